// Copyright (c) 2024, Jay Shah, Ganesh Bikshandi, Ying Zhang, Vijay Thakkar, Pradeep Ramani, Tri Dao.
// Splitting the different template instantiations to different files to speed up compilation.
// This file is auto-generated. See "generate_kernels.py"

#include "flash_fwd_hdim64_fp16_paged_split_sm80.cu"
#include "flash_fwd_hdim64_fp16_paged_split_softcap_sm80.cu"

// ===== COMPILED SASS (sm_80) =====

	.target	sm_80

	.elftype	@"ET_EXEC"


//--------------------- .note.nv.tkinfo           --------------------------
	.section	.note.nv.tkinfo,"",@"SHT_NOTE"
	.sectionflags	@"SHF_NOTE_NV_TKINFO"
	.tkinfo
        /*0018*/ 	.word	0x00000002
        /*0030*/ 	.string	""
        /*0030*/ 	.string	"ptxas"
        /*0030*/ 	.string	"Cuda compilation tools, release 13.0, V13.0.88"
        /*0030*/ 	.string	"Build cuda_13.0.r13.0/compiler.36424714_0"
        /*0030*/ 	.string	"-arch sm_80 -m 64 "



//--------------------- .note.nv.cuinfo           --------------------------
	.section	.note.nv.cuinfo,"",@"SHT_NOTE"
	.sectionflags	@"SHF_NOTE_NV_CUINFO"
        /*0018*/ 	.short	0x0002
        /*001a*/ 	.short	0x0050
        /*001c*/ 	.short	0x0082
	.zero		2


//--------------------- .nv.info                  --------------------------
	.section	.nv.info,"",@"SHT_CUDA_INFO"
	.align	4


	//----- nvinfo : EIATTR_REGCOUNT
	.align		4
        /*0000*/ 	.byte	0x04, 0x2f
        /*0002*/ 	.short	(.L_12 - .L_11)
	.align		4
.L_11:
        /*0004*/ 	.word	index@(_ZN7cutlass13device_kernelIN5flash19enable_sm80_to_sm89INS1_16FlashAttnFwdSm80INS1_25CollectiveMainloopFwdSm80ILi4ELi1ELb0EN4cute5tupleIJNS5_1CILi128EEENS7_ILi80EEENS7_ILi64EEEEEELi64ENS_6half_tEfNS_4arch4Sm80ELb1ELb0ELb0ELb1ELb1ELb1ELb1ELb1EEENS1_21CollectiveEpilogueFwdINS6_IJS8_SA_S9_EEENS6_IJNS7_ILi1EEESI_SI_EEESC_SE_Li128ELb1ELb1ELb1ELb0EEENS1_36VarlenDynamicPersistentTileSchedulerILi128ELi80ELi128ELi128ELb1ELb1ELb0ELb1ELb1ELb1EEEEEEEEEvNT_6ParamsE)
        /*0008*/ 	.word	0x000000ff


	//----- nvinfo : EIATTR_FRAME_SIZE
	.align		4
.L_12:
        /*000c*/ 	.byte	0x04, 0x11
        /*000e*/ 	.short	(.L_14 - .L_13)
	.align		4
.L_13:
        /*0010*/ 	.word	index@($__internal_51_$__cuda_sm70_votesync_ballot)
        /*0014*/ 	.word	0x00000000


	//----- nvinfo : EIATTR_FRAME_SIZE
	.align		4
.L_14:
        /*0018*/ 	.byte	0x04, 0x11
        /*001a*/ 	.short	(.L_16 - .L_15)
	.align		4
.L_15:
        /*001c*/ 	.word	index@($__internal_50_$__cuda_sm70_shflsync_up_p)
        /*0020*/ 	.word	0x00000000


	//----- nvinfo : EIATTR_FRAME_SIZE
	.align		4
.L_16:
        /*0024*/ 	.byte	0x04, 0x11
        /*0026*/ 	.short	(.L_18 - .L_17)
	.align		4
.L_17:
        /*0028*/ 	.word	index@($__internal_49_$__cuda_sm70_shflsync_idx_p)
        /*002c*/ 	.word	0x00000000


	//----- nvinfo : EIATTR_FRAME_SIZE
	.align		4
.L_18:
        /*0030*/ 	.byte	0x04, 0x11
        /*0032*/ 	.short	(.L_20 - .L_19)
	.align		4
.L_19:
        /*0034*/ 	.word	index@($__internal_48_$__cuda_sm70_shflsync_bfly_p)
        /*0038*/ 	.word	0x00000000


	//----- nvinfo : EIATTR_FRAME_SIZE
	.align		4
.L_20:
        /*003c*/ 	.byte	0x04, 0x11
        /*003e*/ 	.short	(.L_22 - .L_21)
	.align		4
.L_21:
        /*0040*/ 	.word	index@(_ZN7cutlass13device_kernelIN5flash19enable_sm80_to_sm89INS1_16FlashAttnFwdSm80INS1_25CollectiveMainloopFwdSm80ILi4ELi1ELb0EN4cute5tupleIJNS5_1CILi128EEENS7_ILi80EEENS7_ILi64EEEEEELi64ENS_6half_tEfNS_4arch4Sm80ELb1ELb0ELb0ELb1ELb1ELb1ELb1ELb1EEENS1_21CollectiveEpilogueFwdINS6_IJS8_SA_S9_EEENS6_IJNS7_ILi1EEESI_SI_EEESC_SE_Li128ELb1ELb1ELb1ELb0EEENS1_36VarlenDynamicPersistentTileSchedulerILi128ELi80ELi128ELi128ELb1ELb1ELb0ELb1ELb1ELb1EEEEEEEEEvNT_6ParamsE)
        /*0044*/ 	.word	0x00000100


	//----- nvinfo : EIATTR_REGCOUNT
	.align		4
.L_22:
        /*0048*/ 	.byte	0x04, 0x2f
        /*004a*/ 	.short	(.L_24 - .L_23)
	.align		4
.L_23:
        /*004c*/ 	.word	index@(_ZN7cutlass13device_kernelIN5flash19enable_sm80_to_sm89INS1_16FlashAttnFwdSm80INS1_25CollectiveMainloopFwdSm80ILi4ELi1ELb0EN4cute5tupleIJNS5_1CILi128EEENS7_ILi80EEENS7_ILi64EEEEEELi64ENS_6half_tEfNS_4arch4Sm80ELb1ELb0ELb0ELb1ELb1ELb0ELb1ELb1EEENS1_21CollectiveEpilogueFwdINS6_IJS8_SA_S9_EEENS6_IJNS7_ILi1EEESI_SI_EEESC_SE_Li128ELb1ELb1ELb1ELb0EEENS1_36VarlenDynamicPersistentTileSchedulerILi128ELi80ELi128ELi128ELb1ELb1ELb0ELb1ELb1ELb1EEEEEEEEEvNT_6ParamsE)
        /*0050*/ 	.word	0x000000ff


	//----- nvinfo : EIATTR_FRAME_SIZE
	.align		4
.L_24:
        /*0054*/ 	.byte	0x04, 0x11
        /*0056*/ 	.short	(.L_26 - .L_25)
	.align		4
.L_25:
        /*0058*/ 	.word	index@($__internal_47_$__cuda_sm70_votesync_ballot)
        /*005c*/ 	.word	0x00000000


	//----- nvinfo : EIATTR_FRAME_SIZE
	.align		4
.L_26:
        /*0060*/ 	.byte	0x04, 0x11
        /*0062*/ 	.short	(.L_28 - .L_27)
	.align		4
.L_27:
        /*0064*/ 	.word	index@($__internal_46_$__cuda_sm70_shflsync_up_p)
        /*0068*/ 	.word	0x00000000


	//----- nvinfo : EIATTR_FRAME_SIZE
	.align		4
.L_28:
        /*006c*/ 	.byte	0x04, 0x11
        /*006e*/ 	.short	(.L_30 - .L_29)
	.align		4
.L_29:
        /*0070*/ 	.word	index@($__internal_45_$__cuda_sm70_shflsync_idx_p)
        /*0074*/ 	.word	0x00000000


	//----- nvinfo : EIATTR_FRAME_SIZE
	.align		4
.L_30:
        /*0078*/ 	.byte	0x04, 0x11
        /*007a*/ 	.short	(.L_32 - .L_31)
	.align		4
.L_31:
        /*007c*/ 	.word	index@($__internal_44_$__cuda_sm70_shflsync_bfly_p)
        /*0080*/ 	.word	0x00000000


	//----- nvinfo : EIATTR_FRAME_SIZE
	.align		4
.L_32:
        /*0084*/ 	.byte	0x04, 0x11
        /*0086*/ 	.short	(.L_34 - .L_33)
	.align		4
.L_33:
        /*0088*/ 	.word	index@(_ZN7cutlass13device_kernelIN5flash19enable_sm80_to_sm89INS1_16FlashAttnFwdSm80INS1_25CollectiveMainloopFwdSm80ILi4ELi1ELb0EN4cute5tupleIJNS5_1CILi128EEENS7_ILi80EEENS7_ILi64EEEEEELi64ENS_6half_tEfNS_4arch4Sm80ELb1ELb0ELb0ELb1ELb1ELb0ELb1ELb1EEENS1_21CollectiveEpilogueFwdINS6_IJS8_SA_S9_EEENS6_IJNS7_ILi1EEESI_SI_EEESC_SE_Li128ELb1ELb1ELb1ELb0EEENS1_36VarlenDynamicPersistentTileSchedulerILi128ELi80ELi128ELi128ELb1ELb1ELb0ELb1ELb1ELb1EEEEEEEEEvNT_6ParamsE)
        /*008c*/ 	.word	0x000000c0


	//----- nvinfo : EIATTR_REGCOUNT
	.align		4
.L_34:
        /*0090*/ 	.byte	0x04, 0x2f
        /*0092*/ 	.short	(.L_36 - .L_35)
	.align		4
.L_35:
        /*0094*/ 	.word	index@(_ZN7cutlass13device_kernelIN5flash19enable_sm80_to_sm89INS1_16FlashAttnFwdSm80INS1_25CollectiveMainloopFwdSm80ILi4ELi1ELb0EN4cute5tupleIJNS5_1CILi128EEENS7_ILi112EEENS7_ILi64EEEEEELi64ENS_6half_tEfNS_4arch4Sm80ELb1ELb0ELb0ELb0ELb1ELb0ELb1ELb1EEENS1_21CollectiveEpilogueFwdINS6_IJS8_SA_S9_EEENS6_IJNS7_ILi1EEESI_SI_EEESC_SE_Li128ELb0ELb1ELb1ELb0EEENS1_30DynamicPersistentTileSchedulerILi128ELi128ELb1ELb1ELb0EEEEEEEEEvNT_6ParamsE)
        /*0098*/ 	.word	0x000000ff


	//----- nvinfo : EIATTR_FRAME_SIZE
	.align		4
.L_36:
        /*009c*/ 	.byte	0x04, 0x11
        /*009e*/ 	.short	(.L_38 - .L_37)
	.align		4
.L_37:
        /*00a0*/ 	.word	index@($__internal_43_$__cuda_sm70_shflsync_idx_p)
        /*00a4*/ 	.word	0x00000000


	//----- nvinfo : EIATTR_FRAME_SIZE
	.align		4
.L_38:
        /*00a8*/ 	.byte	0x04, 0x11
        /*00aa*/ 	.short	(.L_40 - .L_39)
	.align		4
.L_39:
        /*00ac*/ 	.word	index@($__internal_42_$__cuda_sm70_shflsync_bfly_p)
        /*00b0*/ 	.word	0x00000000


	//----- nvinfo : EIATTR_FRAME_SIZE
	.align		4
.L_40:
        /*00b4*/ 	.byte	0x04, 0x11
        /*00b6*/ 	.short	(.L_42 - .L_41)
	.align		4
.L_41:
        /*00b8*/ 	.word	index@(_ZN7cutlass13device_kernelIN5flash19enable_sm80_to_sm89INS1_16FlashAttnFwdSm80INS1_25CollectiveMainloopFwdSm80ILi4ELi1ELb0EN4cute5tupleIJNS5_1CILi128EEENS7_ILi112EEENS7_ILi64EEEEEELi64ENS_6half_tEfNS_4arch4Sm80ELb1ELb0ELb0ELb0ELb1ELb0ELb1ELb1EEENS1_21CollectiveEpilogueFwdINS6_IJS8_SA_S9_EEENS6_IJNS7_ILi1EEESI_SI_EEESC_SE_Li128ELb0ELb1ELb1ELb0EEENS1_30DynamicPersistentTileSchedulerILi128ELi128ELb1ELb1ELb0EEEEEEEEEvNT_6ParamsE)
        /*00bc*/ 	.word	0x000000a0


	//----- nvinfo : EIATTR_REGCOUNT
	.align		4
.L_42:
        /*00c0*/ 	.byte	0x04, 0x2f
        /*00c2*/ 	.short	(.L_44 - .L_43)
	.align		4
.L_43:
        /*00c4*/ 	.word	index@(_ZN7cutlass13device_kernelIN5flash19enable_sm80_to_sm89INS1_16FlashAttnFwdSm80INS1_25CollectiveMainloopFwdSm80ILi4ELi1ELb0EN4cute5tupleIJNS5_1CILi128EEENS7_ILi80EEENS7_ILi64EEEEEELi64ENS_6half_tEfNS_4arch4Sm80ELb0ELb1ELb0ELb1ELb1ELb1ELb1ELb1EEENS1_21CollectiveEpilogueFwdINS6_IJS8_SA_S9_EEENS6_IJNS7_ILi1EEESI_SI_EEESC_SE_Li128ELb1ELb1ELb1ELb0EEENS1_36VarlenDynamicPersistentTileSchedulerILi128ELi80ELi128ELi128ELb1ELb1ELb0ELb1ELb0ELb1EEEEEEEEEvNT_6ParamsE)
        /*00c8*/ 	.word	0x000000ff


	//----- nvinfo : EIATTR_FRAME_SIZE
	.align		4
.L_44:
        /*00cc*/ 	.byte	0x04, 0x11
        /*00ce*/ 	.short	(.L_46 - .L_45)
	.align		4
.L_45:
        /*00d0*/ 	.word	index@($__internal_41_$__cuda_sm70_votesync_ballot)
        /*00d4*/ 	.word	0x00000000


	//----- nvinfo : EIATTR_FRAME_SIZE
	.align		4
.L_46:
        /*00d8*/ 	.byte	0x04, 0x11
        /*00da*/ 	.short	(.L_48 - .L_47)
	.align		4
.L_47:
        /*00dc*/ 	.word	index@($__internal_40_$__cuda_sm70_shflsync_up_p)
        /*00e0*/ 	.word	0x00000000


	//----- nvinfo : EIATTR_FRAME_SIZE
	.align		4
.L_48:
        /*00e4*/ 	.byte	0x04, 0x11
        /*00e6*/ 	.short	(.L_50 - .L_49)
	.align		4
.L_49:
        /*00e8*/ 	.word	index@($__internal_39_$__cuda_sm70_shflsync_idx_p)
        /*00ec*/ 	.word	0x00000000


	//----- nvinfo : EIATTR_FRAME_SIZE
	.align		4
.L_50:
        /*00f0*/ 	.byte	0x04, 0x11
        /*00f2*/ 	.short	(.L_52 - .L_51)
	.align		4
.L_51:
        /*00f4*/ 	.word	index@($__internal_38_$__cuda_sm70_shflsync_bfly_p)
        /*00f8*/ 	.word	0x00000000


	//----- nvinfo : EIATTR_FRAME_SIZE
	.align		4
.L_52:
        /*00fc*/ 	.byte	0x04, 0x11
        /*00fe*/ 	.short	(.L_54 - .L_53)
	.align		4
.L_53:
        /*0100*/ 	.word	index@(_ZN7cutlass13device_kernelIN5flash19enable_sm80_to_sm89INS1_16FlashAttnFwdSm80INS1_25CollectiveMainloopFwdSm80ILi4ELi1ELb0EN4cute5tupleIJNS5_1CILi128EEENS7_ILi80EEENS7_ILi64EEEEEELi64ENS_6half_tEfNS_4arch4Sm80ELb0ELb1ELb0ELb1ELb1ELb1ELb1ELb1EEENS1_21CollectiveEpilogueFwdINS6_IJS8_SA_S9_EEENS6_IJNS7_ILi1EEESI_SI_EEESC_SE_Li128ELb1ELb1ELb1ELb0EEENS1_36VarlenDynamicPersistentTileSchedulerILi128ELi80ELi128ELi128ELb1ELb1ELb0ELb1ELb0ELb1EEEEEEEEEvNT_6ParamsE)
        /*0104*/ 	.word	0x000000f8


	//----- nvinfo : EIATTR_REGCOUNT
	.align		4
.L_54:
        /*0108*/ 	.byte	0x04, 0x2f
        /*010a*/ 	.short	(.L_56 - .L_55)
	.align		4
.L_55:
        /*010c*/ 	.word	index@(_ZN7cutlass13device_kernelIN5flash19enable_sm80_to_sm89INS1_16FlashAttnFwdSm80INS1_25CollectiveMainloopFwdSm80ILi4ELi1ELb0EN4cute5tupleIJNS5_1CILi128EEENS7_ILi80EEENS7_ILi64EEEEEELi64ENS_6half_tEfNS_4arch4Sm80ELb0ELb1ELb0ELb1ELb1ELb0ELb1ELb1EEENS1_21CollectiveEpilogueFwdINS6_IJS8_SA_S9_EEENS6_IJNS7_ILi1EEESI_SI_EEESC_SE_Li128ELb1ELb1ELb1ELb0EEENS1_36VarlenDynamicPersistentTileSchedulerILi128ELi80ELi128ELi128ELb1ELb1ELb0ELb1ELb0ELb1EEEEEEEEEvNT_6ParamsE)
        /*0110*/ 	.word	0x000000ff


	//----- nvinfo : EIATTR_FRAME_SIZE
	.align		4
.L_56:
        /*0114*/ 	.byte	0x04, 0x11
        /*0116*/ 	.short	(.L_58 - .L_57)
	.align		4
.L_57:
        /*0118*/ 	.word	index@($__internal_37_$__cuda_sm70_votesync_ballot)
        /*011c*/ 	.word	0x00000000


	//----- nvinfo : EIATTR_FRAME_SIZE
	.align		4
.L_58:
        /*0120*/ 	.byte	0x04, 0x11
        /*0122*/ 	.short	(.L_60 - .L_59)
	.align		4
.L_59:
        /*0124*/ 	.word	index@($__internal_36_$__cuda_sm70_shflsync_up_p)
        /*0128*/ 	.word	0x00000000


	//----- nvinfo : EIATTR_FRAME_SIZE
	.align		4
.L_60:
        /*012c*/ 	.byte	0x04, 0x11
        /*012e*/ 	.short	(.L_62 - .L_61)
	.align		4
.L_61:
        /*0130*/ 	.word	index@($__internal_35_$__cuda_sm70_shflsync_idx_p)
        /*0134*/ 	.word	0x00000000


	//----- nvinfo : EIATTR_FRAME_SIZE
	.align		4
.L_62:
        /*0138*/ 	.byte	0x04, 0x11
        /*013a*/ 	.short	(.L_64 - .L_63)
	.align		4
.L_63:
        /*013c*/ 	.word	index@($__internal_34_$__cuda_sm70_shflsync_bfly_p)
        /*0140*/ 	.word	0x00000000


	//----- nvinfo : EIATTR_FRAME_SIZE
	.align		4
.L_64:
        /*0144*/ 	.byte	0x04, 0x11
        /*0146*/ 	.short	(.L_66 - .L_65)
	.align		4
.L_65:
        /*0148*/ 	.word	index@(_ZN7cutlass13device_kernelIN5flash19enable_sm80_to_sm89INS1_16FlashAttnFwdSm80INS1_25CollectiveMainloopFwdSm80ILi4ELi1ELb0EN4cute5tupleIJNS5_1CILi128EEENS7_ILi80EEENS7_ILi64EEEEEELi64ENS_6half_tEfNS_4arch4Sm80ELb0ELb1ELb0ELb1ELb1ELb0ELb1ELb1EEENS1_21CollectiveEpilogueFwdINS6_IJS8_SA_S9_EEENS6_IJNS7_ILi1EEESI_SI_EEESC_SE_Li128ELb1ELb1ELb1ELb0EEENS1_36VarlenDynamicPersistentTileSchedulerILi128ELi80ELi128ELi128ELb1ELb1ELb0ELb1ELb0ELb1EEEEEEEEEvNT_6ParamsE)
        /*014c*/ 	.word	0x00000080


	//----- nvinfo : EIATTR_REGCOUNT
	.align		4
.L_66:
        /*0150*/ 	.byte	0x04, 0x2f
        /*0152*/ 	.short	(.L_68 - .L_67)
	.align		4
.L_67:
        /*0154*/ 	.word	index@(_ZN7cutlass13device_kernelIN5flash19enable_sm80_to_sm89INS1_16FlashAttnFwdSm80INS1_25CollectiveMainloopFwdSm80ILi4ELi1ELb0EN4cute5tupleIJNS5_1CILi128EEENS7_ILi96EEENS7_ILi64EEEEEELi64ENS_6half_tEfNS_4arch4Sm80ELb0ELb1ELb0ELb0ELb1ELb0ELb1ELb1EEENS1_21CollectiveEpilogueFwdINS6_IJS8_SA_S9_EEENS6_IJNS7_ILi1EEESI_SI_EEESC_SE_Li128ELb0ELb1ELb1ELb0EEENS1_19SingleTileSchedulerILb0ELb1ELb1ELi128EEEEEEEEEvNT_6ParamsE)
        /*0158*/ 	.word	0x000000ff


	//----- nvinfo : EIATTR_FRAME_SIZE
	.align		4
.L_68:
        /*015c*/ 	.byte	0x04, 0x11
        /*015e*/ 	.short	(.L_70 - .L_69)
	.align		4
.L_69:
        /*0160*/ 	.word	index@(_ZN7cutlass13device_kernelIN5flash19enable_sm80_to_sm89INS1_16FlashAttnFwdSm80INS1_25CollectiveMainloopFwdSm80ILi4ELi1ELb0EN4cute5tupleIJNS5_1CILi128EEENS7_ILi96EEENS7_ILi64EEEEEELi64ENS_6half_tEfNS_4arch4Sm80ELb0ELb1ELb0ELb0ELb1ELb0ELb1ELb1EEENS1_21CollectiveEpilogueFwdINS6_IJS8_SA_S9_EEENS6_IJNS7_ILi1EEESI_SI_EEESC_SE_Li128ELb0ELb1ELb1ELb0EEENS1_19SingleTileSchedulerILb0ELb1ELb1ELi128EEEEEEEEEvNT_6ParamsE)
        /*0164*/ 	.word	0x00000018


	//----- nvinfo : EIATTR_REGCOUNT
	.align		4
.L_70:
        /*0168*/ 	.byte	0x04, 0x2f
        /*016a*/ 	.short	(.L_72 - .L_71)
	.align		4
.L_71:
        /*016c*/ 	.word	index@(_ZN7cutlass13device_kernelIN5flash19enable_sm80_to_sm89INS1_16FlashAttnFwdSm80INS1_25CollectiveMainloopFwdSm80ILi4ELi1ELb0EN4cute5tupleIJNS5_1CILi128EEENS7_ILi80EEENS7_ILi64EEEEEELi64ENS_6half_tEfNS_4arch4Sm80ELb0ELb0ELb0ELb1ELb1ELb1ELb1ELb1EEENS1_21CollectiveEpilogueFwdINS6_IJS8_SA_S9_EEENS6_IJNS7_ILi1EEESI_SI_EEESC_SE_Li128ELb1ELb1ELb1ELb0EEENS1_36VarlenDynamicPersistentTileSchedulerILi128ELi80ELi128ELi128ELb1ELb1ELb0ELb0ELb1ELb1EEEEEEEEEvNT_6ParamsE)
        /*0170*/ 	.word	0x000000ff


	//----- nvinfo : EIATTR_FRAME_SIZE
	.align		4
.L_72:
        /*0174*/ 	.byte	0x04, 0x11
        /*0176*/ 	.short	(.L_74 - .L_73)
	.align		4
.L_73:
        /*0178*/ 	.word	index@($__internal_33_$__cuda_sm70_votesync_ballot)
        /*017c*/ 	.word	0x00000000


	//----- nvinfo : EIATTR_FRAME_SIZE
	.align		4
.L_74:
        /*0180*/ 	.byte	0x04, 0x11
        /*0182*/ 	.short	(.L_76 - .L_75)
	.align		4
.L_75:
        /*0184*/ 	.word	index@($__internal_32_$__cuda_sm70_shflsync_up_p)
        /*0188*/ 	.word	0x00000000


	//----- nvinfo : EIATTR_FRAME_SIZE
	.align		4
.L_76:
        /*018c*/ 	.byte	0x04, 0x11
        /*018e*/ 	.short	(.L_78 - .L_77)
	.align		4
.L_77:
        /*0190*/ 	.word	index@($__internal_31_$__cuda_sm70_shflsync_idx_p)
        /*0194*/ 	.word	0x00000000


	//----- nvinfo : EIATTR_FRAME_SIZE
	.align		4
.L_78:
        /*0198*/ 	.byte	0x04, 0x11
        /*019a*/ 	.short	(.L_80 - .L_79)
	.align		4
.L_79:
        /*019c*/ 	.word	index@($__internal_30_$__cuda_sm70_shflsync_bfly_p)
        /*01a0*/ 	.word	0x00000000


	//----- nvinfo : EIATTR_FRAME_SIZE
	.align		4
.L_80:
        /*01a4*/ 	.byte	0x04, 0x11
        /*01a6*/ 	.short	(.L_82 - .L_81)
	.align		4
.L_81:
        /*01a8*/ 	.word	index@(_ZN7cutlass13device_kernelIN5flash19enable_sm80_to_sm89INS1_16FlashAttnFwdSm80INS1_25CollectiveMainloopFwdSm80ILi4ELi1ELb0EN4cute5tupleIJNS5_1CILi128EEENS7_ILi80EEENS7_ILi64EEEEEELi64ENS_6half_tEfNS_4arch4Sm80ELb0ELb0ELb0ELb1ELb1ELb1ELb1ELb1EEENS1_21CollectiveEpilogueFwdINS6_IJS8_SA_S9_EEENS6_IJNS7_ILi1EEESI_SI_EEESC_SE_Li128ELb1ELb1ELb1ELb0EEENS1_36VarlenDynamicPersistentTileSchedulerILi128ELi80ELi128ELi128ELb1ELb1ELb0ELb0ELb1ELb1EEEEEEEEEvNT_6ParamsE)
        /*01ac*/ 	.word	0x000000f8


	//----- nvinfo : EIATTR_REGCOUNT
	.align		4
.L_82:
        /*01b0*/ 	.byte	0x04, 0x2f
        /*01b2*/ 	.short	(.L_84 - .L_83)
	.align		4
.L_83:
        /*01b4*/ 	.word	index@(_ZN7cutlass13device_kernelIN5flash19enable_sm80_to_sm89INS1_16FlashAttnFwdSm80INS1_25CollectiveMainloopFwdSm80ILi4ELi1ELb0EN4cute5tupleIJNS5_1CILi128EEENS7_ILi80EEENS7_ILi64EEEEEELi64ENS_6half_tEfNS_4arch4Sm80ELb0ELb0ELb0ELb1ELb1ELb0ELb1ELb1EEENS1_21CollectiveEpilogueFwdINS6_IJS8_SA_S9_EEENS6_IJNS7_ILi1EEESI_SI_EEESC_SE_Li128ELb1ELb1ELb1ELb0EEENS1_36VarlenDynamicPersistentTileSchedulerILi128ELi80ELi128ELi128ELb1ELb1ELb0ELb0ELb1ELb1EEEEEEEEEvNT_6ParamsE)
        /*01b8*/ 	.word	0x000000ff


	//----- nvinfo : EIATTR_FRAME_SIZE
	.align		4
.L_84:
        /*01bc*/ 	.byte	0x04, 0x11
        /*01be*/ 	.short	(.L_86 - .L_85)
	.align		4
.L_85:
        /*01c0*/ 	.word	index@($__internal_29_$__cuda_sm70_votesync_ballot)
        /*01c4*/ 	.word	0x00000000


	//----- nvinfo : EIATTR_FRAME_SIZE
	.align		4
.L_86:
        /*01c8*/ 	.byte	0x04, 0x11
        /*01ca*/ 	.short	(.L_88 - .L_87)
	.align		4
.L_87:
        /*01cc*/ 	.word	index@($__internal_28_$__cuda_sm70_shflsync_up_p)
        /*01d0*/ 	.word	0x00000000


	//----- nvinfo : EIATTR_FRAME_SIZE
	.align		4
.L_88:
        /*01d4*/ 	.byte	0x04, 0x11
        /*01d6*/ 	.short	(.L_90 - .L_89)
	.align		4
.L_89:
        /*01d8*/ 	.word	index@($__internal_27_$__cuda_sm70_shflsync_idx_p)
        /*01dc*/ 	.word	0x00000000


	//----- nvinfo : EIATTR_FRAME_SIZE
	.align		4
.L_90:
        /*01e0*/ 	.byte	0x04, 0x11
        /*01e2*/ 	.short	(.L_92 - .L_91)
	.align		4
.L_91:
        /*01e4*/ 	.word	index@($__internal_26_$__cuda_sm70_shflsync_bfly_p)
        /*01e8*/ 	.word	0x00000000


	//----- nvinfo : EIATTR_FRAME_SIZE
	.align		4
.L_92:
        /*01ec*/ 	.byte	0x04, 0x11
        /*01ee*/ 	.short	(.L_94 - .L_93)
	.align		4
.L_93:
        /*01f0*/ 	.word	index@(_ZN7cutlass13device_kernelIN5flash19enable_sm80_to_sm89INS1_16FlashAttnFwdSm80INS1_25CollectiveMainloopFwdSm80ILi4ELi1ELb0EN4cute5tupleIJNS5_1CILi128EEENS7_ILi80EEENS7_ILi64EEEEEELi64ENS_6half_tEfNS_4arch4Sm80ELb0ELb0ELb0ELb1ELb1ELb0ELb1ELb1EEENS1_21CollectiveEpilogueFwdINS6_IJS8_SA_S9_EEENS6_IJNS7_ILi1EEESI_SI_EEESC_SE_Li128ELb1ELb1ELb1ELb0EEENS1_36VarlenDynamicPersistentTileSchedulerILi128ELi80ELi128ELi128ELb1ELb1ELb0ELb0ELb1ELb1EEEEEEEEEvNT_6ParamsE)
        /*01f4*/ 	.word	0x00000098


	//----- nvinfo : EIATTR_REGCOUNT
	.align		4
.L_94:
        /*01f8*/ 	.byte	0x04, 0x2f
        /*01fa*/ 	.short	(.L_96 - .L_95)
	.align		4
.L_95:
        /*01fc*/ 	.word	index@(_ZN7cutlass13device_kernelIN5flash19enable_sm80_to_sm89INS1_16FlashAttnFwdSm80INS1_25CollectiveMainloopFwdSm80ILi4ELi1ELb0EN4cute5tupleIJNS5_1CILi128EEENS7_ILi112EEENS7_ILi64EEEEEELi64ENS_6half_tEfNS_4arch4Sm80ELb0ELb0ELb0ELb0ELb1ELb0ELb1ELb1EEENS1_21CollectiveEpilogueFwdINS6_IJS8_SA_S9_EEENS6_IJNS7_ILi1EEESI_SI_EEESC_SE_Li128ELb0ELb1ELb1ELb0EEENS1_19SingleTileSchedulerILb0ELb1ELb1ELi128EEEEEEEEEvNT_6ParamsE)
        /*0200*/ 	.word	0x000000ff


	//----- nvinfo : EIATTR_FRAME_SIZE
	.align		4
.L_96:
        /*0204*/ 	.byte	0x04, 0x11
        /*0206*/ 	.short	(.L_98 - .L_97)
	.align		4
.L_97:
        /*0208*/ 	.word	index@(_ZN7cutlass13device_kernelIN5flash19enable_sm80_to_sm89INS1_16FlashAttnFwdSm80INS1_25CollectiveMainloopFwdSm80ILi4ELi1ELb0EN4cute5tupleIJNS5_1CILi128EEENS7_ILi112EEENS7_ILi64EEEEEELi64ENS_6half_tEfNS_4arch4Sm80ELb0ELb0ELb0ELb0ELb1ELb0ELb1ELb1EEENS1_21CollectiveEpilogueFwdINS6_IJS8_SA_S9_EEENS6_IJNS7_ILi1EEESI_SI_EEESC_SE_Li128ELb0ELb1ELb1ELb0EEENS1_19SingleTileSchedulerILb0ELb1ELb1ELi128EEEEEEEEEvNT_6ParamsE)
        /*020c*/ 	.word	0x00000020


	//----- nvinfo : EIATTR_REGCOUNT
	.align		4
.L_98:
        /*0210*/ 	.byte	0x04, 0x2f
        /*0212*/ 	.short	(.L_100 - .L_99)
	.align		4
.L_99:
        /*0214*/ 	.word	index@(_ZN7cutlass13device_kernelIN5flash19enable_sm80_to_sm89INS1_16FlashAttnFwdSm80INS1_25CollectiveMainloopFwdSm80ILi4ELi1ELb0EN4cute5tupleIJNS5_1CILi128EEENS7_ILi80EEENS7_ILi64EEEEEELi64ENS_6half_tEfNS_4arch4Sm80ELb1ELb0ELb1ELb1ELb1ELb1ELb1ELb1EEENS1_21CollectiveEpilogueFwdINS6_IJS8_SA_S9_EEENS6_IJNS7_ILi1EEESI_SI_EEESC_SE_Li128ELb1ELb1ELb1ELb0EEENS1_36VarlenDynamicPersistentTileSchedulerILi128ELi80ELi128ELi128ELb1ELb1ELb0ELb1ELb1ELb1EEEEEEEEEvNT_6ParamsE)
        /*0218*/ 	.word	0x000000ff


	//----- nvinfo : EIATTR_FRAME_SIZE
	.align		4
.L_100:
        /*021c*/ 	.byte	0x04, 0x11
        /*021e*/ 	.short	(.L_102 - .L_101)
	.align		4
.L_101:
        /*0220*/ 	.word	index@($__internal_25_$__cuda_sm70_votesync_ballot)
        /*0224*/ 	.word	0x00000000


	//----- nvinfo : EIATTR_FRAME_SIZE
	.align		4
.L_102:
        /*0228*/ 	.byte	0x04, 0x11
        /*022a*/ 	.short	(.L_104 - .L_103)
	.align		4
.L_103:
        /*022c*/ 	.word	index@($__internal_24_$__cuda_sm70_shflsync_up_p)
        /*0230*/ 	.word	0x00000000


	//----- nvinfo : EIATTR_FRAME_SIZE
	.align		4
.L_104:
        /*0234*/ 	.byte	0x04, 0x11
        /*0236*/ 	.short	(.L_106 - .L_105)
	.align		4
.L_105:
        /*0238*/ 	.word	index@($__internal_23_$__cuda_sm70_shflsync_idx_p)
        /*023c*/ 	.word	0x00000000


	//----- nvinfo : EIATTR_FRAME_SIZE
	.align		4
.L_106:
        /*0240*/ 	.byte	0x04, 0x11
        /*0242*/ 	.short	(.L_108 - .L_107)
	.align		4
.L_107:
        /*0244*/ 	.word	index@($__internal_22_$__cuda_sm70_shflsync_bfly_p)
        /*0248*/ 	.word	0x00000000


	//----- nvinfo : EIATTR_FRAME_SIZE
	.align		4
.L_108:
        /*024c*/ 	.byte	0x04, 0x11
        /*024e*/ 	.short	(.L_110 - .L_109)
	.align		4
.L_109:
        /*0250*/ 	.word	index@(_ZN7cutlass13device_kernelIN5flash19enable_sm80_to_sm89INS1_16FlashAttnFwdSm80INS1_25CollectiveMainloopFwdSm80ILi4ELi1ELb0EN4cute5tupleIJNS5_1CILi128EEENS7_ILi80EEENS7_ILi64EEEEEELi64ENS_6half_tEfNS_4arch4Sm80ELb1ELb0ELb1ELb1ELb1ELb1ELb1ELb1EEENS1_21CollectiveEpilogueFwdINS6_IJS8_SA_S9_EEENS6_IJNS7_ILi1EEESI_SI_EEESC_SE_Li128ELb1ELb1ELb1ELb0EEENS1_36VarlenDynamicPersistentTileSchedulerILi128ELi80ELi128ELi128ELb1ELb1ELb0ELb1ELb1ELb1EEEEEEEEEvNT_6ParamsE)
        /*0254*/ 	.word	0x00000100


	//----- nvinfo : EIATTR_REGCOUNT
	.align		4
.L_110:
        /*0258*/ 	.byte	0x04, 0x2f
        /*025a*/ 	.short	(.L_112 - .L_111)
	.align		4
.L_111:
        /*025c*/ 	.word	index@(_ZN7cutlass13device_kernelIN5flash19enable_sm80_to_sm89INS1_16FlashAttnFwdSm80INS1_25CollectiveMainloopFwdSm80ILi4ELi1ELb0EN4cute5tupleIJNS5_1CILi128EEENS7_ILi80EEENS7_ILi64EEEEEELi64ENS_6half_tEfNS_4arch4Sm80ELb1ELb0ELb1ELb1ELb1ELb0ELb1ELb1EEENS1_21CollectiveEpilogueFwdINS6_IJS8_SA_S9_EEENS6_IJNS7_ILi1EEESI_SI_EEESC_SE_Li128ELb1ELb1ELb1ELb0EEENS1_36VarlenDynamicPersistentTileSchedulerILi128ELi80ELi128ELi128ELb1ELb1ELb0ELb1ELb1ELb1EEEEEEEEEvNT_6ParamsE)
        /*0260*/ 	.word	0x000000ff


	//----- nvinfo : EIATTR_FRAME_SIZE
	.align		4
.L_112:
        /*0264*/ 	.byte	0x04, 0x11
        /*0266*/ 	.short	(.L_114 - .L_113)
	.align		4
.L_113:
        /*0268*/ 	.word	index@($__internal_21_$__cuda_sm70_votesync_ballot)
        /*026c*/ 	.word	0x00000000


	//----- nvinfo : EIATTR_FRAME_SIZE
	.align		4
.L_114:
        /*0270*/ 	.byte	0x04, 0x11
        /*0272*/ 	.short	(.L_116 - .L_115)
	.align		4
.L_115:
        /*0274*/ 	.word	index@($__internal_20_$__cuda_sm70_shflsync_up_p)
        /*0278*/ 	.word	0x00000000


	//----- nvinfo : EIATTR_FRAME_SIZE
	.align		4
.L_116:
        /*027c*/ 	.byte	0x04, 0x11
        /*027e*/ 	.short	(.L_118 - .L_117)
	.align		4
.L_117:
        /*0280*/ 	.word	index@($__internal_19_$__cuda_sm70_shflsync_idx_p)
        /*0284*/ 	.word	0x00000000


	//----- nvinfo : EIATTR_FRAME_SIZE
	.align		4
.L_118:
        /*0288*/ 	.byte	0x04, 0x11
        /*028a*/ 	.short	(.L_120 - .L_119)
	.align		4
.L_119:
        /*028c*/ 	.word	index@($__internal_18_$__cuda_sm70_shflsync_bfly_p)
        /*0290*/ 	.word	0x00000000


	//----- nvinfo : EIATTR_FRAME_SIZE
	.align		4
.L_120:
        /*0294*/ 	.byte	0x04, 0x11
        /*0296*/ 	.short	(.L_122 - .L_121)
	.align		4
.L_121:
        /*0298*/ 	.word	index@(_ZN7cutlass13device_kernelIN5flash19enable_sm80_to_sm89INS1_16FlashAttnFwdSm80INS1_25CollectiveMainloopFwdSm80ILi4ELi1ELb0EN4cute5tupleIJNS5_1CILi128EEENS7_ILi80EEENS7_ILi64EEEEEELi64ENS_6half_tEfNS_4arch4Sm80ELb1ELb0ELb1ELb1ELb1ELb0ELb1ELb1EEENS1_21CollectiveEpilogueFwdINS6_IJS8_SA_S9_EEENS6_IJNS7_ILi1EEESI_SI_EEESC_SE_Li128ELb1ELb1ELb1ELb0EEENS1_36VarlenDynamicPersistentTileSchedulerILi128ELi80ELi128ELi128ELb1ELb1ELb0ELb1ELb1ELb1EEEEEEEEEvNT_6ParamsE)
        /*029c*/ 	.word	0x000000d8


	//----- nvinfo : EIATTR_REGCOUNT
	.align		4
.L_122:
        /*02a0*/ 	.byte	0x04, 0x2f
        /*02a2*/ 	.short	(.L_124 - .L_123)
	.align		4
.L_123:
        /*02a4*/ 	.word	index@(_ZN7cutlass13device_kernelIN5flash19enable_sm80_to_sm89INS1_16FlashAttnFwdSm80INS1_25CollectiveMainloopFwdSm80ILi4ELi1ELb0EN4cute5tupleIJNS5_1CILi128EEENS7_ILi112EEENS7_ILi64EEEEEELi64ENS_6half_tEfNS_4arch4Sm80ELb1ELb0ELb1ELb0ELb1ELb0ELb1ELb1EEENS1_21CollectiveEpilogueFwdINS6_IJS8_SA_S9_EEENS6_IJNS7_ILi1EEESI_SI_EEESC_SE_Li128ELb0ELb1ELb1ELb0EEENS1_30DynamicPersistentTileSchedulerILi128ELi128ELb1ELb1ELb0EEEEEEEEEvNT_6ParamsE)
        /*02a8*/ 	.word	0x000000ff


	//----- nvinfo : EIATTR_FRAME_SIZE
	.align		4
.L_124:
        /*02ac*/ 	.byte	0x04, 0x11
        /*02ae*/ 	.short	(.L_126 - .L_125)
	.align		4
.L_125:
        /*02b0*/ 	.word	index@($__internal_17_$__cuda_sm70_shflsync_idx_p)
        /*02b4*/ 	.word	0x00000000


	//----- nvinfo : EIATTR_FRAME_SIZE
	.align		4
.L_126:
        /*02b8*/ 	.byte	0x04, 0x11
        /*02ba*/ 	.short	(.L_128 - .L_127)
	.align		4
.L_127:
        /*02bc*/ 	.word	index@($__internal_16_$__cuda_sm70_shflsync_bfly_p)
        /*02c0*/ 	.word	0x00000000


	//----- nvinfo : EIATTR_FRAME_SIZE
	.align		4
.L_128:
        /*02c4*/ 	.byte	0x04, 0x11
        /*02c6*/ 	.short	(.L_130 - .L_129)
	.align		4
.L_129:
        /*02c8*/ 	.word	index@(_ZN7cutlass13device_kernelIN5flash19enable_sm80_to_sm89INS1_16FlashAttnFwdSm80INS1_25CollectiveMainloopFwdSm80ILi4ELi1ELb0EN4cute5tupleIJNS5_1CILi128EEENS7_ILi112EEENS7_ILi64EEEEEELi64ENS_6half_tEfNS_4arch4Sm80ELb1ELb0ELb1ELb0ELb1ELb0ELb1ELb1EEENS1_21CollectiveEpilogueFwdINS6_IJS8_SA_S9_EEENS6_IJNS7_ILi1EEESI_SI_EEESC_SE_Li128ELb0ELb1ELb1ELb0EEENS1_30DynamicPersistentTileSchedulerILi128ELi128ELb1ELb1ELb0EEEEEEEEEvNT_6ParamsE)
        /*02cc*/ 	.word	0x00000068


	//----- nvinfo : EIATTR_REGCOUNT
	.align		4
.L_130:
        /*02d0*/ 	.byte	0x04, 0x2f
        /*02d2*/ 	.short	(.L_132 - .L_131)
	.align		4
.L_131:
        /*02d4*/ 	.word	index@(_ZN7cutlass13device_kernelIN5flash19enable_sm80_to_sm89INS1_16FlashAttnFwdSm80INS1_25CollectiveMainloopFwdSm80ILi4ELi1ELb0EN4cute5tupleIJNS5_1CILi128EEENS7_ILi80EEENS7_ILi64EEEEEELi64ENS_6half_tEfNS_4arch4Sm80ELb0ELb1ELb1ELb1ELb1ELb1ELb1ELb1EEENS1_21CollectiveEpilogueFwdINS6_IJS8_SA_S9_EEENS6_IJNS7_ILi1EEESI_SI_EEESC_SE_Li128ELb1ELb1ELb1ELb0EEENS1_36VarlenDynamicPersistentTileSchedulerILi128ELi80ELi128ELi128ELb1ELb1ELb0ELb1ELb0ELb1EEEEEEEEEvNT_6ParamsE)
        /*02d8*/ 	.word	0x000000ff


	//----- nvinfo : EIATTR_FRAME_SIZE
	.align		4
.L_132:
        /*02dc*/ 	.byte	0x04, 0x11
        /*02de*/ 	.short	(.L_134 - .L_133)
	.align		4
.L_133:
        /*02e0*/ 	.word	index@($__internal_15_$__cuda_sm70_votesync_ballot)
        /*02e4*/ 	.word	0x00000000


	//----- nvinfo : EIATTR_FRAME_SIZE
	.align		4
.L_134:
        /*02e8*/ 	.byte	0x04, 0x11
        /*02ea*/ 	.short	(.L_136 - .L_135)
	.align		4
.L_135:
        /*02ec*/ 	.word	index@($__internal_14_$__cuda_sm70_shflsync_up_p)
        /*02f0*/ 	.word	0x00000000


	//----- nvinfo : EIATTR_FRAME_SIZE
	.align		4
.L_136:
        /*02f4*/ 	.byte	0x04, 0x11
        /*02f6*/ 	.short	(.L_138 - .L_137)
	.align		4
.L_137:
        /*02f8*/ 	.word	index@($__internal_13_$__cuda_sm70_shflsync_idx_p)
        /*02fc*/ 	.word	0x00000000


	//----- nvinfo : EIATTR_FRAME_SIZE
	.align		4
.L_138:
        /*0300*/ 	.byte	0x04, 0x11
        /*0302*/ 	.short	(.L_140 - .L_139)
	.align		4
.L_139:
        /*0304*/ 	.word	index@($__internal_12_$__cuda_sm70_shflsync_bfly_p)
        /*0308*/ 	.word	0x00000000


	//----- nvinfo : EIATTR_FRAME_SIZE
	.align		4
.L_140:
        /*030c*/ 	.byte	0x04, 0x11
        /*030e*/ 	.short	(.L_142 - .L_141)
	.align		4
.L_141:
        /*0310*/ 	.word	index@(_ZN7cutlass13device_kernelIN5flash19enable_sm80_to_sm89INS1_16FlashAttnFwdSm80INS1_25CollectiveMainloopFwdSm80ILi4ELi1ELb0EN4cute5tupleIJNS5_1CILi128EEENS7_ILi80EEENS7_ILi64EEEEEELi64ENS_6half_tEfNS_4arch4Sm80ELb0ELb1ELb1ELb1ELb1ELb1ELb1ELb1EEENS1_21CollectiveEpilogueFwdINS6_IJS8_SA_S9_EEENS6_IJNS7_ILi1EEESI_SI_EEESC_SE_Li128ELb1ELb1ELb1ELb0EEENS1_36VarlenDynamicPersistentTileSchedulerILi128ELi80ELi128ELi128ELb1ELb1ELb0ELb1ELb0ELb1EEEEEEEEEvNT_6ParamsE)
        /*0314*/ 	.word	0x000000b0


	//----- nvinfo : EIATTR_REGCOUNT
	.align		4
.L_142:
        /*0318*/ 	.byte	0x04, 0x2f
        /*031a*/ 	.short	(.L_144 - .L_143)
	.align		4
.L_143:
        /*031c*/ 	.word	index@(_ZN7cutlass13device_kernelIN5flash19enable_sm80_to_sm89INS1_16FlashAttnFwdSm80INS1_25CollectiveMainloopFwdSm80ILi4ELi1ELb0EN4cute5tupleIJNS5_1CILi128EEENS7_ILi80EEENS7_ILi64EEEEEELi64ENS_6half_tEfNS_4arch4Sm80ELb0ELb1ELb1ELb1ELb1ELb0ELb1ELb1EEENS1_21CollectiveEpilogueFwdINS6_IJS8_SA_S9_EEENS6_IJNS7_ILi1EEESI_SI_EEESC_SE_Li128ELb1ELb1ELb1ELb0EEENS1_36VarlenDynamicPersistentTileSchedulerILi128ELi80ELi128ELi128ELb1ELb1ELb0ELb1ELb0ELb1EEEEEEEEEvNT_6ParamsE)
        /*0320*/ 	.word	0x000000ff


	//----- nvinfo : EIATTR_FRAME_SIZE
	.align		4
.L_144:
        /*0324*/ 	.byte	0x04, 0x11
        /*0326*/ 	.short	(.L_146 - .L_145)
	.align		4
.L_145:
        /*0328*/ 	.word	index@($__internal_11_$__cuda_sm70_votesync_ballot)
        /*032c*/ 	.word	0x00000000


	//----- nvinfo : EIATTR_FRAME_SIZE
	.align		4
.L_146:
        /*0330*/ 	.byte	0x04, 0x11
        /*0332*/ 	.short	(.L_148 - .L_147)
	.align		4
.L_147:
        /*0334*/ 	.word	index@($__internal_10_$__cuda_sm70_shflsync_up_p)
        /*0338*/ 	.word	0x00000000


	//----- nvinfo : EIATTR_FRAME_SIZE
	.align		4
.L_148:
        /*033c*/ 	.byte	0x04, 0x11
        /*033e*/ 	.short	(.L_150 - .L_149)
	.align		4
.L_149:
        /*0340*/ 	.word	index@($__internal_9_$__cuda_sm70_shflsync_idx_p)
        /*0344*/ 	.word	0x00000000


	//----- nvinfo : EIATTR_FRAME_SIZE
	.align		4
.L_150:
        /*0348*/ 	.byte	0x04, 0x11
        /*034a*/ 	.short	(.L_152 - .L_151)
	.align		4
.L_151:
        /*034c*/ 	.word	index@($__internal_8_$__cuda_sm70_shflsync_bfly_p)
        /*0350*/ 	.word	0x00000000


	//----- nvinfo : EIATTR_FRAME_SIZE
	.align		4
.L_152:
        /*0354*/ 	.byte	0x04, 0x11
        /*0356*/ 	.short	(.L_154 - .L_153)
	.align		4
.L_153:
        /*0358*/ 	.word	index@(_ZN7cutlass13device_kernelIN5flash19enable_sm80_to_sm89INS1_16FlashAttnFwdSm80INS1_25CollectiveMainloopFwdSm80ILi4ELi1ELb0EN4cute5tupleIJNS5_1CILi128EEENS7_ILi80EEENS7_ILi64EEEEEELi64ENS_6half_tEfNS_4arch4Sm80ELb0ELb1ELb1ELb1ELb1ELb0ELb1ELb1EEENS1_21CollectiveEpilogueFwdINS6_IJS8_SA_S9_EEENS6_IJNS7_ILi1EEESI_SI_EEESC_SE_Li128ELb1ELb1ELb1ELb0EEENS1_36VarlenDynamicPersistentTileSchedulerILi128ELi80ELi128ELi128ELb1ELb1ELb0ELb1ELb0ELb1EEEEEEEEEvNT_6ParamsE)
        /*035c*/ 	.word	0x000000d0


	//----- nvinfo : EIATTR_REGCOUNT
	.align		4
.L_154:
        /*0360*/ 	.byte	0x04, 0x2f
        /*0362*/ 	.short	(.L_156 - .L_155)
	.align		4
.L_155:
        /*0364*/ 	.word	index@(_ZN7cutlass13device_kernelIN5flash19enable_sm80_to_sm89INS1_16FlashAttnFwdSm80INS1_25CollectiveMainloopFwdSm80ILi4ELi1ELb0EN4cute5tupleIJNS5_1CILi128EEENS7_ILi96EEENS7_ILi64EEEEEELi64ENS_6half_tEfNS_4arch4Sm80ELb0ELb1ELb1ELb0ELb1ELb0ELb1ELb1EEENS1_21CollectiveEpilogueFwdINS6_IJS8_SA_S9_EEENS6_IJNS7_ILi1EEESI_SI_EEESC_SE_Li128ELb0ELb1ELb1ELb0EEENS1_19SingleTileSchedulerILb0ELb1ELb1ELi128EEEEEEEEEvNT_6ParamsE)
        /*0368*/ 	.word	0x000000ff


	//----- nvinfo : EIATTR_FRAME_SIZE
	.align		4
.L_156:
        /*036c*/ 	.byte	0x04, 0x11
        /*036e*/ 	.short	(.L_158 - .L_157)
	.align		4
.L_157:
        /*0370*/ 	.word	index@(_ZN7cutlass13device_kernelIN5flash19enable_sm80_to_sm89INS1_16FlashAttnFwdSm80INS1_25CollectiveMainloopFwdSm80ILi4ELi1ELb0EN4cute5tupleIJNS5_1CILi128EEENS7_ILi96EEENS7_ILi64EEEEEELi64ENS_6half_tEfNS_4arch4Sm80ELb0ELb1ELb1ELb0ELb1ELb0ELb1ELb1EEENS1_21CollectiveEpilogueFwdINS6_IJS8_SA_S9_EEENS6_IJNS7_ILi1EEESI_SI_EEESC_SE_Li128ELb0ELb1ELb1ELb0EEENS1_19SingleTileSchedulerILb0ELb1ELb1ELi128EEEEEEEEEvNT_6ParamsE)
        /*0374*/ 	.word	0x00000050


	//----- nvinfo : EIATTR_REGCOUNT
	.align		4
.L_158:
        /*0378*/ 	.byte	0x04, 0x2f
        /*037a*/ 	.short	(.L_160 - .L_159)
	.align		4
.L_159:
        /*037c*/ 	.word	index@(_ZN7cutlass13device_kernelIN5flash19enable_sm80_to_sm89INS1_16FlashAttnFwdSm80INS1_25CollectiveMainloopFwdSm80ILi4ELi1ELb0EN4cute5tupleIJNS5_1CILi128EEENS7_ILi80EEENS7_ILi64EEEEEELi64ENS_6half_tEfNS_4arch4Sm80ELb0ELb0ELb1ELb1ELb1ELb1ELb1ELb1EEENS1_21CollectiveEpilogueFwdINS6_IJS8_SA_S9_EEENS6_IJNS7_ILi1EEESI_SI_EEESC_SE_Li128ELb1ELb1ELb1ELb0EEENS1_36VarlenDynamicPersistentTileSchedulerILi128ELi80ELi128ELi128ELb1ELb1ELb0ELb0ELb1ELb1EEEEEEEEEvNT_6ParamsE)
        /*0380*/ 	.word	0x000000ff


	//----- nvinfo : EIATTR_FRAME_SIZE
	.align		4
.L_160:
        /*0384*/ 	.byte	0x04, 0x11
        /*0386*/ 	.short	(.L_162 - .L_161)
	.align		4
.L_161:
        /*0388*/ 	.word	index@($__internal_7_$__cuda_sm70_votesync_ballot)
        /*038c*/ 	.word	0x00000000


	//----- nvinfo : EIATTR_FRAME_SIZE
	.align		4
.L_162:
        /*0390*/ 	.byte	0x04, 0x11
        /*0392*/ 	.short	(.L_164 - .L_163)
	.align		4
.L_163:
        /*0394*/ 	.word	index@($__internal_6_$__cuda_sm70_shflsync_up_p)
        /*0398*/ 	.word	0x00000000


	//----- nvinfo : EIATTR_FRAME_SIZE
	.align		4
.L_164:
        /*039c*/ 	.byte	0x04, 0x11
        /*039e*/ 	.short	(.L_166 - .L_165)
	.align		4
.L_165:
        /*03a0*/ 	.word	index@($__internal_5_$__cuda_sm70_shflsync_idx_p)
        /*03a4*/ 	.word	0x00000000


	//----- nvinfo : EIATTR_FRAME_SIZE
	.align		4
.L_166:
        /*03a8*/ 	.byte	0x04, 0x11
        /*03aa*/ 	.short	(.L_168 - .L_167)
	.align		4
.L_167:
        /*03ac*/ 	.word	index@($__internal_4_$__cuda_sm70_shflsync_bfly_p)
        /*03b0*/ 	.word	0x00000000


	//----- nvinfo : EIATTR_FRAME_SIZE
	.align		4
.L_168:
        /*03b4*/ 	.byte	0x04, 0x11
        /*03b6*/ 	.short	(.L_170 - .L_169)
	.align		4
.L_169:
        /*03b8*/ 	.word	index@(_ZN7cutlass13device_kernelIN5flash19enable_sm80_to_sm89INS1_16FlashAttnFwdSm80INS1_25CollectiveMainloopFwdSm80ILi4ELi1ELb0EN4cute5tupleIJNS5_1CILi128EEENS7_ILi80EEENS7_ILi64EEEEEELi64ENS_6half_tEfNS_4arch4Sm80ELb0ELb0ELb1ELb1ELb1ELb1ELb1ELb1EEENS1_21CollectiveEpilogueFwdINS6_IJS8_SA_S9_EEENS6_IJNS7_ILi1EEESI_SI_EEESC_SE_Li128ELb1ELb1ELb1ELb0EEENS1_36VarlenDynamicPersistentTileSchedulerILi128ELi80ELi128ELi128ELb1ELb1ELb0ELb0ELb1ELb1EEEEEEEEEvNT_6ParamsE)
        /*03bc*/ 	.word	0x000000f0


	//----- nvinfo : EIATTR_REGCOUNT
	.align		4
.L_170:
        /*03c0*/ 	.byte	0x04, 0x2f
        /*03c2*/ 	.short	(.L_172 - .L_171)
	.align		4
.L_171:
        /*03c4*/ 	.word	index@(_ZN7cutlass13device_kernelIN5flash19enable_sm80_to_sm89INS1_16FlashAttnFwdSm80INS1_25CollectiveMainloopFwdSm80ILi4ELi1ELb0EN4cute5tupleIJNS5_1CILi128EEENS7_ILi80EEENS7_ILi64EEEEEELi64ENS_6half_tEfNS_4arch4Sm80ELb0ELb0ELb1ELb1ELb1ELb0ELb1ELb1EEENS1_21CollectiveEpilogueFwdINS6_IJS8_SA_S9_EEENS6_IJNS7_ILi1EEESI_SI_EEESC_SE_Li128ELb1ELb1ELb1ELb0EEENS1_36VarlenDynamicPersistentTileSchedulerILi128ELi80ELi128ELi128ELb1ELb1ELb0ELb0ELb1ELb1EEEEEEEEEvNT_6ParamsE)
        /*03c8*/ 	.word	0x000000ff


	//----- nvinfo : EIATTR_FRAME_SIZE
	.align		4
.L_172:
        /*03cc*/ 	.byte	0x04, 0x11
        /*03ce*/ 	.short	(.L_174 - .L_173)
	.align		4
.L_173:
        /*03d0*/ 	.word	index@($__internal_3_$__cuda_sm70_votesync_ballot)
        /*03d4*/ 	.word	0x00000000


	//----- nvinfo : EIATTR_FRAME_SIZE
	.align		4
.L_174:
        /*03d8*/ 	.byte	0x04, 0x11
        /*03da*/ 	.short	(.L_176 - .L_175)
	.align		4
.L_175:
        /*03dc*/ 	.word	index@($__internal_2_$__cuda_sm70_shflsync_up_p)
        /*03e0*/ 	.word	0x00000000


	//----- nvinfo : EIATTR_FRAME_SIZE
	.align		4
.L_176:
        /*03e4*/ 	.byte	0x04, 0x11
        /*03e6*/ 	.short	(.L_178 - .L_177)
	.align		4
.L_177:
        /*03e8*/ 	.word	index@($__internal_1_$__cuda_sm70_shflsync_idx_p)
        /*03ec*/ 	.word	0x00000000


	//----- nvinfo : EIATTR_FRAME_SIZE
	.align		4
.L_178:
        /*03f0*/ 	.byte	0x04, 0x11
        /*03f2*/ 	.short	(.L_180 - .L_179)
	.align		4
.L_179:
        /*03f4*/ 	.word	index@($__internal_0_$__cuda_sm70_shflsync_bfly_p)
        /*03f8*/ 	.word	0x00000000


	//----- nvinfo : EIATTR_FRAME_SIZE
	.align		4
.L_180:
        /*03fc*/ 	.byte	0x04, 0x11
        /*03fe*/ 	.short	(.L_182 - .L_181)
	.align		4
.L_181:
        /*0400*/ 	.word	index@(_ZN7cutlass13device_kernelIN5flash19enable_sm80_to_sm89INS1_16FlashAttnFwdSm80INS1_25CollectiveMainloopFwdSm80ILi4ELi1ELb0EN4cute5tupleIJNS5_1CILi128EEENS7_ILi80EEENS7_ILi64EEEEEELi64ENS_6half_tEfNS_4arch4Sm80ELb0ELb0ELb1ELb1ELb1ELb0ELb1ELb1EEENS1_21CollectiveEpilogueFwdINS6_IJS8_SA_S9_EEENS6_IJNS7_ILi1EEESI_SI_EEESC_SE_Li128ELb1ELb1ELb1ELb0EEENS1_36VarlenDynamicPersistentTileSchedulerILi128ELi80ELi128ELi128ELb1ELb1ELb0ELb0ELb1ELb1EEEEEEEEEvNT_6ParamsE)
        /*0404*/ 	.word	0x000000d0


	//----- nvinfo : EIATTR_REGCOUNT
	.align		4
.L_182:
        /*0408*/ 	.byte	0x04, 0x2f
        /*040a*/ 	.short	(.L_184 - .L_183)
	.align		4
.L_183:
        /*040c*/ 	.word	index@(_ZN7cutlass13device_kernelIN5flash19enable_sm80_to_sm89INS1_16FlashAttnFwdSm80INS1_25CollectiveMainloopFwdSm80ILi4ELi1ELb0EN4cute5tupleIJNS5_1CILi128EEENS7_ILi112EEENS7_ILi64EEEEEELi64ENS_6half_tEfNS_4arch4Sm80ELb0ELb0ELb1ELb0ELb1ELb0ELb1ELb1EEENS1_21CollectiveEpilogueFwdINS6_IJS8_SA_S9_EEENS6_IJNS7_ILi1EEESI_SI_EEESC_SE_Li128ELb0ELb1ELb1ELb0EEENS1_19SingleTileSchedulerILb0ELb1ELb1ELi128EEEEEEEEEvNT_6ParamsE)
        /*0410*/ 	.word	0x000000ff


	//----- nvinfo : EIATTR_FRAME_SIZE
	.align		4
.L_184:
        /*0414*/ 	.byte	0x04, 0x11
        /*0416*/ 	.short	(.L_186 - .L_185)
	.align		4
.L_185:
        /*0418*/ 	.word	index@(_ZN7cutlass13device_kernelIN5flash19enable_sm80_to_sm89INS1_16FlashAttnFwdSm80INS1_25CollectiveMainloopFwdSm80ILi4ELi1ELb0EN4cute5tupleIJNS5_1CILi128EEENS7_ILi112EEENS7_ILi64EEEEEELi64ENS_6half_tEfNS_4arch4Sm80ELb0ELb0ELb1ELb0ELb1ELb0ELb1ELb1EEENS1_21CollectiveEpilogueFwdINS6_IJS8_SA_S9_EEENS6_IJNS7_ILi1EEESI_SI_EEESC_SE_Li128ELb0ELb1ELb1ELb0EEENS1_19SingleTileSchedulerILb0ELb1ELb1ELi128EEEEEEEEEvNT_6ParamsE)
        /*041c*/ 	.word	0x00000048


	//----- nvinfo : EIATTR_MIN_STACK_SIZE
	.align		4
.L_186:
        /*0420*/ 	.byte	0x04, 0x12
        /*0422*/ 	.short	(.L_188 - .L_187)
	.align		4
.L_187:
        /*0424*/ 	.word	index@(_ZN7cutlass13device_kernelIN5flash19enable_sm80_to_sm89INS1_16FlashAttnFwdSm80INS1_25CollectiveMainloopFwdSm80ILi4ELi1ELb0EN4cute5tupleIJNS5_1CILi128EEENS7_ILi112EEENS7_ILi64EEEEEELi64ENS_6half_tEfNS_4arch4Sm80ELb0ELb0ELb1ELb0ELb1ELb0ELb1ELb1EEENS1_21CollectiveEpilogueFwdINS6_IJS8_SA_S9_EEENS6_IJNS7_ILi1EEESI_SI_EEESC_SE_Li128ELb0ELb1ELb1ELb0EEENS1_19SingleTileSchedulerILb0ELb1ELb1ELi128EEEEEEEEEvNT_6ParamsE)
        /*0428*/ 	.word	0x00000048


	//----- nvinfo : EIATTR_MIN_STACK_SIZE
	.align		4
.L_188:
        /*042c*/ 	.byte	0x04, 0x12
        /*042e*/ 	.short	(.L_190 - .L_189)
	.align		4
.L_189:
        /*0430*/ 	.word	index@(_ZN7cutlass13device_kernelIN5flash19enable_sm80_to_sm89INS1_16FlashAttnFwdSm80INS1_25CollectiveMainloopFwdSm80ILi4ELi1ELb0EN4cute5tupleIJNS5_1CILi128EEENS7_ILi80EEENS7_ILi64EEEEEELi64ENS_6half_tEfNS_4arch4Sm80ELb0ELb0ELb1ELb1ELb1ELb0ELb1ELb1EEENS1_21CollectiveEpilogueFwdINS6_IJS8_SA_S9_EEENS6_IJNS7_ILi1EEESI_SI_EEESC_SE_Li128ELb1ELb1ELb1ELb0EEENS1_36VarlenDynamicPersistentTileSchedulerILi128ELi80ELi128ELi128ELb1ELb1ELb0ELb0ELb1ELb1EEEEEEEEEvNT_6ParamsE)
        /*0434*/ 	.word	0x000000d0


	//----- nvinfo : EIATTR_MIN_STACK_SIZE
	.align		4
.L_190:
        /*0438*/ 	.byte	0x04, 0x12
        /*043a*/ 	.short	(.L_192 - .L_191)
	.align		4
.L_191:
        /*043c*/ 	.word	index@(_ZN7cutlass13device_kernelIN5flash19enable_sm80_to_sm89INS1_16FlashAttnFwdSm80INS1_25CollectiveMainloopFwdSm80ILi4ELi1ELb0EN4cute5tupleIJNS5_1CILi128EEENS7_ILi80EEENS7_ILi64EEEEEELi64ENS_6half_tEfNS_4arch4Sm80ELb0ELb0ELb1ELb1ELb1ELb1ELb1ELb1EEENS1_21CollectiveEpilogueFwdINS6_IJS8_SA_S9_EEENS6_IJNS7_ILi1EEESI_SI_EEESC_SE_Li128ELb1ELb1ELb1ELb0EEENS1_36VarlenDynamicPersistentTileSchedulerILi128ELi80ELi128ELi128ELb1ELb1ELb0ELb0ELb1ELb1EEEEEEEEEvNT_6ParamsE)
        /*0440*/ 	.word	0x000000f0


	//----- nvinfo : EIATTR_MIN_STACK_SIZE
	.align		4
.L_192:
        /*0444*/ 	.byte	0x04, 0x12
        /*0446*/ 	.short	(.L_194 - .L_193)
	.align		4
.L_193:
        /*0448*/ 	.word	index@(_ZN7cutlass13device_kernelIN5flash19enable_sm80_to_sm89INS1_16FlashAttnFwdSm80INS1_25CollectiveMainloopFwdSm80ILi4ELi1ELb0EN4cute5tupleIJNS5_1CILi128EEENS7_ILi96EEENS7_ILi64EEEEEELi64ENS_6half_tEfNS_4arch4Sm80ELb0ELb1ELb1ELb0ELb1ELb0ELb1ELb1EEENS1_21CollectiveEpilogueFwdINS6_IJS8_SA_S9_EEENS6_IJNS7_ILi1EEESI_SI_EEESC_SE_Li128ELb0ELb1ELb1ELb0EEENS1_19SingleTileSchedulerILb0ELb1ELb1ELi128EEEEEEEEEvNT_6ParamsE)
        /*044c*/ 	.word	0x00000050


	//----- nvinfo : EIATTR_MIN_STACK_SIZE
	.align		4
.L_194:
        /*0450*/ 	.byte	0x04, 0x12
        /*0452*/ 	.short	(.L_196 - .L_195)
	.align		4
.L_195:
        /*0454*/ 	.word	index@(_ZN7cutlass13device_kernelIN5flash19enable_sm80_to_sm89INS1_16FlashAttnFwdSm80INS1_25CollectiveMainloopFwdSm80ILi4ELi1ELb0EN4cute5tupleIJNS5_1CILi128EEENS7_ILi80EEENS7_ILi64EEEEEELi64ENS_6half_tEfNS_4arch4Sm80ELb0ELb1ELb1ELb1ELb1ELb0ELb1ELb1EEENS1_21CollectiveEpilogueFwdINS6_IJS8_SA_S9_EEENS6_IJNS7_ILi1EEESI_SI_EEESC_SE_Li128ELb1ELb1ELb1ELb0EEENS1_36VarlenDynamicPersistentTileSchedulerILi128ELi80ELi128ELi128ELb1ELb1ELb0ELb1ELb0ELb1EEEEEEEEEvNT_6ParamsE)
        /*0458*/ 	.word	0x000000d0


	//----- nvinfo : EIATTR_MIN_STACK_SIZE
	.align		4
.L_196:
        /*045c*/ 	.byte	0x04, 0x12
        /*045e*/ 	.short	(.L_198 - .L_197)
	.align		4
.L_197:
        /*0460*/ 	.word	index@(_ZN7cutlass13device_kernelIN5flash19enable_sm80_to_sm89INS1_16FlashAttnFwdSm80INS1_25CollectiveMainloopFwdSm80ILi4ELi1ELb0EN4cute5tupleIJNS5_1CILi128EEENS7_ILi80EEENS7_ILi64EEEEEELi64ENS_6half_tEfNS_4arch4Sm80ELb0ELb1ELb1ELb1ELb1ELb1ELb1ELb1EEENS1_21CollectiveEpilogueFwdINS6_IJS8_SA_S9_EEENS6_IJNS7_ILi1EEESI_SI_EEESC_SE_Li128ELb1ELb1ELb1ELb0EEENS1_36VarlenDynamicPersistentTileSchedulerILi128ELi80ELi128ELi128ELb1ELb1ELb0ELb1ELb0ELb1EEEEEEEEEvNT_6ParamsE)
        /*0464*/ 	.word	0x000000b0


	//----- nvinfo : EIATTR_MIN_STACK_SIZE
	.align		4
.L_198:
        /*0468*/ 	.byte	0x04, 0x12
        /*046a*/ 	.short	(.L_200 - .L_199)
	.align		4
.L_199:
        /*046c*/ 	.word	index@(_ZN7cutlass13device_kernelIN5flash19enable_sm80_to_sm89INS1_16FlashAttnFwdSm80INS1_25CollectiveMainloopFwdSm80ILi4ELi1ELb0EN4cute5tupleIJNS5_1CILi128EEENS7_ILi112EEENS7_ILi64EEEEEELi64ENS_6half_tEfNS_4arch4Sm80ELb1ELb0ELb1ELb0ELb1ELb0ELb1ELb1EEENS1_21CollectiveEpilogueFwdINS6_IJS8_SA_S9_EEENS6_IJNS7_ILi1EEESI_SI_EEESC_SE_Li128ELb0ELb1ELb1ELb0EEENS1_30DynamicPersistentTileSchedulerILi128ELi128ELb1ELb1ELb0EEEEEEEEEvNT_6ParamsE)
        /*0470*/ 	.word	0x00000068


	//----- nvinfo : EIATTR_MIN_STACK_SIZE
	.align		4
.L_200:
        /*0474*/ 	.byte	0x04, 0x12
        /*0476*/ 	.short	(.L_202 - .L_201)
	.align		4
.L_201:
        /*0478*/ 	.word	index@(_ZN7cutlass13device_kernelIN5flash19enable_sm80_to_sm89INS1_16FlashAttnFwdSm80INS1_25CollectiveMainloopFwdSm80ILi4ELi1ELb0EN4cute5tupleIJNS5_1CILi128EEENS7_ILi80EEENS7_ILi64EEEEEELi64ENS_6half_tEfNS_4arch4Sm80ELb1ELb0ELb1ELb1ELb1ELb0ELb1ELb1EEENS1_21CollectiveEpilogueFwdINS6_IJS8_SA_S9_EEENS6_IJNS7_ILi1EEESI_SI_EEESC_SE_Li128ELb1ELb1ELb1ELb0EEENS1_36VarlenDynamicPersistentTileSchedulerILi128ELi80ELi128ELi128ELb1ELb1ELb0ELb1ELb1ELb1EEEEEEEEEvNT_6ParamsE)
        /*047c*/ 	.word	0x000000d8


	//----- nvinfo : EIATTR_MIN_STACK_SIZE
	.align		4
.L_202:
        /*0480*/ 	.byte	0x04, 0x12
        /*0482*/ 	.short	(.L_204 - .L_203)
	.align		4
.L_203:
        /*0484*/ 	.word	index@(_ZN7cutlass13device_kernelIN5flash19enable_sm80_to_sm89INS1_16FlashAttnFwdSm80INS1_25CollectiveMainloopFwdSm80ILi4ELi1ELb0EN4cute5tupleIJNS5_1CILi128EEENS7_ILi80EEENS7_ILi64EEEEEELi64ENS_6half_tEfNS_4arch4Sm80ELb1ELb0ELb1ELb1ELb1ELb1ELb1ELb1EEENS1_21CollectiveEpilogueFwdINS6_IJS8_SA_S9_EEENS6_IJNS7_ILi1EEESI_SI_EEESC_SE_Li128ELb1ELb1ELb1ELb0EEENS1_36VarlenDynamicPersistentTileSchedulerILi128ELi80ELi128ELi128ELb1ELb1ELb0ELb1ELb1ELb1EEEEEEEEEvNT_6ParamsE)
        /*0488*/ 	.word	0x00000100


	//----- nvinfo : EIATTR_MIN_STACK_SIZE
	.align		4
.L_204:
        /*048c*/ 	.byte	0x04, 0x12
        /*048e*/ 	.short	(.L_206 - .L_205)
	.align		4
.L_205:
        /*0490*/ 	.word	index@(_ZN7cutlass13device_kernelIN5flash19enable_sm80_to_sm89INS1_16FlashAttnFwdSm80INS1_25CollectiveMainloopFwdSm80ILi4ELi1ELb0EN4cute5tupleIJNS5_1CILi128EEENS7_ILi112EEENS7_ILi64EEEEEELi64ENS_6half_tEfNS_4arch4Sm80ELb0ELb0ELb0ELb0ELb1ELb0ELb1ELb1EEENS1_21CollectiveEpilogueFwdINS6_IJS8_SA_S9_EEENS6_IJNS7_ILi1EEESI_SI_EEESC_SE_Li128ELb0ELb1ELb1ELb0EEENS1_19SingleTileSchedulerILb0ELb1ELb1ELi128EEEEEEEEEvNT_6ParamsE)
        /*0494*/ 	.word	0x00000020


	//----- nvinfo : EIATTR_MIN_STACK_SIZE
	.align		4
.L_206:
        /*0498*/ 	.byte	0x04, 0x12
        /*049a*/ 	.short	(.L_208 - .L_207)
	.align		4
.L_207:
        /*049c*/ 	.word	index@(_ZN7cutlass13device_kernelIN5flash19enable_sm80_to_sm89INS1_16FlashAttnFwdSm80INS1_25CollectiveMainloopFwdSm80ILi4ELi1ELb0EN4cute5tupleIJNS5_1CILi128EEENS7_ILi80EEENS7_ILi64EEEEEELi64ENS_6half_tEfNS_4arch4Sm80ELb0ELb0ELb0ELb1ELb1ELb0ELb1ELb1EEENS1_21CollectiveEpilogueFwdINS6_IJS8_SA_S9_EEENS6_IJNS7_ILi1EEESI_SI_EEESC_SE_Li128ELb1ELb1ELb1ELb0EEENS1_36VarlenDynamicPersistentTileSchedulerILi128ELi80ELi128ELi128ELb1ELb1ELb0ELb0ELb1ELb1EEEEEEEEEvNT_6ParamsE)
        /*04a0*/ 	.word	0x00000098


	//----- nvinfo : EIATTR_MIN_STACK_SIZE
	.align		4
.L_208:
        /*04a4*/ 	.byte	0x04, 0x12
        /*04a6*/ 	.short	(.L_210 - .L_209)
	.align		4
.L_209:
        /*04a8*/ 	.word	index@(_ZN7cutlass13device_kernelIN5flash19enable_sm80_to_sm89INS1_16FlashAttnFwdSm80INS1_25CollectiveMainloopFwdSm80ILi4ELi1ELb0EN4cute5tupleIJNS5_1CILi128EEENS7_ILi80EEENS7_ILi64EEEEEELi64ENS_6half_tEfNS_4arch4Sm80ELb0ELb0ELb0ELb1ELb1ELb1ELb1ELb1EEENS1_21CollectiveEpilogueFwdINS6_IJS8_SA_S9_EEENS6_IJNS7_ILi1EEESI_SI_EEESC_SE_Li128ELb1ELb1ELb1ELb0EEENS1_36VarlenDynamicPersistentTileSchedulerILi128ELi80ELi128ELi128ELb1ELb1ELb0ELb0ELb1ELb1EEEEEEEEEvNT_6ParamsE)
        /*04ac*/ 	.word	0x000000f8


	//----- nvinfo : EIATTR_MIN_STACK_SIZE
	.align		4
.L_210:
        /*04b0*/ 	.byte	0x04, 0x12
        /*04b2*/ 	.short	(.L_212 - .L_211)
	.align		4
.L_211:
        /*04b4*/ 	.word	index@(_ZN7cutlass13device_kernelIN5flash19enable_sm80_to_sm89INS1_16FlashAttnFwdSm80INS1_25CollectiveMainloopFwdSm80ILi4ELi1ELb0EN4cute5tupleIJNS5_1CILi128EEENS7_ILi96EEENS7_ILi64EEEEEELi64ENS_6half_tEfNS_4arch4Sm80ELb0ELb1ELb0ELb0ELb1ELb0ELb1ELb1EEENS1_21CollectiveEpilogueFwdINS6_IJS8_SA_S9_EEENS6_IJNS7_ILi1EEESI_SI_EEESC_SE_Li128ELb0ELb1ELb1ELb0EEENS1_19SingleTileSchedulerILb0ELb1ELb1ELi128EEEEEEEEEvNT_6ParamsE)
        /*04b8*/ 	.word	0x00000018


	//----- nvinfo : EIATTR_MIN_STACK_SIZE
	.align		4
.L_212:
        /*04bc*/ 	.byte	0x04, 0x12
        /*04be*/ 	.short	(.L_214 - .L_213)
	.align		4
.L_213:
        /*04c0*/ 	.word	index@(_ZN7cutlass13device_kernelIN5flash19enable_sm80_to_sm89INS1_16FlashAttnFwdSm80INS1_25CollectiveMainloopFwdSm80ILi4ELi1ELb0EN4cute5tupleIJNS5_1CILi128EEENS7_ILi80EEENS7_ILi64EEEEEELi64ENS_6half_tEfNS_4arch4Sm80ELb0ELb1ELb0ELb1ELb1ELb0ELb1ELb1EEENS1_21CollectiveEpilogueFwdINS6_IJS8_SA_S9_EEENS6_IJNS7_ILi1EEESI_SI_EEESC_SE_Li128ELb1ELb1ELb1ELb0EEENS1_36VarlenDynamicPersistentTileSchedulerILi128ELi80ELi128ELi128ELb1ELb1ELb0ELb1ELb0ELb1EEEEEEEEEvNT_6ParamsE)
        /*04c4*/ 	.word	0x00000080


	//----- nvinfo : EIATTR_MIN_STACK_SIZE
	.align		4
.L_214:
        /*04c8*/ 	.byte	0x04, 0x12
        /*04ca*/ 	.short	(.L_216 - .L_215)
	.align		4
.L_215:
        /*04cc*/ 	.word	index@(_ZN7cutlass13device_kernelIN5flash19enable_sm80_to_sm89INS1_16FlashAttnFwdSm80INS1_25CollectiveMainloopFwdSm80ILi4ELi1ELb0EN4cute5tupleIJNS5_1CILi128EEENS7_ILi80EEENS7_ILi64EEEEEELi64ENS_6half_tEfNS_4arch4Sm80ELb0ELb1ELb0ELb1ELb1ELb1ELb1ELb1EEENS1_21CollectiveEpilogueFwdINS6_IJS8_SA_S9_EEENS6_IJNS7_ILi1EEESI_SI_EEESC_SE_Li128ELb1ELb1ELb1ELb0EEENS1_36VarlenDynamicPersistentTileSchedulerILi128ELi80ELi128ELi128ELb1ELb1ELb0ELb1ELb0ELb1EEEEEEEEEvNT_6ParamsE)
        /*04d0*/ 	.word	0x000000f8


	//----- nvinfo : EIATTR_MIN_STACK_SIZE
	.align		4
.L_216:
        /*04d4*/ 	.byte	0x04, 0x12
        /*04d6*/ 	.short	(.L_218 - .L_217)
	.align		4
.L_217:
        /*04d8*/ 	.word	index@(_ZN7cutlass13device_kernelIN5flash19enable_sm80_to_sm89INS1_16FlashAttnFwdSm80INS1_25CollectiveMainloopFwdSm80ILi4ELi1ELb0EN4cute5tupleIJNS5_1CILi128EEENS7_ILi112EEENS7_ILi64EEEEEELi64ENS_6half_tEfNS_4arch4Sm80ELb1ELb0ELb0ELb0ELb1ELb0ELb1ELb1EEENS1_21CollectiveEpilogueFwdINS6_IJS8_SA_S9_EEENS6_IJNS7_ILi1EEESI_SI_EEESC_SE_Li128ELb0ELb1ELb1ELb0EEENS1_30DynamicPersistentTileSchedulerILi128ELi128ELb1ELb1ELb0EEEEEEEEEvNT_6ParamsE)
        /*04dc*/ 	.word	0x000000a0


	//----- nvinfo : EIATTR_MIN_STACK_SIZE
	.align		4
.L_218:
        /*04e0*/ 	.byte	0x04, 0x12
        /*04e2*/ 	.short	(.L_220 - .L_219)
	.align		4
.L_219:
        /*04e4*/ 	.word	index@(_ZN7cutlass13device_kernelIN5flash19enable_sm80_to_sm89INS1_16FlashAttnFwdSm80INS1_25CollectiveMainloopFwdSm80ILi4ELi1ELb0EN4cute5tupleIJNS5_1CILi128EEENS7_ILi80EEENS7_ILi64EEEEEELi64ENS_6half_tEfNS_4arch4Sm80ELb1ELb0ELb0ELb1ELb1ELb0ELb1ELb1EEENS1_21CollectiveEpilogueFwdINS6_IJS8_SA_S9_EEENS6_IJNS7_ILi1EEESI_SI_EEESC_SE_Li128ELb1ELb1ELb1ELb0EEENS1_36VarlenDynamicPersistentTileSchedulerILi128ELi80ELi128ELi128ELb1ELb1ELb0ELb1ELb1ELb1EEEEEEEEEvNT_6ParamsE)
        /*04e8*/ 	.word	0x000000c0


	//----- nvinfo : EIATTR_MIN_STACK_SIZE
	.align		4
.L_220:
        /*04ec*/ 	.byte	0x04, 0x12
        /*04ee*/ 	.short	(.L_222 - .L_221)
	.align		4
.L_221:
        /*04f0*/ 	.word	index@(_ZN7cutlass13device_kernelIN5flash19enable_sm80_to_sm89INS1_16FlashAttnFwdSm80INS1_25CollectiveMainloopFwdSm80ILi4ELi1ELb0EN4cute5tupleIJNS5_1CILi128EEENS7_ILi80EEENS7_ILi64EEEEEELi64ENS_6half_tEfNS_4arch4Sm80ELb1ELb0ELb0ELb1ELb1ELb1ELb1ELb1EEENS1_21CollectiveEpilogueFwdINS6_IJS8_SA_S9_EEENS6_IJNS7_ILi1EEESI_SI_EEESC_SE_Li128ELb1ELb1ELb1ELb0EEENS1_36VarlenDynamicPersistentTileSchedulerILi128ELi80ELi128ELi128ELb1ELb1ELb0ELb1ELb1ELb1EEEEEEEEEvNT_6ParamsE)
        /*04f4*/ 	.word	0x00000100
.L_222:


//--------------------- .nv.info._ZN7cutlass13device_kernelIN5flash19enable_sm80_to_sm89INS1_16FlashAttnFwdSm80INS1_25CollectiveMainloopFwdSm80ILi4ELi1ELb0EN4cute5tupleIJNS5_1CILi128EEENS7_ILi112EEENS7_ILi64EEEEEELi64ENS_6half_tEfNS_4arch4Sm80ELb0ELb0ELb1ELb0ELb1ELb0ELb1ELb1EEENS1_21CollectiveEpilogueFwdINS6_IJS8_SA_S9_EEENS6_IJNS7_ILi1EEESI_SI_EEESC_SE_Li128ELb0ELb1ELb1ELb0EEENS1_19SingleTileSchedulerILb0ELb1ELb1ELi128EEEEEEEEEvNT_6ParamsE --------------------------
	.section	.nv.info._ZN7cutlass13device_kernelIN5flash19enable_sm80_to_sm89INS1_16FlashAttnFwdSm80INS1_25CollectiveMainloopFwdSm80ILi4ELi1ELb0EN4cute5tupleIJNS5_1CILi128EEENS7_ILi112EEENS7_ILi64EEEEEELi64ENS_6half_tEfNS_4arch4Sm80ELb0ELb0ELb1ELb0ELb1ELb0ELb1ELb1EEENS1_21CollectiveEpilogueFwdINS6_IJS8_SA_S9_EEENS6_IJNS7_ILi1EEESI_SI_EEESC_SE_Li128ELb0ELb1ELb1ELb0EEENS1_19SingleTileSchedulerILb0ELb1ELb1ELi128EEEEEEEEEvNT_6ParamsE,"",@"SHT_CUDA_INFO"
	.sectionflags	@""
	.align	4


	//----- nvinfo : EIATTR_CUDA_API_VERSION
	.align		4
        /*0000*/ 	.byte	0x04, 0x37
        /*0002*/ 	.short	(.L_224 - .L_223)
.L_223:
        /*0004*/ 	.word	0x00000082


	//----- nvinfo : EIATTR_SW2861232_WAR
	.align		4
.L_224:
        /*0008*/ 	.byte	0x01, 0x35
	.zero		2


	//----- nvinfo : EIATTR_PARAM_CBANK
	.align		4
        /*000c*/ 	.byte	0x04, 0x0a
        /*000e*/ 	.short	(.L_226 - .L_225)
	.align		4
.L_225:
        /*0010*/ 	.word	index@(.nv.constant0._ZN7cutlass13device_kernelIN5flash19enable_sm80_to_sm89INS1_16FlashAttnFwdSm80INS1_25CollectiveMainloopFwdSm80ILi4ELi1ELb0EN4cute5tupleIJNS5_1CILi128EEENS7_ILi112EEENS7_ILi64EEEEEELi64ENS_6half_tEfNS_4arch4Sm80ELb0ELb0ELb1ELb0ELb1ELb0ELb1ELb1EEENS1_21CollectiveEpilogueFwdINS6_IJS8_SA_S9_EEENS6_IJNS7_ILi1EEESI_SI_EEESC_SE_Li128ELb0ELb1ELb1ELb0EEENS1_19SingleTileSchedulerILb0ELb1ELb1ELi128EEEEEEEEEvNT_6ParamsE)
        /*0014*/ 	.short	0x0160
        /*0016*/ 	.short	0x0418


	//----- nvinfo : EIATTR_CBANK_PARAM_SIZE
	.align		4
.L_226:
        /*0018*/ 	.byte	0x03, 0x19
        /*001a*/ 	.short	0x0418


	//----- nvinfo : EIATTR_KPARAM_INFO
	.align		4
        /*001c*/ 	.byte	0x04, 0x17
        /*001e*/ 	.short	(.L_228 - .L_227)
.L_227:
        /*0020*/ 	.word	0x00000000
        /*0024*/ 	.short	0x0000
        /*0026*/ 	.short	0x0000
        /*0028*/ 	.byte	0x00, 0xf0, 0x61, 0x10


	//----- nvinfo : EIATTR_MAXREG_COUNT
	.align		4
.L_228:
        /*002c*/ 	.byte	0x03, 0x1b
        /*002e*/ 	.short	0x00ff


	//----- nvinfo : EIATTR_NUM_BARRIERS
	.align		4
        /*0030*/ 	.byte	0x02, 0x4c
        /*0032*/ 	.byte	0x02
	.zero		1


	//----- nvinfo : EIATTR_ANNOTATIONS
	.align		4
        /*0034*/ 	.byte	0x04, 0x55
        /*0036*/ 	.short	(.L_230 - .L_229)


	//   ....[0]....
.L_229:
        /*0038*/ 	.word	0x00000001
        /*003c*/ 	.byte	0xe0, 0x0a, 0x00, 0x00, 0x01, 0x00, 0x00, 0x00, 0x00, 0x14, 0x00, 0x00, 0x01, 0x00, 0x00, 0x00
        /* <DEDUP_REMOVED lines=21> */
        /*019c*/ 	.byte	0xd0, 0xce, 0x00, 0x00, 0x01, 0x00, 0x00, 0x00, 0xe0, 0xce, 0x00, 0x00


	//----- nvinfo : EIATTR_MERCURY_ISA_VERSION
	.align		4
.L_230:
        /*01a8*/ 	.byte	0x03, 0x5f
        /*01aa*/ 	.short	0x0000


	//----- nvinfo : EIATTR_COOP_GROUP_MASK_REGIDS
	.align		4
        /*01ac*/ 	.byte	0x04, 0x29
        /*01ae*/ 	.short	(.L_232 - .L_231)


	//   ....[0]....
.L_231:
        /*01b0*/ 	.word	0xffffffff


	//   ....[1]....
        /*01b4*/ 	.word	0xffffffff


	//   ....[2]....
        /*01b8*/ 	.word	0xffffffff


	//   ....[3]....
        /*01bc*/ 	.word	0xffffffff


	//   ....[4]....
        /*01c0*/ 	.word	0xffffffff


	//   ....[5]....
        /*01c4*/ 	.word	0xffffffff


	//   ....[6]....
        /*01c8*/ 	.word	0xffffffff


	//   ....[7]....
        /*01cc*/ 	.word	0xffffffff


	//   ....[8]....
        /*01d0*/ 	.word	0xffffffff


	//   ....[9]....
        /*01d4*/ 	.word	0xffffffff


	//   ....[10]....
        /*01d8*/ 	.word	0xffffffff


	//   ....[11]....
        /*01dc*/ 	.word	0xffffffff


	//   ....[12]....
        /*01e0*/ 	.word	0xffffffff


	//   ....[13]....
        /*01e4*/ 	.word	0xffffffff


	//   ....[14]....
        /*01e8*/ 	.word	0xffffffff


	//   ....[15]....
        /*01ec*/ 	.word	0xffffffff


	//   ....[16]....
        /*01f0*/ 	.word	0xffffffff


	//   ....[17]....
        /*01f4*/ 	.word	0xffffffff


	//   ....[18]....
        /*01f8*/ 	.word	0xffffffff


	//   ....[19]....
        /*01fc*/ 	.word	0xffffffff


	//   ....[20]....
        /*0200*/ 	.word	0xffffffff


	//   ....[21]....
        /*0204*/ 	.word	0xffffffff


	//   ....[22]....
        /*0208*/ 	.word	0xffffffff


	//   ....[23]....
        /*020c*/ 	.word	0xffffffff


	//   ....[24]....
        /*0210*/ 	.word	0xffffffff


	//   ....[25]....
        /*0214*/ 	.word	0xffffffff


	//   ....[26]....
        /*0218*/ 	.word	0xffffffff


	//   ....[27]....
        /*021c*/ 	.word	0xffffffff


	//   ....[28]....
        /*0220*/ 	.word	0xffffffff


	//   ....[29]....
        /*0224*/ 	.word	0xffffffff


	//   ....[30]....
        /*0228*/ 	.word	0xffffffff


	//   ....[31]....
        /*022c*/ 	.word	0xffffffff


	//   ....[32]....
        /*0230*/ 	.word	0xffffffff


	//   ....[33]....
        /*0234*/ 	.word	0xffffffff


	//   ....[34]....
        /*0238*/ 	.word	0xffffffff


	//   ....[35]....
        /*023c*/ 	.word	0xffffffff


	//   ....[36]....
        /*0240*/ 	.word	0xffffffff


	//   ....[37]....
        /*0244*/ 	.word	0xffffffff


	//   ....[38]....
        /*0248*/ 	.word	0xffffffff


	//   ....[39]....
        /*024c*/ 	.word	0xffffffff


	//   ....[40]....
        /*0250*/ 	.word	0xffffffff


	//   ....[41]....
        /*0254*/ 	.word	0xffffffff


	//   ....[42]....
        /*0258*/ 	.word	0xffffffff


	//   ....[43]....
        /*025c*/ 	.word	0xffffffff


	//   ....[44]....
        /*0260*/ 	.word	0xffffffff


	//   ....[45]....
        /*0264*/ 	.word	0xffffffff


	//   ....[46]....
        /*0268*/ 	.word	0xffffffff


	//   ....[47]....
        /*026c*/ 	.word	0xffffffff


	//   ....[48]....
        /*0270*/ 	.word	0xffffffff


	//   ....[49]....
        /*0274*/ 	.word	0xffffffff


	//   ....[50]....
        /*0278*/ 	.word	0xffffffff


	//   ....[51]....
        /*027c*/ 	.word	0xffffffff


	//   ....[52]....
        /*0280*/ 	.word	0xffffffff


	//   ....[53]....
        /*0284*/ 	.word	0xffffffff


	//   ....[54]....
        /*0288*/ 	.word	0xffffffff


	//   ....[55]....
        /*028c*/ 	.word	0xffffffff


	//   ....[56]....
        /*0290*/ 	.word	0xffffffff


	//   ....[57]....
        /*0294*/ 	.word	0xffffffff


	//   ....[58]....
        /*0298*/ 	.word	0xffffffff


	//   ....[59]....
        /*029c*/ 	.word	0xffffffff


	//   ....[60]....
        /*02a0*/ 	.word	0xffffffff


	//   ....[61]....
        /*02a4*/ 	.word	0xffffffff


	//   ....[62]....
        /*02a8*/ 	.word	0xffffffff


	//   ....[63]....
        /*02ac*/ 	.word	0xffffffff


	//   ....[64]....
        /*02b0*/ 	.word	0xffffffff


	//   ....[65]....
        /*02b4*/ 	.word	0xffffffff


	//   ....[66]....
        /*02b8*/ 	.word	0xffffffff


	//   ....[67]....
        /*02bc*/ 	.word	0xffffffff


	//   ....[68]....
        /*02c0*/ 	.word	0xffffffff


	//   ....[69]....
        /*02c4*/ 	.word	0xffffffff


	//   ....[70]....
        /*02c8*/ 	.word	0xffffffff


	//   ....[71]....
        /*02cc*/ 	.word	0xffffffff


	//   ....[72]....
        /*02d0*/ 	.word	0xffffffff


	//   ....[73]....
        /*02d4*/ 	.word	0xffffffff


	//   ....[74]....
        /*02d8*/ 	.word	0xffffffff


	//   ....[75]....
        /*02dc*/ 	.word	0xffffffff


	//   ....[76]....
        /*02e0*/ 	.word	0xffffffff


	//   ....[77]....
        /*02e4*/ 	.word	0xffffffff


	//   ....[78]....
        /*02e8*/ 	.word	0xffffffff


	//   ....[79]....
        /*02ec*/ 	.word	0xffffffff


	//   ....[80]....
        /*02f0*/ 	.word	0xffffffff


	//   ....[81]....
        /*02f4*/ 	.word	0xffffffff


	//   ....[82]....
        /*02f8*/ 	.word	0xffffffff


	//   ....[83]....
        /*02fc*/ 	.word	0xffffffff


	//   ....[84]....
        /*0300*/ 	.word	0xffffffff


	//   ....[85]....
        /*0304*/ 	.word	0xffffffff


	//   ....[86]....
        /*0308*/ 	.word	0xffffffff


	//   ....[87]....
        /*030c*/ 	.word	0xffffffff


	//   ....[88]....
        /*0310*/ 	.word	0xffffffff


	//   ....[89]....
        /*0314*/ 	.word	0xffffffff


	//   ....[90]....
        /*0318*/ 	.word	0xffffffff


	//   ....[91]....
        /*031c*/ 	.word	0xffffffff


	//   ....[92]....
        /*0320*/ 	.word	0xffffffff


	//   ....[93]....
        /*0324*/ 	.word	0xffffffff


	//   ....[94]....
        /*0328*/ 	.word	0xffffffff


	//   ....[95]....
        /*032c*/ 	.word	0xffffffff


	//   ....[96]....
        /*0330*/ 	.word	0xffffffff


	//   ....[97]....
        /*0334*/ 	.word	0xffffffff


	//   ....[98]....
        /*0338*/ 	.word	0xffffffff


	//   ....[99]....
        /*033c*/ 	.word	0xffffffff


	//   ....[100]....
        /*0340*/ 	.word	0xffffffff


	//   ....[101]....
        /*0344*/ 	.word	0xffffffff


	//   ....[102]....
        /*0348*/ 	.word	0xffffffff


	//   ....[103]....
        /*034c*/ 	.word	0xffffffff


	//   ....[104]....
        /*0350*/ 	.word	0xffffffff


	//   ....[105]....
        /*0354*/ 	.word	0xffffffff


	//   ....[106]....
        /*0358*/ 	.word	0xffffffff


	//   ....[107]....
        /*035c*/ 	.word	0xffffffff


	//   ....[108]....
        /*0360*/ 	.word	0xffffffff


	//   ....[109]....
        /*0364*/ 	.word	0xffffffff


	//   ....[110]....
        /*0368*/ 	.word	0xffffffff


	//   ....[111]....
        /*036c*/ 	.word	0xffffffff


	//   ....[112]....
        /*0370*/ 	.word	0xffffffff


	//   ....[113]....
        /*0374*/ 	.word	0xffffffff


	//   ....[114]....
        /*0378*/ 	.word	0xffffffff


	//   ....[115]....
        /*037c*/ 	.word	0xffffffff


	//   ....[116]....
        /*0380*/ 	.word	0xffffffff


	//   ....[117]....
        /*0384*/ 	.word	0xffffffff


	//   ....[118]....
        /*0388*/ 	.word	0xffffffff


	//   ....[119]....
        /*038c*/ 	.word	0xffffffff


	//   ....[120]....
        /*0390*/ 	.word	0xffffffff


	//   ....[121]....
        /*0394*/ 	.word	0xffffffff


	//   ....[122]....
        /*0398*/ 	.word	0xffffffff


	//   ....[123]....
        /*039c*/ 	.word	0xffffffff


	//   ....[124]....
        /*03a0*/ 	.word	0xffffffff


	//   ....[125]....
        /*03a4*/ 	.word	0xffffffff


	//   ....[126]....
        /*03a8*/ 	.word	0xffffffff


	//----- nvinfo : EIATTR_COOP_GROUP_INSTR_OFFSETS
	.align		4
.L_232:
        /*03ac*/ 	.byte	0x04, 0x28
        /*03ae*/ 	.short	(.L_234 - .L_233)


	//   ....[0]....
.L_233:
        /*03b0*/ 	.word	0x00000060


	//   ....[1]....
        /*03b4*/ 	.word	0x00000c60


	//   ....[2]....
        /*03b8*/ 	.word	0x00000d90


	//   ....[3]....
        /*03bc*/ 	.word	0x00000e20


	//   ....[4]....
        /*03c0*/ 	.word	0x00000e50


	//   ....[5]....
        /*03c4*/ 	.word	0x00000ee0


	//   ....[6]....
        /*03c8*/ 	.word	0x00000f10


	//   ....[7]....
        /*03cc*/ 	.word	0x00000fa0


	//   ....[8]....
        /*03d0*/ 	.word	0x00000fd0


	//   ....[9]....
        /*03d4*/ 	.word	0x00001060


	//   ....[10]....
        /*03d8*/ 	.word	0x00001090


	//   ....[11]....
        /*03dc*/ 	.word	0x00001120


	//   ....[12]....
        /*03e0*/ 	.word	0x00001150


	//   ....[13]....
        /*03e4*/ 	.word	0x000011e0


	//   ....[14]....
        /*03e8*/ 	.word	0x00001210


	//   ....[15]....
        /*03ec*/ 	.word	0x00001290


	//   ....[16]....
        /*03f0*/ 	.word	0x000012d0


	//   ....[17]....
        /*03f4*/ 	.word	0x00001820


	//   ....[18]....
        /*03f8*/ 	.word	0x00001840


	//   ....[19]....
        /*03fc*/ 	.word	0x00001860


	//   ....[20]....
        /*0400*/ 	.word	0x00001880


	//   ....[21]....
        /*0404*/ 	.word	0x00001890


	//   ....[22]....
        /*0408*/ 	.word	0x000018a0


	//   ....[23]....
        /*040c*/ 	.word	0x000018b0


	//   ....[24]....
        /*0410*/ 	.word	0x000018d0


	//   ....[25]....
        /*0414*/ 	.word	0x00001970


	//   ....[26]....
        /*0418*/ 	.word	0x000019b0


	//   ....[27]....
        /*041c*/ 	.word	0x000019c0


	//   ....[28]....
        /*0420*/ 	.word	0x000019d0


	//   ....[29]....
        /*0424*/ 	.word	0x000019f0


	//   ....[30]....
        /*0428*/ 	.word	0x00001a10


	//   ....[31]....
        /*042c*/ 	.word	0x00001bd0


	//   ....[32]....
        /*0430*/ 	.word	0x00001c00


	//   ....[33]....
        /*0434*/ 	.word	0x00001c30


	//   ....[34]....
        /*0438*/ 	.word	0x00001c60


	//   ....[35]....
        /*043c*/ 	.word	0x00001c90


	//   ....[36]....
        /*0440*/ 	.word	0x00001d10


	//   ....[37]....
        /*0444*/ 	.word	0x00001d40


	//   ....[38]....
        /*0448*/ 	.word	0x00001d70


	//   ....[39]....
        /*044c*/ 	.word	0x00001da0


	//   ....[40]....
        /*0450*/ 	.word	0x00001dd0


	//   ....[41]....
        /*0454*/ 	.word	0x00001e60


	//   ....[42]....
        /*0458*/ 	.word	0x00001e90


	//   ....[43]....
        /*045c*/ 	.word	0x00001eb0


	//   ....[44]....
        /*0460*/ 	.word	0x00001f10


	//   ....[45]....
        /*0464*/ 	.word	0x00003b10


	//   ....[46]....
        /*0468*/ 	.word	0x00003b30


	//   ....[47]....
        /*046c*/ 	.word	0x00003b40


	//   ....[48]....
        /*0470*/ 	.word	0x00003b50


	//   ....[49]....
        /*0474*/ 	.word	0x00003b60


	//   ....[50]....
        /*0478*/ 	.word	0x00003b70


	//   ....[51]....
        /*047c*/ 	.word	0x00003b80


	//   ....[52]....
        /*0480*/ 	.word	0x00003ba0


	//   ....[53]....
        /*0484*/ 	.word	0x00003bb0


	//   ....[54]....
        /*0488*/ 	.word	0x00003bd0


	//   ....[55]....
        /*048c*/ 	.word	0x00003bf0


	//   ....[56]....
        /*0490*/ 	.word	0x00003c20


	//   ....[57]....
        /*0494*/ 	.word	0x00003c40


	//   ....[58]....
        /*0498*/ 	.word	0x00003c60


	//   ....[59]....
        /*049c*/ 	.word	0x00004bd0


	//   ....[60]....
        /*04a0*/ 	.word	0x00004c00


	//   ....[61]....
        /*04a4*/ 	.word	0x00004d40


	//   ....[62]....
        /*04a8*/ 	.word	0x00004d70


	//   ....[63]....
        /*04ac*/ 	.word	0x00004da0


	//   ....[64]....
        /*04b0*/ 	.word	0x00004e40


	//   ....[65]....
        /*04b4*/ 	.word	0x00004f20


	//   ....[66]....
        /*04b8*/ 	.word	0x00005080


	//   ....[67]....
        /*04bc*/ 	.word	0x000079e0


	//   ....[68]....
        /*04c0*/ 	.word	0x00007a00


	//   ....[69]....
        /*04c4*/ 	.word	0x00007a10


	//   ....[70]....
        /*04c8*/ 	.word	0x00007a20


	//   ....[71]....
        /*04cc*/ 	.word	0x00007a30


	//   ....[72]....
        /*04d0*/ 	.word	0x00007a40


	//   ....[73]....
        /*04d4*/ 	.word	0x00007a50


	//   ....[74]....
        /*04d8*/ 	.word	0x00007a70


	//   ....[75]....
        /*04dc*/ 	.word	0x00007a80


	//   ....[76]....
        /*04e0*/ 	.word	0x00007aa0


	//   ....[77]....
        /*04e4*/ 	.word	0x00007af0


	//   ....[78]....
        /*04e8*/ 	.word	0x00007b30


	//   ....[79]....
        /*04ec*/ 	.word	0x00007b50


	//   ....[80]....
        /*04f0*/ 	.word	0x00007b60


	//   ....[81]....
        /*04f4*/ 	.word	0x00007f80


	//   ....[82]....
        /*04f8*/ 	.word	0x00007fb0


	//   ....[83]....
        /*04fc*/ 	.word	0x00007fd0


	//   ....[84]....
        /*0500*/ 	.word	0x00008000


	//   ....[85]....
        /*0504*/ 	.word	0x00008030


	//   ....[86]....
        /*0508*/ 	.word	0x00008080


	//   ....[87]....
        /*050c*/ 	.word	0x000080b0


	//   ....[88]....
        /*0510*/ 	.word	0x000080d0


	//   ....[89]....
        /*0514*/ 	.word	0x00008110


	//   ....[90]....
        /*0518*/ 	.word	0x00008140


	//   ....[91]....
        /*051c*/ 	.word	0x00008170


	//   ....[92]....
        /*0520*/ 	.word	0x00008190


	//   ....[93]....
        /*0524*/ 	.word	0x000081c0


	//   ....[94]....
        /*0528*/ 	.word	0x000081e0


	//   ....[95]....
        /*052c*/ 	.word	0x00009ce0


	//   ....[96]....
        /*0530*/ 	.word	0x00009ef0


	//   ....[97]....
        /*0534*/ 	.word	0x00009f60


	//   ....[98]....
        /*0538*/ 	.word	0x00009fb0


	//   ....[99]....
        /*053c*/ 	.word	0x0000a050


	//   ....[100]....
        /*0540*/ 	.word	0x0000a100


	//   ....[101]....
        /*0544*/ 	.word	0x0000a160


	//   ....[102]....
        /*0548*/ 	.word	0x0000a490


	//   ....[103]....
        /*054c*/ 	.word	0x0000cf40


	//   ....[104]....
        /*0550*/ 	.word	0x0000cf50


	//   ....[105]....
        /*0554*/ 	.word	0x0000cf60


	//   ....[106]....
        /*0558*/ 	.word	0x0000cf70


	//   ....[107]....
        /*055c*/ 	.word	0x0000cfa0


	//   ....[108]....
        /*0560*/ 	.word	0x0000cfc0


	//   ....[109]....
        /*0564*/ 	.word	0x0000cfe0


	//   ....[110]....
        /*0568*/ 	.word	0x0000cff0


	//   ....[111]....
        /*056c*/ 	.word	0x0000dc70


	//   ....[112]....
        /*0570*/ 	.word	0x0000dca0


	//   ....[113]....
        /*0574*/ 	.word	0x0000dcd0


	//   ....[114]....
        /*0578*/ 	.word	0x0000dd00


	//   ....[115]....
        /*057c*/ 	.word	0x0000dd40


	//   ....[116]....
        /*0580*/ 	.word	0x0000dd70


	//   ....[117]....
        /*0584*/ 	.word	0x0000dd90


	//   ....[118]....
        /*0588*/ 	.word	0x0000dda0


	//   ....[119]....
        /*058c*/ 	.word	0x0000ddc0


	//   ....[120]....
        /*0590*/ 	.word	0x0000ddd0


	//   ....[121]....
        /*0594*/ 	.word	0x0000e180


	//   ....[122]....
        /*0598*/ 	.word	0x0000e1a0


	//   ....[123]....
        /*059c*/ 	.word	0x0000e4a0


	//   ....[124]....
        /*05a0*/ 	.word	0x0000e4c0


	//   ....[125]....
        /*05a4*/ 	.word	0x0000e7c0


	//   ....[126]....
        /*05a8*/ 	.word	0x0000e7d0


	//----- nvinfo : EIATTR_EXIT_INSTR_OFFSETS
	.align		4
.L_234:
        /*05ac*/ 	.byte	0x04, 0x1c
        /*05ae*/ 	.short	(.L_236 - .L_235)


	//   ....[0]....
.L_235:
        /*05b0*/ 	.word	0x000001c0


	//   ....[1]....
        /*05b4*/ 	.word	0x0000e7e0


	//   ....[2]....
        /*05b8*/ 	.word	0x0000ea80


	//   ....[3]....
        /*05bc*/ 	.word	0x0000ead0


	//   ....[4]....
        /*05c0*/ 	.word	0x0000eb00


	//   ....[5]....
        /*05c4*/ 	.word	0x0000eb60


	//   ....[6]....
        /*05c8*/ 	.word	0x0000edf0


	//----- nvinfo : EIATTR_CTAIDZ_USED
	.align		4
.L_236:
        /*05cc*/ 	.byte	0x01, 0x04
	.zero		2


	//----- nvinfo : EIATTR_MAX_THREADS
	.align		4
        /*05d0*/ 	.byte	0x04, 0x05
        /*05d2*/ 	.short	(.L_238 - .L_237)
.L_237:
        /*05d4*/ 	.word	0x00000080
        /*05d8*/ 	.word	0x00000001
        /*05dc*/ 	.word	0x00000001


	//----- nvinfo : EIATTR_CRS_STACK_SIZE
	.align		4
.L_238:
        /*05e0*/ 	.byte	0x04, 0x1e
        /*05e2*/ 	.short	(.L_240 - .L_239)
.L_239:
        /*05e4*/ 	.word	0x00000000
.L_240:


//--------------------- .nv.info._ZN7cutlass13device_kernelIN5flash19enable_sm80_to_sm89INS1_16FlashAttnFwdSm80INS1_25CollectiveMainloopFwdSm80ILi4ELi1ELb0EN4cute5tupleIJNS5_1CILi128EEENS7_ILi80EEENS7_ILi64EEEEEELi64ENS_6half_tEfNS_4arch4Sm80ELb0ELb0ELb1ELb1ELb1ELb0ELb1ELb1EEENS1_21CollectiveEpilogueFwdINS6_IJS8_SA_S9_EEENS6_IJNS7_ILi1EEESI_SI_EEESC_SE_Li128ELb1ELb1ELb1ELb0EEENS1_36VarlenDynamicPersistentTileSchedulerILi128ELi80ELi128ELi128ELb1ELb1ELb0ELb0ELb1ELb1EEEEEEEEEvNT_6ParamsE --------------------------
	.section	.nv.info._ZN7cutlass13device_kernelIN5flash19enable_sm80_to_sm89INS1_16FlashAttnFwdSm80INS1_25CollectiveMainloopFwdSm80ILi4ELi1ELb0EN4cute5tupleIJNS5_1CILi128EEENS7_ILi80EEENS7_ILi64EEEEEELi64ENS_6half_tEfNS_4arch4Sm80ELb0ELb0ELb1ELb1ELb1ELb0ELb1ELb1EEENS1_21CollectiveEpilogueFwdINS6_IJS8_SA_S9_EEENS6_IJNS7_ILi1EEESI_SI_EEESC_SE_Li128ELb1ELb1ELb1ELb0EEENS1_36VarlenDynamicPersistentTileSchedulerILi128ELi80ELi128ELi128ELb1ELb1ELb0ELb0ELb1ELb1EEEEEEEEEvNT_6ParamsE,"",@"SHT_CUDA_INFO"
	.sectionflags	@""
	.align	4


	//----- nvinfo : EIATTR_CUDA_API_VERSION
	.align		4
        /*0000*/ 	.byte	0x04, 0x37
        /*0002*/ 	.short	(.L_242 - .L_241)
.L_241:
        /*0004*/ 	.word	0x00000082


	//----- nvinfo : EIATTR_SW2861232_WAR
	.align		4
.L_242:
        /*0008*/ 	.byte	0x01, 0x35
	.zero		2


	//----- nvinfo : EIATTR_PARAM_CBANK
	.align		4
        /*000c*/ 	.byte	0x04, 0x0a
        /*000e*/ 	.short	(.L_244 - .L_243)
	.align		4
.L_243:
        /*0010*/ 	.word	index@(.nv.constant0._ZN7cutlass13device_kernelIN5flash19enable_sm80_to_sm89INS1_16FlashAttnFwdSm80INS1_25CollectiveMainloopFwdSm80ILi4ELi1ELb0EN4cute5tupleIJNS5_1CILi128EEENS7_ILi80EEENS7_ILi64EEEEEELi64ENS_6half_tEfNS_4arch4Sm80ELb0ELb0ELb1ELb1ELb1ELb0ELb1ELb1EEENS1_21CollectiveEpilogueFwdINS6_IJS8_SA_S9_EEENS6_IJNS7_ILi1EEESI_SI_EEESC_SE_Li128ELb1ELb1ELb1ELb0EEENS1_36VarlenDynamicPersistentTileSchedulerILi128ELi80ELi128ELi128ELb1ELb1ELb0ELb0ELb1ELb1EEEEEEEEEvNT_6ParamsE)
        /*0014*/ 	.short	0x0160
        /*0016*/ 	.short	0x0438


	//----- nvinfo : EIATTR_CBANK_PARAM_SIZE
	.align		4
.L_244:
        /*0018*/ 	.byte	0x03, 0x19
        /*001a*/ 	.short	0x0438


	//----- nvinfo : EIATTR_KPARAM_INFO
	.align		4
        /*001c*/ 	.byte	0x04, 0x17
        /*001e*/ 	.short	(.L_246 - .L_245)
.L_245:
        /*0020*/ 	.word	0x00000000
        /*0024*/ 	.short	0x0000
        /*0026*/ 	.short	0x0000
        /*0028*/ 	.byte	0x00, 0xf0, 0xe1, 0x10


	//----- nvinfo : EIATTR_MAXREG_COUNT
	.align		4
.L_246:
        /*002c*/ 	.byte	0x03, 0x1b
        /*002e*/ 	.short	0x00ff


	//----- nvinfo : EIATTR_NUM_BARRIERS
	.align		4
        /*0030*/ 	.byte	0x02, 0x4c
        /*0032*/ 	.byte	0x06
	.zero		1


	//----- nvinfo : EIATTR_ANNOTATIONS
	.align		4
        /*0034*/ 	.byte	0x04, 0x55
        /*0036*/ 	.short	(.L_248 - .L_247)


	//   ....[0]....
.L_247:
        /* <DEDUP_REMOVED lines=106> */


	//----- nvinfo : EIATTR_MERCURY_ISA_VERSION
	.align		4
.L_248:
        /*06c8*/ 	.byte	0x03, 0x5f
        /*06ca*/ 	.short	0x0000


	//----- nvinfo : EIATTR_INT_WARP_WIDE_INSTR_OFFSETS
	.align		4
        /*06cc*/ 	.byte	0x04, 0x31
        /*06ce*/ 	.short	(.L_250 - .L_249)


	//   ....[0]....
.L_249:
        /*06d0*/ 	.word	0x0000b440


	//   ....[1]....
        /*06d4*/ 	.word	0x0000b4c0


	//----- nvinfo : EIATTR_COOP_GROUP_MASK_REGIDS
	.align		4
.L_250:
        /*06d8*/ 	.byte	0x04, 0x29
        /*06da*/ 	.short	(.L_252 - .L_251)


	//   ....[0]....
.L_251:
        /*06dc*/ 	.word	0xffffffff


	//   ....[1]....
        /*06e0*/ 	.word	0xffffffff


	//   ....[2]....
        /*06e4*/ 	.word	0xffffffff


	//   ....[3]....
        /*06e8*/ 	.word	0xffffffff


	//   ....[4]....
        /*06ec*/ 	.word	0xffffffff


	//   ....[5]....
        /*06f0*/ 	.word	0xffffffff


	//   ....[6]....
        /*06f4*/ 	.word	0xffffffff


	//   ....[7]....
        /*06f8*/ 	.word	0xffffffff


	//   ....[8]....
        /*06fc*/ 	.word	0xffffffff


	//   ....[9]....
        /*0700*/ 	.word	0xffffffff


	//   ....[10]....
        /*0704*/ 	.word	0xffffffff


	//   ....[11]....
        /*0708*/ 	.word	0xffffffff


	//   ....[12]....
        /*070c*/ 	.word	0xffffffff


	//   ....[13]....
        /*0710*/ 	.word	0xffffffff


	//   ....[14]....
        /*0714*/ 	.word	0xffffffff


	//   ....[15]....
        /*0718*/ 	.word	0xffffffff


	//   ....[16]....
        /*071c*/ 	.word	0xffffffff


	//   ....[17]....
        /*0720*/ 	.word	0xffffffff


	//   ....[18]....
        /*0724*/ 	.word	0xffffffff


	//   ....[19]....
        /*0728*/ 	.word	0xffffffff


	//   ....[20]....
        /*072c*/ 	.word	0xffffffff


	//   ....[21]....
        /*0730*/ 	.word	0xffffffff


	//   ....[22]....
        /*0734*/ 	.word	0xffffffff


	//   ....[23]....
        /*0738*/ 	.word	0xffffffff


	//   ....[24]....
        /*073c*/ 	.word	0xffffffff


	//   ....[25]....
        /*0740*/ 	.word	0xffffffff


	//   ....[26]....
        /*0744*/ 	.word	0xffffffff


	//   ....[27]....
        /*0748*/ 	.word	0xffffffff


	//   ....[28]....
        /*074c*/ 	.word	0xffffffff


	//   ....[29]....
        /*0750*/ 	.word	0xffffffff


	//   ....[30]....
        /*0754*/ 	.word	0xffffffff


	//   ....[31]....
        /*0758*/ 	.word	0xffffffff


	//   ....[32]....
        /*075c*/ 	.word	0xffffffff


	//   ....[33]....
        /*0760*/ 	.word	0xffffffff


	//   ....[34]....
        /*0764*/ 	.word	0xffffffff


	//   ....[35]....
        /*0768*/ 	.word	0xffffffff


	//   ....[36]....
        /*076c*/ 	.word	0xffffffff


	//   ....[37]....
        /*0770*/ 	.word	0xffffffff


	//   ....[38]....
        /*0774*/ 	.word	0xffffffff


	//   ....[39]....
        /*0778*/ 	.word	0xffffffff


	//   ....[40]....
        /*077c*/ 	.word	0xffffffff


	//   ....[41]....
        /*0780*/ 	.word	0xffffffff


	//   ....[42]....
        /*0784*/ 	.word	0xffffffff


	//   ....[43]....
        /*0788*/ 	.word	0xffffffff


	//   ....[44]....
        /*078c*/ 	.word	0xffffffff


	//   ....[45]....
        /*0790*/ 	.word	0xffffffff


	//   ....[46]....
        /*0794*/ 	.word	0xffffffff


	//   ....[47]....
        /*0798*/ 	.word	0xffffffff


	//   ....[48]....
        /*079c*/ 	.word	0xffffffff


	//   ....[49]....
        /*07a0*/ 	.word	0xffffffff


	//   ....[50]....
        /*07a4*/ 	.word	0xffffffff


	//   ....[51]....
        /*07a8*/ 	.word	0xffffffff


	//   ....[52]....
        /*07ac*/ 	.word	0xffffffff


	//   ....[53]....
        /*07b0*/ 	.word	0xffffffff


	//   ....[54]....
        /*07b4*/ 	.word	0xffffffff


	//   ....[55]....
        /*07b8*/ 	.word	0xffffffff


	//   ....[56]....
        /*07bc*/ 	.word	0xffffffff


	//   ....[57]....
        /*07c0*/ 	.word	0xffffffff


	//   ....[58]....
        /*07c4*/ 	.word	0xffffffff


	//   ....[59]....
        /*07c8*/ 	.word	0xffffffff


	//   ....[60]....
        /*07cc*/ 	.word	0xffffffff


	//   ....[61]....
        /*07d0*/ 	.word	0xffffffff


	//   ....[62]....
        /*07d4*/ 	.word	0xffffffff


	//   ....[63]....
        /*07d8*/ 	.word	0xffffffff


	//   ....[64]....
        /*07dc*/ 	.word	0xffffffff


	//   ....[65]....
        /*07e0*/ 	.word	0xffffffff


	//   ....[66]....
        /*07e4*/ 	.word	0xffffffff


	//   ....[67]....
        /*07e8*/ 	.word	0xffffffff


	//   ....[68]....
        /*07ec*/ 	.word	0xffffffff


	//   ....[69]....
        /*07f0*/ 	.word	0xffffffff


	//   ....[70]....
        /*07f4*/ 	.word	0xffffffff


	//   ....[71]....
        /*07f8*/ 	.word	0xffffffff


	//   ....[72]....
        /*07fc*/ 	.word	0xffffffff


	//   ....[73]....
        /*0800*/ 	.word	0xffffffff


	//   ....[74]....
        /*0804*/ 	.word	0xffffffff


	//   ....[75]....
        /*0808*/ 	.word	0xffffffff


	//   ....[76]....
        /*080c*/ 	.word	0xffffffff


	//   ....[77]....
        /*0810*/ 	.word	0xffffffff


	//   ....[78]....
        /*0814*/ 	.word	0xffffffff


	//   ....[79]....
        /*0818*/ 	.word	0xffffffff


	//   ....[80]....
        /*081c*/ 	.word	0xffffffff


	//   ....[81]....
        /*0820*/ 	.word	0xffffffff


	//   ....[82]....
        /*0824*/ 	.word	0xffffffff


	//   ....[83]....
        /*0828*/ 	.word	0xffffffff


	//   ....[84]....
        /*082c*/ 	.word	0xffffffff


	//   ....[85]....
        /*0830*/ 	.word	0xffffffff


	//   ....[86]....
        /*0834*/ 	.word	0xffffffff


	//   ....[87]....
        /*0838*/ 	.word	0xffffffff


	//   ....[88]....
        /*083c*/ 	.word	0xffffffff


	//   ....[89]....
        /*0840*/ 	.word	0xffffffff


	//   ....[90]....
        /*0844*/ 	.word	0xffffffff


	//   ....[91]....
        /*0848*/ 	.word	0xffffffff


	//   ....[92]....
        /*084c*/ 	.word	0xffffffff


	//   ....[93]....
        /*0850*/ 	.word	0xffffffff


	//   ....[94]....
        /*0854*/ 	.word	0xffffffff


	//   ....[95]....
        /*0858*/ 	.word	0xffffffff


	//   ....[96]....
        /*085c*/ 	.word	0xffffffff


	//   ....[97]....
        /*0860*/ 	.word	0xffffffff


	//   ....[98]....
        /*0864*/ 	.word	0xffffffff


	//   ....[99]....
        /*0868*/ 	.word	0xffffffff


	//   ....[100]....
        /*086c*/ 	.word	0xffffffff


	//   ....[101]....
        /*0870*/ 	.word	0xffffffff


	//   ....[102]....
        /*0874*/ 	.word	0xffffffff


	//   ....[103]....
        /*0878*/ 	.word	0xffffffff


	//   ....[104]....
        /*087c*/ 	.word	0xffffffff


	//   ....[105]....
        /*0880*/ 	.word	0xffffffff


	//   ....[106]....
        /*0884*/ 	.word	0xffffffff


	//   ....[107]....
        /*0888*/ 	.word	0xffffffff


	//   ....[108]....
        /*088c*/ 	.word	0xffffffff


	//   ....[109]....
        /*0890*/ 	.word	0xffffffff


	//   ....[110]....
        /*0894*/ 	.word	0xffffffff


	//   ....[111]....
        /*0898*/ 	.word	0xffffffff


	//   ....[112]....
        /*089c*/ 	.word	0xffffffff


	//   ....[113]....
        /*08a0*/ 	.word	0xffffffff


	//   ....[114]....
        /*08a4*/ 	.word	0xffffffff


	//   ....[115]....
        /*08a8*/ 	.word	0xffffffff


	//   ....[116]....
        /*08ac*/ 	.word	0xffffffff


	//   ....[117]....
        /*08b0*/ 	.word	0xffffffff


	//   ....[118]....
        /*08b4*/ 	.word	0xffffffff


	//   ....[119]....
        /*08b8*/ 	.word	0xffffffff


	//   ....[120]....
        /*08bc*/ 	.word	0xffffffff


	//   ....[121]....
        /*08c0*/ 	.word	0xffffffff


	//   ....[122]....
        /*08c4*/ 	.word	0xffffffff


	//   ....[123]....
        /*08c8*/ 	.word	0xffffffff


	//   ....[124]....
        /*08cc*/ 	.word	0xffffffff


	//   ....[125]....
        /*08d0*/ 	.word	0xffffffff


	//   ....[126]....
        /*08d4*/ 	.word	0xffffffff


	//   ....[127]....
        /*08d8*/ 	.word	0xffffffff


	//   ....[128]....
        /*08dc*/ 	.word	0xffffffff


	//   ....[129]....
        /*08e0*/ 	.word	0xffffffff


	//   ....[130]....
        /*08e4*/ 	.word	0xffffffff


	//   ....[131]....
        /*08e8*/ 	.word	0xffffffff


	//   ....[132]....
        /*08ec*/ 	.word	0xffffffff


	//   ....[133]....
        /*08f0*/ 	.word	0xffffffff


	//   ....[134]....
        /*08f4*/ 	.word	0xffffffff


	//   ....[135]....
        /*08f8*/ 	.word	0xffffffff


	//   ....[136]....
        /*08fc*/ 	.word	0xffffffff


	//   ....[137]....
        /*0900*/ 	.word	0xffffffff


	//   ....[138]....
        /*0904*/ 	.word	0xffffffff


	//   ....[139]....
        /*0908*/ 	.word	0xffffffff


	//   ....[140]....
        /*090c*/ 	.word	0xffffffff


	//   ....[141]....
        /*0910*/ 	.word	0xffffffff


	//   ....[142]....
        /*0914*/ 	.word	0xffffffff


	//   ....[143]....
        /*0918*/ 	.word	0xffffffff


	//   ....[144]....
        /*091c*/ 	.word	0xffffffff


	//   ....[145]....
        /*0920*/ 	.word	0xffffffff


	//   ....[146]....
        /*0924*/ 	.word	0xffffffff


	//   ....[147]....
        /*0928*/ 	.word	0xffffffff


	//   ....[148]....
        /*092c*/ 	.word	0xffffffff


	//   ....[149]....
        /*0930*/ 	.word	0xffffffff


	//   ....[150]....
        /*0934*/ 	.word	0xffffffff


	//   ....[151]....
        /*0938*/ 	.word	0xffffffff


	//   ....[152]....
        /*093c*/ 	.word	0xffffffff


	//   ....[153]....
        /*0940*/ 	.word	0xffffffff


	//   ....[154]....
        /*0944*/ 	.word	0xffffffff


	//   ....[155]....
        /*0948*/ 	.word	0xffffffff


	//   ....[156]....
        /*094c*/ 	.word	0xffffffff


	//   ....[157]....
        /*0950*/ 	.word	0xffffffff


	//   ....[158]....
        /*0954*/ 	.word	0xffffffff


	//   ....[159]....
        /*0958*/ 	.word	0xffffffff


	//   ....[160]....
        /*095c*/ 	.word	0xffffffff


	//   ....[161]....
        /*0960*/ 	.word	0xffffffff


	//   ....[162]....
        /*0964*/ 	.word	0xffffffff


	//   ....[163]....
        /*0968*/ 	.word	0xffffffff


	//   ....[164]....
        /*096c*/ 	.word	0xffffffff


	//   ....[165]....
        /*0970*/ 	.word	0xffffffff


	//   ....[166]....
        /*0974*/ 	.word	0xffffffff


	//   ....[167]....
        /*0978*/ 	.word	0xffffffff


	//   ....[168]....
        /*097c*/ 	.word	0xffffffff


	//   ....[169]....
        /*0980*/ 	.word	0xffffffff


	//   ....[170]....
        /*0984*/ 	.word	0xffffffff


	//   ....[171]....
        /*0988*/ 	.word	0xffffffff


	//   ....[172]....
        /*098c*/ 	.word	0xffffffff


	//   ....[173]....
        /*0990*/ 	.word	0xffffffff


	//   ....[174]....
        /*0994*/ 	.word	0xffffffff


	//   ....[175]....
        /*0998*/ 	.word	0xffffffff


	//   ....[176]....
        /*099c*/ 	.word	0xffffffff


	//   ....[177]....
        /*09a0*/ 	.word	0xffffffff


	//   ....[178]....
        /*09a4*/ 	.word	0xffffffff


	//   ....[179]....
        /*09a8*/ 	.word	0xffffffff


	//   ....[180]....
        /*09ac*/ 	.word	0xffffffff


	//   ....[181]....
        /*09b0*/ 	.word	0xffffffff


	//   ....[182]....
        /*09b4*/ 	.word	0xffffffff


	//   ....[183]....
        /*09b8*/ 	.word	0xffffffff


	//   ....[184]....
        /*09bc*/ 	.word	0xffffffff


	//   ....[185]....
        /*09c0*/ 	.word	0xffffffff


	//   ....[186]....
        /*09c4*/ 	.word	0xffffffff


	//   ....[187]....
        /*09c8*/ 	.word	0xffffffff


	//   ....[188]....
        /*09cc*/ 	.word	0xffffffff


	//   ....[189]....
        /*09d0*/ 	.word	0xffffffff


	//   ....[190]....
        /*09d4*/ 	.word	0xffffffff


	//   ....[191]....
        /*09d8*/ 	.word	0xffffffff


	//   ....[192]....
        /*09dc*/ 	.word	0xffffffff


	//   ....[193]....
        /*09e0*/ 	.word	0xffffffff


	//   ....[194]....
        /*09e4*/ 	.word	0xffffffff


	//   ....[195]....
        /*09e8*/ 	.word	0xffffffff


	//   ....[196]....
        /*09ec*/ 	.word	0xffffffff


	//   ....[197]....
        /*09f0*/ 	.word	0xffffffff


	//   ....[198]....
        /*09f4*/ 	.word	0xffffffff


	//   ....[199]....
        /*09f8*/ 	.word	0xffffffff


	//   ....[200]....
        /*09fc*/ 	.word	0xffffffff


	//   ....[201]....
        /*0a00*/ 	.word	0xffffffff


	//   ....[202]....
        /*0a04*/ 	.word	0xffffffff


	//   ....[203]....
        /*0a08*/ 	.word	0xffffffff


	//   ....[204]....
        /*0a0c*/ 	.word	0xffffffff


	//   ....[205]....
        /*0a10*/ 	.word	0xffffffff


	//   ....[206]....
        /*0a14*/ 	.word	0xffffffff


	//   ....[207]....
        /*0a18*/ 	.word	0xffffffff


	//   ....[208]....
        /*0a1c*/ 	.word	0xffffffff


	//   ....[209]....
        /*0a20*/ 	.word	0xffffffff


	//   ....[210]....
        /*0a24*/ 	.word	0xffffffff


	//   ....[211]....
        /*0a28*/ 	.word	0xffffffff


	//   ....[212]....
        /*0a2c*/ 	.word	0xffffffff


	//   ....[213]....
        /*0a30*/ 	.word	0xffffffff


	//   ....[214]....
        /*0a34*/ 	.word	0xffffffff


	//   ....[215]....
        /*0a38*/ 	.word	0xffffffff


	//   ....[216]....
        /*0a3c*/ 	.word	0xffffffff


	//   ....[217]....
        /*0a40*/ 	.word	0xffffffff


	//   ....[218]....
        /*0a44*/ 	.word	0xffffffff


	//   ....[219]....
        /*0a48*/ 	.word	0xffffffff


	//   ....[220]....
        /*0a4c*/ 	.word	0xffffffff


	//   ....[221]....
        /*0a50*/ 	.word	0xffffffff


	//   ....[222]....
        /*0a54*/ 	.word	0xffffffff


	//   ....[223]....
        /*0a58*/ 	.word	0xffffffff


	//   ....[224]....
        /*0a5c*/ 	.word	0xffffffff


	//   ....[225]....
        /*0a60*/ 	.word	0xffffffff


	//   ....[226]....
        /*0a64*/ 	.word	0xffffffff


	//   ....[227]....
        /*0a68*/ 	.word	0xffffffff


	//   ....[228]....
        /*0a6c*/ 	.word	0xffffffff


	//   ....[229]....
        /*0a70*/ 	.word	0xffffffff


	//   ....[230]....
        /*0a74*/ 	.word	0xffffffff


	//   ....[231]....
        /*0a78*/ 	.word	0xffffffff


	//   ....[232]....
        /*0a7c*/ 	.word	0xffffffff


	//   ....[233]....
        /*0a80*/ 	.word	0xffffffff


	//   ....[234]....
        /*0a84*/ 	.word	0xffffffff


	//   ....[235]....
        /*0a88*/ 	.word	0xffffffff


	//   ....[236]....
        /*0a8c*/ 	.word	0xffffffff


	//   ....[237]....
        /*0a90*/ 	.word	0xffffffff


	//   ....[238]....
        /*0a94*/ 	.word	0xffffffff


	//   ....[239]....
        /*0a98*/ 	.word	0xffffffff


	//   ....[240]....
        /*0a9c*/ 	.word	0xffffffff


	//   ....[241]....
        /*0aa0*/ 	.word	0xffffffff


	//   ....[242]....
        /*0aa4*/ 	.word	0xffffffff


	//   ....[243]....
        /*0aa8*/ 	.word	0xffffffff


	//   ....[244]....
        /*0aac*/ 	.word	0xffffffff


	//   ....[245]....
        /*0ab0*/ 	.word	0xffffffff


	//   ....[246]....
        /*0ab4*/ 	.word	0xffffffff


	//   ....[247]....
        /*0ab8*/ 	.word	0xffffffff


	//   ....[248]....
        /*0abc*/ 	.word	0xffffffff


	//   ....[249]....
        /*0ac0*/ 	.word	0xffffffff


	//   ....[250]....
        /*0ac4*/ 	.word	0xffffffff


	//   ....[251]....
        /*0ac8*/ 	.word	0xffffffff


	//   ....[252]....
        /*0acc*/ 	.word	0xffffffff


	//   ....[253]....
        /*0ad0*/ 	.word	0xffffffff


	//   ....[254]....
        /*0ad4*/ 	.word	0xffffffff


	//   ....[255]....
        /*0ad8*/ 	.word	0xffffffff


	//   ....[0]....
        /*0adc*/ 	.word	0xffffffff


	//   ....[1]....
        /*0ae0*/ 	.word	0xffffffff


	//   ....[2]....
        /*0ae4*/ 	.word	0xffffffff


	//   ....[3]....
        /*0ae8*/ 	.word	0xffffffff


	//   ....[4]....
        /*0aec*/ 	.word	0xffffffff


	//   ....[5]....
        /*0af0*/ 	.word	0xffffffff


	//   ....[6]....
        /*0af4*/ 	.word	0xffffffff


	//   ....[7]....
        /*0af8*/ 	.word	0xffffffff


	//   ....[8]....
        /*0afc*/ 	.word	0xffffffff


	//   ....[9]....
        /*0b00*/ 	.word	0xffffffff


	//   ....[10]....
        /*0b04*/ 	.word	0xffffffff


	//   ....[11]....
        /*0b08*/ 	.word	0xffffffff


	//   ....[12]....
        /*0b0c*/ 	.word	0xffffffff


	//   ....[13]....
        /*0b10*/ 	.word	0xffffffff


	//   ....[14]....
        /*0b14*/ 	.word	0xffffffff


	//   ....[15]....
        /*0b18*/ 	.word	0xffffffff


	//   ....[16]....
        /*0b1c*/ 	.word	0xffffffff


	//   ....[17]....
        /*0b20*/ 	.word	0xffffffff


	//   ....[18]....
        /*0b24*/ 	.word	0xffffffff


	//   ....[19]....
        /*0b28*/ 	.word	0xffffffff


	//   ....[20]....
        /*0b2c*/ 	.word	0xffffffff


	//   ....[21]....
        /*0b30*/ 	.word	0xffffffff


	//   ....[22]....
        /*0b34*/ 	.word	0xffffffff


	//   ....[23]....
        /*0b38*/ 	.word	0xffffffff


	//   ....[24]....
        /*0b3c*/ 	.word	0xffffffff


	//   ....[25]....
        /*0b40*/ 	.word	0xffffffff


	//   ....[26]....
        /*0b44*/ 	.word	0xffffffff


	//   ....[27]....
        /*0b48*/ 	.word	0xffffffff


	//   ....[28]....
        /*0b4c*/ 	.word	0xffffffff


	//   ....[29]....
        /*0b50*/ 	.word	0xffffffff


	//   ....[30]....
        /*0b54*/ 	.word	0xffffffff


	//   ....[31]....
        /*0b58*/ 	.word	0xffffffff


	//   ....[32]....
        /*0b5c*/ 	.word	0xffffffff


	//   ....[33]....
        /*0b60*/ 	.word	0xffffffff


	//   ....[34]....
        /*0b64*/ 	.word	0xffffffff


	//   ....[35]....
        /*0b68*/ 	.word	0xffffffff


	//   ....[36]....
        /*0b6c*/ 	.word	0xffffffff


	//   ....[37]....
        /*0b70*/ 	.word	0xffffffff


	//   ....[38]....
        /*0b74*/ 	.word	0xffffffff


	//   ....[39]....
        /*0b78*/ 	.word	0xffffffff


	//   ....[40]....
        /*0b7c*/ 	.word	0xffffffff


	//   ....[41]....
        /*0b80*/ 	.word	0xffffffff


	//   ....[42]....
        /*0b84*/ 	.word	0xffffffff


	//   ....[43]....
        /*0b88*/ 	.word	0xffffffff


	//   ....[44]....
        /*0b8c*/ 	.word	0xffffffff


	//   ....[45]....
        /*0b90*/ 	.word	0xffffffff


	//----- nvinfo : EIATTR_COOP_GROUP_INSTR_OFFSETS
	.align		4
.L_252:
        /*0b94*/ 	.byte	0x04, 0x28
        /*0b96*/ 	.short	(.L_254 - .L_253)


	//   ....[0]....
.L_253:
        /*0b98*/ 	.word	0x00000050


	//   ....[1]....
        /*0b9c*/ 	.word	0x00000200


	//   ....[2]....
        /*0ba0*/ 	.word	0x00000230


	//   ....[3]....
        /*0ba4*/ 	.word	0x00000260


	//   ....[4]....
        /*0ba8*/ 	.word	0x00000290


	//   ....[5]....
        /*0bac*/ 	.word	0x000002c0


	//   ....[6]....
        /*0bb0*/ 	.word	0x000002f0


	//   ....[7]....
        /*0bb4*/ 	.word	0x00000460


	//   ....[8]....
        /*0bb8*/ 	.word	0x000004a0


	//   ....[9]....
        /*0bbc*/ 	.word	0x000004d0


	//   ....[10]....
        /*0bc0*/ 	.word	0x00000500


	//   ....[11]....
        /*0bc4*/ 	.word	0x00000530


	//   ....[12]....
        /*0bc8*/ 	.word	0x00000560


	//   ....[13]....
        /*0bcc*/ 	.word	0x000005f0


	//   ....[14]....
        /*0bd0*/ 	.word	0x00000620


	//   ....[15]....
        /*0bd4*/ 	.word	0x00000640


	//   ....[16]....
        /*0bd8*/ 	.word	0x000006a0


	//   ....[17]....
        /*0bdc*/ 	.word	0x000021b0


	//   ....[18]....
        /*0be0*/ 	.word	0x000021d0


	//   ....[19]....
        /*0be4*/ 	.word	0x00002310


	//   ....[20]....
        /*0be8*/ 	.word	0x00002320


	//   ....[21]....
        /*0bec*/ 	.word	0x00002400


	//   ....[22]....
        /*0bf0*/ 	.word	0x00002420


	//   ....[23]....
        /*0bf4*/ 	.word	0x00002500


	//   ....[24]....
        /*0bf8*/ 	.word	0x00002510


	//   ....[25]....
        /*0bfc*/ 	.word	0x000025f0


	//   ....[26]....
        /*0c00*/ 	.word	0x00002610


	//   ....[27]....
        /*0c04*/ 	.word	0x000026f0


	//   ....[28]....
        /*0c08*/ 	.word	0x00002700


	//   ....[29]....
        /*0c0c*/ 	.word	0x000027e0


	//   ....[30]....
        /*0c10*/ 	.word	0x00002800


	//   ....[31]....
        /*0c14*/ 	.word	0x000028e0


	//   ....[32]....
        /*0c18*/ 	.word	0x000028f0


	//   ....[33]....
        /*0c1c*/ 	.word	0x00002db0


	//   ....[34]....
        /*0c20*/ 	.word	0x00002dc0


	//   ....[35]....
        /*0c24*/ 	.word	0x00002dd0


	//   ....[36]....
        /*0c28*/ 	.word	0x00002de0


	//   ....[37]....
        /*0c2c*/ 	.word	0x00002df0


	//   ....[38]....
        /*0c30*/ 	.word	0x00002e00


	//   ....[39]....
        /*0c34*/ 	.word	0x00002e10


	//   ....[40]....
        /*0c38*/ 	.word	0x00002e30


	//   ....[41]....
        /*0c3c*/ 	.word	0x00002e50


	//   ....[42]....
        /*0c40*/ 	.word	0x00002e80


	//   ....[43]....
        /*0c44*/ 	.word	0x00003080


	//   ....[44]....
        /*0c48*/ 	.word	0x000030b0


	//   ....[45]....
        /*0c4c*/ 	.word	0x000030e0


	//   ....[46]....
        /*0c50*/ 	.word	0x00003120


	//   ....[47]....
        /*0c54*/ 	.word	0x00003140


	//   ....[48]....
        /*0c58*/ 	.word	0x00003160


	//   ....[49]....
        /*0c5c*/ 	.word	0x00003180


	//   ....[50]....
        /*0c60*/ 	.word	0x00003190


	//   ....[51]....
        /*0c64*/ 	.word	0x000031b0


	//   ....[52]....
        /*0c68*/ 	.word	0x000031c0


	//   ....[53]....
        /*0c6c*/ 	.word	0x000045f0


	//   ....[54]....
        /*0c70*/ 	.word	0x00004610


	//   ....[55]....
        /*0c74*/ 	.word	0x00004630


	//   ....[56]....
        /*0c78*/ 	.word	0x00004640


	//   ....[57]....
        /*0c7c*/ 	.word	0x00004650


	//   ....[58]....
        /*0c80*/ 	.word	0x00004660


	//   ....[59]....
        /*0c84*/ 	.word	0x00004670


	//   ....[60]....
        /*0c88*/ 	.word	0x00004680


	//   ....[61]....
        /*0c8c*/ 	.word	0x000046b0


	//   ....[62]....
        /*0c90*/ 	.word	0x000046e0


	//   ....[63]....
        /*0c94*/ 	.word	0x00005360


	//   ....[64]....
        /*0c98*/ 	.word	0x00005390


	//   ....[65]....
        /*0c9c*/ 	.word	0x000053a0


	//   ....[66]....
        /*0ca0*/ 	.word	0x000053b0


	//   ....[67]....
        /*0ca4*/ 	.word	0x000053c0


	//   ....[68]....
        /*0ca8*/ 	.word	0x000053f0


	//   ....[69]....
        /*0cac*/ 	.word	0x00005410


	//   ....[70]....
        /*0cb0*/ 	.word	0x00005430


	//   ....[71]....
        /*0cb4*/ 	.word	0x00007060


	//   ....[72]....
        /*0cb8*/ 	.word	0x00007080


	//   ....[73]....
        /*0cbc*/ 	.word	0x000070d0


	//   ....[74]....
        /*0cc0*/ 	.word	0x00007100


	//   ....[75]....
        /*0cc4*/ 	.word	0x00007130


	//   ....[76]....
        /*0cc8*/ 	.word	0x00007150


	//   ....[77]....
        /*0ccc*/ 	.word	0x00007170


	//   ....[78]....
        /*0cd0*/ 	.word	0x00007190


	//   ....[79]....
        /*0cd4*/ 	.word	0x000071b0


	//   ....[80]....
        /*0cd8*/ 	.word	0x000071d0


	//   ....[81]....
        /*0cdc*/ 	.word	0x00008530


	//   ....[82]....
        /*0ce0*/ 	.word	0x00008550


	//   ....[83]....
        /*0ce4*/ 	.word	0x00008580


	//   ....[84]....
        /*0ce8*/ 	.word	0x000085a0


	//   ....[85]....
        /*0cec*/ 	.word	0x000085b0


	//   ....[86]....
        /*0cf0*/ 	.word	0x000085c0


	//   ....[87]....
        /*0cf4*/ 	.word	0x000085d0


	//   ....[88]....
        /*0cf8*/ 	.word	0x000085e0


	//   ....[89]....
        /*0cfc*/ 	.word	0x000085f0


	//   ....[90]....
        /*0d00*/ 	.word	0x00008600


	//   ....[91]....
        /*0d04*/ 	.word	0x00008c90


	//   ....[92]....
        /*0d08*/ 	.word	0x00008ca0


	//   ....[93]....
        /*0d0c*/ 	.word	0x00008cb0


	//   ....[94]....
        /*0d10*/ 	.word	0x00008cc0


	//   ....[95]....
        /*0d14*/ 	.word	0x00008d00


	//   ....[96]....
        /*0d18*/ 	.word	0x00008d20


	//   ....[97]....
        /*0d1c*/ 	.word	0x00008d30


	//   ....[98]....
        /*0d20*/ 	.word	0x00008d40


	//   ....[99]....
        /*0d24*/ 	.word	0x0000ac90


	//   ....[100]....
        /*0d28*/ 	.word	0x0000aca0


	//   ....[101]....
        /*0d2c*/ 	.word	0x0000acb0


	//   ....[102]....
        /*0d30*/ 	.word	0x0000acc0


	//   ....[103]....
        /*0d34*/ 	.word	0x0000acf0


	//   ....[104]....
        /*0d38*/ 	.word	0x0000ad10


	//   ....[105]....
        /*0d3c*/ 	.word	0x0000ad30


	//   ....[106]....
        /*0d40*/ 	.word	0x0000ad40


	//   ....[107]....
        /*0d44*/ 	.word	0x0000bf60


	//   ....[108]....
        /*0d48*/ 	.word	0x0000bf70


	//   ....[109]....
        /*0d4c*/ 	.word	0x0000bf80


	//   ....[110]....
        /*0d50*/ 	.word	0x0000bf90


	//   ....[111]....
        /*0d54*/ 	.word	0x0000bfa0


	//   ....[112]....
        /*0d58*/ 	.word	0x0000bfb0


	//   ....[113]....
        /*0d5c*/ 	.word	0x0000bfc0


	//   ....[114]....
        /*0d60*/ 	.word	0x0000bfd0


	//   ....[115]....
        /*0d64*/ 	.word	0x0000c3d0


	//   ....[116]....
        /*0d68*/ 	.word	0x0000c3f0


	//   ....[117]....
        /*0d6c*/ 	.word	0x0000c4c0


	//   ....[118]....
        /*0d70*/ 	.word	0x0000c4d0


	//   ....[119]....
        /*0d74*/ 	.word	0x0000c550


	//   ....[120]....
        /*0d78*/ 	.word	0x0000c570


	//   ....[121]....
        /*0d7c*/ 	.word	0x0000c5f0


	//   ....[122]....
        /*0d80*/ 	.word	0x0000c600


	//   ....[123]....
        /*0d84*/ 	.word	0x0000c680


	//   ....[124]....
        /*0d88*/ 	.word	0x0000c6a0


	//   ....[125]....
        /*0d8c*/ 	.word	0x0000c720


	//   ....[126]....
        /*0d90*/ 	.word	0x0000c730


	//   ....[127]....
        /*0d94*/ 	.word	0x0000c7b0


	//   ....[128]....
        /*0d98*/ 	.word	0x0000c7d0


	//   ....[129]....
        /*0d9c*/ 	.word	0x0000c850


	//   ....[130]....
        /*0da0*/ 	.word	0x0000c860


	//   ....[131]....
        /*0da4*/ 	.word	0x0000cb00


	//   ....[132]....
        /*0da8*/ 	.word	0x0000cb20


	//   ....[133]....
        /*0dac*/ 	.word	0x0000ce70


	//   ....[134]....
        /*0db0*/ 	.word	0x0000ce80


	//   ....[135]....
        /*0db4*/ 	.word	0x0000d1d0


	//   ....[136]....
        /*0db8*/ 	.word	0x0000d1f0


	//   ....[137]....
        /*0dbc*/ 	.word	0x0000d540


	//   ....[138]....
        /*0dc0*/ 	.word	0x0000d550


	//   ....[139]....
        /*0dc4*/ 	.word	0x0000e050


	//   ....[140]....
        /*0dc8*/ 	.word	0x0000e070


	//   ....[141]....
        /*0dcc*/ 	.word	0x0000e150


	//   ....[142]....
        /*0dd0*/ 	.word	0x0000e160


	//   ....[143]....
        /*0dd4*/ 	.word	0x0000e1e0


	//   ....[144]....
        /*0dd8*/ 	.word	0x0000e200


	//   ....[145]....
        /*0ddc*/ 	.word	0x0000e280


	//   ....[146]....
        /*0de0*/ 	.word	0x0000e290


	//   ....[147]....
        /*0de4*/ 	.word	0x0000e310


	//   ....[148]....
        /*0de8*/ 	.word	0x0000e330


	//   ....[149]....
        /*0dec*/ 	.word	0x0000e3b0


	//   ....[150]....
        /*0df0*/ 	.word	0x0000e3c0


	//   ....[151]....
        /*0df4*/ 	.word	0x0000e440


	//   ....[152]....
        /*0df8*/ 	.word	0x0000e460


	//   ....[153]....
        /*0dfc*/ 	.word	0x0000e4e0


	//   ....[154]....
        /*0e00*/ 	.word	0x0000e4f0


	//   ....[155]....
        /*0e04*/ 	.word	0x0000e650


	//   ....[156]....
        /*0e08*/ 	.word	0x0000e670


	//   ....[157]....
        /*0e0c*/ 	.word	0x0000e7a0


	//   ....[158]....
        /*0e10*/ 	.word	0x0000e7e0


	//   ....[159]....
        /*0e14*/ 	.word	0x0000e810


	//   ....[160]....
        /*0e18*/ 	.word	0x0000e840


	//   ....[161]....
        /*0e1c*/ 	.word	0x0000e870


	//   ....[162]....
        /*0e20*/ 	.word	0x0000e8a0


	//   ....[163]....
        /*0e24*/ 	.word	0x0000ea00


	//   ....[164]....
        /*0e28*/ 	.word	0x0000ea40


	//   ....[165]....
        /*0e2c*/ 	.word	0x0000ea70


	//   ....[166]....
        /*0e30*/ 	.word	0x0000eaa0


	//   ....[167]....
        /*0e34*/ 	.word	0x0000ead0


	//   ....[168]....
        /*0e38*/ 	.word	0x0000eb00


	//   ....[169]....
        /*0e3c*/ 	.word	0x0000eb90


	//   ....[170]....
        /*0e40*/ 	.word	0x0000ebc0


	//   ....[171]....
        /*0e44*/ 	.word	0x0000ebd0


	//   ....[172]....
        /*0e48*/ 	.word	0x0000ec30


	//   ....[173]....
        /*0e4c*/ 	.word	0x0000f210


	//   ....[174]....
        /*0e50*/ 	.word	0x0000f270


	//   ....[175]....
        /*0e54*/ 	.word	0x0000f2c0


	//   ....[176]....
        /*0e58*/ 	.word	0x0000f310


	//   ....[177]....
        /*0e5c*/ 	.word	0x0000f360


	//   ....[178]....
        /*0e60*/ 	.word	0x0000f3d0


	//   ....[179]....
        /*0e64*/ 	.word	0x0000f420


	//   ....[180]....
        /*0e68*/ 	.word	0x0000f480


	//   ....[181]....
        /*0e6c*/ 	.word	0x0000f4f0


	//   ....[182]....
        /*0e70*/ 	.word	0x0000f550


	//   ....[183]....
        /*0e74*/ 	.word	0x0000f5c0


	//   ....[184]....
        /*0e78*/ 	.word	0x0000f630


	//   ....[185]....
        /*0e7c*/ 	.word	0x0000f6a0


	//   ....[186]....
        /*0e80*/ 	.word	0x0000f700


	//   ....[187]....
        /*0e84*/ 	.word	0x0000f770


	//   ....[188]....
        /*0e88*/ 	.word	0x0000f7e0


	//   ....[189]....
        /*0e8c*/ 	.word	0x0000f850


	//   ....[190]....
        /*0e90*/ 	.word	0x0000f8b0


	//   ....[191]....
        /*0e94*/ 	.word	0x0000f920


	//   ....[192]....
        /*0e98*/ 	.word	0x0000f990


	//   ....[193]....
        /*0e9c*/ 	.word	0x0000fa00


	//   ....[194]....
        /*0ea0*/ 	.word	0x0000fa60


	//   ....[195]....
        /*0ea4*/ 	.word	0x0000fad0


	//   ....[196]....
        /*0ea8*/ 	.word	0x0000fb40


	//   ....[197]....
        /*0eac*/ 	.word	0x0000fbb0


	//   ....[198]....
        /*0eb0*/ 	.word	0x0000fc10


	//   ....[199]....
        /*0eb4*/ 	.word	0x0000fc80


	//   ....[200]....
        /*0eb8*/ 	.word	0x0000fcf0


	//   ....[201]....
        /*0ebc*/ 	.word	0x0000fdc0


	//   ....[202]....
        /*0ec0*/ 	.word	0x0000fe20


	//   ....[203]....
        /*0ec4*/ 	.word	0x0000ff00


	//   ....[204]....
        /*0ec8*/ 	.word	0x0000ff60


	//   ....[205]....
        /*0ecc*/ 	.word	0x00010040


	//   ....[206]....
        /*0ed0*/ 	.word	0x000100a0


	//   ....[207]....
        /*0ed4*/ 	.word	0x00010180


	//   ....[208]....
        /*0ed8*/ 	.word	0x000101e0


	//   ....[209]....
        /*0edc*/ 	.word	0x00010230


	//   ....[210]....
        /*0ee0*/ 	.word	0x00010280


	//   ....[211]....
        /*0ee4*/ 	.word	0x000102d0


	//   ....[212]....
        /*0ee8*/ 	.word	0x00010320


	//   ....[213]....
        /*0eec*/ 	.word	0x00010370


	//   ....[214]....
        /*0ef0*/ 	.word	0x000103c0


	//   ....[215]....
        /*0ef4*/ 	.word	0x00010410


	//   ....[216]....
        /*0ef8*/ 	.word	0x00010460


	//   ....[217]....
        /*0efc*/ 	.word	0x000104c0


	//   ....[218]....
        /*0f00*/ 	.word	0x00010520


	//   ....[219]....
        /*0f04*/ 	.word	0x00010590


	//   ....[220]....
        /*0f08*/ 	.word	0x00010670


	//   ....[221]....
        /*0f0c*/ 	.word	0x000106d0


	//   ....[222]....
        /*0f10*/ 	.word	0x000107b0


	//   ....[223]....
        /*0f14*/ 	.word	0x00010810


	//   ....[224]....
        /*0f18*/ 	.word	0x000108f0


	//   ....[225]....
        /*0f1c*/ 	.word	0x00010950


	//   ....[226]....
        /*0f20*/ 	.word	0x00010a30


	//   ....[227]....
        /*0f24*/ 	.word	0x00010a90


	//   ....[228]....
        /*0f28*/ 	.word	0x00010ae0


	//   ....[229]....
        /*0f2c*/ 	.word	0x00010b20


	//   ....[230]....
        /*0f30*/ 	.word	0x00010b70


	//   ....[231]....
        /*0f34*/ 	.word	0x00010bb0


	//   ....[232]....
        /*0f38*/ 	.word	0x00010c00


	//   ....[233]....
        /*0f3c*/ 	.word	0x00010c40


	//   ....[234]....
        /*0f40*/ 	.word	0x00010c90


	//   ....[235]....
        /*0f44*/ 	.word	0x00010cd0


	//   ....[236]....
        /*0f48*/ 	.word	0x00010d30


	//   ....[237]....
        /*0f4c*/ 	.word	0x00010d90


	//   ....[238]....
        /*0f50*/ 	.word	0x00010de0


	//   ....[239]....
        /*0f54*/ 	.word	0x00010e40


	//   ....[240]....
        /*0f58*/ 	.word	0x00010e90


	//   ....[241]....
        /*0f5c*/ 	.word	0x00010ef0


	//   ....[242]....
        /*0f60*/ 	.word	0x00010f40


	//   ....[243]....
        /*0f64*/ 	.word	0x00010f90


	//   ....[244]....
        /*0f68*/ 	.word	0x00010ff0


	//   ....[245]....
        /*0f6c*/ 	.word	0x00011060


	//   ....[246]....
        /*0f70*/ 	.word	0x000110d0


	//   ....[247]....
        /*0f74*/ 	.word	0x00011130


	//   ....[248]....
        /*0f78*/ 	.word	0x000111a0


	//   ....[249]....
        /*0f7c*/ 	.word	0x00011210


	//   ....[250]....
        /*0f80*/ 	.word	0x00011280


	//   ....[251]....
        /*0f84*/ 	.word	0x000112e0


	//   ....[252]....
        /*0f88*/ 	.word	0x00011350


	//   ....[253]....
        /*0f8c*/ 	.word	0x000113c0


	//   ....[254]....
        /*0f90*/ 	.word	0x00011430


	//   ....[255]....
        /*0f94*/ 	.word	0x00011490


	//   ....[0]....
        /*0f98*/ 	.word	0x00011500


	//   ....[1]....
        /*0f9c*/ 	.word	0x00011570


	//   ....[2]....
        /*0fa0*/ 	.word	0x000115e0


	//   ....[3]....
        /*0fa4*/ 	.word	0x00011640


	//   ....[4]....
        /*0fa8*/ 	.word	0x000116b0


	//   ....[5]....
        /*0fac*/ 	.word	0x00011720


	//   ....[6]....
        /*0fb0*/ 	.word	0x00011790


	//   ....[7]....
        /*0fb4*/ 	.word	0x000117f0


	//   ....[8]....
        /*0fb8*/ 	.word	0x00011860


	//   ....[9]....
        /*0fbc*/ 	.word	0x000118d0


	//   ....[10]....
        /*0fc0*/ 	.word	0x00011940


	//   ....[11]....
        /*0fc4*/ 	.word	0x000119a0


	//   ....[12]....
        /*0fc8*/ 	.word	0x00011a10


	//   ....[13]....
        /*0fcc*/ 	.word	0x00011a80


	//   ....[14]....
        /*0fd0*/ 	.word	0x00011af0


	//   ....[15]....
        /*0fd4*/ 	.word	0x00011b50


	//   ....[16]....
        /*0fd8*/ 	.word	0x00011bc0


	//   ....[17]....
        /*0fdc*/ 	.word	0x00011c30


	//   ....[18]....
        /*0fe0*/ 	.word	0x00011ca0


	//   ....[19]....
        /*0fe4*/ 	.word	0x00011d00


	//   ....[20]....
        /*0fe8*/ 	.word	0x00011d70


	//   ....[21]....
        /*0fec*/ 	.word	0x00011de0


	//   ....[22]....
        /*0ff0*/ 	.word	0x00011e50


	//   ....[23]....
        /*0ff4*/ 	.word	0x00011eb0


	//   ....[24]....
        /*0ff8*/ 	.word	0x00011f20


	//   ....[25]....
        /*0ffc*/ 	.word	0x00011f90


	//   ....[26]....
        /*1000*/ 	.word	0x00012000


	//   ....[27]....
        /*1004*/ 	.word	0x00012060


	//   ....[28]....
        /*1008*/ 	.word	0x000120d0


	//   ....[29]....
        /*100c*/ 	.word	0x00012140


	//   ....[30]....
        /*1010*/ 	.word	0x00012190


	//   ....[31]....
        /*1014*/ 	.word	0x000121d0


	//   ....[32]....
        /*1018*/ 	.word	0x00012220


	//   ....[33]....
        /*101c*/ 	.word	0x00012270


	//   ....[34]....
        /*1020*/ 	.word	0x000122c0


	//   ....[35]....
        /*1024*/ 	.word	0x00012330


	//   ....[36]....
        /*1028*/ 	.word	0x00012380


	//   ....[37]....
        /*102c*/ 	.word	0x000123d0


	//   ....[38]....
        /*1030*/ 	.word	0x00012420


	//   ....[39]....
        /*1034*/ 	.word	0x00012470


	//   ....[40]....
        /*1038*/ 	.word	0x000124c0


	//   ....[41]....
        /*103c*/ 	.word	0x00012530


	//   ....[42]....
        /*1040*/ 	.word	0x00012580


	//   ....[43]....
        /*1044*/ 	.word	0x000125e0


	//   ....[44]....
        /*1048*/ 	.word	0x00012640


	//   ....[45]....
        /*104c*/ 	.word	0x000126b0


	//----- nvinfo : EIATTR_EXIT_INSTR_OFFSETS
	.align		4
.L_254:
        /*1050*/ 	.byte	0x04, 0x1c
        /*1052*/ 	.short	(.L_256 - .L_255)


	//   ....[0]....
.L_255:
        /*1054*/ 	.word	0x00000c10


	//   ....[1]....
        /*1058*/ 	.word	0x0000f1d0


	//----- nvinfo : EIATTR_MAX_THREADS
	.align		4
.L_256:
        /*105c*/ 	.byte	0x04, 0x05
        /*105e*/ 	.short	(.L_258 - .L_257)
.L_257:
        /*1060*/ 	.word	0x00000080
        /*1064*/ 	.word	0x00000001
        /*1068*/ 	.word	0x00000001


	//----- nvinfo : EIATTR_CRS_STACK_SIZE
	.align		4
.L_258:
        /*106c*/ 	.byte	0x04, 0x1e
        /*106e*/ 	.short	(.L_260 - .L_259)
.L_259:
        /*1070*/ 	.word	0x00000000
.L_260:


//--------------------- .nv.info._ZN7cutlass13device_kernelIN5flash19enable_sm80_to_sm89INS1_16FlashAttnFwdSm80INS1_25CollectiveMainloopFwdSm80ILi4ELi1ELb0EN4cute5tupleIJNS5_1CILi128EEENS7_ILi80EEENS7_ILi64EEEEEELi64ENS_6half_tEfNS_4arch4Sm80ELb0ELb0ELb1ELb1ELb1ELb1ELb1ELb1EEENS1_21CollectiveEpilogueFwdINS6_IJS8_SA_S9_EEENS6_IJNS7_ILi1EEESI_SI_EEESC_SE_Li128ELb1ELb1ELb1ELb0EEENS1_36VarlenDynamicPersistentTileSchedulerILi128ELi80ELi128ELi128ELb1ELb1ELb0ELb0ELb1ELb1EEEEEEEEEvNT_6ParamsE --------------------------
	.section	.nv.info._ZN7cutlass13device_kernelIN5flash19enable_sm80_to_sm89INS1_16FlashAttnFwdSm80INS1_25CollectiveMainloopFwdSm80ILi4ELi1ELb0EN4cute5tupleIJNS5_1CILi128EEENS7_ILi80EEENS7_ILi64EEEEEELi64ENS_6half_tEfNS_4arch4Sm80ELb0ELb0ELb1ELb1ELb1ELb1ELb1ELb1EEENS1_21CollectiveEpilogueFwdINS6_IJS8_SA_S9_EEENS6_IJNS7_ILi1EEESI_SI_EEESC_SE_Li128ELb1ELb1ELb1ELb0EEENS1_36VarlenDynamicPersistentTileSchedulerILi128ELi80ELi128ELi128ELb1ELb1ELb0ELb0ELb1ELb1EEEEEEEEEvNT_6ParamsE,"",@"SHT_CUDA_INFO"
	.sectionflags	@""
	.align	4


	//----- nvinfo : EIATTR_CUDA_API_VERSION
	.align		4
        /*0000*/ 	.byte	0x04, 0x37
        /*0002*/ 	.short	(.L_262 - .L_261)
.L_261:
        /*0004*/ 	.word	0x00000082


	//----- nvinfo : EIATTR_SW2861232_WAR
	.align		4
.L_262:
        /*0008*/ 	.byte	0x01, 0x35
	.zero		2


	//----- nvinfo : EIATTR_PARAM_CBANK
	.align		4
        /*000c*/ 	.byte	0x04, 0x0a
        /*000e*/ 	.short	(.L_264 - .L_263)
	.align		4
.L_263:
        /*0010*/ 	.word	index@(.nv.constant0._ZN7cutlass13device_kernelIN5flash19enable_sm80_to_sm89INS1_16FlashAttnFwdSm80INS1_25CollectiveMainloopFwdSm80ILi4ELi1ELb0EN4cute5tupleIJNS5_1CILi128EEENS7_ILi80EEENS7_ILi64EEEEEELi64ENS_6half_tEfNS_4arch4Sm80ELb0ELb0ELb1ELb1ELb1ELb1ELb1ELb1EEENS1_21CollectiveEpilogueFwdINS6_IJS8_SA_S9_EEENS6_IJNS7_ILi1EEESI_SI_EEESC_SE_Li128ELb1ELb1ELb1ELb0EEENS1_36VarlenDynamicPersistentTileSchedulerILi128ELi80ELi128ELi128ELb1ELb1ELb0ELb0ELb1ELb1EEEEEEEEEvNT_6ParamsE)
        /*0014*/ 	.short	0x0160
        /*0016*/ 	.short	0x0438


	//----- nvinfo : EIATTR_CBANK_PARAM_SIZE
	.align		4
.L_264:
        /*0018*/ 	.byte	0x03, 0x19
        /*001a*/ 	.short	0x0438


	//----- nvinfo : EIATTR_KPARAM_INFO
	.align		4
        /*001c*/ 	.byte	0x04, 0x17
        /*001e*/ 	.short	(.L_266 - .L_265)
.L_265:
        /*0020*/ 	.word	0x00000000
        /*0024*/ 	.short	0x0000
        /*0026*/ 	.short	0x0000
        /*0028*/ 	.byte	0x00, 0xf0, 0xe1, 0x10


	//----- nvinfo : EIATTR_MAXREG_COUNT
	.align		4
.L_266:
        /*002c*/ 	.byte	0x03, 0x1b
        /*002e*/ 	.short	0x00ff


	//----- nvinfo : EIATTR_NUM_BARRIERS
	.align		4
        /*0030*/ 	.byte	0x02, 0x4c
        /*0032*/ 	.byte	0x06
	.zero		1


	//----- nvinfo : EIATTR_ANNOTATIONS
	.align		4
        /*0034*/ 	.byte	0x04, 0x55
        /*0036*/ 	.short	(.L_268 - .L_267)


	//   ....[0]....
.L_267:
        /* <DEDUP_REMOVED lines=110> */
        /*070c*/ 	.byte	0x70, 0x85, 0x01, 0x00


	//----- nvinfo : EIATTR_MERCURY_ISA_VERSION
	.align		4
.L_268:
        /*0710*/ 	.byte	0x03, 0x5f
        /*0712*/ 	.short	0x0000


	//----- nvinfo : EIATTR_INT_WARP_WIDE_INSTR_OFFSETS
	.align		4
        /*0714*/ 	.byte	0x04, 0x31
        /*0716*/ 	.short	(.L_270 - .L_269)


	//   ....[0]....
.L_269:
        /*0718*/ 	.word	0x00014930


	//   ....[1]....
        /*071c*/ 	.word	0x000149b0


	//----- nvinfo : EIATTR_COOP_GROUP_MASK_REGIDS
	.align		4
.L_270:
        /*0720*/ 	.byte	0x04, 0x29
        /*0722*/ 	.short	(.L_272 - .L_271)


	//   ....[0]....
.L_271:
        /*0724*/ 	.word	0xffffffff


	//   ....[1]....
        /*0728*/ 	.word	0xffffffff


	//   ....[2]....
        /*072c*/ 	.word	0xffffffff


	//   ....[3]....
        /*0730*/ 	.word	0xffffffff


	//   ....[4]....
        /*0734*/ 	.word	0xffffffff


	//   ....[5]....
        /*0738*/ 	.word	0xffffffff


	//   ....[6]....
        /*073c*/ 	.word	0xffffffff


	//   ....[7]....
        /*0740*/ 	.word	0xffffffff


	//   ....[8]....
        /*0744*/ 	.word	0xffffffff


	//   ....[9]....
        /*0748*/ 	.word	0xffffffff


	//   ....[10]....
        /*074c*/ 	.word	0xffffffff


	//   ....[11]....
        /*0750*/ 	.word	0xffffffff


	//   ....[12]....
        /*0754*/ 	.word	0xffffffff


	//   ....[13]....
        /*0758*/ 	.word	0xffffffff


	//   ....[14]....
        /*075c*/ 	.word	0xffffffff


	//   ....[15]....
        /*0760*/ 	.word	0xffffffff


	//   ....[16]....
        /*0764*/ 	.word	0xffffffff


	//   ....[17]....
        /*0768*/ 	.word	0xffffffff


	//   ....[18]....
        /*076c*/ 	.word	0xffffffff


	//   ....[19]....
        /*0770*/ 	.word	0xffffffff


	//   ....[20]....
        /*0774*/ 	.word	0xffffffff


	//   ....[21]....
        /*0778*/ 	.word	0xffffffff


	//   ....[22]....
        /*077c*/ 	.word	0xffffffff


	//   ....[23]....
        /*0780*/ 	.word	0xffffffff


	//   ....[24]....
        /*0784*/ 	.word	0xffffffff


	//   ....[25]....
        /*0788*/ 	.word	0xffffffff


	//   ....[26]....
        /*078c*/ 	.word	0xffffffff


	//   ....[27]....
        /*0790*/ 	.word	0xffffffff


	//   ....[28]....
        /*0794*/ 	.word	0xffffffff


	//   ....[29]....
        /*0798*/ 	.word	0xffffffff


	//   ....[30]....
        /*079c*/ 	.word	0xffffffff


	//   ....[31]....
        /*07a0*/ 	.word	0xffffffff


	//   ....[32]....
        /*07a4*/ 	.word	0xffffffff


	//   ....[33]....
        /*07a8*/ 	.word	0xffffffff


	//   ....[34]....
        /*07ac*/ 	.word	0xffffffff


	//   ....[35]....
        /*07b0*/ 	.word	0xffffffff


	//   ....[36]....
        /*07b4*/ 	.word	0xffffffff


	//   ....[37]....
        /*07b8*/ 	.word	0xffffffff


	//   ....[38]....
        /*07bc*/ 	.word	0xffffffff


	//   ....[39]....
        /*07c0*/ 	.word	0xffffffff


	//   ....[40]....
        /*07c4*/ 	.word	0xffffffff


	//   ....[41]....
        /*07c8*/ 	.word	0xffffffff


	//   ....[42]....
        /*07cc*/ 	.word	0xffffffff


	//   ....[43]....
        /*07d0*/ 	.word	0xffffffff


	//   ....[44]....
        /*07d4*/ 	.word	0xffffffff


	//   ....[45]....
        /*07d8*/ 	.word	0xffffffff


	//   ....[46]....
        /*07dc*/ 	.word	0xffffffff


	//   ....[47]....
        /*07e0*/ 	.word	0xffffffff


	//   ....[48]....
        /*07e4*/ 	.word	0xffffffff


	//   ....[49]....
        /*07e8*/ 	.word	0xffffffff


	//   ....[50]....
        /*07ec*/ 	.word	0xffffffff


	//   ....[51]....
        /*07f0*/ 	.word	0xffffffff


	//   ....[52]....
        /*07f4*/ 	.word	0xffffffff


	//   ....[53]....
        /*07f8*/ 	.word	0xffffffff


	//   ....[54]....
        /*07fc*/ 	.word	0xffffffff


	//   ....[55]....
        /*0800*/ 	.word	0xffffffff


	//   ....[56]....
        /*0804*/ 	.word	0xffffffff


	//   ....[57]....
        /*0808*/ 	.word	0xffffffff


	//   ....[58]....
        /*080c*/ 	.word	0xffffffff


	//   ....[59]....
        /*0810*/ 	.word	0xffffffff


	//   ....[60]....
        /*0814*/ 	.word	0xffffffff


	//   ....[61]....
        /*0818*/ 	.word	0xffffffff


	//   ....[62]....
        /*081c*/ 	.word	0xffffffff


	//   ....[63]....
        /*0820*/ 	.word	0xffffffff


	//   ....[64]....
        /*0824*/ 	.word	0xffffffff


	//   ....[65]....
        /*0828*/ 	.word	0xffffffff


	//   ....[66]....
        /*082c*/ 	.word	0xffffffff


	//   ....[67]....
        /*0830*/ 	.word	0xffffffff


	//   ....[68]....
        /*0834*/ 	.word	0xffffffff


	//   ....[69]....
        /*0838*/ 	.word	0xffffffff


	//   ....[70]....
        /*083c*/ 	.word	0xffffffff


	//   ....[71]....
        /*0840*/ 	.word	0xffffffff


	//   ....[72]....
        /*0844*/ 	.word	0xffffffff


	//   ....[73]....
        /*0848*/ 	.word	0xffffffff


	//   ....[74]....
        /*084c*/ 	.word	0xffffffff


	//   ....[75]....
        /*0850*/ 	.word	0xffffffff


	//   ....[76]....
        /*0854*/ 	.word	0xffffffff


	//   ....[77]....
        /*0858*/ 	.word	0xffffffff


	//   ....[78]....
        /*085c*/ 	.word	0xffffffff


	//   ....[79]....
        /*0860*/ 	.word	0xffffffff


	//   ....[80]....
        /*0864*/ 	.word	0xffffffff


	//   ....[81]....
        /*0868*/ 	.word	0xffffffff


	//   ....[82]....
        /*086c*/ 	.word	0xffffffff


	//   ....[83]....
        /*0870*/ 	.word	0xffffffff


	//   ....[84]....
        /*0874*/ 	.word	0xffffffff


	//   ....[85]....
        /*0878*/ 	.word	0xffffffff


	//   ....[86]....
        /*087c*/ 	.word	0xffffffff


	//   ....[87]....
        /*0880*/ 	.word	0xffffffff


	//   ....[88]....
        /*0884*/ 	.word	0xffffffff


	//   ....[89]....
        /*0888*/ 	.word	0xffffffff


	//   ....[90]....
        /*088c*/ 	.word	0xffffffff


	//   ....[91]....
        /*0890*/ 	.word	0xffffffff


	//   ....[92]....
        /*0894*/ 	.word	0xffffffff


	//   ....[93]....
        /*0898*/ 	.word	0xffffffff


	//   ....[94]....
        /*089c*/ 	.word	0xffffffff


	//   ....[95]....
        /*08a0*/ 	.word	0xffffffff


	//   ....[96]....
        /*08a4*/ 	.word	0xffffffff


	//   ....[97]....
        /*08a8*/ 	.word	0xffffffff


	//   ....[98]....
        /*08ac*/ 	.word	0xffffffff


	//   ....[99]....
        /*08b0*/ 	.word	0xffffffff


	//   ....[100]....
        /*08b4*/ 	.word	0xffffffff


	//   ....[101]....
        /*08b8*/ 	.word	0xffffffff


	//   ....[102]....
        /*08bc*/ 	.word	0xffffffff


	//   ....[103]....
        /*08c0*/ 	.word	0xffffffff


	//   ....[104]....
        /*08c4*/ 	.word	0xffffffff


	//   ....[105]....
        /*08c8*/ 	.word	0xffffffff


	//   ....[106]....
        /*08cc*/ 	.word	0xffffffff


	//   ....[107]....
        /*08d0*/ 	.word	0xffffffff


	//   ....[108]....
        /*08d4*/ 	.word	0xffffffff


	//   ....[109]....
        /*08d8*/ 	.word	0xffffffff


	//   ....[110]....
        /*08dc*/ 	.word	0xffffffff


	//   ....[111]....
        /*08e0*/ 	.word	0xffffffff


	//   ....[112]....
        /*08e4*/ 	.word	0xffffffff


	//   ....[113]....
        /*08e8*/ 	.word	0xffffffff


	//   ....[114]....
        /*08ec*/ 	.word	0xffffffff


	//   ....[115]....
        /*08f0*/ 	.word	0xffffffff


	//   ....[116]....
        /*08f4*/ 	.word	0xffffffff


	//   ....[117]....
        /*08f8*/ 	.word	0xffffffff


	//   ....[118]....
        /*08fc*/ 	.word	0xffffffff


	//   ....[119]....
        /*0900*/ 	.word	0xffffffff


	//   ....[120]....
        /*0904*/ 	.word	0xffffffff


	//   ....[121]....
        /*0908*/ 	.word	0xffffffff


	//   ....[122]....
        /*090c*/ 	.word	0xffffffff


	//   ....[123]....
        /*0910*/ 	.word	0xffffffff


	//   ....[124]....
        /*0914*/ 	.word	0xffffffff


	//   ....[125]....
        /*0918*/ 	.word	0xffffffff


	//   ....[126]....
        /*091c*/ 	.word	0xffffffff


	//   ....[127]....
        /*0920*/ 	.word	0xffffffff


	//   ....[128]....
        /*0924*/ 	.word	0xffffffff


	//   ....[129]....
        /*0928*/ 	.word	0xffffffff


	//   ....[130]....
        /*092c*/ 	.word	0xffffffff


	//   ....[131]....
        /*0930*/ 	.word	0xffffffff


	//   ....[132]....
        /*0934*/ 	.word	0xffffffff


	//   ....[133]....
        /*0938*/ 	.word	0xffffffff


	//   ....[134]....
        /*093c*/ 	.word	0xffffffff


	//   ....[135]....
        /*0940*/ 	.word	0xffffffff


	//   ....[136]....
        /*0944*/ 	.word	0xffffffff


	//   ....[137]....
        /*0948*/ 	.word	0xffffffff


	//   ....[138]....
        /*094c*/ 	.word	0xffffffff


	//   ....[139]....
        /*0950*/ 	.word	0xffffffff


	//   ....[140]....
        /*0954*/ 	.word	0xffffffff


	//   ....[141]....
        /*0958*/ 	.word	0xffffffff


	//   ....[142]....
        /*095c*/ 	.word	0xffffffff


	//   ....[143]....
        /*0960*/ 	.word	0xffffffff


	//   ....[144]....
        /*0964*/ 	.word	0xffffffff


	//   ....[145]....
        /*0968*/ 	.word	0xffffffff


	//   ....[146]....
        /*096c*/ 	.word	0xffffffff


	//   ....[147]....
        /*0970*/ 	.word	0xffffffff


	//   ....[148]....
        /*0974*/ 	.word	0xffffffff


	//   ....[149]....
        /*0978*/ 	.word	0xffffffff


	//   ....[150]....
        /*097c*/ 	.word	0xffffffff


	//   ....[151]....
        /*0980*/ 	.word	0xffffffff


	//   ....[152]....
        /*0984*/ 	.word	0xffffffff


	//   ....[153]....
        /*0988*/ 	.word	0xffffffff


	//   ....[154]....
        /*098c*/ 	.word	0xffffffff


	//   ....[155]....
        /*0990*/ 	.word	0xffffffff


	//   ....[156]....
        /*0994*/ 	.word	0xffffffff


	//   ....[157]....
        /*0998*/ 	.word	0xffffffff


	//   ....[158]....
        /*099c*/ 	.word	0xffffffff


	//   ....[159]....
        /*09a0*/ 	.word	0xffffffff


	//   ....[160]....
        /*09a4*/ 	.word	0xffffffff


	//   ....[161]....
        /*09a8*/ 	.word	0xffffffff


	//   ....[162]....
        /*09ac*/ 	.word	0xffffffff


	//   ....[163]....
        /*09b0*/ 	.word	0xffffffff


	//   ....[164]....
        /*09b4*/ 	.word	0xffffffff


	//   ....[165]....
        /*09b8*/ 	.word	0xffffffff


	//   ....[166]....
        /*09bc*/ 	.word	0xffffffff


	//   ....[167]....
        /*09c0*/ 	.word	0xffffffff


	//   ....[168]....
        /*09c4*/ 	.word	0xffffffff


	//   ....[169]....
        /*09c8*/ 	.word	0xffffffff


	//   ....[170]....
        /*09cc*/ 	.word	0xffffffff


	//   ....[171]....
        /*09d0*/ 	.word	0xffffffff


	//   ....[172]....
        /*09d4*/ 	.word	0xffffffff


	//   ....[173]....
        /*09d8*/ 	.word	0xffffffff


	//   ....[174]....
        /*09dc*/ 	.word	0xffffffff


	//   ....[175]....
        /*09e0*/ 	.word	0xffffffff


	//   ....[176]....
        /*09e4*/ 	.word	0xffffffff


	//   ....[177]....
        /*09e8*/ 	.word	0xffffffff


	//   ....[178]....
        /*09ec*/ 	.word	0xffffffff


	//   ....[179]....
        /*09f0*/ 	.word	0xffffffff


	//   ....[180]....
        /*09f4*/ 	.word	0xffffffff


	//   ....[181]....
        /*09f8*/ 	.word	0xffffffff


	//   ....[182]....
        /*09fc*/ 	.word	0xffffffff


	//   ....[183]....
        /*0a00*/ 	.word	0xffffffff


	//   ....[184]....
        /*0a04*/ 	.word	0xffffffff


	//   ....[185]....
        /*0a08*/ 	.word	0xffffffff


	//   ....[186]....
        /*0a0c*/ 	.word	0xffffffff


	//   ....[187]....
        /*0a10*/ 	.word	0xffffffff


	//   ....[188]....
        /*0a14*/ 	.word	0xffffffff


	//   ....[189]....
        /*0a18*/ 	.word	0xffffffff


	//   ....[190]....
        /*0a1c*/ 	.word	0xffffffff


	//   ....[191]....
        /*0a20*/ 	.word	0xffffffff


	//   ....[192]....
        /*0a24*/ 	.word	0xffffffff


	//   ....[193]....
        /*0a28*/ 	.word	0xffffffff


	//   ....[194]....
        /*0a2c*/ 	.word	0xffffffff


	//   ....[195]....
        /*0a30*/ 	.word	0xffffffff


	//   ....[196]....
        /*0a34*/ 	.word	0xffffffff


	//   ....[197]....
        /*0a38*/ 	.word	0xffffffff


	//   ....[198]....
        /*0a3c*/ 	.word	0xffffffff


	//   ....[199]....
        /*0a40*/ 	.word	0xffffffff


	//   ....[200]....
        /*0a44*/ 	.word	0xffffffff


	//   ....[201]....
        /*0a48*/ 	.word	0xffffffff


	//   ....[202]....
        /*0a4c*/ 	.word	0xffffffff


	//   ....[203]....
        /*0a50*/ 	.word	0xffffffff


	//   ....[204]....
        /*0a54*/ 	.word	0xffffffff


	//   ....[205]....
        /*0a58*/ 	.word	0xffffffff


	//   ....[206]....
        /*0a5c*/ 	.word	0xffffffff


	//   ....[207]....
        /*0a60*/ 	.word	0xffffffff


	//   ....[208]....
        /*0a64*/ 	.word	0xffffffff


	//   ....[209]....
        /*0a68*/ 	.word	0xffffffff


	//   ....[210]....
        /*0a6c*/ 	.word	0xffffffff


	//   ....[211]....
        /*0a70*/ 	.word	0xffffffff


	//   ....[212]....
        /*0a74*/ 	.word	0xffffffff


	//   ....[213]....
        /*0a78*/ 	.word	0xffffffff


	//   ....[214]....
        /*0a7c*/ 	.word	0xffffffff


	//   ....[215]....
        /*0a80*/ 	.word	0xffffffff


	//   ....[216]....
        /*0a84*/ 	.word	0xffffffff


	//   ....[217]....
        /*0a88*/ 	.word	0xffffffff


	//   ....[218]....
        /*0a8c*/ 	.word	0xffffffff


	//   ....[219]....
        /*0a90*/ 	.word	0xffffffff


	//   ....[220]....
        /*0a94*/ 	.word	0xffffffff


	//   ....[221]....
        /*0a98*/ 	.word	0xffffffff


	//   ....[222]....
        /*0a9c*/ 	.word	0xffffffff


	//   ....[223]....
        /*0aa0*/ 	.word	0xffffffff


	//   ....[224]....
        /*0aa4*/ 	.word	0xffffffff


	//   ....[225]....
        /*0aa8*/ 	.word	0xffffffff


	//   ....[226]....
        /*0aac*/ 	.word	0xffffffff


	//   ....[227]....
        /*0ab0*/ 	.word	0xffffffff


	//   ....[228]....
        /*0ab4*/ 	.word	0xffffffff


	//   ....[229]....
        /*0ab8*/ 	.word	0xffffffff


	//   ....[230]....
        /*0abc*/ 	.word	0xffffffff


	//   ....[231]....
        /*0ac0*/ 	.word	0xffffffff


	//   ....[232]....
        /*0ac4*/ 	.word	0xffffffff


	//   ....[233]....
        /*0ac8*/ 	.word	0xffffffff


	//   ....[234]....
        /*0acc*/ 	.word	0xffffffff


	//   ....[235]....
        /*0ad0*/ 	.word	0xffffffff


	//   ....[236]....
        /*0ad4*/ 	.word	0xffffffff


	//   ....[237]....
        /*0ad8*/ 	.word	0xffffffff


	//   ....[238]....
        /*0adc*/ 	.word	0xffffffff


	//   ....[239]....
        /*0ae0*/ 	.word	0xffffffff


	//   ....[240]....
        /*0ae4*/ 	.word	0xffffffff


	//   ....[241]....
        /*0ae8*/ 	.word	0xffffffff


	//   ....[242]....
        /*0aec*/ 	.word	0xffffffff


	//   ....[243]....
        /*0af0*/ 	.word	0xffffffff


	//   ....[244]....
        /*0af4*/ 	.word	0xffffffff


	//   ....[245]....
        /*0af8*/ 	.word	0xffffffff


	//   ....[246]....
        /*0afc*/ 	.word	0xffffffff


	//   ....[247]....
        /*0b00*/ 	.word	0xffffffff


	//   ....[248]....
        /*0b04*/ 	.word	0xffffffff


	//   ....[249]....
        /*0b08*/ 	.word	0xffffffff


	//   ....[250]....
        /*0b0c*/ 	.word	0xffffffff


	//   ....[251]....
        /*0b10*/ 	.word	0xffffffff


	//   ....[252]....
        /*0b14*/ 	.word	0xffffffff


	//   ....[253]....
        /*0b18*/ 	.word	0xffffffff


	//   ....[254]....
        /*0b1c*/ 	.word	0xffffffff


	//   ....[255]....
        /*0b20*/ 	.word	0xffffffff


	//   ....[0]....
        /*0b24*/ 	.word	0xffffffff


	//   ....[1]....
        /*0b28*/ 	.word	0xffffffff


	//   ....[2]....
        /*0b2c*/ 	.word	0xffffffff


	//   ....[3]....
        /*0b30*/ 	.word	0xffffffff


	//   ....[4]....
        /*0b34*/ 	.word	0xffffffff


	//   ....[5]....
        /*0b38*/ 	.word	0xffffffff


	//   ....[6]....
        /*0b3c*/ 	.word	0xffffffff


	//   ....[7]....
        /*0b40*/ 	.word	0xffffffff


	//   ....[8]....
        /*0b44*/ 	.word	0xffffffff


	//   ....[9]....
        /*0b48*/ 	.word	0xffffffff


	//   ....[10]....
        /*0b4c*/ 	.word	0xffffffff


	//   ....[11]....
        /*0b50*/ 	.word	0xffffffff


	//   ....[12]....
        /*0b54*/ 	.word	0xffffffff


	//   ....[13]....
        /*0b58*/ 	.word	0xffffffff


	//   ....[14]....
        /*0b5c*/ 	.word	0xffffffff


	//   ....[15]....
        /*0b60*/ 	.word	0xffffffff


	//   ....[16]....
        /*0b64*/ 	.word	0xffffffff


	//   ....[17]....
        /*0b68*/ 	.word	0xffffffff


	//   ....[18]....
        /*0b6c*/ 	.word	0xffffffff


	//   ....[19]....
        /*0b70*/ 	.word	0xffffffff


	//   ....[20]....
        /*0b74*/ 	.word	0xffffffff


	//   ....[21]....
        /*0b78*/ 	.word	0xffffffff


	//   ....[22]....
        /*0b7c*/ 	.word	0xffffffff


	//   ....[23]....
        /*0b80*/ 	.word	0xffffffff


	//   ....[24]....
        /*0b84*/ 	.word	0xffffffff


	//   ....[25]....
        /*0b88*/ 	.word	0xffffffff


	//   ....[26]....
        /*0b8c*/ 	.word	0xffffffff


	//   ....[27]....
        /*0b90*/ 	.word	0xffffffff


	//   ....[28]....
        /*0b94*/ 	.word	0xffffffff


	//   ....[29]....
        /*0b98*/ 	.word	0xffffffff


	//   ....[30]....
        /*0b9c*/ 	.word	0xffffffff


	//   ....[31]....
        /*0ba0*/ 	.word	0xffffffff


	//   ....[32]....
        /*0ba4*/ 	.word	0xffffffff


	//   ....[33]....
        /*0ba8*/ 	.word	0xffffffff


	//   ....[34]....
        /*0bac*/ 	.word	0xffffffff


	//   ....[35]....
        /*0bb0*/ 	.word	0xffffffff


	//   ....[36]....
        /*0bb4*/ 	.word	0xffffffff


	//   ....[37]....
        /*0bb8*/ 	.word	0xffffffff


	//   ....[38]....
        /*0bbc*/ 	.word	0xffffffff


	//   ....[39]....
        /*0bc0*/ 	.word	0xffffffff


	//   ....[40]....
        /*0bc4*/ 	.word	0xffffffff


	//   ....[41]....
        /*0bc8*/ 	.word	0xffffffff


	//   ....[42]....
        /*0bcc*/ 	.word	0xffffffff


	//   ....[43]....
        /*0bd0*/ 	.word	0xffffffff


	//   ....[44]....
        /*0bd4*/ 	.word	0xffffffff


	//   ....[45]....
        /*0bd8*/ 	.word	0xffffffff


	//   ....[46]....
        /*0bdc*/ 	.word	0xffffffff


	//   ....[47]....
        /*0be0*/ 	.word	0xffffffff


	//   ....[48]....
        /*0be4*/ 	.word	0xffffffff


	//   ....[49]....
        /*0be8*/ 	.word	0xffffffff


	//   ....[50]....
        /*0bec*/ 	.word	0xffffffff


	//   ....[51]....
        /*0bf0*/ 	.word	0xffffffff


	//   ....[52]....
        /*0bf4*/ 	.word	0xffffffff


	//   ....[53]....
        /*0bf8*/ 	.word	0xffffffff


	//   ....[54]....
        /*0bfc*/ 	.word	0xffffffff


	//   ....[55]....
        /*0c00*/ 	.word	0xffffffff


	//   ....[56]....
        /*0c04*/ 	.word	0xffffffff


	//   ....[57]....
        /*0c08*/ 	.word	0xffffffff


	//   ....[58]....
        /*0c0c*/ 	.word	0xffffffff


	//   ....[59]....
        /*0c10*/ 	.word	0xffffffff


	//   ....[60]....
        /*0c14*/ 	.word	0xffffffff


	//   ....[61]....
        /*0c18*/ 	.word	0xffffffff


	//   ....[62]....
        /*0c1c*/ 	.word	0xffffffff


	//   ....[63]....
        /*0c20*/ 	.word	0xffffffff


	//   ....[64]....
        /*0c24*/ 	.word	0xffffffff


	//   ....[65]....
        /*0c28*/ 	.word	0xffffffff


	//   ....[66]....
        /*0c2c*/ 	.word	0xffffffff


	//   ....[67]....
        /*0c30*/ 	.word	0xffffffff


	//   ....[68]....
        /*0c34*/ 	.word	0xffffffff


	//   ....[69]....
        /*0c38*/ 	.word	0xffffffff


	//   ....[70]....
        /*0c3c*/ 	.word	0xffffffff


	//   ....[71]....
        /*0c40*/ 	.word	0xffffffff


	//   ....[72]....
        /*0c44*/ 	.word	0xffffffff


	//   ....[73]....
        /*0c48*/ 	.word	0xffffffff


	//   ....[74]....
        /*0c4c*/ 	.word	0xffffffff


	//   ....[75]....
        /*0c50*/ 	.word	0xffffffff


	//   ....[76]....
        /*0c54*/ 	.word	0xffffffff


	//   ....[77]....
        /*0c58*/ 	.word	0xffffffff


	//----- nvinfo : EIATTR_COOP_GROUP_INSTR_OFFSETS
	.align		4
.L_272:
        /*0c5c*/ 	.byte	0x04, 0x28
        /*0c5e*/ 	.short	(.L_274 - .L_273)


	//   ....[0]....
.L_273:
        /*0c60*/ 	.word	0x00000050


	//   ....[1]....
        /*0c64*/ 	.word	0x00000200


	//   ....[2]....
        /*0c68*/ 	.word	0x00000230


	//   ....[3]....
        /*0c6c*/ 	.word	0x00000260


	//   ....[4]....
        /*0c70*/ 	.word	0x00000290


	//   ....[5]....
        /*0c74*/ 	.word	0x000002c0


	//   ....[6]....
        /*0c78*/ 	.word	0x000002f0


	//   ....[7]....
        /*0c7c*/ 	.word	0x00000460


	//   ....[8]....
        /*0c80*/ 	.word	0x000004a0


	//   ....[9]....
        /*0c84*/ 	.word	0x000004d0


	//   ....[10]....
        /*0c88*/ 	.word	0x00000500


	//   ....[11]....
        /*0c8c*/ 	.word	0x00000530


	//   ....[12]....
        /*0c90*/ 	.word	0x00000560


	//   ....[13]....
        /*0c94*/ 	.word	0x000005f0


	//   ....[14]....
        /*0c98*/ 	.word	0x00000620


	//   ....[15]....
        /*0c9c*/ 	.word	0x00000640


	//   ....[16]....
        /*0ca0*/ 	.word	0x000006a0


	//   ....[17]....
        /*0ca4*/ 	.word	0x00003970


	//   ....[18]....
        /*0ca8*/ 	.word	0x000039c0


	//   ....[19]....
        /*0cac*/ 	.word	0x000041c0


	//   ....[20]....
        /*0cb0*/ 	.word	0x000041e0


	//   ....[21]....
        /*0cb4*/ 	.word	0x00004950


	//   ....[22]....
        /*0cb8*/ 	.word	0x00004960


	//   ....[23]....
        /*0cbc*/ 	.word	0x000051e0


	//   ....[24]....
        /*0cc0*/ 	.word	0x00005220


	//   ....[25]....
        /*0cc4*/ 	.word	0x00005e20


	//   ....[26]....
        /*0cc8*/ 	.word	0x00005e50


	//   ....[27]....
        /*0ccc*/ 	.word	0x00006610


	//   ....[28]....
        /*0cd0*/ 	.word	0x00006630


	//   ....[29]....
        /*0cd4*/ 	.word	0x00006e10


	//   ....[30]....
        /*0cd8*/ 	.word	0x00006e40


	//   ....[31]....
        /*0cdc*/ 	.word	0x00006f70


	//   ....[32]....
        /*0ce0*/ 	.word	0x00006fa0


	//   ....[33]....
        /*0ce4*/ 	.word	0x00007090


	//   ....[34]....
        /*0ce8*/ 	.word	0x000070b0


	//   ....[35]....
        /*0cec*/ 	.word	0x00007690


	//   ....[36]....
        /*0cf0*/ 	.word	0x000076d0


	//   ....[37]....
        /*0cf4*/ 	.word	0x00007800


	//   ....[38]....
        /*0cf8*/ 	.word	0x00007830


	//   ....[39]....
        /*0cfc*/ 	.word	0x00007920


	//   ....[40]....
        /*0d00*/ 	.word	0x00007950


	//   ....[41]....
        /*0d04*/ 	.word	0x00008450


	//   ....[42]....
        /*0d08*/ 	.word	0x00008470


	//   ....[43]....
        /*0d0c*/ 	.word	0x00008540


	//   ....[44]....
        /*0d10*/ 	.word	0x00008550


	//   ....[45]....
        /*0d14*/ 	.word	0x00008620


	//   ....[46]....
        /*0d18*/ 	.word	0x00008640


	//   ....[47]....
        /*0d1c*/ 	.word	0x00008710


	//   ....[48]....
        /*0d20*/ 	.word	0x00008720


	//   ....[49]....
        /*0d24*/ 	.word	0x000087f0


	//   ....[50]....
        /*0d28*/ 	.word	0x00008810


	//   ....[51]....
        /*0d2c*/ 	.word	0x000088e0


	//   ....[52]....
        /*0d30*/ 	.word	0x000088f0


	//   ....[53]....
        /*0d34*/ 	.word	0x000089c0


	//   ....[54]....
        /*0d38*/ 	.word	0x000089e0


	//   ....[55]....
        /*0d3c*/ 	.word	0x00008ab0


	//   ....[56]....
        /*0d40*/ 	.word	0x00008ac0


	//   ....[57]....
        /*0d44*/ 	.word	0x00008ee0


	//   ....[58]....
        /*0d48*/ 	.word	0x00008f00


	//   ....[59]....
        /*0d4c*/ 	.word	0x00008f10


	//   ....[60]....
        /*0d50*/ 	.word	0x00008f20


	//   ....[61]....
        /*0d54*/ 	.word	0x00008f30


	//   ....[62]....
        /*0d58*/ 	.word	0x00008f40


	//   ....[63]....
        /*0d5c*/ 	.word	0x00008f50


	//   ....[64]....
        /*0d60*/ 	.word	0x00008f70


	//   ....[65]....
        /*0d64*/ 	.word	0x00008f90


	//   ....[66]....
        /*0d68*/ 	.word	0x00009070


	//   ....[67]....
        /*0d6c*/ 	.word	0x00009290


	//   ....[68]....
        /*0d70*/ 	.word	0x000092d0


	//   ....[69]....
        /*0d74*/ 	.word	0x000092e0


	//   ....[70]....
        /*0d78*/ 	.word	0x000092f0


	//   ....[71]....
        /*0d7c*/ 	.word	0x0000abb0


	//   ....[72]....
        /*0d80*/ 	.word	0x0000abf0


	//   ....[73]....
        /*0d84*/ 	.word	0x0000ac10


	//   ....[74]....
        /*0d88*/ 	.word	0x0000ac20


	//   ....[75]....
        /*0d8c*/ 	.word	0x0000c830


	//   ....[76]....
        /*0d90*/ 	.word	0x0000c840


	//   ....[77]....
        /*0d94*/ 	.word	0x0000c850


	//   ....[78]....
        /*0d98*/ 	.word	0x0000c860


	//   ....[79]....
        /*0d9c*/ 	.word	0x0000c870


	//   ....[80]....
        /*0da0*/ 	.word	0x0000c880


	//   ....[81]....
        /*0da4*/ 	.word	0x0000c890


	//   ....[82]....
        /*0da8*/ 	.word	0x0000c8b0


	//   ....[83]....
        /*0dac*/ 	.word	0x0000c8d0


	//   ....[84]....
        /*0db0*/ 	.word	0x0000c8f0


	//   ....[85]....
        /*0db4*/ 	.word	0x0000dda0


	//   ....[86]....
        /*0db8*/ 	.word	0x0000ddc0


	//   ....[87]....
        /*0dbc*/ 	.word	0x0000dde0


	//   ....[88]....
        /*0dc0*/ 	.word	0x0000ddf0


	//   ....[89]....
        /*0dc4*/ 	.word	0x0000de00


	//   ....[90]....
        /*0dc8*/ 	.word	0x0000de10


	//   ....[91]....
        /*0dcc*/ 	.word	0x0000de20


	//   ....[92]....
        /*0dd0*/ 	.word	0x0000de30


	//   ....[93]....
        /*0dd4*/ 	.word	0x0000de60


	//   ....[94]....
        /*0dd8*/ 	.word	0x0000de90


	//   ....[95]....
        /*0ddc*/ 	.word	0x0000eb10


	//   ....[96]....
        /*0de0*/ 	.word	0x0000eb20


	//   ....[97]....
        /*0de4*/ 	.word	0x0000eb30


	//   ....[98]....
        /*0de8*/ 	.word	0x0000eb40


	//   ....[99]....
        /*0dec*/ 	.word	0x0000eb70


	//   ....[100]....
        /*0df0*/ 	.word	0x0000eb90


	//   ....[101]....
        /*0df4*/ 	.word	0x0000ebb0


	//   ....[102]....
        /*0df8*/ 	.word	0x0000ebc0


	//   ....[103]....
        /*0dfc*/ 	.word	0x00010730


	//   ....[104]....
        /*0e00*/ 	.word	0x00010750


	//   ....[105]....
        /*0e04*/ 	.word	0x000107a0


	//   ....[106]....
        /*0e08*/ 	.word	0x000107c0


	//   ....[107]....
        /*0e0c*/ 	.word	0x000107e0


	//   ....[108]....
        /*0e10*/ 	.word	0x00010800


	//   ....[109]....
        /*0e14*/ 	.word	0x00010820


	//   ....[110]....
        /*0e18*/ 	.word	0x00010840


	//   ....[111]....
        /*0e1c*/ 	.word	0x00010860


	//   ....[112]....
        /*0e20*/ 	.word	0x000109a0


	//   ....[113]....
        /*0e24*/ 	.word	0x00011ba0


	//   ....[114]....
        /*0e28*/ 	.word	0x00011bc0


	//   ....[115]....
        /*0e2c*/ 	.word	0x00011c10


	//   ....[116]....
        /*0e30*/ 	.word	0x00011c30


	//   ....[117]....
        /*0e34*/ 	.word	0x00011c60


	//   ....[118]....
        /*0e38*/ 	.word	0x00011c80


	//   ....[119]....
        /*0e3c*/ 	.word	0x00011cb0


	//   ....[120]....
        /*0e40*/ 	.word	0x00011cd0


	//   ....[121]....
        /*0e44*/ 	.word	0x00011cf0


	//   ....[122]....
        /*0e48*/ 	.word	0x00011d00


	//   ....[123]....
        /*0e4c*/ 	.word	0x00012300


	//   ....[124]....
        /*0e50*/ 	.word	0x00012320


	//   ....[125]....
        /*0e54*/ 	.word	0x00012340


	//   ....[126]....
        /*0e58*/ 	.word	0x00012360


	//   ....[127]....
        /*0e5c*/ 	.word	0x00012380


	//   ....[128]....
        /*0e60*/ 	.word	0x000123a0


	//   ....[129]....
        /*0e64*/ 	.word	0x000123c0


	//   ....[130]....
        /*0e68*/ 	.word	0x000123e0


	//   ....[131]....
        /*0e6c*/ 	.word	0x00014170


	//   ....[132]....
        /*0e70*/ 	.word	0x000141a0


	//   ....[133]....
        /*0e74*/ 	.word	0x000141b0


	//   ....[134]....
        /*0e78*/ 	.word	0x000141c0


	//   ....[135]....
        /*0e7c*/ 	.word	0x000141d0


	//   ....[136]....
        /*0e80*/ 	.word	0x00014200


	//   ....[137]....
        /*0e84*/ 	.word	0x00014220


	//   ....[138]....
        /*0e88*/ 	.word	0x00014240


	//   ....[139]....
        /*0e8c*/ 	.word	0x00015450


	//   ....[140]....
        /*0e90*/ 	.word	0x00015470


	//   ....[141]....
        /*0e94*/ 	.word	0x00015480


	//   ....[142]....
        /*0e98*/ 	.word	0x00015490


	//   ....[143]....
        /*0e9c*/ 	.word	0x000154a0


	//   ....[144]....
        /*0ea0*/ 	.word	0x000154b0


	//   ....[145]....
        /*0ea4*/ 	.word	0x000154d0


	//   ....[146]....
        /*0ea8*/ 	.word	0x00015540


	//   ....[147]....
        /*0eac*/ 	.word	0x00015920


	//   ....[148]....
        /*0eb0*/ 	.word	0x00015940


	//   ....[149]....
        /*0eb4*/ 	.word	0x000159a0


	//   ....[150]....
        /*0eb8*/ 	.word	0x000159b0


	//   ....[151]....
        /*0ebc*/ 	.word	0x00015a20


	//   ....[152]....
        /*0ec0*/ 	.word	0x00015a40


	//   ....[153]....
        /*0ec4*/ 	.word	0x00015ab0


	//   ....[154]....
        /*0ec8*/ 	.word	0x00015ac0


	//   ....[155]....
        /*0ecc*/ 	.word	0x00015b30


	//   ....[156]....
        /*0ed0*/ 	.word	0x00015b50


	//   ....[157]....
        /*0ed4*/ 	.word	0x00015bc0


	//   ....[158]....
        /*0ed8*/ 	.word	0x00015bd0


	//   ....[159]....
        /*0edc*/ 	.word	0x00015c40


	//   ....[160]....
        /*0ee0*/ 	.word	0x00015c60


	//   ....[161]....
        /*0ee4*/ 	.word	0x00015cd0


	//   ....[162]....
        /*0ee8*/ 	.word	0x00015ce0


	//   ....[163]....
        /*0eec*/ 	.word	0x00015f60


	//   ....[164]....
        /*0ef0*/ 	.word	0x00015f80


	//   ....[165]....
        /*0ef4*/ 	.word	0x000162d0


	//   ....[166]....
        /*0ef8*/ 	.word	0x000162e0


	//   ....[167]....
        /*0efc*/ 	.word	0x00016630


	//   ....[168]....
        /*0f00*/ 	.word	0x00016650


	//   ....[169]....
        /*0f04*/ 	.word	0x000169c0


	//   ....[170]....
        /*0f08*/ 	.word	0x000169d0


	//   ....[171]....
        /*0f0c*/ 	.word	0x00017500


	//   ....[172]....
        /*0f10*/ 	.word	0x00017520


	//   ....[173]....
        /*0f14*/ 	.word	0x00017590


	//   ....[174]....
        /*0f18*/ 	.word	0x000175a0


	//   ....[175]....
        /*0f1c*/ 	.word	0x00017610


	//   ....[176]....
        /*0f20*/ 	.word	0x00017630


	//   ....[177]....
        /*0f24*/ 	.word	0x000176a0


	//   ....[178]....
        /*0f28*/ 	.word	0x000176b0


	//   ....[179]....
        /*0f2c*/ 	.word	0x00017720


	//   ....[180]....
        /*0f30*/ 	.word	0x00017740


	//   ....[181]....
        /*0f34*/ 	.word	0x000177b0


	//   ....[182]....
        /*0f38*/ 	.word	0x000177c0


	//   ....[183]....
        /*0f3c*/ 	.word	0x00017830


	//   ....[184]....
        /*0f40*/ 	.word	0x00017850


	//   ....[185]....
        /*0f44*/ 	.word	0x000178c0


	//   ....[186]....
        /*0f48*/ 	.word	0x000178d0


	//   ....[187]....
        /*0f4c*/ 	.word	0x00017a20


	//   ....[188]....
        /*0f50*/ 	.word	0x00017a40


	//   ....[189]....
        /*0f54*/ 	.word	0x00017b70


	//   ....[190]....
        /*0f58*/ 	.word	0x00017bb0


	//   ....[191]....
        /*0f5c*/ 	.word	0x00017be0


	//   ....[192]....
        /*0f60*/ 	.word	0x00017c10


	//   ....[193]....
        /*0f64*/ 	.word	0x00017c40


	//   ....[194]....
        /*0f68*/ 	.word	0x00017c70


	//   ....[195]....
        /*0f6c*/ 	.word	0x00017dd0


	//   ....[196]....
        /*0f70*/ 	.word	0x00017e10


	//   ....[197]....
        /*0f74*/ 	.word	0x00017e40


	//   ....[198]....
        /*0f78*/ 	.word	0x00017e70


	//   ....[199]....
        /*0f7c*/ 	.word	0x00017ea0


	//   ....[200]....
        /*0f80*/ 	.word	0x00017ed0


	//   ....[201]....
        /*0f84*/ 	.word	0x00017f60


	//   ....[202]....
        /*0f88*/ 	.word	0x00017f90


	//   ....[203]....
        /*0f8c*/ 	.word	0x00017fa0


	//   ....[204]....
        /*0f90*/ 	.word	0x00018000


	//   ....[205]....
        /*0f94*/ 	.word	0x000185f0


	//   ....[206]....
        /*0f98*/ 	.word	0x00018650


	//   ....[207]....
        /*0f9c*/ 	.word	0x000186a0


	//   ....[208]....
        /*0fa0*/ 	.word	0x000186f0


	//   ....[209]....
        /*0fa4*/ 	.word	0x00018740


	//   ....[210]....
        /*0fa8*/ 	.word	0x000187b0


	//   ....[211]....
        /*0fac*/ 	.word	0x00018800


	//   ....[212]....
        /*0fb0*/ 	.word	0x00018860


	//   ....[213]....
        /*0fb4*/ 	.word	0x000188d0


	//   ....[214]....
        /*0fb8*/ 	.word	0x00018930


	//   ....[215]....
        /*0fbc*/ 	.word	0x000189a0


	//   ....[216]....
        /*0fc0*/ 	.word	0x00018a10


	//   ....[217]....
        /*0fc4*/ 	.word	0x00018a80


	//   ....[218]....
        /*0fc8*/ 	.word	0x00018ae0


	//   ....[219]....
        /*0fcc*/ 	.word	0x00018b50


	//   ....[220]....
        /*0fd0*/ 	.word	0x00018bc0


	//   ....[221]....
        /*0fd4*/ 	.word	0x00018c30


	//   ....[222]....
        /*0fd8*/ 	.word	0x00018c90


	//   ....[223]....
        /*0fdc*/ 	.word	0x00018d00


	//   ....[224]....
        /*0fe0*/ 	.word	0x00018d70


	//   ....[225]....
        /*0fe4*/ 	.word	0x00018de0


	//   ....[226]....
        /*0fe8*/ 	.word	0x00018e40


	//   ....[227]....
        /*0fec*/ 	.word	0x00018eb0


	//   ....[228]....
        /*0ff0*/ 	.word	0x00018f20


	//   ....[229]....
        /*0ff4*/ 	.word	0x00018f90


	//   ....[230]....
        /*0ff8*/ 	.word	0x00018ff0


	//   ....[231]....
        /*0ffc*/ 	.word	0x00019060


	//   ....[232]....
        /*1000*/ 	.word	0x000190d0


	//   ....[233]....
        /*1004*/ 	.word	0x000191a0


	//   ....[234]....
        /*1008*/ 	.word	0x00019200


	//   ....[235]....
        /*100c*/ 	.word	0x000192e0


	//   ....[236]....
        /*1010*/ 	.word	0x00019340


	//   ....[237]....
        /*1014*/ 	.word	0x00019420


	//   ....[238]....
        /*1018*/ 	.word	0x00019480


	//   ....[239]....
        /*101c*/ 	.word	0x00019560


	//   ....[240]....
        /*1020*/ 	.word	0x000195c0


	//   ....[241]....
        /*1024*/ 	.word	0x00019610


	//   ....[242]....
        /*1028*/ 	.word	0x00019650


	//   ....[243]....
        /*102c*/ 	.word	0x000196a0


	//   ....[244]....
        /*1030*/ 	.word	0x000196f0


	//   ....[245]....
        /*1034*/ 	.word	0x00019740


	//   ....[246]....
        /*1038*/ 	.word	0x00019790


	//   ....[247]....
        /*103c*/ 	.word	0x000197e0


	//   ....[248]....
        /*1040*/ 	.word	0x00019830


	//   ....[249]....
        /*1044*/ 	.word	0x00019890


	//   ....[250]....
        /*1048*/ 	.word	0x000198f0


	//   ....[251]....
        /*104c*/ 	.word	0x00019960


	//   ....[252]....
        /*1050*/ 	.word	0x00019a40


	//   ....[253]....
        /*1054*/ 	.word	0x00019aa0


	//   ....[254]....
        /*1058*/ 	.word	0x00019b80


	//   ....[255]....
        /*105c*/ 	.word	0x00019be0


	//   ....[0]....
        /*1060*/ 	.word	0x00019cc0


	//   ....[1]....
        /*1064*/ 	.word	0x00019d20


	//   ....[2]....
        /*1068*/ 	.word	0x00019e00


	//   ....[3]....
        /*106c*/ 	.word	0x00019e60


	//   ....[4]....
        /*1070*/ 	.word	0x00019eb0


	//   ....[5]....
        /*1074*/ 	.word	0x00019ef0


	//   ....[6]....
        /*1078*/ 	.word	0x00019f40


	//   ....[7]....
        /*107c*/ 	.word	0x00019f80


	//   ....[8]....
        /*1080*/ 	.word	0x00019fd0


	//   ....[9]....
        /*1084*/ 	.word	0x0001a010


	//   ....[10]....
        /*1088*/ 	.word	0x0001a060


	//   ....[11]....
        /*108c*/ 	.word	0x0001a0a0


	//   ....[12]....
        /*1090*/ 	.word	0x0001a0f0


	//   ....[13]....
        /*1094*/ 	.word	0x0001a140


	//   ....[14]....
        /*1098*/ 	.word	0x0001a190


	//   ....[15]....
        /*109c*/ 	.word	0x0001a1e0


	//   ....[16]....
        /*10a0*/ 	.word	0x0001a230


	//   ....[17]....
        /*10a4*/ 	.word	0x0001a280


	//   ....[18]....
        /*10a8*/ 	.word	0x0001a2d0


	//   ....[19]....
        /*10ac*/ 	.word	0x0001a310


	//   ....[20]....
        /*10b0*/ 	.word	0x0001a380


	//   ....[21]....
        /*10b4*/ 	.word	0x0001a3f0


	//   ....[22]....
        /*10b8*/ 	.word	0x0001a460


	//   ....[23]....
        /*10bc*/ 	.word	0x0001a4c0


	//   ....[24]....
        /*10c0*/ 	.word	0x0001a530


	//   ....[25]....
        /*10c4*/ 	.word	0x0001a5a0


	//   ....[26]....
        /*10c8*/ 	.word	0x0001a610


	//   ....[27]....
        /*10cc*/ 	.word	0x0001a670


	//   ....[28]....
        /*10d0*/ 	.word	0x0001a6e0


	//   ....[29]....
        /*10d4*/ 	.word	0x0001a750


	//   ....[30]....
        /*10d8*/ 	.word	0x0001a7c0


	//   ....[31]....
        /*10dc*/ 	.word	0x0001a820


	//   ....[32]....
        /*10e0*/ 	.word	0x0001a890


	//   ....[33]....
        /*10e4*/ 	.word	0x0001a900


	//   ....[34]....
        /*10e8*/ 	.word	0x0001a970


	//   ....[35]....
        /*10ec*/ 	.word	0x0001a9d0


	//   ....[36]....
        /*10f0*/ 	.word	0x0001aa40


	//   ....[37]....
        /*10f4*/ 	.word	0x0001aab0


	//   ....[38]....
        /*10f8*/ 	.word	0x0001ab20


	//   ....[39]....
        /*10fc*/ 	.word	0x0001ab80


	//   ....[40]....
        /*1100*/ 	.word	0x0001abf0


	//   ....[41]....
        /*1104*/ 	.word	0x0001ac60


	//   ....[42]....
        /*1108*/ 	.word	0x0001acd0


	//   ....[43]....
        /*110c*/ 	.word	0x0001ad30


	//   ....[44]....
        /*1110*/ 	.word	0x0001ada0


	//   ....[45]....
        /*1114*/ 	.word	0x0001ae10


	//   ....[46]....
        /*1118*/ 	.word	0x0001ae80


	//   ....[47]....
        /*111c*/ 	.word	0x0001aee0


	//   ....[48]....
        /*1120*/ 	.word	0x0001af50


	//   ....[49]....
        /*1124*/ 	.word	0x0001afc0


	//   ....[50]....
        /*1128*/ 	.word	0x0001b030


	//   ....[51]....
        /*112c*/ 	.word	0x0001b090


	//   ....[52]....
        /*1130*/ 	.word	0x0001b100


	//   ....[53]....
        /*1134*/ 	.word	0x0001b170


	//   ....[54]....
        /*1138*/ 	.word	0x0001b1e0


	//   ....[55]....
        /*113c*/ 	.word	0x0001b240


	//   ....[56]....
        /*1140*/ 	.word	0x0001b2b0


	//   ....[57]....
        /*1144*/ 	.word	0x0001b320


	//   ....[58]....
        /*1148*/ 	.word	0x0001b390


	//   ....[59]....
        /*114c*/ 	.word	0x0001b3f0


	//   ....[60]....
        /*1150*/ 	.word	0x0001b460


	//   ....[61]....
        /*1154*/ 	.word	0x0001b4d0


	//   ....[62]....
        /*1158*/ 	.word	0x0001b520


	//   ....[63]....
        /*115c*/ 	.word	0x0001b560


	//   ....[64]....
        /*1160*/ 	.word	0x0001b5b0


	//   ....[65]....
        /*1164*/ 	.word	0x0001b600


	//   ....[66]....
        /*1168*/ 	.word	0x0001b650


	//   ....[67]....
        /*116c*/ 	.word	0x0001b6c0


	//   ....[68]....
        /*1170*/ 	.word	0x0001b710


	//   ....[69]....
        /*1174*/ 	.word	0x0001b760


	//   ....[70]....
        /*1178*/ 	.word	0x0001b7b0


	//   ....[71]....
        /*117c*/ 	.word	0x0001b800


	//   ....[72]....
        /*1180*/ 	.word	0x0001b850


	//   ....[73]....
        /*1184*/ 	.word	0x0001b8c0


	//   ....[74]....
        /*1188*/ 	.word	0x0001b910


	//   ....[75]....
        /*118c*/ 	.word	0x0001b970


	//   ....[76]....
        /*1190*/ 	.word	0x0001b9d0


	//   ....[77]....
        /*1194*/ 	.word	0x0001ba40


	//----- nvinfo : EIATTR_EXIT_INSTR_OFFSETS
	.align		4
.L_274:
        /*1198*/ 	.byte	0x04, 0x1c
        /*119a*/ 	.short	(.L_276 - .L_275)


	//   ....[0]....
.L_275:
        /*119c*/ 	.word	0x00000c10


	//   ....[1]....
        /*11a0*/ 	.word	0x000185b0


	//----- nvinfo : EIATTR_MAX_THREADS
	.align		4
.L_276:
        /*11a4*/ 	.byte	0x04, 0x05
        /*11a6*/ 	.short	(.L_278 - .L_277)
.L_277:
        /*11a8*/ 	.word	0x00000080
        /*11ac*/ 	.word	0x00000001
        /*11b0*/ 	.word	0x00000001


	//----- nvinfo : EIATTR_CRS_STACK_SIZE
	.align		4
.L_278:
        /*11b4*/ 	.byte	0x04, 0x1e
        /*11b6*/ 	.short	(.L_280 - .L_279)
.L_279:
        /*11b8*/ 	.word	0x00000000
.L_280:


//--------------------- .nv.info._ZN7cutlass13device_kernelIN5flash19enable_sm80_to_sm89INS1_16FlashAttnFwdSm80INS1_25CollectiveMainloopFwdSm80ILi4ELi1ELb0EN4cute5tupleIJNS5_1CILi128EEENS7_ILi96EEENS7_ILi64EEEEEELi64ENS_6half_tEfNS_4arch4Sm80ELb0ELb1ELb1ELb0ELb1ELb0ELb1ELb1EEENS1_21CollectiveEpilogueFwdINS6_IJS8_SA_S9_EEENS6_IJNS7_ILi1EEESI_SI_EEESC_SE_Li128ELb0ELb1ELb1ELb0EEENS1_19SingleTileSchedulerILb0ELb1ELb1ELi128EEEEEEEEEvNT_6ParamsE --------------------------
	.section	.nv.info._ZN7cutlass13device_kernelIN5flash19enable_sm80_to_sm89INS1_16FlashAttnFwdSm80INS1_25CollectiveMainloopFwdSm80ILi4ELi1ELb0EN4cute5tupleIJNS5_1CILi128EEENS7_ILi96EEENS7_ILi64EEEEEELi64ENS_6half_tEfNS_4arch4Sm80ELb0ELb1ELb1ELb0ELb1ELb0ELb1ELb1EEENS1_21CollectiveEpilogueFwdINS6_IJS8_SA_S9_EEENS6_IJNS7_ILi1EEESI_SI_EEESC_SE_Li128ELb0ELb1ELb1ELb0EEENS1_19SingleTileSchedulerILb0ELb1ELb1ELi128EEEEEEEEEvNT_6ParamsE,"",@"SHT_CUDA_INFO"
	.sectionflags	@""
	.align	4


	//----- nvinfo : EIATTR_CUDA_API_VERSION
	.align		4
        /*0000*/ 	.byte	0x04, 0x37
        /*0002*/ 	.short	(.L_282 - .L_281)
.L_281:
        /*0004*/ 	.word	0x00000082


	//----- nvinfo : EIATTR_SW2861232_WAR
	.align		4
.L_282:
        /*0008*/ 	.byte	0x01, 0x35
	.zero		2


	//----- nvinfo : EIATTR_PARAM_CBANK
	.align		4
        /*000c*/ 	.byte	0x04, 0x0a
        /*000e*/ 	.short	(.L_284 - .L_283)
	.align		4
.L_283:
        /*0010*/ 	.word	index@(.nv.constant0._ZN7cutlass13device_kernelIN5flash19enable_sm80_to_sm89INS1_16FlashAttnFwdSm80INS1_25CollectiveMainloopFwdSm80ILi4ELi1ELb0EN4cute5tupleIJNS5_1CILi128EEENS7_ILi96EEENS7_ILi64EEEEEELi64ENS_6half_tEfNS_4arch4Sm80ELb0ELb1ELb1ELb0ELb1ELb0ELb1ELb1EEENS1_21CollectiveEpilogueFwdINS6_IJS8_SA_S9_EEENS6_IJNS7_ILi1EEESI_SI_EEESC_SE_Li128ELb0ELb1ELb1ELb0EEENS1_19SingleTileSchedulerILb0ELb1ELb1ELi128EEEEEEEEEvNT_6ParamsE)
        /*0014*/ 	.short	0x0160
        /*0016*/ 	.short	0x0418


	//----- nvinfo : EIATTR_CBANK_PARAM_SIZE
	.align		4
.L_284:
        /*0018*/ 	.byte	0x03, 0x19
        /*001a*/ 	.short	0x0418


	//----- nvinfo : EIATTR_KPARAM_INFO
	.align		4
        /*001c*/ 	.byte	0x04, 0x17
        /*001e*/ 	.short	(.L_286 - .L_285)
.L_285:
        /*0020*/ 	.word	0x00000000
        /*0024*/ 	.short	0x0000
        /*0026*/ 	.short	0x0000
        /*0028*/ 	.byte	0x00, 0xf0, 0x61, 0x10


	//----- nvinfo : EIATTR_MAXREG_COUNT
	.align		4
.L_286:
        /*002c*/ 	.byte	0x03, 0x1b
        /*002e*/ 	.short	0x00ff


	//----- nvinfo : EIATTR_NUM_BARRIERS
	.align		4
        /*0030*/ 	.byte	0x02, 0x4c
        /*0032*/ 	.byte	0x02
	.zero		1


	//----- nvinfo : EIATTR_ANNOTATIONS
	.align		4
        /*0034*/ 	.byte	0x04, 0x55
        /*0036*/ 	.short	(.L_288 - .L_287)


	//   ....[0]....
.L_287:
        /* <DEDUP_REMOVED lines=43> */


	//----- nvinfo : EIATTR_MERCURY_ISA_VERSION
	.align		4
.L_288:
        /*02d0*/ 	.byte	0x03, 0x5f
        /*02d2*/ 	.short	0x0000


	//----- nvinfo : EIATTR_COOP_GROUP_MASK_REGIDS
	.align		4
        /*02d4*/ 	.byte	0x04, 0x29
        /*02d6*/ 	.short	(.L_290 - .L_289)


	//   ....[0]....
.L_289:
        /*02d8*/ 	.word	0xffffffff


	//   ....[1]....
        /*02dc*/ 	.word	0xffffffff


	//   ....[2]....
        /*02e0*/ 	.word	0xffffffff


	//   ....[3]....
        /*02e4*/ 	.word	0xffffffff


	//   ....[4]....
        /*02e8*/ 	.word	0xffffffff


	//   ....[5]....
        /*02ec*/ 	.word	0xffffffff


	//   ....[6]....
        /*02f0*/ 	.word	0xffffffff


	//   ....[7]....
        /*02f4*/ 	.word	0xffffffff


	//   ....[8]....
        /*02f8*/ 	.word	0xffffffff


	//   ....[9]....
        /*02fc*/ 	.word	0xffffffff


	//   ....[10]....
        /*0300*/ 	.word	0xffffffff


	//   ....[11]....
        /*0304*/ 	.word	0xffffffff


	//   ....[12]....
        /*0308*/ 	.word	0xffffffff


	//   ....[13]....
        /*030c*/ 	.word	0xffffffff


	//   ....[14]....
        /*0310*/ 	.word	0xffffffff


	//   ....[15]....
        /*0314*/ 	.word	0xffffffff


	//   ....[16]....
        /*0318*/ 	.word	0xffffffff


	//   ....[17]....
        /*031c*/ 	.word	0xffffffff


	//   ....[18]....
        /*0320*/ 	.word	0xffffffff


	//   ....[19]....
        /*0324*/ 	.word	0xffffffff


	//   ....[20]....
        /*0328*/ 	.word	0xffffffff


	//   ....[21]....
        /*032c*/ 	.word	0xffffffff


	//   ....[22]....
        /*0330*/ 	.word	0xffffffff


	//   ....[23]....
        /*0334*/ 	.word	0xffffffff


	//   ....[24]....
        /*0338*/ 	.word	0xffffffff


	//   ....[25]....
        /*033c*/ 	.word	0xffffffff


	//   ....[26]....
        /*0340*/ 	.word	0xffffffff


	//   ....[27]....
        /*0344*/ 	.word	0xffffffff


	//   ....[28]....
        /*0348*/ 	.word	0xffffffff


	//   ....[29]....
        /*034c*/ 	.word	0xffffffff


	//   ....[30]....
        /*0350*/ 	.word	0xffffffff


	//   ....[31]....
        /*0354*/ 	.word	0xffffffff


	//   ....[32]....
        /*0358*/ 	.word	0xffffffff


	//   ....[33]....
        /*035c*/ 	.word	0xffffffff


	//   ....[34]....
        /*0360*/ 	.word	0xffffffff


	//   ....[35]....
        /*0364*/ 	.word	0xffffffff


	//   ....[36]....
        /*0368*/ 	.word	0xffffffff


	//   ....[37]....
        /*036c*/ 	.word	0xffffffff


	//   ....[38]....
        /*0370*/ 	.word	0xffffffff


	//   ....[39]....
        /*0374*/ 	.word	0xffffffff


	//   ....[40]....
        /*0378*/ 	.word	0xffffffff


	//   ....[41]....
        /*037c*/ 	.word	0xffffffff


	//   ....[42]....
        /*0380*/ 	.word	0xffffffff


	//   ....[43]....
        /*0384*/ 	.word	0xffffffff


	//   ....[44]....
        /*0388*/ 	.word	0xffffffff


	//   ....[45]....
        /*038c*/ 	.word	0xffffffff


	//   ....[46]....
        /*0390*/ 	.word	0xffffffff


	//   ....[47]....
        /*0394*/ 	.word	0xffffffff


	//   ....[48]....
        /*0398*/ 	.word	0xffffffff


	//   ....[49]....
        /*039c*/ 	.word	0xffffffff


	//   ....[50]....
        /*03a0*/ 	.word	0xffffffff


	//   ....[51]....
        /*03a4*/ 	.word	0xffffffff


	//   ....[52]....
        /*03a8*/ 	.word	0xffffffff


	//   ....[53]....
        /*03ac*/ 	.word	0xffffffff


	//   ....[54]....
        /*03b0*/ 	.word	0xffffffff


	//   ....[55]....
        /*03b4*/ 	.word	0xffffffff


	//   ....[56]....
        /*03b8*/ 	.word	0xffffffff


	//   ....[57]....
        /*03bc*/ 	.word	0xffffffff


	//   ....[58]....
        /*03c0*/ 	.word	0xffffffff


	//   ....[59]....
        /*03c4*/ 	.word	0xffffffff


	//   ....[60]....
        /*03c8*/ 	.word	0xffffffff


	//   ....[61]....
        /*03cc*/ 	.word	0xffffffff


	//   ....[62]....
        /*03d0*/ 	.word	0xffffffff


	//   ....[63]....
        /*03d4*/ 	.word	0xffffffff


	//   ....[64]....
        /*03d8*/ 	.word	0xffffffff


	//   ....[65]....
        /*03dc*/ 	.word	0xffffffff


	//   ....[66]....
        /*03e0*/ 	.word	0xffffffff


	//   ....[67]....
        /*03e4*/ 	.word	0xffffffff


	//   ....[68]....
        /*03e8*/ 	.word	0xffffffff


	//   ....[69]....
        /*03ec*/ 	.word	0xffffffff


	//   ....[70]....
        /*03f0*/ 	.word	0xffffffff


	//   ....[71]....
        /*03f4*/ 	.word	0xffffffff


	//   ....[72]....
        /*03f8*/ 	.word	0xffffffff


	//   ....[73]....
        /*03fc*/ 	.word	0xffffffff


	//   ....[74]....
        /*0400*/ 	.word	0xffffffff


	//   ....[75]....
        /*0404*/ 	.word	0xffffffff


	//   ....[76]....
        /*0408*/ 	.word	0xffffffff


	//   ....[77]....
        /*040c*/ 	.word	0xffffffff


	//   ....[78]....
        /*0410*/ 	.word	0xffffffff


	//   ....[79]....
        /*0414*/ 	.word	0xffffffff


	//   ....[80]....
        /*0418*/ 	.word	0xffffffff


	//   ....[81]....
        /*041c*/ 	.word	0xffffffff


	//   ....[82]....
        /*0420*/ 	.word	0xffffffff


	//   ....[83]....
        /*0424*/ 	.word	0xffffffff


	//   ....[84]....
        /*0428*/ 	.word	0xffffffff


	//   ....[85]....
        /*042c*/ 	.word	0xffffffff


	//   ....[86]....
        /*0430*/ 	.word	0xffffffff


	//   ....[87]....
        /*0434*/ 	.word	0xffffffff


	//   ....[88]....
        /*0438*/ 	.word	0xffffffff


	//   ....[89]....
        /*043c*/ 	.word	0xffffffff


	//   ....[90]....
        /*0440*/ 	.word	0xffffffff


	//   ....[91]....
        /*0444*/ 	.word	0xffffffff


	//   ....[92]....
        /*0448*/ 	.word	0xffffffff


	//   ....[93]....
        /*044c*/ 	.word	0xffffffff


	//   ....[94]....
        /*0450*/ 	.word	0xffffffff


	//   ....[95]....
        /*0454*/ 	.word	0xffffffff


	//   ....[96]....
        /*0458*/ 	.word	0xffffffff


	//   ....[97]....
        /*045c*/ 	.word	0xffffffff


	//   ....[98]....
        /*0460*/ 	.word	0xffffffff


	//   ....[99]....
        /*0464*/ 	.word	0xffffffff


	//   ....[100]....
        /*0468*/ 	.word	0xffffffff


	//   ....[101]....
        /*046c*/ 	.word	0xffffffff


	//   ....[102]....
        /*0470*/ 	.word	0xffffffff


	//   ....[103]....
        /*0474*/ 	.word	0xffffffff


	//   ....[104]....
        /*0478*/ 	.word	0xffffffff


	//   ....[105]....
        /*047c*/ 	.word	0xffffffff


	//   ....[106]....
        /*0480*/ 	.word	0xffffffff


	//   ....[107]....
        /*0484*/ 	.word	0xffffffff


	//   ....[108]....
        /*0488*/ 	.word	0xffffffff


	//   ....[109]....
        /*048c*/ 	.word	0xffffffff


	//   ....[110]....
        /*0490*/ 	.word	0xffffffff


	//   ....[111]....
        /*0494*/ 	.word	0xffffffff


	//   ....[112]....
        /*0498*/ 	.word	0xffffffff


	//   ....[113]....
        /*049c*/ 	.word	0xffffffff


	//   ....[114]....
        /*04a0*/ 	.word	0xffffffff


	//   ....[115]....
        /*04a4*/ 	.word	0xffffffff


	//   ....[116]....
        /*04a8*/ 	.word	0xffffffff


	//   ....[117]....
        /*04ac*/ 	.word	0xffffffff


	//   ....[118]....
        /*04b0*/ 	.word	0xffffffff


	//   ....[119]....
        /*04b4*/ 	.word	0xffffffff


	//   ....[120]....
        /*04b8*/ 	.word	0xffffffff


	//   ....[121]....
        /*04bc*/ 	.word	0xffffffff


	//   ....[122]....
        /*04c0*/ 	.word	0xffffffff


	//   ....[123]....
        /*04c4*/ 	.word	0xffffffff


	//   ....[124]....
        /*04c8*/ 	.word	0xffffffff


	//   ....[125]....
        /*04cc*/ 	.word	0xffffffff


	//   ....[126]....
        /*04d0*/ 	.word	0xffffffff


	//   ....[127]....
        /*04d4*/ 	.word	0xffffffff


	//   ....[128]....
        /*04d8*/ 	.word	0xffffffff


	//   ....[129]....
        /*04dc*/ 	.word	0xffffffff


	//   ....[130]....
        /*04e0*/ 	.word	0xffffffff


	//   ....[131]....
        /*04e4*/ 	.word	0xffffffff


	//   ....[132]....
        /*04e8*/ 	.word	0xffffffff


	//   ....[133]....
        /*04ec*/ 	.word	0xffffffff


	//   ....[134]....
        /*04f0*/ 	.word	0xffffffff


	//   ....[135]....
        /*04f4*/ 	.word	0xffffffff


	//   ....[136]....
        /*04f8*/ 	.word	0xffffffff


	//   ....[137]....
        /*04fc*/ 	.word	0xffffffff


	//   ....[138]....
        /*0500*/ 	.word	0xffffffff


	//   ....[139]....
        /*0504*/ 	.word	0xffffffff


	//   ....[140]....
        /*0508*/ 	.word	0xffffffff


	//   ....[141]....
        /*050c*/ 	.word	0xffffffff


	//   ....[142]....
        /*0510*/ 	.word	0xffffffff


	//   ....[143]....
        /*0514*/ 	.word	0xffffffff


	//   ....[144]....
        /*0518*/ 	.word	0xffffffff


	//   ....[145]....
        /*051c*/ 	.word	0xffffffff


	//   ....[146]....
        /*0520*/ 	.word	0xffffffff


	//   ....[147]....
        /*0524*/ 	.word	0xffffffff


	//   ....[148]....
        /*0528*/ 	.word	0xffffffff


	//   ....[149]....
        /*052c*/ 	.word	0xffffffff


	//   ....[150]....
        /*0530*/ 	.word	0xffffffff


	//   ....[151]....
        /*0534*/ 	.word	0xffffffff


	//   ....[152]....
        /*0538*/ 	.word	0xffffffff


	//   ....[153]....
        /*053c*/ 	.word	0xffffffff


	//   ....[154]....
        /*0540*/ 	.word	0xffffffff


	//   ....[155]....
        /*0544*/ 	.word	0xffffffff


	//   ....[156]....
        /*0548*/ 	.word	0xffffffff


	//   ....[157]....
        /*054c*/ 	.word	0xffffffff


	//   ....[158]....
        /*0550*/ 	.word	0xffffffff


	//   ....[159]....
        /*0554*/ 	.word	0xffffffff


	//   ....[160]....
        /*0558*/ 	.word	0xffffffff


	//   ....[161]....
        /*055c*/ 	.word	0xffffffff


	//   ....[162]....
        /*0560*/ 	.word	0xffffffff


	//   ....[163]....
        /*0564*/ 	.word	0xffffffff


	//   ....[164]....
        /*0568*/ 	.word	0xffffffff


	//   ....[165]....
        /*056c*/ 	.word	0xffffffff


	//   ....[166]....
        /*0570*/ 	.word	0xffffffff


	//   ....[167]....
        /*0574*/ 	.word	0xffffffff


	//   ....[168]....
        /*0578*/ 	.word	0xffffffff


	//   ....[169]....
        /*057c*/ 	.word	0xffffffff


	//   ....[170]....
        /*0580*/ 	.word	0xffffffff


	//   ....[171]....
        /*0584*/ 	.word	0xffffffff


	//   ....[172]....
        /*0588*/ 	.word	0xffffffff


	//   ....[173]....
        /*058c*/ 	.word	0xffffffff


	//   ....[174]....
        /*0590*/ 	.word	0xffffffff


	//   ....[175]....
        /*0594*/ 	.word	0xffffffff


	//   ....[176]....
        /*0598*/ 	.word	0xffffffff


	//   ....[177]....
        /*059c*/ 	.word	0xffffffff


	//   ....[178]....
        /*05a0*/ 	.word	0xffffffff


	//   ....[179]....
        /*05a4*/ 	.word	0xffffffff


	//   ....[180]....
        /*05a8*/ 	.word	0xffffffff


	//   ....[181]....
        /*05ac*/ 	.word	0xffffffff


	//   ....[182]....
        /*05b0*/ 	.word	0xffffffff


	//   ....[183]....
        /*05b4*/ 	.word	0xffffffff


	//   ....[184]....
        /*05b8*/ 	.word	0xffffffff


	//   ....[185]....
        /*05bc*/ 	.word	0xffffffff


	//   ....[186]....
        /*05c0*/ 	.word	0xffffffff


	//   ....[187]....
        /*05c4*/ 	.word	0xffffffff


	//   ....[188]....
        /*05c8*/ 	.word	0xffffffff


	//   ....[189]....
        /*05cc*/ 	.word	0xffffffff


	//   ....[190]....
        /*05d0*/ 	.word	0xffffffff


	//   ....[191]....
        /*05d4*/ 	.word	0xffffffff


	//   ....[192]....
        /*05d8*/ 	.word	0xffffffff


	//----- nvinfo : EIATTR_COOP_GROUP_INSTR_OFFSETS
	.align		4
.L_290:
        /*05dc*/ 	.byte	0x04, 0x28
        /*05de*/ 	.short	(.L_292 - .L_291)


	//   ....[0]....
.L_291:
        /*05e0*/ 	.word	0x00000060


	//   ....[1]....
        /*05e4*/ 	.word	0x00001110


	//   ....[2]....
        /*05e8*/ 	.word	0x00001150


	//   ....[3]....
        /*05ec*/ 	.word	0x00001320


	//   ....[4]....
        /*05f0*/ 	.word	0x00001350


	//   ....[5]....
        /*05f4*/ 	.word	0x000013e0


	//   ....[6]....
        /*05f8*/ 	.word	0x00001410


	//   ....[7]....
        /*05fc*/ 	.word	0x000014a0


	//   ....[8]....
        /*0600*/ 	.word	0x000014d0


	//   ....[9]....
        /*0604*/ 	.word	0x00001560


	//   ....[10]....
        /*0608*/ 	.word	0x00001590


	//   ....[11]....
        /*060c*/ 	.word	0x00001620


	//   ....[12]....
        /*0610*/ 	.word	0x00001650


	//   ....[13]....
        /*0614*/ 	.word	0x000016e0


	//   ....[14]....
        /*0618*/ 	.word	0x00001710


	//   ....[15]....
        /*061c*/ 	.word	0x00001790


	//   ....[16]....
        /*0620*/ 	.word	0x000017d0


	//   ....[17]....
        /*0624*/ 	.word	0x00001c40


	//   ....[18]....
        /*0628*/ 	.word	0x00001c60


	//   ....[19]....
        /*062c*/ 	.word	0x00001c70


	//   ....[20]....
        /*0630*/ 	.word	0x00001c80


	//   ....[21]....
        /*0634*/ 	.word	0x00001c90


	//   ....[22]....
        /*0638*/ 	.word	0x00001ca0


	//   ....[23]....
        /*063c*/ 	.word	0x00001cb0


	//   ....[24]....
        /*0640*/ 	.word	0x00001cd0


	//   ....[25]....
        /*0644*/ 	.word	0x00001d00


	//   ....[26]....
        /*0648*/ 	.word	0x00001d10


	//   ....[27]....
        /*064c*/ 	.word	0x00001d20


	//   ....[28]....
        /*0650*/ 	.word	0x00001d30


	//   ....[29]....
        /*0654*/ 	.word	0x00002200


	//   ....[30]....
        /*0658*/ 	.word	0x00002210


	//   ....[31]....
        /*065c*/ 	.word	0x00002220


	//   ....[32]....
        /*0660*/ 	.word	0x00002230


	//   ....[33]....
        /*0664*/ 	.word	0x00002240


	//   ....[34]....
        /*0668*/ 	.word	0x00002260


	//   ....[35]....
        /*066c*/ 	.word	0x000022a0


	//   ....[36]....
        /*0670*/ 	.word	0x000022b0


	//   ....[37]....
        /*0674*/ 	.word	0x000023a0


	//   ....[38]....
        /*0678*/ 	.word	0x000023b0


	//   ....[39]....
        /*067c*/ 	.word	0x00002410


	//   ....[40]....
        /*0680*/ 	.word	0x00002430


	//   ....[41]....
        /*0684*/ 	.word	0x00002e90


	//   ....[42]....
        /*0688*/ 	.word	0x00002ea0


	//   ....[43]....
        /*068c*/ 	.word	0x00002eb0


	//   ....[44]....
        /*0690*/ 	.word	0x00002ec0


	//   ....[45]....
        /*0694*/ 	.word	0x00002ed0


	//   ....[46]....
        /*0698*/ 	.word	0x00002ee0


	//   ....[47]....
        /*069c*/ 	.word	0x00002ef0


	//   ....[48]....
        /*06a0*/ 	.word	0x00002f00


	//   ....[49]....
        /*06a4*/ 	.word	0x00002f20


	//   ....[50]....
        /*06a8*/ 	.word	0x00002f50


	//   ....[51]....
        /*06ac*/ 	.word	0x00002f70


	//   ....[52]....
        /*06b0*/ 	.word	0x00002f90


	//   ....[53]....
        /*06b4*/ 	.word	0x00003500


	//   ....[54]....
        /*06b8*/ 	.word	0x000037b0


	//   ....[55]....
        /*06bc*/ 	.word	0x000043a0


	//   ....[56]....
        /*06c0*/ 	.word	0x00004e10


	//   ....[57]....
        /*06c4*/ 	.word	0x00005c50


	//   ....[58]....
        /*06c8*/ 	.word	0x00005d80


	//   ....[59]....
        /*06cc*/ 	.word	0x000061a0


	//   ....[60]....
        /*06d0*/ 	.word	0x00006240


	//   ....[61]....
        /*06d4*/ 	.word	0x00006810


	//   ....[62]....
        /*06d8*/ 	.word	0x00006870


	//   ....[63]....
        /*06dc*/ 	.word	0x000068e0


	//   ....[64]....
        /*06e0*/ 	.word	0x00006920


	//   ....[65]....
        /*06e4*/ 	.word	0x00009160


	//   ....[66]....
        /*06e8*/ 	.word	0x00009170


	//   ....[67]....
        /*06ec*/ 	.word	0x00009180


	//   ....[68]....
        /*06f0*/ 	.word	0x00009190


	//   ....[69]....
        /*06f4*/ 	.word	0x000091a0


	//   ....[70]....
        /*06f8*/ 	.word	0x000091b0


	//   ....[71]....
        /*06fc*/ 	.word	0x000091c0


	//   ....[72]....
        /*0700*/ 	.word	0x000091d0


	//   ....[73]....
        /*0704*/ 	.word	0x000091e0


	//   ....[74]....
        /*0708*/ 	.word	0x000091f0


	//   ....[75]....
        /*070c*/ 	.word	0x00009200


	//   ....[76]....
        /*0710*/ 	.word	0x00009210


	//   ....[77]....
        /*0714*/ 	.word	0x0000a8a0


	//   ....[78]....
        /*0718*/ 	.word	0x0000a8b0


	//   ....[79]....
        /*071c*/ 	.word	0x0000a8c0


	//   ....[80]....
        /*0720*/ 	.word	0x0000a8d0


	//   ....[81]....
        /*0724*/ 	.word	0x0000a8e0


	//   ....[82]....
        /*0728*/ 	.word	0x0000a8f0


	//   ....[83]....
        /*072c*/ 	.word	0x0000a900


	//   ....[84]....
        /*0730*/ 	.word	0x0000a920


	//   ....[85]....
        /*0734*/ 	.word	0x0000a940


	//   ....[86]....
        /*0738*/ 	.word	0x0000a980


	//   ....[87]....
        /*073c*/ 	.word	0x0000a9a0


	//   ....[88]....
        /*0740*/ 	.word	0x0000a9c0


	//   ....[89]....
        /*0744*/ 	.word	0x0000ab30


	//   ....[90]....
        /*0748*/ 	.word	0x0000ad70


	//   ....[91]....
        /*074c*/ 	.word	0x0000b6b0


	//   ....[92]....
        /*0750*/ 	.word	0x0000be70


	//   ....[93]....
        /*0754*/ 	.word	0x0000c890


	//   ....[94]....
        /*0758*/ 	.word	0x0000c8b0


	//   ....[95]....
        /*075c*/ 	.word	0x0000ce70


	//   ....[96]....
        /*0760*/ 	.word	0x0000d050


	//   ....[97]....
        /*0764*/ 	.word	0x0000d210


	//   ....[98]....
        /*0768*/ 	.word	0x0000d410


	//   ....[99]....
        /*076c*/ 	.word	0x0000d530


	//   ....[100]....
        /*0770*/ 	.word	0x0000d610


	//   ....[101]....
        /*0774*/ 	.word	0x0000fe90


	//   ....[102]....
        /*0778*/ 	.word	0x0000fea0


	//   ....[103]....
        /*077c*/ 	.word	0x0000feb0


	//   ....[104]....
        /*0780*/ 	.word	0x0000fec0


	//   ....[105]....
        /*0784*/ 	.word	0x0000fed0


	//   ....[106]....
        /*0788*/ 	.word	0x0000fee0


	//   ....[107]....
        /*078c*/ 	.word	0x0000fef0


	//   ....[108]....
        /*0790*/ 	.word	0x0000ff00


	//   ....[109]....
        /*0794*/ 	.word	0x0000ff10


	//   ....[110]....
        /*0798*/ 	.word	0x0000ff20


	//   ....[111]....
        /*079c*/ 	.word	0x0000ff30


	//   ....[112]....
        /*07a0*/ 	.word	0x0000ff40


	//   ....[113]....
        /*07a4*/ 	.word	0x000115c0


	//   ....[114]....
        /*07a8*/ 	.word	0x000115d0


	//   ....[115]....
        /*07ac*/ 	.word	0x000115e0


	//   ....[116]....
        /*07b0*/ 	.word	0x000115f0


	//   ....[117]....
        /*07b4*/ 	.word	0x00011600


	//   ....[118]....
        /*07b8*/ 	.word	0x00011610


	//   ....[119]....
        /*07bc*/ 	.word	0x00011620


	//   ....[120]....
        /*07c0*/ 	.word	0x00011630


	//   ....[121]....
        /*07c4*/ 	.word	0x00011650


	//   ....[122]....
        /*07c8*/ 	.word	0x00011680


	//   ....[123]....
        /*07cc*/ 	.word	0x000116c0


	//   ....[124]....
        /*07d0*/ 	.word	0x000116e0


	//   ....[125]....
        /*07d4*/ 	.word	0x00011bd0


	//   ....[126]....
        /*07d8*/ 	.word	0x00011d30


	//   ....[127]....
        /*07dc*/ 	.word	0x00011d70


	//   ....[128]....
        /*07e0*/ 	.word	0x00011df0


	//   ....[129]....
        /*07e4*/ 	.word	0x00011e20


	//   ....[130]....
        /*07e8*/ 	.word	0x00011e50


	//   ....[131]....
        /*07ec*/ 	.word	0x00011f70


	//   ....[132]....
        /*07f0*/ 	.word	0x00012270


	//   ....[133]....
        /*07f4*/ 	.word	0x00014ac0


	//   ....[134]....
        /*07f8*/ 	.word	0x00014af0


	//   ....[135]....
        /*07fc*/ 	.word	0x00014b10


	//   ....[136]....
        /*0800*/ 	.word	0x00014b50


	//   ....[137]....
        /*0804*/ 	.word	0x00014b70


	//   ....[138]....
        /*0808*/ 	.word	0x00014b90


	//   ....[139]....
        /*080c*/ 	.word	0x00014bb0


	//   ....[140]....
        /*0810*/ 	.word	0x00014bd0


	//   ....[141]....
        /*0814*/ 	.word	0x00014bf0


	//   ....[142]....
        /*0818*/ 	.word	0x00014c10


	//   ....[143]....
        /*081c*/ 	.word	0x00014c30


	//   ....[144]....
        /*0820*/ 	.word	0x00014c50


	//   ....[145]....
        /*0824*/ 	.word	0x00016060


	//   ....[146]....
        /*0828*/ 	.word	0x00016070


	//   ....[147]....
        /*082c*/ 	.word	0x00016080


	//   ....[148]....
        /*0830*/ 	.word	0x00016090


	//   ....[149]....
        /*0834*/ 	.word	0x000160a0


	//   ....[150]....
        /*0838*/ 	.word	0x000160b0


	//   ....[151]....
        /*083c*/ 	.word	0x000160c0


	//   ....[152]....
        /*0840*/ 	.word	0x000160e0


	//   ....[153]....
        /*0844*/ 	.word	0x00016100


	//   ....[154]....
        /*0848*/ 	.word	0x00016140


	//   ....[155]....
        /*084c*/ 	.word	0x00016160


	//   ....[156]....
        /*0850*/ 	.word	0x00016180


	//   ....[157]....
        /*0854*/ 	.word	0x000162f0


	//   ....[158]....
        /*0858*/ 	.word	0x00016c40


	//   ....[159]....
        /*085c*/ 	.word	0x00016e40


	//   ....[160]....
        /*0860*/ 	.word	0x000175f0


	//   ....[161]....
        /*0864*/ 	.word	0x00018060


	//   ....[162]....
        /*0868*/ 	.word	0x00018440


	//   ....[163]....
        /*086c*/ 	.word	0x00018490


	//   ....[164]....
        /*0870*/ 	.word	0x00018580


	//   ....[165]....
        /*0874*/ 	.word	0x00018a60


	//   ....[166]....
        /*0878*/ 	.word	0x00018ac0


	//   ....[167]....
        /*087c*/ 	.word	0x00018d00


	//   ....[168]....
        /*0880*/ 	.word	0x00018db0


	//   ....[169]....
        /*0884*/ 	.word	0x0001b2d0


	//   ....[170]....
        /*0888*/ 	.word	0x0001b2e0


	//   ....[171]....
        /*088c*/ 	.word	0x0001b2f0


	//   ....[172]....
        /*0890*/ 	.word	0x0001b300


	//   ....[173]....
        /*0894*/ 	.word	0x0001b330


	//   ....[174]....
        /*0898*/ 	.word	0x0001b350


	//   ....[175]....
        /*089c*/ 	.word	0x0001b370


	//   ....[176]....
        /*08a0*/ 	.word	0x0001b380


	//   ....[177]....
        /*08a4*/ 	.word	0x0001c000


	//   ....[178]....
        /*08a8*/ 	.word	0x0001c030


	//   ....[179]....
        /*08ac*/ 	.word	0x0001c060


	//   ....[180]....
        /*08b0*/ 	.word	0x0001c090


	//   ....[181]....
        /*08b4*/ 	.word	0x0001c0d0


	//   ....[182]....
        /*08b8*/ 	.word	0x0001c100


	//   ....[183]....
        /*08bc*/ 	.word	0x0001c120


	//   ....[184]....
        /*08c0*/ 	.word	0x0001c130


	//   ....[185]....
        /*08c4*/ 	.word	0x0001c150


	//   ....[186]....
        /*08c8*/ 	.word	0x0001c160


	//   ....[187]....
        /*08cc*/ 	.word	0x0001c510


	//   ....[188]....
        /*08d0*/ 	.word	0x0001c530


	//   ....[189]....
        /*08d4*/ 	.word	0x0001c830


	//   ....[190]....
        /*08d8*/ 	.word	0x0001c850


	//   ....[191]....
        /*08dc*/ 	.word	0x0001cb50


	//   ....[192]....
        /*08e0*/ 	.word	0x0001cb60


	//----- nvinfo : EIATTR_EXIT_INSTR_OFFSETS
	.align		4
.L_292:
        /*08e4*/ 	.byte	0x04, 0x1c
        /*08e6*/ 	.short	(.L_294 - .L_293)


	//   ....[0]....
.L_293:
        /*08e8*/ 	.word	0x000001c0


	//   ....[1]....
        /*08ec*/ 	.word	0x0001cb70


	//   ....[2]....
        /*08f0*/ 	.word	0x0001ce10


	//   ....[3]....
        /*08f4*/ 	.word	0x0001ce60


	//   ....[4]....
        /*08f8*/ 	.word	0x0001ce90


	//   ....[5]....
        /*08fc*/ 	.word	0x0001cef0


	//   ....[6]....
        /*0900*/ 	.word	0x0001d180


	//----- nvinfo : EIATTR_CTAIDZ_USED
	.align		4
.L_294:
        /*0904*/ 	.byte	0x01, 0x04
	.zero		2


	//----- nvinfo : EIATTR_MAX_THREADS
	.align		4
        /*0908*/ 	.byte	0x04, 0x05
        /*090a*/ 	.short	(.L_296 - .L_295)
.L_295:
        /*090c*/ 	.word	0x00000080
        /*0910*/ 	.word	0x00000001
        /*0914*/ 	.word	0x00000001


	//----- nvinfo : EIATTR_CRS_STACK_SIZE
	.align		4
.L_296:
        /*0918*/ 	.byte	0x04, 0x1e
        /*091a*/ 	.short	(.L_298 - .L_297)
.L_297:
        /*091c*/ 	.word	0x00000000
.L_298:


//--------------------- .nv.info._ZN7cutlass13device_kernelIN5flash19enable_sm80_to_sm89INS1_16FlashAttnFwdSm80INS1_25CollectiveMainloopFwdSm80ILi4ELi1ELb0EN4cute5tupleIJNS5_1CILi128EEENS7_ILi80EEENS7_ILi64EEEEEELi64ENS_6half_tEfNS_4arch4Sm80ELb0ELb1ELb1ELb1ELb1ELb0ELb1ELb1EEENS1_21CollectiveEpilogueFwdINS6_IJS8_SA_S9_EEENS6_IJNS7_ILi1EEESI_SI_EEESC_SE_Li128ELb1ELb1ELb1ELb0EEENS1_36VarlenDynamicPersistentTileSchedulerILi128ELi80ELi128ELi128ELb1ELb1ELb0ELb1ELb0ELb1EEEEEEEEEvNT_6ParamsE --------------------------
	.section	.nv.info._ZN7cutlass13device_kernelIN5flash19enable_sm80_to_sm89INS1_16FlashAttnFwdSm80INS1_25CollectiveMainloopFwdSm80ILi4ELi1ELb0EN4cute5tupleIJNS5_1CILi128EEENS7_ILi80EEENS7_ILi64EEEEEELi64ENS_6half_tEfNS_4arch4Sm80ELb0ELb1ELb1ELb1ELb1ELb0ELb1ELb1EEENS1_21CollectiveEpilogueFwdINS6_IJS8_SA_S9_EEENS6_IJNS7_ILi1EEESI_SI_EEESC_SE_Li128ELb1ELb1ELb1ELb0EEENS1_36VarlenDynamicPersistentTileSchedulerILi128ELi80ELi128ELi128ELb1ELb1ELb0ELb1ELb0ELb1EEEEEEEEEvNT_6ParamsE,"",@"SHT_CUDA_INFO"
	.sectionflags	@""
	.align	4


	//----- nvinfo : EIATTR_CUDA_API_VERSION
	.align		4
        /*0000*/ 	.byte	0x04, 0x37
        /*0002*/ 	.short	(.L_300 - .L_299)
.L_299:
        /*0004*/ 	.word	0x00000082


	//----- nvinfo : EIATTR_SW2861232_WAR
	.align		4
.L_300:
        /*0008*/ 	.byte	0x01, 0x35
	.zero		2


	//----- nvinfo : EIATTR_PARAM_CBANK
	.align		4
        /*000c*/ 	.byte	0x04, 0x0a
        /*000e*/ 	.short	(.L_302 - .L_301)
	.align		4
.L_301:
        /*0010*/ 	.word	index@(.nv.constant0._ZN7cutlass13device_kernelIN5flash19enable_sm80_to_sm89INS1_16FlashAttnFwdSm80INS1_25CollectiveMainloopFwdSm80ILi4ELi1ELb0EN4cute5tupleIJNS5_1CILi128EEENS7_ILi80EEENS7_ILi64EEEEEELi64ENS_6half_tEfNS_4arch4Sm80ELb0ELb1ELb1ELb1ELb1ELb0ELb1ELb1EEENS1_21CollectiveEpilogueFwdINS6_IJS8_SA_S9_EEENS6_IJNS7_ILi1EEESI_SI_EEESC_SE_Li128ELb1ELb1ELb1ELb0EEENS1_36VarlenDynamicPersistentTileSchedulerILi128ELi80ELi128ELi128ELb1ELb1ELb0ELb1ELb0ELb1EEEEEEEEEvNT_6ParamsE)
        /*0014*/ 	.short	0x0160
        /*0016*/ 	.short	0x0438


	//----- nvinfo : EIATTR_CBANK_PARAM_SIZE
	.align		4
.L_302:
        /*0018*/ 	.byte	0x03, 0x19
        /*001a*/ 	.short	0x0438


	//----- nvinfo : EIATTR_KPARAM_INFO
	.align		4
        /*001c*/ 	.byte	0x04, 0x17
        /*001e*/ 	.short	(.L_304 - .L_303)
.L_303:
        /*0020*/ 	.word	0x00000000
        /*0024*/ 	.short	0x0000
        /*0026*/ 	.short	0x0000
        /*0028*/ 	.byte	0x00, 0xf0, 0xe1, 0x10


	//----- nvinfo : EIATTR_MAXREG_COUNT
	.align		4
.L_304:
        /*002c*/ 	.byte	0x03, 0x1b
        /*002e*/ 	.short	0x00ff


	//----- nvinfo : EIATTR_NUM_BARRIERS
	.align		4
        /*0030*/ 	.byte	0x02, 0x4c
        /*0032*/ 	.byte	0x06
	.zero		1


	//----- nvinfo : EIATTR_ANNOTATIONS
	.align		4
        /*0034*/ 	.byte	0x04, 0x55
        /*0036*/ 	.short	(.L_306 - .L_305)


	//   ....[0]....
.L_305:
        /* <DEDUP_REMOVED lines=138> */


	//----- nvinfo : EIATTR_MERCURY_ISA_VERSION
	.align		4
.L_306:
        /*08c8*/ 	.byte	0x03, 0x5f
        /*08ca*/ 	.short	0x0000


	//----- nvinfo : EIATTR_INT_WARP_WIDE_INSTR_OFFSETS
	.align		4
        /*08cc*/ 	.byte	0x04, 0x31
        /*08ce*/ 	.short	(.L_308 - .L_307)


	//   ....[0]....
.L_307:
        /*08d0*/ 	.word	0x00018ba0


	//   ....[1]....
        /*08d4*/ 	.word	0x00018c20


	//----- nvinfo : EIATTR_COOP_GROUP_MASK_REGIDS
	.align		4
.L_308:
        /*08d8*/ 	.byte	0x04, 0x29
        /*08da*/ 	.short	(.L_310 - .L_309)


	//   ....[0]....
.L_309:
        /*08dc*/ 	.word	0xffffffff


	//   ....[1]....
        /*08e0*/ 	.word	0xffffffff


	//   ....[2]....
        /*08e4*/ 	.word	0xffffffff


	//   ....[3]....
        /*08e8*/ 	.word	0xffffffff


	//   ....[4]....
        /*08ec*/ 	.word	0xffffffff


	//   ....[5]....
        /*08f0*/ 	.word	0xffffffff


	//   ....[6]....
        /*08f4*/ 	.word	0xffffffff


	//   ....[7]....
        /*08f8*/ 	.word	0xffffffff


	//   ....[8]....
        /*08fc*/ 	.word	0xffffffff


	//   ....[9]....
        /*0900*/ 	.word	0xffffffff


	//   ....[10]....
        /*0904*/ 	.word	0xffffffff


	//   ....[11]....
        /*0908*/ 	.word	0xffffffff


	//   ....[12]....
        /*090c*/ 	.word	0xffffffff


	//   ....[13]....
        /*0910*/ 	.word	0xffffffff


	//   ....[14]....
        /*0914*/ 	.word	0xffffffff


	//   ....[15]....
        /*0918*/ 	.word	0xffffffff


	//   ....[16]....
        /*091c*/ 	.word	0xffffffff


	//   ....[17]....
        /*0920*/ 	.word	0xffffffff


	//   ....[18]....
        /*0924*/ 	.word	0xffffffff


	//   ....[19]....
        /*0928*/ 	.word	0xffffffff


	//   ....[20]....
        /*092c*/ 	.word	0xffffffff


	//   ....[21]....
        /*0930*/ 	.word	0xffffffff


	//   ....[22]....
        /*0934*/ 	.word	0xffffffff


	//   ....[23]....
        /*0938*/ 	.word	0xffffffff


	//   ....[24]....
        /*093c*/ 	.word	0xffffffff


	//   ....[25]....
        /*0940*/ 	.word	0xffffffff


	//   ....[26]....
        /*0944*/ 	.word	0xffffffff


	//   ....[27]....
        /*0948*/ 	.word	0xffffffff


	//   ....[28]....
        /*094c*/ 	.word	0xffffffff


	//   ....[29]....
        /*0950*/ 	.word	0xffffffff


	//   ....[30]....
        /*0954*/ 	.word	0xffffffff


	//   ....[31]....
        /*0958*/ 	.word	0xffffffff


	//   ....[32]....
        /*095c*/ 	.word	0xffffffff


	//   ....[33]....
        /*0960*/ 	.word	0xffffffff


	//   ....[34]....
        /*0964*/ 	.word	0xffffffff


	//   ....[35]....
        /*0968*/ 	.word	0xffffffff


	//   ....[36]....
        /*096c*/ 	.word	0xffffffff


	//   ....[37]....
        /*0970*/ 	.word	0xffffffff


	//   ....[38]....
        /*0974*/ 	.word	0xffffffff


	//   ....[39]....
        /*0978*/ 	.word	0xffffffff


	//   ....[40]....
        /*097c*/ 	.word	0xffffffff


	//   ....[41]....
        /*0980*/ 	.word	0xffffffff


	//   ....[42]....
        /*0984*/ 	.word	0xffffffff


	//   ....[43]....
        /*0988*/ 	.word	0xffffffff


	//   ....[44]....
        /*098c*/ 	.word	0xffffffff


	//   ....[45]....
        /*0990*/ 	.word	0xffffffff


	//   ....[46]....
        /*0994*/ 	.word	0xffffffff


	//   ....[47]....
        /*0998*/ 	.word	0xffffffff


	//   ....[48]....
        /*099c*/ 	.word	0xffffffff


	//   ....[49]....
        /*09a0*/ 	.word	0xffffffff


	//   ....[50]....
        /*09a4*/ 	.word	0xffffffff


	//   ....[51]....
        /*09a8*/ 	.word	0xffffffff


	//   ....[52]....
        /*09ac*/ 	.word	0xffffffff


	//   ....[53]....
        /*09b0*/ 	.word	0xffffffff


	//   ....[54]....
        /*09b4*/ 	.word	0xffffffff


	//   ....[55]....
        /*09b8*/ 	.word	0xffffffff


	//   ....[56]....
        /*09bc*/ 	.word	0xffffffff


	//   ....[57]....
        /*09c0*/ 	.word	0xffffffff


	//   ....[58]....
        /*09c4*/ 	.word	0xffffffff


	//   ....[59]....
        /*09c8*/ 	.word	0xffffffff


	//   ....[60]....
        /*09cc*/ 	.word	0xffffffff


	//   ....[61]....
        /*09d0*/ 	.word	0xffffffff


	//   ....[62]....
        /*09d4*/ 	.word	0xffffffff


	//   ....[63]....
        /*09d8*/ 	.word	0xffffffff


	//   ....[64]....
        /*09dc*/ 	.word	0xffffffff


	//   ....[65]....
        /*09e0*/ 	.word	0xffffffff


	//   ....[66]....
        /*09e4*/ 	.word	0xffffffff


	//   ....[67]....
        /*09e8*/ 	.word	0xffffffff


	//   ....[68]....
        /*09ec*/ 	.word	0xffffffff


	//   ....[69]....
        /*09f0*/ 	.word	0xffffffff


	//   ....[70]....
        /*09f4*/ 	.word	0xffffffff


	//   ....[71]....
        /*09f8*/ 	.word	0xffffffff


	//   ....[72]....
        /*09fc*/ 	.word	0xffffffff


	//   ....[73]....
        /*0a00*/ 	.word	0xffffffff


	//   ....[74]....
        /*0a04*/ 	.word	0xffffffff


	//   ....[75]....
        /*0a08*/ 	.word	0xffffffff


	//   ....[76]....
        /*0a0c*/ 	.word	0xffffffff


	//   ....[77]....
        /*0a10*/ 	.word	0xffffffff


	//   ....[78]....
        /*0a14*/ 	.word	0xffffffff


	//   ....[79]....
        /*0a18*/ 	.word	0xffffffff


	//   ....[80]....
        /*0a1c*/ 	.word	0xffffffff


	//   ....[81]....
        /*0a20*/ 	.word	0xffffffff


	//   ....[82]....
        /*0a24*/ 	.word	0xffffffff


	//   ....[83]....
        /*0a28*/ 	.word	0xffffffff


	//   ....[84]....
        /*0a2c*/ 	.word	0xffffffff


	//   ....[85]....
        /*0a30*/ 	.word	0xffffffff


	//   ....[86]....
        /*0a34*/ 	.word	0xffffffff


	//   ....[87]....
        /*0a38*/ 	.word	0xffffffff


	//   ....[88]....
        /*0a3c*/ 	.word	0xffffffff


	//   ....[89]....
        /*0a40*/ 	.word	0xffffffff


	//   ....[90]....
        /*0a44*/ 	.word	0xffffffff


	//   ....[91]....
        /*0a48*/ 	.word	0xffffffff


	//   ....[92]....
        /*0a4c*/ 	.word	0xffffffff


	//   ....[93]....
        /*0a50*/ 	.word	0xffffffff


	//   ....[94]....
        /*0a54*/ 	.word	0xffffffff


	//   ....[95]....
        /*0a58*/ 	.word	0xffffffff


	//   ....[96]....
        /*0a5c*/ 	.word	0xffffffff


	//   ....[97]....
        /*0a60*/ 	.word	0xffffffff


	//   ....[98]....
        /*0a64*/ 	.word	0xffffffff


	//   ....[99]....
        /*0a68*/ 	.word	0xffffffff


	//   ....[100]....
        /*0a6c*/ 	.word	0xffffffff


	//   ....[101]....
        /*0a70*/ 	.word	0xffffffff


	//   ....[102]....
        /*0a74*/ 	.word	0xffffffff


	//   ....[103]....
        /*0a78*/ 	.word	0xffffffff


	//   ....[104]....
        /*0a7c*/ 	.word	0xffffffff


	//   ....[105]....
        /*0a80*/ 	.word	0xffffffff


	//   ....[106]....
        /*0a84*/ 	.word	0xffffffff


	//   ....[107]....
        /*0a88*/ 	.word	0xffffffff


	//   ....[108]....
        /*0a8c*/ 	.word	0xffffffff


	//   ....[109]....
        /*0a90*/ 	.word	0xffffffff


	//   ....[110]....
        /*0a94*/ 	.word	0xffffffff


	//   ....[111]....
        /*0a98*/ 	.word	0xffffffff


	//   ....[112]....
        /*0a9c*/ 	.word	0xffffffff


	//   ....[113]....
        /*0aa0*/ 	.word	0xffffffff


	//   ....[114]....
        /*0aa4*/ 	.word	0xffffffff


	//   ....[115]....
        /*0aa8*/ 	.word	0xffffffff


	//   ....[116]....
        /*0aac*/ 	.word	0xffffffff


	//   ....[117]....
        /*0ab0*/ 	.word	0xffffffff


	//   ....[118]....
        /*0ab4*/ 	.word	0xffffffff


	//   ....[119]....
        /*0ab8*/ 	.word	0xffffffff


	//   ....[120]....
        /*0abc*/ 	.word	0xffffffff


	//   ....[121]....
        /*0ac0*/ 	.word	0xffffffff


	//   ....[122]....
        /*0ac4*/ 	.word	0xffffffff


	//   ....[123]....
        /*0ac8*/ 	.word	0xffffffff


	//   ....[124]....
        /*0acc*/ 	.word	0xffffffff


	//   ....[125]....
        /*0ad0*/ 	.word	0xffffffff


	//   ....[126]....
        /*0ad4*/ 	.word	0xffffffff


	//   ....[127]....
        /*0ad8*/ 	.word	0xffffffff


	//   ....[128]....
        /*0adc*/ 	.word	0xffffffff


	//   ....[129]....
        /*0ae0*/ 	.word	0xffffffff


	//   ....[130]....
        /*0ae4*/ 	.word	0xffffffff


	//   ....[131]....
        /*0ae8*/ 	.word	0xffffffff


	//   ....[132]....
        /*0aec*/ 	.word	0xffffffff


	//   ....[133]....
        /*0af0*/ 	.word	0xffffffff


	//   ....[134]....
        /*0af4*/ 	.word	0xffffffff


	//   ....[135]....
        /*0af8*/ 	.word	0xffffffff


	//   ....[136]....
        /*0afc*/ 	.word	0xffffffff


	//   ....[137]....
        /*0b00*/ 	.word	0xffffffff


	//   ....[138]....
        /*0b04*/ 	.word	0xffffffff


	//   ....[139]....
        /*0b08*/ 	.word	0xffffffff


	//   ....[140]....
        /*0b0c*/ 	.word	0xffffffff


	//   ....[141]....
        /*0b10*/ 	.word	0xffffffff


	//   ....[142]....
        /*0b14*/ 	.word	0xffffffff


	//   ....[143]....
        /*0b18*/ 	.word	0xffffffff


	//   ....[144]....
        /*0b1c*/ 	.word	0xffffffff


	//   ....[145]....
        /*0b20*/ 	.word	0xffffffff


	//   ....[146]....
        /*0b24*/ 	.word	0xffffffff


	//   ....[147]....
        /*0b28*/ 	.word	0xffffffff


	//   ....[148]....
        /*0b2c*/ 	.word	0xffffffff


	//   ....[149]....
        /*0b30*/ 	.word	0xffffffff


	//   ....[150]....
        /*0b34*/ 	.word	0xffffffff


	//   ....[151]....
        /*0b38*/ 	.word	0xffffffff


	//   ....[152]....
        /*0b3c*/ 	.word	0xffffffff


	//   ....[153]....
        /*0b40*/ 	.word	0xffffffff


	//   ....[154]....
        /*0b44*/ 	.word	0xffffffff


	//   ....[155]....
        /*0b48*/ 	.word	0xffffffff


	//   ....[156]....
        /*0b4c*/ 	.word	0xffffffff


	//   ....[157]....
        /*0b50*/ 	.word	0xffffffff


	//   ....[158]....
        /*0b54*/ 	.word	0xffffffff


	//   ....[159]....
        /*0b58*/ 	.word	0xffffffff


	//   ....[160]....
        /*0b5c*/ 	.word	0xffffffff


	//   ....[161]....
        /*0b60*/ 	.word	0xffffffff


	//   ....[162]....
        /*0b64*/ 	.word	0xffffffff


	//   ....[163]....
        /*0b68*/ 	.word	0xffffffff


	//   ....[164]....
        /*0b6c*/ 	.word	0xffffffff


	//   ....[165]....
        /*0b70*/ 	.word	0xffffffff


	//   ....[166]....
        /*0b74*/ 	.word	0xffffffff


	//   ....[167]....
        /*0b78*/ 	.word	0xffffffff


	//   ....[168]....
        /*0b7c*/ 	.word	0xffffffff


	//   ....[169]....
        /*0b80*/ 	.word	0xffffffff


	//   ....[170]....
        /*0b84*/ 	.word	0xffffffff


	//   ....[171]....
        /*0b88*/ 	.word	0xffffffff


	//   ....[172]....
        /*0b8c*/ 	.word	0xffffffff


	//   ....[173]....
        /*0b90*/ 	.word	0xffffffff


	//   ....[174]....
        /*0b94*/ 	.word	0xffffffff


	//   ....[175]....
        /*0b98*/ 	.word	0xffffffff


	//   ....[176]....
        /*0b9c*/ 	.word	0xffffffff


	//   ....[177]....
        /*0ba0*/ 	.word	0xffffffff


	//   ....[178]....
        /*0ba4*/ 	.word	0xffffffff


	//   ....[179]....
        /*0ba8*/ 	.word	0xffffffff


	//   ....[180]....
        /*0bac*/ 	.word	0xffffffff


	//   ....[181]....
        /*0bb0*/ 	.word	0xffffffff


	//   ....[182]....
        /*0bb4*/ 	.word	0xffffffff


	//   ....[183]....
        /*0bb8*/ 	.word	0xffffffff


	//   ....[184]....
        /*0bbc*/ 	.word	0xffffffff


	//   ....[185]....
        /*0bc0*/ 	.word	0xffffffff


	//   ....[186]....
        /*0bc4*/ 	.word	0xffffffff


	//   ....[187]....
        /*0bc8*/ 	.word	0xffffffff


	//   ....[188]....
        /*0bcc*/ 	.word	0xffffffff


	//   ....[189]....
        /*0bd0*/ 	.word	0xffffffff


	//   ....[190]....
        /*0bd4*/ 	.word	0xffffffff


	//   ....[191]....
        /*0bd8*/ 	.word	0xffffffff


	//   ....[192]....
        /*0bdc*/ 	.word	0xffffffff


	//   ....[193]....
        /*0be0*/ 	.word	0xffffffff


	//   ....[194]....
        /*0be4*/ 	.word	0xffffffff


	//   ....[195]....
        /*0be8*/ 	.word	0xffffffff


	//   ....[196]....
        /*0bec*/ 	.word	0xffffffff


	//   ....[197]....
        /*0bf0*/ 	.word	0xffffffff


	//   ....[198]....
        /*0bf4*/ 	.word	0xffffffff


	//   ....[199]....
        /*0bf8*/ 	.word	0xffffffff


	//   ....[200]....
        /*0bfc*/ 	.word	0xffffffff


	//   ....[201]....
        /*0c00*/ 	.word	0xffffffff


	//   ....[202]....
        /*0c04*/ 	.word	0xffffffff


	//   ....[203]....
        /*0c08*/ 	.word	0xffffffff


	//   ....[204]....
        /*0c0c*/ 	.word	0xffffffff


	//   ....[205]....
        /*0c10*/ 	.word	0xffffffff


	//   ....[206]....
        /*0c14*/ 	.word	0xffffffff


	//   ....[207]....
        /*0c18*/ 	.word	0xffffffff


	//   ....[208]....
        /*0c1c*/ 	.word	0xffffffff


	//   ....[209]....
        /*0c20*/ 	.word	0xffffffff


	//   ....[210]....
        /*0c24*/ 	.word	0xffffffff


	//   ....[211]....
        /*0c28*/ 	.word	0xffffffff


	//   ....[212]....
        /*0c2c*/ 	.word	0xffffffff


	//   ....[213]....
        /*0c30*/ 	.word	0xffffffff


	//   ....[214]....
        /*0c34*/ 	.word	0xffffffff


	//   ....[215]....
        /*0c38*/ 	.word	0xffffffff


	//   ....[216]....
        /*0c3c*/ 	.word	0xffffffff


	//   ....[217]....
        /*0c40*/ 	.word	0xffffffff


	//   ....[218]....
        /*0c44*/ 	.word	0xffffffff


	//   ....[219]....
        /*0c48*/ 	.word	0xffffffff


	//   ....[220]....
        /*0c4c*/ 	.word	0xffffffff


	//   ....[221]....
        /*0c50*/ 	.word	0xffffffff


	//   ....[222]....
        /*0c54*/ 	.word	0xffffffff


	//   ....[223]....
        /*0c58*/ 	.word	0xffffffff


	//   ....[224]....
        /*0c5c*/ 	.word	0xffffffff


	//   ....[225]....
        /*0c60*/ 	.word	0xffffffff


	//   ....[226]....
        /*0c64*/ 	.word	0xffffffff


	//   ....[227]....
        /*0c68*/ 	.word	0xffffffff


	//   ....[228]....
        /*0c6c*/ 	.word	0xffffffff


	//   ....[229]....
        /*0c70*/ 	.word	0xffffffff


	//   ....[230]....
        /*0c74*/ 	.word	0xffffffff


	//   ....[231]....
        /*0c78*/ 	.word	0xffffffff


	//   ....[232]....
        /*0c7c*/ 	.word	0xffffffff


	//   ....[233]....
        /*0c80*/ 	.word	0xffffffff


	//   ....[234]....
        /*0c84*/ 	.word	0xffffffff


	//   ....[235]....
        /*0c88*/ 	.word	0xffffffff


	//   ....[236]....
        /*0c8c*/ 	.word	0xffffffff


	//   ....[237]....
        /*0c90*/ 	.word	0xffffffff


	//   ....[238]....
        /*0c94*/ 	.word	0xffffffff


	//   ....[239]....
        /*0c98*/ 	.word	0xffffffff


	//   ....[240]....
        /*0c9c*/ 	.word	0xffffffff


	//   ....[241]....
        /*0ca0*/ 	.word	0xffffffff


	//   ....[242]....
        /*0ca4*/ 	.word	0xffffffff


	//   ....[243]....
        /*0ca8*/ 	.word	0xffffffff


	//   ....[244]....
        /*0cac*/ 	.word	0xffffffff


	//   ....[245]....
        /*0cb0*/ 	.word	0xffffffff


	//   ....[246]....
        /*0cb4*/ 	.word	0xffffffff


	//   ....[247]....
        /*0cb8*/ 	.word	0xffffffff


	//   ....[248]....
        /*0cbc*/ 	.word	0xffffffff


	//   ....[249]....
        /*0cc0*/ 	.word	0xffffffff


	//   ....[250]....
        /*0cc4*/ 	.word	0xffffffff


	//   ....[251]....
        /*0cc8*/ 	.word	0xffffffff


	//   ....[252]....
        /*0ccc*/ 	.word	0xffffffff


	//   ....[253]....
        /*0cd0*/ 	.word	0xffffffff


	//   ....[254]....
        /*0cd4*/ 	.word	0xffffffff


	//   ....[255]....
        /*0cd8*/ 	.word	0xffffffff


	//   ....[0]....
        /*0cdc*/ 	.word	0xffffffff


	//   ....[1]....
        /*0ce0*/ 	.word	0xffffffff


	//   ....[2]....
        /*0ce4*/ 	.word	0xffffffff


	//   ....[3]....
        /*0ce8*/ 	.word	0xffffffff


	//   ....[4]....
        /*0cec*/ 	.word	0xffffffff


	//   ....[5]....
        /*0cf0*/ 	.word	0xffffffff


	//   ....[6]....
        /*0cf4*/ 	.word	0xffffffff


	//   ....[7]....
        /*0cf8*/ 	.word	0xffffffff


	//   ....[8]....
        /*0cfc*/ 	.word	0xffffffff


	//   ....[9]....
        /*0d00*/ 	.word	0xffffffff


	//   ....[10]....
        /*0d04*/ 	.word	0xffffffff


	//   ....[11]....
        /*0d08*/ 	.word	0xffffffff


	//   ....[12]....
        /*0d0c*/ 	.word	0xffffffff


	//   ....[13]....
        /*0d10*/ 	.word	0xffffffff


	//   ....[14]....
        /*0d14*/ 	.word	0xffffffff


	//   ....[15]....
        /*0d18*/ 	.word	0xffffffff


	//   ....[16]....
        /*0d1c*/ 	.word	0xffffffff


	//   ....[17]....
        /*0d20*/ 	.word	0xffffffff


	//   ....[18]....
        /*0d24*/ 	.word	0xffffffff


	//   ....[19]....
        /*0d28*/ 	.word	0xffffffff


	//   ....[20]....
        /*0d2c*/ 	.word	0xffffffff


	//   ....[21]....
        /*0d30*/ 	.word	0xffffffff


	//   ....[22]....
        /*0d34*/ 	.word	0xffffffff


	//   ....[23]....
        /*0d38*/ 	.word	0xffffffff


	//   ....[24]....
        /*0d3c*/ 	.word	0xffffffff


	//   ....[25]....
        /*0d40*/ 	.word	0xffffffff


	//   ....[26]....
        /*0d44*/ 	.word	0xffffffff


	//   ....[27]....
        /*0d48*/ 	.word	0xffffffff


	//   ....[28]....
        /*0d4c*/ 	.word	0xffffffff


	//   ....[29]....
        /*0d50*/ 	.word	0xffffffff


	//   ....[30]....
        /*0d54*/ 	.word	0xffffffff


	//   ....[31]....
        /*0d58*/ 	.word	0xffffffff


	//   ....[32]....
        /*0d5c*/ 	.word	0xffffffff


	//   ....[33]....
        /*0d60*/ 	.word	0xffffffff


	//   ....[34]....
        /*0d64*/ 	.word	0xffffffff


	//   ....[35]....
        /*0d68*/ 	.word	0xffffffff


	//   ....[36]....
        /*0d6c*/ 	.word	0xffffffff


	//   ....[37]....
        /*0d70*/ 	.word	0xffffffff


	//   ....[38]....
        /*0d74*/ 	.word	0xffffffff


	//   ....[39]....
        /*0d78*/ 	.word	0xffffffff


	//   ....[40]....
        /*0d7c*/ 	.word	0xffffffff


	//   ....[41]....
        /*0d80*/ 	.word	0xffffffff


	//   ....[42]....
        /*0d84*/ 	.word	0xffffffff


	//   ....[43]....
        /*0d88*/ 	.word	0xffffffff


	//   ....[44]....
        /*0d8c*/ 	.word	0xffffffff


	//   ....[45]....
        /*0d90*/ 	.word	0xffffffff


	//   ....[46]....
        /*0d94*/ 	.word	0xffffffff


	//   ....[47]....
        /*0d98*/ 	.word	0xffffffff


	//   ....[48]....
        /*0d9c*/ 	.word	0xffffffff


	//   ....[49]....
        /*0da0*/ 	.word	0xffffffff


	//   ....[50]....
        /*0da4*/ 	.word	0xffffffff


	//   ....[51]....
        /*0da8*/ 	.word	0xffffffff


	//   ....[52]....
        /*0dac*/ 	.word	0xffffffff


	//   ....[53]....
        /*0db0*/ 	.word	0xffffffff


	//   ....[54]....
        /*0db4*/ 	.word	0xffffffff


	//   ....[55]....
        /*0db8*/ 	.word	0xffffffff


	//   ....[56]....
        /*0dbc*/ 	.word	0xffffffff


	//   ....[57]....
        /*0dc0*/ 	.word	0xffffffff


	//   ....[58]....
        /*0dc4*/ 	.word	0xffffffff


	//   ....[59]....
        /*0dc8*/ 	.word	0xffffffff


	//   ....[60]....
        /*0dcc*/ 	.word	0xffffffff


	//   ....[61]....
        /*0dd0*/ 	.word	0xffffffff


	//   ....[62]....
        /*0dd4*/ 	.word	0xffffffff


	//   ....[63]....
        /*0dd8*/ 	.word	0xffffffff


	//   ....[64]....
        /*0ddc*/ 	.word	0xffffffff


	//   ....[65]....
        /*0de0*/ 	.word	0xffffffff


	//   ....[66]....
        /*0de4*/ 	.word	0xffffffff


	//   ....[67]....
        /*0de8*/ 	.word	0xffffffff


	//   ....[68]....
        /*0dec*/ 	.word	0xffffffff


	//   ....[69]....
        /*0df0*/ 	.word	0xffffffff


	//   ....[70]....
        /*0df4*/ 	.word	0xffffffff


	//   ....[71]....
        /*0df8*/ 	.word	0xffffffff


	//   ....[72]....
        /*0dfc*/ 	.word	0xffffffff


	//   ....[73]....
        /*0e00*/ 	.word	0xffffffff


	//   ....[74]....
        /*0e04*/ 	.word	0xffffffff


	//   ....[75]....
        /*0e08*/ 	.word	0xffffffff


	//   ....[76]....
        /*0e0c*/ 	.word	0xffffffff


	//   ....[77]....
        /*0e10*/ 	.word	0xffffffff


	//   ....[78]....
        /*0e14*/ 	.word	0xffffffff


	//   ....[79]....
        /*0e18*/ 	.word	0xffffffff


	//   ....[80]....
        /*0e1c*/ 	.word	0xffffffff


	//   ....[81]....
        /*0e20*/ 	.word	0xffffffff


	//   ....[82]....
        /*0e24*/ 	.word	0xffffffff


	//   ....[83]....
        /*0e28*/ 	.word	0xffffffff


	//   ....[84]....
        /*0e2c*/ 	.word	0xffffffff


	//   ....[85]....
        /*0e30*/ 	.word	0xffffffff


	//   ....[86]....
        /*0e34*/ 	.word	0xffffffff


	//   ....[87]....
        /*0e38*/ 	.word	0xffffffff


	//   ....[88]....
        /*0e3c*/ 	.word	0xffffffff


	//   ....[89]....
        /*0e40*/ 	.word	0xffffffff


	//   ....[90]....
        /*0e44*/ 	.word	0xffffffff


	//   ....[91]....
        /*0e48*/ 	.word	0xffffffff


	//   ....[92]....
        /*0e4c*/ 	.word	0xffffffff


	//   ....[93]....
        /*0e50*/ 	.word	0xffffffff


	//   ....[94]....
        /*0e54*/ 	.word	0xffffffff


	//   ....[95]....
        /*0e58*/ 	.word	0xffffffff


	//   ....[96]....
        /*0e5c*/ 	.word	0xffffffff


	//   ....[97]....
        /*0e60*/ 	.word	0xffffffff


	//   ....[98]....
        /*0e64*/ 	.word	0xffffffff


	//   ....[99]....
        /*0e68*/ 	.word	0xffffffff


	//   ....[100]....
        /*0e6c*/ 	.word	0xffffffff


	//   ....[101]....
        /*0e70*/ 	.word	0xffffffff


	//   ....[102]....
        /*0e74*/ 	.word	0xffffffff


	//   ....[103]....
        /*0e78*/ 	.word	0xffffffff


	//   ....[104]....
        /*0e7c*/ 	.word	0xffffffff


	//   ....[105]....
        /*0e80*/ 	.word	0xffffffff


	//   ....[106]....
        /*0e84*/ 	.word	0xffffffff


	//   ....[107]....
        /*0e88*/ 	.word	0xffffffff


	//   ....[108]....
        /*0e8c*/ 	.word	0xffffffff


	//   ....[109]....
        /*0e90*/ 	.word	0xffffffff


	//   ....[110]....
        /*0e94*/ 	.word	0xffffffff


	//   ....[111]....
        /*0e98*/ 	.word	0xffffffff


	//   ....[112]....
        /*0e9c*/ 	.word	0xffffffff


	//   ....[113]....
        /*0ea0*/ 	.word	0xffffffff


	//   ....[114]....
        /*0ea4*/ 	.word	0xffffffff


	//   ....[115]....
        /*0ea8*/ 	.word	0xffffffff


	//   ....[116]....
        /*0eac*/ 	.word	0xffffffff


	//   ....[117]....
        /*0eb0*/ 	.word	0xffffffff


	//   ....[118]....
        /*0eb4*/ 	.word	0xffffffff


	//   ....[119]....
        /*0eb8*/ 	.word	0xffffffff


	//   ....[120]....
        /*0ebc*/ 	.word	0xffffffff


	//   ....[121]....
        /*0ec0*/ 	.word	0xffffffff


	//   ....[122]....
        /*0ec4*/ 	.word	0xffffffff


	//   ....[123]....
        /*0ec8*/ 	.word	0xffffffff


	//   ....[124]....
        /*0ecc*/ 	.word	0xffffffff


	//   ....[125]....
        /*0ed0*/ 	.word	0xffffffff


	//   ....[126]....
        /*0ed4*/ 	.word	0xffffffff


	//   ....[127]....
        /*0ed8*/ 	.word	0xffffffff


	//   ....[128]....
        /*0edc*/ 	.word	0xffffffff


	//   ....[129]....
        /*0ee0*/ 	.word	0xffffffff


	//   ....[130]....
        /*0ee4*/ 	.word	0xffffffff


	//   ....[131]....
        /*0ee8*/ 	.word	0xffffffff


	//   ....[132]....
        /*0eec*/ 	.word	0xffffffff


	//   ....[133]....
        /*0ef0*/ 	.word	0xffffffff


	//   ....[134]....
        /*0ef4*/ 	.word	0xffffffff


	//   ....[135]....
        /*0ef8*/ 	.word	0xffffffff


	//   ....[136]....
        /*0efc*/ 	.word	0xffffffff


	//   ....[137]....
        /*0f00*/ 	.word	0xffffffff


	//   ....[138]....
        /*0f04*/ 	.word	0xffffffff


	//   ....[139]....
        /*0f08*/ 	.word	0xffffffff


	//   ....[140]....
        /*0f0c*/ 	.word	0xffffffff


	//   ....[141]....
        /*0f10*/ 	.word	0xffffffff


	//   ....[142]....
        /*0f14*/ 	.word	0xffffffff


	//   ....[143]....
        /*0f18*/ 	.word	0xffffffff


	//   ....[144]....
        /*0f1c*/ 	.word	0xffffffff


	//   ....[145]....
        /*0f20*/ 	.word	0xffffffff


	//   ....[146]....
        /*0f24*/ 	.word	0xffffffff


	//   ....[147]....
        /*0f28*/ 	.word	0xffffffff


	//   ....[148]....
        /*0f2c*/ 	.word	0xffffffff


	//   ....[149]....
        /*0f30*/ 	.word	0xffffffff


	//   ....[150]....
        /*0f34*/ 	.word	0xffffffff


	//   ....[151]....
        /*0f38*/ 	.word	0xffffffff


	//   ....[152]....
        /*0f3c*/ 	.word	0xffffffff


	//   ....[153]....
        /*0f40*/ 	.word	0xffffffff


	//   ....[154]....
        /*0f44*/ 	.word	0xffffffff


	//   ....[155]....
        /*0f48*/ 	.word	0xffffffff


	//   ....[156]....
        /*0f4c*/ 	.word	0xffffffff


	//   ....[157]....
        /*0f50*/ 	.word	0xffffffff


	//   ....[158]....
        /*0f54*/ 	.word	0xffffffff


	//   ....[159]....
        /*0f58*/ 	.word	0xffffffff


	//   ....[160]....
        /*0f5c*/ 	.word	0xffffffff


	//   ....[161]....
        /*0f60*/ 	.word	0xffffffff


	//   ....[162]....
        /*0f64*/ 	.word	0xffffffff


	//   ....[163]....
        /*0f68*/ 	.word	0xffffffff


	//   ....[164]....
        /*0f6c*/ 	.word	0xffffffff


	//   ....[165]....
        /*0f70*/ 	.word	0xffffffff


	//   ....[166]....
        /*0f74*/ 	.word	0xffffffff


	//   ....[167]....
        /*0f78*/ 	.word	0xffffffff


	//   ....[168]....
        /*0f7c*/ 	.word	0xffffffff


	//   ....[169]....
        /*0f80*/ 	.word	0xffffffff


	//   ....[170]....
        /*0f84*/ 	.word	0xffffffff


	//   ....[171]....
        /*0f88*/ 	.word	0xffffffff


	//   ....[172]....
        /*0f8c*/ 	.word	0xffffffff


	//   ....[173]....
        /*0f90*/ 	.word	0xffffffff


	//   ....[174]....
        /*0f94*/ 	.word	0xffffffff


	//   ....[175]....
        /*0f98*/ 	.word	0xffffffff


	//   ....[176]....
        /*0f9c*/ 	.word	0xffffffff


	//   ....[177]....
        /*0fa0*/ 	.word	0xffffffff


	//   ....[178]....
        /*0fa4*/ 	.word	0xffffffff


	//   ....[179]....
        /*0fa8*/ 	.word	0xffffffff


	//   ....[180]....
        /*0fac*/ 	.word	0xffffffff


	//   ....[181]....
        /*0fb0*/ 	.word	0xffffffff


	//----- nvinfo : EIATTR_COOP_GROUP_INSTR_OFFSETS
	.align		4
.L_310:
        /*0fb4*/ 	.byte	0x04, 0x28
        /*0fb6*/ 	.short	(.L_312 - .L_311)


	//   ....[0]....
.L_311:
        /*0fb8*/ 	.word	0x00000050


	//   ....[1]....
        /*0fbc*/ 	.word	0x00000200


	//   ....[2]....
        /*0fc0*/ 	.word	0x00000230


	//   ....[3]....
        /*0fc4*/ 	.word	0x00000260


	//   ....[4]....
        /*0fc8*/ 	.word	0x00000290


	//   ....[5]....
        /*0fcc*/ 	.word	0x000002c0


	//   ....[6]....
        /*0fd0*/ 	.word	0x000002f0


	//   ....[7]....
        /*0fd4*/ 	.word	0x00000450


	//   ....[8]....
        /*0fd8*/ 	.word	0x00000490


	//   ....[9]....
        /*0fdc*/ 	.word	0x000004c0


	//   ....[10]....
        /*0fe0*/ 	.word	0x000004f0


	//   ....[11]....
        /*0fe4*/ 	.word	0x00000520


	//   ....[12]....
        /*0fe8*/ 	.word	0x00000550


	//   ....[13]....
        /*0fec*/ 	.word	0x000005e0


	//   ....[14]....
        /*0ff0*/ 	.word	0x00000630


	//   ....[15]....
        /*0ff4*/ 	.word	0x00000650


	//   ....[16]....
        /*0ff8*/ 	.word	0x000006b0


	//   ....[17]....
        /*0ffc*/ 	.word	0x00002a40


	//   ....[18]....
        /*1000*/ 	.word	0x00002a60


	//   ....[19]....
        /*1004*/ 	.word	0x00002ba0


	//   ....[20]....
        /*1008*/ 	.word	0x00002bb0


	//   ....[21]....
        /*100c*/ 	.word	0x00002c90


	//   ....[22]....
        /*1010*/ 	.word	0x00002cb0


	//   ....[23]....
        /*1014*/ 	.word	0x00002d90


	//   ....[24]....
        /*1018*/ 	.word	0x00002da0


	//   ....[25]....
        /*101c*/ 	.word	0x00002e80


	//   ....[26]....
        /*1020*/ 	.word	0x00002ea0


	//   ....[27]....
        /*1024*/ 	.word	0x00002f80


	//   ....[28]....
        /*1028*/ 	.word	0x00002f90


	//   ....[29]....
        /*102c*/ 	.word	0x00003070


	//   ....[30]....
        /*1030*/ 	.word	0x00003090


	//   ....[31]....
        /*1034*/ 	.word	0x00003170


	//   ....[32]....
        /*1038*/ 	.word	0x00003180


	//   ....[33]....
        /*103c*/ 	.word	0x000035e0


	//   ....[34]....
        /*1040*/ 	.word	0x000035f0


	//   ....[35]....
        /*1044*/ 	.word	0x00003610


	//   ....[36]....
        /*1048*/ 	.word	0x00003620


	//   ....[37]....
        /*104c*/ 	.word	0x00003630


	//   ....[38]....
        /*1050*/ 	.word	0x00003640


	//   ....[39]....
        /*1054*/ 	.word	0x00003680


	//   ....[40]....
        /*1058*/ 	.word	0x000036a0


	//   ....[41]....
        /*105c*/ 	.word	0x000036d0


	//   ....[42]....
        /*1060*/ 	.word	0x00003720


	//   ....[43]....
        /*1064*/ 	.word	0x000038b0


	//   ....[44]....
        /*1068*/ 	.word	0x000038c0


	//   ....[45]....
        /*106c*/ 	.word	0x000038d0


	//   ....[46]....
        /*1070*/ 	.word	0x000038e0


	//   ....[47]....
        /*1074*/ 	.word	0x000038f0


	//   ....[48]....
        /*1078*/ 	.word	0x00003900


	//   ....[49]....
        /*107c*/ 	.word	0x00003920


	//   ....[50]....
        /*1080*/ 	.word	0x00003930


	//   ....[51]....
        /*1084*/ 	.word	0x00003940


	//   ....[52]....
        /*1088*/ 	.word	0x00003990


	//   ....[53]....
        /*108c*/ 	.word	0x00004e20


	//   ....[54]....
        /*1090*/ 	.word	0x00004e40


	//   ....[55]....
        /*1094*/ 	.word	0x00004e50


	//   ....[56]....
        /*1098*/ 	.word	0x00004e60


	//   ....[57]....
        /*109c*/ 	.word	0x00004e70


	//   ....[58]....
        /*10a0*/ 	.word	0x00004e80


	//   ....[59]....
        /*10a4*/ 	.word	0x00004e90


	//   ....[60]....
        /*10a8*/ 	.word	0x00004ea0


	//   ....[61]....
        /*10ac*/ 	.word	0x00004ed0


	//   ....[62]....
        /*10b0*/ 	.word	0x00004f00


	//   ....[63]....
        /*10b4*/ 	.word	0x00005130


	//   ....[64]....
        /*10b8*/ 	.word	0x000059d0


	//   ....[65]....
        /*10bc*/ 	.word	0x00006040


	//   ....[66]....
        /*10c0*/ 	.word	0x000066b0


	//   ....[67]....
        /*10c4*/ 	.word	0x000071e0


	//   ....[68]....
        /*10c8*/ 	.word	0x00007210


	//   ....[69]....
        /*10cc*/ 	.word	0x00007220


	//   ....[70]....
        /*10d0*/ 	.word	0x00007230


	//   ....[71]....
        /*10d4*/ 	.word	0x00007240


	//   ....[72]....
        /*10d8*/ 	.word	0x00007270


	//   ....[73]....
        /*10dc*/ 	.word	0x00007290


	//   ....[74]....
        /*10e0*/ 	.word	0x000072b0


	//   ....[75]....
        /*10e4*/ 	.word	0x000090b0


	//   ....[76]....
        /*10e8*/ 	.word	0x000090d0


	//   ....[77]....
        /*10ec*/ 	.word	0x000090e0


	//   ....[78]....
        /*10f0*/ 	.word	0x000090f0


	//   ....[79]....
        /*10f4*/ 	.word	0x00009100


	//   ....[80]....
        /*10f8*/ 	.word	0x00009110


	//   ....[81]....
        /*10fc*/ 	.word	0x00009120


	//   ....[82]....
        /*1100*/ 	.word	0x00009130


	//   ....[83]....
        /*1104*/ 	.word	0x00009140


	//   ....[84]....
        /*1108*/ 	.word	0x00009150


	//   ....[85]....
        /*110c*/ 	.word	0x0000a560


	//   ....[86]....
        /*1110*/ 	.word	0x0000a580


	//   ....[87]....
        /*1114*/ 	.word	0x0000a590


	//   ....[88]....
        /*1118*/ 	.word	0x0000a5a0


	//   ....[89]....
        /*111c*/ 	.word	0x0000a5b0


	//   ....[90]....
        /*1120*/ 	.word	0x0000a5c0


	//   ....[91]....
        /*1124*/ 	.word	0x0000a5d0


	//   ....[92]....
        /*1128*/ 	.word	0x0000a5e0


	//   ....[93]....
        /*112c*/ 	.word	0x0000a5f0


	//   ....[94]....
        /*1130*/ 	.word	0x0000a600


	//   ....[95]....
        /*1134*/ 	.word	0x0000a830


	//   ....[96]....
        /*1138*/ 	.word	0x0000b0f0


	//   ....[97]....
        /*113c*/ 	.word	0x0000b770


	//   ....[98]....
        /*1140*/ 	.word	0x0000bdf0


	//   ....[99]....
        /*1144*/ 	.word	0x0000c970


	//   ....[100]....
        /*1148*/ 	.word	0x0000c9a0


	//   ....[101]....
        /*114c*/ 	.word	0x0000c9b0


	//   ....[102]....
        /*1150*/ 	.word	0x0000c9c0


	//   ....[103]....
        /*1154*/ 	.word	0x0000ca00


	//   ....[104]....
        /*1158*/ 	.word	0x0000ca10


	//   ....[105]....
        /*115c*/ 	.word	0x0000ca20


	//   ....[106]....
        /*1160*/ 	.word	0x0000ca30


	//   ....[107]....
        /*1164*/ 	.word	0x0000ee20


	//   ....[108]....
        /*1168*/ 	.word	0x0000ee40


	//   ....[109]....
        /*116c*/ 	.word	0x0000ee50


	//   ....[110]....
        /*1170*/ 	.word	0x0000ee60


	//   ....[111]....
        /*1174*/ 	.word	0x0000ee70


	//   ....[112]....
        /*1178*/ 	.word	0x0000ee80


	//   ....[113]....
        /*117c*/ 	.word	0x0000ee90


	//   ....[114]....
        /*1180*/ 	.word	0x0000eea0


	//   ....[115]....
        /*1184*/ 	.word	0x0000eeb0


	//   ....[116]....
        /*1188*/ 	.word	0x0000eec0


	//   ....[117]....
        /*118c*/ 	.word	0x000102d0


	//   ....[118]....
        /*1190*/ 	.word	0x000102f0


	//   ....[119]....
        /*1194*/ 	.word	0x00010300


	//   ....[120]....
        /*1198*/ 	.word	0x00010310


	//   ....[121]....
        /*119c*/ 	.word	0x00010320


	//   ....[122]....
        /*11a0*/ 	.word	0x00010330


	//   ....[123]....
        /*11a4*/ 	.word	0x00010340


	//   ....[124]....
        /*11a8*/ 	.word	0x00010350


	//   ....[125]....
        /*11ac*/ 	.word	0x00010360


	//   ....[126]....
        /*11b0*/ 	.word	0x00010370


	//   ....[127]....
        /*11b4*/ 	.word	0x000109d0


	//   ....[128]....
        /*11b8*/ 	.word	0x00010a00


	//   ....[129]....
        /*11bc*/ 	.word	0x00010a10


	//   ....[130]....
        /*11c0*/ 	.word	0x00010a20


	//   ....[131]....
        /*11c4*/ 	.word	0x00010a60


	//   ....[132]....
        /*11c8*/ 	.word	0x00010a70


	//   ....[133]....
        /*11cc*/ 	.word	0x00010a80


	//   ....[134]....
        /*11d0*/ 	.word	0x00010a90


	//   ....[135]....
        /*11d4*/ 	.word	0x00012b60


	//   ....[136]....
        /*11d8*/ 	.word	0x00012b80


	//   ....[137]....
        /*11dc*/ 	.word	0x00012bb0


	//   ....[138]....
        /*11e0*/ 	.word	0x00012bd0


	//   ....[139]....
        /*11e4*/ 	.word	0x00012bf0


	//   ....[140]....
        /*11e8*/ 	.word	0x00012c10


	//   ....[141]....
        /*11ec*/ 	.word	0x00012c30


	//   ....[142]....
        /*11f0*/ 	.word	0x00012c50


	//   ....[143]....
        /*11f4*/ 	.word	0x00012c70


	//   ....[144]....
        /*11f8*/ 	.word	0x00012c90


	//   ....[145]....
        /*11fc*/ 	.word	0x00013fb0


	//   ....[146]....
        /*1200*/ 	.word	0x00013fd0


	//   ....[147]....
        /*1204*/ 	.word	0x00013fe0


	//   ....[148]....
        /*1208*/ 	.word	0x00013ff0


	//   ....[149]....
        /*120c*/ 	.word	0x00014000


	//   ....[150]....
        /*1210*/ 	.word	0x00014010


	//   ....[151]....
        /*1214*/ 	.word	0x00014020


	//   ....[152]....
        /*1218*/ 	.word	0x00014030


	//   ....[153]....
        /*121c*/ 	.word	0x00014040


	//   ....[154]....
        /*1220*/ 	.word	0x00014050


	//   ....[155]....
        /*1224*/ 	.word	0x000142a0


	//   ....[156]....
        /*1228*/ 	.word	0x00014b50


	//   ....[157]....
        /*122c*/ 	.word	0x000151d0


	//   ....[158]....
        /*1230*/ 	.word	0x00015850


	//   ....[159]....
        /*1234*/ 	.word	0x000163d0


	//   ....[160]....
        /*1238*/ 	.word	0x00016400


	//   ....[161]....
        /*123c*/ 	.word	0x00016410


	//   ....[162]....
        /*1240*/ 	.word	0x00016420


	//   ....[163]....
        /*1244*/ 	.word	0x00016460


	//   ....[164]....
        /*1248*/ 	.word	0x00016470


	//   ....[165]....
        /*124c*/ 	.word	0x00016480


	//   ....[166]....
        /*1250*/ 	.word	0x00016490


	//   ....[167]....
        /*1254*/ 	.word	0x000183a0


	//   ....[168]....
        /*1258*/ 	.word	0x00018410


	//   ....[169]....
        /*125c*/ 	.word	0x00018420


	//   ....[170]....
        /*1260*/ 	.word	0x00018430


	//   ....[171]....
        /*1264*/ 	.word	0x00018460


	//   ....[172]....
        /*1268*/ 	.word	0x00018480


	//   ....[173]....
        /*126c*/ 	.word	0x00018490


	//   ....[174]....
        /*1270*/ 	.word	0x000184a0


	//   ....[175]....
        /*1274*/ 	.word	0x000196a0


	//   ....[176]....
        /*1278*/ 	.word	0x000196c0


	//   ....[177]....
        /*127c*/ 	.word	0x000196d0


	//   ....[178]....
        /*1280*/ 	.word	0x000196e0


	//   ....[179]....
        /*1284*/ 	.word	0x000196f0


	//   ....[180]....
        /*1288*/ 	.word	0x00019700


	//   ....[181]....
        /*128c*/ 	.word	0x00019720


	//   ....[182]....
        /*1290*/ 	.word	0x00019730


	//   ....[183]....
        /*1294*/ 	.word	0x00019b00


	//   ....[184]....
        /*1298*/ 	.word	0x00019b20


	//   ....[185]....
        /*129c*/ 	.word	0x00019bf0


	//   ....[186]....
        /*12a0*/ 	.word	0x00019c00


	//   ....[187]....
        /*12a4*/ 	.word	0x00019c80


	//   ....[188]....
        /*12a8*/ 	.word	0x00019ca0


	//   ....[189]....
        /*12ac*/ 	.word	0x00019d20


	//   ....[190]....
        /*12b0*/ 	.word	0x00019d30


	//   ....[191]....
        /*12b4*/ 	.word	0x00019db0


	//   ....[192]....
        /*12b8*/ 	.word	0x00019dd0


	//   ....[193]....
        /*12bc*/ 	.word	0x00019e50


	//   ....[194]....
        /*12c0*/ 	.word	0x00019e60


	//   ....[195]....
        /*12c4*/ 	.word	0x00019ee0


	//   ....[196]....
        /*12c8*/ 	.word	0x00019f00


	//   ....[197]....
        /*12cc*/ 	.word	0x00019f80


	//   ....[198]....
        /*12d0*/ 	.word	0x00019f90


	//   ....[199]....
        /*12d4*/ 	.word	0x0001a220


	//   ....[200]....
        /*12d8*/ 	.word	0x0001a240


	//   ....[201]....
        /*12dc*/ 	.word	0x0001a590


	//   ....[202]....
        /*12e0*/ 	.word	0x0001a5a0


	//   ....[203]....
        /*12e4*/ 	.word	0x0001a8f0


	//   ....[204]....
        /*12e8*/ 	.word	0x0001a910


	//   ....[205]....
        /*12ec*/ 	.word	0x0001ac70


	//   ....[206]....
        /*12f0*/ 	.word	0x0001ac80


	//   ....[207]....
        /*12f4*/ 	.word	0x0001b730


	//   ....[208]....
        /*12f8*/ 	.word	0x0001b750


	//   ....[209]....
        /*12fc*/ 	.word	0x0001b830


	//   ....[210]....
        /*1300*/ 	.word	0x0001b840


	//   ....[211]....
        /*1304*/ 	.word	0x0001b8c0


	//   ....[212]....
        /*1308*/ 	.word	0x0001b8e0


	//   ....[213]....
        /*130c*/ 	.word	0x0001b960


	//   ....[214]....
        /*1310*/ 	.word	0x0001b970


	//   ....[215]....
        /*1314*/ 	.word	0x0001b9f0


	//   ....[216]....
        /*1318*/ 	.word	0x0001ba10


	//   ....[217]....
        /*131c*/ 	.word	0x0001ba90


	//   ....[218]....
        /*1320*/ 	.word	0x0001baa0


	//   ....[219]....
        /*1324*/ 	.word	0x0001bb20


	//   ....[220]....
        /*1328*/ 	.word	0x0001bb40


	//   ....[221]....
        /*132c*/ 	.word	0x0001bbc0


	//   ....[222]....
        /*1330*/ 	.word	0x0001bbd0


	//   ....[223]....
        /*1334*/ 	.word	0x0001bd30


	//   ....[224]....
        /*1338*/ 	.word	0x0001bd50


	//   ....[225]....
        /*133c*/ 	.word	0x0001be80


	//   ....[226]....
        /*1340*/ 	.word	0x0001bec0


	//   ....[227]....
        /*1344*/ 	.word	0x0001bef0


	//   ....[228]....
        /*1348*/ 	.word	0x0001bf20


	//   ....[229]....
        /*134c*/ 	.word	0x0001bf50


	//   ....[230]....
        /*1350*/ 	.word	0x0001bf80


	//   ....[231]....
        /*1354*/ 	.word	0x0001c0e0


	//   ....[232]....
        /*1358*/ 	.word	0x0001c120


	//   ....[233]....
        /*135c*/ 	.word	0x0001c150


	//   ....[234]....
        /*1360*/ 	.word	0x0001c180


	//   ....[235]....
        /*1364*/ 	.word	0x0001c1b0


	//   ....[236]....
        /*1368*/ 	.word	0x0001c1e0


	//   ....[237]....
        /*136c*/ 	.word	0x0001c270


	//   ....[238]....
        /*1370*/ 	.word	0x0001c2d0


	//   ....[239]....
        /*1374*/ 	.word	0x0001c2e0


	//   ....[240]....
        /*1378*/ 	.word	0x0001c340


	//   ....[241]....
        /*137c*/ 	.word	0x0001cda0


	//   ....[242]....
        /*1380*/ 	.word	0x0001ce00


	//   ....[243]....
        /*1384*/ 	.word	0x0001ce50


	//   ....[244]....
        /*1388*/ 	.word	0x0001cea0


	//   ....[245]....
        /*138c*/ 	.word	0x0001cef0


	//   ....[246]....
        /*1390*/ 	.word	0x0001cf60


	//   ....[247]....
        /*1394*/ 	.word	0x0001cfb0


	//   ....[248]....
        /*1398*/ 	.word	0x0001d020


	//   ....[249]....
        /*139c*/ 	.word	0x0001d090


	//   ....[250]....
        /*13a0*/ 	.word	0x0001d100


	//   ....[251]....
        /*13a4*/ 	.word	0x0001d170


	//   ....[252]....
        /*13a8*/ 	.word	0x0001d1e0


	//   ....[253]....
        /*13ac*/ 	.word	0x0001d250


	//   ....[254]....
        /*13b0*/ 	.word	0x0001d2b0


	//   ....[255]....
        /*13b4*/ 	.word	0x0001d320


	//   ....[0]....
        /*13b8*/ 	.word	0x0001d390


	//   ....[1]....
        /*13bc*/ 	.word	0x0001d400


	//   ....[2]....
        /*13c0*/ 	.word	0x0001d460


	//   ....[3]....
        /*13c4*/ 	.word	0x0001d4d0


	//   ....[4]....
        /*13c8*/ 	.word	0x0001d540


	//   ....[5]....
        /*13cc*/ 	.word	0x0001d5b0


	//   ....[6]....
        /*13d0*/ 	.word	0x0001d610


	//   ....[7]....
        /*13d4*/ 	.word	0x0001d680


	//   ....[8]....
        /*13d8*/ 	.word	0x0001d6f0


	//   ....[9]....
        /*13dc*/ 	.word	0x0001d760


	//   ....[10]....
        /*13e0*/ 	.word	0x0001d7c0


	//   ....[11]....
        /*13e4*/ 	.word	0x0001d830


	//   ....[12]....
        /*13e8*/ 	.word	0x0001d8a0


	//   ....[13]....
        /*13ec*/ 	.word	0x0001d950


	//   ....[14]....
        /*13f0*/ 	.word	0x0001d9b0


	//   ....[15]....
        /*13f4*/ 	.word	0x0001da60


	//   ....[16]....
        /*13f8*/ 	.word	0x0001dac0


	//   ....[17]....
        /*13fc*/ 	.word	0x0001db70


	//   ....[18]....
        /*1400*/ 	.word	0x0001dbd0


	//   ....[19]....
        /*1404*/ 	.word	0x0001dc80


	//   ....[20]....
        /*1408*/ 	.word	0x0001dce0


	//   ....[21]....
        /*140c*/ 	.word	0x0001dd50


	//   ....[22]....
        /*1410*/ 	.word	0x0001ddc0


	//   ....[23]....
        /*1414*/ 	.word	0x0001de30


	//   ....[24]....
        /*1418*/ 	.word	0x0001dea0


	//   ....[25]....
        /*141c*/ 	.word	0x0001df00


	//   ....[26]....
        /*1420*/ 	.word	0x0001df50


	//   ....[27]....
        /*1424*/ 	.word	0x0001dfa0


	//   ....[28]....
        /*1428*/ 	.word	0x0001dff0


	//   ....[29]....
        /*142c*/ 	.word	0x0001e040


	//   ....[30]....
        /*1430*/ 	.word	0x0001e090


	//   ....[31]....
        /*1434*/ 	.word	0x0001e0e0


	//   ....[32]....
        /*1438*/ 	.word	0x0001e130


	//   ....[33]....
        /*143c*/ 	.word	0x0001e190


	//   ....[34]....
        /*1440*/ 	.word	0x0001e200


	//   ....[35]....
        /*1444*/ 	.word	0x0001e2b0


	//   ....[36]....
        /*1448*/ 	.word	0x0001e310


	//   ....[37]....
        /*144c*/ 	.word	0x0001e3c0


	//   ....[38]....
        /*1450*/ 	.word	0x0001e420


	//   ....[39]....
        /*1454*/ 	.word	0x0001e4d0


	//   ....[40]....
        /*1458*/ 	.word	0x0001e530


	//   ....[41]....
        /*145c*/ 	.word	0x0001e5e0


	//   ....[42]....
        /*1460*/ 	.word	0x0001e640


	//   ....[43]....
        /*1464*/ 	.word	0x0001e6b0


	//   ....[44]....
        /*1468*/ 	.word	0x0001e720


	//   ....[45]....
        /*146c*/ 	.word	0x0001e7d0


	//   ....[46]....
        /*1470*/ 	.word	0x0001e830


	//   ....[47]....
        /*1474*/ 	.word	0x0001e8e0


	//   ....[48]....
        /*1478*/ 	.word	0x0001e940


	//   ....[49]....
        /*147c*/ 	.word	0x0001e9f0


	//   ....[50]....
        /*1480*/ 	.word	0x0001ea50


	//   ....[51]....
        /*1484*/ 	.word	0x0001eb00


	//   ....[52]....
        /*1488*/ 	.word	0x0001eb60


	//   ....[53]....
        /*148c*/ 	.word	0x0001ebd0


	//   ....[54]....
        /*1490*/ 	.word	0x0001ec40


	//   ....[55]....
        /*1494*/ 	.word	0x0001ecb0


	//   ....[56]....
        /*1498*/ 	.word	0x0001ed20


	//   ....[57]....
        /*149c*/ 	.word	0x0001ed70


	//   ....[58]....
        /*14a0*/ 	.word	0x0001edd0


	//   ....[59]....
        /*14a4*/ 	.word	0x0001ee20


	//   ....[60]....
        /*14a8*/ 	.word	0x0001ee60


	//   ....[61]....
        /*14ac*/ 	.word	0x0001eeb0


	//   ....[62]....
        /*14b0*/ 	.word	0x0001eef0


	//   ....[63]....
        /*14b4*/ 	.word	0x0001ef40


	//   ....[64]....
        /*14b8*/ 	.word	0x0001ef80


	//   ....[65]....
        /*14bc*/ 	.word	0x0001eff0


	//   ....[66]....
        /*14c0*/ 	.word	0x0001f060


	//   ....[67]....
        /*14c4*/ 	.word	0x0001f110


	//   ....[68]....
        /*14c8*/ 	.word	0x0001f170


	//   ....[69]....
        /*14cc*/ 	.word	0x0001f220


	//   ....[70]....
        /*14d0*/ 	.word	0x0001f280


	//   ....[71]....
        /*14d4*/ 	.word	0x0001f330


	//   ....[72]....
        /*14d8*/ 	.word	0x0001f390


	//   ....[73]....
        /*14dc*/ 	.word	0x0001f440


	//   ....[74]....
        /*14e0*/ 	.word	0x0001f4a0


	//   ....[75]....
        /*14e4*/ 	.word	0x0001f510


	//   ....[76]....
        /*14e8*/ 	.word	0x0001f580


	//   ....[77]....
        /*14ec*/ 	.word	0x0001f630


	//   ....[78]....
        /*14f0*/ 	.word	0x0001f690


	//   ....[79]....
        /*14f4*/ 	.word	0x0001f740


	//   ....[80]....
        /*14f8*/ 	.word	0x0001f7a0


	//   ....[81]....
        /*14fc*/ 	.word	0x0001f850


	//   ....[82]....
        /*1500*/ 	.word	0x0001f8b0


	//   ....[83]....
        /*1504*/ 	.word	0x0001f960


	//   ....[84]....
        /*1508*/ 	.word	0x0001f9c0


	//   ....[85]....
        /*150c*/ 	.word	0x0001fa10


	//   ....[86]....
        /*1510*/ 	.word	0x0001fa70


	//   ....[87]....
        /*1514*/ 	.word	0x0001fac0


	//   ....[88]....
        /*1518*/ 	.word	0x0001fb00


	//   ....[89]....
        /*151c*/ 	.word	0x0001fb50


	//   ....[90]....
        /*1520*/ 	.word	0x0001fb90


	//   ....[91]....
        /*1524*/ 	.word	0x0001fbe0


	//   ....[92]....
        /*1528*/ 	.word	0x0001fc20


	//   ....[93]....
        /*152c*/ 	.word	0x0001fc80


	//   ....[94]....
        /*1530*/ 	.word	0x0001fce0


	//   ....[95]....
        /*1534*/ 	.word	0x0001fd50


	//   ....[96]....
        /*1538*/ 	.word	0x0001fe00


	//   ....[97]....
        /*153c*/ 	.word	0x0001fe60


	//   ....[98]....
        /*1540*/ 	.word	0x0001ff10


	//   ....[99]....
        /*1544*/ 	.word	0x0001ff70


	//   ....[100]....
        /*1548*/ 	.word	0x00020020


	//   ....[101]....
        /*154c*/ 	.word	0x00020080


	//   ....[102]....
        /*1550*/ 	.word	0x00020130


	//   ....[103]....
        /*1554*/ 	.word	0x00020190


	//   ....[104]....
        /*1558*/ 	.word	0x00020200


	//   ....[105]....
        /*155c*/ 	.word	0x00020270


	//   ....[106]....
        /*1560*/ 	.word	0x000202e0


	//   ....[107]....
        /*1564*/ 	.word	0x00020350


	//   ....[108]....
        /*1568*/ 	.word	0x000203a0


	//   ....[109]....
        /*156c*/ 	.word	0x00020400


	//   ....[110]....
        /*1570*/ 	.word	0x00020450


	//   ....[111]....
        /*1574*/ 	.word	0x00020490


	//   ....[112]....
        /*1578*/ 	.word	0x000204e0


	//   ....[113]....
        /*157c*/ 	.word	0x00020520


	//   ....[114]....
        /*1580*/ 	.word	0x00020570


	//   ....[115]....
        /*1584*/ 	.word	0x000205b0


	//   ....[116]....
        /*1588*/ 	.word	0x00020610


	//   ....[117]....
        /*158c*/ 	.word	0x00020670


	//   ....[118]....
        /*1590*/ 	.word	0x000206c0


	//   ....[119]....
        /*1594*/ 	.word	0x00020720


	//   ....[120]....
        /*1598*/ 	.word	0x00020770


	//   ....[121]....
        /*159c*/ 	.word	0x000207d0


	//   ....[122]....
        /*15a0*/ 	.word	0x00020820


	//   ....[123]....
        /*15a4*/ 	.word	0x00020870


	//   ....[124]....
        /*15a8*/ 	.word	0x000208d0


	//   ....[125]....
        /*15ac*/ 	.word	0x00020940


	//   ....[126]....
        /*15b0*/ 	.word	0x000209b0


	//   ....[127]....
        /*15b4*/ 	.word	0x00020a10


	//   ....[128]....
        /*15b8*/ 	.word	0x00020a80


	//   ....[129]....
        /*15bc*/ 	.word	0x00020af0


	//   ....[130]....
        /*15c0*/ 	.word	0x00020b60


	//   ....[131]....
        /*15c4*/ 	.word	0x00020bc0


	//   ....[132]....
        /*15c8*/ 	.word	0x00020c30


	//   ....[133]....
        /*15cc*/ 	.word	0x00020ca0


	//   ....[134]....
        /*15d0*/ 	.word	0x00020d10


	//   ....[135]....
        /*15d4*/ 	.word	0x00020d70


	//   ....[136]....
        /*15d8*/ 	.word	0x00020de0


	//   ....[137]....
        /*15dc*/ 	.word	0x00020e50


	//   ....[138]....
        /*15e0*/ 	.word	0x00020ec0


	//   ....[139]....
        /*15e4*/ 	.word	0x00020f20


	//   ....[140]....
        /*15e8*/ 	.word	0x00020f90


	//   ....[141]....
        /*15ec*/ 	.word	0x00021000


	//   ....[142]....
        /*15f0*/ 	.word	0x00021070


	//   ....[143]....
        /*15f4*/ 	.word	0x000210d0


	//   ....[144]....
        /*15f8*/ 	.word	0x00021140


	//   ....[145]....
        /*15fc*/ 	.word	0x000211b0


	//   ....[146]....
        /*1600*/ 	.word	0x00021220


	//   ....[147]....
        /*1604*/ 	.word	0x00021280


	//   ....[148]....
        /*1608*/ 	.word	0x000212f0


	//   ....[149]....
        /*160c*/ 	.word	0x00021360


	//   ....[150]....
        /*1610*/ 	.word	0x000213d0


	//   ....[151]....
        /*1614*/ 	.word	0x00021430


	//   ....[152]....
        /*1618*/ 	.word	0x000214a0


	//   ....[153]....
        /*161c*/ 	.word	0x00021510


	//   ....[154]....
        /*1620*/ 	.word	0x00021580


	//   ....[155]....
        /*1624*/ 	.word	0x000215e0


	//   ....[156]....
        /*1628*/ 	.word	0x00021650


	//   ....[157]....
        /*162c*/ 	.word	0x000216c0


	//   ....[158]....
        /*1630*/ 	.word	0x00021730


	//   ....[159]....
        /*1634*/ 	.word	0x00021790


	//   ....[160]....
        /*1638*/ 	.word	0x00021800


	//   ....[161]....
        /*163c*/ 	.word	0x00021870


	//   ....[162]....
        /*1640*/ 	.word	0x000218e0


	//   ....[163]....
        /*1644*/ 	.word	0x00021940


	//   ....[164]....
        /*1648*/ 	.word	0x000219b0


	//   ....[165]....
        /*164c*/ 	.word	0x00021a20


	//   ....[166]....
        /*1650*/ 	.word	0x00021a70


	//   ....[167]....
        /*1654*/ 	.word	0x00021ab0


	//   ....[168]....
        /*1658*/ 	.word	0x00021b00


	//   ....[169]....
        /*165c*/ 	.word	0x00021b50


	//   ....[170]....
        /*1660*/ 	.word	0x00021ba0


	//   ....[171]....
        /*1664*/ 	.word	0x00021c10


	//   ....[172]....
        /*1668*/ 	.word	0x00021c60


	//   ....[173]....
        /*166c*/ 	.word	0x00021cb0


	//   ....[174]....
        /*1670*/ 	.word	0x00021d00


	//   ....[175]....
        /*1674*/ 	.word	0x00021d50


	//   ....[176]....
        /*1678*/ 	.word	0x00021da0


	//   ....[177]....
        /*167c*/ 	.word	0x00021e10


	//   ....[178]....
        /*1680*/ 	.word	0x00021e60


	//   ....[179]....
        /*1684*/ 	.word	0x00021ed0


	//   ....[180]....
        /*1688*/ 	.word	0x00021f30


	//   ....[181]....
        /*168c*/ 	.word	0x00021fa0


	//----- nvinfo : EIATTR_EXIT_INSTR_OFFSETS
	.align		4
.L_312:
        /*1690*/ 	.byte	0x04, 0x1c
        /*1692*/ 	.short	(.L_314 - .L_313)


	//   ....[0]....
.L_313:
        /*1694*/ 	.word	0x000010d0


	//   ....[1]....
        /*1698*/ 	.word	0x0001cd60


	//----- nvinfo : EIATTR_MAX_THREADS
	.align		4
.L_314:
        /*169c*/ 	.byte	0x04, 0x05
        /*169e*/ 	.short	(.L_316 - .L_315)
.L_315:
        /*16a0*/ 	.word	0x00000080
        /*16a4*/ 	.word	0x00000001
        /*16a8*/ 	.word	0x00000001


	//----- nvinfo : EIATTR_CRS_STACK_SIZE
	.align		4
.L_316:
        /*16ac*/ 	.byte	0x04, 0x1e
        /*16ae*/ 	.short	(.L_318 - .L_317)
.L_317:
        /*16b0*/ 	.word	0x00000000
.L_318:


//--------------------- .nv.info._ZN7cutlass13device_kernelIN5flash19enable_sm80_to_sm89INS1_16FlashAttnFwdSm80INS1_25CollectiveMainloopFwdSm80ILi4ELi1ELb0EN4cute5tupleIJNS5_1CILi128EEENS7_ILi80EEENS7_ILi64EEEEEELi64ENS_6half_tEfNS_4arch4Sm80ELb0ELb1ELb1ELb1ELb1ELb1ELb1ELb1EEENS1_21CollectiveEpilogueFwdINS6_IJS8_SA_S9_EEENS6_IJNS7_ILi1EEESI_SI_EEESC_SE_Li128ELb1ELb1ELb1ELb0EEENS1_36VarlenDynamicPersistentTileSchedulerILi128ELi80ELi128ELi128ELb1ELb1ELb0ELb1ELb0ELb1EEEEEEEEEvNT_6ParamsE --------------------------
	.section	.nv.info._ZN7cutlass13device_kernelIN5flash19enable_sm80_to_sm89INS1_16FlashAttnFwdSm80INS1_25CollectiveMainloopFwdSm80ILi4ELi1ELb0EN4cute5tupleIJNS5_1CILi128EEENS7_ILi80EEENS7_ILi64EEEEEELi64ENS_6half_tEfNS_4arch4Sm80ELb0ELb1ELb1ELb1ELb1ELb1ELb1ELb1EEENS1_21CollectiveEpilogueFwdINS6_IJS8_SA_S9_EEENS6_IJNS7_ILi1EEESI_SI_EEESC_SE_Li128ELb1ELb1ELb1ELb0EEENS1_36VarlenDynamicPersistentTileSchedulerILi128ELi80ELi128ELi128ELb1ELb1ELb0ELb1ELb0ELb1EEEEEEEEEvNT_6ParamsE,"",@"SHT_CUDA_INFO"
	.sectionflags	@""
	.align	4


	//----- nvinfo : EIATTR_CUDA_API_VERSION
	.align		4
        /*0000*/ 	.byte	0x04, 0x37
        /*0002*/ 	.short	(.L_320 - .L_319)
.L_319:
        /*0004*/ 	.word	0x00000082


	//----- nvinfo : EIATTR_SW2861232_WAR
	.align		4
.L_320:
        /*0008*/ 	.byte	0x01, 0x35
	.zero		2


	//----- nvinfo : EIATTR_PARAM_CBANK
	.align		4
        /*000c*/ 	.byte	0x04, 0x0a
        /*000e*/ 	.short	(.L_322 - .L_321)
	.align		4
.L_321:
        /*0010*/ 	.word	index@(.nv.constant0._ZN7cutlass13device_kernelIN5flash19enable_sm80_to_sm89INS1_16FlashAttnFwdSm80INS1_25CollectiveMainloopFwdSm80ILi4ELi1ELb0EN4cute5tupleIJNS5_1CILi128EEENS7_ILi80EEENS7_ILi64EEEEEELi64ENS_6half_tEfNS_4arch4Sm80ELb0ELb1ELb1ELb1ELb1ELb1ELb1ELb1EEENS1_21CollectiveEpilogueFwdINS6_IJS8_SA_S9_EEENS6_IJNS7_ILi1EEESI_SI_EEESC_SE_Li128ELb1ELb1ELb1ELb0EEENS1_36VarlenDynamicPersistentTileSchedulerILi128ELi80ELi128ELi128ELb1ELb1ELb0ELb1ELb0ELb1EEEEEEEEEvNT_6ParamsE)
        /*0014*/ 	.short	0x0160
        /*0016*/ 	.short	0x0438


	//----- nvinfo : EIATTR_CBANK_PARAM_SIZE
	.align		4
.L_322:
        /*0018*/ 	.byte	0x03, 0x19
        /*001a*/ 	.short	0x0438


	//----- nvinfo : EIATTR_KPARAM_INFO
	.align		4
        /*001c*/ 	.byte	0x04, 0x17
        /*001e*/ 	.short	(.L_324 - .L_323)
.L_323:
        /*0020*/ 	.word	0x00000000
        /*0024*/ 	.short	0x0000
        /*0026*/ 	.short	0x0000
        /*0028*/ 	.byte	0x00, 0xf0, 0xe1, 0x10


	//----- nvinfo : EIATTR_MAXREG_COUNT
	.align		4
.L_324:
        /*002c*/ 	.byte	0x03, 0x1b
        /*002e*/ 	.short	0x00ff


	//----- nvinfo : EIATTR_NUM_BARRIERS
	.align		4
        /*0030*/ 	.byte	0x02, 0x4c
        /*0032*/ 	.byte	0x06
	.zero		1


	//----- nvinfo : EIATTR_ANNOTATIONS
	.align		4
        /*0034*/ 	.byte	0x04, 0x55
        /*0036*/ 	.short	(.L_326 - .L_325)


	//   ....[0]....
.L_325:
        /* <DEDUP_REMOVED lines=92> */


	//----- nvinfo : EIATTR_MERCURY_ISA_VERSION
	.align		4
.L_326:
        /*05e0*/ 	.byte	0x03, 0x5f
        /*05e2*/ 	.short	0x0000


	//----- nvinfo : EIATTR_INT_WARP_WIDE_INSTR_OFFSETS
	.align		4
        /*05e4*/ 	.byte	0x04, 0x31
        /*05e6*/ 	.short	(.L_328 - .L_327)


	//   ....[0]....
.L_327:
        /*05e8*/ 	.word	0x00023ad0


	//   ....[1]....
        /*05ec*/ 	.word	0x00023b50


	//----- nvinfo : EIATTR_COOP_GROUP_MASK_REGIDS
	.align		4
.L_328:
        /*05f0*/ 	.byte	0x04, 0x29
        /*05f2*/ 	.short	(.L_330 - .L_329)


	//   ....[0]....
.L_329:
        /*05f4*/ 	.word	0xffffffff


	//   ....[1]....
        /*05f8*/ 	.word	0xffffffff


	//   ....[2]....
        /*05fc*/ 	.word	0xffffffff


	//   ....[3]....
        /*0600*/ 	.word	0xffffffff


	//   ....[4]....
        /*0604*/ 	.word	0xffffffff


	//   ....[5]....
        /*0608*/ 	.word	0xffffffff


	//   ....[6]....
        /*060c*/ 	.word	0xffffffff


	//   ....[7]....
        /*0610*/ 	.word	0xffffffff


	//   ....[8]....
        /*0614*/ 	.word	0xffffffff


	//   ....[9]....
        /*0618*/ 	.word	0xffffffff


	//   ....[10]....
        /*061c*/ 	.word	0xffffffff


	//   ....[11]....
        /*0620*/ 	.word	0xffffffff


	//   ....[12]....
        /*0624*/ 	.word	0xffffffff


	//   ....[13]....
        /*0628*/ 	.word	0xffffffff


	//   ....[14]....
        /*062c*/ 	.word	0xffffffff


	//   ....[15]....
        /*0630*/ 	.word	0xffffffff


	//   ....[16]....
        /*0634*/ 	.word	0xffffffff


	//   ....[17]....
        /*0638*/ 	.word	0xffffffff


	//   ....[18]....
        /*063c*/ 	.word	0xffffffff


	//   ....[19]....
        /*0640*/ 	.word	0xffffffff


	//   ....[20]....
        /*0644*/ 	.word	0xffffffff


	//   ....[21]....
        /*0648*/ 	.word	0xffffffff


	//   ....[22]....
        /*064c*/ 	.word	0xffffffff


	//   ....[23]....
        /*0650*/ 	.word	0xffffffff


	//   ....[24]....
        /*0654*/ 	.word	0xffffffff


	//   ....[25]....
        /*0658*/ 	.word	0xffffffff


	//   ....[26]....
        /*065c*/ 	.word	0xffffffff


	//   ....[27]....
        /*0660*/ 	.word	0xffffffff


	//   ....[28]....
        /*0664*/ 	.word	0xffffffff


	//   ....[29]....
        /*0668*/ 	.word	0xffffffff


	//   ....[30]....
        /*066c*/ 	.word	0xffffffff


	//   ....[31]....
        /*0670*/ 	.word	0xffffffff


	//   ....[32]....
        /*0674*/ 	.word	0xffffffff


	//   ....[33]....
        /*0678*/ 	.word	0xffffffff


	//   ....[34]....
        /*067c*/ 	.word	0xffffffff


	//   ....[35]....
        /*0680*/ 	.word	0xffffffff


	//   ....[36]....
        /*0684*/ 	.word	0xffffffff


	//   ....[37]....
        /*0688*/ 	.word	0xffffffff


	//   ....[38]....
        /*068c*/ 	.word	0xffffffff


	//   ....[39]....
        /*0690*/ 	.word	0xffffffff


	//   ....[40]....
        /*0694*/ 	.word	0xffffffff


	//   ....[41]....
        /*0698*/ 	.word	0xffffffff


	//   ....[42]....
        /*069c*/ 	.word	0xffffffff


	//   ....[43]....
        /*06a0*/ 	.word	0xffffffff


	//   ....[44]....
        /*06a4*/ 	.word	0xffffffff


	//   ....[45]....
        /*06a8*/ 	.word	0xffffffff


	//   ....[46]....
        /*06ac*/ 	.word	0xffffffff


	//   ....[47]....
        /*06b0*/ 	.word	0xffffffff


	//   ....[48]....
        /*06b4*/ 	.word	0xffffffff


	//   ....[49]....
        /*06b8*/ 	.word	0xffffffff


	//   ....[50]....
        /*06bc*/ 	.word	0xffffffff


	//   ....[51]....
        /*06c0*/ 	.word	0xffffffff


	//   ....[52]....
        /*06c4*/ 	.word	0xffffffff


	//   ....[53]....
        /*06c8*/ 	.word	0xffffffff


	//   ....[54]....
        /*06cc*/ 	.word	0xffffffff


	//   ....[55]....
        /*06d0*/ 	.word	0xffffffff


	//   ....[56]....
        /*06d4*/ 	.word	0xffffffff


	//   ....[57]....
        /*06d8*/ 	.word	0xffffffff


	//   ....[58]....
        /*06dc*/ 	.word	0xffffffff


	//   ....[59]....
        /*06e0*/ 	.word	0xffffffff


	//   ....[60]....
        /*06e4*/ 	.word	0xffffffff


	//   ....[61]....
        /*06e8*/ 	.word	0xffffffff


	//   ....[62]....
        /*06ec*/ 	.word	0xffffffff


	//   ....[63]....
        /*06f0*/ 	.word	0xffffffff


	//   ....[64]....
        /*06f4*/ 	.word	0xffffffff


	//   ....[65]....
        /*06f8*/ 	.word	0xffffffff


	//   ....[66]....
        /*06fc*/ 	.word	0xffffffff


	//   ....[67]....
        /*0700*/ 	.word	0xffffffff


	//   ....[68]....
        /*0704*/ 	.word	0xffffffff


	//   ....[69]....
        /*0708*/ 	.word	0xffffffff


	//   ....[70]....
        /*070c*/ 	.word	0xffffffff


	//   ....[71]....
        /*0710*/ 	.word	0xffffffff


	//   ....[72]....
        /*0714*/ 	.word	0xffffffff


	//   ....[73]....
        /*0718*/ 	.word	0xffffffff


	//   ....[74]....
        /*071c*/ 	.word	0xffffffff


	//   ....[75]....
        /*0720*/ 	.word	0xffffffff


	//   ....[76]....
        /*0724*/ 	.word	0xffffffff


	//   ....[77]....
        /*0728*/ 	.word	0xffffffff


	//   ....[78]....
        /*072c*/ 	.word	0xffffffff


	//   ....[79]....
        /*0730*/ 	.word	0xffffffff


	//   ....[80]....
        /*0734*/ 	.word	0xffffffff


	//   ....[81]....
        /*0738*/ 	.word	0xffffffff


	//   ....[82]....
        /*073c*/ 	.word	0xffffffff


	//   ....[83]....
        /*0740*/ 	.word	0xffffffff


	//   ....[84]....
        /*0744*/ 	.word	0xffffffff


	//   ....[85]....
        /*0748*/ 	.word	0xffffffff


	//   ....[86]....
        /*074c*/ 	.word	0xffffffff


	//   ....[87]....
        /*0750*/ 	.word	0xffffffff


	//   ....[88]....
        /*0754*/ 	.word	0xffffffff


	//   ....[89]....
        /*0758*/ 	.word	0xffffffff


	//   ....[90]....
        /*075c*/ 	.word	0xffffffff


	//   ....[91]....
        /*0760*/ 	.word	0xffffffff


	//   ....[92]....
        /*0764*/ 	.word	0xffffffff


	//   ....[93]....
        /*0768*/ 	.word	0xffffffff


	//   ....[94]....
        /*076c*/ 	.word	0xffffffff


	//   ....[95]....
        /*0770*/ 	.word	0xffffffff


	//   ....[96]....
        /*0774*/ 	.word	0xffffffff


	//   ....[97]....
        /*0778*/ 	.word	0xffffffff


	//   ....[98]....
        /*077c*/ 	.word	0xffffffff


	//   ....[99]....
        /*0780*/ 	.word	0xffffffff


	//   ....[100]....
        /*0784*/ 	.word	0xffffffff


	//   ....[101]....
        /*0788*/ 	.word	0xffffffff


	//   ....[102]....
        /*078c*/ 	.word	0xffffffff


	//   ....[103]....
        /*0790*/ 	.word	0xffffffff


	//   ....[104]....
        /*0794*/ 	.word	0xffffffff


	//   ....[105]....
        /*0798*/ 	.word	0xffffffff


	//   ....[106]....
        /*079c*/ 	.word	0xffffffff


	//   ....[107]....
        /*07a0*/ 	.word	0xffffffff


	//   ....[108]....
        /*07a4*/ 	.word	0xffffffff


	//   ....[109]....
        /*07a8*/ 	.word	0xffffffff


	//   ....[110]....
        /*07ac*/ 	.word	0xffffffff


	//   ....[111]....
        /*07b0*/ 	.word	0xffffffff


	//   ....[112]....
        /*07b4*/ 	.word	0xffffffff


	//   ....[113]....
        /*07b8*/ 	.word	0xffffffff


	//   ....[114]....
        /*07bc*/ 	.word	0xffffffff


	//   ....[115]....
        /*07c0*/ 	.word	0xffffffff


	//   ....[116]....
        /*07c4*/ 	.word	0xffffffff


	//   ....[117]....
        /*07c8*/ 	.word	0xffffffff


	//   ....[118]....
        /*07cc*/ 	.word	0xffffffff


	//   ....[119]....
        /*07d0*/ 	.word	0xffffffff


	//   ....[120]....
        /*07d4*/ 	.word	0xffffffff


	//   ....[121]....
        /*07d8*/ 	.word	0xffffffff


	//   ....[122]....
        /*07dc*/ 	.word	0xffffffff


	//   ....[123]....
        /*07e0*/ 	.word	0xffffffff


	//   ....[124]....
        /*07e4*/ 	.word	0xffffffff


	//   ....[125]....
        /*07e8*/ 	.word	0xffffffff


	//   ....[126]....
        /*07ec*/ 	.word	0xffffffff


	//   ....[127]....
        /*07f0*/ 	.word	0xffffffff


	//   ....[128]....
        /*07f4*/ 	.word	0xffffffff


	//   ....[129]....
        /*07f8*/ 	.word	0xffffffff


	//   ....[130]....
        /*07fc*/ 	.word	0xffffffff


	//   ....[131]....
        /*0800*/ 	.word	0xffffffff


	//   ....[132]....
        /*0804*/ 	.word	0xffffffff


	//   ....[133]....
        /*0808*/ 	.word	0xffffffff


	//   ....[134]....
        /*080c*/ 	.word	0xffffffff


	//   ....[135]....
        /*0810*/ 	.word	0xffffffff


	//   ....[136]....
        /*0814*/ 	.word	0xffffffff


	//   ....[137]....
        /*0818*/ 	.word	0xffffffff


	//   ....[138]....
        /*081c*/ 	.word	0xffffffff


	//   ....[139]....
        /*0820*/ 	.word	0xffffffff


	//   ....[140]....
        /*0824*/ 	.word	0xffffffff


	//   ....[141]....
        /*0828*/ 	.word	0xffffffff


	//   ....[142]....
        /*082c*/ 	.word	0xffffffff


	//   ....[143]....
        /*0830*/ 	.word	0xffffffff


	//   ....[144]....
        /*0834*/ 	.word	0xffffffff


	//   ....[145]....
        /*0838*/ 	.word	0xffffffff


	//   ....[146]....
        /*083c*/ 	.word	0xffffffff


	//   ....[147]....
        /*0840*/ 	.word	0xffffffff


	//   ....[148]....
        /*0844*/ 	.word	0xffffffff


	//   ....[149]....
        /*0848*/ 	.word	0xffffffff


	//   ....[150]....
        /*084c*/ 	.word	0xffffffff


	//   ....[151]....
        /*0850*/ 	.word	0xffffffff


	//   ....[152]....
        /*0854*/ 	.word	0xffffffff


	//   ....[153]....
        /*0858*/ 	.word	0xffffffff


	//   ....[154]....
        /*085c*/ 	.word	0xffffffff


	//   ....[155]....
        /*0860*/ 	.word	0xffffffff


	//   ....[156]....
        /*0864*/ 	.word	0xffffffff


	//   ....[157]....
        /*0868*/ 	.word	0xffffffff


	//   ....[158]....
        /*086c*/ 	.word	0xffffffff


	//   ....[159]....
        /*0870*/ 	.word	0xffffffff


	//   ....[160]....
        /*0874*/ 	.word	0xffffffff


	//   ....[161]....
        /*0878*/ 	.word	0xffffffff


	//   ....[162]....
        /*087c*/ 	.word	0xffffffff


	//   ....[163]....
        /*0880*/ 	.word	0xffffffff


	//   ....[164]....
        /*0884*/ 	.word	0xffffffff


	//   ....[165]....
        /*0888*/ 	.word	0xffffffff


	//   ....[166]....
        /*088c*/ 	.word	0xffffffff


	//   ....[167]....
        /*0890*/ 	.word	0xffffffff


	//   ....[168]....
        /*0894*/ 	.word	0xffffffff


	//   ....[169]....
        /*0898*/ 	.word	0xffffffff


	//   ....[170]....
        /*089c*/ 	.word	0xffffffff


	//   ....[171]....
        /*08a0*/ 	.word	0xffffffff


	//   ....[172]....
        /*08a4*/ 	.word	0xffffffff


	//   ....[173]....
        /*08a8*/ 	.word	0xffffffff


	//   ....[174]....
        /*08ac*/ 	.word	0xffffffff


	//   ....[175]....
        /*08b0*/ 	.word	0xffffffff


	//   ....[176]....
        /*08b4*/ 	.word	0xffffffff


	//   ....[177]....
        /*08b8*/ 	.word	0xffffffff


	//   ....[178]....
        /*08bc*/ 	.word	0xffffffff


	//   ....[179]....
        /*08c0*/ 	.word	0xffffffff


	//   ....[180]....
        /*08c4*/ 	.word	0xffffffff


	//   ....[181]....
        /*08c8*/ 	.word	0xffffffff


	//   ....[182]....
        /*08cc*/ 	.word	0xffffffff


	//   ....[183]....
        /*08d0*/ 	.word	0xffffffff


	//   ....[184]....
        /*08d4*/ 	.word	0xffffffff


	//   ....[185]....
        /*08d8*/ 	.word	0xffffffff


	//   ....[186]....
        /*08dc*/ 	.word	0xffffffff


	//   ....[187]....
        /*08e0*/ 	.word	0xffffffff


	//   ....[188]....
        /*08e4*/ 	.word	0xffffffff


	//   ....[189]....
        /*08e8*/ 	.word	0xffffffff


	//   ....[190]....
        /*08ec*/ 	.word	0xffffffff


	//   ....[191]....
        /*08f0*/ 	.word	0xffffffff


	//   ....[192]....
        /*08f4*/ 	.word	0xffffffff


	//   ....[193]....
        /*08f8*/ 	.word	0xffffffff


	//   ....[194]....
        /*08fc*/ 	.word	0xffffffff


	//   ....[195]....
        /*0900*/ 	.word	0xffffffff


	//   ....[196]....
        /*0904*/ 	.word	0xffffffff


	//   ....[197]....
        /*0908*/ 	.word	0xffffffff


	//   ....[198]....
        /*090c*/ 	.word	0xffffffff


	//   ....[199]....
        /*0910*/ 	.word	0xffffffff


	//   ....[200]....
        /*0914*/ 	.word	0xffffffff


	//   ....[201]....
        /*0918*/ 	.word	0xffffffff


	//   ....[202]....
        /*091c*/ 	.word	0xffffffff


	//   ....[203]....
        /*0920*/ 	.word	0xffffffff


	//   ....[204]....
        /*0924*/ 	.word	0xffffffff


	//   ....[205]....
        /*0928*/ 	.word	0xffffffff


	//   ....[206]....
        /*092c*/ 	.word	0xffffffff


	//   ....[207]....
        /*0930*/ 	.word	0xffffffff


	//   ....[208]....
        /*0934*/ 	.word	0xffffffff


	//   ....[209]....
        /*0938*/ 	.word	0xffffffff


	//   ....[210]....
        /*093c*/ 	.word	0xffffffff


	//   ....[211]....
        /*0940*/ 	.word	0xffffffff


	//   ....[212]....
        /*0944*/ 	.word	0xffffffff


	//   ....[213]....
        /*0948*/ 	.word	0xffffffff


	//   ....[214]....
        /*094c*/ 	.word	0xffffffff


	//   ....[215]....
        /*0950*/ 	.word	0xffffffff


	//   ....[216]....
        /*0954*/ 	.word	0xffffffff


	//   ....[217]....
        /*0958*/ 	.word	0xffffffff


	//   ....[218]....
        /*095c*/ 	.word	0xffffffff


	//   ....[219]....
        /*0960*/ 	.word	0xffffffff


	//   ....[220]....
        /*0964*/ 	.word	0xffffffff


	//   ....[221]....
        /*0968*/ 	.word	0xffffffff


	//   ....[222]....
        /*096c*/ 	.word	0xffffffff


	//   ....[223]....
        /*0970*/ 	.word	0xffffffff


	//   ....[224]....
        /*0974*/ 	.word	0xffffffff


	//   ....[225]....
        /*0978*/ 	.word	0xffffffff


	//   ....[226]....
        /*097c*/ 	.word	0xffffffff


	//   ....[227]....
        /*0980*/ 	.word	0xffffffff


	//   ....[228]....
        /*0984*/ 	.word	0xffffffff


	//   ....[229]....
        /*0988*/ 	.word	0xffffffff


	//   ....[230]....
        /*098c*/ 	.word	0xffffffff


	//   ....[231]....
        /*0990*/ 	.word	0xffffffff


	//   ....[232]....
        /*0994*/ 	.word	0xffffffff


	//   ....[233]....
        /*0998*/ 	.word	0xffffffff


	//   ....[234]....
        /*099c*/ 	.word	0xffffffff


	//   ....[235]....
        /*09a0*/ 	.word	0xffffffff


	//   ....[236]....
        /*09a4*/ 	.word	0xffffffff


	//   ....[237]....
        /*09a8*/ 	.word	0xffffffff


	//   ....[238]....
        /*09ac*/ 	.word	0xffffffff


	//   ....[239]....
        /*09b0*/ 	.word	0xffffffff


	//   ....[240]....
        /*09b4*/ 	.word	0xffffffff


	//   ....[241]....
        /*09b8*/ 	.word	0xffffffff


	//   ....[242]....
        /*09bc*/ 	.word	0xffffffff


	//   ....[243]....
        /*09c0*/ 	.word	0xffffffff


	//   ....[244]....
        /*09c4*/ 	.word	0xffffffff


	//   ....[245]....
        /*09c8*/ 	.word	0xffffffff


	//   ....[246]....
        /*09cc*/ 	.word	0xffffffff


	//   ....[247]....
        /*09d0*/ 	.word	0xffffffff


	//   ....[248]....
        /*09d4*/ 	.word	0xffffffff


	//   ....[249]....
        /*09d8*/ 	.word	0xffffffff


	//   ....[250]....
        /*09dc*/ 	.word	0xffffffff


	//   ....[251]....
        /*09e0*/ 	.word	0xffffffff


	//   ....[252]....
        /*09e4*/ 	.word	0xffffffff


	//   ....[253]....
        /*09e8*/ 	.word	0xffffffff


	//   ....[254]....
        /*09ec*/ 	.word	0xffffffff


	//   ....[255]....
        /*09f0*/ 	.word	0xffffffff


	//   ....[0]....
        /*09f4*/ 	.word	0xffffffff


	//   ....[1]....
        /*09f8*/ 	.word	0xffffffff


	//   ....[2]....
        /*09fc*/ 	.word	0xffffffff


	//   ....[3]....
        /*0a00*/ 	.word	0xffffffff


	//   ....[4]....
        /*0a04*/ 	.word	0xffffffff


	//   ....[5]....
        /*0a08*/ 	.word	0xffffffff


	//   ....[6]....
        /*0a0c*/ 	.word	0xffffffff


	//   ....[7]....
        /*0a10*/ 	.word	0xffffffff


	//   ....[8]....
        /*0a14*/ 	.word	0xffffffff


	//   ....[9]....
        /*0a18*/ 	.word	0xffffffff


	//   ....[10]....
        /*0a1c*/ 	.word	0xffffffff


	//   ....[11]....
        /*0a20*/ 	.word	0xffffffff


	//   ....[12]....
        /*0a24*/ 	.word	0xffffffff


	//   ....[13]....
        /*0a28*/ 	.word	0xffffffff


	//   ....[14]....
        /*0a2c*/ 	.word	0xffffffff


	//   ....[15]....
        /*0a30*/ 	.word	0xffffffff


	//   ....[16]....
        /*0a34*/ 	.word	0xffffffff


	//   ....[17]....
        /*0a38*/ 	.word	0xffffffff


	//   ....[18]....
        /*0a3c*/ 	.word	0xffffffff


	//   ....[19]....
        /*0a40*/ 	.word	0xffffffff


	//   ....[20]....
        /*0a44*/ 	.word	0xffffffff


	//   ....[21]....
        /*0a48*/ 	.word	0xffffffff


	//   ....[22]....
        /*0a4c*/ 	.word	0xffffffff


	//   ....[23]....
        /*0a50*/ 	.word	0xffffffff


	//   ....[24]....
        /*0a54*/ 	.word	0xffffffff


	//   ....[25]....
        /*0a58*/ 	.word	0xffffffff


	//   ....[26]....
        /*0a5c*/ 	.word	0xffffffff


	//   ....[27]....
        /*0a60*/ 	.word	0xffffffff


	//   ....[28]....
        /*0a64*/ 	.word	0xffffffff


	//   ....[29]....
        /*0a68*/ 	.word	0xffffffff


	//   ....[30]....
        /*0a6c*/ 	.word	0xffffffff


	//   ....[31]....
        /*0a70*/ 	.word	0xffffffff


	//   ....[32]....
        /*0a74*/ 	.word	0xffffffff


	//   ....[33]....
        /*0a78*/ 	.word	0xffffffff


	//   ....[34]....
        /*0a7c*/ 	.word	0xffffffff


	//   ....[35]....
        /*0a80*/ 	.word	0xffffffff


	//   ....[36]....
        /*0a84*/ 	.word	0xffffffff


	//   ....[37]....
        /*0a88*/ 	.word	0xffffffff


	//   ....[38]....
        /*0a8c*/ 	.word	0xffffffff


	//   ....[39]....
        /*0a90*/ 	.word	0xffffffff


	//   ....[40]....
        /*0a94*/ 	.word	0xffffffff


	//   ....[41]....
        /*0a98*/ 	.word	0xffffffff


	//   ....[42]....
        /*0a9c*/ 	.word	0xffffffff


	//   ....[43]....
        /*0aa0*/ 	.word	0xffffffff


	//   ....[44]....
        /*0aa4*/ 	.word	0xffffffff


	//   ....[45]....
        /*0aa8*/ 	.word	0xffffffff


	//   ....[46]....
        /*0aac*/ 	.word	0xffffffff


	//   ....[47]....
        /*0ab0*/ 	.word	0xffffffff


	//   ....[48]....
        /*0ab4*/ 	.word	0xffffffff


	//   ....[49]....
        /*0ab8*/ 	.word	0xffffffff


	//   ....[50]....
        /*0abc*/ 	.word	0xffffffff


	//   ....[51]....
        /*0ac0*/ 	.word	0xffffffff


	//   ....[52]....
        /*0ac4*/ 	.word	0xffffffff


	//   ....[53]....
        /*0ac8*/ 	.word	0xffffffff


	//   ....[54]....
        /*0acc*/ 	.word	0xffffffff


	//   ....[55]....
        /*0ad0*/ 	.word	0xffffffff


	//   ....[56]....
        /*0ad4*/ 	.word	0xffffffff


	//   ....[57]....
        /*0ad8*/ 	.word	0xffffffff


	//   ....[58]....
        /*0adc*/ 	.word	0xffffffff


	//   ....[59]....
        /*0ae0*/ 	.word	0xffffffff


	//   ....[60]....
        /*0ae4*/ 	.word	0xffffffff


	//   ....[61]....
        /*0ae8*/ 	.word	0xffffffff


	//   ....[62]....
        /*0aec*/ 	.word	0xffffffff


	//   ....[63]....
        /*0af0*/ 	.word	0xffffffff


	//   ....[64]....
        /*0af4*/ 	.word	0xffffffff


	//   ....[65]....
        /*0af8*/ 	.word	0xffffffff


	//   ....[66]....
        /*0afc*/ 	.word	0xffffffff


	//   ....[67]....
        /*0b00*/ 	.word	0xffffffff


	//   ....[68]....
        /*0b04*/ 	.word	0xffffffff


	//   ....[69]....
        /*0b08*/ 	.word	0xffffffff


	//   ....[70]....
        /*0b0c*/ 	.word	0xffffffff


	//   ....[71]....
        /*0b10*/ 	.word	0xffffffff


	//   ....[72]....
        /*0b14*/ 	.word	0xffffffff


	//   ....[73]....
        /*0b18*/ 	.word	0xffffffff


	//   ....[74]....
        /*0b1c*/ 	.word	0xffffffff


	//   ....[75]....
        /*0b20*/ 	.word	0xffffffff


	//   ....[76]....
        /*0b24*/ 	.word	0xffffffff


	//   ....[77]....
        /*0b28*/ 	.word	0xffffffff


	//   ....[78]....
        /*0b2c*/ 	.word	0xffffffff


	//   ....[79]....
        /*0b30*/ 	.word	0xffffffff


	//   ....[80]....
        /*0b34*/ 	.word	0xffffffff


	//   ....[81]....
        /*0b38*/ 	.word	0xffffffff


	//   ....[82]....
        /*0b3c*/ 	.word	0xffffffff


	//   ....[83]....
        /*0b40*/ 	.word	0xffffffff


	//   ....[84]....
        /*0b44*/ 	.word	0xffffffff


	//   ....[85]....
        /*0b48*/ 	.word	0xffffffff


	//   ....[86]....
        /*0b4c*/ 	.word	0xffffffff


	//   ....[87]....
        /*0b50*/ 	.word	0xffffffff


	//   ....[88]....
        /*0b54*/ 	.word	0xffffffff


	//   ....[89]....
        /*0b58*/ 	.word	0xffffffff


	//   ....[90]....
        /*0b5c*/ 	.word	0xffffffff


	//   ....[91]....
        /*0b60*/ 	.word	0xffffffff


	//   ....[92]....
        /*0b64*/ 	.word	0xffffffff


	//   ....[93]....
        /*0b68*/ 	.word	0xffffffff


	//   ....[94]....
        /*0b6c*/ 	.word	0xffffffff


	//   ....[95]....
        /*0b70*/ 	.word	0xffffffff


	//   ....[96]....
        /*0b74*/ 	.word	0xffffffff


	//   ....[97]....
        /*0b78*/ 	.word	0xffffffff


	//   ....[98]....
        /*0b7c*/ 	.word	0xffffffff


	//   ....[99]....
        /*0b80*/ 	.word	0xffffffff


	//   ....[100]....
        /*0b84*/ 	.word	0xffffffff


	//   ....[101]....
        /*0b88*/ 	.word	0xffffffff


	//   ....[102]....
        /*0b8c*/ 	.word	0xffffffff


	//   ....[103]....
        /*0b90*/ 	.word	0xffffffff


	//   ....[104]....
        /*0b94*/ 	.word	0xffffffff


	//   ....[105]....
        /*0b98*/ 	.word	0xffffffff


	//   ....[106]....
        /*0b9c*/ 	.word	0xffffffff


	//   ....[107]....
        /*0ba0*/ 	.word	0xffffffff


	//   ....[108]....
        /*0ba4*/ 	.word	0xffffffff


	//   ....[109]....
        /*0ba8*/ 	.word	0xffffffff


	//   ....[110]....
        /*0bac*/ 	.word	0xffffffff


	//   ....[111]....
        /*0bb0*/ 	.word	0xffffffff


	//   ....[112]....
        /*0bb4*/ 	.word	0xffffffff


	//   ....[113]....
        /*0bb8*/ 	.word	0xffffffff


	//   ....[114]....
        /*0bbc*/ 	.word	0xffffffff


	//   ....[115]....
        /*0bc0*/ 	.word	0xffffffff


	//   ....[116]....
        /*0bc4*/ 	.word	0xffffffff


	//   ....[117]....
        /*0bc8*/ 	.word	0xffffffff


	//   ....[118]....
        /*0bcc*/ 	.word	0xffffffff


	//   ....[119]....
        /*0bd0*/ 	.word	0xffffffff


	//   ....[120]....
        /*0bd4*/ 	.word	0xffffffff


	//   ....[121]....
        /*0bd8*/ 	.word	0xffffffff


	//   ....[122]....
        /*0bdc*/ 	.word	0xffffffff


	//   ....[123]....
        /*0be0*/ 	.word	0xffffffff


	//   ....[124]....
        /*0be4*/ 	.word	0xffffffff


	//   ....[125]....
        /*0be8*/ 	.word	0xffffffff


	//   ....[126]....
        /*0bec*/ 	.word	0xffffffff


	//   ....[127]....
        /*0bf0*/ 	.word	0xffffffff


	//   ....[128]....
        /*0bf4*/ 	.word	0xffffffff


	//   ....[129]....
        /*0bf8*/ 	.word	0xffffffff


	//   ....[130]....
        /*0bfc*/ 	.word	0xffffffff


	//   ....[131]....
        /*0c00*/ 	.word	0xffffffff


	//   ....[132]....
        /*0c04*/ 	.word	0xffffffff


	//   ....[133]....
        /*0c08*/ 	.word	0xffffffff


	//   ....[134]....
        /*0c0c*/ 	.word	0xffffffff


	//   ....[135]....
        /*0c10*/ 	.word	0xffffffff


	//   ....[136]....
        /*0c14*/ 	.word	0xffffffff


	//   ....[137]....
        /*0c18*/ 	.word	0xffffffff


	//   ....[138]....
        /*0c1c*/ 	.word	0xffffffff


	//   ....[139]....
        /*0c20*/ 	.word	0xffffffff


	//   ....[140]....
        /*0c24*/ 	.word	0xffffffff


	//   ....[141]....
        /*0c28*/ 	.word	0xffffffff


	//   ....[142]....
        /*0c2c*/ 	.word	0xffffffff


	//   ....[143]....
        /*0c30*/ 	.word	0xffffffff


	//   ....[144]....
        /*0c34*/ 	.word	0xffffffff


	//   ....[145]....
        /*0c38*/ 	.word	0xffffffff


	//   ....[146]....
        /*0c3c*/ 	.word	0xffffffff


	//   ....[147]....
        /*0c40*/ 	.word	0xffffffff


	//   ....[148]....
        /*0c44*/ 	.word	0xffffffff


	//   ....[149]....
        /*0c48*/ 	.word	0xffffffff


	//   ....[150]....
        /*0c4c*/ 	.word	0xffffffff


	//   ....[151]....
        /*0c50*/ 	.word	0xffffffff


	//   ....[152]....
        /*0c54*/ 	.word	0xffffffff


	//   ....[153]....
        /*0c58*/ 	.word	0xffffffff


	//   ....[154]....
        /*0c5c*/ 	.word	0xffffffff


	//   ....[155]....
        /*0c60*/ 	.word	0xffffffff


	//   ....[156]....
        /*0c64*/ 	.word	0xffffffff


	//   ....[157]....
        /*0c68*/ 	.word	0xffffffff


	//   ....[158]....
        /*0c6c*/ 	.word	0xffffffff


	//   ....[159]....
        /*0c70*/ 	.word	0xffffffff


	//   ....[160]....
        /*0c74*/ 	.word	0xffffffff


	//   ....[161]....
        /*0c78*/ 	.word	0xffffffff


	//   ....[162]....
        /*0c7c*/ 	.word	0xffffffff


	//   ....[163]....
        /*0c80*/ 	.word	0xffffffff


	//   ....[164]....
        /*0c84*/ 	.word	0xffffffff


	//   ....[165]....
        /*0c88*/ 	.word	0xffffffff


	//   ....[166]....
        /*0c8c*/ 	.word	0xffffffff


	//   ....[167]....
        /*0c90*/ 	.word	0xffffffff


	//   ....[168]....
        /*0c94*/ 	.word	0xffffffff


	//   ....[169]....
        /*0c98*/ 	.word	0xffffffff


	//   ....[170]....
        /*0c9c*/ 	.word	0xffffffff


	//   ....[171]....
        /*0ca0*/ 	.word	0xffffffff


	//   ....[172]....
        /*0ca4*/ 	.word	0xffffffff


	//   ....[173]....
        /*0ca8*/ 	.word	0xffffffff


	//   ....[174]....
        /*0cac*/ 	.word	0xffffffff


	//   ....[175]....
        /*0cb0*/ 	.word	0xffffffff


	//   ....[176]....
        /*0cb4*/ 	.word	0xffffffff


	//   ....[177]....
        /*0cb8*/ 	.word	0xffffffff


	//   ....[178]....
        /*0cbc*/ 	.word	0xffffffff


	//   ....[179]....
        /*0cc0*/ 	.word	0xffffffff


	//   ....[180]....
        /*0cc4*/ 	.word	0xffffffff


	//   ....[181]....
        /*0cc8*/ 	.word	0xffffffff


	//   ....[182]....
        /*0ccc*/ 	.word	0xffffffff


	//   ....[183]....
        /*0cd0*/ 	.word	0xffffffff


	//   ....[184]....
        /*0cd4*/ 	.word	0xffffffff


	//   ....[185]....
        /*0cd8*/ 	.word	0xffffffff


	//   ....[186]....
        /*0cdc*/ 	.word	0xffffffff


	//   ....[187]....
        /*0ce0*/ 	.word	0xffffffff


	//   ....[188]....
        /*0ce4*/ 	.word	0xffffffff


	//   ....[189]....
        /*0ce8*/ 	.word	0xffffffff


	//   ....[190]....
        /*0cec*/ 	.word	0xffffffff


	//   ....[191]....
        /*0cf0*/ 	.word	0xffffffff


	//   ....[192]....
        /*0cf4*/ 	.word	0xffffffff


	//   ....[193]....
        /*0cf8*/ 	.word	0xffffffff


	//   ....[194]....
        /*0cfc*/ 	.word	0xffffffff


	//   ....[195]....
        /*0d00*/ 	.word	0xffffffff


	//   ....[196]....
        /*0d04*/ 	.word	0xffffffff


	//   ....[197]....
        /*0d08*/ 	.word	0xffffffff


	//   ....[198]....
        /*0d0c*/ 	.word	0xffffffff


	//   ....[199]....
        /*0d10*/ 	.word	0xffffffff


	//   ....[200]....
        /*0d14*/ 	.word	0xffffffff


	//   ....[201]....
        /*0d18*/ 	.word	0xffffffff


	//   ....[202]....
        /*0d1c*/ 	.word	0xffffffff


	//   ....[203]....
        /*0d20*/ 	.word	0xffffffff


	//   ....[204]....
        /*0d24*/ 	.word	0xffffffff


	//   ....[205]....
        /*0d28*/ 	.word	0xffffffff


	//   ....[206]....
        /*0d2c*/ 	.word	0xffffffff


	//   ....[207]....
        /*0d30*/ 	.word	0xffffffff


	//   ....[208]....
        /*0d34*/ 	.word	0xffffffff


	//   ....[209]....
        /*0d38*/ 	.word	0xffffffff


	//   ....[210]....
        /*0d3c*/ 	.word	0xffffffff


	//   ....[211]....
        /*0d40*/ 	.word	0xffffffff


	//   ....[212]....
        /*0d44*/ 	.word	0xffffffff


	//   ....[213]....
        /*0d48*/ 	.word	0xffffffff


	//   ....[214]....
        /*0d4c*/ 	.word	0xffffffff


	//   ....[215]....
        /*0d50*/ 	.word	0xffffffff


	//   ....[216]....
        /*0d54*/ 	.word	0xffffffff


	//   ....[217]....
        /*0d58*/ 	.word	0xffffffff


	//   ....[218]....
        /*0d5c*/ 	.word	0xffffffff


	//   ....[219]....
        /*0d60*/ 	.word	0xffffffff


	//   ....[220]....
        /*0d64*/ 	.word	0xffffffff


	//   ....[221]....
        /*0d68*/ 	.word	0xffffffff


	//   ....[222]....
        /*0d6c*/ 	.word	0xffffffff


	//   ....[223]....
        /*0d70*/ 	.word	0xffffffff


	//   ....[224]....
        /*0d74*/ 	.word	0xffffffff


	//   ....[225]....
        /*0d78*/ 	.word	0xffffffff


	//   ....[226]....
        /*0d7c*/ 	.word	0xffffffff


	//   ....[227]....
        /*0d80*/ 	.word	0xffffffff


	//   ....[228]....
        /*0d84*/ 	.word	0xffffffff


	//   ....[229]....
        /*0d88*/ 	.word	0xffffffff


	//   ....[230]....
        /*0d8c*/ 	.word	0xffffffff


	//   ....[231]....
        /*0d90*/ 	.word	0xffffffff


	//   ....[232]....
        /*0d94*/ 	.word	0xffffffff


	//   ....[233]....
        /*0d98*/ 	.word	0xffffffff


	//   ....[234]....
        /*0d9c*/ 	.word	0xffffffff


	//   ....[235]....
        /*0da0*/ 	.word	0xffffffff


	//   ....[236]....
        /*0da4*/ 	.word	0xffffffff


	//   ....[237]....
        /*0da8*/ 	.word	0xffffffff


	//----- nvinfo : EIATTR_COOP_GROUP_INSTR_OFFSETS
	.align		4
.L_330:
        /*0dac*/ 	.byte	0x04, 0x28
        /*0dae*/ 	.short	(.L_332 - .L_331)


	//   ....[0]....
.L_331:
        /*0db0*/ 	.word	0x00000050


	//   ....[1]....
        /*0db4*/ 	.word	0x00000200


	//   ....[2]....
        /*0db8*/ 	.word	0x00000230


	//   ....[3]....
        /*0dbc*/ 	.word	0x00000260


	//   ....[4]....
        /*0dc0*/ 	.word	0x00000290


	//   ....[5]....
        /*0dc4*/ 	.word	0x000002c0


	//   ....[6]....
        /*0dc8*/ 	.word	0x000002f0


	//   ....[7]....
        /*0dcc*/ 	.word	0x00000450


	//   ....[8]....
        /*0dd0*/ 	.word	0x00000490


	//   ....[9]....
        /*0dd4*/ 	.word	0x000004c0


	//   ....[10]....
        /*0dd8*/ 	.word	0x000004f0


	//   ....[11]....
        /*0ddc*/ 	.word	0x00000520


	//   ....[12]....
        /*0de0*/ 	.word	0x00000550


	//   ....[13]....
        /*0de4*/ 	.word	0x000005e0


	//   ....[14]....
        /*0de8*/ 	.word	0x00000630


	//   ....[15]....
        /*0dec*/ 	.word	0x00000650


	//   ....[16]....
        /*0df0*/ 	.word	0x000006b0


	//   ....[17]....
        /*0df4*/ 	.word	0x000040a0


	//   ....[18]....
        /*0df8*/ 	.word	0x000040f0


	//   ....[19]....
        /*0dfc*/ 	.word	0x000048f0


	//   ....[20]....
        /*0e00*/ 	.word	0x00004910


	//   ....[21]....
        /*0e04*/ 	.word	0x00005080


	//   ....[22]....
        /*0e08*/ 	.word	0x00005090


	//   ....[23]....
        /*0e0c*/ 	.word	0x00005910


	//   ....[24]....
        /*0e10*/ 	.word	0x00005950


	//   ....[25]....
        /*0e14*/ 	.word	0x00006550


	//   ....[26]....
        /*0e18*/ 	.word	0x00006580


	//   ....[27]....
        /*0e1c*/ 	.word	0x00006d40


	//   ....[28]....
        /*0e20*/ 	.word	0x00006d60


	//   ....[29]....
        /*0e24*/ 	.word	0x00007540


	//   ....[30]....
        /*0e28*/ 	.word	0x00007570


	//   ....[31]....
        /*0e2c*/ 	.word	0x000076a0


	//   ....[32]....
        /*0e30*/ 	.word	0x000076d0


	//   ....[33]....
        /*0e34*/ 	.word	0x000077c0


	//   ....[34]....
        /*0e38*/ 	.word	0x000077e0


	//   ....[35]....
        /*0e3c*/ 	.word	0x00007d90


	//   ....[36]....
        /*0e40*/ 	.word	0x00007dc0


	//   ....[37]....
        /*0e44*/ 	.word	0x00007f20


	//   ....[38]....
        /*0e48*/ 	.word	0x00007f50


	//   ....[39]....
        /*0e4c*/ 	.word	0x00008040


	//   ....[40]....
        /*0e50*/ 	.word	0x00008070


	//   ....[41]....
        /*0e54*/ 	.word	0x00008f40


	//   ....[42]....
        /*0e58*/ 	.word	0x00008f60


	//   ....[43]....
        /*0e5c*/ 	.word	0x00009030


	//   ....[44]....
        /*0e60*/ 	.word	0x00009040


	//   ....[45]....
        /*0e64*/ 	.word	0x00009110


	//   ....[46]....
        /*0e68*/ 	.word	0x00009130


	//   ....[47]....
        /*0e6c*/ 	.word	0x00009200


	//   ....[48]....
        /*0e70*/ 	.word	0x00009210


	//   ....[49]....
        /*0e74*/ 	.word	0x000092e0


	//   ....[50]....
        /*0e78*/ 	.word	0x00009300


	//   ....[51]....
        /*0e7c*/ 	.word	0x000093d0


	//   ....[52]....
        /*0e80*/ 	.word	0x000093e0


	//   ....[53]....
        /*0e84*/ 	.word	0x000094b0


	//   ....[54]....
        /*0e88*/ 	.word	0x000094d0


	//   ....[55]....
        /*0e8c*/ 	.word	0x000095a0


	//   ....[56]....
        /*0e90*/ 	.word	0x000095b0


	//   ....[57]....
        /*0e94*/ 	.word	0x00009a30


	//   ....[58]....
        /*0e98*/ 	.word	0x00009a40


	//   ....[59]....
        /*0e9c*/ 	.word	0x00009a60


	//   ....[60]....
        /*0ea0*/ 	.word	0x00009a70


	//   ....[61]....
        /*0ea4*/ 	.word	0x00009a80


	//   ....[62]....
        /*0ea8*/ 	.word	0x00009a90


	//   ....[63]....
        /*0eac*/ 	.word	0x00009ab0


	//   ....[64]....
        /*0eb0*/ 	.word	0x00009b00


	//   ....[65]....
        /*0eb4*/ 	.word	0x00009b40


	//   ....[66]....
        /*0eb8*/ 	.word	0x00009b70


	//   ....[67]....
        /*0ebc*/ 	.word	0x00009ea0


	//   ....[68]....
        /*0ec0*/ 	.word	0x00009ec0


	//   ....[69]....
        /*0ec4*/ 	.word	0x00009ee0


	//   ....[70]....
        /*0ec8*/ 	.word	0x00009f00


	//   ....[71]....
        /*0ecc*/ 	.word	0x0000a0e0


	//   ....[72]....
        /*0ed0*/ 	.word	0x0000a1a0


	//   ....[73]....
        /*0ed4*/ 	.word	0x0000a1e0


	//   ....[74]....
        /*0ed8*/ 	.word	0x0000a220


	//   ....[75]....
        /*0edc*/ 	.word	0x0000a400


	//   ....[76]....
        /*0ee0*/ 	.word	0x0000a4c0


	//   ....[77]....
        /*0ee4*/ 	.word	0x0000a500


	//   ....[78]....
        /*0ee8*/ 	.word	0x0000a540


	//   ....[79]....
        /*0eec*/ 	.word	0x0000a730


	//   ....[80]....
        /*0ef0*/ 	.word	0x0000a780


	//   ....[81]....
        /*0ef4*/ 	.word	0x0000a800


	//   ....[82]....
        /*0ef8*/ 	.word	0x0000a840


	//   ....[83]....
        /*0efc*/ 	.word	0x0000c450


	//   ....[84]....
        /*0f00*/ 	.word	0x0000c4b0


	//   ....[85]....
        /*0f04*/ 	.word	0x0000c4e0


	//   ....[86]....
        /*0f08*/ 	.word	0x0000c520


	//   ....[87]....
        /*0f0c*/ 	.word	0x0000c5c0


	//   ....[88]....
        /*0f10*/ 	.word	0x0000c5e0


	//   ....[89]....
        /*0f14*/ 	.word	0x0000c600


	//   ....[90]....
        /*0f18*/ 	.word	0x0000c620


	//   ....[91]....
        /*0f1c*/ 	.word	0x0000c810


	//   ....[92]....
        /*0f20*/ 	.word	0x0000c850


	//   ....[93]....
        /*0f24*/ 	.word	0x0000c870


	//   ....[94]....
        /*0f28*/ 	.word	0x0000c8c0


	//   ....[95]....
        /*0f2c*/ 	.word	0x0000ca30


	//   ....[96]....
        /*0f30*/ 	.word	0x0000ca60


	//   ....[97]....
        /*0f34*/ 	.word	0x0000ca70


	//   ....[98]....
        /*0f38*/ 	.word	0x0000ca80


	//   ....[99]....
        /*0f3c*/ 	.word	0x0000e8d0


	//   ....[100]....
        /*0f40*/ 	.word	0x0000e8e0


	//   ....[101]....
        /*0f44*/ 	.word	0x0000e8f0


	//   ....[102]....
        /*0f48*/ 	.word	0x0000e900


	//   ....[103]....
        /*0f4c*/ 	.word	0x0000e910


	//   ....[104]....
        /*0f50*/ 	.word	0x0000e920


	//   ....[105]....
        /*0f54*/ 	.word	0x0000e930


	//   ....[106]....
        /*0f58*/ 	.word	0x0000e940


	//   ....[107]....
        /*0f5c*/ 	.word	0x0000e950


	//   ....[108]....
        /*0f60*/ 	.word	0x0000e9b0


	//   ....[109]....
        /*0f64*/ 	.word	0x0000fde0


	//   ....[110]....
        /*0f68*/ 	.word	0x0000fe00


	//   ....[111]....
        /*0f6c*/ 	.word	0x0000fe10


	//   ....[112]....
        /*0f70*/ 	.word	0x0000fe20


	//   ....[113]....
        /*0f74*/ 	.word	0x0000fe30


	//   ....[114]....
        /*0f78*/ 	.word	0x0000fe40


	//   ....[115]....
        /*0f7c*/ 	.word	0x0000fe50


	//   ....[116]....
        /*0f80*/ 	.word	0x0000fe60


	//   ....[117]....
        /*0f84*/ 	.word	0x0000fe90


	//   ....[118]....
        /*0f88*/ 	.word	0x0000fec0


	//   ....[119]....
        /*0f8c*/ 	.word	0x000100e0


	//   ....[120]....
        /*0f90*/ 	.word	0x00010980


	//   ....[121]....
        /*0f94*/ 	.word	0x00010ff0


	//   ....[122]....
        /*0f98*/ 	.word	0x00011660


	//   ....[123]....
        /*0f9c*/ 	.word	0x00012190


	//   ....[124]....
        /*0fa0*/ 	.word	0x000121c0


	//   ....[125]....
        /*0fa4*/ 	.word	0x000121d0


	//   ....[126]....
        /*0fa8*/ 	.word	0x000121e0


	//   ....[127]....
        /*0fac*/ 	.word	0x000121f0


	//   ....[128]....
        /*0fb0*/ 	.word	0x00012220


	//   ....[129]....
        /*0fb4*/ 	.word	0x00012240


	//   ....[130]....
        /*0fb8*/ 	.word	0x00012260


	//   ....[131]....
        /*0fbc*/ 	.word	0x00014010


	//   ....[132]....
        /*0fc0*/ 	.word	0x00014030


	//   ....[133]....
        /*0fc4*/ 	.word	0x00014040


	//   ....[134]....
        /*0fc8*/ 	.word	0x00014050


	//   ....[135]....
        /*0fcc*/ 	.word	0x00014060


	//   ....[136]....
        /*0fd0*/ 	.word	0x00014070


	//   ....[137]....
        /*0fd4*/ 	.word	0x000140b0


	//   ....[138]....
        /*0fd8*/ 	.word	0x000140e0


	//   ....[139]....
        /*0fdc*/ 	.word	0x00014110


	//   ....[140]....
        /*0fe0*/ 	.word	0x00014140


	//   ....[141]....
        /*0fe4*/ 	.word	0x000154b0


	//   ....[142]....
        /*0fe8*/ 	.word	0x000154d0


	//   ....[143]....
        /*0fec*/ 	.word	0x00015530


	//   ....[144]....
        /*0ff0*/ 	.word	0x00015540


	//   ....[145]....
        /*0ff4*/ 	.word	0x00015580


	//   ....[146]....
        /*0ff8*/ 	.word	0x00015590


	//   ....[147]....
        /*0ffc*/ 	.word	0x000155d0


	//   ....[148]....
        /*1000*/ 	.word	0x000155e0


	//   ....[149]....
        /*1004*/ 	.word	0x000155f0


	//   ....[150]....
        /*1008*/ 	.word	0x00015600


	//   ....[151]....
        /*100c*/ 	.word	0x00015790


	//   ....[152]....
        /*1010*/ 	.word	0x00016080


	//   ....[153]....
        /*1014*/ 	.word	0x00016730


	//   ....[154]....
        /*1018*/ 	.word	0x00016de0


	//   ....[155]....
        /*101c*/ 	.word	0x00017990


	//   ....[156]....
        /*1020*/ 	.word	0x000179c0


	//   ....[157]....
        /*1024*/ 	.word	0x000179e0


	//   ....[158]....
        /*1028*/ 	.word	0x00017a00


	//   ....[159]....
        /*102c*/ 	.word	0x00017a20


	//   ....[160]....
        /*1030*/ 	.word	0x00017a40


	//   ....[161]....
        /*1034*/ 	.word	0x00017a60


	//   ....[162]....
        /*1038*/ 	.word	0x00017a80


	//   ....[163]....
        /*103c*/ 	.word	0x00019dc0


	//   ....[164]....
        /*1040*/ 	.word	0x00019de0


	//   ....[165]....
        /*1044*/ 	.word	0x00019df0


	//   ....[166]....
        /*1048*/ 	.word	0x00019e00


	//   ....[167]....
        /*104c*/ 	.word	0x00019e10


	//   ....[168]....
        /*1050*/ 	.word	0x00019e20


	//   ....[169]....
        /*1054*/ 	.word	0x00019e60


	//   ....[170]....
        /*1058*/ 	.word	0x00019e90


	//   ....[171]....
        /*105c*/ 	.word	0x00019ec0


	//   ....[172]....
        /*1060*/ 	.word	0x00019ef0


	//   ....[173]....
        /*1064*/ 	.word	0x0001b260


	//   ....[174]....
        /*1068*/ 	.word	0x0001b280


	//   ....[175]....
        /*106c*/ 	.word	0x0001b2e0


	//   ....[176]....
        /*1070*/ 	.word	0x0001b2f0


	//   ....[177]....
        /*1074*/ 	.word	0x0001b330


	//   ....[178]....
        /*1078*/ 	.word	0x0001b340


	//   ....[179]....
        /*107c*/ 	.word	0x0001b380


	//   ....[180]....
        /*1080*/ 	.word	0x0001b390


	//   ....[181]....
        /*1084*/ 	.word	0x0001b3a0


	//   ....[182]....
        /*1088*/ 	.word	0x0001b3b0


	//   ....[183]....
        /*108c*/ 	.word	0x0001b980


	//   ....[184]....
        /*1090*/ 	.word	0x0001b9b0


	//   ....[185]....
        /*1094*/ 	.word	0x0001b9d0


	//   ....[186]....
        /*1098*/ 	.word	0x0001b9f0


	//   ....[187]....
        /*109c*/ 	.word	0x0001ba10


	//   ....[188]....
        /*10a0*/ 	.word	0x0001ba30


	//   ....[189]....
        /*10a4*/ 	.word	0x0001ba50


	//   ....[190]....
        /*10a8*/ 	.word	0x0001ba70


	//   ....[191]....
        /*10ac*/ 	.word	0x0001da80


	//   ....[192]....
        /*10b0*/ 	.word	0x0001daa0


	//   ....[193]....
        /*10b4*/ 	.word	0x0001dad0


	//   ....[194]....
        /*10b8*/ 	.word	0x0001daf0


	//   ....[195]....
        /*10bc*/ 	.word	0x0001db10


	//   ....[196]....
        /*10c0*/ 	.word	0x0001db30


	//   ....[197]....
        /*10c4*/ 	.word	0x0001db50


	//   ....[198]....
        /*10c8*/ 	.word	0x0001db70


	//   ....[199]....
        /*10cc*/ 	.word	0x0001db90


	//   ....[200]....
        /*10d0*/ 	.word	0x0001dbb0


	//   ....[201]....
        /*10d4*/ 	.word	0x0001eec0


	//   ....[202]....
        /*10d8*/ 	.word	0x0001eee0


	//   ....[203]....
        /*10dc*/ 	.word	0x0001ef40


	//   ....[204]....
        /*10e0*/ 	.word	0x0001ef50


	//   ....[205]....
        /*10e4*/ 	.word	0x0001ef90


	//   ....[206]....
        /*10e8*/ 	.word	0x0001efa0


	//   ....[207]....
        /*10ec*/ 	.word	0x0001efe0


	//   ....[208]....
        /*10f0*/ 	.word	0x0001eff0


	//   ....[209]....
        /*10f4*/ 	.word	0x0001f000


	//   ....[210]....
        /*10f8*/ 	.word	0x0001f010


	//   ....[211]....
        /*10fc*/ 	.word	0x0001f1c0


	//   ....[212]....
        /*1100*/ 	.word	0x0001fab0


	//   ....[213]....
        /*1104*/ 	.word	0x00020160


	//   ....[214]....
        /*1108*/ 	.word	0x00020810


	//   ....[215]....
        /*110c*/ 	.word	0x000213c0


	//   ....[216]....
        /*1110*/ 	.word	0x000213f0


	//   ....[217]....
        /*1114*/ 	.word	0x00021410


	//   ....[218]....
        /*1118*/ 	.word	0x00021430


	//   ....[219]....
        /*111c*/ 	.word	0x00021450


	//   ....[220]....
        /*1120*/ 	.word	0x00021470


	//   ....[221]....
        /*1124*/ 	.word	0x00021490


	//   ....[222]....
        /*1128*/ 	.word	0x000214b0


	//   ....[223]....
        /*112c*/ 	.word	0x00023310


	//   ....[224]....
        /*1130*/ 	.word	0x00023340


	//   ....[225]....
        /*1134*/ 	.word	0x00023350


	//   ....[226]....
        /*1138*/ 	.word	0x00023360


	//   ....[227]....
        /*113c*/ 	.word	0x00023370


	//   ....[228]....
        /*1140*/ 	.word	0x000233a0


	//   ....[229]....
        /*1144*/ 	.word	0x000233c0


	//   ....[230]....
        /*1148*/ 	.word	0x000233e0


	//   ....[231]....
        /*114c*/ 	.word	0x000245d0


	//   ....[232]....
        /*1150*/ 	.word	0x000245f0


	//   ....[233]....
        /*1154*/ 	.word	0x00024600


	//   ....[234]....
        /*1158*/ 	.word	0x00024610


	//   ....[235]....
        /*115c*/ 	.word	0x00024620


	//   ....[236]....
        /*1160*/ 	.word	0x00024630


	//   ....[237]....
        /*1164*/ 	.word	0x00024650


	//   ....[238]....
        /*1168*/ 	.word	0x00024660


	//   ....[239]....
        /*116c*/ 	.word	0x00024a80


	//   ....[240]....
        /*1170*/ 	.word	0x00024aa0


	//   ....[241]....
        /*1174*/ 	.word	0x00024b00


	//   ....[242]....
        /*1178*/ 	.word	0x00024b10


	//   ....[243]....
        /*117c*/ 	.word	0x00024b80


	//   ....[244]....
        /*1180*/ 	.word	0x00024ba0


	//   ....[245]....
        /*1184*/ 	.word	0x00024c10


	//   ....[246]....
        /*1188*/ 	.word	0x00024c20


	//   ....[247]....
        /*118c*/ 	.word	0x00024c90


	//   ....[248]....
        /*1190*/ 	.word	0x00024cb0


	//   ....[249]....
        /*1194*/ 	.word	0x00024d20


	//   ....[250]....
        /*1198*/ 	.word	0x00024d30


	//   ....[251]....
        /*119c*/ 	.word	0x00024da0


	//   ....[252]....
        /*11a0*/ 	.word	0x00024dc0


	//   ....[253]....
        /*11a4*/ 	.word	0x00024e30


	//   ....[254]....
        /*11a8*/ 	.word	0x00024e40


	//   ....[255]....
        /*11ac*/ 	.word	0x000250c0


	//   ....[0]....
        /*11b0*/ 	.word	0x000250e0


	//   ....[1]....
        /*11b4*/ 	.word	0x00025490


	//   ....[2]....
        /*11b8*/ 	.word	0x000254a0


	//   ....[3]....
        /*11bc*/ 	.word	0x00025850


	//   ....[4]....
        /*11c0*/ 	.word	0x00025870


	//   ....[5]....
        /*11c4*/ 	.word	0x00025c30


	//   ....[6]....
        /*11c8*/ 	.word	0x00025c40


	//   ....[7]....
        /*11cc*/ 	.word	0x000267b0


	//   ....[8]....
        /*11d0*/ 	.word	0x000267d0


	//   ....[9]....
        /*11d4*/ 	.word	0x00026840


	//   ....[10]....
        /*11d8*/ 	.word	0x00026850


	//   ....[11]....
        /*11dc*/ 	.word	0x000268c0


	//   ....[12]....
        /*11e0*/ 	.word	0x000268e0


	//   ....[13]....
        /*11e4*/ 	.word	0x00026950


	//   ....[14]....
        /*11e8*/ 	.word	0x00026960


	//   ....[15]....
        /*11ec*/ 	.word	0x000269d0


	//   ....[16]....
        /*11f0*/ 	.word	0x000269f0


	//   ....[17]....
        /*11f4*/ 	.word	0x00026a60


	//   ....[18]....
        /*11f8*/ 	.word	0x00026a70


	//   ....[19]....
        /*11fc*/ 	.word	0x00026ae0


	//   ....[20]....
        /*1200*/ 	.word	0x00026b00


	//   ....[21]....
        /*1204*/ 	.word	0x00026b70


	//   ....[22]....
        /*1208*/ 	.word	0x00026b80


	//   ....[23]....
        /*120c*/ 	.word	0x00026cd0


	//   ....[24]....
        /*1210*/ 	.word	0x00026cf0


	//   ....[25]....
        /*1214*/ 	.word	0x00026e20


	//   ....[26]....
        /*1218*/ 	.word	0x00026e60


	//   ....[27]....
        /*121c*/ 	.word	0x00026e90


	//   ....[28]....
        /*1220*/ 	.word	0x00026ec0


	//   ....[29]....
        /*1224*/ 	.word	0x00026ef0


	//   ....[30]....
        /*1228*/ 	.word	0x00026f20


	//   ....[31]....
        /*122c*/ 	.word	0x00027080


	//   ....[32]....
        /*1230*/ 	.word	0x000270c0


	//   ....[33]....
        /*1234*/ 	.word	0x000270f0


	//   ....[34]....
        /*1238*/ 	.word	0x00027120


	//   ....[35]....
        /*123c*/ 	.word	0x00027150


	//   ....[36]....
        /*1240*/ 	.word	0x00027180


	//   ....[37]....
        /*1244*/ 	.word	0x00027210


	//   ....[38]....
        /*1248*/ 	.word	0x00027270


	//   ....[39]....
        /*124c*/ 	.word	0x00027280


	//   ....[40]....
        /*1250*/ 	.word	0x000272e0


	//   ....[41]....
        /*1254*/ 	.word	0x00027d40


	//   ....[42]....
        /*1258*/ 	.word	0x00027da0


	//   ....[43]....
        /*125c*/ 	.word	0x00027df0


	//   ....[44]....
        /*1260*/ 	.word	0x00027e40


	//   ....[45]....
        /*1264*/ 	.word	0x00027e90


	//   ....[46]....
        /*1268*/ 	.word	0x00027f00


	//   ....[47]....
        /*126c*/ 	.word	0x00027f50


	//   ....[48]....
        /*1270*/ 	.word	0x00027fc0


	//   ....[49]....
        /*1274*/ 	.word	0x00028030


	//   ....[50]....
        /*1278*/ 	.word	0x000280a0


	//   ....[51]....
        /*127c*/ 	.word	0x00028110


	//   ....[52]....
        /*1280*/ 	.word	0x00028180


	//   ....[53]....
        /*1284*/ 	.word	0x000281f0


	//   ....[54]....
        /*1288*/ 	.word	0x00028250


	//   ....[55]....
        /*128c*/ 	.word	0x000282c0


	//   ....[56]....
        /*1290*/ 	.word	0x00028330


	//   ....[57]....
        /*1294*/ 	.word	0x000283a0


	//   ....[58]....
        /*1298*/ 	.word	0x00028400


	//   ....[59]....
        /*129c*/ 	.word	0x00028470


	//   ....[60]....
        /*12a0*/ 	.word	0x000284e0


	//   ....[61]....
        /*12a4*/ 	.word	0x00028550


	//   ....[62]....
        /*12a8*/ 	.word	0x000285b0


	//   ....[63]....
        /*12ac*/ 	.word	0x00028620


	//   ....[64]....
        /*12b0*/ 	.word	0x00028690


	//   ....[65]....
        /*12b4*/ 	.word	0x00028700


	//   ....[66]....
        /*12b8*/ 	.word	0x00028760


	//   ....[67]....
        /*12bc*/ 	.word	0x000287d0


	//   ....[68]....
        /*12c0*/ 	.word	0x00028840


	//   ....[69]....
        /*12c4*/ 	.word	0x000288f0


	//   ....[70]....
        /*12c8*/ 	.word	0x00028950


	//   ....[71]....
        /*12cc*/ 	.word	0x00028a00


	//   ....[72]....
        /*12d0*/ 	.word	0x00028a60


	//   ....[73]....
        /*12d4*/ 	.word	0x00028b10


	//   ....[74]....
        /*12d8*/ 	.word	0x00028b70


	//   ....[75]....
        /*12dc*/ 	.word	0x00028c20


	//   ....[76]....
        /*12e0*/ 	.word	0x00028c80


	//   ....[77]....
        /*12e4*/ 	.word	0x00028cf0


	//   ....[78]....
        /*12e8*/ 	.word	0x00028d60


	//   ....[79]....
        /*12ec*/ 	.word	0x00028dd0


	//   ....[80]....
        /*12f0*/ 	.word	0x00028e40


	//   ....[81]....
        /*12f4*/ 	.word	0x00028e90


	//   ....[82]....
        /*12f8*/ 	.word	0x00028ed0


	//   ....[83]....
        /*12fc*/ 	.word	0x00028f20


	//   ....[84]....
        /*1300*/ 	.word	0x00028f70


	//   ....[85]....
        /*1304*/ 	.word	0x00028fc0


	//   ....[86]....
        /*1308*/ 	.word	0x00029010


	//   ....[87]....
        /*130c*/ 	.word	0x00029060


	//   ....[88]....
        /*1310*/ 	.word	0x000290b0


	//   ....[89]....
        /*1314*/ 	.word	0x00029120


	//   ....[90]....
        /*1318*/ 	.word	0x00029190


	//   ....[91]....
        /*131c*/ 	.word	0x00029240


	//   ....[92]....
        /*1320*/ 	.word	0x000292a0


	//   ....[93]....
        /*1324*/ 	.word	0x00029350


	//   ....[94]....
        /*1328*/ 	.word	0x000293b0


	//   ....[95]....
        /*132c*/ 	.word	0x00029460


	//   ....[96]....
        /*1330*/ 	.word	0x000294c0


	//   ....[97]....
        /*1334*/ 	.word	0x00029570


	//   ....[98]....
        /*1338*/ 	.word	0x000295d0


	//   ....[99]....
        /*133c*/ 	.word	0x00029640


	//   ....[100]....
        /*1340*/ 	.word	0x000296b0


	//   ....[101]....
        /*1344*/ 	.word	0x00029760


	//   ....[102]....
        /*1348*/ 	.word	0x000297c0


	//   ....[103]....
        /*134c*/ 	.word	0x00029870


	//   ....[104]....
        /*1350*/ 	.word	0x000298d0


	//   ....[105]....
        /*1354*/ 	.word	0x00029980


	//   ....[106]....
        /*1358*/ 	.word	0x000299e0


	//   ....[107]....
        /*135c*/ 	.word	0x00029a90


	//   ....[108]....
        /*1360*/ 	.word	0x00029af0


	//   ....[109]....
        /*1364*/ 	.word	0x00029b60


	//   ....[110]....
        /*1368*/ 	.word	0x00029bd0


	//   ....[111]....
        /*136c*/ 	.word	0x00029c40


	//   ....[112]....
        /*1370*/ 	.word	0x00029cb0


	//   ....[113]....
        /*1374*/ 	.word	0x00029d00


	//   ....[114]....
        /*1378*/ 	.word	0x00029d40


	//   ....[115]....
        /*137c*/ 	.word	0x00029d90


	//   ....[116]....
        /*1380*/ 	.word	0x00029dd0


	//   ....[117]....
        /*1384*/ 	.word	0x00029e20


	//   ....[118]....
        /*1388*/ 	.word	0x00029e60


	//   ....[119]....
        /*138c*/ 	.word	0x00029eb0


	//   ....[120]....
        /*1390*/ 	.word	0x00029ef0


	//   ....[121]....
        /*1394*/ 	.word	0x00029f50


	//   ....[122]....
        /*1398*/ 	.word	0x00029fc0


	//   ....[123]....
        /*139c*/ 	.word	0x0002a070


	//   ....[124]....
        /*13a0*/ 	.word	0x0002a0d0


	//   ....[125]....
        /*13a4*/ 	.word	0x0002a180


	//   ....[126]....
        /*13a8*/ 	.word	0x0002a1e0


	//   ....[127]....
        /*13ac*/ 	.word	0x0002a290


	//   ....[128]....
        /*13b0*/ 	.word	0x0002a2f0


	//   ....[129]....
        /*13b4*/ 	.word	0x0002a3a0


	//   ....[130]....
        /*13b8*/ 	.word	0x0002a400


	//   ....[131]....
        /*13bc*/ 	.word	0x0002a470


	//   ....[132]....
        /*13c0*/ 	.word	0x0002a4e0


	//   ....[133]....
        /*13c4*/ 	.word	0x0002a590


	//   ....[134]....
        /*13c8*/ 	.word	0x0002a5f0


	//   ....[135]....
        /*13cc*/ 	.word	0x0002a6a0


	//   ....[136]....
        /*13d0*/ 	.word	0x0002a700


	//   ....[137]....
        /*13d4*/ 	.word	0x0002a7b0


	//   ....[138]....
        /*13d8*/ 	.word	0x0002a810


	//   ....[139]....
        /*13dc*/ 	.word	0x0002a8c0


	//   ....[140]....
        /*13e0*/ 	.word	0x0002a920


	//   ....[141]....
        /*13e4*/ 	.word	0x0002a970


	//   ....[142]....
        /*13e8*/ 	.word	0x0002a9b0


	//   ....[143]....
        /*13ec*/ 	.word	0x0002aa00


	//   ....[144]....
        /*13f0*/ 	.word	0x0002aa40


	//   ....[145]....
        /*13f4*/ 	.word	0x0002aa90


	//   ....[146]....
        /*13f8*/ 	.word	0x0002aad0


	//   ....[147]....
        /*13fc*/ 	.word	0x0002ab20


	//   ....[148]....
        /*1400*/ 	.word	0x0002ab60


	//   ....[149]....
        /*1404*/ 	.word	0x0002abb0


	//   ....[150]....
        /*1408*/ 	.word	0x0002ac20


	//   ....[151]....
        /*140c*/ 	.word	0x0002ac90


	//   ....[152]....
        /*1410*/ 	.word	0x0002ad40


	//   ....[153]....
        /*1414*/ 	.word	0x0002ada0


	//   ....[154]....
        /*1418*/ 	.word	0x0002ae50


	//   ....[155]....
        /*141c*/ 	.word	0x0002aeb0


	//   ....[156]....
        /*1420*/ 	.word	0x0002af60


	//   ....[157]....
        /*1424*/ 	.word	0x0002afc0


	//   ....[158]....
        /*1428*/ 	.word	0x0002b070


	//   ....[159]....
        /*142c*/ 	.word	0x0002b0d0


	//   ....[160]....
        /*1430*/ 	.word	0x0002b140


	//   ....[161]....
        /*1434*/ 	.word	0x0002b1b0


	//   ....[162]....
        /*1438*/ 	.word	0x0002b220


	//   ....[163]....
        /*143c*/ 	.word	0x0002b290


	//   ....[164]....
        /*1440*/ 	.word	0x0002b2e0


	//   ....[165]....
        /*1444*/ 	.word	0x0002b320


	//   ....[166]....
        /*1448*/ 	.word	0x0002b370


	//   ....[167]....
        /*144c*/ 	.word	0x0002b3b0


	//   ....[168]....
        /*1450*/ 	.word	0x0002b400


	//   ....[169]....
        /*1454*/ 	.word	0x0002b440


	//   ....[170]....
        /*1458*/ 	.word	0x0002b490


	//   ....[171]....
        /*145c*/ 	.word	0x0002b4d0


	//   ....[172]....
        /*1460*/ 	.word	0x0002b520


	//   ....[173]....
        /*1464*/ 	.word	0x0002b570


	//   ....[174]....
        /*1468*/ 	.word	0x0002b5c0


	//   ....[175]....
        /*146c*/ 	.word	0x0002b610


	//   ....[176]....
        /*1470*/ 	.word	0x0002b660


	//   ....[177]....
        /*1474*/ 	.word	0x0002b6b0


	//   ....[178]....
        /*1478*/ 	.word	0x0002b700


	//   ....[179]....
        /*147c*/ 	.word	0x0002b740


	//   ....[180]....
        /*1480*/ 	.word	0x0002b7b0


	//   ....[181]....
        /*1484*/ 	.word	0x0002b820


	//   ....[182]....
        /*1488*/ 	.word	0x0002b890


	//   ....[183]....
        /*148c*/ 	.word	0x0002b8f0


	//   ....[184]....
        /*1490*/ 	.word	0x0002b960


	//   ....[185]....
        /*1494*/ 	.word	0x0002b9d0


	//   ....[186]....
        /*1498*/ 	.word	0x0002ba40


	//   ....[187]....
        /*149c*/ 	.word	0x0002baa0


	//   ....[188]....
        /*14a0*/ 	.word	0x0002bb10


	//   ....[189]....
        /*14a4*/ 	.word	0x0002bb80


	//   ....[190]....
        /*14a8*/ 	.word	0x0002bbf0


	//   ....[191]....
        /*14ac*/ 	.word	0x0002bc50


	//   ....[192]....
        /*14b0*/ 	.word	0x0002bcc0


	//   ....[193]....
        /*14b4*/ 	.word	0x0002bd30


	//   ....[194]....
        /*14b8*/ 	.word	0x0002bda0


	//   ....[195]....
        /*14bc*/ 	.word	0x0002be00


	//   ....[196]....
        /*14c0*/ 	.word	0x0002be70


	//   ....[197]....
        /*14c4*/ 	.word	0x0002bee0


	//   ....[198]....
        /*14c8*/ 	.word	0x0002bf50


	//   ....[199]....
        /*14cc*/ 	.word	0x0002bfb0


	//   ....[200]....
        /*14d0*/ 	.word	0x0002c020


	//   ....[201]....
        /*14d4*/ 	.word	0x0002c090


	//   ....[202]....
        /*14d8*/ 	.word	0x0002c100


	//   ....[203]....
        /*14dc*/ 	.word	0x0002c160


	//   ....[204]....
        /*14e0*/ 	.word	0x0002c1d0


	//   ....[205]....
        /*14e4*/ 	.word	0x0002c240


	//   ....[206]....
        /*14e8*/ 	.word	0x0002c2b0


	//   ....[207]....
        /*14ec*/ 	.word	0x0002c310


	//   ....[208]....
        /*14f0*/ 	.word	0x0002c380


	//   ....[209]....
        /*14f4*/ 	.word	0x0002c3f0


	//   ....[210]....
        /*14f8*/ 	.word	0x0002c460


	//   ....[211]....
        /*14fc*/ 	.word	0x0002c4c0


	//   ....[212]....
        /*1500*/ 	.word	0x0002c530


	//   ....[213]....
        /*1504*/ 	.word	0x0002c5a0


	//   ....[214]....
        /*1508*/ 	.word	0x0002c610


	//   ....[215]....
        /*150c*/ 	.word	0x0002c670


	//   ....[216]....
        /*1510*/ 	.word	0x0002c6e0


	//   ....[217]....
        /*1514*/ 	.word	0x0002c750


	//   ....[218]....
        /*1518*/ 	.word	0x0002c7c0


	//   ....[219]....
        /*151c*/ 	.word	0x0002c820


	//   ....[220]....
        /*1520*/ 	.word	0x0002c890


	//   ....[221]....
        /*1524*/ 	.word	0x0002c900


	//   ....[222]....
        /*1528*/ 	.word	0x0002c950


	//   ....[223]....
        /*152c*/ 	.word	0x0002c990


	//   ....[224]....
        /*1530*/ 	.word	0x0002c9e0


	//   ....[225]....
        /*1534*/ 	.word	0x0002ca30


	//   ....[226]....
        /*1538*/ 	.word	0x0002ca80


	//   ....[227]....
        /*153c*/ 	.word	0x0002caf0


	//   ....[228]....
        /*1540*/ 	.word	0x0002cb40


	//   ....[229]....
        /*1544*/ 	.word	0x0002cb90


	//   ....[230]....
        /*1548*/ 	.word	0x0002cbe0


	//   ....[231]....
        /*154c*/ 	.word	0x0002cc30


	//   ....[232]....
        /*1550*/ 	.word	0x0002cc80


	//   ....[233]....
        /*1554*/ 	.word	0x0002ccf0


	//   ....[234]....
        /*1558*/ 	.word	0x0002cd40


	//   ....[235]....
        /*155c*/ 	.word	0x0002cdb0


	//   ....[236]....
        /*1560*/ 	.word	0x0002ce10


	//   ....[237]....
        /*1564*/ 	.word	0x0002ce80


	//----- nvinfo : EIATTR_EXIT_INSTR_OFFSETS
	.align		4
.L_332:
        /*1568*/ 	.byte	0x04, 0x1c
        /*156a*/ 	.short	(.L_334 - .L_333)


	//   ....[0]....
.L_333:
        /*156c*/ 	.word	0x000010d0


	//   ....[1]....
        /*1570*/ 	.word	0x00027d00


	//----- nvinfo : EIATTR_MAX_THREADS
	.align		4
.L_334:
        /*1574*/ 	.byte	0x04, 0x05
        /*1576*/ 	.short	(.L_336 - .L_335)
.L_335:
        /*1578*/ 	.word	0x00000080
        /*157c*/ 	.word	0x00000001
        /*1580*/ 	.word	0x00000001


	//----- nvinfo : EIATTR_CRS_STACK_SIZE
	.align		4
.L_336:
        /*1584*/ 	.byte	0x04, 0x1e
        /*1586*/ 	.short	(.L_338 - .L_337)
.L_337:
        /*1588*/ 	.word	0x00000000
.L_338:


//--------------------- .nv.info._ZN7cutlass13device_kernelIN5flash19enable_sm80_to_sm89INS1_16FlashAttnFwdSm80INS1_25CollectiveMainloopFwdSm80ILi4ELi1ELb0EN4cute5tupleIJNS5_1CILi128EEENS7_ILi112EEENS7_ILi64EEEEEELi64ENS_6half_tEfNS_4arch4Sm80ELb1ELb0ELb1ELb0ELb1ELb0ELb1ELb1EEENS1_21CollectiveEpilogueFwdINS6_IJS8_SA_S9_EEENS6_IJNS7_ILi1EEESI_SI_EEESC_SE_Li128ELb0ELb1ELb1ELb0EEENS1_30DynamicPersistentTileSchedulerILi128ELi128ELb1ELb1ELb0EEEEEEEEEvNT_6ParamsE --------------------------
	.section	.nv.info._ZN7cutlass13device_kernelIN5flash19enable_sm80_to_sm89INS1_16FlashAttnFwdSm80INS1_25CollectiveMainloopFwdSm80ILi4ELi1ELb0EN4cute5tupleIJNS5_1CILi128EEENS7_ILi112EEENS7_ILi64EEEEEELi64ENS_6half_tEfNS_4arch4Sm80ELb1ELb0ELb1ELb0ELb1ELb0ELb1ELb1EEENS1_21CollectiveEpilogueFwdINS6_IJS8_SA_S9_EEENS6_IJNS7_ILi1EEESI_SI_EEESC_SE_Li128ELb0ELb1ELb1ELb0EEENS1_30DynamicPersistentTileSchedulerILi128ELi128ELb1ELb1ELb0EEEEEEEEEvNT_6ParamsE,"",@"SHT_CUDA_INFO"
	.sectionflags	@""
	.align	4


	//----- nvinfo : EIATTR_CUDA_API_VERSION
	.align		4
        /*0000*/ 	.byte	0x04, 0x37
        /*0002*/ 	.short	(.L_340 - .L_339)
.L_339:
        /*0004*/ 	.word	0x00000082


	//----- nvinfo : EIATTR_SW2861232_WAR
	.align		4
.L_340:
        /*0008*/ 	.byte	0x01, 0x35
	.zero		2


	//----- nvinfo : EIATTR_PARAM_CBANK
	.align		4
        /*000c*/ 	.byte	0x04, 0x0a
        /*000e*/ 	.short	(.L_342 - .L_341)
	.align		4
.L_341:
        /*0010*/ 	.word	index@(.nv.constant0._ZN7cutlass13device_kernelIN5flash19enable_sm80_to_sm89INS1_16FlashAttnFwdSm80INS1_25CollectiveMainloopFwdSm80ILi4ELi1ELb0EN4cute5tupleIJNS5_1CILi128EEENS7_ILi112EEENS7_ILi64EEEEEELi64ENS_6half_tEfNS_4arch4Sm80ELb1ELb0ELb1ELb0ELb1ELb0ELb1ELb1EEENS1_21CollectiveEpilogueFwdINS6_IJS8_SA_S9_EEENS6_IJNS7_ILi1EEESI_SI_EEESC_SE_Li128ELb0ELb1ELb1ELb0EEENS1_30DynamicPersistentTileSchedulerILi128ELi128ELb1ELb1ELb0EEEEEEEEEvNT_6ParamsE)
        /*0014*/ 	.short	0x0160
        /*0016*/ 	.short	0x0428


	//----- nvinfo : EIATTR_CBANK_PARAM_SIZE
	.align		4
.L_342:
        /*0018*/ 	.byte	0x03, 0x19
        /*001a*/ 	.short	0x0428


	//----- nvinfo : EIATTR_KPARAM_INFO
	.align		4
        /*001c*/ 	.byte	0x04, 0x17
        /*001e*/ 	.short	(.L_344 - .L_343)
.L_343:
        /*0020*/ 	.word	0x00000000
        /*0024*/ 	.short	0x0000
        /*0026*/ 	.short	0x0000
        /*0028*/ 	.byte	0x00, 0xf0, 0xa1, 0x10


	//----- nvinfo : EIATTR_MAXREG_COUNT
	.align		4
.L_344:
        /*002c*/ 	.byte	0x03, 0x1b
        /*002e*/ 	.short	0x00ff


	//----- nvinfo : EIATTR_NUM_BARRIERS
	.align		4
        /*0030*/ 	.byte	0x02, 0x4c
        /*0032*/ 	.byte	0x06
	.zero		1


	//----- nvinfo : EIATTR_ANNOTATIONS
	.align		4
        /*0034*/ 	.byte	0x04, 0x55
        /*0036*/ 	.short	(.L_346 - .L_345)


	//   ....[0]....
.L_345:
        /* <DEDUP_REMOVED lines=58> */


	//----- nvinfo : EIATTR_MERCURY_ISA_VERSION
	.align		4
.L_346:
        /*03c0*/ 	.byte	0x03, 0x5f
        /*03c2*/ 	.short	0x0000


	//----- nvinfo : EIATTR_INT_WARP_WIDE_INSTR_OFFSETS
	.align		4
        /*03c4*/ 	.byte	0x04, 0x31
        /*03c6*/ 	.short	(.L_348 - .L_347)


	//   ....[0]....
.L_347:
        /*03c8*/ 	.word	0x000137d0


	//   ....[1]....
        /*03cc*/ 	.word	0x00013870


	//----- nvinfo : EIATTR_COOP_GROUP_MASK_REGIDS
	.align		4
.L_348:
        /*03d0*/ 	.byte	0x04, 0x29
        /*03d2*/ 	.short	(.L_350 - .L_349)


	//   ....[0]....
.L_349:
        /*03d4*/ 	.word	0xffffffff


	//   ....[1]....
        /*03d8*/ 	.word	0xffffffff


	//   ....[2]....
        /*03dc*/ 	.word	0xffffffff


	//   ....[3]....
        /*03e0*/ 	.word	0xffffffff


	//   ....[4]....
        /*03e4*/ 	.word	0xffffffff


	//   ....[5]....
        /*03e8*/ 	.word	0xffffffff


	//   ....[6]....
        /*03ec*/ 	.word	0xffffffff


	//   ....[7]....
        /*03f0*/ 	.word	0xffffffff


	//   ....[8]....
        /*03f4*/ 	.word	0xffffffff


	//   ....[9]....
        /*03f8*/ 	.word	0xffffffff


	//   ....[10]....
        /*03fc*/ 	.word	0xffffffff


	//   ....[11]....
        /*0400*/ 	.word	0xffffffff


	//   ....[12]....
        /*0404*/ 	.word	0xffffffff


	//   ....[13]....
        /*0408*/ 	.word	0xffffffff


	//   ....[14]....
        /*040c*/ 	.word	0xffffffff


	//   ....[15]....
        /*0410*/ 	.word	0xffffffff


	//   ....[16]....
        /*0414*/ 	.word	0xffffffff


	//   ....[17]....
        /*0418*/ 	.word	0xffffffff


	//   ....[18]....
        /*041c*/ 	.word	0xffffffff


	//   ....[19]....
        /*0420*/ 	.word	0xffffffff


	//   ....[20]....
        /*0424*/ 	.word	0xffffffff


	//   ....[21]....
        /*0428*/ 	.word	0xffffffff


	//   ....[22]....
        /*042c*/ 	.word	0xffffffff


	//   ....[23]....
        /*0430*/ 	.word	0xffffffff


	//   ....[24]....
        /*0434*/ 	.word	0xffffffff


	//   ....[25]....
        /*0438*/ 	.word	0xffffffff


	//   ....[26]....
        /*043c*/ 	.word	0xffffffff


	//   ....[27]....
        /*0440*/ 	.word	0xffffffff


	//   ....[28]....
        /*0444*/ 	.word	0xffffffff


	//   ....[29]....
        /*0448*/ 	.word	0xffffffff


	//   ....[30]....
        /*044c*/ 	.word	0xffffffff


	//   ....[31]....
        /*0450*/ 	.word	0xffffffff


	//   ....[32]....
        /*0454*/ 	.word	0xffffffff


	//   ....[33]....
        /*0458*/ 	.word	0xffffffff


	//   ....[34]....
        /*045c*/ 	.word	0xffffffff


	//   ....[35]....
        /*0460*/ 	.word	0xffffffff


	//   ....[36]....
        /*0464*/ 	.word	0xffffffff


	//   ....[37]....
        /*0468*/ 	.word	0xffffffff


	//   ....[38]....
        /*046c*/ 	.word	0xffffffff


	//   ....[39]....
        /*0470*/ 	.word	0xffffffff


	//   ....[40]....
        /*0474*/ 	.word	0xffffffff


	//   ....[41]....
        /*0478*/ 	.word	0xffffffff


	//   ....[42]....
        /*047c*/ 	.word	0xffffffff


	//   ....[43]....
        /*0480*/ 	.word	0xffffffff


	//   ....[44]....
        /*0484*/ 	.word	0xffffffff


	//   ....[45]....
        /*0488*/ 	.word	0xffffffff


	//   ....[46]....
        /*048c*/ 	.word	0xffffffff


	//   ....[47]....
        /*0490*/ 	.word	0xffffffff


	//   ....[48]....
        /*0494*/ 	.word	0xffffffff


	//   ....[49]....
        /*0498*/ 	.word	0xffffffff


	//   ....[50]....
        /*049c*/ 	.word	0xffffffff


	//   ....[51]....
        /*04a0*/ 	.word	0xffffffff


	//   ....[52]....
        /*04a4*/ 	.word	0xffffffff


	//   ....[53]....
        /*04a8*/ 	.word	0xffffffff


	//   ....[54]....
        /*04ac*/ 	.word	0xffffffff


	//   ....[55]....
        /*04b0*/ 	.word	0xffffffff


	//   ....[56]....
        /*04b4*/ 	.word	0xffffffff


	//   ....[57]....
        /*04b8*/ 	.word	0xffffffff


	//   ....[58]....
        /*04bc*/ 	.word	0xffffffff


	//   ....[59]....
        /*04c0*/ 	.word	0xffffffff


	//   ....[60]....
        /*04c4*/ 	.word	0xffffffff


	//   ....[61]....
        /*04c8*/ 	.word	0xffffffff


	//   ....[62]....
        /*04cc*/ 	.word	0xffffffff


	//   ....[63]....
        /*04d0*/ 	.word	0xffffffff


	//   ....[64]....
        /*04d4*/ 	.word	0xffffffff


	//   ....[65]....
        /*04d8*/ 	.word	0xffffffff


	//   ....[66]....
        /*04dc*/ 	.word	0xffffffff


	//   ....[67]....
        /*04e0*/ 	.word	0xffffffff


	//   ....[68]....
        /*04e4*/ 	.word	0xffffffff


	//   ....[69]....
        /*04e8*/ 	.word	0xffffffff


	//   ....[70]....
        /*04ec*/ 	.word	0xffffffff


	//   ....[71]....
        /*04f0*/ 	.word	0xffffffff


	//   ....[72]....
        /*04f4*/ 	.word	0xffffffff


	//   ....[73]....
        /*04f8*/ 	.word	0xffffffff


	//   ....[74]....
        /*04fc*/ 	.word	0xffffffff


	//   ....[75]....
        /*0500*/ 	.word	0xffffffff


	//   ....[76]....
        /*0504*/ 	.word	0xffffffff


	//   ....[77]....
        /*0508*/ 	.word	0xffffffff


	//   ....[78]....
        /*050c*/ 	.word	0xffffffff


	//   ....[79]....
        /*0510*/ 	.word	0xffffffff


	//   ....[80]....
        /*0514*/ 	.word	0xffffffff


	//   ....[81]....
        /*0518*/ 	.word	0xffffffff


	//   ....[82]....
        /*051c*/ 	.word	0xffffffff


	//   ....[83]....
        /*0520*/ 	.word	0xffffffff


	//   ....[84]....
        /*0524*/ 	.word	0xffffffff


	//   ....[85]....
        /*0528*/ 	.word	0xffffffff


	//   ....[86]....
        /*052c*/ 	.word	0xffffffff


	//   ....[87]....
        /*0530*/ 	.word	0xffffffff


	//   ....[88]....
        /*0534*/ 	.word	0xffffffff


	//   ....[89]....
        /*0538*/ 	.word	0xffffffff


	//   ....[90]....
        /*053c*/ 	.word	0xffffffff


	//   ....[91]....
        /*0540*/ 	.word	0xffffffff


	//   ....[92]....
        /*0544*/ 	.word	0xffffffff


	//   ....[93]....
        /*0548*/ 	.word	0xffffffff


	//   ....[94]....
        /*054c*/ 	.word	0xffffffff


	//   ....[95]....
        /*0550*/ 	.word	0xffffffff


	//   ....[96]....
        /*0554*/ 	.word	0xffffffff


	//   ....[97]....
        /*0558*/ 	.word	0xffffffff


	//   ....[98]....
        /*055c*/ 	.word	0xffffffff


	//   ....[99]....
        /*0560*/ 	.word	0xffffffff


	//   ....[100]....
        /*0564*/ 	.word	0xffffffff


	//   ....[101]....
        /*0568*/ 	.word	0xffffffff


	//   ....[102]....
        /*056c*/ 	.word	0xffffffff


	//   ....[103]....
        /*0570*/ 	.word	0xffffffff


	//   ....[104]....
        /*0574*/ 	.word	0xffffffff


	//   ....[105]....
        /*0578*/ 	.word	0xffffffff


	//   ....[106]....
        /*057c*/ 	.word	0xffffffff


	//   ....[107]....
        /*0580*/ 	.word	0xffffffff


	//   ....[108]....
        /*0584*/ 	.word	0xffffffff


	//   ....[109]....
        /*0588*/ 	.word	0xffffffff


	//   ....[110]....
        /*058c*/ 	.word	0xffffffff


	//   ....[111]....
        /*0590*/ 	.word	0xffffffff


	//   ....[112]....
        /*0594*/ 	.word	0xffffffff


	//   ....[113]....
        /*0598*/ 	.word	0xffffffff


	//   ....[114]....
        /*059c*/ 	.word	0xffffffff


	//   ....[115]....
        /*05a0*/ 	.word	0xffffffff


	//   ....[116]....
        /*05a4*/ 	.word	0xffffffff


	//   ....[117]....
        /*05a8*/ 	.word	0xffffffff


	//   ....[118]....
        /*05ac*/ 	.word	0xffffffff


	//   ....[119]....
        /*05b0*/ 	.word	0xffffffff


	//   ....[120]....
        /*05b4*/ 	.word	0xffffffff


	//   ....[121]....
        /*05b8*/ 	.word	0xffffffff


	//   ....[122]....
        /*05bc*/ 	.word	0xffffffff


	//   ....[123]....
        /*05c0*/ 	.word	0xffffffff


	//   ....[124]....
        /*05c4*/ 	.word	0xffffffff


	//   ....[125]....
        /*05c8*/ 	.word	0xffffffff


	//   ....[126]....
        /*05cc*/ 	.word	0xffffffff


	//   ....[127]....
        /*05d0*/ 	.word	0xffffffff


	//   ....[128]....
        /*05d4*/ 	.word	0xffffffff


	//   ....[129]....
        /*05d8*/ 	.word	0xffffffff


	//   ....[130]....
        /*05dc*/ 	.word	0xffffffff


	//   ....[131]....
        /*05e0*/ 	.word	0xffffffff


	//   ....[132]....
        /*05e4*/ 	.word	0xffffffff


	//   ....[133]....
        /*05e8*/ 	.word	0xffffffff


	//   ....[134]....
        /*05ec*/ 	.word	0xffffffff


	//   ....[135]....
        /*05f0*/ 	.word	0xffffffff


	//   ....[136]....
        /*05f4*/ 	.word	0xffffffff


	//   ....[137]....
        /*05f8*/ 	.word	0xffffffff


	//   ....[138]....
        /*05fc*/ 	.word	0xffffffff


	//   ....[139]....
        /*0600*/ 	.word	0xffffffff


	//   ....[140]....
        /*0604*/ 	.word	0xffffffff


	//   ....[141]....
        /*0608*/ 	.word	0xffffffff


	//   ....[142]....
        /*060c*/ 	.word	0xffffffff


	//   ....[143]....
        /*0610*/ 	.word	0xffffffff


	//   ....[144]....
        /*0614*/ 	.word	0xffffffff


	//   ....[145]....
        /*0618*/ 	.word	0xffffffff


	//   ....[146]....
        /*061c*/ 	.word	0xffffffff


	//   ....[147]....
        /*0620*/ 	.word	0xffffffff


	//   ....[148]....
        /*0624*/ 	.word	0xffffffff


	//   ....[149]....
        /*0628*/ 	.word	0xffffffff


	//   ....[150]....
        /*062c*/ 	.word	0xffffffff


	//   ....[151]....
        /*0630*/ 	.word	0xffffffff


	//   ....[152]....
        /*0634*/ 	.word	0xffffffff


	//   ....[153]....
        /*0638*/ 	.word	0xffffffff


	//   ....[154]....
        /*063c*/ 	.word	0xffffffff


	//   ....[155]....
        /*0640*/ 	.word	0xffffffff


	//   ....[156]....
        /*0644*/ 	.word	0xffffffff


	//   ....[157]....
        /*0648*/ 	.word	0xffffffff


	//   ....[158]....
        /*064c*/ 	.word	0xffffffff


	//   ....[159]....
        /*0650*/ 	.word	0xffffffff


	//   ....[160]....
        /*0654*/ 	.word	0xffffffff


	//   ....[161]....
        /*0658*/ 	.word	0xffffffff


	//   ....[162]....
        /*065c*/ 	.word	0xffffffff


	//   ....[163]....
        /*0660*/ 	.word	0xffffffff


	//   ....[164]....
        /*0664*/ 	.word	0xffffffff


	//   ....[165]....
        /*0668*/ 	.word	0xffffffff


	//   ....[166]....
        /*066c*/ 	.word	0xffffffff


	//   ....[167]....
        /*0670*/ 	.word	0xffffffff


	//   ....[168]....
        /*0674*/ 	.word	0xffffffff


	//   ....[169]....
        /*0678*/ 	.word	0xffffffff


	//   ....[170]....
        /*067c*/ 	.word	0xffffffff


	//   ....[171]....
        /*0680*/ 	.word	0xffffffff


	//   ....[172]....
        /*0684*/ 	.word	0xffffffff


	//   ....[173]....
        /*0688*/ 	.word	0xffffffff


	//   ....[174]....
        /*068c*/ 	.word	0xffffffff


	//   ....[175]....
        /*0690*/ 	.word	0xffffffff


	//   ....[176]....
        /*0694*/ 	.word	0xffffffff


	//   ....[177]....
        /*0698*/ 	.word	0xffffffff


	//   ....[178]....
        /*069c*/ 	.word	0xffffffff


	//   ....[179]....
        /*06a0*/ 	.word	0xffffffff


	//   ....[180]....
        /*06a4*/ 	.word	0xffffffff


	//   ....[181]....
        /*06a8*/ 	.word	0xffffffff


	//   ....[182]....
        /*06ac*/ 	.word	0xffffffff


	//   ....[183]....
        /*06b0*/ 	.word	0xffffffff


	//   ....[184]....
        /*06b4*/ 	.word	0xffffffff


	//   ....[185]....
        /*06b8*/ 	.word	0xffffffff


	//   ....[186]....
        /*06bc*/ 	.word	0xffffffff


	//   ....[187]....
        /*06c0*/ 	.word	0xffffffff


	//   ....[188]....
        /*06c4*/ 	.word	0xffffffff


	//   ....[189]....
        /*06c8*/ 	.word	0xffffffff


	//   ....[190]....
        /*06cc*/ 	.word	0xffffffff


	//   ....[191]....
        /*06d0*/ 	.word	0xffffffff


	//   ....[192]....
        /*06d4*/ 	.word	0xffffffff


	//   ....[193]....
        /*06d8*/ 	.word	0xffffffff


	//   ....[194]....
        /*06dc*/ 	.word	0xffffffff


	//   ....[195]....
        /*06e0*/ 	.word	0xffffffff


	//   ....[196]....
        /*06e4*/ 	.word	0xffffffff


	//   ....[197]....
        /*06e8*/ 	.word	0xffffffff


	//   ....[198]....
        /*06ec*/ 	.word	0xffffffff


	//   ....[199]....
        /*06f0*/ 	.word	0xffffffff


	//   ....[200]....
        /*06f4*/ 	.word	0xffffffff


	//   ....[201]....
        /*06f8*/ 	.word	0xffffffff


	//   ....[202]....
        /*06fc*/ 	.word	0xffffffff


	//   ....[203]....
        /*0700*/ 	.word	0xffffffff


	//   ....[204]....
        /*0704*/ 	.word	0xffffffff


	//   ....[205]....
        /*0708*/ 	.word	0xffffffff


	//   ....[206]....
        /*070c*/ 	.word	0xffffffff


	//   ....[207]....
        /*0710*/ 	.word	0xffffffff


	//   ....[208]....
        /*0714*/ 	.word	0xffffffff


	//   ....[209]....
        /*0718*/ 	.word	0xffffffff


	//   ....[210]....
        /*071c*/ 	.word	0xffffffff


	//   ....[211]....
        /*0720*/ 	.word	0xffffffff


	//   ....[212]....
        /*0724*/ 	.word	0xffffffff


	//   ....[213]....
        /*0728*/ 	.word	0xffffffff


	//   ....[214]....
        /*072c*/ 	.word	0xffffffff


	//   ....[215]....
        /*0730*/ 	.word	0xffffffff


	//   ....[216]....
        /*0734*/ 	.word	0xffffffff


	//   ....[217]....
        /*0738*/ 	.word	0xffffffff


	//   ....[218]....
        /*073c*/ 	.word	0xffffffff


	//   ....[219]....
        /*0740*/ 	.word	0xffffffff


	//   ....[220]....
        /*0744*/ 	.word	0xffffffff


	//   ....[221]....
        /*0748*/ 	.word	0xffffffff


	//   ....[222]....
        /*074c*/ 	.word	0xffffffff


	//   ....[223]....
        /*0750*/ 	.word	0xffffffff


	//   ....[224]....
        /*0754*/ 	.word	0xffffffff


	//   ....[225]....
        /*0758*/ 	.word	0xffffffff


	//   ....[226]....
        /*075c*/ 	.word	0xffffffff


	//   ....[227]....
        /*0760*/ 	.word	0xffffffff


	//   ....[228]....
        /*0764*/ 	.word	0xffffffff


	//   ....[229]....
        /*0768*/ 	.word	0xffffffff


	//   ....[230]....
        /*076c*/ 	.word	0xffffffff


	//   ....[231]....
        /*0770*/ 	.word	0xffffffff


	//   ....[232]....
        /*0774*/ 	.word	0xffffffff


	//   ....[233]....
        /*0778*/ 	.word	0xffffffff


	//   ....[234]....
        /*077c*/ 	.word	0xffffffff


	//   ....[235]....
        /*0780*/ 	.word	0xffffffff


	//   ....[236]....
        /*0784*/ 	.word	0xffffffff


	//   ....[237]....
        /*0788*/ 	.word	0xffffffff


	//   ....[238]....
        /*078c*/ 	.word	0xffffffff


	//   ....[239]....
        /*0790*/ 	.word	0xffffffff


	//   ....[240]....
        /*0794*/ 	.word	0xffffffff


	//   ....[241]....
        /*0798*/ 	.word	0xffffffff


	//   ....[242]....
        /*079c*/ 	.word	0xffffffff


	//   ....[243]....
        /*07a0*/ 	.word	0xffffffff


	//   ....[244]....
        /*07a4*/ 	.word	0xffffffff


	//   ....[245]....
        /*07a8*/ 	.word	0xffffffff


	//   ....[246]....
        /*07ac*/ 	.word	0xffffffff


	//   ....[247]....
        /*07b0*/ 	.word	0xffffffff


	//   ....[248]....
        /*07b4*/ 	.word	0xffffffff


	//   ....[249]....
        /*07b8*/ 	.word	0xffffffff


	//   ....[250]....
        /*07bc*/ 	.word	0xffffffff


	//   ....[251]....
        /*07c0*/ 	.word	0xffffffff


	//   ....[252]....
        /*07c4*/ 	.word	0xffffffff


	//   ....[253]....
        /*07c8*/ 	.word	0xffffffff


	//   ....[254]....
        /*07cc*/ 	.word	0xffffffff


	//   ....[255]....
        /*07d0*/ 	.word	0xffffffff


	//   ....[0]....
        /*07d4*/ 	.word	0xffffffff


	//   ....[1]....
        /*07d8*/ 	.word	0xffffffff


	//   ....[2]....
        /*07dc*/ 	.word	0xffffffff


	//   ....[3]....
        /*07e0*/ 	.word	0xffffffff


	//   ....[4]....
        /*07e4*/ 	.word	0xffffffff


	//   ....[5]....
        /*07e8*/ 	.word	0xffffffff


	//   ....[6]....
        /*07ec*/ 	.word	0xffffffff


	//   ....[7]....
        /*07f0*/ 	.word	0xffffffff


	//   ....[8]....
        /*07f4*/ 	.word	0xffffffff


	//   ....[9]....
        /*07f8*/ 	.word	0xffffffff


	//   ....[10]....
        /*07fc*/ 	.word	0xffffffff


	//   ....[11]....
        /*0800*/ 	.word	0xffffffff


	//   ....[12]....
        /*0804*/ 	.word	0xffffffff


	//   ....[13]....
        /*0808*/ 	.word	0xffffffff


	//   ....[14]....
        /*080c*/ 	.word	0xffffffff


	//   ....[15]....
        /*0810*/ 	.word	0xffffffff


	//   ....[16]....
        /*0814*/ 	.word	0xffffffff


	//   ....[17]....
        /*0818*/ 	.word	0xffffffff


	//   ....[18]....
        /*081c*/ 	.word	0xffffffff


	//   ....[19]....
        /*0820*/ 	.word	0xffffffff


	//   ....[20]....
        /*0824*/ 	.word	0xffffffff


	//   ....[21]....
        /*0828*/ 	.word	0xffffffff


	//   ....[22]....
        /*082c*/ 	.word	0xffffffff


	//   ....[23]....
        /*0830*/ 	.word	0xffffffff


	//   ....[24]....
        /*0834*/ 	.word	0xffffffff


	//   ....[25]....
        /*0838*/ 	.word	0xffffffff


	//   ....[26]....
        /*083c*/ 	.word	0xffffffff


	//   ....[27]....
        /*0840*/ 	.word	0xffffffff


	//   ....[28]....
        /*0844*/ 	.word	0xffffffff


	//   ....[29]....
        /*0848*/ 	.word	0xffffffff


	//   ....[30]....
        /*084c*/ 	.word	0xffffffff


	//   ....[31]....
        /*0850*/ 	.word	0xffffffff


	//----- nvinfo : EIATTR_COOP_GROUP_INSTR_OFFSETS
	.align		4
.L_350:
        /*0854*/ 	.byte	0x04, 0x28
        /*0856*/ 	.short	(.L_352 - .L_351)


	//   ....[0]....
.L_351:
        /*0858*/ 	.word	0x00000050


	//   ....[1]....
        /*085c*/ 	.word	0x00000060


	//   ....[2]....
        /*0860*/ 	.word	0x00001400


	//   ....[3]....
        /*0864*/ 	.word	0x00001420


	//   ....[4]....
        /*0868*/ 	.word	0x00001520


	//   ....[5]....
        /*086c*/ 	.word	0x00001530


	//   ....[6]....
        /*0870*/ 	.word	0x00001600


	//   ....[7]....
        /*0874*/ 	.word	0x00001620


	//   ....[8]....
        /*0878*/ 	.word	0x000016f0


	//   ....[9]....
        /*087c*/ 	.word	0x00001700


	//   ....[10]....
        /*0880*/ 	.word	0x000017d0


	//   ....[11]....
        /*0884*/ 	.word	0x000017f0


	//   ....[12]....
        /*0888*/ 	.word	0x000018c0


	//   ....[13]....
        /*088c*/ 	.word	0x000018d0


	//   ....[14]....
        /*0890*/ 	.word	0x000019a0


	//   ....[15]....
        /*0894*/ 	.word	0x000019c0


	//   ....[16]....
        /*0898*/ 	.word	0x00001a90


	//   ....[17]....
        /*089c*/ 	.word	0x00001aa0


	//   ....[18]....
        /*08a0*/ 	.word	0x00001f60


	//   ....[19]....
        /*08a4*/ 	.word	0x00001f80


	//   ....[20]....
        /*08a8*/ 	.word	0x00001f90


	//   ....[21]....
        /*08ac*/ 	.word	0x00001fb0


	//   ....[22]....
        /*08b0*/ 	.word	0x00001fd0


	//   ....[23]....
        /*08b4*/ 	.word	0x00001fe0


	//   ....[24]....
        /*08b8*/ 	.word	0x00002020


	//   ....[25]....
        /*08bc*/ 	.word	0x00002040


	//   ....[26]....
        /*08c0*/ 	.word	0x00002060


	//   ....[27]....
        /*08c4*/ 	.word	0x00002090


	//   ....[28]....
        /*08c8*/ 	.word	0x00002110


	//   ....[29]....
        /*08cc*/ 	.word	0x00002120


	//   ....[30]....
        /*08d0*/ 	.word	0x00002150


	//   ....[31]....
        /*08d4*/ 	.word	0x00002180


	//   ....[32]....
        /*08d8*/ 	.word	0x000022a0


	//   ....[33]....
        /*08dc*/ 	.word	0x000022f0


	//   ....[34]....
        /*08e0*/ 	.word	0x00002310


	//   ....[35]....
        /*08e4*/ 	.word	0x00002320


	//   ....[36]....
        /*08e8*/ 	.word	0x00002340


	//   ....[37]....
        /*08ec*/ 	.word	0x00002360


	//   ....[38]....
        /*08f0*/ 	.word	0x00002370


	//   ....[39]....
        /*08f4*/ 	.word	0x00002380


	//   ....[40]....
        /*08f8*/ 	.word	0x00002390


	//   ....[41]....
        /*08fc*/ 	.word	0x000023a0


	//   ....[42]....
        /*0900*/ 	.word	0x000023d0


	//   ....[43]....
        /*0904*/ 	.word	0x000023f0


	//   ....[44]....
        /*0908*/ 	.word	0x00002420


	//   ....[45]....
        /*090c*/ 	.word	0x00002480


	//   ....[46]....
        /*0910*/ 	.word	0x00003fa0


	//   ....[47]....
        /*0914*/ 	.word	0x00003fc0


	//   ....[48]....
        /*0918*/ 	.word	0x00003fd0


	//   ....[49]....
        /*091c*/ 	.word	0x00003fe0


	//   ....[50]....
        /*0920*/ 	.word	0x00003ff0


	//   ....[51]....
        /*0924*/ 	.word	0x00004000


	//   ....[52]....
        /*0928*/ 	.word	0x00004010


	//   ....[53]....
        /*092c*/ 	.word	0x00004020


	//   ....[54]....
        /*0930*/ 	.word	0x00004040


	//   ....[55]....
        /*0934*/ 	.word	0x00004070


	//   ....[56]....
        /*0938*/ 	.word	0x00004090


	//   ....[57]....
        /*093c*/ 	.word	0x000040b0


	//   ....[58]....
        /*0940*/ 	.word	0x00004120


	//   ....[59]....
        /*0944*/ 	.word	0x00004140


	//   ....[60]....
        /*0948*/ 	.word	0x000042d0


	//   ....[61]....
        /*094c*/ 	.word	0x00004690


	//   ....[62]....
        /*0950*/ 	.word	0x000046a0


	//   ....[63]....
        /*0954*/ 	.word	0x000046b0


	//   ....[64]....
        /*0958*/ 	.word	0x00005830


	//   ....[65]....
        /*095c*/ 	.word	0x00005860


	//   ....[66]....
        /*0960*/ 	.word	0x00005880


	//   ....[67]....
        /*0964*/ 	.word	0x00005890


	//   ....[68]....
        /*0968*/ 	.word	0x000058c0


	//   ....[69]....
        /*096c*/ 	.word	0x000058e0


	//   ....[70]....
        /*0970*/ 	.word	0x00005900


	//   ....[71]....
        /*0974*/ 	.word	0x00005910


	//   ....[72]....
        /*0978*/ 	.word	0x00007fb0


	//   ....[73]....
        /*097c*/ 	.word	0x00007fd0


	//   ....[74]....
        /*0980*/ 	.word	0x00007fe0


	//   ....[75]....
        /*0984*/ 	.word	0x00007ff0


	//   ....[76]....
        /*0988*/ 	.word	0x00008000


	//   ....[77]....
        /*098c*/ 	.word	0x00008010


	//   ....[78]....
        /*0990*/ 	.word	0x00008020


	//   ....[79]....
        /*0994*/ 	.word	0x00008030


	//   ....[80]....
        /*0998*/ 	.word	0x00008040


	//   ....[81]....
        /*099c*/ 	.word	0x00008050


	//   ....[82]....
        /*09a0*/ 	.word	0x00008060


	//   ....[83]....
        /*09a4*/ 	.word	0x00008070


	//   ....[84]....
        /*09a8*/ 	.word	0x00008080


	//   ....[85]....
        /*09ac*/ 	.word	0x000081a0


	//   ....[86]....
        /*09b0*/ 	.word	0x00009b40


	//   ....[87]....
        /*09b4*/ 	.word	0x00009b60


	//   ....[88]....
        /*09b8*/ 	.word	0x00009b80


	//   ....[89]....
        /*09bc*/ 	.word	0x00009bd0


	//   ....[90]....
        /*09c0*/ 	.word	0x00009be0


	//   ....[91]....
        /*09c4*/ 	.word	0x00009c00


	//   ....[92]....
        /*09c8*/ 	.word	0x00009c30


	//   ....[93]....
        /*09cc*/ 	.word	0x00009c50


	//   ....[94]....
        /*09d0*/ 	.word	0x00009c80


	//   ....[95]....
        /*09d4*/ 	.word	0x00009ca0


	//   ....[96]....
        /*09d8*/ 	.word	0x00009cd0


	//   ....[97]....
        /*09dc*/ 	.word	0x00009cf0


	//   ....[98]....
        /*09e0*/ 	.word	0x00009d10


	//   ....[99]....
        /*09e4*/ 	.word	0x00009d40


	//   ....[100]....
        /*09e8*/ 	.word	0x00009e90


	//   ....[101]....
        /*09ec*/ 	.word	0x0000a240


	//   ....[102]....
        /*09f0*/ 	.word	0x0000a250


	//   ....[103]....
        /*09f4*/ 	.word	0x0000a260


	//   ....[104]....
        /*09f8*/ 	.word	0x0000acf0


	//   ....[105]....
        /*09fc*/ 	.word	0x0000adf0


	//   ....[106]....
        /*0a00*/ 	.word	0x0000b0e0


	//   ....[107]....
        /*0a04*/ 	.word	0x0000b100


	//   ....[108]....
        /*0a08*/ 	.word	0x0000b2e0


	//   ....[109]....
        /*0a0c*/ 	.word	0x0000b300


	//   ....[110]....
        /*0a10*/ 	.word	0x0000b4e0


	//   ....[111]....
        /*0a14*/ 	.word	0x0000b500


	//   ....[112]....
        /*0a18*/ 	.word	0x0000e100


	//   ....[113]....
        /*0a1c*/ 	.word	0x0000e120


	//   ....[114]....
        /*0a20*/ 	.word	0x0000e150


	//   ....[115]....
        /*0a24*/ 	.word	0x0000e170


	//   ....[116]....
        /*0a28*/ 	.word	0x0000e190


	//   ....[117]....
        /*0a2c*/ 	.word	0x0000e1b0


	//   ....[118]....
        /*0a30*/ 	.word	0x0000e1d0


	//   ....[119]....
        /*0a34*/ 	.word	0x0000e1f0


	//   ....[120]....
        /*0a38*/ 	.word	0x0000e210


	//   ....[121]....
        /*0a3c*/ 	.word	0x0000e230


	//   ....[122]....
        /*0a40*/ 	.word	0x0000e250


	//   ....[123]....
        /*0a44*/ 	.word	0x0000e270


	//   ....[124]....
        /*0a48*/ 	.word	0x0000e3b0


	//   ....[125]....
        /*0a4c*/ 	.word	0x0000e490


	//   ....[126]....
        /*0a50*/ 	.word	0x0000fc50


	//   ....[127]....
        /*0a54*/ 	.word	0x0000fc70


	//   ....[128]....
        /*0a58*/ 	.word	0x0000fc90


	//   ....[129]....
        /*0a5c*/ 	.word	0x0000fce0


	//   ....[130]....
        /*0a60*/ 	.word	0x0000fcf0


	//   ....[131]....
        /*0a64*/ 	.word	0x0000fd10


	//   ....[132]....
        /*0a68*/ 	.word	0x0000fd40


	//   ....[133]....
        /*0a6c*/ 	.word	0x0000fd60


	//   ....[134]....
        /*0a70*/ 	.word	0x0000fd90


	//   ....[135]....
        /*0a74*/ 	.word	0x0000fdb0


	//   ....[136]....
        /*0a78*/ 	.word	0x0000fde0


	//   ....[137]....
        /*0a7c*/ 	.word	0x0000fe00


	//   ....[138]....
        /*0a80*/ 	.word	0x0000fe20


	//   ....[139]....
        /*0a84*/ 	.word	0x0000fe50


	//   ....[140]....
        /*0a88*/ 	.word	0x00010600


	//   ....[141]....
        /*0a8c*/ 	.word	0x00010620


	//   ....[142]....
        /*0a90*/ 	.word	0x00010640


	//   ....[143]....
        /*0a94*/ 	.word	0x00010660


	//   ....[144]....
        /*0a98*/ 	.word	0x00010680


	//   ....[145]....
        /*0a9c*/ 	.word	0x000106a0


	//   ....[146]....
        /*0aa0*/ 	.word	0x000106c0


	//   ....[147]....
        /*0aa4*/ 	.word	0x000106e0


	//   ....[148]....
        /*0aa8*/ 	.word	0x00012ff0


	//   ....[149]....
        /*0aac*/ 	.word	0x00013060


	//   ....[150]....
        /*0ab0*/ 	.word	0x00013070


	//   ....[151]....
        /*0ab4*/ 	.word	0x00013080


	//   ....[152]....
        /*0ab8*/ 	.word	0x000130a0


	//   ....[153]....
        /*0abc*/ 	.word	0x000130c0


	//   ....[154]....
        /*0ac0*/ 	.word	0x000130e0


	//   ....[155]....
        /*0ac4*/ 	.word	0x000130f0


	//   ....[156]....
        /*0ac8*/ 	.word	0x00013970


	//   ....[157]....
        /*0acc*/ 	.word	0x00013ed0


	//   ....[158]....
        /*0ad0*/ 	.word	0x00013f00


	//   ....[159]....
        /*0ad4*/ 	.word	0x00013f40


	//   ....[160]....
        /*0ad8*/ 	.word	0x00013f70


	//   ....[161]....
        /*0adc*/ 	.word	0x00013fa0


	//   ....[162]....
        /*0ae0*/ 	.word	0x00013fc0


	//   ....[163]....
        /*0ae4*/ 	.word	0x00013fe0


	//   ....[164]....
        /*0ae8*/ 	.word	0x00013ff0


	//   ....[165]....
        /*0aec*/ 	.word	0x000140b0


	//   ....[166]....
        /*0af0*/ 	.word	0x00014100


	//   ....[167]....
        /*0af4*/ 	.word	0x00014340


	//   ....[168]....
        /*0af8*/ 	.word	0x00014360


	//   ....[169]....
        /*0afc*/ 	.word	0x00014590


	//   ....[170]....
        /*0b00*/ 	.word	0x000145b0


	//   ....[171]....
        /*0b04*/ 	.word	0x000147e0


	//   ....[172]....
        /*0b08*/ 	.word	0x000147f0


	//   ....[173]....
        /*0b0c*/ 	.word	0x00014d70


	//   ....[174]....
        /*0b10*/ 	.word	0x00014e70


	//   ....[175]....
        /*0b14*/ 	.word	0x00014ee0


	//   ....[176]....
        /*0b18*/ 	.word	0x00014f40


	//   ....[177]....
        /*0b1c*/ 	.word	0x00014fa0


	//   ....[178]....
        /*0b20*/ 	.word	0x00015000


	//   ....[179]....
        /*0b24*/ 	.word	0x00015070


	//   ....[180]....
        /*0b28*/ 	.word	0x000150d0


	//   ....[181]....
        /*0b2c*/ 	.word	0x00015130


	//   ....[182]....
        /*0b30*/ 	.word	0x00015190


	//   ....[183]....
        /*0b34*/ 	.word	0x00015200


	//   ....[184]....
        /*0b38*/ 	.word	0x00015260


	//   ....[185]....
        /*0b3c*/ 	.word	0x000152c0


	//   ....[186]....
        /*0b40*/ 	.word	0x00015320


	//   ....[187]....
        /*0b44*/ 	.word	0x00015390


	//   ....[188]....
        /*0b48*/ 	.word	0x000153f0


	//   ....[189]....
        /*0b4c*/ 	.word	0x00015450


	//   ....[190]....
        /*0b50*/ 	.word	0x000154c0


	//   ....[191]....
        /*0b54*/ 	.word	0x00015530


	//   ....[192]....
        /*0b58*/ 	.word	0x000155e0


	//   ....[193]....
        /*0b5c*/ 	.word	0x00015640


	//   ....[194]....
        /*0b60*/ 	.word	0x000156f0


	//   ....[195]....
        /*0b64*/ 	.word	0x00015750


	//   ....[196]....
        /*0b68*/ 	.word	0x00015800


	//   ....[197]....
        /*0b6c*/ 	.word	0x00015860


	//   ....[198]....
        /*0b70*/ 	.word	0x00015910


	//   ....[199]....
        /*0b74*/ 	.word	0x00015970


	//   ....[200]....
        /*0b78*/ 	.word	0x00015a20


	//   ....[201]....
        /*0b7c*/ 	.word	0x00015a80


	//   ....[202]....
        /*0b80*/ 	.word	0x00015b30


	//   ....[203]....
        /*0b84*/ 	.word	0x00015b90


	//   ....[204]....
        /*0b88*/ 	.word	0x00015bf0


	//   ....[205]....
        /*0b8c*/ 	.word	0x00015c50


	//   ....[206]....
        /*0b90*/ 	.word	0x00016030


	//   ....[207]....
        /*0b94*/ 	.word	0x00016410


	//   ....[208]....
        /*0b98*/ 	.word	0x00016eb0


	//   ....[209]....
        /*0b9c*/ 	.word	0x00016f00


	//   ....[210]....
        /*0ba0*/ 	.word	0x00016f50


	//   ....[211]....
        /*0ba4*/ 	.word	0x00016fa0


	//   ....[212]....
        /*0ba8*/ 	.word	0x00016ff0


	//   ....[213]....
        /*0bac*/ 	.word	0x00017040


	//   ....[214]....
        /*0bb0*/ 	.word	0x00017090


	//   ....[215]....
        /*0bb4*/ 	.word	0x000170e0


	//   ....[216]....
        /*0bb8*/ 	.word	0x00017140


	//   ....[217]....
        /*0bbc*/ 	.word	0x000171b0


	//   ....[218]....
        /*0bc0*/ 	.word	0x00017260


	//   ....[219]....
        /*0bc4*/ 	.word	0x000172c0


	//   ....[220]....
        /*0bc8*/ 	.word	0x00017370


	//   ....[221]....
        /*0bcc*/ 	.word	0x000173d0


	//   ....[222]....
        /*0bd0*/ 	.word	0x00017480


	//   ....[223]....
        /*0bd4*/ 	.word	0x000174e0


	//   ....[224]....
        /*0bd8*/ 	.word	0x00017590


	//   ....[225]....
        /*0bdc*/ 	.word	0x000175f0


	//   ....[226]....
        /*0be0*/ 	.word	0x000176a0


	//   ....[227]....
        /*0be4*/ 	.word	0x00017700


	//   ....[228]....
        /*0be8*/ 	.word	0x000177b0


	//   ....[229]....
        /*0bec*/ 	.word	0x00017810


	//   ....[230]....
        /*0bf0*/ 	.word	0x00017870


	//   ....[231]....
        /*0bf4*/ 	.word	0x000178e0


	//   ....[232]....
        /*0bf8*/ 	.word	0x00017990


	//   ....[233]....
        /*0bfc*/ 	.word	0x000179f0


	//   ....[234]....
        /*0c00*/ 	.word	0x00017aa0


	//   ....[235]....
        /*0c04*/ 	.word	0x00017b00


	//   ....[236]....
        /*0c08*/ 	.word	0x00017bb0


	//   ....[237]....
        /*0c0c*/ 	.word	0x00017c10


	//   ....[238]....
        /*0c10*/ 	.word	0x00017cc0


	//   ....[239]....
        /*0c14*/ 	.word	0x00017d20


	//   ....[240]....
        /*0c18*/ 	.word	0x00017dd0


	//   ....[241]....
        /*0c1c*/ 	.word	0x00017e30


	//   ....[242]....
        /*0c20*/ 	.word	0x00017ee0


	//   ....[243]....
        /*0c24*/ 	.word	0x00017f40


	//   ....[244]....
        /*0c28*/ 	.word	0x00017f90


	//   ....[245]....
        /*0c2c*/ 	.word	0x00017fe0


	//   ....[246]....
        /*0c30*/ 	.word	0x000183b0


	//   ....[247]....
        /*0c34*/ 	.word	0x00018780


	//   ....[248]....
        /*0c38*/ 	.word	0x00019240


	//   ....[249]....
        /*0c3c*/ 	.word	0x00019280


	//   ....[250]....
        /*0c40*/ 	.word	0x000192d0


	//   ....[251]....
        /*0c44*/ 	.word	0x00019310


	//   ....[252]....
        /*0c48*/ 	.word	0x00019360


	//   ....[253]....
        /*0c4c*/ 	.word	0x000193a0


	//   ....[254]....
        /*0c50*/ 	.word	0x000193f0


	//   ....[255]....
        /*0c54*/ 	.word	0x00019430


	//   ....[0]....
        /*0c58*/ 	.word	0x000194a0


	//   ....[1]....
        /*0c5c*/ 	.word	0x00019510


	//   ....[2]....
        /*0c60*/ 	.word	0x00019580


	//   ....[3]....
        /*0c64*/ 	.word	0x00019630


	//   ....[4]....
        /*0c68*/ 	.word	0x00019690


	//   ....[5]....
        /*0c6c*/ 	.word	0x00019740


	//   ....[6]....
        /*0c70*/ 	.word	0x000197a0


	//   ....[7]....
        /*0c74*/ 	.word	0x00019850


	//   ....[8]....
        /*0c78*/ 	.word	0x000198b0


	//   ....[9]....
        /*0c7c*/ 	.word	0x00019960


	//   ....[10]....
        /*0c80*/ 	.word	0x000199c0


	//   ....[11]....
        /*0c84*/ 	.word	0x00019a70


	//   ....[12]....
        /*0c88*/ 	.word	0x00019ad0


	//   ....[13]....
        /*0c8c*/ 	.word	0x00019b80


	//   ....[14]....
        /*0c90*/ 	.word	0x00019be0


	//   ....[15]....
        /*0c94*/ 	.word	0x00019c20


	//   ....[16]....
        /*0c98*/ 	.word	0x00019c60


	//   ....[17]....
        /*0c9c*/ 	.word	0x00019cb0


	//   ....[18]....
        /*0ca0*/ 	.word	0x00019cf0


	//   ....[19]....
        /*0ca4*/ 	.word	0x00019d40


	//   ....[20]....
        /*0ca8*/ 	.word	0x00019d80


	//   ....[21]....
        /*0cac*/ 	.word	0x00019dd0


	//   ....[22]....
        /*0cb0*/ 	.word	0x00019e10


	//   ....[23]....
        /*0cb4*/ 	.word	0x00019e70


	//   ....[24]....
        /*0cb8*/ 	.word	0x00019ed0


	//   ....[25]....
        /*0cbc*/ 	.word	0x00019f20


	//   ....[26]....
        /*0cc0*/ 	.word	0x00019f80


	//   ....[27]....
        /*0cc4*/ 	.word	0x00019fd0


	//   ....[28]....
        /*0cc8*/ 	.word	0x0001a030


	//   ....[29]....
        /*0ccc*/ 	.word	0x0001a080


	//   ....[30]....
        /*0cd0*/ 	.word	0x0001a0d0


	//   ....[31]....
        /*0cd4*/ 	.word	0x0001a140


	//----- nvinfo : EIATTR_EXIT_INSTR_OFFSETS
	.align		4
.L_352:
        /*0cd8*/ 	.byte	0x04, 0x1c
        /*0cda*/ 	.short	(.L_354 - .L_353)


	//   ....[0]....
.L_353:
        /*0cdc*/ 	.word	0x000000b0


	//   ....[1]....
        /*0ce0*/ 	.word	0x00014e20


	//----- nvinfo : EIATTR_MAX_THREADS
	.align		4
.L_354:
        /*0ce4*/ 	.byte	0x04, 0x05
        /*0ce6*/ 	.short	(.L_356 - .L_355)
.L_355:
        /*0ce8*/ 	.word	0x00000080
        /*0cec*/ 	.word	0x00000001
        /*0cf0*/ 	.word	0x00000001


	//----- nvinfo : EIATTR_CRS_STACK_SIZE
	.align		4
.L_356:
        /*0cf4*/ 	.byte	0x04, 0x1e
        /*0cf6*/ 	.short	(.L_358 - .L_357)
.L_357:
        /*0cf8*/ 	.word	0x00000000
.L_358:


//--------------------- .nv.info._ZN7cutlass13device_kernelIN5flash19enable_sm80_to_sm89INS1_16FlashAttnFwdSm80INS1_25CollectiveMainloopFwdSm80ILi4ELi1ELb0EN4cute5tupleIJNS5_1CILi128EEENS7_ILi80EEENS7_ILi64EEEEEELi64ENS_6half_tEfNS_4arch4Sm80ELb1ELb0ELb1ELb1ELb1ELb0ELb1ELb1EEENS1_21CollectiveEpilogueFwdINS6_IJS8_SA_S9_EEENS6_IJNS7_ILi1EEESI_SI_EEESC_SE_Li128ELb1ELb1ELb1ELb0EEENS1_36VarlenDynamicPersistentTileSchedulerILi128ELi80ELi128ELi128ELb1ELb1ELb0ELb1ELb1ELb1EEEEEEEEEvNT_6ParamsE --------------------------
	.section	.nv.info._ZN7cutlass13device_kernelIN5flash19enable_sm80_to_sm89INS1_16FlashAttnFwdSm80INS1_25CollectiveMainloopFwdSm80ILi4ELi1ELb0EN4cute5tupleIJNS5_1CILi128EEENS7_ILi80EEENS7_ILi64EEEEEELi64ENS_6half_tEfNS_4arch4Sm80ELb1ELb0ELb1ELb1ELb1ELb0ELb1ELb1EEENS1_21CollectiveEpilogueFwdINS6_IJS8_SA_S9_EEENS6_IJNS7_ILi1EEESI_SI_EEESC_SE_Li128ELb1ELb1ELb1ELb0EEENS1_36VarlenDynamicPersistentTileSchedulerILi128ELi80ELi128ELi128ELb1ELb1ELb0ELb1ELb1ELb1EEEEEEEEEvNT_6ParamsE,"",@"SHT_CUDA_INFO"
	.sectionflags	@""
	.align	4


	//----- nvinfo : EIATTR_CUDA_API_VERSION
	.align		4
        /*0000*/ 	.byte	0x04, 0x37
        /*0002*/ 	.short	(.L_360 - .L_359)
.L_359:
        /*0004*/ 	.word	0x00000082


	//----- nvinfo : EIATTR_SW2861232_WAR
	.align		4
.L_360:
        /*0008*/ 	.byte	0x01, 0x35
	.zero		2


	//----- nvinfo : EIATTR_PARAM_CBANK
	.align		4
        /*000c*/ 	.byte	0x04, 0x0a
        /*000e*/ 	.short	(.L_362 - .L_361)
	.align		4
.L_361:
        /*0010*/ 	.word	index@(.nv.constant0._ZN7cutlass13device_kernelIN5flash19enable_sm80_to_sm89INS1_16FlashAttnFwdSm80INS1_25CollectiveMainloopFwdSm80ILi4ELi1ELb0EN4cute5tupleIJNS5_1CILi128EEENS7_ILi80EEENS7_ILi64EEEEEELi64ENS_6half_tEfNS_4arch4Sm80ELb1ELb0ELb1ELb1ELb1ELb0ELb1ELb1EEENS1_21CollectiveEpilogueFwdINS6_IJS8_SA_S9_EEENS6_IJNS7_ILi1EEESI_SI_EEESC_SE_Li128ELb1ELb1ELb1ELb0EEENS1_36VarlenDynamicPersistentTileSchedulerILi128ELi80ELi128ELi128ELb1ELb1ELb0ELb1ELb1ELb1EEEEEEEEEvNT_6ParamsE)
        /*0014*/ 	.short	0x0160
        /*0016*/ 	.short	0x0438


	//----- nvinfo : EIATTR_CBANK_PARAM_SIZE
	.align		4
.L_362:
        /*0018*/ 	.byte	0x03, 0x19
        /*001a*/ 	.short	0x0438


	//----- nvinfo : EIATTR_KPARAM_INFO
	.align		4
        /*001c*/ 	.byte	0x04, 0x17
        /*001e*/ 	.short	(.L_364 - .L_363)
.L_363:
        /*0020*/ 	.word	0x00000000
        /*0024*/ 	.short	0x0000
        /*0026*/ 	.short	0x0000
        /*0028*/ 	.byte	0x00, 0xf0, 0xe1, 0x10


	//----- nvinfo : EIATTR_MAXREG_COUNT
	.align		4
.L_364:
        /*002c*/ 	.byte	0x03, 0x1b
        /*002e*/ 	.short	0x00ff


	//----- nvinfo : EIATTR_NUM_BARRIERS
	.align		4
        /*0030*/ 	.byte	0x02, 0x4c
        /*0032*/ 	.byte	0x06
	.zero		1


	//----- nvinfo : EIATTR_ANNOTATIONS
	.align		4
        /*0034*/ 	.byte	0x04, 0x55
        /*0036*/ 	.short	(.L_366 - .L_365)


	//   ....[0]....
.L_365:
        /* <DEDUP_REMOVED lines=123> */


	//----- nvinfo : EIATTR_MERCURY_ISA_VERSION
	.align		4
.L_366:
        /*07d0*/ 	.byte	0x03, 0x5f
        /*07d2*/ 	.short	0x0000


	//----- nvinfo : EIATTR_INT_WARP_WIDE_INSTR_OFFSETS
	.align		4
        /*07d4*/ 	.byte	0x04, 0x31
        /*07d6*/ 	.short	(.L_368 - .L_367)


	//   ....[0]....
.L_367:
        /*07d8*/ 	.word	0x00010710


	//   ....[1]....
        /*07dc*/ 	.word	0x00010790


	//----- nvinfo : EIATTR_COOP_GROUP_MASK_REGIDS
	.align		4
.L_368:
        /*07e0*/ 	.byte	0x04, 0x29
        /*07e2*/ 	.short	(.L_370 - .L_369)


	//   ....[0]....
.L_369:
        /*07e4*/ 	.word	0xffffffff


	//   ....[1]....
        /*07e8*/ 	.word	0xffffffff


	//   ....[2]....
        /*07ec*/ 	.word	0xffffffff


	//   ....[3]....
        /*07f0*/ 	.word	0xffffffff


	//   ....[4]....
        /*07f4*/ 	.word	0xffffffff


	//   ....[5]....
        /*07f8*/ 	.word	0xffffffff


	//   ....[6]....
        /*07fc*/ 	.word	0xffffffff


	//   ....[7]....
        /*0800*/ 	.word	0xffffffff


	//   ....[8]....
        /*0804*/ 	.word	0xffffffff


	//   ....[9]....
        /*0808*/ 	.word	0xffffffff


	//   ....[10]....
        /*080c*/ 	.word	0xffffffff


	//   ....[11]....
        /*0810*/ 	.word	0xffffffff


	//   ....[12]....
        /*0814*/ 	.word	0xffffffff


	//   ....[13]....
        /*0818*/ 	.word	0xffffffff


	//   ....[14]....
        /*081c*/ 	.word	0xffffffff


	//   ....[15]....
        /*0820*/ 	.word	0xffffffff


	//   ....[16]....
        /*0824*/ 	.word	0xffffffff


	//   ....[17]....
        /*0828*/ 	.word	0xffffffff


	//   ....[18]....
        /*082c*/ 	.word	0xffffffff


	//   ....[19]....
        /*0830*/ 	.word	0xffffffff


	//   ....[20]....
        /*0834*/ 	.word	0xffffffff


	//   ....[21]....
        /*0838*/ 	.word	0xffffffff


	//   ....[22]....
        /*083c*/ 	.word	0xffffffff


	//   ....[23]....
        /*0840*/ 	.word	0xffffffff


	//   ....[24]....
        /*0844*/ 	.word	0xffffffff


	//   ....[25]....
        /*0848*/ 	.word	0xffffffff


	//   ....[26]....
        /*084c*/ 	.word	0xffffffff


	//   ....[27]....
        /*0850*/ 	.word	0xffffffff


	//   ....[28]....
        /*0854*/ 	.word	0xffffffff


	//   ....[29]....
        /*0858*/ 	.word	0xffffffff


	//   ....[30]....
        /*085c*/ 	.word	0xffffffff


	//   ....[31]....
        /*0860*/ 	.word	0xffffffff


	//   ....[32]....
        /*0864*/ 	.word	0xffffffff


	//   ....[33]....
        /*0868*/ 	.word	0xffffffff


	//   ....[34]....
        /*086c*/ 	.word	0xffffffff


	//   ....[35]....
        /*0870*/ 	.word	0xffffffff


	//   ....[36]....
        /*0874*/ 	.word	0xffffffff


	//   ....[37]....
        /*0878*/ 	.word	0xffffffff


	//   ....[38]....
        /*087c*/ 	.word	0xffffffff


	//   ....[39]....
        /*0880*/ 	.word	0xffffffff


	//   ....[40]....
        /*0884*/ 	.word	0xffffffff


	//   ....[41]....
        /*0888*/ 	.word	0xffffffff


	//   ....[42]....
        /*088c*/ 	.word	0xffffffff


	//   ....[43]....
        /*0890*/ 	.word	0xffffffff


	//   ....[44]....
        /*0894*/ 	.word	0xffffffff


	//   ....[45]....
        /*0898*/ 	.word	0xffffffff


	//   ....[46]....
        /*089c*/ 	.word	0xffffffff


	//   ....[47]....
        /*08a0*/ 	.word	0xffffffff


	//   ....[48]....
        /*08a4*/ 	.word	0xffffffff


	//   ....[49]....
        /*08a8*/ 	.word	0xffffffff


	//   ....[50]....
        /*08ac*/ 	.word	0xffffffff


	//   ....[51]....
        /*08b0*/ 	.word	0xffffffff


	//   ....[52]....
        /*08b4*/ 	.word	0xffffffff


	//   ....[53]....
        /*08b8*/ 	.word	0xffffffff


	//   ....[54]....
        /*08bc*/ 	.word	0xffffffff


	//   ....[55]....
        /*08c0*/ 	.word	0xffffffff


	//   ....[56]....
        /*08c4*/ 	.word	0xffffffff


	//   ....[57]....
        /*08c8*/ 	.word	0xffffffff


	//   ....[58]....
        /*08cc*/ 	.word	0xffffffff


	//   ....[59]....
        /*08d0*/ 	.word	0xffffffff


	//   ....[60]....
        /*08d4*/ 	.word	0xffffffff


	//   ....[61]....
        /*08d8*/ 	.word	0xffffffff


	//   ....[62]....
        /*08dc*/ 	.word	0xffffffff


	//   ....[63]....
        /*08e0*/ 	.word	0xffffffff


	//   ....[64]....
        /*08e4*/ 	.word	0xffffffff


	//   ....[65]....
        /*08e8*/ 	.word	0xffffffff


	//   ....[66]....
        /*08ec*/ 	.word	0xffffffff


	//   ....[67]....
        /*08f0*/ 	.word	0xffffffff


	//   ....[68]....
        /*08f4*/ 	.word	0xffffffff


	//   ....[69]....
        /*08f8*/ 	.word	0xffffffff


	//   ....[70]....
        /*08fc*/ 	.word	0xffffffff


	//   ....[71]....
        /*0900*/ 	.word	0xffffffff


	//   ....[72]....
        /*0904*/ 	.word	0xffffffff


	//   ....[73]....
        /*0908*/ 	.word	0xffffffff


	//   ....[74]....
        /*090c*/ 	.word	0xffffffff


	//   ....[75]....
        /*0910*/ 	.word	0xffffffff


	//   ....[76]....
        /*0914*/ 	.word	0xffffffff


	//   ....[77]....
        /*0918*/ 	.word	0xffffffff


	//   ....[78]....
        /*091c*/ 	.word	0xffffffff


	//   ....[79]....
        /*0920*/ 	.word	0xffffffff


	//   ....[80]....
        /*0924*/ 	.word	0xffffffff


	//   ....[81]....
        /*0928*/ 	.word	0xffffffff


	//   ....[82]....
        /*092c*/ 	.word	0xffffffff


	//   ....[83]....
        /*0930*/ 	.word	0xffffffff


	//   ....[84]....
        /*0934*/ 	.word	0xffffffff


	//   ....[85]....
        /*0938*/ 	.word	0xffffffff


	//   ....[86]....
        /*093c*/ 	.word	0xffffffff


	//   ....[87]....
        /*0940*/ 	.word	0xffffffff


	//   ....[88]....
        /*0944*/ 	.word	0xffffffff


	//   ....[89]....
        /*0948*/ 	.word	0xffffffff


	//   ....[90]....
        /*094c*/ 	.word	0xffffffff


	//   ....[91]....
        /*0950*/ 	.word	0xffffffff


	//   ....[92]....
        /*0954*/ 	.word	0xffffffff


	//   ....[93]....
        /*0958*/ 	.word	0xffffffff


	//   ....[94]....
        /*095c*/ 	.word	0xffffffff


	//   ....[95]....
        /*0960*/ 	.word	0xffffffff


	//   ....[96]....
        /*0964*/ 	.word	0xffffffff


	//   ....[97]....
        /*0968*/ 	.word	0xffffffff


	//   ....[98]....
        /*096c*/ 	.word	0xffffffff


	//   ....[99]....
        /*0970*/ 	.word	0xffffffff


	//   ....[100]....
        /*0974*/ 	.word	0xffffffff


	//   ....[101]....
        /*0978*/ 	.word	0xffffffff


	//   ....[102]....
        /*097c*/ 	.word	0xffffffff


	//   ....[103]....
        /*0980*/ 	.word	0xffffffff


	//   ....[104]....
        /*0984*/ 	.word	0xffffffff


	//   ....[105]....
        /*0988*/ 	.word	0xffffffff


	//   ....[106]....
        /*098c*/ 	.word	0xffffffff


	//   ....[107]....
        /*0990*/ 	.word	0xffffffff


	//   ....[108]....
        /*0994*/ 	.word	0xffffffff


	//   ....[109]....
        /*0998*/ 	.word	0xffffffff


	//   ....[110]....
        /*099c*/ 	.word	0xffffffff


	//   ....[111]....
        /*09a0*/ 	.word	0xffffffff


	//   ....[112]....
        /*09a4*/ 	.word	0xffffffff


	//   ....[113]....
        /*09a8*/ 	.word	0xffffffff


	//   ....[114]....
        /*09ac*/ 	.word	0xffffffff


	//   ....[115]....
        /*09b0*/ 	.word	0xffffffff


	//   ....[116]....
        /*09b4*/ 	.word	0xffffffff


	//   ....[117]....
        /*09b8*/ 	.word	0xffffffff


	//   ....[118]....
        /*09bc*/ 	.word	0xffffffff


	//   ....[119]....
        /*09c0*/ 	.word	0xffffffff


	//   ....[120]....
        /*09c4*/ 	.word	0xffffffff


	//   ....[121]....
        /*09c8*/ 	.word	0xffffffff


	//   ....[122]....
        /*09cc*/ 	.word	0xffffffff


	//   ....[123]....
        /*09d0*/ 	.word	0xffffffff


	//   ....[124]....
        /*09d4*/ 	.word	0xffffffff


	//   ....[125]....
        /*09d8*/ 	.word	0xffffffff


	//   ....[126]....
        /*09dc*/ 	.word	0xffffffff


	//   ....[127]....
        /*09e0*/ 	.word	0xffffffff


	//   ....[128]....
        /*09e4*/ 	.word	0xffffffff


	//   ....[129]....
        /*09e8*/ 	.word	0xffffffff


	//   ....[130]....
        /*09ec*/ 	.word	0xffffffff


	//   ....[131]....
        /*09f0*/ 	.word	0xffffffff


	//   ....[132]....
        /*09f4*/ 	.word	0xffffffff


	//   ....[133]....
        /*09f8*/ 	.word	0xffffffff


	//   ....[134]....
        /*09fc*/ 	.word	0xffffffff


	//   ....[135]....
        /*0a00*/ 	.word	0xffffffff


	//   ....[136]....
        /*0a04*/ 	.word	0xffffffff


	//   ....[137]....
        /*0a08*/ 	.word	0xffffffff


	//   ....[138]....
        /*0a0c*/ 	.word	0xffffffff


	//   ....[139]....
        /*0a10*/ 	.word	0xffffffff


	//   ....[140]....
        /*0a14*/ 	.word	0xffffffff


	//   ....[141]....
        /*0a18*/ 	.word	0xffffffff


	//   ....[142]....
        /*0a1c*/ 	.word	0xffffffff


	//   ....[143]....
        /*0a20*/ 	.word	0xffffffff


	//   ....[144]....
        /*0a24*/ 	.word	0xffffffff


	//   ....[145]....
        /*0a28*/ 	.word	0xffffffff


	//   ....[146]....
        /*0a2c*/ 	.word	0xffffffff


	//   ....[147]....
        /*0a30*/ 	.word	0xffffffff


	//   ....[148]....
        /*0a34*/ 	.word	0xffffffff


	//   ....[149]....
        /*0a38*/ 	.word	0xffffffff


	//   ....[150]....
        /*0a3c*/ 	.word	0xffffffff


	//   ....[151]....
        /*0a40*/ 	.word	0xffffffff


	//   ....[152]....
        /*0a44*/ 	.word	0xffffffff


	//   ....[153]....
        /*0a48*/ 	.word	0xffffffff


	//   ....[154]....
        /*0a4c*/ 	.word	0xffffffff


	//   ....[155]....
        /*0a50*/ 	.word	0xffffffff


	//   ....[156]....
        /*0a54*/ 	.word	0xffffffff


	//   ....[157]....
        /*0a58*/ 	.word	0xffffffff


	//   ....[158]....
        /*0a5c*/ 	.word	0xffffffff


	//   ....[159]....
        /*0a60*/ 	.word	0xffffffff


	//   ....[160]....
        /*0a64*/ 	.word	0xffffffff


	//   ....[161]....
        /*0a68*/ 	.word	0xffffffff


	//   ....[162]....
        /*0a6c*/ 	.word	0xffffffff


	//   ....[163]....
        /*0a70*/ 	.word	0xffffffff


	//   ....[164]....
        /*0a74*/ 	.word	0xffffffff


	//   ....[165]....
        /*0a78*/ 	.word	0xffffffff


	//   ....[166]....
        /*0a7c*/ 	.word	0xffffffff


	//   ....[167]....
        /*0a80*/ 	.word	0xffffffff


	//   ....[168]....
        /*0a84*/ 	.word	0xffffffff


	//   ....[169]....
        /*0a88*/ 	.word	0xffffffff


	//   ....[170]....
        /*0a8c*/ 	.word	0xffffffff


	//   ....[171]....
        /*0a90*/ 	.word	0xffffffff


	//   ....[172]....
        /*0a94*/ 	.word	0xffffffff


	//   ....[173]....
        /*0a98*/ 	.word	0xffffffff


	//   ....[174]....
        /*0a9c*/ 	.word	0xffffffff


	//   ....[175]....
        /*0aa0*/ 	.word	0xffffffff


	//   ....[176]....
        /*0aa4*/ 	.word	0xffffffff


	//   ....[177]....
        /*0aa8*/ 	.word	0xffffffff


	//   ....[178]....
        /*0aac*/ 	.word	0xffffffff


	//   ....[179]....
        /*0ab0*/ 	.word	0xffffffff


	//   ....[180]....
        /*0ab4*/ 	.word	0xffffffff


	//   ....[181]....
        /*0ab8*/ 	.word	0xffffffff


	//   ....[182]....
        /*0abc*/ 	.word	0xffffffff


	//   ....[183]....
        /*0ac0*/ 	.word	0xffffffff


	//   ....[184]....
        /*0ac4*/ 	.word	0xffffffff


	//   ....[185]....
        /*0ac8*/ 	.word	0xffffffff


	//   ....[186]....
        /*0acc*/ 	.word	0xffffffff


	//   ....[187]....
        /*0ad0*/ 	.word	0xffffffff


	//   ....[188]....
        /*0ad4*/ 	.word	0xffffffff


	//   ....[189]....
        /*0ad8*/ 	.word	0xffffffff


	//   ....[190]....
        /*0adc*/ 	.word	0xffffffff


	//   ....[191]....
        /*0ae0*/ 	.word	0xffffffff


	//   ....[192]....
        /*0ae4*/ 	.word	0xffffffff


	//   ....[193]....
        /*0ae8*/ 	.word	0xffffffff


	//   ....[194]....
        /*0aec*/ 	.word	0xffffffff


	//   ....[195]....
        /*0af0*/ 	.word	0xffffffff


	//   ....[196]....
        /*0af4*/ 	.word	0xffffffff


	//   ....[197]....
        /*0af8*/ 	.word	0xffffffff


	//   ....[198]....
        /*0afc*/ 	.word	0xffffffff


	//   ....[199]....
        /*0b00*/ 	.word	0xffffffff


	//   ....[200]....
        /*0b04*/ 	.word	0xffffffff


	//   ....[201]....
        /*0b08*/ 	.word	0xffffffff


	//   ....[202]....
        /*0b0c*/ 	.word	0xffffffff


	//   ....[203]....
        /*0b10*/ 	.word	0xffffffff


	//   ....[204]....
        /*0b14*/ 	.word	0xffffffff


	//   ....[205]....
        /*0b18*/ 	.word	0xffffffff


	//   ....[206]....
        /*0b1c*/ 	.word	0xffffffff


	//   ....[207]....
        /*0b20*/ 	.word	0xffffffff


	//   ....[208]....
        /*0b24*/ 	.word	0xffffffff


	//   ....[209]....
        /*0b28*/ 	.word	0xffffffff


	//   ....[210]....
        /*0b2c*/ 	.word	0xffffffff


	//   ....[211]....
        /*0b30*/ 	.word	0xffffffff


	//   ....[212]....
        /*0b34*/ 	.word	0xffffffff


	//   ....[213]....
        /*0b38*/ 	.word	0xffffffff


	//   ....[214]....
        /*0b3c*/ 	.word	0xffffffff


	//   ....[215]....
        /*0b40*/ 	.word	0xffffffff


	//   ....[216]....
        /*0b44*/ 	.word	0xffffffff


	//   ....[217]....
        /*0b48*/ 	.word	0xffffffff


	//   ....[218]....
        /*0b4c*/ 	.word	0xffffffff


	//   ....[219]....
        /*0b50*/ 	.word	0xffffffff


	//   ....[220]....
        /*0b54*/ 	.word	0xffffffff


	//   ....[221]....
        /*0b58*/ 	.word	0xffffffff


	//   ....[222]....
        /*0b5c*/ 	.word	0xffffffff


	//   ....[223]....
        /*0b60*/ 	.word	0xffffffff


	//   ....[224]....
        /*0b64*/ 	.word	0xffffffff


	//   ....[225]....
        /*0b68*/ 	.word	0xffffffff


	//   ....[226]....
        /*0b6c*/ 	.word	0xffffffff


	//   ....[227]....
        /*0b70*/ 	.word	0xffffffff


	//   ....[228]....
        /*0b74*/ 	.word	0xffffffff


	//   ....[229]....
        /*0b78*/ 	.word	0xffffffff


	//   ....[230]....
        /*0b7c*/ 	.word	0xffffffff


	//   ....[231]....
        /*0b80*/ 	.word	0xffffffff


	//   ....[232]....
        /*0b84*/ 	.word	0xffffffff


	//   ....[233]....
        /*0b88*/ 	.word	0xffffffff


	//   ....[234]....
        /*0b8c*/ 	.word	0xffffffff


	//   ....[235]....
        /*0b90*/ 	.word	0xffffffff


	//   ....[236]....
        /*0b94*/ 	.word	0xffffffff


	//   ....[237]....
        /*0b98*/ 	.word	0xffffffff


	//   ....[238]....
        /*0b9c*/ 	.word	0xffffffff


	//   ....[239]....
        /*0ba0*/ 	.word	0xffffffff


	//   ....[240]....
        /*0ba4*/ 	.word	0xffffffff


	//   ....[241]....
        /*0ba8*/ 	.word	0xffffffff


	//   ....[242]....
        /*0bac*/ 	.word	0xffffffff


	//   ....[243]....
        /*0bb0*/ 	.word	0xffffffff


	//   ....[244]....
        /*0bb4*/ 	.word	0xffffffff


	//   ....[245]....
        /*0bb8*/ 	.word	0xffffffff


	//   ....[246]....
        /*0bbc*/ 	.word	0xffffffff


	//   ....[247]....
        /*0bc0*/ 	.word	0xffffffff


	//   ....[248]....
        /*0bc4*/ 	.word	0xffffffff


	//   ....[249]....
        /*0bc8*/ 	.word	0xffffffff


	//   ....[250]....
        /*0bcc*/ 	.word	0xffffffff


	//   ....[251]....
        /*0bd0*/ 	.word	0xffffffff


	//   ....[252]....
        /*0bd4*/ 	.word	0xffffffff


	//   ....[253]....
        /*0bd8*/ 	.word	0xffffffff


	//   ....[254]....
        /*0bdc*/ 	.word	0xffffffff


	//   ....[255]....
        /*0be0*/ 	.word	0xffffffff


	//   ....[0]....
        /*0be4*/ 	.word	0xffffffff


	//   ....[1]....
        /*0be8*/ 	.word	0xffffffff


	//   ....[2]....
        /*0bec*/ 	.word	0xffffffff


	//   ....[3]....
        /*0bf0*/ 	.word	0xffffffff


	//   ....[4]....
        /*0bf4*/ 	.word	0xffffffff


	//   ....[5]....
        /*0bf8*/ 	.word	0xffffffff


	//   ....[6]....
        /*0bfc*/ 	.word	0xffffffff


	//   ....[7]....
        /*0c00*/ 	.word	0xffffffff


	//   ....[8]....
        /*0c04*/ 	.word	0xffffffff


	//   ....[9]....
        /*0c08*/ 	.word	0xffffffff


	//   ....[10]....
        /*0c0c*/ 	.word	0xffffffff


	//   ....[11]....
        /*0c10*/ 	.word	0xffffffff


	//   ....[12]....
        /*0c14*/ 	.word	0xffffffff


	//   ....[13]....
        /*0c18*/ 	.word	0xffffffff


	//   ....[14]....
        /*0c1c*/ 	.word	0xffffffff


	//   ....[15]....
        /*0c20*/ 	.word	0xffffffff


	//   ....[16]....
        /*0c24*/ 	.word	0xffffffff


	//   ....[17]....
        /*0c28*/ 	.word	0xffffffff


	//   ....[18]....
        /*0c2c*/ 	.word	0xffffffff


	//   ....[19]....
        /*0c30*/ 	.word	0xffffffff


	//   ....[20]....
        /*0c34*/ 	.word	0xffffffff


	//   ....[21]....
        /*0c38*/ 	.word	0xffffffff


	//   ....[22]....
        /*0c3c*/ 	.word	0xffffffff


	//   ....[23]....
        /*0c40*/ 	.word	0xffffffff


	//   ....[24]....
        /*0c44*/ 	.word	0xffffffff


	//   ....[25]....
        /*0c48*/ 	.word	0xffffffff


	//   ....[26]....
        /*0c4c*/ 	.word	0xffffffff


	//   ....[27]....
        /*0c50*/ 	.word	0xffffffff


	//   ....[28]....
        /*0c54*/ 	.word	0xffffffff


	//   ....[29]....
        /*0c58*/ 	.word	0xffffffff


	//   ....[30]....
        /*0c5c*/ 	.word	0xffffffff


	//   ....[31]....
        /*0c60*/ 	.word	0xffffffff


	//   ....[32]....
        /*0c64*/ 	.word	0xffffffff


	//   ....[33]....
        /*0c68*/ 	.word	0xffffffff


	//   ....[34]....
        /*0c6c*/ 	.word	0xffffffff


	//   ....[35]....
        /*0c70*/ 	.word	0xffffffff


	//   ....[36]....
        /*0c74*/ 	.word	0xffffffff


	//   ....[37]....
        /*0c78*/ 	.word	0xffffffff


	//   ....[38]....
        /*0c7c*/ 	.word	0xffffffff


	//   ....[39]....
        /*0c80*/ 	.word	0xffffffff


	//   ....[40]....
        /*0c84*/ 	.word	0xffffffff


	//   ....[41]....
        /*0c88*/ 	.word	0xffffffff


	//   ....[42]....
        /*0c8c*/ 	.word	0xffffffff


	//   ....[43]....
        /*0c90*/ 	.word	0xffffffff


	//   ....[44]....
        /*0c94*/ 	.word	0xffffffff


	//   ....[45]....
        /*0c98*/ 	.word	0xffffffff


	//   ....[46]....
        /*0c9c*/ 	.word	0xffffffff


	//   ....[47]....
        /*0ca0*/ 	.word	0xffffffff


	//   ....[48]....
        /*0ca4*/ 	.word	0xffffffff


	//   ....[49]....
        /*0ca8*/ 	.word	0xffffffff


	//   ....[50]....
        /*0cac*/ 	.word	0xffffffff


	//   ....[51]....
        /*0cb0*/ 	.word	0xffffffff


	//   ....[52]....
        /*0cb4*/ 	.word	0xffffffff


	//   ....[53]....
        /*0cb8*/ 	.word	0xffffffff


	//   ....[54]....
        /*0cbc*/ 	.word	0xffffffff


	//   ....[55]....
        /*0cc0*/ 	.word	0xffffffff


	//   ....[56]....
        /*0cc4*/ 	.word	0xffffffff


	//   ....[57]....
        /*0cc8*/ 	.word	0xffffffff


	//   ....[58]....
        /*0ccc*/ 	.word	0xffffffff


	//   ....[59]....
        /*0cd0*/ 	.word	0xffffffff


	//   ....[60]....
        /*0cd4*/ 	.word	0xffffffff


	//   ....[61]....
        /*0cd8*/ 	.word	0xffffffff


	//   ....[62]....
        /*0cdc*/ 	.word	0xffffffff


	//   ....[63]....
        /*0ce0*/ 	.word	0xffffffff


	//   ....[64]....
        /*0ce4*/ 	.word	0xffffffff


	//   ....[65]....
        /*0ce8*/ 	.word	0xffffffff


	//   ....[66]....
        /*0cec*/ 	.word	0xffffffff


	//   ....[67]....
        /*0cf0*/ 	.word	0xffffffff


	//   ....[68]....
        /*0cf4*/ 	.word	0xffffffff


	//   ....[69]....
        /*0cf8*/ 	.word	0xffffffff


	//   ....[70]....
        /*0cfc*/ 	.word	0xffffffff


	//   ....[71]....
        /*0d00*/ 	.word	0xffffffff


	//   ....[72]....
        /*0d04*/ 	.word	0xffffffff


	//   ....[73]....
        /*0d08*/ 	.word	0xffffffff


	//   ....[74]....
        /*0d0c*/ 	.word	0xffffffff


	//   ....[75]....
        /*0d10*/ 	.word	0xffffffff


	//   ....[76]....
        /*0d14*/ 	.word	0xffffffff


	//   ....[77]....
        /*0d18*/ 	.word	0xffffffff


	//   ....[78]....
        /*0d1c*/ 	.word	0xffffffff


	//   ....[79]....
        /*0d20*/ 	.word	0xffffffff


	//   ....[80]....
        /*0d24*/ 	.word	0xffffffff


	//   ....[81]....
        /*0d28*/ 	.word	0xffffffff


	//   ....[82]....
        /*0d2c*/ 	.word	0xffffffff


	//   ....[83]....
        /*0d30*/ 	.word	0xffffffff


	//   ....[84]....
        /*0d34*/ 	.word	0xffffffff


	//   ....[85]....
        /*0d38*/ 	.word	0xffffffff


	//   ....[86]....
        /*0d3c*/ 	.word	0xffffffff


	//   ....[87]....
        /*0d40*/ 	.word	0xffffffff


	//   ....[88]....
        /*0d44*/ 	.word	0xffffffff


	//   ....[89]....
        /*0d48*/ 	.word	0xffffffff


	//   ....[90]....
        /*0d4c*/ 	.word	0xffffffff


	//   ....[91]....
        /*0d50*/ 	.word	0xffffffff


	//   ....[92]....
        /*0d54*/ 	.word	0xffffffff


	//   ....[93]....
        /*0d58*/ 	.word	0xffffffff


	//   ....[94]....
        /*0d5c*/ 	.word	0xffffffff


	//   ....[95]....
        /*0d60*/ 	.word	0xffffffff


	//   ....[96]....
        /*0d64*/ 	.word	0xffffffff


	//   ....[97]....
        /*0d68*/ 	.word	0xffffffff


	//   ....[98]....
        /*0d6c*/ 	.word	0xffffffff


	//   ....[99]....
        /*0d70*/ 	.word	0xffffffff


	//   ....[100]....
        /*0d74*/ 	.word	0xffffffff


	//   ....[101]....
        /*0d78*/ 	.word	0xffffffff


	//   ....[102]....
        /*0d7c*/ 	.word	0xffffffff


	//   ....[103]....
        /*0d80*/ 	.word	0xffffffff


	//   ....[104]....
        /*0d84*/ 	.word	0xffffffff


	//   ....[105]....
        /*0d88*/ 	.word	0xffffffff


	//   ....[106]....
        /*0d8c*/ 	.word	0xffffffff


	//   ....[107]....
        /*0d90*/ 	.word	0xffffffff


	//   ....[108]....
        /*0d94*/ 	.word	0xffffffff


	//   ....[109]....
        /*0d98*/ 	.word	0xffffffff


	//   ....[110]....
        /*0d9c*/ 	.word	0xffffffff


	//   ....[111]....
        /*0da0*/ 	.word	0xffffffff


	//   ....[112]....
        /*0da4*/ 	.word	0xffffffff


	//   ....[113]....
        /*0da8*/ 	.word	0xffffffff


	//   ....[114]....
        /*0dac*/ 	.word	0xffffffff


	//   ....[115]....
        /*0db0*/ 	.word	0xffffffff


	//   ....[116]....
        /*0db4*/ 	.word	0xffffffff


	//   ....[117]....
        /*0db8*/ 	.word	0xffffffff


	//----- nvinfo : EIATTR_COOP_GROUP_INSTR_OFFSETS
	.align		4
.L_370:
        /*0dbc*/ 	.byte	0x04, 0x28
        /*0dbe*/ 	.short	(.L_372 - .L_371)


	//   ....[0]....
.L_371:
        /*0dc0*/ 	.word	0x00000050


	//   ....[1]....
        /*0dc4*/ 	.word	0x00000200


	//   ....[2]....
        /*0dc8*/ 	.word	0x00000230


	//   ....[3]....
        /*0dcc*/ 	.word	0x00000260


	//   ....[4]....
        /*0dd0*/ 	.word	0x00000290


	//   ....[5]....
        /*0dd4*/ 	.word	0x000002c0


	//   ....[6]....
        /*0dd8*/ 	.word	0x000002f0


	//   ....[7]....
        /*0ddc*/ 	.word	0x00000450


	//   ....[8]....
        /*0de0*/ 	.word	0x00000490


	//   ....[9]....
        /*0de4*/ 	.word	0x000004c0


	//   ....[10]....
        /*0de8*/ 	.word	0x000004f0


	//   ....[11]....
        /*0dec*/ 	.word	0x00000520


	//   ....[12]....
        /*0df0*/ 	.word	0x00000550


	//   ....[13]....
        /*0df4*/ 	.word	0x000005e0


	//   ....[14]....
        /*0df8*/ 	.word	0x00000630


	//   ....[15]....
        /*0dfc*/ 	.word	0x00000650


	//   ....[16]....
        /*0e00*/ 	.word	0x000006b0


	//   ....[17]....
        /*0e04*/ 	.word	0x000027d0


	//   ....[18]....
        /*0e08*/ 	.word	0x000027f0


	//   ....[19]....
        /*0e0c*/ 	.word	0x00002930


	//   ....[20]....
        /*0e10*/ 	.word	0x00002940


	//   ....[21]....
        /*0e14*/ 	.word	0x00002a20


	//   ....[22]....
        /*0e18*/ 	.word	0x00002a40


	//   ....[23]....
        /*0e1c*/ 	.word	0x00002b20


	//   ....[24]....
        /*0e20*/ 	.word	0x00002b30


	//   ....[25]....
        /*0e24*/ 	.word	0x00002c10


	//   ....[26]....
        /*0e28*/ 	.word	0x00002c30


	//   ....[27]....
        /*0e2c*/ 	.word	0x00002d10


	//   ....[28]....
        /*0e30*/ 	.word	0x00002d20


	//   ....[29]....
        /*0e34*/ 	.word	0x00002e00


	//   ....[30]....
        /*0e38*/ 	.word	0x00002e20


	//   ....[31]....
        /*0e3c*/ 	.word	0x00002f00


	//   ....[32]....
        /*0e40*/ 	.word	0x00002f10


	//   ....[33]....
        /*0e44*/ 	.word	0x000033b0


	//   ....[34]....
        /*0e48*/ 	.word	0x000033c0


	//   ....[35]....
        /*0e4c*/ 	.word	0x000033d0


	//   ....[36]....
        /*0e50*/ 	.word	0x000033e0


	//   ....[37]....
        /*0e54*/ 	.word	0x00003400


	//   ....[38]....
        /*0e58*/ 	.word	0x00003410


	//   ....[39]....
        /*0e5c*/ 	.word	0x00003450


	//   ....[40]....
        /*0e60*/ 	.word	0x00003470


	//   ....[41]....
        /*0e64*/ 	.word	0x00003480


	//   ....[42]....
        /*0e68*/ 	.word	0x000034c0


	//   ....[43]....
        /*0e6c*/ 	.word	0x000036a0


	//   ....[44]....
        /*0e70*/ 	.word	0x000036b0


	//   ....[45]....
        /*0e74*/ 	.word	0x000036c0


	//   ....[46]....
        /*0e78*/ 	.word	0x000036f0


	//   ....[47]....
        /*0e7c*/ 	.word	0x00003700


	//   ....[48]....
        /*0e80*/ 	.word	0x00003710


	//   ....[49]....
        /*0e84*/ 	.word	0x00003720


	//   ....[50]....
        /*0e88*/ 	.word	0x00003730


	//   ....[51]....
        /*0e8c*/ 	.word	0x00003740


	//   ....[52]....
        /*0e90*/ 	.word	0x00003770


	//   ....[53]....
        /*0e94*/ 	.word	0x00004ba0


	//   ....[54]....
        /*0e98*/ 	.word	0x00004bc0


	//   ....[55]....
        /*0e9c*/ 	.word	0x00004be0


	//   ....[56]....
        /*0ea0*/ 	.word	0x00004bf0


	//   ....[57]....
        /*0ea4*/ 	.word	0x00004c00


	//   ....[58]....
        /*0ea8*/ 	.word	0x00004c10


	//   ....[59]....
        /*0eac*/ 	.word	0x00004c20


	//   ....[60]....
        /*0eb0*/ 	.word	0x00004c30


	//   ....[61]....
        /*0eb4*/ 	.word	0x00004c60


	//   ....[62]....
        /*0eb8*/ 	.word	0x00004c90


	//   ....[63]....
        /*0ebc*/ 	.word	0x00004e80


	//   ....[64]....
        /*0ec0*/ 	.word	0x00005140


	//   ....[65]....
        /*0ec4*/ 	.word	0x00005150


	//   ....[66]....
        /*0ec8*/ 	.word	0x00005160


	//   ....[67]....
        /*0ecc*/ 	.word	0x00005df0


	//   ....[68]....
        /*0ed0*/ 	.word	0x00005e10


	//   ....[69]....
        /*0ed4*/ 	.word	0x00005e30


	//   ....[70]....
        /*0ed8*/ 	.word	0x00005e40


	//   ....[71]....
        /*0edc*/ 	.word	0x00005e70


	//   ....[72]....
        /*0ee0*/ 	.word	0x00005e90


	//   ....[73]....
        /*0ee4*/ 	.word	0x00005eb0


	//   ....[74]....
        /*0ee8*/ 	.word	0x00005ec0


	//   ....[75]....
        /*0eec*/ 	.word	0x00007b20


	//   ....[76]....
        /*0ef0*/ 	.word	0x00007b40


	//   ....[77]....
        /*0ef4*/ 	.word	0x00007b60


	//   ....[78]....
        /*0ef8*/ 	.word	0x00007b70


	//   ....[79]....
        /*0efc*/ 	.word	0x00007b80


	//   ....[80]....
        /*0f00*/ 	.word	0x00007b90


	//   ....[81]....
        /*0f04*/ 	.word	0x00007ba0


	//   ....[82]....
        /*0f08*/ 	.word	0x00007bb0


	//   ....[83]....
        /*0f0c*/ 	.word	0x00007bc0


	//   ....[84]....
        /*0f10*/ 	.word	0x00007bd0


	//   ....[85]....
        /*0f14*/ 	.word	0x00008ff0


	//   ....[86]....
        /*0f18*/ 	.word	0x00009010


	//   ....[87]....
        /*0f1c*/ 	.word	0x00009030


	//   ....[88]....
        /*0f20*/ 	.word	0x00009040


	//   ....[89]....
        /*0f24*/ 	.word	0x00009050


	//   ....[90]....
        /*0f28*/ 	.word	0x00009060


	//   ....[91]....
        /*0f2c*/ 	.word	0x00009070


	//   ....[92]....
        /*0f30*/ 	.word	0x00009080


	//   ....[93]....
        /*0f34*/ 	.word	0x00009090


	//   ....[94]....
        /*0f38*/ 	.word	0x000090a0


	//   ....[95]....
        /*0f3c*/ 	.word	0x000092d0


	//   ....[96]....
        /*0f40*/ 	.word	0x00009580


	//   ....[97]....
        /*0f44*/ 	.word	0x00009590


	//   ....[98]....
        /*0f48*/ 	.word	0x000095a0


	//   ....[99]....
        /*0f4c*/ 	.word	0x0000a230


	//   ....[100]....
        /*0f50*/ 	.word	0x0000a270


	//   ....[101]....
        /*0f54*/ 	.word	0x0000a280


	//   ....[102]....
        /*0f58*/ 	.word	0x0000a290


	//   ....[103]....
        /*0f5c*/ 	.word	0x0000a2c0


	//   ....[104]....
        /*0f60*/ 	.word	0x0000a2e0


	//   ....[105]....
        /*0f64*/ 	.word	0x0000a300


	//   ....[106]....
        /*0f68*/ 	.word	0x0000a310


	//   ....[107]....
        /*0f6c*/ 	.word	0x0000c470


	//   ....[108]....
        /*0f70*/ 	.word	0x0000c490


	//   ....[109]....
        /*0f74*/ 	.word	0x0000c4e0


	//   ....[110]....
        /*0f78*/ 	.word	0x0000c500


	//   ....[111]....
        /*0f7c*/ 	.word	0x0000c520


	//   ....[112]....
        /*0f80*/ 	.word	0x0000c540


	//   ....[113]....
        /*0f84*/ 	.word	0x0000c560


	//   ....[114]....
        /*0f88*/ 	.word	0x0000c580


	//   ....[115]....
        /*0f8c*/ 	.word	0x0000c5a0


	//   ....[116]....
        /*0f90*/ 	.word	0x0000c6f0


	//   ....[117]....
        /*0f94*/ 	.word	0x0000d8e0


	//   ....[118]....
        /*0f98*/ 	.word	0x0000d900


	//   ....[119]....
        /*0f9c*/ 	.word	0x0000d930


	//   ....[120]....
        /*0fa0*/ 	.word	0x0000d950


	//   ....[121]....
        /*0fa4*/ 	.word	0x0000d960


	//   ....[122]....
        /*0fa8*/ 	.word	0x0000d970


	//   ....[123]....
        /*0fac*/ 	.word	0x0000d980


	//   ....[124]....
        /*0fb0*/ 	.word	0x0000d990


	//   ....[125]....
        /*0fb4*/ 	.word	0x0000d9a0


	//   ....[126]....
        /*0fb8*/ 	.word	0x0000d9b0


	//   ....[127]....
        /*0fbc*/ 	.word	0x0000e040


	//   ....[128]....
        /*0fc0*/ 	.word	0x0000e050


	//   ....[129]....
        /*0fc4*/ 	.word	0x0000e060


	//   ....[130]....
        /*0fc8*/ 	.word	0x0000e070


	//   ....[131]....
        /*0fcc*/ 	.word	0x0000e0b0


	//   ....[132]....
        /*0fd0*/ 	.word	0x0000e0d0


	//   ....[133]....
        /*0fd4*/ 	.word	0x0000e0e0


	//   ....[134]....
        /*0fd8*/ 	.word	0x0000e0f0


	//   ....[135]....
        /*0fdc*/ 	.word	0x0000ff20


	//   ....[136]....
        /*0fe0*/ 	.word	0x0000ff80


	//   ....[137]....
        /*0fe4*/ 	.word	0x0000ff90


	//   ....[138]....
        /*0fe8*/ 	.word	0x0000ffa0


	//   ....[139]....
        /*0fec*/ 	.word	0x0000ffd0


	//   ....[140]....
        /*0ff0*/ 	.word	0x0000fff0


	//   ....[141]....
        /*0ff4*/ 	.word	0x00010000


	//   ....[142]....
        /*0ff8*/ 	.word	0x00010010


	//   ....[143]....
        /*0ffc*/ 	.word	0x00011210


	//   ....[144]....
        /*1000*/ 	.word	0x00011230


	//   ....[145]....
        /*1004*/ 	.word	0x00011250


	//   ....[146]....
        /*1008*/ 	.word	0x00011260


	//   ....[147]....
        /*100c*/ 	.word	0x00011270


	//   ....[148]....
        /*1010*/ 	.word	0x00011280


	//   ....[149]....
        /*1014*/ 	.word	0x00011290


	//   ....[150]....
        /*1018*/ 	.word	0x000112a0


	//   ....[151]....
        /*101c*/ 	.word	0x00011660


	//   ....[152]....
        /*1020*/ 	.word	0x00011680


	//   ....[153]....
        /*1024*/ 	.word	0x00011750


	//   ....[154]....
        /*1028*/ 	.word	0x00011760


	//   ....[155]....
        /*102c*/ 	.word	0x000117e0


	//   ....[156]....
        /*1030*/ 	.word	0x00011800


	//   ....[157]....
        /*1034*/ 	.word	0x00011880


	//   ....[158]....
        /*1038*/ 	.word	0x00011890


	//   ....[159]....
        /*103c*/ 	.word	0x00011910


	//   ....[160]....
        /*1040*/ 	.word	0x00011930


	//   ....[161]....
        /*1044*/ 	.word	0x000119b0


	//   ....[162]....
        /*1048*/ 	.word	0x000119c0


	//   ....[163]....
        /*104c*/ 	.word	0x00011a40


	//   ....[164]....
        /*1050*/ 	.word	0x00011a60


	//   ....[165]....
        /*1054*/ 	.word	0x00011ae0


	//   ....[166]....
        /*1058*/ 	.word	0x00011af0


	//   ....[167]....
        /*105c*/ 	.word	0x00011d80


	//   ....[168]....
        /*1060*/ 	.word	0x00011da0


	//   ....[169]....
        /*1064*/ 	.word	0x000120f0


	//   ....[170]....
        /*1068*/ 	.word	0x00012100


	//   ....[171]....
        /*106c*/ 	.word	0x00012450


	//   ....[172]....
        /*1070*/ 	.word	0x00012470


	//   ....[173]....
        /*1074*/ 	.word	0x000127c0


	//   ....[174]....
        /*1078*/ 	.word	0x000127d0


	//   ....[175]....
        /*107c*/ 	.word	0x00013280


	//   ....[176]....
        /*1080*/ 	.word	0x000132a0


	//   ....[177]....
        /*1084*/ 	.word	0x00013380


	//   ....[178]....
        /*1088*/ 	.word	0x00013390


	//   ....[179]....
        /*108c*/ 	.word	0x00013410


	//   ....[180]....
        /*1090*/ 	.word	0x00013430


	//   ....[181]....
        /*1094*/ 	.word	0x000134b0


	//   ....[182]....
        /*1098*/ 	.word	0x000134c0


	//   ....[183]....
        /*109c*/ 	.word	0x00013540


	//   ....[184]....
        /*10a0*/ 	.word	0x00013560


	//   ....[185]....
        /*10a4*/ 	.word	0x000135e0


	//   ....[186]....
        /*10a8*/ 	.word	0x000135f0


	//   ....[187]....
        /*10ac*/ 	.word	0x00013670


	//   ....[188]....
        /*10b0*/ 	.word	0x00013690


	//   ....[189]....
        /*10b4*/ 	.word	0x00013710


	//   ....[190]....
        /*10b8*/ 	.word	0x00013720


	//   ....[191]....
        /*10bc*/ 	.word	0x00013880


	//   ....[192]....
        /*10c0*/ 	.word	0x000138a0


	//   ....[193]....
        /*10c4*/ 	.word	0x000139d0


	//   ....[194]....
        /*10c8*/ 	.word	0x00013a10


	//   ....[195]....
        /*10cc*/ 	.word	0x00013a40


	//   ....[196]....
        /*10d0*/ 	.word	0x00013a70


	//   ....[197]....
        /*10d4*/ 	.word	0x00013aa0


	//   ....[198]....
        /*10d8*/ 	.word	0x00013ad0


	//   ....[199]....
        /*10dc*/ 	.word	0x00013c30


	//   ....[200]....
        /*10e0*/ 	.word	0x00013c70


	//   ....[201]....
        /*10e4*/ 	.word	0x00013ca0


	//   ....[202]....
        /*10e8*/ 	.word	0x00013cd0


	//   ....[203]....
        /*10ec*/ 	.word	0x00013d00


	//   ....[204]....
        /*10f0*/ 	.word	0x00013d30


	//   ....[205]....
        /*10f4*/ 	.word	0x00013dc0


	//   ....[206]....
        /*10f8*/ 	.word	0x00013e20


	//   ....[207]....
        /*10fc*/ 	.word	0x00013e30


	//   ....[208]....
        /*1100*/ 	.word	0x00013e90


	//   ....[209]....
        /*1104*/ 	.word	0x000148f0


	//   ....[210]....
        /*1108*/ 	.word	0x00014950


	//   ....[211]....
        /*110c*/ 	.word	0x000149a0


	//   ....[212]....
        /*1110*/ 	.word	0x000149f0


	//   ....[213]....
        /*1114*/ 	.word	0x00014a40


	//   ....[214]....
        /*1118*/ 	.word	0x00014ab0


	//   ....[215]....
        /*111c*/ 	.word	0x00014b00


	//   ....[216]....
        /*1120*/ 	.word	0x00014b70


	//   ....[217]....
        /*1124*/ 	.word	0x00014be0


	//   ....[218]....
        /*1128*/ 	.word	0x00014c50


	//   ....[219]....
        /*112c*/ 	.word	0x00014cc0


	//   ....[220]....
        /*1130*/ 	.word	0x00014d30


	//   ....[221]....
        /*1134*/ 	.word	0x00014da0


	//   ....[222]....
        /*1138*/ 	.word	0x00014e00


	//   ....[223]....
        /*113c*/ 	.word	0x00014e70


	//   ....[224]....
        /*1140*/ 	.word	0x00014ee0


	//   ....[225]....
        /*1144*/ 	.word	0x00014f50


	//   ....[226]....
        /*1148*/ 	.word	0x00014fb0


	//   ....[227]....
        /*114c*/ 	.word	0x00015020


	//   ....[228]....
        /*1150*/ 	.word	0x00015090


	//   ....[229]....
        /*1154*/ 	.word	0x00015100


	//   ....[230]....
        /*1158*/ 	.word	0x00015160


	//   ....[231]....
        /*115c*/ 	.word	0x000151d0


	//   ....[232]....
        /*1160*/ 	.word	0x00015240


	//   ....[233]....
        /*1164*/ 	.word	0x000152b0


	//   ....[234]....
        /*1168*/ 	.word	0x00015310


	//   ....[235]....
        /*116c*/ 	.word	0x00015380


	//   ....[236]....
        /*1170*/ 	.word	0x000153f0


	//   ....[237]....
        /*1174*/ 	.word	0x000154c0


	//   ....[238]....
        /*1178*/ 	.word	0x00015520


	//   ....[239]....
        /*117c*/ 	.word	0x00015600


	//   ....[240]....
        /*1180*/ 	.word	0x00015660


	//   ....[241]....
        /*1184*/ 	.word	0x00015740


	//   ....[242]....
        /*1188*/ 	.word	0x000157a0


	//   ....[243]....
        /*118c*/ 	.word	0x00015880


	//   ....[244]....
        /*1190*/ 	.word	0x000158e0


	//   ....[245]....
        /*1194*/ 	.word	0x00015950


	//   ....[246]....
        /*1198*/ 	.word	0x000159c0


	//   ....[247]....
        /*119c*/ 	.word	0x00015cb0


	//   ....[248]....
        /*11a0*/ 	.word	0x00015fa0


	//   ....[249]....
        /*11a4*/ 	.word	0x00016740


	//   ....[250]....
        /*11a8*/ 	.word	0x00016790


	//   ....[251]....
        /*11ac*/ 	.word	0x000167e0


	//   ....[252]....
        /*11b0*/ 	.word	0x00016830


	//   ....[253]....
        /*11b4*/ 	.word	0x00016880


	//   ....[254]....
        /*11b8*/ 	.word	0x000168d0


	//   ....[255]....
        /*11bc*/ 	.word	0x00016920


	//   ....[0]....
        /*11c0*/ 	.word	0x00016970


	//   ....[1]....
        /*11c4*/ 	.word	0x000169e0


	//   ....[2]....
        /*11c8*/ 	.word	0x00016a50


	//   ....[3]....
        /*11cc*/ 	.word	0x00016b20


	//   ....[4]....
        /*11d0*/ 	.word	0x00016b80


	//   ....[5]....
        /*11d4*/ 	.word	0x00016c60


	//   ....[6]....
        /*11d8*/ 	.word	0x00016cc0


	//   ....[7]....
        /*11dc*/ 	.word	0x00016da0


	//   ....[8]....
        /*11e0*/ 	.word	0x00016e00


	//   ....[9]....
        /*11e4*/ 	.word	0x00016ee0


	//   ....[10]....
        /*11e8*/ 	.word	0x00016f40


	//   ....[11]....
        /*11ec*/ 	.word	0x00016fb0


	//   ....[12]....
        /*11f0*/ 	.word	0x00017020


	//   ....[13]....
        /*11f4*/ 	.word	0x000170f0


	//   ....[14]....
        /*11f8*/ 	.word	0x00017150


	//   ....[15]....
        /*11fc*/ 	.word	0x00017230


	//   ....[16]....
        /*1200*/ 	.word	0x00017290


	//   ....[17]....
        /*1204*/ 	.word	0x00017370


	//   ....[18]....
        /*1208*/ 	.word	0x000173d0


	//   ....[19]....
        /*120c*/ 	.word	0x000174b0


	//   ....[20]....
        /*1210*/ 	.word	0x00017510


	//   ....[21]....
        /*1214*/ 	.word	0x00017580


	//   ....[22]....
        /*1218*/ 	.word	0x000175f0


	//   ....[23]....
        /*121c*/ 	.word	0x000178d0


	//   ....[24]....
        /*1220*/ 	.word	0x00017bb0


	//   ....[25]....
        /*1224*/ 	.word	0x00018370


	//   ....[26]....
        /*1228*/ 	.word	0x000183b0


	//   ....[27]....
        /*122c*/ 	.word	0x00018400


	//   ....[28]....
        /*1230*/ 	.word	0x00018440


	//   ....[29]....
        /*1234*/ 	.word	0x00018490


	//   ....[30]....
        /*1238*/ 	.word	0x000184d0


	//   ....[31]....
        /*123c*/ 	.word	0x00018520


	//   ....[32]....
        /*1240*/ 	.word	0x00018560


	//   ....[33]....
        /*1244*/ 	.word	0x000185b0


	//   ....[34]....
        /*1248*/ 	.word	0x00018620


	//   ....[35]....
        /*124c*/ 	.word	0x00018690


	//   ....[36]....
        /*1250*/ 	.word	0x00018770


	//   ....[37]....
        /*1254*/ 	.word	0x000187d0


	//   ....[38]....
        /*1258*/ 	.word	0x000188b0


	//   ....[39]....
        /*125c*/ 	.word	0x00018910


	//   ....[40]....
        /*1260*/ 	.word	0x000189f0


	//   ....[41]....
        /*1264*/ 	.word	0x00018a50


	//   ....[42]....
        /*1268*/ 	.word	0x00018b30


	//   ....[43]....
        /*126c*/ 	.word	0x00018b90


	//   ....[44]....
        /*1270*/ 	.word	0x00018be0


	//   ....[45]....
        /*1274*/ 	.word	0x00018c20


	//   ....[46]....
        /*1278*/ 	.word	0x00018c70


	//   ....[47]....
        /*127c*/ 	.word	0x00018cb0


	//   ....[48]....
        /*1280*/ 	.word	0x00018d00


	//   ....[49]....
        /*1284*/ 	.word	0x00018d40


	//   ....[50]....
        /*1288*/ 	.word	0x00018d90


	//   ....[51]....
        /*128c*/ 	.word	0x00018dd0


	//   ....[52]....
        /*1290*/ 	.word	0x00018e20


	//   ....[53]....
        /*1294*/ 	.word	0x00018e70


	//   ....[54]....
        /*1298*/ 	.word	0x00018ec0


	//   ....[55]....
        /*129c*/ 	.word	0x00018f20


	//   ....[56]....
        /*12a0*/ 	.word	0x00018f70


	//   ....[57]....
        /*12a4*/ 	.word	0x00018fd0


	//   ....[58]....
        /*12a8*/ 	.word	0x00019020


	//   ....[59]....
        /*12ac*/ 	.word	0x00019070


	//   ....[60]....
        /*12b0*/ 	.word	0x000190e0


	//   ....[61]....
        /*12b4*/ 	.word	0x00019150


	//   ....[62]....
        /*12b8*/ 	.word	0x000191c0


	//   ....[63]....
        /*12bc*/ 	.word	0x00019220


	//   ....[64]....
        /*12c0*/ 	.word	0x00019290


	//   ....[65]....
        /*12c4*/ 	.word	0x00019300


	//   ....[66]....
        /*12c8*/ 	.word	0x00019370


	//   ....[67]....
        /*12cc*/ 	.word	0x000193d0


	//   ....[68]....
        /*12d0*/ 	.word	0x00019440


	//   ....[69]....
        /*12d4*/ 	.word	0x000194b0


	//   ....[70]....
        /*12d8*/ 	.word	0x00019520


	//   ....[71]....
        /*12dc*/ 	.word	0x00019580


	//   ....[72]....
        /*12e0*/ 	.word	0x000195f0


	//   ....[73]....
        /*12e4*/ 	.word	0x00019660


	//   ....[74]....
        /*12e8*/ 	.word	0x000196d0


	//   ....[75]....
        /*12ec*/ 	.word	0x00019730


	//   ....[76]....
        /*12f0*/ 	.word	0x000197a0


	//   ....[77]....
        /*12f4*/ 	.word	0x00019810


	//   ....[78]....
        /*12f8*/ 	.word	0x00019880


	//   ....[79]....
        /*12fc*/ 	.word	0x000198e0


	//   ....[80]....
        /*1300*/ 	.word	0x00019950


	//   ....[81]....
        /*1304*/ 	.word	0x000199c0


	//   ....[82]....
        /*1308*/ 	.word	0x00019a30


	//   ....[83]....
        /*130c*/ 	.word	0x00019a90


	//   ....[84]....
        /*1310*/ 	.word	0x00019b00


	//   ....[85]....
        /*1314*/ 	.word	0x00019b70


	//   ....[86]....
        /*1318*/ 	.word	0x00019be0


	//   ....[87]....
        /*131c*/ 	.word	0x00019c40


	//   ....[88]....
        /*1320*/ 	.word	0x00019cb0


	//   ....[89]....
        /*1324*/ 	.word	0x00019d20


	//   ....[90]....
        /*1328*/ 	.word	0x00019d90


	//   ....[91]....
        /*132c*/ 	.word	0x00019df0


	//   ....[92]....
        /*1330*/ 	.word	0x00019e60


	//   ....[93]....
        /*1334*/ 	.word	0x00019ed0


	//   ....[94]....
        /*1338*/ 	.word	0x00019f40


	//   ....[95]....
        /*133c*/ 	.word	0x00019fa0


	//   ....[96]....
        /*1340*/ 	.word	0x0001a010


	//   ....[97]....
        /*1344*/ 	.word	0x0001a080


	//   ....[98]....
        /*1348*/ 	.word	0x0001a0f0


	//   ....[99]....
        /*134c*/ 	.word	0x0001a150


	//   ....[100]....
        /*1350*/ 	.word	0x0001a1c0


	//   ....[101]....
        /*1354*/ 	.word	0x0001a230


	//   ....[102]....
        /*1358*/ 	.word	0x0001a280


	//   ....[103]....
        /*135c*/ 	.word	0x0001a2c0


	//   ....[104]....
        /*1360*/ 	.word	0x0001a310


	//   ....[105]....
        /*1364*/ 	.word	0x0001a360


	//   ....[106]....
        /*1368*/ 	.word	0x0001a3b0


	//   ....[107]....
        /*136c*/ 	.word	0x0001a420


	//   ....[108]....
        /*1370*/ 	.word	0x0001a470


	//   ....[109]....
        /*1374*/ 	.word	0x0001a4c0


	//   ....[110]....
        /*1378*/ 	.word	0x0001a510


	//   ....[111]....
        /*137c*/ 	.word	0x0001a560


	//   ....[112]....
        /*1380*/ 	.word	0x0001a5b0


	//   ....[113]....
        /*1384*/ 	.word	0x0001a620


	//   ....[114]....
        /*1388*/ 	.word	0x0001a670


	//   ....[115]....
        /*138c*/ 	.word	0x0001a6e0


	//   ....[116]....
        /*1390*/ 	.word	0x0001a740


	//   ....[117]....
        /*1394*/ 	.word	0x0001a7b0


	//----- nvinfo : EIATTR_EXIT_INSTR_OFFSETS
	.align		4
.L_372:
        /*1398*/ 	.byte	0x04, 0x1c
        /*139a*/ 	.short	(.L_374 - .L_373)


	//   ....[0]....
.L_373:
        /*139c*/ 	.word	0x000010d0


	//   ....[1]....
        /*13a0*/ 	.word	0x000148b0


	//----- nvinfo : EIATTR_MAX_THREADS
	.align		4
.L_374:
        /*13a4*/ 	.byte	0x04, 0x05
        /*13a6*/ 	.short	(.L_376 - .L_375)
.L_375:
        /*13a8*/ 	.word	0x00000080
        /*13ac*/ 	.word	0x00000001
        /*13b0*/ 	.word	0x00000001


	//----- nvinfo : EIATTR_CRS_STACK_SIZE
	.align		4
.L_376:
        /*13b4*/ 	.byte	0x04, 0x1e
        /*13b6*/ 	.short	(.L_378 - .L_377)
.L_377:
        /*13b8*/ 	.word	0x00000000
.L_378:


//--------------------- .nv.info._ZN7cutlass13device_kernelIN5flash19enable_sm80_to_sm89INS1_16FlashAttnFwdSm80INS1_25CollectiveMainloopFwdSm80ILi4ELi1ELb0EN4cute5tupleIJNS5_1CILi128EEENS7_ILi80EEENS7_ILi64EEEEEELi64ENS_6half_tEfNS_4arch4Sm80ELb1ELb0ELb1ELb1ELb1ELb1ELb1ELb1EEENS1_21CollectiveEpilogueFwdINS6_IJS8_SA_S9_EEENS6_IJNS7_ILi1EEESI_SI_EEESC_SE_Li128ELb1ELb1ELb1ELb0EEENS1_36VarlenDynamicPersistentTileSchedulerILi128ELi80ELi128ELi128ELb1ELb1ELb0ELb1ELb1ELb1EEEEEEEEEvNT_6ParamsE --------------------------
	.section	.nv.info._ZN7cutlass13device_kernelIN5flash19enable_sm80_to_sm89INS1_16FlashAttnFwdSm80INS1_25CollectiveMainloopFwdSm80ILi4ELi1ELb0EN4cute5tupleIJNS5_1CILi128EEENS7_ILi80EEENS7_ILi64EEEEEELi64ENS_6half_tEfNS_4arch4Sm80ELb1ELb0ELb1ELb1ELb1ELb1ELb1ELb1EEENS1_21CollectiveEpilogueFwdINS6_IJS8_SA_S9_EEENS6_IJNS7_ILi1EEESI_SI_EEESC_SE_Li128ELb1ELb1ELb1ELb0EEENS1_36VarlenDynamicPersistentTileSchedulerILi128ELi80ELi128ELi128ELb1ELb1ELb0ELb1ELb1ELb1EEEEEEEEEvNT_6ParamsE,"",@"SHT_CUDA_INFO"
	.sectionflags	@""
	.align	4


	//----- nvinfo : EIATTR_CUDA_API_VERSION
	.align		4
        /*0000*/ 	.byte	0x04, 0x37
        /*0002*/ 	.short	(.L_380 - .L_379)
.L_379:
        /*0004*/ 	.word	0x00000082


	//----- nvinfo : EIATTR_SW2861232_WAR
	.align		4
.L_380:
        /*0008*/ 	.byte	0x01, 0x35
	.zero		2


	//----- nvinfo : EIATTR_PARAM_CBANK
	.align		4
        /*000c*/ 	.byte	0x04, 0x0a
        /*000e*/ 	.short	(.L_382 - .L_381)
	.align		4
.L_381:
        /*0010*/ 	.word	index@(.nv.constant0._ZN7cutlass13device_kernelIN5flash19enable_sm80_to_sm89INS1_16FlashAttnFwdSm80INS1_25CollectiveMainloopFwdSm80ILi4ELi1ELb0EN4cute5tupleIJNS5_1CILi128EEENS7_ILi80EEENS7_ILi64EEEEEELi64ENS_6half_tEfNS_4arch4Sm80ELb1ELb0ELb1ELb1ELb1ELb1ELb1ELb1EEENS1_21CollectiveEpilogueFwdINS6_IJS8_SA_S9_EEENS6_IJNS7_ILi1EEESI_SI_EEESC_SE_Li128ELb1ELb1ELb1ELb0EEENS1_36VarlenDynamicPersistentTileSchedulerILi128ELi80ELi128ELi128ELb1ELb1ELb0ELb1ELb1ELb1EEEEEEEEEvNT_6ParamsE)
        /*0014*/ 	.short	0x0160
        /*0016*/ 	.short	0x0438


	//----- nvinfo : EIATTR_CBANK_PARAM_SIZE
	.align		4
.L_382:
        /*0018*/ 	.byte	0x03, 0x19
        /*001a*/ 	.short	0x0438


	//----- nvinfo : EIATTR_KPARAM_INFO
	.align		4
        /*001c*/ 	.byte	0x04, 0x17
        /*001e*/ 	.short	(.L_384 - .L_383)
.L_383:
        /*0020*/ 	.word	0x00000000
        /*0024*/ 	.short	0x0000
        /*0026*/ 	.short	0x0000
        /*0028*/ 	.byte	0x00, 0xf0, 0xe1, 0x10


	//----- nvinfo : EIATTR_MAXREG_COUNT
	.align		4
.L_384:
        /*002c*/ 	.byte	0x03, 0x1b
        /*002e*/ 	.short	0x00ff


	//----- nvinfo : EIATTR_NUM_BARRIERS
	.align		4
        /*0030*/ 	.byte	0x02, 0x4c
        /*0032*/ 	.byte	0x06
	.zero		1


	//----- nvinfo : EIATTR_ANNOTATIONS
	.align		4
        /*0034*/ 	.byte	0x04, 0x55
        /*0036*/ 	.short	(.L_386 - .L_385)


	//   ....[0]....
.L_385:
        /* <DEDUP_REMOVED lines=130> */


	//----- nvinfo : EIATTR_MERCURY_ISA_VERSION
	.align		4
.L_386:
        /*0840*/ 	.byte	0x03, 0x5f
        /*0842*/ 	.short	0x0000


	//----- nvinfo : EIATTR_INT_WARP_WIDE_INSTR_OFFSETS
	.align		4
        /*0844*/ 	.byte	0x04, 0x31
        /*0846*/ 	.short	(.L_388 - .L_387)


	//   ....[0]....
.L_387:
        /*0848*/ 	.word	0x0001b410


	//   ....[1]....
        /*084c*/ 	.word	0x0001b490


	//----- nvinfo : EIATTR_COOP_GROUP_MASK_REGIDS
	.align		4
.L_388:
        /*0850*/ 	.byte	0x04, 0x29
        /*0852*/ 	.short	(.L_390 - .L_389)


	//   ....[0]....
.L_389:
        /*0854*/ 	.word	0xffffffff


	//   ....[1]....
        /*0858*/ 	.word	0xffffffff


	//   ....[2]....
        /*085c*/ 	.word	0xffffffff


	//   ....[3]....
        /*0860*/ 	.word	0xffffffff


	//   ....[4]....
        /*0864*/ 	.word	0xffffffff


	//   ....[5]....
        /*0868*/ 	.word	0xffffffff


	//   ....[6]....
        /*086c*/ 	.word	0xffffffff


	//   ....[7]....
        /*0870*/ 	.word	0xffffffff


	//   ....[8]....
        /*0874*/ 	.word	0xffffffff


	//   ....[9]....
        /*0878*/ 	.word	0xffffffff


	//   ....[10]....
        /*087c*/ 	.word	0xffffffff


	//   ....[11]....
        /*0880*/ 	.word	0xffffffff


	//   ....[12]....
        /*0884*/ 	.word	0xffffffff


	//   ....[13]....
        /*0888*/ 	.word	0xffffffff


	//   ....[14]....
        /*088c*/ 	.word	0xffffffff


	//   ....[15]....
        /*0890*/ 	.word	0xffffffff


	//   ....[16]....
        /*0894*/ 	.word	0xffffffff


	//   ....[17]....
        /*0898*/ 	.word	0xffffffff


	//   ....[18]....
        /*089c*/ 	.word	0xffffffff


	//   ....[19]....
        /*08a0*/ 	.word	0xffffffff


	//   ....[20]....
        /*08a4*/ 	.word	0xffffffff


	//   ....[21]....
        /*08a8*/ 	.word	0xffffffff


	//   ....[22]....
        /*08ac*/ 	.word	0xffffffff


	//   ....[23]....
        /*08b0*/ 	.word	0xffffffff


	//   ....[24]....
        /*08b4*/ 	.word	0xffffffff


	//   ....[25]....
        /*08b8*/ 	.word	0xffffffff


	//   ....[26]....
        /*08bc*/ 	.word	0xffffffff


	//   ....[27]....
        /*08c0*/ 	.word	0xffffffff


	//   ....[28]....
        /*08c4*/ 	.word	0xffffffff


	//   ....[29]....
        /*08c8*/ 	.word	0xffffffff


	//   ....[30]....
        /*08cc*/ 	.word	0xffffffff


	//   ....[31]....
        /*08d0*/ 	.word	0xffffffff


	//   ....[32]....
        /*08d4*/ 	.word	0xffffffff


	//   ....[33]....
        /*08d8*/ 	.word	0xffffffff


	//   ....[34]....
        /*08dc*/ 	.word	0xffffffff


	//   ....[35]....
        /*08e0*/ 	.word	0xffffffff


	//   ....[36]....
        /*08e4*/ 	.word	0xffffffff


	//   ....[37]....
        /*08e8*/ 	.word	0xffffffff


	//   ....[38]....
        /*08ec*/ 	.word	0xffffffff


	//   ....[39]....
        /*08f0*/ 	.word	0xffffffff


	//   ....[40]....
        /*08f4*/ 	.word	0xffffffff


	//   ....[41]....
        /*08f8*/ 	.word	0xffffffff


	//   ....[42]....
        /*08fc*/ 	.word	0xffffffff


	//   ....[43]....
        /*0900*/ 	.word	0xffffffff


	//   ....[44]....
        /*0904*/ 	.word	0xffffffff


	//   ....[45]....
        /*0908*/ 	.word	0xffffffff


	//   ....[46]....
        /*090c*/ 	.word	0xffffffff


	//   ....[47]....
        /*0910*/ 	.word	0xffffffff


	//   ....[48]....
        /*0914*/ 	.word	0xffffffff


	//   ....[49]....
        /*0918*/ 	.word	0xffffffff


	//   ....[50]....
        /*091c*/ 	.word	0xffffffff


	//   ....[51]....
        /*0920*/ 	.word	0xffffffff


	//   ....[52]....
        /*0924*/ 	.word	0xffffffff


	//   ....[53]....
        /*0928*/ 	.word	0xffffffff


	//   ....[54]....
        /*092c*/ 	.word	0xffffffff


	//   ....[55]....
        /*0930*/ 	.word	0xffffffff


	//   ....[56]....
        /*0934*/ 	.word	0xffffffff


	//   ....[57]....
        /*0938*/ 	.word	0xffffffff


	//   ....[58]....
        /*093c*/ 	.word	0xffffffff


	//   ....[59]....
        /*0940*/ 	.word	0xffffffff


	//   ....[60]....
        /*0944*/ 	.word	0xffffffff


	//   ....[61]....
        /*0948*/ 	.word	0xffffffff


	//   ....[62]....
        /*094c*/ 	.word	0xffffffff


	//   ....[63]....
        /*0950*/ 	.word	0xffffffff


	//   ....[64]....
        /*0954*/ 	.word	0xffffffff


	//   ....[65]....
        /*0958*/ 	.word	0xffffffff


	//   ....[66]....
        /*095c*/ 	.word	0xffffffff


	//   ....[67]....
        /*0960*/ 	.word	0xffffffff


	//   ....[68]....
        /*0964*/ 	.word	0xffffffff


	//   ....[69]....
        /*0968*/ 	.word	0xffffffff


	//   ....[70]....
        /*096c*/ 	.word	0xffffffff


	//   ....[71]....
        /*0970*/ 	.word	0xffffffff


	//   ....[72]....
        /*0974*/ 	.word	0xffffffff


	//   ....[73]....
        /*0978*/ 	.word	0xffffffff


	//   ....[74]....
        /*097c*/ 	.word	0xffffffff


	//   ....[75]....
        /*0980*/ 	.word	0xffffffff


	//   ....[76]....
        /*0984*/ 	.word	0xffffffff


	//   ....[77]....
        /*0988*/ 	.word	0xffffffff


	//   ....[78]....
        /*098c*/ 	.word	0xffffffff


	//   ....[79]....
        /*0990*/ 	.word	0xffffffff


	//   ....[80]....
        /*0994*/ 	.word	0xffffffff


	//   ....[81]....
        /*0998*/ 	.word	0xffffffff


	//   ....[82]....
        /*099c*/ 	.word	0xffffffff


	//   ....[83]....
        /*09a0*/ 	.word	0xffffffff


	//   ....[84]....
        /*09a4*/ 	.word	0xffffffff


	//   ....[85]....
        /*09a8*/ 	.word	0xffffffff


	//   ....[86]....
        /*09ac*/ 	.word	0xffffffff


	//   ....[87]....
        /*09b0*/ 	.word	0xffffffff


	//   ....[88]....
        /*09b4*/ 	.word	0xffffffff


	//   ....[89]....
        /*09b8*/ 	.word	0xffffffff


	//   ....[90]....
        /*09bc*/ 	.word	0xffffffff


	//   ....[91]....
        /*09c0*/ 	.word	0xffffffff


	//   ....[92]....
        /*09c4*/ 	.word	0xffffffff


	//   ....[93]....
        /*09c8*/ 	.word	0xffffffff


	//   ....[94]....
        /*09cc*/ 	.word	0xffffffff


	//   ....[95]....
        /*09d0*/ 	.word	0xffffffff


	//   ....[96]....
        /*09d4*/ 	.word	0xffffffff


	//   ....[97]....
        /*09d8*/ 	.word	0xffffffff


	//   ....[98]....
        /*09dc*/ 	.word	0xffffffff


	//   ....[99]....
        /*09e0*/ 	.word	0xffffffff


	//   ....[100]....
        /*09e4*/ 	.word	0xffffffff


	//   ....[101]....
        /*09e8*/ 	.word	0xffffffff


	//   ....[102]....
        /*09ec*/ 	.word	0xffffffff


	//   ....[103]....
        /*09f0*/ 	.word	0xffffffff


	//   ....[104]....
        /*09f4*/ 	.word	0xffffffff


	//   ....[105]....
        /*09f8*/ 	.word	0xffffffff


	//   ....[106]....
        /*09fc*/ 	.word	0xffffffff


	//   ....[107]....
        /*0a00*/ 	.word	0xffffffff


	//   ....[108]....
        /*0a04*/ 	.word	0xffffffff


	//   ....[109]....
        /*0a08*/ 	.word	0xffffffff


	//   ....[110]....
        /*0a0c*/ 	.word	0xffffffff


	//   ....[111]....
        /*0a10*/ 	.word	0xffffffff


	//   ....[112]....
        /*0a14*/ 	.word	0xffffffff


	//   ....[113]....
        /*0a18*/ 	.word	0xffffffff


	//   ....[114]....
        /*0a1c*/ 	.word	0xffffffff


	//   ....[115]....
        /*0a20*/ 	.word	0xffffffff


	//   ....[116]....
        /*0a24*/ 	.word	0xffffffff


	//   ....[117]....
        /*0a28*/ 	.word	0xffffffff


	//   ....[118]....
        /*0a2c*/ 	.word	0xffffffff


	//   ....[119]....
        /*0a30*/ 	.word	0xffffffff


	//   ....[120]....
        /*0a34*/ 	.word	0xffffffff


	//   ....[121]....
        /*0a38*/ 	.word	0xffffffff


	//   ....[122]....
        /*0a3c*/ 	.word	0xffffffff


	//   ....[123]....
        /*0a40*/ 	.word	0xffffffff


	//   ....[124]....
        /*0a44*/ 	.word	0xffffffff


	//   ....[125]....
        /*0a48*/ 	.word	0xffffffff


	//   ....[126]....
        /*0a4c*/ 	.word	0xffffffff


	//   ....[127]....
        /*0a50*/ 	.word	0xffffffff


	//   ....[128]....
        /*0a54*/ 	.word	0xffffffff


	//   ....[129]....
        /*0a58*/ 	.word	0xffffffff


	//   ....[130]....
        /*0a5c*/ 	.word	0xffffffff


	//   ....[131]....
        /*0a60*/ 	.word	0xffffffff


	//   ....[132]....
        /*0a64*/ 	.word	0xffffffff


	//   ....[133]....
        /*0a68*/ 	.word	0xffffffff


	//   ....[134]....
        /*0a6c*/ 	.word	0xffffffff


	//   ....[135]....
        /*0a70*/ 	.word	0xffffffff


	//   ....[136]....
        /*0a74*/ 	.word	0xffffffff


	//   ....[137]....
        /*0a78*/ 	.word	0xffffffff


	//   ....[138]....
        /*0a7c*/ 	.word	0xffffffff


	//   ....[139]....
        /*0a80*/ 	.word	0xffffffff


	//   ....[140]....
        /*0a84*/ 	.word	0xffffffff


	//   ....[141]....
        /*0a88*/ 	.word	0xffffffff


	//   ....[142]....
        /*0a8c*/ 	.word	0xffffffff


	//   ....[143]....
        /*0a90*/ 	.word	0xffffffff


	//   ....[144]....
        /*0a94*/ 	.word	0xffffffff


	//   ....[145]....
        /*0a98*/ 	.word	0xffffffff


	//   ....[146]....
        /*0a9c*/ 	.word	0xffffffff


	//   ....[147]....
        /*0aa0*/ 	.word	0xffffffff


	//   ....[148]....
        /*0aa4*/ 	.word	0xffffffff


	//   ....[149]....
        /*0aa8*/ 	.word	0xffffffff


	//   ....[150]....
        /*0aac*/ 	.word	0xffffffff


	//   ....[151]....
        /*0ab0*/ 	.word	0xffffffff


	//   ....[152]....
        /*0ab4*/ 	.word	0xffffffff


	//   ....[153]....
        /*0ab8*/ 	.word	0xffffffff


	//   ....[154]....
        /*0abc*/ 	.word	0xffffffff


	//   ....[155]....
        /*0ac0*/ 	.word	0xffffffff


	//   ....[156]....
        /*0ac4*/ 	.word	0xffffffff


	//   ....[157]....
        /*0ac8*/ 	.word	0xffffffff


	//   ....[158]....
        /*0acc*/ 	.word	0xffffffff


	//   ....[159]....
        /*0ad0*/ 	.word	0xffffffff


	//   ....[160]....
        /*0ad4*/ 	.word	0xffffffff


	//   ....[161]....
        /*0ad8*/ 	.word	0xffffffff


	//   ....[162]....
        /*0adc*/ 	.word	0xffffffff


	//   ....[163]....
        /*0ae0*/ 	.word	0xffffffff


	//   ....[164]....
        /*0ae4*/ 	.word	0xffffffff


	//   ....[165]....
        /*0ae8*/ 	.word	0xffffffff


	//   ....[166]....
        /*0aec*/ 	.word	0xffffffff


	//   ....[167]....
        /*0af0*/ 	.word	0xffffffff


	//   ....[168]....
        /*0af4*/ 	.word	0xffffffff


	//   ....[169]....
        /*0af8*/ 	.word	0xffffffff


	//   ....[170]....
        /*0afc*/ 	.word	0xffffffff


	//   ....[171]....
        /*0b00*/ 	.word	0xffffffff


	//   ....[172]....
        /*0b04*/ 	.word	0xffffffff


	//   ....[173]....
        /*0b08*/ 	.word	0xffffffff


	//   ....[174]....
        /*0b0c*/ 	.word	0xffffffff


	//   ....[175]....
        /*0b10*/ 	.word	0xffffffff


	//   ....[176]....
        /*0b14*/ 	.word	0xffffffff


	//   ....[177]....
        /*0b18*/ 	.word	0xffffffff


	//   ....[178]....
        /*0b1c*/ 	.word	0xffffffff


	//   ....[179]....
        /*0b20*/ 	.word	0xffffffff


	//   ....[180]....
        /*0b24*/ 	.word	0xffffffff


	//   ....[181]....
        /*0b28*/ 	.word	0xffffffff


	//   ....[182]....
        /*0b2c*/ 	.word	0xffffffff


	//   ....[183]....
        /*0b30*/ 	.word	0xffffffff


	//   ....[184]....
        /*0b34*/ 	.word	0xffffffff


	//   ....[185]....
        /*0b38*/ 	.word	0xffffffff


	//   ....[186]....
        /*0b3c*/ 	.word	0xffffffff


	//   ....[187]....
        /*0b40*/ 	.word	0xffffffff


	//   ....[188]....
        /*0b44*/ 	.word	0xffffffff


	//   ....[189]....
        /*0b48*/ 	.word	0xffffffff


	//   ....[190]....
        /*0b4c*/ 	.word	0xffffffff


	//   ....[191]....
        /*0b50*/ 	.word	0xffffffff


	//   ....[192]....
        /*0b54*/ 	.word	0xffffffff


	//   ....[193]....
        /*0b58*/ 	.word	0xffffffff


	//   ....[194]....
        /*0b5c*/ 	.word	0xffffffff


	//   ....[195]....
        /*0b60*/ 	.word	0xffffffff


	//   ....[196]....
        /*0b64*/ 	.word	0xffffffff


	//   ....[197]....
        /*0b68*/ 	.word	0xffffffff


	//   ....[198]....
        /*0b6c*/ 	.word	0xffffffff


	//   ....[199]....
        /*0b70*/ 	.word	0xffffffff


	//   ....[200]....
        /*0b74*/ 	.word	0xffffffff


	//   ....[201]....
        /*0b78*/ 	.word	0xffffffff


	//   ....[202]....
        /*0b7c*/ 	.word	0xffffffff


	//   ....[203]....
        /*0b80*/ 	.word	0xffffffff


	//   ....[204]....
        /*0b84*/ 	.word	0xffffffff


	//   ....[205]....
        /*0b88*/ 	.word	0xffffffff


	//   ....[206]....
        /*0b8c*/ 	.word	0xffffffff


	//   ....[207]....
        /*0b90*/ 	.word	0xffffffff


	//   ....[208]....
        /*0b94*/ 	.word	0xffffffff


	//   ....[209]....
        /*0b98*/ 	.word	0xffffffff


	//   ....[210]....
        /*0b9c*/ 	.word	0xffffffff


	//   ....[211]....
        /*0ba0*/ 	.word	0xffffffff


	//   ....[212]....
        /*0ba4*/ 	.word	0xffffffff


	//   ....[213]....
        /*0ba8*/ 	.word	0xffffffff


	//   ....[214]....
        /*0bac*/ 	.word	0xffffffff


	//   ....[215]....
        /*0bb0*/ 	.word	0xffffffff


	//   ....[216]....
        /*0bb4*/ 	.word	0xffffffff


	//   ....[217]....
        /*0bb8*/ 	.word	0xffffffff


	//   ....[218]....
        /*0bbc*/ 	.word	0xffffffff


	//   ....[219]....
        /*0bc0*/ 	.word	0xffffffff


	//   ....[220]....
        /*0bc4*/ 	.word	0xffffffff


	//   ....[221]....
        /*0bc8*/ 	.word	0xffffffff


	//   ....[222]....
        /*0bcc*/ 	.word	0xffffffff


	//   ....[223]....
        /*0bd0*/ 	.word	0xffffffff


	//   ....[224]....
        /*0bd4*/ 	.word	0xffffffff


	//   ....[225]....
        /*0bd8*/ 	.word	0xffffffff


	//   ....[226]....
        /*0bdc*/ 	.word	0xffffffff


	//   ....[227]....
        /*0be0*/ 	.word	0xffffffff


	//   ....[228]....
        /*0be4*/ 	.word	0xffffffff


	//   ....[229]....
        /*0be8*/ 	.word	0xffffffff


	//   ....[230]....
        /*0bec*/ 	.word	0xffffffff


	//   ....[231]....
        /*0bf0*/ 	.word	0xffffffff


	//   ....[232]....
        /*0bf4*/ 	.word	0xffffffff


	//   ....[233]....
        /*0bf8*/ 	.word	0xffffffff


	//   ....[234]....
        /*0bfc*/ 	.word	0xffffffff


	//   ....[235]....
        /*0c00*/ 	.word	0xffffffff


	//   ....[236]....
        /*0c04*/ 	.word	0xffffffff


	//   ....[237]....
        /*0c08*/ 	.word	0xffffffff


	//   ....[238]....
        /*0c0c*/ 	.word	0xffffffff


	//   ....[239]....
        /*0c10*/ 	.word	0xffffffff


	//   ....[240]....
        /*0c14*/ 	.word	0xffffffff


	//   ....[241]....
        /*0c18*/ 	.word	0xffffffff


	//   ....[242]....
        /*0c1c*/ 	.word	0xffffffff


	//   ....[243]....
        /*0c20*/ 	.word	0xffffffff


	//   ....[244]....
        /*0c24*/ 	.word	0xffffffff


	//   ....[245]....
        /*0c28*/ 	.word	0xffffffff


	//   ....[246]....
        /*0c2c*/ 	.word	0xffffffff


	//   ....[247]....
        /*0c30*/ 	.word	0xffffffff


	//   ....[248]....
        /*0c34*/ 	.word	0xffffffff


	//   ....[249]....
        /*0c38*/ 	.word	0xffffffff


	//   ....[250]....
        /*0c3c*/ 	.word	0xffffffff


	//   ....[251]....
        /*0c40*/ 	.word	0xffffffff


	//   ....[252]....
        /*0c44*/ 	.word	0xffffffff


	//   ....[253]....
        /*0c48*/ 	.word	0xffffffff


	//   ....[254]....
        /*0c4c*/ 	.word	0xffffffff


	//   ....[255]....
        /*0c50*/ 	.word	0xffffffff


	//   ....[0]....
        /*0c54*/ 	.word	0xffffffff


	//   ....[1]....
        /*0c58*/ 	.word	0xffffffff


	//   ....[2]....
        /*0c5c*/ 	.word	0xffffffff


	//   ....[3]....
        /*0c60*/ 	.word	0xffffffff


	//   ....[4]....
        /*0c64*/ 	.word	0xffffffff


	//   ....[5]....
        /*0c68*/ 	.word	0xffffffff


	//   ....[6]....
        /*0c6c*/ 	.word	0xffffffff


	//   ....[7]....
        /*0c70*/ 	.word	0xffffffff


	//   ....[8]....
        /*0c74*/ 	.word	0xffffffff


	//   ....[9]....
        /*0c78*/ 	.word	0xffffffff


	//   ....[10]....
        /*0c7c*/ 	.word	0xffffffff


	//   ....[11]....
        /*0c80*/ 	.word	0xffffffff


	//   ....[12]....
        /*0c84*/ 	.word	0xffffffff


	//   ....[13]....
        /*0c88*/ 	.word	0xffffffff


	//   ....[14]....
        /*0c8c*/ 	.word	0xffffffff


	//   ....[15]....
        /*0c90*/ 	.word	0xffffffff


	//   ....[16]....
        /*0c94*/ 	.word	0xffffffff


	//   ....[17]....
        /*0c98*/ 	.word	0xffffffff


	//   ....[18]....
        /*0c9c*/ 	.word	0xffffffff


	//   ....[19]....
        /*0ca0*/ 	.word	0xffffffff


	//   ....[20]....
        /*0ca4*/ 	.word	0xffffffff


	//   ....[21]....
        /*0ca8*/ 	.word	0xffffffff


	//   ....[22]....
        /*0cac*/ 	.word	0xffffffff


	//   ....[23]....
        /*0cb0*/ 	.word	0xffffffff


	//   ....[24]....
        /*0cb4*/ 	.word	0xffffffff


	//   ....[25]....
        /*0cb8*/ 	.word	0xffffffff


	//   ....[26]....
        /*0cbc*/ 	.word	0xffffffff


	//   ....[27]....
        /*0cc0*/ 	.word	0xffffffff


	//   ....[28]....
        /*0cc4*/ 	.word	0xffffffff


	//   ....[29]....
        /*0cc8*/ 	.word	0xffffffff


	//   ....[30]....
        /*0ccc*/ 	.word	0xffffffff


	//   ....[31]....
        /*0cd0*/ 	.word	0xffffffff


	//   ....[32]....
        /*0cd4*/ 	.word	0xffffffff


	//   ....[33]....
        /*0cd8*/ 	.word	0xffffffff


	//   ....[34]....
        /*0cdc*/ 	.word	0xffffffff


	//   ....[35]....
        /*0ce0*/ 	.word	0xffffffff


	//   ....[36]....
        /*0ce4*/ 	.word	0xffffffff


	//   ....[37]....
        /*0ce8*/ 	.word	0xffffffff


	//   ....[38]....
        /*0cec*/ 	.word	0xffffffff


	//   ....[39]....
        /*0cf0*/ 	.word	0xffffffff


	//   ....[40]....
        /*0cf4*/ 	.word	0xffffffff


	//   ....[41]....
        /*0cf8*/ 	.word	0xffffffff


	//   ....[42]....
        /*0cfc*/ 	.word	0xffffffff


	//   ....[43]....
        /*0d00*/ 	.word	0xffffffff


	//   ....[44]....
        /*0d04*/ 	.word	0xffffffff


	//   ....[45]....
        /*0d08*/ 	.word	0xffffffff


	//   ....[46]....
        /*0d0c*/ 	.word	0xffffffff


	//   ....[47]....
        /*0d10*/ 	.word	0xffffffff


	//   ....[48]....
        /*0d14*/ 	.word	0xffffffff


	//   ....[49]....
        /*0d18*/ 	.word	0xffffffff


	//   ....[50]....
        /*0d1c*/ 	.word	0xffffffff


	//   ....[51]....
        /*0d20*/ 	.word	0xffffffff


	//   ....[52]....
        /*0d24*/ 	.word	0xffffffff


	//   ....[53]....
        /*0d28*/ 	.word	0xffffffff


	//   ....[54]....
        /*0d2c*/ 	.word	0xffffffff


	//   ....[55]....
        /*0d30*/ 	.word	0xffffffff


	//   ....[56]....
        /*0d34*/ 	.word	0xffffffff


	//   ....[57]....
        /*0d38*/ 	.word	0xffffffff


	//   ....[58]....
        /*0d3c*/ 	.word	0xffffffff


	//   ....[59]....
        /*0d40*/ 	.word	0xffffffff


	//   ....[60]....
        /*0d44*/ 	.word	0xffffffff


	//   ....[61]....
        /*0d48*/ 	.word	0xffffffff


	//   ....[62]....
        /*0d4c*/ 	.word	0xffffffff


	//   ....[63]....
        /*0d50*/ 	.word	0xffffffff


	//   ....[64]....
        /*0d54*/ 	.word	0xffffffff


	//   ....[65]....
        /*0d58*/ 	.word	0xffffffff


	//   ....[66]....
        /*0d5c*/ 	.word	0xffffffff


	//   ....[67]....
        /*0d60*/ 	.word	0xffffffff


	//   ....[68]....
        /*0d64*/ 	.word	0xffffffff


	//   ....[69]....
        /*0d68*/ 	.word	0xffffffff


	//   ....[70]....
        /*0d6c*/ 	.word	0xffffffff


	//   ....[71]....
        /*0d70*/ 	.word	0xffffffff


	//   ....[72]....
        /*0d74*/ 	.word	0xffffffff


	//   ....[73]....
        /*0d78*/ 	.word	0xffffffff


	//   ....[74]....
        /*0d7c*/ 	.word	0xffffffff


	//   ....[75]....
        /*0d80*/ 	.word	0xffffffff


	//   ....[76]....
        /*0d84*/ 	.word	0xffffffff


	//   ....[77]....
        /*0d88*/ 	.word	0xffffffff


	//   ....[78]....
        /*0d8c*/ 	.word	0xffffffff


	//   ....[79]....
        /*0d90*/ 	.word	0xffffffff


	//   ....[80]....
        /*0d94*/ 	.word	0xffffffff


	//   ....[81]....
        /*0d98*/ 	.word	0xffffffff


	//   ....[82]....
        /*0d9c*/ 	.word	0xffffffff


	//   ....[83]....
        /*0da0*/ 	.word	0xffffffff


	//   ....[84]....
        /*0da4*/ 	.word	0xffffffff


	//   ....[85]....
        /*0da8*/ 	.word	0xffffffff


	//   ....[86]....
        /*0dac*/ 	.word	0xffffffff


	//   ....[87]....
        /*0db0*/ 	.word	0xffffffff


	//   ....[88]....
        /*0db4*/ 	.word	0xffffffff


	//   ....[89]....
        /*0db8*/ 	.word	0xffffffff


	//   ....[90]....
        /*0dbc*/ 	.word	0xffffffff


	//   ....[91]....
        /*0dc0*/ 	.word	0xffffffff


	//   ....[92]....
        /*0dc4*/ 	.word	0xffffffff


	//   ....[93]....
        /*0dc8*/ 	.word	0xffffffff


	//   ....[94]....
        /*0dcc*/ 	.word	0xffffffff


	//   ....[95]....
        /*0dd0*/ 	.word	0xffffffff


	//   ....[96]....
        /*0dd4*/ 	.word	0xffffffff


	//   ....[97]....
        /*0dd8*/ 	.word	0xffffffff


	//   ....[98]....
        /*0ddc*/ 	.word	0xffffffff


	//   ....[99]....
        /*0de0*/ 	.word	0xffffffff


	//   ....[100]....
        /*0de4*/ 	.word	0xffffffff


	//   ....[101]....
        /*0de8*/ 	.word	0xffffffff


	//   ....[102]....
        /*0dec*/ 	.word	0xffffffff


	//   ....[103]....
        /*0df0*/ 	.word	0xffffffff


	//   ....[104]....
        /*0df4*/ 	.word	0xffffffff


	//   ....[105]....
        /*0df8*/ 	.word	0xffffffff


	//   ....[106]....
        /*0dfc*/ 	.word	0xffffffff


	//   ....[107]....
        /*0e00*/ 	.word	0xffffffff


	//   ....[108]....
        /*0e04*/ 	.word	0xffffffff


	//   ....[109]....
        /*0e08*/ 	.word	0xffffffff


	//   ....[110]....
        /*0e0c*/ 	.word	0xffffffff


	//   ....[111]....
        /*0e10*/ 	.word	0xffffffff


	//   ....[112]....
        /*0e14*/ 	.word	0xffffffff


	//   ....[113]....
        /*0e18*/ 	.word	0xffffffff


	//   ....[114]....
        /*0e1c*/ 	.word	0xffffffff


	//   ....[115]....
        /*0e20*/ 	.word	0xffffffff


	//   ....[116]....
        /*0e24*/ 	.word	0xffffffff


	//   ....[117]....
        /*0e28*/ 	.word	0xffffffff


	//   ....[118]....
        /*0e2c*/ 	.word	0xffffffff


	//   ....[119]....
        /*0e30*/ 	.word	0xffffffff


	//   ....[120]....
        /*0e34*/ 	.word	0xffffffff


	//   ....[121]....
        /*0e38*/ 	.word	0xffffffff


	//   ....[122]....
        /*0e3c*/ 	.word	0xffffffff


	//   ....[123]....
        /*0e40*/ 	.word	0xffffffff


	//   ....[124]....
        /*0e44*/ 	.word	0xffffffff


	//   ....[125]....
        /*0e48*/ 	.word	0xffffffff


	//   ....[126]....
        /*0e4c*/ 	.word	0xffffffff


	//   ....[127]....
        /*0e50*/ 	.word	0xffffffff


	//   ....[128]....
        /*0e54*/ 	.word	0xffffffff


	//   ....[129]....
        /*0e58*/ 	.word	0xffffffff


	//   ....[130]....
        /*0e5c*/ 	.word	0xffffffff


	//   ....[131]....
        /*0e60*/ 	.word	0xffffffff


	//   ....[132]....
        /*0e64*/ 	.word	0xffffffff


	//   ....[133]....
        /*0e68*/ 	.word	0xffffffff


	//   ....[134]....
        /*0e6c*/ 	.word	0xffffffff


	//   ....[135]....
        /*0e70*/ 	.word	0xffffffff


	//   ....[136]....
        /*0e74*/ 	.word	0xffffffff


	//   ....[137]....
        /*0e78*/ 	.word	0xffffffff


	//   ....[138]....
        /*0e7c*/ 	.word	0xffffffff


	//   ....[139]....
        /*0e80*/ 	.word	0xffffffff


	//   ....[140]....
        /*0e84*/ 	.word	0xffffffff


	//   ....[141]....
        /*0e88*/ 	.word	0xffffffff


	//   ....[142]....
        /*0e8c*/ 	.word	0xffffffff


	//   ....[143]....
        /*0e90*/ 	.word	0xffffffff


	//   ....[144]....
        /*0e94*/ 	.word	0xffffffff


	//   ....[145]....
        /*0e98*/ 	.word	0xffffffff


	//   ....[146]....
        /*0e9c*/ 	.word	0xffffffff


	//   ....[147]....
        /*0ea0*/ 	.word	0xffffffff


	//   ....[148]....
        /*0ea4*/ 	.word	0xffffffff


	//   ....[149]....
        /*0ea8*/ 	.word	0xffffffff


	//   ....[150]....
        /*0eac*/ 	.word	0xffffffff


	//   ....[151]....
        /*0eb0*/ 	.word	0xffffffff


	//   ....[152]....
        /*0eb4*/ 	.word	0xffffffff


	//   ....[153]....
        /*0eb8*/ 	.word	0xffffffff


	//   ....[154]....
        /*0ebc*/ 	.word	0xffffffff


	//   ....[155]....
        /*0ec0*/ 	.word	0xffffffff


	//   ....[156]....
        /*0ec4*/ 	.word	0xffffffff


	//   ....[157]....
        /*0ec8*/ 	.word	0xffffffff


	//   ....[158]....
        /*0ecc*/ 	.word	0xffffffff


	//   ....[159]....
        /*0ed0*/ 	.word	0xffffffff


	//   ....[160]....
        /*0ed4*/ 	.word	0xffffffff


	//   ....[161]....
        /*0ed8*/ 	.word	0xffffffff


	//   ....[162]....
        /*0edc*/ 	.word	0xffffffff


	//   ....[163]....
        /*0ee0*/ 	.word	0xffffffff


	//   ....[164]....
        /*0ee4*/ 	.word	0xffffffff


	//   ....[165]....
        /*0ee8*/ 	.word	0xffffffff


	//   ....[166]....
        /*0eec*/ 	.word	0xffffffff


	//   ....[167]....
        /*0ef0*/ 	.word	0xffffffff


	//   ....[168]....
        /*0ef4*/ 	.word	0xffffffff


	//   ....[169]....
        /*0ef8*/ 	.word	0xffffffff


	//   ....[170]....
        /*0efc*/ 	.word	0xffffffff


	//   ....[171]....
        /*0f00*/ 	.word	0xffffffff


	//   ....[172]....
        /*0f04*/ 	.word	0xffffffff


	//   ....[173]....
        /*0f08*/ 	.word	0xffffffff


	//----- nvinfo : EIATTR_COOP_GROUP_INSTR_OFFSETS
	.align		4
.L_390:
        /*0f0c*/ 	.byte	0x04, 0x28
        /*0f0e*/ 	.short	(.L_392 - .L_391)


	//   ....[0]....
.L_391:
        /*0f10*/ 	.word	0x00000050


	//   ....[1]....
        /*0f14*/ 	.word	0x00000200


	//   ....[2]....
        /*0f18*/ 	.word	0x00000230


	//   ....[3]....
        /*0f1c*/ 	.word	0x00000260


	//   ....[4]....
        /*0f20*/ 	.word	0x00000290


	//   ....[5]....
        /*0f24*/ 	.word	0x000002c0


	//   ....[6]....
        /*0f28*/ 	.word	0x000002f0


	//   ....[7]....
        /*0f2c*/ 	.word	0x00000450


	//   ....[8]....
        /*0f30*/ 	.word	0x00000490


	//   ....[9]....
        /*0f34*/ 	.word	0x000004c0


	//   ....[10]....
        /*0f38*/ 	.word	0x000004f0


	//   ....[11]....
        /*0f3c*/ 	.word	0x00000520


	//   ....[12]....
        /*0f40*/ 	.word	0x00000550


	//   ....[13]....
        /*0f44*/ 	.word	0x000005e0


	//   ....[14]....
        /*0f48*/ 	.word	0x00000630


	//   ....[15]....
        /*0f4c*/ 	.word	0x00000650


	//   ....[16]....
        /*0f50*/ 	.word	0x000006b0


	//   ....[17]....
        /*0f54*/ 	.word	0x00003fc0


	//   ....[18]....
        /*0f58*/ 	.word	0x00004010


	//   ....[19]....
        /*0f5c*/ 	.word	0x00004810


	//   ....[20]....
        /*0f60*/ 	.word	0x00004830


	//   ....[21]....
        /*0f64*/ 	.word	0x00004fa0


	//   ....[22]....
        /*0f68*/ 	.word	0x00004fb0


	//   ....[23]....
        /*0f6c*/ 	.word	0x00005830


	//   ....[24]....
        /*0f70*/ 	.word	0x00005870


	//   ....[25]....
        /*0f74*/ 	.word	0x00006470


	//   ....[26]....
        /*0f78*/ 	.word	0x000064a0


	//   ....[27]....
        /*0f7c*/ 	.word	0x00006c60


	//   ....[28]....
        /*0f80*/ 	.word	0x00006c80


	//   ....[29]....
        /*0f84*/ 	.word	0x00007460


	//   ....[30]....
        /*0f88*/ 	.word	0x00007490


	//   ....[31]....
        /*0f8c*/ 	.word	0x000075c0


	//   ....[32]....
        /*0f90*/ 	.word	0x000075f0


	//   ....[33]....
        /*0f94*/ 	.word	0x000076e0


	//   ....[34]....
        /*0f98*/ 	.word	0x00007700


	//   ....[35]....
        /*0f9c*/ 	.word	0x00007cb0


	//   ....[36]....
        /*0fa0*/ 	.word	0x00007ce0


	//   ....[37]....
        /*0fa4*/ 	.word	0x00007e40


	//   ....[38]....
        /*0fa8*/ 	.word	0x00007e70


	//   ....[39]....
        /*0fac*/ 	.word	0x00007f60


	//   ....[40]....
        /*0fb0*/ 	.word	0x00007f90


	//   ....[41]....
        /*0fb4*/ 	.word	0x00008b30


	//   ....[42]....
        /*0fb8*/ 	.word	0x00008b50


	//   ....[43]....
        /*0fbc*/ 	.word	0x00008c30


	//   ....[44]....
        /*0fc0*/ 	.word	0x00008c40


	//   ....[45]....
        /*0fc4*/ 	.word	0x00008d10


	//   ....[46]....
        /*0fc8*/ 	.word	0x00008d30


	//   ....[47]....
        /*0fcc*/ 	.word	0x00008e00


	//   ....[48]....
        /*0fd0*/ 	.word	0x00008e10


	//   ....[49]....
        /*0fd4*/ 	.word	0x00008ee0


	//   ....[50]....
        /*0fd8*/ 	.word	0x00008f00


	//   ....[51]....
        /*0fdc*/ 	.word	0x00008fd0


	//   ....[52]....
        /*0fe0*/ 	.word	0x00008fe0


	//   ....[53]....
        /*0fe4*/ 	.word	0x000090b0


	//   ....[54]....
        /*0fe8*/ 	.word	0x000090d0


	//   ....[55]....
        /*0fec*/ 	.word	0x000091a0


	//   ....[56]....
        /*0ff0*/ 	.word	0x000091b0


	//   ....[57]....
        /*0ff4*/ 	.word	0x000095c0


	//   ....[58]....
        /*0ff8*/ 	.word	0x000095e0


	//   ....[59]....
        /*0ffc*/ 	.word	0x000095f0


	//   ....[60]....
        /*1000*/ 	.word	0x00009600


	//   ....[61]....
        /*1004*/ 	.word	0x00009610


	//   ....[62]....
        /*1008*/ 	.word	0x00009620


	//   ....[63]....
        /*100c*/ 	.word	0x00009640


	//   ....[64]....
        /*1010*/ 	.word	0x00009660


	//   ....[65]....
        /*1014*/ 	.word	0x00009680


	//   ....[66]....
        /*1018*/ 	.word	0x00009720


	//   ....[67]....
        /*101c*/ 	.word	0x00009a90


	//   ....[68]....
        /*1020*/ 	.word	0x00009ab0


	//   ....[69]....
        /*1024*/ 	.word	0x00009ad0


	//   ....[70]....
        /*1028*/ 	.word	0x00009af0


	//   ....[71]....
        /*102c*/ 	.word	0x00009cd0


	//   ....[72]....
        /*1030*/ 	.word	0x00009d90


	//   ....[73]....
        /*1034*/ 	.word	0x00009dd0


	//   ....[74]....
        /*1038*/ 	.word	0x00009e10


	//   ....[75]....
        /*103c*/ 	.word	0x00009ff0


	//   ....[76]....
        /*1040*/ 	.word	0x0000a0b0


	//   ....[77]....
        /*1044*/ 	.word	0x0000a0f0


	//   ....[78]....
        /*1048*/ 	.word	0x0000a130


	//   ....[79]....
        /*104c*/ 	.word	0x0000a330


	//   ....[80]....
        /*1050*/ 	.word	0x0000a3f0


	//   ....[81]....
        /*1054*/ 	.word	0x0000a430


	//   ....[82]....
        /*1058*/ 	.word	0x0000a470


	//   ....[83]....
        /*105c*/ 	.word	0x0000c000


	//   ....[84]....
        /*1060*/ 	.word	0x0000c060


	//   ....[85]....
        /*1064*/ 	.word	0x0000c090


	//   ....[86]....
        /*1068*/ 	.word	0x0000c0a0


	//   ....[87]....
        /*106c*/ 	.word	0x0000c180


	//   ....[88]....
        /*1070*/ 	.word	0x0000c190


	//   ....[89]....
        /*1074*/ 	.word	0x0000c1a0


	//   ....[90]....
        /*1078*/ 	.word	0x0000c1b0


	//   ....[91]....
        /*107c*/ 	.word	0x0000c3c0


	//   ....[92]....
        /*1080*/ 	.word	0x0000c400


	//   ....[93]....
        /*1084*/ 	.word	0x0000c420


	//   ....[94]....
        /*1088*/ 	.word	0x0000c430


	//   ....[95]....
        /*108c*/ 	.word	0x0000c510


	//   ....[96]....
        /*1090*/ 	.word	0x0000c5c0


	//   ....[97]....
        /*1094*/ 	.word	0x0000c630


	//   ....[98]....
        /*1098*/ 	.word	0x0000c640


	//   ....[99]....
        /*109c*/ 	.word	0x0000e3d0


	//   ....[100]....
        /*10a0*/ 	.word	0x0000e3f0


	//   ....[101]....
        /*10a4*/ 	.word	0x0000e400


	//   ....[102]....
        /*10a8*/ 	.word	0x0000e410


	//   ....[103]....
        /*10ac*/ 	.word	0x0000e420


	//   ....[104]....
        /*10b0*/ 	.word	0x0000e440


	//   ....[105]....
        /*10b4*/ 	.word	0x0000e460


	//   ....[106]....
        /*10b8*/ 	.word	0x0000e480


	//   ....[107]....
        /*10bc*/ 	.word	0x0000e4a0


	//   ....[108]....
        /*10c0*/ 	.word	0x0000e4c0


	//   ....[109]....
        /*10c4*/ 	.word	0x0000f970


	//   ....[110]....
        /*10c8*/ 	.word	0x0000f990


	//   ....[111]....
        /*10cc*/ 	.word	0x0000f9b0


	//   ....[112]....
        /*10d0*/ 	.word	0x0000f9c0


	//   ....[113]....
        /*10d4*/ 	.word	0x0000f9d0


	//   ....[114]....
        /*10d8*/ 	.word	0x0000f9e0


	//   ....[115]....
        /*10dc*/ 	.word	0x0000f9f0


	//   ....[116]....
        /*10e0*/ 	.word	0x0000fa00


	//   ....[117]....
        /*10e4*/ 	.word	0x0000fa30


	//   ....[118]....
        /*10e8*/ 	.word	0x0000fa60


	//   ....[119]....
        /*10ec*/ 	.word	0x0000fc80


	//   ....[120]....
        /*10f0*/ 	.word	0x0000ff40


	//   ....[121]....
        /*10f4*/ 	.word	0x0000ff50


	//   ....[122]....
        /*10f8*/ 	.word	0x0000ff60


	//   ....[123]....
        /*10fc*/ 	.word	0x00010bf0


	//   ....[124]....
        /*1100*/ 	.word	0x00010c10


	//   ....[125]....
        /*1104*/ 	.word	0x00010c30


	//   ....[126]....
        /*1108*/ 	.word	0x00010c40


	//   ....[127]....
        /*110c*/ 	.word	0x00010c70


	//   ....[128]....
        /*1110*/ 	.word	0x00010c90


	//   ....[129]....
        /*1114*/ 	.word	0x00010cb0


	//   ....[130]....
        /*1118*/ 	.word	0x00010cc0


	//   ....[131]....
        /*111c*/ 	.word	0x00012920


	//   ....[132]....
        /*1120*/ 	.word	0x00012940


	//   ....[133]....
        /*1124*/ 	.word	0x000129c0


	//   ....[134]....
        /*1128*/ 	.word	0x000129d0


	//   ....[135]....
        /*112c*/ 	.word	0x00012a10


	//   ....[136]....
        /*1130*/ 	.word	0x00012a20


	//   ....[137]....
        /*1134*/ 	.word	0x00012a60


	//   ....[138]....
        /*1138*/ 	.word	0x00012a70


	//   ....[139]....
        /*113c*/ 	.word	0x00012a80


	//   ....[140]....
        /*1140*/ 	.word	0x00012a90


	//   ....[141]....
        /*1144*/ 	.word	0x00013de0


	//   ....[142]....
        /*1148*/ 	.word	0x00013e00


	//   ....[143]....
        /*114c*/ 	.word	0x00013e20


	//   ....[144]....
        /*1150*/ 	.word	0x00013e80


	//   ....[145]....
        /*1154*/ 	.word	0x00013e90


	//   ....[146]....
        /*1158*/ 	.word	0x00013ed0


	//   ....[147]....
        /*115c*/ 	.word	0x00013ee0


	//   ....[148]....
        /*1160*/ 	.word	0x00013f20


	//   ....[149]....
        /*1164*/ 	.word	0x00013f30


	//   ....[150]....
        /*1168*/ 	.word	0x00013f40


	//   ....[151]....
        /*116c*/ 	.word	0x00014110


	//   ....[152]....
        /*1170*/ 	.word	0x000143c0


	//   ....[153]....
        /*1174*/ 	.word	0x000143d0


	//   ....[154]....
        /*1178*/ 	.word	0x000143e0


	//   ....[155]....
        /*117c*/ 	.word	0x00014ca0


	//   ....[156]....
        /*1180*/ 	.word	0x00014d00


	//   ....[157]....
        /*1184*/ 	.word	0x00014e60


	//   ....[158]....
        /*1188*/ 	.word	0x00014e80


	//   ....[159]....
        /*118c*/ 	.word	0x00014fe0


	//   ....[160]....
        /*1190*/ 	.word	0x00015000


	//   ....[161]....
        /*1194*/ 	.word	0x00015160


	//   ....[162]....
        /*1198*/ 	.word	0x00015180


	//   ....[163]....
        /*119c*/ 	.word	0x00017240


	//   ....[164]....
        /*11a0*/ 	.word	0x00017260


	//   ....[165]....
        /*11a4*/ 	.word	0x000172b0


	//   ....[166]....
        /*11a8*/ 	.word	0x000172d0


	//   ....[167]....
        /*11ac*/ 	.word	0x000172f0


	//   ....[168]....
        /*11b0*/ 	.word	0x00017310


	//   ....[169]....
        /*11b4*/ 	.word	0x00017330


	//   ....[170]....
        /*11b8*/ 	.word	0x00017350


	//   ....[171]....
        /*11bc*/ 	.word	0x00017370


	//   ....[172]....
        /*11c0*/ 	.word	0x000174b0


	//   ....[173]....
        /*11c4*/ 	.word	0x00018680


	//   ....[174]....
        /*11c8*/ 	.word	0x000186a0


	//   ....[175]....
        /*11cc*/ 	.word	0x000186f0


	//   ....[176]....
        /*11d0*/ 	.word	0x00018710


	//   ....[177]....
        /*11d4*/ 	.word	0x00018740


	//   ....[178]....
        /*11d8*/ 	.word	0x00018760


	//   ....[179]....
        /*11dc*/ 	.word	0x00018790


	//   ....[180]....
        /*11e0*/ 	.word	0x000187b0


	//   ....[181]....
        /*11e4*/ 	.word	0x000187d0


	//   ....[182]....
        /*11e8*/ 	.word	0x000187e0


	//   ....[183]....
        /*11ec*/ 	.word	0x00018de0


	//   ....[184]....
        /*11f0*/ 	.word	0x00018e00


	//   ....[185]....
        /*11f4*/ 	.word	0x00018e20


	//   ....[186]....
        /*11f8*/ 	.word	0x00018e40


	//   ....[187]....
        /*11fc*/ 	.word	0x00018e60


	//   ....[188]....
        /*1200*/ 	.word	0x00018e80


	//   ....[189]....
        /*1204*/ 	.word	0x00018ea0


	//   ....[190]....
        /*1208*/ 	.word	0x00018ec0


	//   ....[191]....
        /*120c*/ 	.word	0x0001ac50


	//   ....[192]....
        /*1210*/ 	.word	0x0001ac80


	//   ....[193]....
        /*1214*/ 	.word	0x0001ac90


	//   ....[194]....
        /*1218*/ 	.word	0x0001aca0


	//   ....[195]....
        /*121c*/ 	.word	0x0001acb0


	//   ....[196]....
        /*1220*/ 	.word	0x0001ace0


	//   ....[197]....
        /*1224*/ 	.word	0x0001ad00


	//   ....[198]....
        /*1228*/ 	.word	0x0001ad20


	//   ....[199]....
        /*122c*/ 	.word	0x0001bf30


	//   ....[200]....
        /*1230*/ 	.word	0x0001bf50


	//   ....[201]....
        /*1234*/ 	.word	0x0001bf60


	//   ....[202]....
        /*1238*/ 	.word	0x0001bf70


	//   ....[203]....
        /*123c*/ 	.word	0x0001bf80


	//   ....[204]....
        /*1240*/ 	.word	0x0001bf90


	//   ....[205]....
        /*1244*/ 	.word	0x0001bfb0


	//   ....[206]....
        /*1248*/ 	.word	0x0001c020


	//   ....[207]....
        /*124c*/ 	.word	0x0001c400


	//   ....[208]....
        /*1250*/ 	.word	0x0001c420


	//   ....[209]....
        /*1254*/ 	.word	0x0001c480


	//   ....[210]....
        /*1258*/ 	.word	0x0001c490


	//   ....[211]....
        /*125c*/ 	.word	0x0001c500


	//   ....[212]....
        /*1260*/ 	.word	0x0001c520


	//   ....[213]....
        /*1264*/ 	.word	0x0001c590


	//   ....[214]....
        /*1268*/ 	.word	0x0001c5a0


	//   ....[215]....
        /*126c*/ 	.word	0x0001c610


	//   ....[216]....
        /*1270*/ 	.word	0x0001c630


	//   ....[217]....
        /*1274*/ 	.word	0x0001c6a0


	//   ....[218]....
        /*1278*/ 	.word	0x0001c6b0


	//   ....[219]....
        /*127c*/ 	.word	0x0001c720


	//   ....[220]....
        /*1280*/ 	.word	0x0001c740


	//   ....[221]....
        /*1284*/ 	.word	0x0001c7b0


	//   ....[222]....
        /*1288*/ 	.word	0x0001c7c0


	//   ....[223]....
        /*128c*/ 	.word	0x0001ca40


	//   ....[224]....
        /*1290*/ 	.word	0x0001ca60


	//   ....[225]....
        /*1294*/ 	.word	0x0001cdb0


	//   ....[226]....
        /*1298*/ 	.word	0x0001cdc0


	//   ....[227]....
        /*129c*/ 	.word	0x0001d110


	//   ....[228]....
        /*12a0*/ 	.word	0x0001d130


	//   ....[229]....
        /*12a4*/ 	.word	0x0001d4a0


	//   ....[230]....
        /*12a8*/ 	.word	0x0001d4b0


	//   ....[231]....
        /*12ac*/ 	.word	0x0001dfe0


	//   ....[232]....
        /*12b0*/ 	.word	0x0001e000


	//   ....[233]....
        /*12b4*/ 	.word	0x0001e070


	//   ....[234]....
        /*12b8*/ 	.word	0x0001e080


	//   ....[235]....
        /*12bc*/ 	.word	0x0001e0f0


	//   ....[236]....
        /*12c0*/ 	.word	0x0001e110


	//   ....[237]....
        /*12c4*/ 	.word	0x0001e180


	//   ....[238]....
        /*12c8*/ 	.word	0x0001e190


	//   ....[239]....
        /*12cc*/ 	.word	0x0001e200


	//   ....[240]....
        /*12d0*/ 	.word	0x0001e220


	//   ....[241]....
        /*12d4*/ 	.word	0x0001e290


	//   ....[242]....
        /*12d8*/ 	.word	0x0001e2a0


	//   ....[243]....
        /*12dc*/ 	.word	0x0001e310


	//   ....[244]....
        /*12e0*/ 	.word	0x0001e330


	//   ....[245]....
        /*12e4*/ 	.word	0x0001e3a0


	//   ....[246]....
        /*12e8*/ 	.word	0x0001e3b0


	//   ....[247]....
        /*12ec*/ 	.word	0x0001e500


	//   ....[248]....
        /*12f0*/ 	.word	0x0001e520


	//   ....[249]....
        /*12f4*/ 	.word	0x0001e650


	//   ....[250]....
        /*12f8*/ 	.word	0x0001e690


	//   ....[251]....
        /*12fc*/ 	.word	0x0001e6c0


	//   ....[252]....
        /*1300*/ 	.word	0x0001e6f0


	//   ....[253]....
        /*1304*/ 	.word	0x0001e720


	//   ....[254]....
        /*1308*/ 	.word	0x0001e750


	//   ....[255]....
        /*130c*/ 	.word	0x0001e8b0


	//   ....[0]....
        /*1310*/ 	.word	0x0001e8f0


	//   ....[1]....
        /*1314*/ 	.word	0x0001e920


	//   ....[2]....
        /*1318*/ 	.word	0x0001e950


	//   ....[3]....
        /*131c*/ 	.word	0x0001e980


	//   ....[4]....
        /*1320*/ 	.word	0x0001e9b0


	//   ....[5]....
        /*1324*/ 	.word	0x0001ea40


	//   ....[6]....
        /*1328*/ 	.word	0x0001eaa0


	//   ....[7]....
        /*132c*/ 	.word	0x0001eab0


	//   ....[8]....
        /*1330*/ 	.word	0x0001eb10


	//   ....[9]....
        /*1334*/ 	.word	0x0001f570


	//   ....[10]....
        /*1338*/ 	.word	0x0001f5d0


	//   ....[11]....
        /*133c*/ 	.word	0x0001f620


	//   ....[12]....
        /*1340*/ 	.word	0x0001f670


	//   ....[13]....
        /*1344*/ 	.word	0x0001f6c0


	//   ....[14]....
        /*1348*/ 	.word	0x0001f730


	//   ....[15]....
        /*134c*/ 	.word	0x0001f780


	//   ....[16]....
        /*1350*/ 	.word	0x0001f7f0


	//   ....[17]....
        /*1354*/ 	.word	0x0001f860


	//   ....[18]....
        /*1358*/ 	.word	0x0001f8d0


	//   ....[19]....
        /*135c*/ 	.word	0x0001f940


	//   ....[20]....
        /*1360*/ 	.word	0x0001f9b0


	//   ....[21]....
        /*1364*/ 	.word	0x0001fa20


	//   ....[22]....
        /*1368*/ 	.word	0x0001fa80


	//   ....[23]....
        /*136c*/ 	.word	0x0001faf0


	//   ....[24]....
        /*1370*/ 	.word	0x0001fb60


	//   ....[25]....
        /*1374*/ 	.word	0x0001fbd0


	//   ....[26]....
        /*1378*/ 	.word	0x0001fc30


	//   ....[27]....
        /*137c*/ 	.word	0x0001fca0


	//   ....[28]....
        /*1380*/ 	.word	0x0001fd10


	//   ....[29]....
        /*1384*/ 	.word	0x0001fd80


	//   ....[30]....
        /*1388*/ 	.word	0x0001fde0


	//   ....[31]....
        /*138c*/ 	.word	0x0001fe50


	//   ....[32]....
        /*1390*/ 	.word	0x0001fec0


	//   ....[33]....
        /*1394*/ 	.word	0x0001ff30


	//   ....[34]....
        /*1398*/ 	.word	0x0001ff90


	//   ....[35]....
        /*139c*/ 	.word	0x00020000


	//   ....[36]....
        /*13a0*/ 	.word	0x00020070


	//   ....[37]....
        /*13a4*/ 	.word	0x00020140


	//   ....[38]....
        /*13a8*/ 	.word	0x000201a0


	//   ....[39]....
        /*13ac*/ 	.word	0x00020280


	//   ....[40]....
        /*13b0*/ 	.word	0x000202e0


	//   ....[41]....
        /*13b4*/ 	.word	0x000203c0


	//   ....[42]....
        /*13b8*/ 	.word	0x00020420


	//   ....[43]....
        /*13bc*/ 	.word	0x00020500


	//   ....[44]....
        /*13c0*/ 	.word	0x00020560


	//   ....[45]....
        /*13c4*/ 	.word	0x000205d0


	//   ....[46]....
        /*13c8*/ 	.word	0x00020640


	//   ....[47]....
        /*13cc*/ 	.word	0x00020930


	//   ....[48]....
        /*13d0*/ 	.word	0x00020c20


	//   ....[49]....
        /*13d4*/ 	.word	0x000213c0


	//   ....[50]....
        /*13d8*/ 	.word	0x00021410


	//   ....[51]....
        /*13dc*/ 	.word	0x00021460


	//   ....[52]....
        /*13e0*/ 	.word	0x000214b0


	//   ....[53]....
        /*13e4*/ 	.word	0x00021500


	//   ....[54]....
        /*13e8*/ 	.word	0x00021550


	//   ....[55]....
        /*13ec*/ 	.word	0x000215a0


	//   ....[56]....
        /*13f0*/ 	.word	0x000215f0


	//   ....[57]....
        /*13f4*/ 	.word	0x00021660


	//   ....[58]....
        /*13f8*/ 	.word	0x000216d0


	//   ....[59]....
        /*13fc*/ 	.word	0x000217a0


	//   ....[60]....
        /*1400*/ 	.word	0x00021800


	//   ....[61]....
        /*1404*/ 	.word	0x000218e0


	//   ....[62]....
        /*1408*/ 	.word	0x00021940


	//   ....[63]....
        /*140c*/ 	.word	0x00021a20


	//   ....[64]....
        /*1410*/ 	.word	0x00021a80


	//   ....[65]....
        /*1414*/ 	.word	0x00021b60


	//   ....[66]....
        /*1418*/ 	.word	0x00021bc0


	//   ....[67]....
        /*141c*/ 	.word	0x00021c30


	//   ....[68]....
        /*1420*/ 	.word	0x00021ca0


	//   ....[69]....
        /*1424*/ 	.word	0x00021d70


	//   ....[70]....
        /*1428*/ 	.word	0x00021dd0


	//   ....[71]....
        /*142c*/ 	.word	0x00021eb0


	//   ....[72]....
        /*1430*/ 	.word	0x00021f10


	//   ....[73]....
        /*1434*/ 	.word	0x00021ff0


	//   ....[74]....
        /*1438*/ 	.word	0x00022050


	//   ....[75]....
        /*143c*/ 	.word	0x00022130


	//   ....[76]....
        /*1440*/ 	.word	0x00022190


	//   ....[77]....
        /*1444*/ 	.word	0x00022200


	//   ....[78]....
        /*1448*/ 	.word	0x00022270


	//   ....[79]....
        /*144c*/ 	.word	0x00022550


	//   ....[80]....
        /*1450*/ 	.word	0x00022830


	//   ....[81]....
        /*1454*/ 	.word	0x00022ff0


	//   ....[82]....
        /*1458*/ 	.word	0x00023030


	//   ....[83]....
        /*145c*/ 	.word	0x00023080


	//   ....[84]....
        /*1460*/ 	.word	0x000230c0


	//   ....[85]....
        /*1464*/ 	.word	0x00023110


	//   ....[86]....
        /*1468*/ 	.word	0x00023150


	//   ....[87]....
        /*146c*/ 	.word	0x000231a0


	//   ....[88]....
        /*1470*/ 	.word	0x000231e0


	//   ....[89]....
        /*1474*/ 	.word	0x00023230


	//   ....[90]....
        /*1478*/ 	.word	0x000232a0


	//   ....[91]....
        /*147c*/ 	.word	0x00023310


	//   ....[92]....
        /*1480*/ 	.word	0x000233f0


	//   ....[93]....
        /*1484*/ 	.word	0x00023450


	//   ....[94]....
        /*1488*/ 	.word	0x00023530


	//   ....[95]....
        /*148c*/ 	.word	0x00023590


	//   ....[96]....
        /*1490*/ 	.word	0x00023670


	//   ....[97]....
        /*1494*/ 	.word	0x000236d0


	//   ....[98]....
        /*1498*/ 	.word	0x000237b0


	//   ....[99]....
        /*149c*/ 	.word	0x00023810


	//   ....[100]....
        /*14a0*/ 	.word	0x00023860


	//   ....[101]....
        /*14a4*/ 	.word	0x000238a0


	//   ....[102]....
        /*14a8*/ 	.word	0x000238f0


	//   ....[103]....
        /*14ac*/ 	.word	0x00023930


	//   ....[104]....
        /*14b0*/ 	.word	0x00023980


	//   ....[105]....
        /*14b4*/ 	.word	0x000239c0


	//   ....[106]....
        /*14b8*/ 	.word	0x00023a10


	//   ....[107]....
        /*14bc*/ 	.word	0x00023a50


	//   ....[108]....
        /*14c0*/ 	.word	0x00023aa0


	//   ....[109]....
        /*14c4*/ 	.word	0x00023af0


	//   ....[110]....
        /*14c8*/ 	.word	0x00023b40


	//   ....[111]....
        /*14cc*/ 	.word	0x00023b90


	//   ....[112]....
        /*14d0*/ 	.word	0x00023be0


	//   ....[113]....
        /*14d4*/ 	.word	0x00023c30


	//   ....[114]....
        /*14d8*/ 	.word	0x00023c80


	//   ....[115]....
        /*14dc*/ 	.word	0x00023cc0


	//   ....[116]....
        /*14e0*/ 	.word	0x00023d30


	//   ....[117]....
        /*14e4*/ 	.word	0x00023da0


	//   ....[118]....
        /*14e8*/ 	.word	0x00023e10


	//   ....[119]....
        /*14ec*/ 	.word	0x00023e70


	//   ....[120]....
        /*14f0*/ 	.word	0x00023ee0


	//   ....[121]....
        /*14f4*/ 	.word	0x00023f50


	//   ....[122]....
        /*14f8*/ 	.word	0x00023fc0


	//   ....[123]....
        /*14fc*/ 	.word	0x00024020


	//   ....[124]....
        /*1500*/ 	.word	0x00024090


	//   ....[125]....
        /*1504*/ 	.word	0x00024100


	//   ....[126]....
        /*1508*/ 	.word	0x00024170


	//   ....[127]....
        /*150c*/ 	.word	0x000241d0


	//   ....[128]....
        /*1510*/ 	.word	0x00024240


	//   ....[129]....
        /*1514*/ 	.word	0x000242b0


	//   ....[130]....
        /*1518*/ 	.word	0x00024320


	//   ....[131]....
        /*151c*/ 	.word	0x00024380


	//   ....[132]....
        /*1520*/ 	.word	0x000243f0


	//   ....[133]....
        /*1524*/ 	.word	0x00024460


	//   ....[134]....
        /*1528*/ 	.word	0x000244d0


	//   ....[135]....
        /*152c*/ 	.word	0x00024530


	//   ....[136]....
        /*1530*/ 	.word	0x000245a0


	//   ....[137]....
        /*1534*/ 	.word	0x00024610


	//   ....[138]....
        /*1538*/ 	.word	0x00024680


	//   ....[139]....
        /*153c*/ 	.word	0x000246e0


	//   ....[140]....
        /*1540*/ 	.word	0x00024750


	//   ....[141]....
        /*1544*/ 	.word	0x000247c0


	//   ....[142]....
        /*1548*/ 	.word	0x00024830


	//   ....[143]....
        /*154c*/ 	.word	0x00024890


	//   ....[144]....
        /*1550*/ 	.word	0x00024900


	//   ....[145]....
        /*1554*/ 	.word	0x00024970


	//   ....[146]....
        /*1558*/ 	.word	0x000249e0


	//   ....[147]....
        /*155c*/ 	.word	0x00024a40


	//   ....[148]....
        /*1560*/ 	.word	0x00024ab0


	//   ....[149]....
        /*1564*/ 	.word	0x00024b20


	//   ....[150]....
        /*1568*/ 	.word	0x00024b90


	//   ....[151]....
        /*156c*/ 	.word	0x00024bf0


	//   ....[152]....
        /*1570*/ 	.word	0x00024c60


	//   ....[153]....
        /*1574*/ 	.word	0x00024cd0


	//   ....[154]....
        /*1578*/ 	.word	0x00024d40


	//   ....[155]....
        /*157c*/ 	.word	0x00024da0


	//   ....[156]....
        /*1580*/ 	.word	0x00024e10


	//   ....[157]....
        /*1584*/ 	.word	0x00024e80


	//   ....[158]....
        /*1588*/ 	.word	0x00024ed0


	//   ....[159]....
        /*158c*/ 	.word	0x00024f10


	//   ....[160]....
        /*1590*/ 	.word	0x00024f60


	//   ....[161]....
        /*1594*/ 	.word	0x00024fb0


	//   ....[162]....
        /*1598*/ 	.word	0x00025000


	//   ....[163]....
        /*159c*/ 	.word	0x00025070


	//   ....[164]....
        /*15a0*/ 	.word	0x000250c0


	//   ....[165]....
        /*15a4*/ 	.word	0x00025110


	//   ....[166]....
        /*15a8*/ 	.word	0x00025160


	//   ....[167]....
        /*15ac*/ 	.word	0x000251b0


	//   ....[168]....
        /*15b0*/ 	.word	0x00025200


	//   ....[169]....
        /*15b4*/ 	.word	0x00025270


	//   ....[170]....
        /*15b8*/ 	.word	0x000252c0


	//   ....[171]....
        /*15bc*/ 	.word	0x00025330


	//   ....[172]....
        /*15c0*/ 	.word	0x00025390


	//   ....[173]....
        /*15c4*/ 	.word	0x00025400


	//----- nvinfo : EIATTR_EXIT_INSTR_OFFSETS
	.align		4
.L_392:
        /*15c8*/ 	.byte	0x04, 0x1c
        /*15ca*/ 	.short	(.L_394 - .L_393)


	//   ....[0]....
.L_393:
        /*15cc*/ 	.word	0x000010d0


	//   ....[1]....
        /*15d0*/ 	.word	0x0001f530


	//----- nvinfo : EIATTR_MAX_THREADS
	.align		4
.L_394:
        /*15d4*/ 	.byte	0x04, 0x05
        /*15d6*/ 	.short	(.L_396 - .L_395)
.L_395:
        /*15d8*/ 	.word	0x00000080
        /*15dc*/ 	.word	0x00000001
        /*15e0*/ 	.word	0x00000001


	//----- nvinfo : EIATTR_CRS_STACK_SIZE
	.align		4
.L_396:
        /*15e4*/ 	.byte	0x04, 0x1e
        /*15e6*/ 	.short	(.L_398 - .L_397)
.L_397:
        /*15e8*/ 	.word	0x00000000
.L_398:


//--------------------- .nv.info._ZN7cutlass13device_kernelIN5flash19enable_sm80_to_sm89INS1_16FlashAttnFwdSm80INS1_25CollectiveMainloopFwdSm80ILi4ELi1ELb0EN4cute5tupleIJNS5_1CILi128EEENS7_ILi112EEENS7_ILi64EEEEEELi64ENS_6half_tEfNS_4arch4Sm80ELb0ELb0ELb0ELb0ELb1ELb0ELb1ELb1EEENS1_21CollectiveEpilogueFwdINS6_IJS8_SA_S9_EEENS6_IJNS7_ILi1EEESI_SI_EEESC_SE_Li128ELb0ELb1ELb1ELb0EEENS1_19SingleTileSchedulerILb0ELb1ELb1ELi128EEEEEEEEEvNT_6ParamsE --------------------------
	.section	.nv.info._ZN7cutlass13device_kernelIN5flash19enable_sm80_to_sm89INS1_16FlashAttnFwdSm80INS1_25CollectiveMainloopFwdSm80ILi4ELi1ELb0EN4cute5tupleIJNS5_1CILi128EEENS7_ILi112EEENS7_ILi64EEEEEELi64ENS_6half_tEfNS_4arch4Sm80ELb0ELb0ELb0ELb0ELb1ELb0ELb1ELb1EEENS1_21CollectiveEpilogueFwdINS6_IJS8_SA_S9_EEENS6_IJNS7_ILi1EEESI_SI_EEESC_SE_Li128ELb0ELb1ELb1ELb0EEENS1_19SingleTileSchedulerILb0ELb1ELb1ELi128EEEEEEEEEvNT_6ParamsE,"",@"SHT_CUDA_INFO"
	.sectionflags	@""
	.align	4


	//----- nvinfo : EIATTR_CUDA_API_VERSION
	.align		4
        /*0000*/ 	.byte	0x04, 0x37
        /*0002*/ 	.short	(.L_400 - .L_399)
.L_399:
        /*0004*/ 	.word	0x00000082


	//----- nvinfo : EIATTR_SW2861232_WAR
	.align		4
.L_400:
        /*0008*/ 	.byte	0x01, 0x35
	.zero		2


	//----- nvinfo : EIATTR_PARAM_CBANK
	.align		4
        /*000c*/ 	.byte	0x04, 0x0a
        /*000e*/ 	.short	(.L_402 - .L_401)
	.align		4
.L_401:
        /*0010*/ 	.word	index@(.nv.constant0._ZN7cutlass13device_kernelIN5flash19enable_sm80_to_sm89INS1_16FlashAttnFwdSm80INS1_25CollectiveMainloopFwdSm80ILi4ELi1ELb0EN4cute5tupleIJNS5_1CILi128EEENS7_ILi112EEENS7_ILi64EEEEEELi64ENS_6half_tEfNS_4arch4Sm80ELb0ELb0ELb0ELb0ELb1ELb0ELb1ELb1EEENS1_21CollectiveEpilogueFwdINS6_IJS8_SA_S9_EEENS6_IJNS7_ILi1EEESI_SI_EEESC_SE_Li128ELb0ELb1ELb1ELb0EEENS1_19SingleTileSchedulerILb0ELb1ELb1ELi128EEEEEEEEEvNT_6ParamsE)
        /*0014*/ 	.short	0x0160
        /*0016*/ 	.short	0x0418


	//----- nvinfo : EIATTR_CBANK_PARAM_SIZE
	.align		4
.L_402:
        /*0018*/ 	.byte	0x03, 0x19
        /*001a*/ 	.short	0x0418


	//----- nvinfo : EIATTR_KPARAM_INFO
	.align		4
        /*001c*/ 	.byte	0x04, 0x17
        /*001e*/ 	.short	(.L_404 - .L_403)
.L_403:
        /*0020*/ 	.word	0x00000000
        /*0024*/ 	.short	0x0000
        /*0026*/ 	.short	0x0000
        /*0028*/ 	.byte	0x00, 0xf0, 0x61, 0x10


	//----- nvinfo : EIATTR_MAXREG_COUNT
	.align		4
.L_404:
        /*002c*/ 	.byte	0x03, 0x1b
        /*002e*/ 	.short	0x00ff


	//----- nvinfo : EIATTR_NUM_BARRIERS
	.align		4
        /*0030*/ 	.byte	0x02, 0x4c
        /*0032*/ 	.byte	0x02
	.zero		1


	//----- nvinfo : EIATTR_ANNOTATIONS
	.align		4
        /*0034*/ 	.byte	0x04, 0x55
        /*0036*/ 	.short	(.L_406 - .L_405)


	//   ....[0]....
.L_405:
        /* <DEDUP_REMOVED lines=11> */


	//----- nvinfo : EIATTR_MERCURY_ISA_VERSION
	.align		4
.L_406:
        /*00d8*/ 	.byte	0x03, 0x5f
        /*00da*/ 	.short	0x0000


	//----- nvinfo : EIATTR_COOP_GROUP_MASK_REGIDS
	.align		4
        /*00dc*/ 	.byte	0x04, 0x29
        /*00de*/ 	.short	(.L_408 - .L_407)


	//   ....[0]....
.L_407:
        /*00e0*/ 	.word	0xffffffff


	//   ....[1]....
        /*00e4*/ 	.word	0xffffffff


	//   ....[2]....
        /*00e8*/ 	.word	0xffffffff


	//   ....[3]....
        /*00ec*/ 	.word	0xffffffff


	//   ....[4]....
        /*00f0*/ 	.word	0xffffffff


	//   ....[5]....
        /*00f4*/ 	.word	0xffffffff


	//   ....[6]....
        /*00f8*/ 	.word	0xffffffff


	//   ....[7]....
        /*00fc*/ 	.word	0xffffffff


	//   ....[8]....
        /*0100*/ 	.word	0xffffffff


	//   ....[9]....
        /*0104*/ 	.word	0xffffffff


	//   ....[10]....
        /*0108*/ 	.word	0xffffffff


	//   ....[11]....
        /*010c*/ 	.word	0xffffffff


	//   ....[12]....
        /*0110*/ 	.word	0xffffffff


	//   ....[13]....
        /*0114*/ 	.word	0xffffffff


	//   ....[14]....
        /*0118*/ 	.word	0xffffffff


	//   ....[15]....
        /*011c*/ 	.word	0xffffffff


	//   ....[16]....
        /*0120*/ 	.word	0xffffffff


	//   ....[17]....
        /*0124*/ 	.word	0xffffffff


	//   ....[18]....
        /*0128*/ 	.word	0xffffffff


	//   ....[19]....
        /*012c*/ 	.word	0xffffffff


	//   ....[20]....
        /*0130*/ 	.word	0xffffffff


	//   ....[21]....
        /*0134*/ 	.word	0xffffffff


	//   ....[22]....
        /*0138*/ 	.word	0xffffffff


	//   ....[23]....
        /*013c*/ 	.word	0xffffffff


	//   ....[24]....
        /*0140*/ 	.word	0xffffffff


	//   ....[25]....
        /*0144*/ 	.word	0xffffffff


	//   ....[26]....
        /*0148*/ 	.word	0xffffffff


	//   ....[27]....
        /*014c*/ 	.word	0xffffffff


	//   ....[28]....
        /*0150*/ 	.word	0xffffffff


	//   ....[29]....
        /*0154*/ 	.word	0xffffffff


	//   ....[30]....
        /*0158*/ 	.word	0xffffffff


	//   ....[31]....
        /*015c*/ 	.word	0xffffffff


	//   ....[32]....
        /*0160*/ 	.word	0xffffffff


	//   ....[33]....
        /*0164*/ 	.word	0xffffffff


	//   ....[34]....
        /*0168*/ 	.word	0xffffffff


	//   ....[35]....
        /*016c*/ 	.word	0xffffffff


	//   ....[36]....
        /*0170*/ 	.word	0xffffffff


	//   ....[37]....
        /*0174*/ 	.word	0xffffffff


	//   ....[38]....
        /*0178*/ 	.word	0xffffffff


	//   ....[39]....
        /*017c*/ 	.word	0xffffffff


	//   ....[40]....
        /*0180*/ 	.word	0xffffffff


	//   ....[41]....
        /*0184*/ 	.word	0xffffffff


	//   ....[42]....
        /*0188*/ 	.word	0xffffffff


	//   ....[43]....
        /*018c*/ 	.word	0xffffffff


	//   ....[44]....
        /*0190*/ 	.word	0xffffffff


	//   ....[45]....
        /*0194*/ 	.word	0xffffffff


	//   ....[46]....
        /*0198*/ 	.word	0xffffffff


	//   ....[47]....
        /*019c*/ 	.word	0xffffffff


	//   ....[48]....
        /*01a0*/ 	.word	0xffffffff


	//   ....[49]....
        /*01a4*/ 	.word	0xffffffff


	//   ....[50]....
        /*01a8*/ 	.word	0xffffffff


	//   ....[51]....
        /*01ac*/ 	.word	0xffffffff


	//   ....[52]....
        /*01b0*/ 	.word	0xffffffff


	//   ....[53]....
        /*01b4*/ 	.word	0xffffffff


	//   ....[54]....
        /*01b8*/ 	.word	0xffffffff


	//   ....[55]....
        /*01bc*/ 	.word	0xffffffff


	//   ....[56]....
        /*01c0*/ 	.word	0xffffffff


	//   ....[57]....
        /*01c4*/ 	.word	0xffffffff


	//   ....[58]....
        /*01c8*/ 	.word	0xffffffff


	//   ....[59]....
        /*01cc*/ 	.word	0xffffffff


	//   ....[60]....
        /*01d0*/ 	.word	0xffffffff


	//   ....[61]....
        /*01d4*/ 	.word	0xffffffff


	//   ....[62]....
        /*01d8*/ 	.word	0xffffffff


	//   ....[63]....
        /*01dc*/ 	.word	0xffffffff


	//   ....[64]....
        /*01e0*/ 	.word	0xffffffff


	//   ....[65]....
        /*01e4*/ 	.word	0xffffffff


	//   ....[66]....
        /*01e8*/ 	.word	0xffffffff


	//   ....[67]....
        /*01ec*/ 	.word	0xffffffff


	//   ....[68]....
        /*01f0*/ 	.word	0xffffffff


	//   ....[69]....
        /*01f4*/ 	.word	0xffffffff


	//   ....[70]....
        /*01f8*/ 	.word	0xffffffff


	//   ....[71]....
        /*01fc*/ 	.word	0xffffffff


	//   ....[72]....
        /*0200*/ 	.word	0xffffffff


	//   ....[73]....
        /*0204*/ 	.word	0xffffffff


	//   ....[74]....
        /*0208*/ 	.word	0xffffffff


	//   ....[75]....
        /*020c*/ 	.word	0xffffffff


	//   ....[76]....
        /*0210*/ 	.word	0xffffffff


	//   ....[77]....
        /*0214*/ 	.word	0xffffffff


	//   ....[78]....
        /*0218*/ 	.word	0xffffffff


	//   ....[79]....
        /*021c*/ 	.word	0xffffffff


	//   ....[80]....
        /*0220*/ 	.word	0xffffffff


	//   ....[81]....
        /*0224*/ 	.word	0xffffffff


	//   ....[82]....
        /*0228*/ 	.word	0xffffffff


	//   ....[83]....
        /*022c*/ 	.word	0xffffffff


	//   ....[84]....
        /*0230*/ 	.word	0xffffffff


	//   ....[85]....
        /*0234*/ 	.word	0xffffffff


	//   ....[86]....
        /*0238*/ 	.word	0xffffffff


	//   ....[87]....
        /*023c*/ 	.word	0xffffffff


	//   ....[88]....
        /*0240*/ 	.word	0xffffffff


	//   ....[89]....
        /*0244*/ 	.word	0xffffffff


	//   ....[90]....
        /*0248*/ 	.word	0xffffffff


	//   ....[91]....
        /*024c*/ 	.word	0xffffffff


	//   ....[92]....
        /*0250*/ 	.word	0xffffffff


	//   ....[93]....
        /*0254*/ 	.word	0xffffffff


	//   ....[94]....
        /*0258*/ 	.word	0xffffffff


	//   ....[95]....
        /*025c*/ 	.word	0xffffffff


	//   ....[96]....
        /*0260*/ 	.word	0xffffffff


	//   ....[97]....
        /*0264*/ 	.word	0xffffffff


	//   ....[98]....
        /*0268*/ 	.word	0xffffffff


	//   ....[99]....
        /*026c*/ 	.word	0xffffffff


	//   ....[100]....
        /*0270*/ 	.word	0xffffffff


	//   ....[101]....
        /*0274*/ 	.word	0xffffffff


	//   ....[102]....
        /*0278*/ 	.word	0xffffffff


	//   ....[103]....
        /*027c*/ 	.word	0xffffffff


	//   ....[104]....
        /*0280*/ 	.word	0xffffffff


	//   ....[105]....
        /*0284*/ 	.word	0xffffffff


	//   ....[106]....
        /*0288*/ 	.word	0xffffffff


	//   ....[107]....
        /*028c*/ 	.word	0xffffffff


	//   ....[108]....
        /*0290*/ 	.word	0xffffffff


	//   ....[109]....
        /*0294*/ 	.word	0xffffffff


	//   ....[110]....
        /*0298*/ 	.word	0xffffffff


	//   ....[111]....
        /*029c*/ 	.word	0xffffffff


	//   ....[112]....
        /*02a0*/ 	.word	0xffffffff


	//   ....[113]....
        /*02a4*/ 	.word	0xffffffff


	//   ....[114]....
        /*02a8*/ 	.word	0xffffffff


	//   ....[115]....
        /*02ac*/ 	.word	0xffffffff


	//   ....[116]....
        /*02b0*/ 	.word	0xffffffff


	//   ....[117]....
        /*02b4*/ 	.word	0xffffffff


	//   ....[118]....
        /*02b8*/ 	.word	0xffffffff


	//   ....[119]....
        /*02bc*/ 	.word	0xffffffff


	//   ....[120]....
        /*02c0*/ 	.word	0xffffffff


	//   ....[121]....
        /*02c4*/ 	.word	0xffffffff


	//   ....[122]....
        /*02c8*/ 	.word	0xffffffff


	//   ....[123]....
        /*02cc*/ 	.word	0xffffffff


	//   ....[124]....
        /*02d0*/ 	.word	0xffffffff


	//   ....[125]....
        /*02d4*/ 	.word	0xffffffff


	//   ....[126]....
        /*02d8*/ 	.word	0xffffffff


	//----- nvinfo : EIATTR_COOP_GROUP_INSTR_OFFSETS
	.align		4
.L_408:
        /*02dc*/ 	.byte	0x04, 0x28
        /*02de*/ 	.short	(.L_410 - .L_409)


	//   ....[0]....
.L_409:
        /*02e0*/ 	.word	0x00000060


	//   ....[1]....
        /*02e4*/ 	.word	0x00000c60


	//   ....[2]....
        /*02e8*/ 	.word	0x00000d90


	//   ....[3]....
        /*02ec*/ 	.word	0x00000e20


	//   ....[4]....
        /*02f0*/ 	.word	0x00000e50


	//   ....[5]....
        /*02f4*/ 	.word	0x00000ee0


	//   ....[6]....
        /*02f8*/ 	.word	0x00000f10


	//   ....[7]....
        /*02fc*/ 	.word	0x00000fa0


	//   ....[8]....
        /*0300*/ 	.word	0x00000fd0


	//   ....[9]....
        /*0304*/ 	.word	0x00001060


	//   ....[10]....
        /*0308*/ 	.word	0x00001090


	//   ....[11]....
        /*030c*/ 	.word	0x00001120


	//   ....[12]....
        /*0310*/ 	.word	0x00001150


	//   ....[13]....
        /*0314*/ 	.word	0x000011e0


	//   ....[14]....
        /*0318*/ 	.word	0x00001210


	//   ....[15]....
        /*031c*/ 	.word	0x00001290


	//   ....[16]....
        /*0320*/ 	.word	0x000012d0


	//   ....[17]....
        /*0324*/ 	.word	0x00001720


	//   ....[18]....
        /*0328*/ 	.word	0x00001740


	//   ....[19]....
        /*032c*/ 	.word	0x00001760


	//   ....[20]....
        /*0330*/ 	.word	0x00001780


	//   ....[21]....
        /*0334*/ 	.word	0x00001790


	//   ....[22]....
        /*0338*/ 	.word	0x000017a0


	//   ....[23]....
        /*033c*/ 	.word	0x000017c0


	//   ....[24]....
        /*0340*/ 	.word	0x000017e0


	//   ....[25]....
        /*0344*/ 	.word	0x000017f0


	//   ....[26]....
        /*0348*/ 	.word	0x00001830


	//   ....[27]....
        /*034c*/ 	.word	0x00001840


	//   ....[28]....
        /*0350*/ 	.word	0x00001850


	//   ....[29]....
        /*0354*/ 	.word	0x00001860


	//   ....[30]....
        /*0358*/ 	.word	0x000018a0


	//   ....[31]....
        /*035c*/ 	.word	0x00001dd0


	//   ....[32]....
        /*0360*/ 	.word	0x00001de0


	//   ....[33]....
        /*0364*/ 	.word	0x00001e00


	//   ....[34]....
        /*0368*/ 	.word	0x00001f20


	//   ....[35]....
        /*036c*/ 	.word	0x00001f30


	//   ....[36]....
        /*0370*/ 	.word	0x00001f50


	//   ....[37]....
        /*0374*/ 	.word	0x00001f60


	//   ....[38]....
        /*0378*/ 	.word	0x00001fa0


	//   ....[39]....
        /*037c*/ 	.word	0x00001fc0


	//   ....[40]....
        /*0380*/ 	.word	0x00002000


	//   ....[41]....
        /*0384*/ 	.word	0x00002020


	//   ....[42]....
        /*0388*/ 	.word	0x00002040


	//   ....[43]....
        /*038c*/ 	.word	0x00002050


	//   ....[44]....
        /*0390*/ 	.word	0x00002100


	//   ....[45]....
        /*0394*/ 	.word	0x00002b90


	//   ....[46]....
        /*0398*/ 	.word	0x00002bb0


	//   ....[47]....
        /*039c*/ 	.word	0x00002bc0


	//   ....[48]....
        /*03a0*/ 	.word	0x00002bd0


	//   ....[49]....
        /*03a4*/ 	.word	0x00002be0


	//   ....[50]....
        /*03a8*/ 	.word	0x00002bf0


	//   ....[51]....
        /*03ac*/ 	.word	0x00002c00


	//   ....[52]....
        /*03b0*/ 	.word	0x00002c10


	//   ....[53]....
        /*03b4*/ 	.word	0x00002c30


	//   ....[54]....
        /*03b8*/ 	.word	0x00002c50


	//   ....[55]....
        /*03bc*/ 	.word	0x00002c70


	//   ....[56]....
        /*03c0*/ 	.word	0x00002ca0


	//   ....[57]....
        /*03c4*/ 	.word	0x00002cc0


	//   ....[58]....
        /*03c8*/ 	.word	0x00002ce0


	//   ....[59]....
        /*03cc*/ 	.word	0x00003c80


	//   ....[60]....
        /*03d0*/ 	.word	0x00003cb0


	//   ....[61]....
        /*03d4*/ 	.word	0x00003de0


	//   ....[62]....
        /*03d8*/ 	.word	0x00003e10


	//   ....[63]....
        /*03dc*/ 	.word	0x00003e40


	//   ....[64]....
        /*03e0*/ 	.word	0x00003f00


	//   ....[65]....
        /*03e4*/ 	.word	0x00003fe0


	//   ....[66]....
        /*03e8*/ 	.word	0x00004150


	//   ....[67]....
        /*03ec*/ 	.word	0x00006d50


	//   ....[68]....
        /*03f0*/ 	.word	0x00006d70


	//   ....[69]....
        /*03f4*/ 	.word	0x00006d80


	//   ....[70]....
        /*03f8*/ 	.word	0x00006d90


	//   ....[71]....
        /*03fc*/ 	.word	0x00006da0


	//   ....[72]....
        /*0400*/ 	.word	0x00006db0


	//   ....[73]....
        /*0404*/ 	.word	0x00006dc0


	//   ....[74]....
        /*0408*/ 	.word	0x00006de0


	//   ....[75]....
        /*040c*/ 	.word	0x00006df0


	//   ....[76]....
        /*0410*/ 	.word	0x00006e10


	//   ....[77]....
        /*0414*/ 	.word	0x00006e60


	//   ....[78]....
        /*0418*/ 	.word	0x00006ea0


	//   ....[79]....
        /*041c*/ 	.word	0x00006ec0


	//   ....[80]....
        /*0420*/ 	.word	0x00006ed0


	//   ....[81]....
        /*0424*/ 	.word	0x000072d0


	//   ....[82]....
        /*0428*/ 	.word	0x00007300


	//   ....[83]....
        /*042c*/ 	.word	0x00007310


	//   ....[84]....
        /*0430*/ 	.word	0x00007330


	//   ....[85]....
        /*0434*/ 	.word	0x00007350


	//   ....[86]....
        /*0438*/ 	.word	0x00007380


	//   ....[87]....
        /*043c*/ 	.word	0x000073a0


	//   ....[88]....
        /*0440*/ 	.word	0x000073c0


	//   ....[89]....
        /*0444*/ 	.word	0x000073f0


	//   ....[90]....
        /*0448*/ 	.word	0x00007410


	//   ....[91]....
        /*044c*/ 	.word	0x00007430


	//   ....[92]....
        /*0450*/ 	.word	0x00007470


	//   ....[93]....
        /*0454*/ 	.word	0x00007520


	//   ....[94]....
        /*0458*/ 	.word	0x00007540


	//   ....[95]....
        /*045c*/ 	.word	0x000081b0


	//   ....[96]....
        /*0460*/ 	.word	0x00008230


	//   ....[97]....
        /*0464*/ 	.word	0x00008330


	//   ....[98]....
        /*0468*/ 	.word	0x00008380


	//   ....[99]....
        /*046c*/ 	.word	0x000083b0


	//   ....[100]....
        /*0470*/ 	.word	0x000084b0


	//   ....[101]....
        /*0474*/ 	.word	0x00008740


	//   ....[102]....
        /*0478*/ 	.word	0x00008a70


	//   ....[103]....
        /*047c*/ 	.word	0x0000ae00


	//   ....[104]....
        /*0480*/ 	.word	0x0000ae30


	//   ....[105]....
        /*0484*/ 	.word	0x0000ae70


	//   ....[106]....
        /*0488*/ 	.word	0x0000ae80


	//   ....[107]....
        /*048c*/ 	.word	0x0000b170


	//   ....[108]....
        /*0490*/ 	.word	0x0000b180


	//   ....[109]....
        /*0494*/ 	.word	0x0000b1c0


	//   ....[110]....
        /*0498*/ 	.word	0x0000b1e0


	//   ....[111]....
        /*049c*/ 	.word	0x0000bb60


	//   ....[112]....
        /*04a0*/ 	.word	0x0000bb90


	//   ....[113]....
        /*04a4*/ 	.word	0x0000bbc0


	//   ....[114]....
        /*04a8*/ 	.word	0x0000bbf0


	//   ....[115]....
        /*04ac*/ 	.word	0x0000bc30


	//   ....[116]....
        /*04b0*/ 	.word	0x0000bc60


	//   ....[117]....
        /*04b4*/ 	.word	0x0000bc80


	//   ....[118]....
        /*04b8*/ 	.word	0x0000bc90


	//   ....[119]....
        /*04bc*/ 	.word	0x0000bcb0


	//   ....[120]....
        /*04c0*/ 	.word	0x0000bcc0


	//   ....[121]....
        /*04c4*/ 	.word	0x0000c070


	//   ....[122]....
        /*04c8*/ 	.word	0x0000c090


	//   ....[123]....
        /*04cc*/ 	.word	0x0000c390


	//   ....[124]....
        /*04d0*/ 	.word	0x0000c3b0


	//   ....[125]....
        /*04d4*/ 	.word	0x0000c6b0


	//   ....[126]....
        /*04d8*/ 	.word	0x0000c6c0


	//----- nvinfo : EIATTR_EXIT_INSTR_OFFSETS
	.align		4
.L_410:
        /*04dc*/ 	.byte	0x04, 0x1c
        /*04de*/ 	.short	(.L_412 - .L_411)


	//   ....[0]....
.L_411:
        /*04e0*/ 	.word	0x000001c0


	//   ....[1]....
        /*04e4*/ 	.word	0x0000c6d0


	//   ....[2]....
        /*04e8*/ 	.word	0x0000c970


	//   ....[3]....
        /*04ec*/ 	.word	0x0000c9c0


	//   ....[4]....
        /*04f0*/ 	.word	0x0000c9f0


	//   ....[5]....
        /*04f4*/ 	.word	0x0000ca50


	//   ....[6]....
        /*04f8*/ 	.word	0x0000cce0


	//----- nvinfo : EIATTR_CTAIDZ_USED
	.align		4
.L_412:
        /*04fc*/ 	.byte	0x01, 0x04
	.zero		2


	//----- nvinfo : EIATTR_MAX_THREADS
	.align		4
        /*0500*/ 	.byte	0x04, 0x05
        /*0502*/ 	.short	(.L_414 - .L_413)
.L_413:
        /*0504*/ 	.word	0x00000080
        /*0508*/ 	.word	0x00000001
        /*050c*/ 	.word	0x00000001


	//----- nvinfo : EIATTR_CRS_STACK_SIZE
	.align		4
.L_414:
        /*0510*/ 	.byte	0x04, 0x1e
        /*0512*/ 	.short	(.L_416 - .L_415)
.L_415:
        /*0514*/ 	.word	0x00000000
.L_416:


//--------------------- .nv.info._ZN7cutlass13device_kernelIN5flash19enable_sm80_to_sm89INS1_16FlashAttnFwdSm80INS1_25CollectiveMainloopFwdSm80ILi4ELi1ELb0EN4cute5tupleIJNS5_1CILi128EEENS7_ILi80EEENS7_ILi64EEEEEELi64ENS_6half_tEfNS_4arch4Sm80ELb0ELb0ELb0ELb1ELb1ELb0ELb1ELb1EEENS1_21CollectiveEpilogueFwdINS6_IJS8_SA_S9_EEENS6_IJNS7_ILi1EEESI_SI_EEESC_SE_Li128ELb1ELb1ELb1ELb0EEENS1_36VarlenDynamicPersistentTileSchedulerILi128ELi80ELi128ELi128ELb1ELb1ELb0ELb0ELb1ELb1EEEEEEEEEvNT_6ParamsE --------------------------
	.section	.nv.info._ZN7cutlass13device_kernelIN5flash19enable_sm80_to_sm89INS1_16FlashAttnFwdSm80INS1_25CollectiveMainloopFwdSm80ILi4ELi1ELb0EN4cute5tupleIJNS5_1CILi128EEENS7_ILi80EEENS7_ILi64EEEEEELi64ENS_6half_tEfNS_4arch4Sm80ELb0ELb0ELb0ELb1ELb1ELb0ELb1ELb1EEENS1_21CollectiveEpilogueFwdINS6_IJS8_SA_S9_EEENS6_IJNS7_ILi1EEESI_SI_EEESC_SE_Li128ELb1ELb1ELb1ELb0EEENS1_36VarlenDynamicPersistentTileSchedulerILi128ELi80ELi128ELi128ELb1ELb1ELb0ELb0ELb1ELb1EEEEEEEEEvNT_6ParamsE,"",@"SHT_CUDA_INFO"
	.sectionflags	@""
	.align	4


	//----- nvinfo : EIATTR_CUDA_API_VERSION
	.align		4
        /*0000*/ 	.byte	0x04, 0x37
        /*0002*/ 	.short	(.L_418 - .L_417)
.L_417:
        /*0004*/ 	.word	0x00000082


	//----- nvinfo : EIATTR_SW2861232_WAR
	.align		4
.L_418:
        /*0008*/ 	.byte	0x01, 0x35
	.zero		2


	//----- nvinfo : EIATTR_PARAM_CBANK
	.align		4
        /*000c*/ 	.byte	0x04, 0x0a
        /*000e*/ 	.short	(.L_420 - .L_419)
	.align		4
.L_419:
        /*0010*/ 	.word	index@(.nv.constant0._ZN7cutlass13device_kernelIN5flash19enable_sm80_to_sm89INS1_16FlashAttnFwdSm80INS1_25CollectiveMainloopFwdSm80ILi4ELi1ELb0EN4cute5tupleIJNS5_1CILi128EEENS7_ILi80EEENS7_ILi64EEEEEELi64ENS_6half_tEfNS_4arch4Sm80ELb0ELb0ELb0ELb1ELb1ELb0ELb1ELb1EEENS1_21CollectiveEpilogueFwdINS6_IJS8_SA_S9_EEENS6_IJNS7_ILi1EEESI_SI_EEESC_SE_Li128ELb1ELb1ELb1ELb0EEENS1_36VarlenDynamicPersistentTileSchedulerILi128ELi80ELi128ELi128ELb1ELb1ELb0ELb0ELb1ELb1EEEEEEEEEvNT_6ParamsE)
        /*0014*/ 	.short	0x0160
        /*0016*/ 	.short	0x0438


	//----- nvinfo : EIATTR_CBANK_PARAM_SIZE
	.align		4
.L_420:
        /*0018*/ 	.byte	0x03, 0x19
        /*001a*/ 	.short	0x0438


	//----- nvinfo : EIATTR_KPARAM_INFO
	.align		4
        /*001c*/ 	.byte	0x04, 0x17
        /*001e*/ 	.short	(.L_422 - .L_421)
.L_421:
        /*0020*/ 	.word	0x00000000
        /*0024*/ 	.short	0x0000
        /*0026*/ 	.short	0x0000
        /*0028*/ 	.byte	0x00, 0xf0, 0xe1, 0x10


	//----- nvinfo : EIATTR_MAXREG_COUNT
	.align		4
.L_422:
        /*002c*/ 	.byte	0x03, 0x1b
        /*002e*/ 	.short	0x00ff


	//----- nvinfo : EIATTR_NUM_BARRIERS
	.align		4
        /*0030*/ 	.byte	0x02, 0x4c
        /*0032*/ 	.byte	0x06
	.zero		1


	//----- nvinfo : EIATTR_ANNOTATIONS
	.align		4
        /*0034*/ 	.byte	0x04, 0x55
        /*0036*/ 	.short	(.L_424 - .L_423)


	//   ....[0]....
.L_423:
        /* <DEDUP_REMOVED lines=84> */


	//----- nvinfo : EIATTR_MERCURY_ISA_VERSION
	.align		4
.L_424:
        /*0568*/ 	.byte	0x03, 0x5f
        /*056a*/ 	.short	0x0000


	//----- nvinfo : EIATTR_INT_WARP_WIDE_INSTR_OFFSETS
	.align		4
        /*056c*/ 	.byte	0x04, 0x31
        /*056e*/ 	.short	(.L_426 - .L_425)


	//   ....[0]....
.L_425:
        /*0570*/ 	.word	0x00009c60


	//   ....[1]....
        /*0574*/ 	.word	0x00009ce0


	//----- nvinfo : EIATTR_COOP_GROUP_MASK_REGIDS
	.align		4
.L_426:
        /*0578*/ 	.byte	0x04, 0x29
        /*057a*/ 	.short	(.L_428 - .L_427)


	//   ....[0]....
.L_427:
        /*057c*/ 	.word	0xffffffff


	//   ....[1]....
        /*0580*/ 	.word	0xffffffff


	//   ....[2]....
        /*0584*/ 	.word	0xffffffff


	//   ....[3]....
        /*0588*/ 	.word	0xffffffff


	//   ....[4]....
        /*058c*/ 	.word	0xffffffff


	//   ....[5]....
        /*0590*/ 	.word	0xffffffff


	//   ....[6]....
        /*0594*/ 	.word	0xffffffff


	//   ....[7]....
        /*0598*/ 	.word	0xffffffff


	//   ....[8]....
        /*059c*/ 	.word	0xffffffff


	//   ....[9]....
        /*05a0*/ 	.word	0xffffffff


	//   ....[10]....
        /*05a4*/ 	.word	0xffffffff


	//   ....[11]....
        /*05a8*/ 	.word	0xffffffff


	//   ....[12]....
        /*05ac*/ 	.word	0xffffffff


	//   ....[13]....
        /*05b0*/ 	.word	0xffffffff


	//   ....[14]....
        /*05b4*/ 	.word	0xffffffff


	//   ....[15]....
        /*05b8*/ 	.word	0xffffffff


	//   ....[16]....
        /*05bc*/ 	.word	0xffffffff


	//   ....[17]....
        /*05c0*/ 	.word	0xffffffff


	//   ....[18]....
        /*05c4*/ 	.word	0xffffffff


	//   ....[19]....
        /*05c8*/ 	.word	0xffffffff


	//   ....[20]....
        /*05cc*/ 	.word	0xffffffff


	//   ....[21]....
        /*05d0*/ 	.word	0xffffffff


	//   ....[22]....
        /*05d4*/ 	.word	0xffffffff


	//   ....[23]....
        /*05d8*/ 	.word	0xffffffff


	//   ....[24]....
        /*05dc*/ 	.word	0xffffffff


	//   ....[25]....
        /*05e0*/ 	.word	0xffffffff


	//   ....[26]....
        /*05e4*/ 	.word	0xffffffff


	//   ....[27]....
        /*05e8*/ 	.word	0xffffffff


	//   ....[28]....
        /*05ec*/ 	.word	0xffffffff


	//   ....[29]....
        /*05f0*/ 	.word	0xffffffff


	//   ....[30]....
        /*05f4*/ 	.word	0xffffffff


	//   ....[31]....
        /*05f8*/ 	.word	0xffffffff


	//   ....[32]....
        /*05fc*/ 	.word	0xffffffff


	//   ....[33]....
        /*0600*/ 	.word	0xffffffff


	//   ....[34]....
        /*0604*/ 	.word	0xffffffff


	//   ....[35]....
        /*0608*/ 	.word	0xffffffff


	//   ....[36]....
        /*060c*/ 	.word	0xffffffff


	//   ....[37]....
        /*0610*/ 	.word	0xffffffff


	//   ....[38]....
        /*0614*/ 	.word	0xffffffff


	//   ....[39]....
        /*0618*/ 	.word	0xffffffff


	//   ....[40]....
        /*061c*/ 	.word	0xffffffff


	//   ....[41]....
        /*0620*/ 	.word	0xffffffff


	//   ....[42]....
        /*0624*/ 	.word	0xffffffff


	//   ....[43]....
        /*0628*/ 	.word	0xffffffff


	//   ....[44]....
        /*062c*/ 	.word	0xffffffff


	//   ....[45]....
        /*0630*/ 	.word	0xffffffff


	//   ....[46]....
        /*0634*/ 	.word	0xffffffff


	//   ....[47]....
        /*0638*/ 	.word	0xffffffff


	//   ....[48]....
        /*063c*/ 	.word	0xffffffff


	//   ....[49]....
        /*0640*/ 	.word	0xffffffff


	//   ....[50]....
        /*0644*/ 	.word	0xffffffff


	//   ....[51]....
        /*0648*/ 	.word	0xffffffff


	//   ....[52]....
        /*064c*/ 	.word	0xffffffff


	//   ....[53]....
        /*0650*/ 	.word	0xffffffff


	//   ....[54]....
        /*0654*/ 	.word	0xffffffff


	//   ....[55]....
        /*0658*/ 	.word	0xffffffff


	//   ....[56]....
        /*065c*/ 	.word	0xffffffff


	//   ....[57]....
        /*0660*/ 	.word	0xffffffff


	//   ....[58]....
        /*0664*/ 	.word	0xffffffff


	//   ....[59]....
        /*0668*/ 	.word	0xffffffff


	//   ....[60]....
        /*066c*/ 	.word	0xffffffff


	//   ....[61]....
        /*0670*/ 	.word	0xffffffff


	//   ....[62]....
        /*0674*/ 	.word	0xffffffff


	//   ....[63]....
        /*0678*/ 	.word	0xffffffff


	//   ....[64]....
        /*067c*/ 	.word	0xffffffff


	//   ....[65]....
        /*0680*/ 	.word	0xffffffff


	//   ....[66]....
        /*0684*/ 	.word	0xffffffff


	//   ....[67]....
        /*0688*/ 	.word	0xffffffff


	//   ....[68]....
        /*068c*/ 	.word	0xffffffff


	//   ....[69]....
        /*0690*/ 	.word	0xffffffff


	//   ....[70]....
        /*0694*/ 	.word	0xffffffff


	//   ....[71]....
        /*0698*/ 	.word	0xffffffff


	//   ....[72]....
        /*069c*/ 	.word	0xffffffff


	//   ....[73]....
        /*06a0*/ 	.word	0xffffffff


	//   ....[74]....
        /*06a4*/ 	.word	0xffffffff


	//   ....[75]....
        /*06a8*/ 	.word	0xffffffff


	//   ....[76]....
        /*06ac*/ 	.word	0xffffffff


	//   ....[77]....
        /*06b0*/ 	.word	0xffffffff


	//   ....[78]....
        /*06b4*/ 	.word	0xffffffff


	//   ....[79]....
        /*06b8*/ 	.word	0xffffffff


	//   ....[80]....
        /*06bc*/ 	.word	0xffffffff


	//   ....[81]....
        /*06c0*/ 	.word	0xffffffff


	//   ....[82]....
        /*06c4*/ 	.word	0xffffffff


	//   ....[83]....
        /*06c8*/ 	.word	0xffffffff


	//   ....[84]....
        /*06cc*/ 	.word	0xffffffff


	//   ....[85]....
        /*06d0*/ 	.word	0xffffffff


	//   ....[86]....
        /*06d4*/ 	.word	0xffffffff


	//   ....[87]....
        /*06d8*/ 	.word	0xffffffff


	//   ....[88]....
        /*06dc*/ 	.word	0xffffffff


	//   ....[89]....
        /*06e0*/ 	.word	0xffffffff


	//   ....[90]....
        /*06e4*/ 	.word	0xffffffff


	//   ....[91]....
        /*06e8*/ 	.word	0xffffffff


	//   ....[92]....
        /*06ec*/ 	.word	0xffffffff


	//   ....[93]....
        /*06f0*/ 	.word	0xffffffff


	//   ....[94]....
        /*06f4*/ 	.word	0xffffffff


	//   ....[95]....
        /*06f8*/ 	.word	0xffffffff


	//   ....[96]....
        /*06fc*/ 	.word	0xffffffff


	//   ....[97]....
        /*0700*/ 	.word	0xffffffff


	//   ....[98]....
        /*0704*/ 	.word	0xffffffff


	//   ....[99]....
        /*0708*/ 	.word	0xffffffff


	//   ....[100]....
        /*070c*/ 	.word	0xffffffff


	//   ....[101]....
        /*0710*/ 	.word	0xffffffff


	//   ....[102]....
        /*0714*/ 	.word	0xffffffff


	//   ....[103]....
        /*0718*/ 	.word	0xffffffff


	//   ....[104]....
        /*071c*/ 	.word	0xffffffff


	//   ....[105]....
        /*0720*/ 	.word	0xffffffff


	//   ....[106]....
        /*0724*/ 	.word	0xffffffff


	//   ....[107]....
        /*0728*/ 	.word	0xffffffff


	//   ....[108]....
        /*072c*/ 	.word	0xffffffff


	//   ....[109]....
        /*0730*/ 	.word	0xffffffff


	//   ....[110]....
        /*0734*/ 	.word	0xffffffff


	//   ....[111]....
        /*0738*/ 	.word	0xffffffff


	//   ....[112]....
        /*073c*/ 	.word	0xffffffff


	//   ....[113]....
        /*0740*/ 	.word	0xffffffff


	//   ....[114]....
        /*0744*/ 	.word	0xffffffff


	//   ....[115]....
        /*0748*/ 	.word	0xffffffff


	//   ....[116]....
        /*074c*/ 	.word	0xffffffff


	//   ....[117]....
        /*0750*/ 	.word	0xffffffff


	//   ....[118]....
        /*0754*/ 	.word	0xffffffff


	//   ....[119]....
        /*0758*/ 	.word	0xffffffff


	//   ....[120]....
        /*075c*/ 	.word	0xffffffff


	//   ....[121]....
        /*0760*/ 	.word	0xffffffff


	//   ....[122]....
        /*0764*/ 	.word	0xffffffff


	//   ....[123]....
        /*0768*/ 	.word	0xffffffff


	//   ....[124]....
        /*076c*/ 	.word	0xffffffff


	//   ....[125]....
        /*0770*/ 	.word	0xffffffff


	//   ....[126]....
        /*0774*/ 	.word	0xffffffff


	//   ....[127]....
        /*0778*/ 	.word	0xffffffff


	//   ....[128]....
        /*077c*/ 	.word	0xffffffff


	//   ....[129]....
        /*0780*/ 	.word	0xffffffff


	//   ....[130]....
        /*0784*/ 	.word	0xffffffff


	//   ....[131]....
        /*0788*/ 	.word	0xffffffff


	//   ....[132]....
        /*078c*/ 	.word	0xffffffff


	//   ....[133]....
        /*0790*/ 	.word	0xffffffff


	//   ....[134]....
        /*0794*/ 	.word	0xffffffff


	//   ....[135]....
        /*0798*/ 	.word	0xffffffff


	//   ....[136]....
        /*079c*/ 	.word	0xffffffff


	//   ....[137]....
        /*07a0*/ 	.word	0xffffffff


	//   ....[138]....
        /*07a4*/ 	.word	0xffffffff


	//   ....[139]....
        /*07a8*/ 	.word	0xffffffff


	//   ....[140]....
        /*07ac*/ 	.word	0xffffffff


	//   ....[141]....
        /*07b0*/ 	.word	0xffffffff


	//   ....[142]....
        /*07b4*/ 	.word	0xffffffff


	//   ....[143]....
        /*07b8*/ 	.word	0xffffffff


	//   ....[144]....
        /*07bc*/ 	.word	0xffffffff


	//   ....[145]....
        /*07c0*/ 	.word	0xffffffff


	//   ....[146]....
        /*07c4*/ 	.word	0xffffffff


	//   ....[147]....
        /*07c8*/ 	.word	0xffffffff


	//   ....[148]....
        /*07cc*/ 	.word	0xffffffff


	//   ....[149]....
        /*07d0*/ 	.word	0xffffffff


	//   ....[150]....
        /*07d4*/ 	.word	0xffffffff


	//   ....[151]....
        /*07d8*/ 	.word	0xffffffff


	//   ....[152]....
        /*07dc*/ 	.word	0xffffffff


	//   ....[153]....
        /*07e0*/ 	.word	0xffffffff


	//   ....[154]....
        /*07e4*/ 	.word	0xffffffff


	//   ....[155]....
        /*07e8*/ 	.word	0xffffffff


	//   ....[156]....
        /*07ec*/ 	.word	0xffffffff


	//   ....[157]....
        /*07f0*/ 	.word	0xffffffff


	//   ....[158]....
        /*07f4*/ 	.word	0xffffffff


	//   ....[159]....
        /*07f8*/ 	.word	0xffffffff


	//   ....[160]....
        /*07fc*/ 	.word	0xffffffff


	//   ....[161]....
        /*0800*/ 	.word	0xffffffff


	//   ....[162]....
        /*0804*/ 	.word	0xffffffff


	//   ....[163]....
        /*0808*/ 	.word	0xffffffff


	//   ....[164]....
        /*080c*/ 	.word	0xffffffff


	//   ....[165]....
        /*0810*/ 	.word	0xffffffff


	//   ....[166]....
        /*0814*/ 	.word	0xffffffff


	//   ....[167]....
        /*0818*/ 	.word	0xffffffff


	//   ....[168]....
        /*081c*/ 	.word	0xffffffff


	//   ....[169]....
        /*0820*/ 	.word	0xffffffff


	//   ....[170]....
        /*0824*/ 	.word	0xffffffff


	//   ....[171]....
        /*0828*/ 	.word	0xffffffff


	//   ....[172]....
        /*082c*/ 	.word	0xffffffff


	//   ....[173]....
        /*0830*/ 	.word	0xffffffff


	//   ....[174]....
        /*0834*/ 	.word	0xffffffff


	//   ....[175]....
        /*0838*/ 	.word	0xffffffff


	//   ....[176]....
        /*083c*/ 	.word	0xffffffff


	//   ....[177]....
        /*0840*/ 	.word	0xffffffff


	//   ....[178]....
        /*0844*/ 	.word	0xffffffff


	//   ....[179]....
        /*0848*/ 	.word	0xffffffff


	//   ....[180]....
        /*084c*/ 	.word	0xffffffff


	//   ....[181]....
        /*0850*/ 	.word	0xffffffff


	//   ....[182]....
        /*0854*/ 	.word	0xffffffff


	//   ....[183]....
        /*0858*/ 	.word	0xffffffff


	//   ....[184]....
        /*085c*/ 	.word	0xffffffff


	//   ....[185]....
        /*0860*/ 	.word	0xffffffff


	//   ....[186]....
        /*0864*/ 	.word	0xffffffff


	//   ....[187]....
        /*0868*/ 	.word	0xffffffff


	//   ....[188]....
        /*086c*/ 	.word	0xffffffff


	//   ....[189]....
        /*0870*/ 	.word	0xffffffff


	//   ....[190]....
        /*0874*/ 	.word	0xffffffff


	//   ....[191]....
        /*0878*/ 	.word	0xffffffff


	//   ....[192]....
        /*087c*/ 	.word	0xffffffff


	//   ....[193]....
        /*0880*/ 	.word	0xffffffff


	//   ....[194]....
        /*0884*/ 	.word	0xffffffff


	//   ....[195]....
        /*0888*/ 	.word	0xffffffff


	//   ....[196]....
        /*088c*/ 	.word	0xffffffff


	//   ....[197]....
        /*0890*/ 	.word	0xffffffff


	//   ....[198]....
        /*0894*/ 	.word	0xffffffff


	//   ....[199]....
        /*0898*/ 	.word	0xffffffff


	//   ....[200]....
        /*089c*/ 	.word	0xffffffff


	//   ....[201]....
        /*08a0*/ 	.word	0xffffffff


	//   ....[202]....
        /*08a4*/ 	.word	0xffffffff


	//   ....[203]....
        /*08a8*/ 	.word	0xffffffff


	//   ....[204]....
        /*08ac*/ 	.word	0xffffffff


	//   ....[205]....
        /*08b0*/ 	.word	0xffffffff


	//   ....[206]....
        /*08b4*/ 	.word	0xffffffff


	//   ....[207]....
        /*08b8*/ 	.word	0xffffffff


	//   ....[208]....
        /*08bc*/ 	.word	0xffffffff


	//   ....[209]....
        /*08c0*/ 	.word	0xffffffff


	//   ....[210]....
        /*08c4*/ 	.word	0xffffffff


	//   ....[211]....
        /*08c8*/ 	.word	0xffffffff


	//   ....[212]....
        /*08cc*/ 	.word	0xffffffff


	//   ....[213]....
        /*08d0*/ 	.word	0xffffffff


	//   ....[214]....
        /*08d4*/ 	.word	0xffffffff


	//   ....[215]....
        /*08d8*/ 	.word	0xffffffff


	//   ....[216]....
        /*08dc*/ 	.word	0xffffffff


	//   ....[217]....
        /*08e0*/ 	.word	0xffffffff


	//   ....[218]....
        /*08e4*/ 	.word	0xffffffff


	//   ....[219]....
        /*08e8*/ 	.word	0xffffffff


	//   ....[220]....
        /*08ec*/ 	.word	0xffffffff


	//   ....[221]....
        /*08f0*/ 	.word	0xffffffff


	//   ....[222]....
        /*08f4*/ 	.word	0xffffffff


	//   ....[223]....
        /*08f8*/ 	.word	0xffffffff


	//   ....[224]....
        /*08fc*/ 	.word	0xffffffff


	//   ....[225]....
        /*0900*/ 	.word	0xffffffff


	//   ....[226]....
        /*0904*/ 	.word	0xffffffff


	//   ....[227]....
        /*0908*/ 	.word	0xffffffff


	//   ....[228]....
        /*090c*/ 	.word	0xffffffff


	//   ....[229]....
        /*0910*/ 	.word	0xffffffff


	//   ....[230]....
        /*0914*/ 	.word	0xffffffff


	//   ....[231]....
        /*0918*/ 	.word	0xffffffff


	//   ....[232]....
        /*091c*/ 	.word	0xffffffff


	//   ....[233]....
        /*0920*/ 	.word	0xffffffff


	//   ....[234]....
        /*0924*/ 	.word	0xffffffff


	//   ....[235]....
        /*0928*/ 	.word	0xffffffff


	//   ....[236]....
        /*092c*/ 	.word	0xffffffff


	//   ....[237]....
        /*0930*/ 	.word	0xffffffff


	//   ....[238]....
        /*0934*/ 	.word	0xffffffff


	//   ....[239]....
        /*0938*/ 	.word	0xffffffff


	//   ....[240]....
        /*093c*/ 	.word	0xffffffff


	//   ....[241]....
        /*0940*/ 	.word	0xffffffff


	//   ....[242]....
        /*0944*/ 	.word	0xffffffff


	//   ....[243]....
        /*0948*/ 	.word	0xffffffff


	//   ....[244]....
        /*094c*/ 	.word	0xffffffff


	//   ....[245]....
        /*0950*/ 	.word	0xffffffff


	//   ....[246]....
        /*0954*/ 	.word	0xffffffff


	//   ....[247]....
        /*0958*/ 	.word	0xffffffff


	//   ....[248]....
        /*095c*/ 	.word	0xffffffff


	//   ....[249]....
        /*0960*/ 	.word	0xffffffff


	//   ....[250]....
        /*0964*/ 	.word	0xffffffff


	//   ....[251]....
        /*0968*/ 	.word	0xffffffff


	//   ....[252]....
        /*096c*/ 	.word	0xffffffff


	//   ....[253]....
        /*0970*/ 	.word	0xffffffff


	//   ....[254]....
        /*0974*/ 	.word	0xffffffff


	//   ....[255]....
        /*0978*/ 	.word	0xffffffff


	//   ....[0]....
        /*097c*/ 	.word	0xffffffff


	//   ....[1]....
        /*0980*/ 	.word	0xffffffff


	//   ....[2]....
        /*0984*/ 	.word	0xffffffff


	//   ....[3]....
        /*0988*/ 	.word	0xffffffff


	//   ....[4]....
        /*098c*/ 	.word	0xffffffff


	//   ....[5]....
        /*0990*/ 	.word	0xffffffff


	//   ....[6]....
        /*0994*/ 	.word	0xffffffff


	//   ....[7]....
        /*0998*/ 	.word	0xffffffff


	//   ....[8]....
        /*099c*/ 	.word	0xffffffff


	//   ....[9]....
        /*09a0*/ 	.word	0xffffffff


	//   ....[10]....
        /*09a4*/ 	.word	0xffffffff


	//   ....[11]....
        /*09a8*/ 	.word	0xffffffff


	//   ....[12]....
        /*09ac*/ 	.word	0xffffffff


	//   ....[13]....
        /*09b0*/ 	.word	0xffffffff


	//   ....[14]....
        /*09b4*/ 	.word	0xffffffff


	//   ....[15]....
        /*09b8*/ 	.word	0xffffffff


	//   ....[16]....
        /*09bc*/ 	.word	0xffffffff


	//   ....[17]....
        /*09c0*/ 	.word	0xffffffff


	//   ....[18]....
        /*09c4*/ 	.word	0xffffffff


	//   ....[19]....
        /*09c8*/ 	.word	0xffffffff


	//   ....[20]....
        /*09cc*/ 	.word	0xffffffff


	//   ....[21]....
        /*09d0*/ 	.word	0xffffffff


	//   ....[22]....
        /*09d4*/ 	.word	0xffffffff


	//   ....[23]....
        /*09d8*/ 	.word	0xffffffff


	//   ....[24]....
        /*09dc*/ 	.word	0xffffffff


	//   ....[25]....
        /*09e0*/ 	.word	0xffffffff


	//   ....[26]....
        /*09e4*/ 	.word	0xffffffff


	//   ....[27]....
        /*09e8*/ 	.word	0xffffffff


	//   ....[28]....
        /*09ec*/ 	.word	0xffffffff


	//   ....[29]....
        /*09f0*/ 	.word	0xffffffff


	//   ....[30]....
        /*09f4*/ 	.word	0xffffffff


	//   ....[31]....
        /*09f8*/ 	.word	0xffffffff


	//   ....[32]....
        /*09fc*/ 	.word	0xffffffff


	//   ....[33]....
        /*0a00*/ 	.word	0xffffffff


	//   ....[34]....
        /*0a04*/ 	.word	0xffffffff


	//   ....[35]....
        /*0a08*/ 	.word	0xffffffff


	//   ....[36]....
        /*0a0c*/ 	.word	0xffffffff


	//   ....[37]....
        /*0a10*/ 	.word	0xffffffff


	//   ....[38]....
        /*0a14*/ 	.word	0xffffffff


	//   ....[39]....
        /*0a18*/ 	.word	0xffffffff


	//   ....[40]....
        /*0a1c*/ 	.word	0xffffffff


	//   ....[41]....
        /*0a20*/ 	.word	0xffffffff


	//   ....[42]....
        /*0a24*/ 	.word	0xffffffff


	//   ....[43]....
        /*0a28*/ 	.word	0xffffffff


	//   ....[44]....
        /*0a2c*/ 	.word	0xffffffff


	//   ....[45]....
        /*0a30*/ 	.word	0xffffffff


	//----- nvinfo : EIATTR_COOP_GROUP_INSTR_OFFSETS
	.align		4
.L_428:
        /*0a34*/ 	.byte	0x04, 0x28
        /*0a36*/ 	.short	(.L_430 - .L_429)


	//   ....[0]....
.L_429:
        /*0a38*/ 	.word	0x00000050


	//   ....[1]....
        /*0a3c*/ 	.word	0x00000200


	//   ....[2]....
        /*0a40*/ 	.word	0x00000230


	//   ....[3]....
        /*0a44*/ 	.word	0x00000260


	//   ....[4]....
        /*0a48*/ 	.word	0x00000290


	//   ....[5]....
        /*0a4c*/ 	.word	0x000002c0


	//   ....[6]....
        /*0a50*/ 	.word	0x000002f0


	//   ....[7]....
        /*0a54*/ 	.word	0x00000460


	//   ....[8]....
        /*0a58*/ 	.word	0x000004a0


	//   ....[9]....
        /*0a5c*/ 	.word	0x000004d0


	//   ....[10]....
        /*0a60*/ 	.word	0x00000500


	//   ....[11]....
        /*0a64*/ 	.word	0x00000530


	//   ....[12]....
        /*0a68*/ 	.word	0x00000560


	//   ....[13]....
        /*0a6c*/ 	.word	0x000005f0


	//   ....[14]....
        /*0a70*/ 	.word	0x00000620


	//   ....[15]....
        /*0a74*/ 	.word	0x00000640


	//   ....[16]....
        /*0a78*/ 	.word	0x000006a0


	//   ....[17]....
        /*0a7c*/ 	.word	0x00002150


	//   ....[18]....
        /*0a80*/ 	.word	0x00002170


	//   ....[19]....
        /*0a84*/ 	.word	0x00002270


	//   ....[20]....
        /*0a88*/ 	.word	0x00002280


	//   ....[21]....
        /*0a8c*/ 	.word	0x00002360


	//   ....[22]....
        /*0a90*/ 	.word	0x00002380


	//   ....[23]....
        /*0a94*/ 	.word	0x00002460


	//   ....[24]....
        /*0a98*/ 	.word	0x00002470


	//   ....[25]....
        /*0a9c*/ 	.word	0x00002550


	//   ....[26]....
        /*0aa0*/ 	.word	0x00002570


	//   ....[27]....
        /*0aa4*/ 	.word	0x00002650


	//   ....[28]....
        /*0aa8*/ 	.word	0x00002660


	//   ....[29]....
        /*0aac*/ 	.word	0x00002740


	//   ....[30]....
        /*0ab0*/ 	.word	0x00002760


	//   ....[31]....
        /*0ab4*/ 	.word	0x00002840


	//   ....[32]....
        /*0ab8*/ 	.word	0x00002850


	//   ....[33]....
        /*0abc*/ 	.word	0x00002c30


	//   ....[34]....
        /*0ac0*/ 	.word	0x00002c50


	//   ....[35]....
        /*0ac4*/ 	.word	0x00002c60


	//   ....[36]....
        /*0ac8*/ 	.word	0x00002c70


	//   ....[37]....
        /*0acc*/ 	.word	0x00002c80


	//   ....[38]....
        /*0ad0*/ 	.word	0x00002c90


	//   ....[39]....
        /*0ad4*/ 	.word	0x00002ca0


	//   ....[40]....
        /*0ad8*/ 	.word	0x00002cc0


	//   ....[41]....
        /*0adc*/ 	.word	0x00002ce0


	//   ....[42]....
        /*0ae0*/ 	.word	0x00002d00


	//   ....[43]....
        /*0ae4*/ 	.word	0x000030f0


	//   ....[44]....
        /*0ae8*/ 	.word	0x00003110


	//   ....[45]....
        /*0aec*/ 	.word	0x00003130


	//   ....[46]....
        /*0af0*/ 	.word	0x00003140


	//   ....[47]....
        /*0af4*/ 	.word	0x00003180


	//   ....[48]....
        /*0af8*/ 	.word	0x000031b0


	//   ....[49]....
        /*0afc*/ 	.word	0x000031c0


	//   ....[50]....
        /*0b00*/ 	.word	0x000031f0


	//   ....[51]....
        /*0b04*/ 	.word	0x00003220


	//   ....[52]....
        /*0b08*/ 	.word	0x00003230


	//   ....[53]....
        /*0b0c*/ 	.word	0x00003aa0


	//   ....[54]....
        /*0b10*/ 	.word	0x00003ac0


	//   ....[55]....
        /*0b14*/ 	.word	0x00003ae0


	//   ....[56]....
        /*0b18*/ 	.word	0x00003af0


	//   ....[57]....
        /*0b1c*/ 	.word	0x00003b00


	//   ....[58]....
        /*0b20*/ 	.word	0x00003b10


	//   ....[59]....
        /*0b24*/ 	.word	0x00003b20


	//   ....[60]....
        /*0b28*/ 	.word	0x00003b30


	//   ....[61]....
        /*0b2c*/ 	.word	0x00003b60


	//   ....[62]....
        /*0b30*/ 	.word	0x00003b90


	//   ....[63]....
        /*0b34*/ 	.word	0x00004810


	//   ....[64]....
        /*0b38*/ 	.word	0x00004840


	//   ....[65]....
        /*0b3c*/ 	.word	0x00004850


	//   ....[66]....
        /*0b40*/ 	.word	0x00004860


	//   ....[67]....
        /*0b44*/ 	.word	0x00004870


	//   ....[68]....
        /*0b48*/ 	.word	0x000048a0


	//   ....[69]....
        /*0b4c*/ 	.word	0x000048c0


	//   ....[70]....
        /*0b50*/ 	.word	0x000048e0


	//   ....[71]....
        /*0b54*/ 	.word	0x000064a0


	//   ....[72]....
        /*0b58*/ 	.word	0x000064c0


	//   ....[73]....
        /*0b5c*/ 	.word	0x00006510


	//   ....[74]....
        /*0b60*/ 	.word	0x00006540


	//   ....[75]....
        /*0b64*/ 	.word	0x00006570


	//   ....[76]....
        /*0b68*/ 	.word	0x00006590


	//   ....[77]....
        /*0b6c*/ 	.word	0x000065b0


	//   ....[78]....
        /*0b70*/ 	.word	0x000065d0


	//   ....[79]....
        /*0b74*/ 	.word	0x000065f0


	//   ....[80]....
        /*0b78*/ 	.word	0x00006610


	//   ....[81]....
        /*0b7c*/ 	.word	0x00006ee0


	//   ....[82]....
        /*0b80*/ 	.word	0x00006f00


	//   ....[83]....
        /*0b84*/ 	.word	0x00006f30


	//   ....[84]....
        /*0b88*/ 	.word	0x00006f50


	//   ....[85]....
        /*0b8c*/ 	.word	0x00006f60


	//   ....[86]....
        /*0b90*/ 	.word	0x00006f70


	//   ....[87]....
        /*0b94*/ 	.word	0x00006f80


	//   ....[88]....
        /*0b98*/ 	.word	0x00006f90


	//   ....[89]....
        /*0b9c*/ 	.word	0x00006fa0


	//   ....[90]....
        /*0ba0*/ 	.word	0x00006fb0


	//   ....[91]....
        /*0ba4*/ 	.word	0x00007640


	//   ....[92]....
        /*0ba8*/ 	.word	0x00007650


	//   ....[93]....
        /*0bac*/ 	.word	0x00007660


	//   ....[94]....
        /*0bb0*/ 	.word	0x00007670


	//   ....[95]....
        /*0bb4*/ 	.word	0x000076a0


	//   ....[96]....
        /*0bb8*/ 	.word	0x000076c0


	//   ....[97]....
        /*0bbc*/ 	.word	0x000076e0


	//   ....[98]....
        /*0bc0*/ 	.word	0x000076f0


	//   ....[99]....
        /*0bc4*/ 	.word	0x000094b0


	//   ....[100]....
        /*0bc8*/ 	.word	0x000094c0


	//   ....[101]....
        /*0bcc*/ 	.word	0x000094d0


	//   ....[102]....
        /*0bd0*/ 	.word	0x000094e0


	//   ....[103]....
        /*0bd4*/ 	.word	0x00009510


	//   ....[104]....
        /*0bd8*/ 	.word	0x00009530


	//   ....[105]....
        /*0bdc*/ 	.word	0x00009550


	//   ....[106]....
        /*0be0*/ 	.word	0x00009560


	//   ....[107]....
        /*0be4*/ 	.word	0x0000a780


	//   ....[108]....
        /*0be8*/ 	.word	0x0000a790


	//   ....[109]....
        /*0bec*/ 	.word	0x0000a7a0


	//   ....[110]....
        /*0bf0*/ 	.word	0x0000a7b0


	//   ....[111]....
        /*0bf4*/ 	.word	0x0000a7c0


	//   ....[112]....
        /*0bf8*/ 	.word	0x0000a7d0


	//   ....[113]....
        /*0bfc*/ 	.word	0x0000a7e0


	//   ....[114]....
        /*0c00*/ 	.word	0x0000a7f0


	//   ....[115]....
        /*0c04*/ 	.word	0x0000abb0


	//   ....[116]....
        /*0c08*/ 	.word	0x0000abd0


	//   ....[117]....
        /*0c0c*/ 	.word	0x0000ac60


	//   ....[118]....
        /*0c10*/ 	.word	0x0000ac70


	//   ....[119]....
        /*0c14*/ 	.word	0x0000acf0


	//   ....[120]....
        /*0c18*/ 	.word	0x0000ad10


	//   ....[121]....
        /*0c1c*/ 	.word	0x0000ad90


	//   ....[122]....
        /*0c20*/ 	.word	0x0000ada0


	//   ....[123]....
        /*0c24*/ 	.word	0x0000ae20


	//   ....[124]....
        /*0c28*/ 	.word	0x0000ae40


	//   ....[125]....
        /*0c2c*/ 	.word	0x0000aec0


	//   ....[126]....
        /*0c30*/ 	.word	0x0000aed0


	//   ....[127]....
        /*0c34*/ 	.word	0x0000af50


	//   ....[128]....
        /*0c38*/ 	.word	0x0000af70


	//   ....[129]....
        /*0c3c*/ 	.word	0x0000aff0


	//   ....[130]....
        /*0c40*/ 	.word	0x0000b000


	//   ....[131]....
        /*0c44*/ 	.word	0x0000b2a0


	//   ....[132]....
        /*0c48*/ 	.word	0x0000b2c0


	//   ....[133]....
        /*0c4c*/ 	.word	0x0000b610


	//   ....[134]....
        /*0c50*/ 	.word	0x0000b620


	//   ....[135]....
        /*0c54*/ 	.word	0x0000b970


	//   ....[136]....
        /*0c58*/ 	.word	0x0000b990


	//   ....[137]....
        /*0c5c*/ 	.word	0x0000bce0


	//   ....[138]....
        /*0c60*/ 	.word	0x0000bcf0


	//   ....[139]....
        /*0c64*/ 	.word	0x0000c7a0


	//   ....[140]....
        /*0c68*/ 	.word	0x0000c7c0


	//   ....[141]....
        /*0c6c*/ 	.word	0x0000c860


	//   ....[142]....
        /*0c70*/ 	.word	0x0000c870


	//   ....[143]....
        /*0c74*/ 	.word	0x0000c8f0


	//   ....[144]....
        /*0c78*/ 	.word	0x0000c910


	//   ....[145]....
        /*0c7c*/ 	.word	0x0000c990


	//   ....[146]....
        /*0c80*/ 	.word	0x0000c9a0


	//   ....[147]....
        /*0c84*/ 	.word	0x0000ca20


	//   ....[148]....
        /*0c88*/ 	.word	0x0000ca40


	//   ....[149]....
        /*0c8c*/ 	.word	0x0000cac0


	//   ....[150]....
        /*0c90*/ 	.word	0x0000cad0


	//   ....[151]....
        /*0c94*/ 	.word	0x0000cb50


	//   ....[152]....
        /*0c98*/ 	.word	0x0000cb70


	//   ....[153]....
        /*0c9c*/ 	.word	0x0000cbf0


	//   ....[154]....
        /*0ca0*/ 	.word	0x0000cc00


	//   ....[155]....
        /*0ca4*/ 	.word	0x0000cd60


	//   ....[156]....
        /*0ca8*/ 	.word	0x0000cd80


	//   ....[157]....
        /*0cac*/ 	.word	0x0000ceb0


	//   ....[158]....
        /*0cb0*/ 	.word	0x0000cef0


	//   ....[159]....
        /*0cb4*/ 	.word	0x0000cf20


	//   ....[160]....
        /*0cb8*/ 	.word	0x0000cf50


	//   ....[161]....
        /*0cbc*/ 	.word	0x0000cf80


	//   ....[162]....
        /*0cc0*/ 	.word	0x0000cfb0


	//   ....[163]....
        /*0cc4*/ 	.word	0x0000d110


	//   ....[164]....
        /*0cc8*/ 	.word	0x0000d150


	//   ....[165]....
        /*0ccc*/ 	.word	0x0000d180


	//   ....[166]....
        /*0cd0*/ 	.word	0x0000d1b0


	//   ....[167]....
        /*0cd4*/ 	.word	0x0000d1e0


	//   ....[168]....
        /*0cd8*/ 	.word	0x0000d210


	//   ....[169]....
        /*0cdc*/ 	.word	0x0000d2a0


	//   ....[170]....
        /*0ce0*/ 	.word	0x0000d2d0


	//   ....[171]....
        /*0ce4*/ 	.word	0x0000d2e0


	//   ....[172]....
        /*0ce8*/ 	.word	0x0000d340


	//   ....[173]....
        /*0cec*/ 	.word	0x0000d920


	//   ....[174]....
        /*0cf0*/ 	.word	0x0000d980


	//   ....[175]....
        /*0cf4*/ 	.word	0x0000d9d0


	//   ....[176]....
        /*0cf8*/ 	.word	0x0000da20


	//   ....[177]....
        /*0cfc*/ 	.word	0x0000da70


	//   ....[178]....
        /*0d00*/ 	.word	0x0000dae0


	//   ....[179]....
        /*0d04*/ 	.word	0x0000db30


	//   ....[180]....
        /*0d08*/ 	.word	0x0000db90


	//   ....[181]....
        /*0d0c*/ 	.word	0x0000dc00


	//   ....[182]....
        /*0d10*/ 	.word	0x0000dc60


	//   ....[183]....
        /*0d14*/ 	.word	0x0000dcd0


	//   ....[184]....
        /*0d18*/ 	.word	0x0000dd40


	//   ....[185]....
        /*0d1c*/ 	.word	0x0000ddb0


	//   ....[186]....
        /*0d20*/ 	.word	0x0000de10


	//   ....[187]....
        /*0d24*/ 	.word	0x0000de80


	//   ....[188]....
        /*0d28*/ 	.word	0x0000def0


	//   ....[189]....
        /*0d2c*/ 	.word	0x0000df60


	//   ....[190]....
        /*0d30*/ 	.word	0x0000dfc0


	//   ....[191]....
        /*0d34*/ 	.word	0x0000e030


	//   ....[192]....
        /*0d38*/ 	.word	0x0000e0a0


	//   ....[193]....
        /*0d3c*/ 	.word	0x0000e110


	//   ....[194]....
        /*0d40*/ 	.word	0x0000e170


	//   ....[195]....
        /*0d44*/ 	.word	0x0000e1e0


	//   ....[196]....
        /*0d48*/ 	.word	0x0000e250


	//   ....[197]....
        /*0d4c*/ 	.word	0x0000e2c0


	//   ....[198]....
        /*0d50*/ 	.word	0x0000e320


	//   ....[199]....
        /*0d54*/ 	.word	0x0000e390


	//   ....[200]....
        /*0d58*/ 	.word	0x0000e400


	//   ....[201]....
        /*0d5c*/ 	.word	0x0000e4d0


	//   ....[202]....
        /*0d60*/ 	.word	0x0000e530


	//   ....[203]....
        /*0d64*/ 	.word	0x0000e610


	//   ....[204]....
        /*0d68*/ 	.word	0x0000e670


	//   ....[205]....
        /*0d6c*/ 	.word	0x0000e750


	//   ....[206]....
        /*0d70*/ 	.word	0x0000e7b0


	//   ....[207]....
        /*0d74*/ 	.word	0x0000e890


	//   ....[208]....
        /*0d78*/ 	.word	0x0000e8f0


	//   ....[209]....
        /*0d7c*/ 	.word	0x0000e950


	//   ....[210]....
        /*0d80*/ 	.word	0x0000e9b0


	//   ....[211]....
        /*0d84*/ 	.word	0x0000ea00


	//   ....[212]....
        /*0d88*/ 	.word	0x0000ea50


	//   ....[213]....
        /*0d8c*/ 	.word	0x0000eaa0


	//   ....[214]....
        /*0d90*/ 	.word	0x0000eaf0


	//   ....[215]....
        /*0d94*/ 	.word	0x0000eb40


	//   ....[216]....
        /*0d98*/ 	.word	0x0000eb90


	//   ....[217]....
        /*0d9c*/ 	.word	0x0000ec00


	//   ....[218]....
        /*0da0*/ 	.word	0x0000ec70


	//   ....[219]....
        /*0da4*/ 	.word	0x0000ece0


	//   ....[220]....
        /*0da8*/ 	.word	0x0000edc0


	//   ....[221]....
        /*0dac*/ 	.word	0x0000ee20


	//   ....[222]....
        /*0db0*/ 	.word	0x0000ef00


	//   ....[223]....
        /*0db4*/ 	.word	0x0000ef60


	//   ....[224]....
        /*0db8*/ 	.word	0x0000f040


	//   ....[225]....
        /*0dbc*/ 	.word	0x0000f0a0


	//   ....[226]....
        /*0dc0*/ 	.word	0x0000f180


	//   ....[227]....
        /*0dc4*/ 	.word	0x0000f1e0


	//   ....[228]....
        /*0dc8*/ 	.word	0x0000f230


	//   ....[229]....
        /*0dcc*/ 	.word	0x0000f270


	//   ....[230]....
        /*0dd0*/ 	.word	0x0000f2c0


	//   ....[231]....
        /*0dd4*/ 	.word	0x0000f300


	//   ....[232]....
        /*0dd8*/ 	.word	0x0000f350


	//   ....[233]....
        /*0ddc*/ 	.word	0x0000f390


	//   ....[234]....
        /*0de0*/ 	.word	0x0000f3e0


	//   ....[235]....
        /*0de4*/ 	.word	0x0000f420


	//   ....[236]....
        /*0de8*/ 	.word	0x0000f480


	//   ....[237]....
        /*0dec*/ 	.word	0x0000f4d0


	//   ....[238]....
        /*0df0*/ 	.word	0x0000f520


	//   ....[239]....
        /*0df4*/ 	.word	0x0000f570


	//   ....[240]....
        /*0df8*/ 	.word	0x0000f5c0


	//   ....[241]....
        /*0dfc*/ 	.word	0x0000f610


	//   ....[242]....
        /*0e00*/ 	.word	0x0000f660


	//   ....[243]....
        /*0e04*/ 	.word	0x0000f6b0


	//   ....[244]....
        /*0e08*/ 	.word	0x0000f720


	//   ....[245]....
        /*0e0c*/ 	.word	0x0000f790


	//   ....[246]....
        /*0e10*/ 	.word	0x0000f800


	//   ....[247]....
        /*0e14*/ 	.word	0x0000f860


	//   ....[248]....
        /*0e18*/ 	.word	0x0000f8d0


	//   ....[249]....
        /*0e1c*/ 	.word	0x0000f940


	//   ....[250]....
        /*0e20*/ 	.word	0x0000f9b0


	//   ....[251]....
        /*0e24*/ 	.word	0x0000fa10


	//   ....[252]....
        /*0e28*/ 	.word	0x0000fa80


	//   ....[253]....
        /*0e2c*/ 	.word	0x0000faf0


	//   ....[254]....
        /*0e30*/ 	.word	0x0000fb60


	//   ....[255]....
        /*0e34*/ 	.word	0x0000fbc0


	//   ....[0]....
        /*0e38*/ 	.word	0x0000fc30


	//   ....[1]....
        /*0e3c*/ 	.word	0x0000fca0


	//   ....[2]....
        /*0e40*/ 	.word	0x0000fd10


	//   ....[3]....
        /*0e44*/ 	.word	0x0000fd70


	//   ....[4]....
        /*0e48*/ 	.word	0x0000fde0


	//   ....[5]....
        /*0e4c*/ 	.word	0x0000fe50


	//   ....[6]....
        /*0e50*/ 	.word	0x0000fec0


	//   ....[7]....
        /*0e54*/ 	.word	0x0000ff20


	//   ....[8]....
        /*0e58*/ 	.word	0x0000ff90


	//   ....[9]....
        /*0e5c*/ 	.word	0x00010000


	//   ....[10]....
        /*0e60*/ 	.word	0x00010070


	//   ....[11]....
        /*0e64*/ 	.word	0x000100d0


	//   ....[12]....
        /*0e68*/ 	.word	0x00010140


	//   ....[13]....
        /*0e6c*/ 	.word	0x000101b0


	//   ....[14]....
        /*0e70*/ 	.word	0x00010220


	//   ....[15]....
        /*0e74*/ 	.word	0x00010280


	//   ....[16]....
        /*0e78*/ 	.word	0x000102f0


	//   ....[17]....
        /*0e7c*/ 	.word	0x00010360


	//   ....[18]....
        /*0e80*/ 	.word	0x000103d0


	//   ....[19]....
        /*0e84*/ 	.word	0x00010430


	//   ....[20]....
        /*0e88*/ 	.word	0x000104a0


	//   ....[21]....
        /*0e8c*/ 	.word	0x00010510


	//   ....[22]....
        /*0e90*/ 	.word	0x00010580


	//   ....[23]....
        /*0e94*/ 	.word	0x000105e0


	//   ....[24]....
        /*0e98*/ 	.word	0x00010650


	//   ....[25]....
        /*0e9c*/ 	.word	0x000106c0


	//   ....[26]....
        /*0ea0*/ 	.word	0x00010730


	//   ....[27]....
        /*0ea4*/ 	.word	0x00010790


	//   ....[28]....
        /*0ea8*/ 	.word	0x00010800


	//   ....[29]....
        /*0eac*/ 	.word	0x00010870


	//   ....[30]....
        /*0eb0*/ 	.word	0x000108c0


	//   ....[31]....
        /*0eb4*/ 	.word	0x00010900


	//   ....[32]....
        /*0eb8*/ 	.word	0x00010950


	//   ....[33]....
        /*0ebc*/ 	.word	0x000109a0


	//   ....[34]....
        /*0ec0*/ 	.word	0x000109f0


	//   ....[35]....
        /*0ec4*/ 	.word	0x00010a60


	//   ....[36]....
        /*0ec8*/ 	.word	0x00010ab0


	//   ....[37]....
        /*0ecc*/ 	.word	0x00010b00


	//   ....[38]....
        /*0ed0*/ 	.word	0x00010b50


	//   ....[39]....
        /*0ed4*/ 	.word	0x00010ba0


	//   ....[40]....
        /*0ed8*/ 	.word	0x00010bf0


	//   ....[41]....
        /*0edc*/ 	.word	0x00010c60


	//   ....[42]....
        /*0ee0*/ 	.word	0x00010cb0


	//   ....[43]....
        /*0ee4*/ 	.word	0x00010d10


	//   ....[44]....
        /*0ee8*/ 	.word	0x00010d70


	//   ....[45]....
        /*0eec*/ 	.word	0x00010de0


	//----- nvinfo : EIATTR_EXIT_INSTR_OFFSETS
	.align		4
.L_430:
        /*0ef0*/ 	.byte	0x04, 0x1c
        /*0ef2*/ 	.short	(.L_432 - .L_431)


	//   ....[0]....
.L_431:
        /*0ef4*/ 	.word	0x00000c10


	//   ....[1]....
        /*0ef8*/ 	.word	0x0000d8e0


	//----- nvinfo : EIATTR_MAX_THREADS
	.align		4
.L_432:
        /*0efc*/ 	.byte	0x04, 0x05
        /*0efe*/ 	.short	(.L_434 - .L_433)
.L_433:
        /*0f00*/ 	.word	0x00000080
        /*0f04*/ 	.word	0x00000001
        /*0f08*/ 	.word	0x00000001


	//----- nvinfo : EIATTR_CRS_STACK_SIZE
	.align		4
.L_434:
        /*0f0c*/ 	.byte	0x04, 0x1e
        /*0f0e*/ 	.short	(.L_436 - .L_435)
.L_435:
        /*0f10*/ 	.word	0x00000000
.L_436:


//--------------------- .nv.info._ZN7cutlass13device_kernelIN5flash19enable_sm80_to_sm89INS1_16FlashAttnFwdSm80INS1_25CollectiveMainloopFwdSm80ILi4ELi1ELb0EN4cute5tupleIJNS5_1CILi128EEENS7_ILi80EEENS7_ILi64EEEEEELi64ENS_6half_tEfNS_4arch4Sm80ELb0ELb0ELb0ELb1ELb1ELb1ELb1ELb1EEENS1_21CollectiveEpilogueFwdINS6_IJS8_SA_S9_EEENS6_IJNS7_ILi1EEESI_SI_EEESC_SE_Li128ELb1ELb1ELb1ELb0EEENS1_36VarlenDynamicPersistentTileSchedulerILi128ELi80ELi128ELi128ELb1ELb1ELb0ELb0ELb1ELb1EEEEEEEEEvNT_6ParamsE --------------------------
	.section	.nv.info._ZN7cutlass13device_kernelIN5flash19enable_sm80_to_sm89INS1_16FlashAttnFwdSm80INS1_25CollectiveMainloopFwdSm80ILi4ELi1ELb0EN4cute5tupleIJNS5_1CILi128EEENS7_ILi80EEENS7_ILi64EEEEEELi64ENS_6half_tEfNS_4arch4Sm80ELb0ELb0ELb0ELb1ELb1ELb1ELb1ELb1EEENS1_21CollectiveEpilogueFwdINS6_IJS8_SA_S9_EEENS6_IJNS7_ILi1EEESI_SI_EEESC_SE_Li128ELb1ELb1ELb1ELb0EEENS1_36VarlenDynamicPersistentTileSchedulerILi128ELi80ELi128ELi128ELb1ELb1ELb0ELb0ELb1ELb1EEEEEEEEEvNT_6ParamsE,"",@"SHT_CUDA_INFO"
	.sectionflags	@""
	.align	4


	//----- nvinfo : EIATTR_CUDA_API_VERSION
	.align		4
        /*0000*/ 	.byte	0x04, 0x37
        /*0002*/ 	.short	(.L_438 - .L_437)
.L_437:
        /*0004*/ 	.word	0x00000082


	//----- nvinfo : EIATTR_SW2861232_WAR
	.align		4
.L_438:
        /*0008*/ 	.byte	0x01, 0x35
	.zero		2


	//----- nvinfo : EIATTR_PARAM_CBANK
	.align		4
        /*000c*/ 	.byte	0x04, 0x0a
        /*000e*/ 	.short	(.L_440 - .L_439)
	.align		4
.L_439:
        /*0010*/ 	.word	index@(.nv.constant0._ZN7cutlass13device_kernelIN5flash19enable_sm80_to_sm89INS1_16FlashAttnFwdSm80INS1_25CollectiveMainloopFwdSm80ILi4ELi1ELb0EN4cute5tupleIJNS5_1CILi128EEENS7_ILi80EEENS7_ILi64EEEEEELi64ENS_6half_tEfNS_4arch4Sm80ELb0ELb0ELb0ELb1ELb1ELb1ELb1ELb1EEENS1_21CollectiveEpilogueFwdINS6_IJS8_SA_S9_EEENS6_IJNS7_ILi1EEESI_SI_EEESC_SE_Li128ELb1ELb1ELb1ELb0EEENS1_36VarlenDynamicPersistentTileSchedulerILi128ELi80ELi128ELi128ELb1ELb1ELb0ELb0ELb1ELb1EEEEEEEEEvNT_6ParamsE)
        /*0014*/ 	.short	0x0160
        /*0016*/ 	.short	0x0438


	//----- nvinfo : EIATTR_CBANK_PARAM_SIZE
	.align		4
.L_440:
        /*0018*/ 	.byte	0x03, 0x19
        /*001a*/ 	.short	0x0438


	//----- nvinfo : EIATTR_KPARAM_INFO
	.align		4
        /*001c*/ 	.byte	0x04, 0x17
        /*001e*/ 	.short	(.L_442 - .L_441)
.L_441:
        /*0020*/ 	.word	0x00000000
        /*0024*/ 	.short	0x0000
        /*0026*/ 	.short	0x0000
        /*0028*/ 	.byte	0x00, 0xf0, 0xe1, 0x10


	//----- nvinfo : EIATTR_MAXREG_COUNT
	.align		4
.L_442:
        /*002c*/ 	.byte	0x03, 0x1b
        /*002e*/ 	.short	0x00ff


	//----- nvinfo : EIATTR_NUM_BARRIERS
	.align		4
        /*0030*/ 	.byte	0x02, 0x4c
        /*0032*/ 	.byte	0x06
	.zero		1


	//----- nvinfo : EIATTR_ANNOTATIONS
	.align		4
        /*0034*/ 	.byte	0x04, 0x55
        /*0036*/ 	.short	(.L_444 - .L_443)


	//   ....[0]....
.L_443:
        /* <DEDUP_REMOVED lines=116> */


	//----- nvinfo : EIATTR_MERCURY_ISA_VERSION
	.align		4
.L_444:
        /*0768*/ 	.byte	0x03, 0x5f
        /*076a*/ 	.short	0x0000


	//----- nvinfo : EIATTR_INT_WARP_WIDE_INSTR_OFFSETS
	.align		4
        /*076c*/ 	.byte	0x04, 0x31
        /*076e*/ 	.short	(.L_446 - .L_445)


	//   ....[0]....
.L_445:
        /*0770*/ 	.word	0x000134e0


	//   ....[1]....
        /*0774*/ 	.word	0x00013560


	//----- nvinfo : EIATTR_COOP_GROUP_MASK_REGIDS
	.align		4
.L_446:
        /*0778*/ 	.byte	0x04, 0x29
        /*077a*/ 	.short	(.L_448 - .L_447)


	//   ....[0]....
.L_447:
        /*077c*/ 	.word	0xffffffff


	//   ....[1]....
        /*0780*/ 	.word	0xffffffff


	//   ....[2]....
        /*0784*/ 	.word	0xffffffff


	//   ....[3]....
        /*0788*/ 	.word	0xffffffff


	//   ....[4]....
        /*078c*/ 	.word	0xffffffff


	//   ....[5]....
        /*0790*/ 	.word	0xffffffff


	//   ....[6]....
        /*0794*/ 	.word	0xffffffff


	//   ....[7]....
        /*0798*/ 	.word	0xffffffff


	//   ....[8]....
        /*079c*/ 	.word	0xffffffff


	//   ....[9]....
        /*07a0*/ 	.word	0xffffffff


	//   ....[10]....
        /*07a4*/ 	.word	0xffffffff


	//   ....[11]....
        /*07a8*/ 	.word	0xffffffff


	//   ....[12]....
        /*07ac*/ 	.word	0xffffffff


	//   ....[13]....
        /*07b0*/ 	.word	0xffffffff


	//   ....[14]....
        /*07b4*/ 	.word	0xffffffff


	//   ....[15]....
        /*07b8*/ 	.word	0xffffffff


	//   ....[16]....
        /*07bc*/ 	.word	0xffffffff


	//   ....[17]....
        /*07c0*/ 	.word	0xffffffff


	//   ....[18]....
        /*07c4*/ 	.word	0xffffffff


	//   ....[19]....
        /*07c8*/ 	.word	0xffffffff


	//   ....[20]....
        /*07cc*/ 	.word	0xffffffff


	//   ....[21]....
        /*07d0*/ 	.word	0xffffffff


	//   ....[22]....
        /*07d4*/ 	.word	0xffffffff


	//   ....[23]....
        /*07d8*/ 	.word	0xffffffff


	//   ....[24]....
        /*07dc*/ 	.word	0xffffffff


	//   ....[25]....
        /*07e0*/ 	.word	0xffffffff


	//   ....[26]....
        /*07e4*/ 	.word	0xffffffff


	//   ....[27]....
        /*07e8*/ 	.word	0xffffffff


	//   ....[28]....
        /*07ec*/ 	.word	0xffffffff


	//   ....[29]....
        /*07f0*/ 	.word	0xffffffff


	//   ....[30]....
        /*07f4*/ 	.word	0xffffffff


	//   ....[31]....
        /*07f8*/ 	.word	0xffffffff


	//   ....[32]....
        /*07fc*/ 	.word	0xffffffff


	//   ....[33]....
        /*0800*/ 	.word	0xffffffff


	//   ....[34]....
        /*0804*/ 	.word	0xffffffff


	//   ....[35]....
        /*0808*/ 	.word	0xffffffff


	//   ....[36]....
        /*080c*/ 	.word	0xffffffff


	//   ....[37]....
        /*0810*/ 	.word	0xffffffff


	//   ....[38]....
        /*0814*/ 	.word	0xffffffff


	//   ....[39]....
        /*0818*/ 	.word	0xffffffff


	//   ....[40]....
        /*081c*/ 	.word	0xffffffff


	//   ....[41]....
        /*0820*/ 	.word	0xffffffff


	//   ....[42]....
        /*0824*/ 	.word	0xffffffff


	//   ....[43]....
        /*0828*/ 	.word	0xffffffff


	//   ....[44]....
        /*082c*/ 	.word	0xffffffff


	//   ....[45]....
        /*0830*/ 	.word	0xffffffff


	//   ....[46]....
        /*0834*/ 	.word	0xffffffff


	//   ....[47]....
        /*0838*/ 	.word	0xffffffff


	//   ....[48]....
        /*083c*/ 	.word	0xffffffff


	//   ....[49]....
        /*0840*/ 	.word	0xffffffff


	//   ....[50]....
        /*0844*/ 	.word	0xffffffff


	//   ....[51]....
        /*0848*/ 	.word	0xffffffff


	//   ....[52]....
        /*084c*/ 	.word	0xffffffff


	//   ....[53]....
        /*0850*/ 	.word	0xffffffff


	//   ....[54]....
        /*0854*/ 	.word	0xffffffff


	//   ....[55]....
        /*0858*/ 	.word	0xffffffff


	//   ....[56]....
        /*085c*/ 	.word	0xffffffff


	//   ....[57]....
        /*0860*/ 	.word	0xffffffff


	//   ....[58]....
        /*0864*/ 	.word	0xffffffff


	//   ....[59]....
        /*0868*/ 	.word	0xffffffff


	//   ....[60]....
        /*086c*/ 	.word	0xffffffff


	//   ....[61]....
        /*0870*/ 	.word	0xffffffff


	//   ....[62]....
        /*0874*/ 	.word	0xffffffff


	//   ....[63]....
        /*0878*/ 	.word	0xffffffff


	//   ....[64]....
        /*087c*/ 	.word	0xffffffff


	//   ....[65]....
        /*0880*/ 	.word	0xffffffff


	//   ....[66]....
        /*0884*/ 	.word	0xffffffff


	//   ....[67]....
        /*0888*/ 	.word	0xffffffff


	//   ....[68]....
        /*088c*/ 	.word	0xffffffff


	//   ....[69]....
        /*0890*/ 	.word	0xffffffff


	//   ....[70]....
        /*0894*/ 	.word	0xffffffff


	//   ....[71]....
        /*0898*/ 	.word	0xffffffff


	//   ....[72]....
        /*089c*/ 	.word	0xffffffff


	//   ....[73]....
        /*08a0*/ 	.word	0xffffffff


	//   ....[74]....
        /*08a4*/ 	.word	0xffffffff


	//   ....[75]....
        /*08a8*/ 	.word	0xffffffff


	//   ....[76]....
        /*08ac*/ 	.word	0xffffffff


	//   ....[77]....
        /*08b0*/ 	.word	0xffffffff


	//   ....[78]....
        /*08b4*/ 	.word	0xffffffff


	//   ....[79]....
        /*08b8*/ 	.word	0xffffffff


	//   ....[80]....
        /*08bc*/ 	.word	0xffffffff


	//   ....[81]....
        /*08c0*/ 	.word	0xffffffff


	//   ....[82]....
        /*08c4*/ 	.word	0xffffffff


	//   ....[83]....
        /*08c8*/ 	.word	0xffffffff


	//   ....[84]....
        /*08cc*/ 	.word	0xffffffff


	//   ....[85]....
        /*08d0*/ 	.word	0xffffffff


	//   ....[86]....
        /*08d4*/ 	.word	0xffffffff


	//   ....[87]....
        /*08d8*/ 	.word	0xffffffff


	//   ....[88]....
        /*08dc*/ 	.word	0xffffffff


	//   ....[89]....
        /*08e0*/ 	.word	0xffffffff


	//   ....[90]....
        /*08e4*/ 	.word	0xffffffff


	//   ....[91]....
        /*08e8*/ 	.word	0xffffffff


	//   ....[92]....
        /*08ec*/ 	.word	0xffffffff


	//   ....[93]....
        /*08f0*/ 	.word	0xffffffff


	//   ....[94]....
        /*08f4*/ 	.word	0xffffffff


	//   ....[95]....
        /*08f8*/ 	.word	0xffffffff


	//   ....[96]....
        /*08fc*/ 	.word	0xffffffff


	//   ....[97]....
        /*0900*/ 	.word	0xffffffff


	//   ....[98]....
        /*0904*/ 	.word	0xffffffff


	//   ....[99]....
        /*0908*/ 	.word	0xffffffff


	//   ....[100]....
        /*090c*/ 	.word	0xffffffff


	//   ....[101]....
        /*0910*/ 	.word	0xffffffff


	//   ....[102]....
        /*0914*/ 	.word	0xffffffff


	//   ....[103]....
        /*0918*/ 	.word	0xffffffff


	//   ....[104]....
        /*091c*/ 	.word	0xffffffff


	//   ....[105]....
        /*0920*/ 	.word	0xffffffff


	//   ....[106]....
        /*0924*/ 	.word	0xffffffff


	//   ....[107]....
        /*0928*/ 	.word	0xffffffff


	//   ....[108]....
        /*092c*/ 	.word	0xffffffff


	//   ....[109]....
        /*0930*/ 	.word	0xffffffff


	//   ....[110]....
        /*0934*/ 	.word	0xffffffff


	//   ....[111]....
        /*0938*/ 	.word	0xffffffff


	//   ....[112]....
        /*093c*/ 	.word	0xffffffff


	//   ....[113]....
        /*0940*/ 	.word	0xffffffff


	//   ....[114]....
        /*0944*/ 	.word	0xffffffff


	//   ....[115]....
        /*0948*/ 	.word	0xffffffff


	//   ....[116]....
        /*094c*/ 	.word	0xffffffff


	//   ....[117]....
        /*0950*/ 	.word	0xffffffff


	//   ....[118]....
        /*0954*/ 	.word	0xffffffff


	//   ....[119]....
        /*0958*/ 	.word	0xffffffff


	//   ....[120]....
        /*095c*/ 	.word	0xffffffff


	//   ....[121]....
        /*0960*/ 	.word	0xffffffff


	//   ....[122]....
        /*0964*/ 	.word	0xffffffff


	//   ....[123]....
        /*0968*/ 	.word	0xffffffff


	//   ....[124]....
        /*096c*/ 	.word	0xffffffff


	//   ....[125]....
        /*0970*/ 	.word	0xffffffff


	//   ....[126]....
        /*0974*/ 	.word	0xffffffff


	//   ....[127]....
        /*0978*/ 	.word	0xffffffff


	//   ....[128]....
        /*097c*/ 	.word	0xffffffff


	//   ....[129]....
        /*0980*/ 	.word	0xffffffff


	//   ....[130]....
        /*0984*/ 	.word	0xffffffff


	//   ....[131]....
        /*0988*/ 	.word	0xffffffff


	//   ....[132]....
        /*098c*/ 	.word	0xffffffff


	//   ....[133]....
        /*0990*/ 	.word	0xffffffff


	//   ....[134]....
        /*0994*/ 	.word	0xffffffff


	//   ....[135]....
        /*0998*/ 	.word	0xffffffff


	//   ....[136]....
        /*099c*/ 	.word	0xffffffff


	//   ....[137]....
        /*09a0*/ 	.word	0xffffffff


	//   ....[138]....
        /*09a4*/ 	.word	0xffffffff


	//   ....[139]....
        /*09a8*/ 	.word	0xffffffff


	//   ....[140]....
        /*09ac*/ 	.word	0xffffffff


	//   ....[141]....
        /*09b0*/ 	.word	0xffffffff


	//   ....[142]....
        /*09b4*/ 	.word	0xffffffff


	//   ....[143]....
        /*09b8*/ 	.word	0xffffffff


	//   ....[144]....
        /*09bc*/ 	.word	0xffffffff


	//   ....[145]....
        /*09c0*/ 	.word	0xffffffff


	//   ....[146]....
        /*09c4*/ 	.word	0xffffffff


	//   ....[147]....
        /*09c8*/ 	.word	0xffffffff


	//   ....[148]....
        /*09cc*/ 	.word	0xffffffff


	//   ....[149]....
        /*09d0*/ 	.word	0xffffffff


	//   ....[150]....
        /*09d4*/ 	.word	0xffffffff


	//   ....[151]....
        /*09d8*/ 	.word	0xffffffff


	//   ....[152]....
        /*09dc*/ 	.word	0xffffffff


	//   ....[153]....
        /*09e0*/ 	.word	0xffffffff


	//   ....[154]....
        /*09e4*/ 	.word	0xffffffff


	//   ....[155]....
        /*09e8*/ 	.word	0xffffffff


	//   ....[156]....
        /*09ec*/ 	.word	0xffffffff


	//   ....[157]....
        /*09f0*/ 	.word	0xffffffff


	//   ....[158]....
        /*09f4*/ 	.word	0xffffffff


	//   ....[159]....
        /*09f8*/ 	.word	0xffffffff


	//   ....[160]....
        /*09fc*/ 	.word	0xffffffff


	//   ....[161]....
        /*0a00*/ 	.word	0xffffffff


	//   ....[162]....
        /*0a04*/ 	.word	0xffffffff


	//   ....[163]....
        /*0a08*/ 	.word	0xffffffff


	//   ....[164]....
        /*0a0c*/ 	.word	0xffffffff


	//   ....[165]....
        /*0a10*/ 	.word	0xffffffff


	//   ....[166]....
        /*0a14*/ 	.word	0xffffffff


	//   ....[167]....
        /*0a18*/ 	.word	0xffffffff


	//   ....[168]....
        /*0a1c*/ 	.word	0xffffffff


	//   ....[169]....
        /*0a20*/ 	.word	0xffffffff


	//   ....[170]....
        /*0a24*/ 	.word	0xffffffff


	//   ....[171]....
        /*0a28*/ 	.word	0xffffffff


	//   ....[172]....
        /*0a2c*/ 	.word	0xffffffff


	//   ....[173]....
        /*0a30*/ 	.word	0xffffffff


	//   ....[174]....
        /*0a34*/ 	.word	0xffffffff


	//   ....[175]....
        /*0a38*/ 	.word	0xffffffff


	//   ....[176]....
        /*0a3c*/ 	.word	0xffffffff


	//   ....[177]....
        /*0a40*/ 	.word	0xffffffff


	//   ....[178]....
        /*0a44*/ 	.word	0xffffffff


	//   ....[179]....
        /*0a48*/ 	.word	0xffffffff


	//   ....[180]....
        /*0a4c*/ 	.word	0xffffffff


	//   ....[181]....
        /*0a50*/ 	.word	0xffffffff


	//   ....[182]....
        /*0a54*/ 	.word	0xffffffff


	//   ....[183]....
        /*0a58*/ 	.word	0xffffffff


	//   ....[184]....
        /*0a5c*/ 	.word	0xffffffff


	//   ....[185]....
        /*0a60*/ 	.word	0xffffffff


	//   ....[186]....
        /*0a64*/ 	.word	0xffffffff


	//   ....[187]....
        /*0a68*/ 	.word	0xffffffff


	//   ....[188]....
        /*0a6c*/ 	.word	0xffffffff


	//   ....[189]....
        /*0a70*/ 	.word	0xffffffff


	//   ....[190]....
        /*0a74*/ 	.word	0xffffffff


	//   ....[191]....
        /*0a78*/ 	.word	0xffffffff


	//   ....[192]....
        /*0a7c*/ 	.word	0xffffffff


	//   ....[193]....
        /*0a80*/ 	.word	0xffffffff


	//   ....[194]....
        /*0a84*/ 	.word	0xffffffff


	//   ....[195]....
        /*0a88*/ 	.word	0xffffffff


	//   ....[196]....
        /*0a8c*/ 	.word	0xffffffff


	//   ....[197]....
        /*0a90*/ 	.word	0xffffffff


	//   ....[198]....
        /*0a94*/ 	.word	0xffffffff


	//   ....[199]....
        /*0a98*/ 	.word	0xffffffff


	//   ....[200]....
        /*0a9c*/ 	.word	0xffffffff


	//   ....[201]....
        /*0aa0*/ 	.word	0xffffffff


	//   ....[202]....
        /*0aa4*/ 	.word	0xffffffff


	//   ....[203]....
        /*0aa8*/ 	.word	0xffffffff


	//   ....[204]....
        /*0aac*/ 	.word	0xffffffff


	//   ....[205]....
        /*0ab0*/ 	.word	0xffffffff


	//   ....[206]....
        /*0ab4*/ 	.word	0xffffffff


	//   ....[207]....
        /*0ab8*/ 	.word	0xffffffff


	//   ....[208]....
        /*0abc*/ 	.word	0xffffffff


	//   ....[209]....
        /*0ac0*/ 	.word	0xffffffff


	//   ....[210]....
        /*0ac4*/ 	.word	0xffffffff


	//   ....[211]....
        /*0ac8*/ 	.word	0xffffffff


	//   ....[212]....
        /*0acc*/ 	.word	0xffffffff


	//   ....[213]....
        /*0ad0*/ 	.word	0xffffffff


	//   ....[214]....
        /*0ad4*/ 	.word	0xffffffff


	//   ....[215]....
        /*0ad8*/ 	.word	0xffffffff


	//   ....[216]....
        /*0adc*/ 	.word	0xffffffff


	//   ....[217]....
        /*0ae0*/ 	.word	0xffffffff


	//   ....[218]....
        /*0ae4*/ 	.word	0xffffffff


	//   ....[219]....
        /*0ae8*/ 	.word	0xffffffff


	//   ....[220]....
        /*0aec*/ 	.word	0xffffffff


	//   ....[221]....
        /*0af0*/ 	.word	0xffffffff


	//   ....[222]....
        /*0af4*/ 	.word	0xffffffff


	//   ....[223]....
        /*0af8*/ 	.word	0xffffffff


	//   ....[224]....
        /*0afc*/ 	.word	0xffffffff


	//   ....[225]....
        /*0b00*/ 	.word	0xffffffff


	//   ....[226]....
        /*0b04*/ 	.word	0xffffffff


	//   ....[227]....
        /*0b08*/ 	.word	0xffffffff


	//   ....[228]....
        /*0b0c*/ 	.word	0xffffffff


	//   ....[229]....
        /*0b10*/ 	.word	0xffffffff


	//   ....[230]....
        /*0b14*/ 	.word	0xffffffff


	//   ....[231]....
        /*0b18*/ 	.word	0xffffffff


	//   ....[232]....
        /*0b1c*/ 	.word	0xffffffff


	//   ....[233]....
        /*0b20*/ 	.word	0xffffffff


	//   ....[234]....
        /*0b24*/ 	.word	0xffffffff


	//   ....[235]....
        /*0b28*/ 	.word	0xffffffff


	//   ....[236]....
        /*0b2c*/ 	.word	0xffffffff


	//   ....[237]....
        /*0b30*/ 	.word	0xffffffff


	//   ....[238]....
        /*0b34*/ 	.word	0xffffffff


	//   ....[239]....
        /*0b38*/ 	.word	0xffffffff


	//   ....[240]....
        /*0b3c*/ 	.word	0xffffffff


	//   ....[241]....
        /*0b40*/ 	.word	0xffffffff


	//   ....[242]....
        /*0b44*/ 	.word	0xffffffff


	//   ....[243]....
        /*0b48*/ 	.word	0xffffffff


	//   ....[244]....
        /*0b4c*/ 	.word	0xffffffff


	//   ....[245]....
        /*0b50*/ 	.word	0xffffffff


	//   ....[246]....
        /*0b54*/ 	.word	0xffffffff


	//   ....[247]....
        /*0b58*/ 	.word	0xffffffff


	//   ....[248]....
        /*0b5c*/ 	.word	0xffffffff


	//   ....[249]....
        /*0b60*/ 	.word	0xffffffff


	//   ....[250]....
        /*0b64*/ 	.word	0xffffffff


	//   ....[251]....
        /*0b68*/ 	.word	0xffffffff


	//   ....[252]....
        /*0b6c*/ 	.word	0xffffffff


	//   ....[253]....
        /*0b70*/ 	.word	0xffffffff


	//   ....[254]....
        /*0b74*/ 	.word	0xffffffff


	//   ....[255]....
        /*0b78*/ 	.word	0xffffffff


	//   ....[0]....
        /*0b7c*/ 	.word	0xffffffff


	//   ....[1]....
        /*0b80*/ 	.word	0xffffffff


	//   ....[2]....
        /*0b84*/ 	.word	0xffffffff


	//   ....[3]....
        /*0b88*/ 	.word	0xffffffff


	//   ....[4]....
        /*0b8c*/ 	.word	0xffffffff


	//   ....[5]....
        /*0b90*/ 	.word	0xffffffff


	//   ....[6]....
        /*0b94*/ 	.word	0xffffffff


	//   ....[7]....
        /*0b98*/ 	.word	0xffffffff


	//   ....[8]....
        /*0b9c*/ 	.word	0xffffffff


	//   ....[9]....
        /*0ba0*/ 	.word	0xffffffff


	//   ....[10]....
        /*0ba4*/ 	.word	0xffffffff


	//   ....[11]....
        /*0ba8*/ 	.word	0xffffffff


	//   ....[12]....
        /*0bac*/ 	.word	0xffffffff


	//   ....[13]....
        /*0bb0*/ 	.word	0xffffffff


	//   ....[14]....
        /*0bb4*/ 	.word	0xffffffff


	//   ....[15]....
        /*0bb8*/ 	.word	0xffffffff


	//   ....[16]....
        /*0bbc*/ 	.word	0xffffffff


	//   ....[17]....
        /*0bc0*/ 	.word	0xffffffff


	//   ....[18]....
        /*0bc4*/ 	.word	0xffffffff


	//   ....[19]....
        /*0bc8*/ 	.word	0xffffffff


	//   ....[20]....
        /*0bcc*/ 	.word	0xffffffff


	//   ....[21]....
        /*0bd0*/ 	.word	0xffffffff


	//   ....[22]....
        /*0bd4*/ 	.word	0xffffffff


	//   ....[23]....
        /*0bd8*/ 	.word	0xffffffff


	//   ....[24]....
        /*0bdc*/ 	.word	0xffffffff


	//   ....[25]....
        /*0be0*/ 	.word	0xffffffff


	//   ....[26]....
        /*0be4*/ 	.word	0xffffffff


	//   ....[27]....
        /*0be8*/ 	.word	0xffffffff


	//   ....[28]....
        /*0bec*/ 	.word	0xffffffff


	//   ....[29]....
        /*0bf0*/ 	.word	0xffffffff


	//   ....[30]....
        /*0bf4*/ 	.word	0xffffffff


	//   ....[31]....
        /*0bf8*/ 	.word	0xffffffff


	//   ....[32]....
        /*0bfc*/ 	.word	0xffffffff


	//   ....[33]....
        /*0c00*/ 	.word	0xffffffff


	//   ....[34]....
        /*0c04*/ 	.word	0xffffffff


	//   ....[35]....
        /*0c08*/ 	.word	0xffffffff


	//   ....[36]....
        /*0c0c*/ 	.word	0xffffffff


	//   ....[37]....
        /*0c10*/ 	.word	0xffffffff


	//   ....[38]....
        /*0c14*/ 	.word	0xffffffff


	//   ....[39]....
        /*0c18*/ 	.word	0xffffffff


	//   ....[40]....
        /*0c1c*/ 	.word	0xffffffff


	//   ....[41]....
        /*0c20*/ 	.word	0xffffffff


	//   ....[42]....
        /*0c24*/ 	.word	0xffffffff


	//   ....[43]....
        /*0c28*/ 	.word	0xffffffff


	//   ....[44]....
        /*0c2c*/ 	.word	0xffffffff


	//   ....[45]....
        /*0c30*/ 	.word	0xffffffff


	//   ....[46]....
        /*0c34*/ 	.word	0xffffffff


	//   ....[47]....
        /*0c38*/ 	.word	0xffffffff


	//   ....[48]....
        /*0c3c*/ 	.word	0xffffffff


	//   ....[49]....
        /*0c40*/ 	.word	0xffffffff


	//   ....[50]....
        /*0c44*/ 	.word	0xffffffff


	//   ....[51]....
        /*0c48*/ 	.word	0xffffffff


	//   ....[52]....
        /*0c4c*/ 	.word	0xffffffff


	//   ....[53]....
        /*0c50*/ 	.word	0xffffffff


	//   ....[54]....
        /*0c54*/ 	.word	0xffffffff


	//   ....[55]....
        /*0c58*/ 	.word	0xffffffff


	//   ....[56]....
        /*0c5c*/ 	.word	0xffffffff


	//   ....[57]....
        /*0c60*/ 	.word	0xffffffff


	//   ....[58]....
        /*0c64*/ 	.word	0xffffffff


	//   ....[59]....
        /*0c68*/ 	.word	0xffffffff


	//   ....[60]....
        /*0c6c*/ 	.word	0xffffffff


	//   ....[61]....
        /*0c70*/ 	.word	0xffffffff


	//   ....[62]....
        /*0c74*/ 	.word	0xffffffff


	//   ....[63]....
        /*0c78*/ 	.word	0xffffffff


	//   ....[64]....
        /*0c7c*/ 	.word	0xffffffff


	//   ....[65]....
        /*0c80*/ 	.word	0xffffffff


	//   ....[66]....
        /*0c84*/ 	.word	0xffffffff


	//   ....[67]....
        /*0c88*/ 	.word	0xffffffff


	//   ....[68]....
        /*0c8c*/ 	.word	0xffffffff


	//   ....[69]....
        /*0c90*/ 	.word	0xffffffff


	//   ....[70]....
        /*0c94*/ 	.word	0xffffffff


	//   ....[71]....
        /*0c98*/ 	.word	0xffffffff


	//   ....[72]....
        /*0c9c*/ 	.word	0xffffffff


	//   ....[73]....
        /*0ca0*/ 	.word	0xffffffff


	//   ....[74]....
        /*0ca4*/ 	.word	0xffffffff


	//   ....[75]....
        /*0ca8*/ 	.word	0xffffffff


	//   ....[76]....
        /*0cac*/ 	.word	0xffffffff


	//   ....[77]....
        /*0cb0*/ 	.word	0xffffffff


	//----- nvinfo : EIATTR_COOP_GROUP_INSTR_OFFSETS
	.align		4
.L_448:
        /*0cb4*/ 	.byte	0x04, 0x28
        /*0cb6*/ 	.short	(.L_450 - .L_449)


	//   ....[0]....
.L_449:
        /*0cb8*/ 	.word	0x00000050


	//   ....[1]....
        /*0cbc*/ 	.word	0x00000200


	//   ....[2]....
        /*0cc0*/ 	.word	0x00000230


	//   ....[3]....
        /*0cc4*/ 	.word	0x00000260


	//   ....[4]....
        /*0cc8*/ 	.word	0x00000290


	//   ....[5]....
        /*0ccc*/ 	.word	0x000002c0


	//   ....[6]....
        /*0cd0*/ 	.word	0x000002f0


	//   ....[7]....
        /*0cd4*/ 	.word	0x00000460


	//   ....[8]....
        /*0cd8*/ 	.word	0x000004a0


	//   ....[9]....
        /*0cdc*/ 	.word	0x000004d0


	//   ....[10]....
        /*0ce0*/ 	.word	0x00000500


	//   ....[11]....
        /*0ce4*/ 	.word	0x00000530


	//   ....[12]....
        /*0ce8*/ 	.word	0x00000560


	//   ....[13]....
        /*0cec*/ 	.word	0x000005f0


	//   ....[14]....
        /*0cf0*/ 	.word	0x00000620


	//   ....[15]....
        /*0cf4*/ 	.word	0x00000640


	//   ....[16]....
        /*0cf8*/ 	.word	0x000006a0


	//   ....[17]....
        /*0cfc*/ 	.word	0x00003980


	//   ....[18]....
        /*0d00*/ 	.word	0x000039d0


	//   ....[19]....
        /*0d04*/ 	.word	0x000041d0


	//   ....[20]....
        /*0d08*/ 	.word	0x000041f0


	//   ....[21]....
        /*0d0c*/ 	.word	0x00004960


	//   ....[22]....
        /*0d10*/ 	.word	0x00004970


	//   ....[23]....
        /*0d14*/ 	.word	0x000051f0


	//   ....[24]....
        /*0d18*/ 	.word	0x00005230


	//   ....[25]....
        /*0d1c*/ 	.word	0x00005e30


	//   ....[26]....
        /*0d20*/ 	.word	0x00005e60


	//   ....[27]....
        /*0d24*/ 	.word	0x00006620


	//   ....[28]....
        /*0d28*/ 	.word	0x00006640


	//   ....[29]....
        /*0d2c*/ 	.word	0x00006e20


	//   ....[30]....
        /*0d30*/ 	.word	0x00006e50


	//   ....[31]....
        /*0d34*/ 	.word	0x00006f80


	//   ....[32]....
        /*0d38*/ 	.word	0x00006fb0


	//   ....[33]....
        /*0d3c*/ 	.word	0x000070a0


	//   ....[34]....
        /*0d40*/ 	.word	0x000070c0


	//   ....[35]....
        /*0d44*/ 	.word	0x000076a0


	//   ....[36]....
        /*0d48*/ 	.word	0x000076e0


	//   ....[37]....
        /*0d4c*/ 	.word	0x00007810


	//   ....[38]....
        /*0d50*/ 	.word	0x00007840


	//   ....[39]....
        /*0d54*/ 	.word	0x00007930


	//   ....[40]....
        /*0d58*/ 	.word	0x00007960


	//   ....[41]....
        /*0d5c*/ 	.word	0x00008480


	//   ....[42]....
        /*0d60*/ 	.word	0x000084a0


	//   ....[43]....
        /*0d64*/ 	.word	0x00008570


	//   ....[44]....
        /*0d68*/ 	.word	0x00008580


	//   ....[45]....
        /*0d6c*/ 	.word	0x00008650


	//   ....[46]....
        /*0d70*/ 	.word	0x00008670


	//   ....[47]....
        /*0d74*/ 	.word	0x00008740


	//   ....[48]....
        /*0d78*/ 	.word	0x00008750


	//   ....[49]....
        /*0d7c*/ 	.word	0x00008820


	//   ....[50]....
        /*0d80*/ 	.word	0x00008840


	//   ....[51]....
        /*0d84*/ 	.word	0x00008910


	//   ....[52]....
        /*0d88*/ 	.word	0x00008920


	//   ....[53]....
        /*0d8c*/ 	.word	0x000089f0


	//   ....[54]....
        /*0d90*/ 	.word	0x00008a10


	//   ....[55]....
        /*0d94*/ 	.word	0x00008ae0


	//   ....[56]....
        /*0d98*/ 	.word	0x00008af0


	//   ....[57]....
        /*0d9c*/ 	.word	0x00008f20


	//   ....[58]....
        /*0da0*/ 	.word	0x00008f30


	//   ....[59]....
        /*0da4*/ 	.word	0x00008f40


	//   ....[60]....
        /*0da8*/ 	.word	0x00008f50


	//   ....[61]....
        /*0dac*/ 	.word	0x00008f70


	//   ....[62]....
        /*0db0*/ 	.word	0x00008f80


	//   ....[63]....
        /*0db4*/ 	.word	0x00008fa0


	//   ....[64]....
        /*0db8*/ 	.word	0x00008fc0


	//   ....[65]....
        /*0dbc*/ 	.word	0x000090c0


	//   ....[66]....
        /*0dc0*/ 	.word	0x000090d0


	//   ....[67]....
        /*0dc4*/ 	.word	0x000092d0


	//   ....[68]....
        /*0dc8*/ 	.word	0x00009310


	//   ....[69]....
        /*0dcc*/ 	.word	0x00009320


	//   ....[70]....
        /*0dd0*/ 	.word	0x00009330


	//   ....[71]....
        /*0dd4*/ 	.word	0x0000abf0


	//   ....[72]....
        /*0dd8*/ 	.word	0x0000ac30


	//   ....[73]....
        /*0ddc*/ 	.word	0x0000ac50


	//   ....[74]....
        /*0de0*/ 	.word	0x0000ac60


	//   ....[75]....
        /*0de4*/ 	.word	0x0000c940


	//   ....[76]....
        /*0de8*/ 	.word	0x0000c980


	//   ....[77]....
        /*0dec*/ 	.word	0x0000c990


	//   ....[78]....
        /*0df0*/ 	.word	0x0000c9b0


	//   ....[79]....
        /*0df4*/ 	.word	0x0000c9d0


	//   ....[80]....
        /*0df8*/ 	.word	0x0000ca50


	//   ....[81]....
        /*0dfc*/ 	.word	0x0000ca90


	//   ....[82]....
        /*0e00*/ 	.word	0x0000cab0


	//   ....[83]....
        /*0e04*/ 	.word	0x0000cad0


	//   ....[84]....
        /*0e08*/ 	.word	0x0000caf0


	//   ....[85]....
        /*0e0c*/ 	.word	0x0000d310


	//   ....[86]....
        /*0e10*/ 	.word	0x0000d330


	//   ....[87]....
        /*0e14*/ 	.word	0x0000d350


	//   ....[88]....
        /*0e18*/ 	.word	0x0000d360


	//   ....[89]....
        /*0e1c*/ 	.word	0x0000d370


	//   ....[90]....
        /*0e20*/ 	.word	0x0000d380


	//   ....[91]....
        /*0e24*/ 	.word	0x0000d390


	//   ....[92]....
        /*0e28*/ 	.word	0x0000d3a0


	//   ....[93]....
        /*0e2c*/ 	.word	0x0000d3d0


	//   ....[94]....
        /*0e30*/ 	.word	0x0000d400


	//   ....[95]....
        /*0e34*/ 	.word	0x0000e080


	//   ....[96]....
        /*0e38*/ 	.word	0x0000e090


	//   ....[97]....
        /*0e3c*/ 	.word	0x0000e0a0


	//   ....[98]....
        /*0e40*/ 	.word	0x0000e0b0


	//   ....[99]....
        /*0e44*/ 	.word	0x0000e0e0


	//   ....[100]....
        /*0e48*/ 	.word	0x0000e100


	//   ....[101]....
        /*0e4c*/ 	.word	0x0000e120


	//   ....[102]....
        /*0e50*/ 	.word	0x0000e130


	//   ....[103]....
        /*0e54*/ 	.word	0x0000fca0


	//   ....[104]....
        /*0e58*/ 	.word	0x0000fcf0


	//   ....[105]....
        /*0e5c*/ 	.word	0x0000fd20


	//   ....[106]....
        /*0e60*/ 	.word	0x0000fd40


	//   ....[107]....
        /*0e64*/ 	.word	0x0000fd60


	//   ....[108]....
        /*0e68*/ 	.word	0x0000fd80


	//   ....[109]....
        /*0e6c*/ 	.word	0x0000fda0


	//   ....[110]....
        /*0e70*/ 	.word	0x0000fdc0


	//   ....[111]....
        /*0e74*/ 	.word	0x0000fdf0


	//   ....[112]....
        /*0e78*/ 	.word	0x0000ff20


	//   ....[113]....
        /*0e7c*/ 	.word	0x00010740


	//   ....[114]....
        /*0e80*/ 	.word	0x00010760


	//   ....[115]....
        /*0e84*/ 	.word	0x000107b0


	//   ....[116]....
        /*0e88*/ 	.word	0x000107d0


	//   ....[117]....
        /*0e8c*/ 	.word	0x00010800


	//   ....[118]....
        /*0e90*/ 	.word	0x00010820


	//   ....[119]....
        /*0e94*/ 	.word	0x00010850


	//   ....[120]....
        /*0e98*/ 	.word	0x00010870


	//   ....[121]....
        /*0e9c*/ 	.word	0x00010890


	//   ....[122]....
        /*0ea0*/ 	.word	0x000108d0


	//   ....[123]....
        /*0ea4*/ 	.word	0x00010ea0


	//   ....[124]....
        /*0ea8*/ 	.word	0x00010ec0


	//   ....[125]....
        /*0eac*/ 	.word	0x00010ee0


	//   ....[126]....
        /*0eb0*/ 	.word	0x00010f00


	//   ....[127]....
        /*0eb4*/ 	.word	0x00010f20


	//   ....[128]....
        /*0eb8*/ 	.word	0x00010f40


	//   ....[129]....
        /*0ebc*/ 	.word	0x00010f60


	//   ....[130]....
        /*0ec0*/ 	.word	0x00010f80


	//   ....[131]....
        /*0ec4*/ 	.word	0x00012d20


	//   ....[132]....
        /*0ec8*/ 	.word	0x00012d50


	//   ....[133]....
        /*0ecc*/ 	.word	0x00012d60


	//   ....[134]....
        /*0ed0*/ 	.word	0x00012d70


	//   ....[135]....
        /*0ed4*/ 	.word	0x00012d80


	//   ....[136]....
        /*0ed8*/ 	.word	0x00012db0


	//   ....[137]....
        /*0edc*/ 	.word	0x00012dd0


	//   ....[138]....
        /*0ee0*/ 	.word	0x00012df0


	//   ....[139]....
        /*0ee4*/ 	.word	0x00014000


	//   ....[140]....
        /*0ee8*/ 	.word	0x00014020


	//   ....[141]....
        /*0eec*/ 	.word	0x00014030


	//   ....[142]....
        /*0ef0*/ 	.word	0x00014040


	//   ....[143]....
        /*0ef4*/ 	.word	0x00014050


	//   ....[144]....
        /*0ef8*/ 	.word	0x00014060


	//   ....[145]....
        /*0efc*/ 	.word	0x00014080


	//   ....[146]....
        /*0f00*/ 	.word	0x000140f0


	//   ....[147]....
        /*0f04*/ 	.word	0x000144e0


	//   ....[148]....
        /*0f08*/ 	.word	0x00014500


	//   ....[149]....
        /*0f0c*/ 	.word	0x00014560


	//   ....[150]....
        /*0f10*/ 	.word	0x00014570


	//   ....[151]....
        /*0f14*/ 	.word	0x000145e0


	//   ....[152]....
        /*0f18*/ 	.word	0x00014600


	//   ....[153]....
        /*0f1c*/ 	.word	0x00014670


	//   ....[154]....
        /*0f20*/ 	.word	0x00014680


	//   ....[155]....
        /*0f24*/ 	.word	0x000146f0


	//   ....[156]....
        /*0f28*/ 	.word	0x00014710


	//   ....[157]....
        /*0f2c*/ 	.word	0x00014780


	//   ....[158]....
        /*0f30*/ 	.word	0x00014790


	//   ....[159]....
        /*0f34*/ 	.word	0x00014800


	//   ....[160]....
        /*0f38*/ 	.word	0x00014820


	//   ....[161]....
        /*0f3c*/ 	.word	0x00014890


	//   ....[162]....
        /*0f40*/ 	.word	0x000148a0


	//   ....[163]....
        /*0f44*/ 	.word	0x00014b20


	//   ....[164]....
        /*0f48*/ 	.word	0x00014b40


	//   ....[165]....
        /*0f4c*/ 	.word	0x00014e90


	//   ....[166]....
        /*0f50*/ 	.word	0x00014ea0


	//   ....[167]....
        /*0f54*/ 	.word	0x000151f0


	//   ....[168]....
        /*0f58*/ 	.word	0x00015210


	//   ....[169]....
        /*0f5c*/ 	.word	0x00015580


	//   ....[170]....
        /*0f60*/ 	.word	0x00015590


	//   ....[171]....
        /*0f64*/ 	.word	0x000160e0


	//   ....[172]....
        /*0f68*/ 	.word	0x00016100


	//   ....[173]....
        /*0f6c*/ 	.word	0x00016170


	//   ....[174]....
        /*0f70*/ 	.word	0x00016180


	//   ....[175]....
        /*0f74*/ 	.word	0x000161f0


	//   ....[176]....
        /*0f78*/ 	.word	0x00016210


	//   ....[177]....
        /*0f7c*/ 	.word	0x00016280


	//   ....[178]....
        /*0f80*/ 	.word	0x00016290


	//   ....[179]....
        /*0f84*/ 	.word	0x00016300


	//   ....[180]....
        /*0f88*/ 	.word	0x00016320


	//   ....[181]....
        /*0f8c*/ 	.word	0x00016390


	//   ....[182]....
        /*0f90*/ 	.word	0x000163a0


	//   ....[183]....
        /*0f94*/ 	.word	0x00016410


	//   ....[184]....
        /*0f98*/ 	.word	0x00016430


	//   ....[185]....
        /*0f9c*/ 	.word	0x000164a0


	//   ....[186]....
        /*0fa0*/ 	.word	0x000164b0


	//   ....[187]....
        /*0fa4*/ 	.word	0x00016600


	//   ....[188]....
        /*0fa8*/ 	.word	0x00016620


	//   ....[189]....
        /*0fac*/ 	.word	0x00016750


	//   ....[190]....
        /*0fb0*/ 	.word	0x00016790


	//   ....[191]....
        /*0fb4*/ 	.word	0x000167c0


	//   ....[192]....
        /*0fb8*/ 	.word	0x000167f0


	//   ....[193]....
        /*0fbc*/ 	.word	0x00016820


	//   ....[194]....
        /*0fc0*/ 	.word	0x00016850


	//   ....[195]....
        /*0fc4*/ 	.word	0x000169b0


	//   ....[196]....
        /*0fc8*/ 	.word	0x000169f0


	//   ....[197]....
        /*0fcc*/ 	.word	0x00016a20


	//   ....[198]....
        /*0fd0*/ 	.word	0x00016a50


	//   ....[199]....
        /*0fd4*/ 	.word	0x00016a80


	//   ....[200]....
        /*0fd8*/ 	.word	0x00016ab0


	//   ....[201]....
        /*0fdc*/ 	.word	0x00016b40


	//   ....[202]....
        /*0fe0*/ 	.word	0x00016b70


	//   ....[203]....
        /*0fe4*/ 	.word	0x00016b80


	//   ....[204]....
        /*0fe8*/ 	.word	0x00016be0


	//   ....[205]....
        /*0fec*/ 	.word	0x000171d0


	//   ....[206]....
        /*0ff0*/ 	.word	0x00017230


	//   ....[207]....
        /*0ff4*/ 	.word	0x00017280


	//   ....[208]....
        /*0ff8*/ 	.word	0x000172d0


	//   ....[209]....
        /*0ffc*/ 	.word	0x00017320


	//   ....[210]....
        /*1000*/ 	.word	0x00017390


	//   ....[211]....
        /*1004*/ 	.word	0x000173e0


	//   ....[212]....
        /*1008*/ 	.word	0x00017440


	//   ....[213]....
        /*100c*/ 	.word	0x000174b0


	//   ....[214]....
        /*1010*/ 	.word	0x00017510


	//   ....[215]....
        /*1014*/ 	.word	0x00017580


	//   ....[216]....
        /*1018*/ 	.word	0x000175f0


	//   ....[217]....
        /*101c*/ 	.word	0x00017660


	//   ....[218]....
        /*1020*/ 	.word	0x000176c0


	//   ....[219]....
        /*1024*/ 	.word	0x00017730


	//   ....[220]....
        /*1028*/ 	.word	0x000177a0


	//   ....[221]....
        /*102c*/ 	.word	0x00017810


	//   ....[222]....
        /*1030*/ 	.word	0x00017870


	//   ....[223]....
        /*1034*/ 	.word	0x000178e0


	//   ....[224]....
        /*1038*/ 	.word	0x00017950


	//   ....[225]....
        /*103c*/ 	.word	0x000179c0


	//   ....[226]....
        /*1040*/ 	.word	0x00017a20


	//   ....[227]....
        /*1044*/ 	.word	0x00017a90


	//   ....[228]....
        /*1048*/ 	.word	0x00017b00


	//   ....[229]....
        /*104c*/ 	.word	0x00017b70


	//   ....[230]....
        /*1050*/ 	.word	0x00017bd0


	//   ....[231]....
        /*1054*/ 	.word	0x00017c40


	//   ....[232]....
        /*1058*/ 	.word	0x00017cb0


	//   ....[233]....
        /*105c*/ 	.word	0x00017d80


	//   ....[234]....
        /*1060*/ 	.word	0x00017de0


	//   ....[235]....
        /*1064*/ 	.word	0x00017ec0


	//   ....[236]....
        /*1068*/ 	.word	0x00017f20


	//   ....[237]....
        /*106c*/ 	.word	0x00018000


	//   ....[238]....
        /*1070*/ 	.word	0x00018060


	//   ....[239]....
        /*1074*/ 	.word	0x00018140


	//   ....[240]....
        /*1078*/ 	.word	0x000181a0


	//   ....[241]....
        /*107c*/ 	.word	0x00018200


	//   ....[242]....
        /*1080*/ 	.word	0x00018250


	//   ....[243]....
        /*1084*/ 	.word	0x000182a0


	//   ....[244]....
        /*1088*/ 	.word	0x000182f0


	//   ....[245]....
        /*108c*/ 	.word	0x00018340


	//   ....[246]....
        /*1090*/ 	.word	0x00018390


	//   ....[247]....
        /*1094*/ 	.word	0x000183e0


	//   ....[248]....
        /*1098*/ 	.word	0x00018430


	//   ....[249]....
        /*109c*/ 	.word	0x000184a0


	//   ....[250]....
        /*10a0*/ 	.word	0x00018510


	//   ....[251]....
        /*10a4*/ 	.word	0x00018580


	//   ....[252]....
        /*10a8*/ 	.word	0x00018660


	//   ....[253]....
        /*10ac*/ 	.word	0x000186c0


	//   ....[254]....
        /*10b0*/ 	.word	0x000187a0


	//   ....[255]....
        /*10b4*/ 	.word	0x00018800


	//   ....[0]....
        /*10b8*/ 	.word	0x000188e0


	//   ....[1]....
        /*10bc*/ 	.word	0x00018940


	//   ....[2]....
        /*10c0*/ 	.word	0x00018a20


	//   ....[3]....
        /*10c4*/ 	.word	0x00018a80


	//   ....[4]....
        /*10c8*/ 	.word	0x00018ad0


	//   ....[5]....
        /*10cc*/ 	.word	0x00018b10


	//   ....[6]....
        /*10d0*/ 	.word	0x00018b60


	//   ....[7]....
        /*10d4*/ 	.word	0x00018ba0


	//   ....[8]....
        /*10d8*/ 	.word	0x00018bf0


	//   ....[9]....
        /*10dc*/ 	.word	0x00018c30


	//   ....[10]....
        /*10e0*/ 	.word	0x00018c80


	//   ....[11]....
        /*10e4*/ 	.word	0x00018cc0


	//   ....[12]....
        /*10e8*/ 	.word	0x00018d10


	//   ....[13]....
        /*10ec*/ 	.word	0x00018d60


	//   ....[14]....
        /*10f0*/ 	.word	0x00018db0


	//   ....[15]....
        /*10f4*/ 	.word	0x00018e00


	//   ....[16]....
        /*10f8*/ 	.word	0x00018e50


	//   ....[17]....
        /*10fc*/ 	.word	0x00018ea0


	//   ....[18]....
        /*1100*/ 	.word	0x00018ef0


	//   ....[19]....
        /*1104*/ 	.word	0x00018f40


	//   ....[20]....
        /*1108*/ 	.word	0x00018fb0


	//   ....[21]....
        /*110c*/ 	.word	0x00019020


	//   ....[22]....
        /*1110*/ 	.word	0x00019090


	//   ....[23]....
        /*1114*/ 	.word	0x000190f0


	//   ....[24]....
        /*1118*/ 	.word	0x00019160


	//   ....[25]....
        /*111c*/ 	.word	0x000191d0


	//   ....[26]....
        /*1120*/ 	.word	0x00019240


	//   ....[27]....
        /*1124*/ 	.word	0x000192a0


	//   ....[28]....
        /*1128*/ 	.word	0x00019310


	//   ....[29]....
        /*112c*/ 	.word	0x00019380


	//   ....[30]....
        /*1130*/ 	.word	0x000193f0


	//   ....[31]....
        /*1134*/ 	.word	0x00019450


	//   ....[32]....
        /*1138*/ 	.word	0x000194c0


	//   ....[33]....
        /*113c*/ 	.word	0x00019530


	//   ....[34]....
        /*1140*/ 	.word	0x000195a0


	//   ....[35]....
        /*1144*/ 	.word	0x00019600


	//   ....[36]....
        /*1148*/ 	.word	0x00019670


	//   ....[37]....
        /*114c*/ 	.word	0x000196e0


	//   ....[38]....
        /*1150*/ 	.word	0x00019750


	//   ....[39]....
        /*1154*/ 	.word	0x000197b0


	//   ....[40]....
        /*1158*/ 	.word	0x00019820


	//   ....[41]....
        /*115c*/ 	.word	0x00019890


	//   ....[42]....
        /*1160*/ 	.word	0x00019900


	//   ....[43]....
        /*1164*/ 	.word	0x00019960


	//   ....[44]....
        /*1168*/ 	.word	0x000199d0


	//   ....[45]....
        /*116c*/ 	.word	0x00019a40


	//   ....[46]....
        /*1170*/ 	.word	0x00019ab0


	//   ....[47]....
        /*1174*/ 	.word	0x00019b10


	//   ....[48]....
        /*1178*/ 	.word	0x00019b80


	//   ....[49]....
        /*117c*/ 	.word	0x00019bf0


	//   ....[50]....
        /*1180*/ 	.word	0x00019c60


	//   ....[51]....
        /*1184*/ 	.word	0x00019cc0


	//   ....[52]....
        /*1188*/ 	.word	0x00019d30


	//   ....[53]....
        /*118c*/ 	.word	0x00019da0


	//   ....[54]....
        /*1190*/ 	.word	0x00019e10


	//   ....[55]....
        /*1194*/ 	.word	0x00019e70


	//   ....[56]....
        /*1198*/ 	.word	0x00019ee0


	//   ....[57]....
        /*119c*/ 	.word	0x00019f50


	//   ....[58]....
        /*11a0*/ 	.word	0x00019fc0


	//   ....[59]....
        /*11a4*/ 	.word	0x0001a020


	//   ....[60]....
        /*11a8*/ 	.word	0x0001a090


	//   ....[61]....
        /*11ac*/ 	.word	0x0001a100


	//   ....[62]....
        /*11b0*/ 	.word	0x0001a150


	//   ....[63]....
        /*11b4*/ 	.word	0x0001a190


	//   ....[64]....
        /*11b8*/ 	.word	0x0001a1e0


	//   ....[65]....
        /*11bc*/ 	.word	0x0001a230


	//   ....[66]....
        /*11c0*/ 	.word	0x0001a280


	//   ....[67]....
        /*11c4*/ 	.word	0x0001a2f0


	//   ....[68]....
        /*11c8*/ 	.word	0x0001a340


	//   ....[69]....
        /*11cc*/ 	.word	0x0001a390


	//   ....[70]....
        /*11d0*/ 	.word	0x0001a3e0


	//   ....[71]....
        /*11d4*/ 	.word	0x0001a430


	//   ....[72]....
        /*11d8*/ 	.word	0x0001a480


	//   ....[73]....
        /*11dc*/ 	.word	0x0001a4f0


	//   ....[74]....
        /*11e0*/ 	.word	0x0001a540


	//   ....[75]....
        /*11e4*/ 	.word	0x0001a5a0


	//   ....[76]....
        /*11e8*/ 	.word	0x0001a600


	//   ....[77]....
        /*11ec*/ 	.word	0x0001a670


	//----- nvinfo : EIATTR_EXIT_INSTR_OFFSETS
	.align		4
.L_450:
        /*11f0*/ 	.byte	0x04, 0x1c
        /*11f2*/ 	.short	(.L_452 - .L_451)


	//   ....[0]....
.L_451:
        /*11f4*/ 	.word	0x00000c10


	//   ....[1]....
        /*11f8*/ 	.word	0x00017190


	//----- nvinfo : EIATTR_MAX_THREADS
	.align		4
.L_452:
        /*11fc*/ 	.byte	0x04, 0x05
        /*11fe*/ 	.short	(.L_454 - .L_453)
.L_453:
        /*1200*/ 	.word	0x00000080
        /*1204*/ 	.word	0x00000001
        /*1208*/ 	.word	0x00000001


	//----- nvinfo : EIATTR_CRS_STACK_SIZE
	.align		4
.L_454:
        /*120c*/ 	.byte	0x04, 0x1e
        /*120e*/ 	.short	(.L_456 - .L_455)
.L_455:
        /*1210*/ 	.word	0x00000000
.L_456:


//--------------------- .nv.info._ZN7cutlass13device_kernelIN5flash19enable_sm80_to_sm89INS1_16FlashAttnFwdSm80INS1_25CollectiveMainloopFwdSm80ILi4ELi1ELb0EN4cute5tupleIJNS5_1CILi128EEENS7_ILi96EEENS7_ILi64EEEEEELi64ENS_6half_tEfNS_4arch4Sm80ELb0ELb1ELb0ELb0ELb1ELb0ELb1ELb1EEENS1_21CollectiveEpilogueFwdINS6_IJS8_SA_S9_EEENS6_IJNS7_ILi1EEESI_SI_EEESC_SE_Li128ELb0ELb1ELb1ELb0EEENS1_19SingleTileSchedulerILb0ELb1ELb1ELi128EEEEEEEEEvNT_6ParamsE --------------------------
	.section	.nv.info._ZN7cutlass13device_kernelIN5flash19enable_sm80_to_sm89INS1_16FlashAttnFwdSm80INS1_25CollectiveMainloopFwdSm80ILi4ELi1ELb0EN4cute5tupleIJNS5_1CILi128EEENS7_ILi96EEENS7_ILi64EEEEEELi64ENS_6half_tEfNS_4arch4Sm80ELb0ELb1ELb0ELb0ELb1ELb0ELb1ELb1EEENS1_21CollectiveEpilogueFwdINS6_IJS8_SA_S9_EEENS6_IJNS7_ILi1EEESI_SI_EEESC_SE_Li128ELb0ELb1ELb1ELb0EEENS1_19SingleTileSchedulerILb0ELb1ELb1ELi128EEEEEEEEEvNT_6ParamsE,"",@"SHT_CUDA_INFO"
	.sectionflags	@""
	.align	4


	//----- nvinfo : EIATTR_CUDA_API_VERSION
	.align		4
        /*0000*/ 	.byte	0x04, 0x37
        /*0002*/ 	.short	(.L_458 - .L_457)
.L_457:
        /*0004*/ 	.word	0x00000082


	//----- nvinfo : EIATTR_SW2861232_WAR
	.align		4
.L_458:
        /*0008*/ 	.byte	0x01, 0x35
	.zero		2


	//----- nvinfo : EIATTR_PARAM_CBANK
	.align		4
        /*000c*/ 	.byte	0x04, 0x0a
        /*000e*/ 	.short	(.L_460 - .L_459)
	.align		4
.L_459:
        /*0010*/ 	.word	index@(.nv.constant0._ZN7cutlass13device_kernelIN5flash19enable_sm80_to_sm89INS1_16FlashAttnFwdSm80INS1_25CollectiveMainloopFwdSm80ILi4ELi1ELb0EN4cute5tupleIJNS5_1CILi128EEENS7_ILi96EEENS7_ILi64EEEEEELi64ENS_6half_tEfNS_4arch4Sm80ELb0ELb1ELb0ELb0ELb1ELb0ELb1ELb1EEENS1_21CollectiveEpilogueFwdINS6_IJS8_SA_S9_EEENS6_IJNS7_ILi1EEESI_SI_EEESC_SE_Li128ELb0ELb1ELb1ELb0EEENS1_19SingleTileSchedulerILb0ELb1ELb1ELi128EEEEEEEEEvNT_6ParamsE)
        /*0014*/ 	.short	0x0160
        /*0016*/ 	.short	0x0418


	//----- nvinfo : EIATTR_CBANK_PARAM_SIZE
	.align		4
.L_460:
        /*0018*/ 	.byte	0x03, 0x19
        /*001a*/ 	.short	0x0418


	//----- nvinfo : EIATTR_KPARAM_INFO
	.align		4
        /*001c*/ 	.byte	0x04, 0x17
        /*001e*/ 	.short	(.L_462 - .L_461)
.L_461:
        /*0020*/ 	.word	0x00000000
        /*0024*/ 	.short	0x0000
        /*0026*/ 	.short	0x0000
        /*0028*/ 	.byte	0x00, 0xf0, 0x61, 0x10


	//----- nvinfo : EIATTR_MAXREG_COUNT
	.align		4
.L_462:
        /*002c*/ 	.byte	0x03, 0x1b
        /*002e*/ 	.short	0x00ff


	//----- nvinfo : EIATTR_NUM_BARRIERS
	.align		4
        /*0030*/ 	.byte	0x02, 0x4c
        /*0032*/ 	.byte	0x02
	.zero		1


	//----- nvinfo : EIATTR_ANNOTATIONS
	.align		4
        /*0034*/ 	.byte	0x04, 0x55
        /*0036*/ 	.short	(.L_464 - .L_463)


	//   ....[0]....
.L_463:
        /*0038*/ 	.word	0x00000001
        /*003c*/ 	.byte	0x30, 0x92, 0x00, 0x00, 0x01, 0x00, 0x00, 0x00, 0x90, 0x92, 0x00, 0x00, 0x01, 0x00, 0x00, 0x00
        /*004c*/ 	.byte	0xe0, 0xa1, 0x00, 0x00, 0x01, 0x00, 0x00, 0x00, 0x20, 0xa2, 0x00, 0x00, 0x01, 0x00, 0x00, 0x00
        /*005c*/ 	.byte	0x80, 0x26, 0x01, 0x00, 0x01, 0x00, 0x00, 0x00, 0x80, 0x27, 0x01, 0x00, 0x01, 0x00, 0x00, 0x00
        /*006c*/ 	.byte	0xe0, 0x27, 0x01, 0x00, 0x01, 0x00, 0x00, 0x00, 0xd0, 0x3b, 0x01, 0x00, 0x01, 0x00, 0x00, 0x00
        /*007c*/ 	.byte	0x00, 0x3c, 0x01, 0x00, 0x01, 0x00, 0x00, 0x00, 0x30, 0x3c, 0x01, 0x00


	//----- nvinfo : EIATTR_MERCURY_ISA_VERSION
	.align		4
.L_464:
        /*0088*/ 	.byte	0x03, 0x5f
        /*008a*/ 	.short	0x0000


	//----- nvinfo : EIATTR_COOP_GROUP_MASK_REGIDS
	.align		4
        /*008c*/ 	.byte	0x04, 0x29
        /*008e*/ 	.short	(.L_466 - .L_465)


	//   ....[0]....
.L_465:
        /*0090*/ 	.word	0xffffffff


	//   ....[1]....
        /*0094*/ 	.word	0xffffffff


	//   ....[2]....
        /*0098*/ 	.word	0xffffffff


	//   ....[3]....
        /*009c*/ 	.word	0xffffffff


	//   ....[4]....
        /*00a0*/ 	.word	0xffffffff


	//   ....[5]....
        /*00a4*/ 	.word	0xffffffff


	//   ....[6]....
        /*00a8*/ 	.word	0xffffffff


	//   ....[7]....
        /*00ac*/ 	.word	0xffffffff


	//   ....[8]....
        /*00b0*/ 	.word	0xffffffff


	//   ....[9]....
        /*00b4*/ 	.word	0xffffffff


	//   ....[10]....
        /*00b8*/ 	.word	0xffffffff


	//   ....[11]....
        /*00bc*/ 	.word	0xffffffff


	//   ....[12]....
        /*00c0*/ 	.word	0xffffffff


	//   ....[13]....
        /*00c4*/ 	.word	0xffffffff


	//   ....[14]....
        /*00c8*/ 	.word	0xffffffff


	//   ....[15]....
        /*00cc*/ 	.word	0xffffffff


	//   ....[16]....
        /*00d0*/ 	.word	0xffffffff


	//   ....[17]....
        /*00d4*/ 	.word	0xffffffff


	//   ....[18]....
        /*00d8*/ 	.word	0xffffffff


	//   ....[19]....
        /*00dc*/ 	.word	0xffffffff


	//   ....[20]....
        /*00e0*/ 	.word	0xffffffff


	//   ....[21]....
        /*00e4*/ 	.word	0xffffffff


	//   ....[22]....
        /*00e8*/ 	.word	0xffffffff


	//   ....[23]....
        /*00ec*/ 	.word	0xffffffff


	//   ....[24]....
        /*00f0*/ 	.word	0xffffffff


	//   ....[25]....
        /*00f4*/ 	.word	0xffffffff


	//   ....[26]....
        /*00f8*/ 	.word	0xffffffff


	//   ....[27]....
        /*00fc*/ 	.word	0xffffffff


	//   ....[28]....
        /*0100*/ 	.word	0xffffffff


	//   ....[29]....
        /*0104*/ 	.word	0xffffffff


	//   ....[30]....
        /*0108*/ 	.word	0xffffffff


	//   ....[31]....
        /*010c*/ 	.word	0xffffffff


	//   ....[32]....
        /*0110*/ 	.word	0xffffffff


	//   ....[33]....
        /*0114*/ 	.word	0xffffffff


	//   ....[34]....
        /*0118*/ 	.word	0xffffffff


	//   ....[35]....
        /*011c*/ 	.word	0xffffffff


	//   ....[36]....
        /*0120*/ 	.word	0xffffffff


	//   ....[37]....
        /*0124*/ 	.word	0xffffffff


	//   ....[38]....
        /*0128*/ 	.word	0xffffffff


	//   ....[39]....
        /*012c*/ 	.word	0xffffffff


	//   ....[40]....
        /*0130*/ 	.word	0xffffffff


	//   ....[41]....
        /*0134*/ 	.word	0xffffffff


	//   ....[42]....
        /*0138*/ 	.word	0xffffffff


	//   ....[43]....
        /*013c*/ 	.word	0xffffffff


	//   ....[44]....
        /*0140*/ 	.word	0xffffffff


	//   ....[45]....
        /*0144*/ 	.word	0xffffffff


	//   ....[46]....
        /*0148*/ 	.word	0xffffffff


	//   ....[47]....
        /*014c*/ 	.word	0xffffffff


	//   ....[48]....
        /*0150*/ 	.word	0xffffffff


	//   ....[49]....
        /*0154*/ 	.word	0xffffffff


	//   ....[50]....
        /*0158*/ 	.word	0xffffffff


	//   ....[51]....
        /*015c*/ 	.word	0xffffffff


	//   ....[52]....
        /*0160*/ 	.word	0xffffffff


	//   ....[53]....
        /*0164*/ 	.word	0xffffffff


	//   ....[54]....
        /*0168*/ 	.word	0xffffffff


	//   ....[55]....
        /*016c*/ 	.word	0xffffffff


	//   ....[56]....
        /*0170*/ 	.word	0xffffffff


	//   ....[57]....
        /*0174*/ 	.word	0xffffffff


	//   ....[58]....
        /*0178*/ 	.word	0xffffffff


	//   ....[59]....
        /*017c*/ 	.word	0xffffffff


	//   ....[60]....
        /*0180*/ 	.word	0xffffffff


	//   ....[61]....
        /*0184*/ 	.word	0xffffffff


	//   ....[62]....
        /*0188*/ 	.word	0xffffffff


	//   ....[63]....
        /*018c*/ 	.word	0xffffffff


	//   ....[64]....
        /*0190*/ 	.word	0xffffffff


	//   ....[65]....
        /*0194*/ 	.word	0xffffffff


	//   ....[66]....
        /*0198*/ 	.word	0xffffffff


	//   ....[67]....
        /*019c*/ 	.word	0xffffffff


	//   ....[68]....
        /*01a0*/ 	.word	0xffffffff


	//   ....[69]....
        /*01a4*/ 	.word	0xffffffff


	//   ....[70]....
        /*01a8*/ 	.word	0xffffffff


	//   ....[71]....
        /*01ac*/ 	.word	0xffffffff


	//   ....[72]....
        /*01b0*/ 	.word	0xffffffff


	//   ....[73]....
        /*01b4*/ 	.word	0xffffffff


	//   ....[74]....
        /*01b8*/ 	.word	0xffffffff


	//   ....[75]....
        /*01bc*/ 	.word	0xffffffff


	//   ....[76]....
        /*01c0*/ 	.word	0xffffffff


	//   ....[77]....
        /*01c4*/ 	.word	0xffffffff


	//   ....[78]....
        /*01c8*/ 	.word	0xffffffff


	//   ....[79]....
        /*01cc*/ 	.word	0xffffffff


	//   ....[80]....
        /*01d0*/ 	.word	0xffffffff


	//   ....[81]....
        /*01d4*/ 	.word	0xffffffff


	//   ....[82]....
        /*01d8*/ 	.word	0xffffffff


	//   ....[83]....
        /*01dc*/ 	.word	0xffffffff


	//   ....[84]....
        /*01e0*/ 	.word	0xffffffff


	//   ....[85]....
        /*01e4*/ 	.word	0xffffffff


	//   ....[86]....
        /*01e8*/ 	.word	0xffffffff


	//   ....[87]....
        /*01ec*/ 	.word	0xffffffff


	//   ....[88]....
        /*01f0*/ 	.word	0xffffffff


	//   ....[89]....
        /*01f4*/ 	.word	0xffffffff


	//   ....[90]....
        /*01f8*/ 	.word	0xffffffff


	//   ....[91]....
        /*01fc*/ 	.word	0xffffffff


	//   ....[92]....
        /*0200*/ 	.word	0xffffffff


	//   ....[93]....
        /*0204*/ 	.word	0xffffffff


	//   ....[94]....
        /*0208*/ 	.word	0xffffffff


	//   ....[95]....
        /*020c*/ 	.word	0xffffffff


	//   ....[96]....
        /*0210*/ 	.word	0xffffffff


	//   ....[97]....
        /*0214*/ 	.word	0xffffffff


	//   ....[98]....
        /*0218*/ 	.word	0xffffffff


	//   ....[99]....
        /*021c*/ 	.word	0xffffffff


	//   ....[100]....
        /*0220*/ 	.word	0xffffffff


	//   ....[101]....
        /*0224*/ 	.word	0xffffffff


	//   ....[102]....
        /*0228*/ 	.word	0xffffffff


	//   ....[103]....
        /*022c*/ 	.word	0xffffffff


	//   ....[104]....
        /*0230*/ 	.word	0xffffffff


	//   ....[105]....
        /*0234*/ 	.word	0xffffffff


	//   ....[106]....
        /*0238*/ 	.word	0xffffffff


	//   ....[107]....
        /*023c*/ 	.word	0xffffffff


	//   ....[108]....
        /*0240*/ 	.word	0xffffffff


	//   ....[109]....
        /*0244*/ 	.word	0xffffffff


	//   ....[110]....
        /*0248*/ 	.word	0xffffffff


	//   ....[111]....
        /*024c*/ 	.word	0xffffffff


	//   ....[112]....
        /*0250*/ 	.word	0xffffffff


	//   ....[113]....
        /*0254*/ 	.word	0xffffffff


	//   ....[114]....
        /*0258*/ 	.word	0xffffffff


	//   ....[115]....
        /*025c*/ 	.word	0xffffffff


	//   ....[116]....
        /*0260*/ 	.word	0xffffffff


	//   ....[117]....
        /*0264*/ 	.word	0xffffffff


	//   ....[118]....
        /*0268*/ 	.word	0xffffffff


	//   ....[119]....
        /*026c*/ 	.word	0xffffffff


	//   ....[120]....
        /*0270*/ 	.word	0xffffffff


	//   ....[121]....
        /*0274*/ 	.word	0xffffffff


	//   ....[122]....
        /*0278*/ 	.word	0xffffffff


	//   ....[123]....
        /*027c*/ 	.word	0xffffffff


	//   ....[124]....
        /*0280*/ 	.word	0xffffffff


	//   ....[125]....
        /*0284*/ 	.word	0xffffffff


	//   ....[126]....
        /*0288*/ 	.word	0xffffffff


	//   ....[127]....
        /*028c*/ 	.word	0xffffffff


	//   ....[128]....
        /*0290*/ 	.word	0xffffffff


	//   ....[129]....
        /*0294*/ 	.word	0xffffffff


	//   ....[130]....
        /*0298*/ 	.word	0xffffffff


	//   ....[131]....
        /*029c*/ 	.word	0xffffffff


	//   ....[132]....
        /*02a0*/ 	.word	0xffffffff


	//   ....[133]....
        /*02a4*/ 	.word	0xffffffff


	//   ....[134]....
        /*02a8*/ 	.word	0xffffffff


	//   ....[135]....
        /*02ac*/ 	.word	0xffffffff


	//   ....[136]....
        /*02b0*/ 	.word	0xffffffff


	//   ....[137]....
        /*02b4*/ 	.word	0xffffffff


	//   ....[138]....
        /*02b8*/ 	.word	0xffffffff


	//   ....[139]....
        /*02bc*/ 	.word	0xffffffff


	//   ....[140]....
        /*02c0*/ 	.word	0xffffffff


	//   ....[141]....
        /*02c4*/ 	.word	0xffffffff


	//   ....[142]....
        /*02c8*/ 	.word	0xffffffff


	//   ....[143]....
        /*02cc*/ 	.word	0xffffffff


	//   ....[144]....
        /*02d0*/ 	.word	0xffffffff


	//   ....[145]....
        /*02d4*/ 	.word	0xffffffff


	//   ....[146]....
        /*02d8*/ 	.word	0xffffffff


	//   ....[147]....
        /*02dc*/ 	.word	0xffffffff


	//   ....[148]....
        /*02e0*/ 	.word	0xffffffff


	//   ....[149]....
        /*02e4*/ 	.word	0xffffffff


	//   ....[150]....
        /*02e8*/ 	.word	0xffffffff


	//   ....[151]....
        /*02ec*/ 	.word	0xffffffff


	//   ....[152]....
        /*02f0*/ 	.word	0xffffffff


	//   ....[153]....
        /*02f4*/ 	.word	0xffffffff


	//   ....[154]....
        /*02f8*/ 	.word	0xffffffff


	//   ....[155]....
        /*02fc*/ 	.word	0xffffffff


	//   ....[156]....
        /*0300*/ 	.word	0xffffffff


	//   ....[157]....
        /*0304*/ 	.word	0xffffffff


	//   ....[158]....
        /*0308*/ 	.word	0xffffffff


	//   ....[159]....
        /*030c*/ 	.word	0xffffffff


	//   ....[160]....
        /*0310*/ 	.word	0xffffffff


	//   ....[161]....
        /*0314*/ 	.word	0xffffffff


	//   ....[162]....
        /*0318*/ 	.word	0xffffffff


	//   ....[163]....
        /*031c*/ 	.word	0xffffffff


	//   ....[164]....
        /*0320*/ 	.word	0xffffffff


	//   ....[165]....
        /*0324*/ 	.word	0xffffffff


	//   ....[166]....
        /*0328*/ 	.word	0xffffffff


	//   ....[167]....
        /*032c*/ 	.word	0xffffffff


	//   ....[168]....
        /*0330*/ 	.word	0xffffffff


	//   ....[169]....
        /*0334*/ 	.word	0xffffffff


	//   ....[170]....
        /*0338*/ 	.word	0xffffffff


	//   ....[171]....
        /*033c*/ 	.word	0xffffffff


	//   ....[172]....
        /*0340*/ 	.word	0xffffffff


	//   ....[173]....
        /*0344*/ 	.word	0xffffffff


	//   ....[174]....
        /*0348*/ 	.word	0xffffffff


	//   ....[175]....
        /*034c*/ 	.word	0xffffffff


	//   ....[176]....
        /*0350*/ 	.word	0xffffffff


	//   ....[177]....
        /*0354*/ 	.word	0xffffffff


	//   ....[178]....
        /*0358*/ 	.word	0xffffffff


	//   ....[179]....
        /*035c*/ 	.word	0xffffffff


	//   ....[180]....
        /*0360*/ 	.word	0xffffffff


	//   ....[181]....
        /*0364*/ 	.word	0xffffffff


	//   ....[182]....
        /*0368*/ 	.word	0xffffffff


	//   ....[183]....
        /*036c*/ 	.word	0xffffffff


	//   ....[184]....
        /*0370*/ 	.word	0xffffffff


	//   ....[185]....
        /*0374*/ 	.word	0xffffffff


	//   ....[186]....
        /*0378*/ 	.word	0xffffffff


	//   ....[187]....
        /*037c*/ 	.word	0xffffffff


	//   ....[188]....
        /*0380*/ 	.word	0xffffffff


	//   ....[189]....
        /*0384*/ 	.word	0xffffffff


	//   ....[190]....
        /*0388*/ 	.word	0xffffffff


	//   ....[191]....
        /*038c*/ 	.word	0xffffffff


	//   ....[192]....
        /*0390*/ 	.word	0xffffffff


	//----- nvinfo : EIATTR_COOP_GROUP_INSTR_OFFSETS
	.align		4
.L_466:
        /*0394*/ 	.byte	0x04, 0x28
        /*0396*/ 	.short	(.L_468 - .L_467)


	//   ....[0]....
.L_467:
        /*0398*/ 	.word	0x00000060


	//   ....[1]....
        /*039c*/ 	.word	0x00001180


	//   ....[2]....
        /*03a0*/ 	.word	0x000011b0


	//   ....[3]....
        /*03a4*/ 	.word	0x000012c0


	//   ....[4]....
        /*03a8*/ 	.word	0x000012f0


	//   ....[5]....
        /*03ac*/ 	.word	0x00001380


	//   ....[6]....
        /*03b0*/ 	.word	0x000013b0


	//   ....[7]....
        /*03b4*/ 	.word	0x00001440


	//   ....[8]....
        /*03b8*/ 	.word	0x00001470


	//   ....[9]....
        /*03bc*/ 	.word	0x00001500


	//   ....[10]....
        /*03c0*/ 	.word	0x00001530


	//   ....[11]....
        /*03c4*/ 	.word	0x000015c0


	//   ....[12]....
        /*03c8*/ 	.word	0x000015f0


	//   ....[13]....
        /*03cc*/ 	.word	0x00001680


	//   ....[14]....
        /*03d0*/ 	.word	0x000016b0


	//   ....[15]....
        /*03d4*/ 	.word	0x00001730


	//   ....[16]....
        /*03d8*/ 	.word	0x00001770


	//   ....[17]....
        /*03dc*/ 	.word	0x00001c40


	//   ....[18]....
        /*03e0*/ 	.word	0x00001c70


	//   ....[19]....
        /*03e4*/ 	.word	0x00001c90


	//   ....[20]....
        /*03e8*/ 	.word	0x00001cc0


	//   ....[21]....
        /*03ec*/ 	.word	0x00001cf0


	//   ....[22]....
        /*03f0*/ 	.word	0x00001d00


	//   ....[23]....
        /*03f4*/ 	.word	0x00001d20


	//   ....[24]....
        /*03f8*/ 	.word	0x00001d40


	//   ....[25]....
        /*03fc*/ 	.word	0x00001d60


	//   ....[26]....
        /*0400*/ 	.word	0x00001d70


	//   ....[27]....
        /*0404*/ 	.word	0x00001d80


	//   ....[28]....
        /*0408*/ 	.word	0x00001d90


	//   ....[29]....
        /*040c*/ 	.word	0x00002020


	//   ....[30]....
        /*0410*/ 	.word	0x00002060


	//   ....[31]....
        /*0414*/ 	.word	0x00002100


	//   ....[32]....
        /*0418*/ 	.word	0x00002140


	//   ....[33]....
        /*041c*/ 	.word	0x00002170


	//   ....[34]....
        /*0420*/ 	.word	0x000021a0


	//   ....[35]....
        /*0424*/ 	.word	0x000021c0


	//   ....[36]....
        /*0428*/ 	.word	0x00002300


	//   ....[37]....
        /*042c*/ 	.word	0x00002330


	//   ....[38]....
        /*0430*/ 	.word	0x000024f0


	//   ....[39]....
        /*0434*/ 	.word	0x00002500


	//   ....[40]....
        /*0438*/ 	.word	0x00002560


	//   ....[41]....
        /*043c*/ 	.word	0x00002e10


	//   ....[42]....
        /*0440*/ 	.word	0x00002e20


	//   ....[43]....
        /*0444*/ 	.word	0x00002e30


	//   ....[44]....
        /*0448*/ 	.word	0x00002e40


	//   ....[45]....
        /*044c*/ 	.word	0x00002e50


	//   ....[46]....
        /*0450*/ 	.word	0x00002e60


	//   ....[47]....
        /*0454*/ 	.word	0x00002e70


	//   ....[48]....
        /*0458*/ 	.word	0x00002e90


	//   ....[49]....
        /*045c*/ 	.word	0x00002eb0


	//   ....[50]....
        /*0460*/ 	.word	0x00002ed0


	//   ....[51]....
        /*0464*/ 	.word	0x00002ee0


	//   ....[52]....
        /*0468*/ 	.word	0x00002f00


	//   ....[53]....
        /*046c*/ 	.word	0x000031d0


	//   ....[54]....
        /*0470*/ 	.word	0x00003420


	//   ....[55]....
        /*0474*/ 	.word	0x00003cb0


	//   ....[56]....
        /*0478*/ 	.word	0x00004a50


	//   ....[57]....
        /*047c*/ 	.word	0x00005400


	//   ....[58]....
        /*0480*/ 	.word	0x00005500


	//   ....[59]....
        /*0484*/ 	.word	0x00005600


	//   ....[60]....
        /*0488*/ 	.word	0x00005770


	//   ....[61]....
        /*048c*/ 	.word	0x00005c00


	//   ....[62]....
        /*0490*/ 	.word	0x00005de0


	//   ....[63]....
        /*0494*/ 	.word	0x00005e60


	//   ....[64]....
        /*0498*/ 	.word	0x00005f70


	//   ....[65]....
        /*049c*/ 	.word	0x00007aa0


	//   ....[66]....
        /*04a0*/ 	.word	0x00007ab0


	//   ....[67]....
        /*04a4*/ 	.word	0x00007ac0


	//   ....[68]....
        /*04a8*/ 	.word	0x00007ad0


	//   ....[69]....
        /*04ac*/ 	.word	0x00007ae0


	//   ....[70]....
        /*04b0*/ 	.word	0x00007af0


	//   ....[71]....
        /*04b4*/ 	.word	0x00007b00


	//   ....[72]....
        /*04b8*/ 	.word	0x00007b10


	//   ....[73]....
        /*04bc*/ 	.word	0x00007b20


	//   ....[74]....
        /*04c0*/ 	.word	0x00007b30


	//   ....[75]....
        /*04c4*/ 	.word	0x00007b40


	//   ....[76]....
        /*04c8*/ 	.word	0x00007b50


	//   ....[77]....
        /*04cc*/ 	.word	0x00008590


	//   ....[78]....
        /*04d0*/ 	.word	0x000085a0


	//   ....[79]....
        /*04d4*/ 	.word	0x000085b0


	//   ....[80]....
        /*04d8*/ 	.word	0x000085c0


	//   ....[81]....
        /*04dc*/ 	.word	0x000085d0


	//   ....[82]....
        /*04e0*/ 	.word	0x000085e0


	//   ....[83]....
        /*04e4*/ 	.word	0x000085f0


	//   ....[84]....
        /*04e8*/ 	.word	0x00008610


	//   ....[85]....
        /*04ec*/ 	.word	0x00008630


	//   ....[86]....
        /*04f0*/ 	.word	0x00008660


	//   ....[87]....
        /*04f4*/ 	.word	0x00008680


	//   ....[88]....
        /*04f8*/ 	.word	0x000086a0


	//   ....[89]....
        /*04fc*/ 	.word	0x00008810


	//   ....[90]....
        /*0500*/ 	.word	0x00008a40


	//   ....[91]....
        /*0504*/ 	.word	0x00008c30


	//   ....[92]....
        /*0508*/ 	.word	0x00009bb0


	//   ....[93]....
        /*050c*/ 	.word	0x0000ade0


	//   ....[94]....
        /*0510*/ 	.word	0x0000ae00


	//   ....[95]....
        /*0514*/ 	.word	0x0000ae20


	//   ....[96]....
        /*0518*/ 	.word	0x0000ae50


	//   ....[97]....
        /*051c*/ 	.word	0x0000aec0


	//   ....[98]....
        /*0520*/ 	.word	0x0000b060


	//   ....[99]....
        /*0524*/ 	.word	0x0000b260


	//   ....[100]....
        /*0528*/ 	.word	0x0000b3b0


	//   ....[101]....
        /*052c*/ 	.word	0x0000da70


	//   ....[102]....
        /*0530*/ 	.word	0x0000da80


	//   ....[103]....
        /*0534*/ 	.word	0x0000da90


	//   ....[104]....
        /*0538*/ 	.word	0x0000daa0


	//   ....[105]....
        /*053c*/ 	.word	0x0000dab0


	//   ....[106]....
        /*0540*/ 	.word	0x0000dac0


	//   ....[107]....
        /*0544*/ 	.word	0x0000dad0


	//   ....[108]....
        /*0548*/ 	.word	0x0000dae0


	//   ....[109]....
        /*054c*/ 	.word	0x0000daf0


	//   ....[110]....
        /*0550*/ 	.word	0x0000db00


	//   ....[111]....
        /*0554*/ 	.word	0x0000db10


	//   ....[112]....
        /*0558*/ 	.word	0x0000db20


	//   ....[113]....
        /*055c*/ 	.word	0x0000e560


	//   ....[114]....
        /*0560*/ 	.word	0x0000e570


	//   ....[115]....
        /*0564*/ 	.word	0x0000e580


	//   ....[116]....
        /*0568*/ 	.word	0x0000e590


	//   ....[117]....
        /*056c*/ 	.word	0x0000e5a0


	//   ....[118]....
        /*0570*/ 	.word	0x0000e5b0


	//   ....[119]....
        /*0574*/ 	.word	0x0000e5c0


	//   ....[120]....
        /*0578*/ 	.word	0x0000e5e0


	//   ....[121]....
        /*057c*/ 	.word	0x0000e600


	//   ....[122]....
        /*0580*/ 	.word	0x0000e630


	//   ....[123]....
        /*0584*/ 	.word	0x0000e650


	//   ....[124]....
        /*0588*/ 	.word	0x0000e670


	//   ....[125]....
        /*058c*/ 	.word	0x0000eb90


	//   ....[126]....
        /*0590*/ 	.word	0x0000ec90


	//   ....[127]....
        /*0594*/ 	.word	0x0000ece0


	//   ....[128]....
        /*0598*/ 	.word	0x0000ed60


	//   ....[129]....
        /*059c*/ 	.word	0x0000ede0


	//   ....[130]....
        /*05a0*/ 	.word	0x0000ef20


	//   ....[131]....
        /*05a4*/ 	.word	0x0000efc0


	//   ....[132]....
        /*05a8*/ 	.word	0x0000f130


	//   ....[133]....
        /*05ac*/ 	.word	0x00011340


	//   ....[134]....
        /*05b0*/ 	.word	0x00011360


	//   ....[135]....
        /*05b4*/ 	.word	0x00011370


	//   ....[136]....
        /*05b8*/ 	.word	0x00011390


	//   ....[137]....
        /*05bc*/ 	.word	0x000113b0


	//   ....[138]....
        /*05c0*/ 	.word	0x000113e0


	//   ....[139]....
        /*05c4*/ 	.word	0x00011420


	//   ....[140]....
        /*05c8*/ 	.word	0x00011440


	//   ....[141]....
        /*05cc*/ 	.word	0x00011480


	//   ....[142]....
        /*05d0*/ 	.word	0x000114a0


	//   ....[143]....
        /*05d4*/ 	.word	0x000114b0


	//   ....[144]....
        /*05d8*/ 	.word	0x000114d0


	//   ....[145]....
        /*05dc*/ 	.word	0x00011e60


	//   ....[146]....
        /*05e0*/ 	.word	0x00011e70


	//   ....[147]....
        /*05e4*/ 	.word	0x00011e80


	//   ....[148]....
        /*05e8*/ 	.word	0x00011e90


	//   ....[149]....
        /*05ec*/ 	.word	0x00011ea0


	//   ....[150]....
        /*05f0*/ 	.word	0x00011eb0


	//   ....[151]....
        /*05f4*/ 	.word	0x00011ec0


	//   ....[152]....
        /*05f8*/ 	.word	0x00011ee0


	//   ....[153]....
        /*05fc*/ 	.word	0x00011f00


	//   ....[154]....
        /*0600*/ 	.word	0x00011f30


	//   ....[155]....
        /*0604*/ 	.word	0x00011f50


	//   ....[156]....
        /*0608*/ 	.word	0x00011f70


	//   ....[157]....
        /*060c*/ 	.word	0x000120f0


	//   ....[158]....
        /*0610*/ 	.word	0x00012300


	//   ....[159]....
        /*0614*/ 	.word	0x00012810


	//   ....[160]....
        /*0618*/ 	.word	0x00012f90


	//   ....[161]....
        /*061c*/ 	.word	0x00014030


	//   ....[162]....
        /*0620*/ 	.word	0x000146d0


	//   ....[163]....
        /*0624*/ 	.word	0x00014790


	//   ....[164]....
        /*0628*/ 	.word	0x000147b0


	//   ....[165]....
        /*062c*/ 	.word	0x000147d0


	//   ....[166]....
        /*0630*/ 	.word	0x00014980


	//   ....[167]....
        /*0634*/ 	.word	0x00014b40


	//   ....[168]....
        /*0638*/ 	.word	0x00014ca0


	//   ....[169]....
        /*063c*/ 	.word	0x00016bd0


	//   ....[170]....
        /*0640*/ 	.word	0x00016c00


	//   ....[171]....
        /*0644*/ 	.word	0x00016c10


	//   ....[172]....
        /*0648*/ 	.word	0x00016c20


	//   ....[173]....
        /*064c*/ 	.word	0x00016c50


	//   ....[174]....
        /*0650*/ 	.word	0x00016c70


	//   ....[175]....
        /*0654*/ 	.word	0x00016c90


	//   ....[176]....
        /*0658*/ 	.word	0x00016ca0


	//   ....[177]....
        /*065c*/ 	.word	0x00017990


	//   ....[178]....
        /*0660*/ 	.word	0x000179c0


	//   ....[179]....
        /*0664*/ 	.word	0x000179f0


	//   ....[180]....
        /*0668*/ 	.word	0x00017a20


	//   ....[181]....
        /*066c*/ 	.word	0x00017a60


	//   ....[182]....
        /*0670*/ 	.word	0x00017a90


	//   ....[183]....
        /*0674*/ 	.word	0x00017ab0


	//   ....[184]....
        /*0678*/ 	.word	0x00017ac0


	//   ....[185]....
        /*067c*/ 	.word	0x00017b40


	//   ....[186]....
        /*0680*/ 	.word	0x00017b60


	//   ....[187]....
        /*0684*/ 	.word	0x00017e60


	//   ....[188]....
        /*0688*/ 	.word	0x00017e80


	//   ....[189]....
        /*068c*/ 	.word	0x00018180


	//   ....[190]....
        /*0690*/ 	.word	0x000181a0


	//   ....[191]....
        /*0694*/ 	.word	0x000184a0


	//   ....[192]....
        /*0698*/ 	.word	0x000184b0


	//----- nvinfo : EIATTR_EXIT_INSTR_OFFSETS
	.align		4
.L_468:
        /*069c*/ 	.byte	0x04, 0x1c
        /*069e*/ 	.short	(.L_470 - .L_469)


	//   ....[0]....
.L_469:
        /*06a0*/ 	.word	0x000001c0


	//   ....[1]....
        /*06a4*/ 	.word	0x000184c0


	//   ....[2]....
        /*06a8*/ 	.word	0x00018760


	//   ....[3]....
        /*06ac*/ 	.word	0x000187b0


	//   ....[4]....
        /*06b0*/ 	.word	0x000187e0


	//   ....[5]....
        /*06b4*/ 	.word	0x00018840


	//   ....[6]....
        /*06b8*/ 	.word	0x00018ad0


	//----- nvinfo : EIATTR_CTAIDZ_USED
	.align		4
.L_470:
        /*06bc*/ 	.byte	0x01, 0x04
	.zero		2


	//----- nvinfo : EIATTR_MAX_THREADS
	.align		4
        /*06c0*/ 	.byte	0x04, 0x05
        /*06c2*/ 	.short	(.L_472 - .L_471)
.L_471:
        /*06c4*/ 	.word	0x00000080
        /*06c8*/ 	.word	0x00000001
        /*06cc*/ 	.word	0x00000001


	//----- nvinfo : EIATTR_CRS_STACK_SIZE
	.align		4
.L_472:
        /*06d0*/ 	.byte	0x04, 0x1e
        /*06d2*/ 	.short	(.L_474 - .L_473)
.L_473:
        /*06d4*/ 	.word	0x00000000
.L_474:


//--------------------- .nv.info._ZN7cutlass13device_kernelIN5flash19enable_sm80_to_sm89INS1_16FlashAttnFwdSm80INS1_25CollectiveMainloopFwdSm80ILi4ELi1ELb0EN4cute5tupleIJNS5_1CILi128EEENS7_ILi80EEENS7_ILi64EEEEEELi64ENS_6half_tEfNS_4arch4Sm80ELb0ELb1ELb0ELb1ELb1ELb0ELb1ELb1EEENS1_21CollectiveEpilogueFwdINS6_IJS8_SA_S9_EEENS6_IJNS7_ILi1EEESI_SI_EEESC_SE_Li128ELb1ELb1ELb1ELb0EEENS1_36VarlenDynamicPersistentTileSchedulerILi128ELi80ELi128ELi128ELb1ELb1ELb0ELb1ELb0ELb1EEEEEEEEEvNT_6ParamsE --------------------------
	.section	.nv.info._ZN7cutlass13device_kernelIN5flash19enable_sm80_to_sm89INS1_16FlashAttnFwdSm80INS1_25CollectiveMainloopFwdSm80ILi4ELi1ELb0EN4cute5tupleIJNS5_1CILi128EEENS7_ILi80EEENS7_ILi64EEEEEELi64ENS_6half_tEfNS_4arch4Sm80ELb0ELb1ELb0ELb1ELb1ELb0ELb1ELb1EEENS1_21CollectiveEpilogueFwdINS6_IJS8_SA_S9_EEENS6_IJNS7_ILi1EEESI_SI_EEESC_SE_Li128ELb1ELb1ELb1ELb0EEENS1_36VarlenDynamicPersistentTileSchedulerILi128ELi80ELi128ELi128ELb1ELb1ELb0ELb1ELb0ELb1EEEEEEEEEvNT_6ParamsE,"",@"SHT_CUDA_INFO"
	.sectionflags	@""
	.align	4


	//----- nvinfo : EIATTR_CUDA_API_VERSION
	.align		4
        /*0000*/ 	.byte	0x04, 0x37
        /*0002*/ 	.short	(.L_476 - .L_475)
.L_475:
        /*0004*/ 	.word	0x00000082


	//----- nvinfo : EIATTR_SW2861232_WAR
	.align		4
.L_476:
        /*0008*/ 	.byte	0x01, 0x35
	.zero		2


	//----- nvinfo : EIATTR_PARAM_CBANK
	.align		4
        /*000c*/ 	.byte	0x04, 0x0a
        /*000e*/ 	.short	(.L_478 - .L_477)
	.align		4
.L_477:
        /*0010*/ 	.word	index@(.nv.constant0._ZN7cutlass13device_kernelIN5flash19enable_sm80_to_sm89INS1_16FlashAttnFwdSm80INS1_25CollectiveMainloopFwdSm80ILi4ELi1ELb0EN4cute5tupleIJNS5_1CILi128EEENS7_ILi80EEENS7_ILi64EEEEEELi64ENS_6half_tEfNS_4arch4Sm80ELb0ELb1ELb0ELb1ELb1ELb0ELb1ELb1EEENS1_21CollectiveEpilogueFwdINS6_IJS8_SA_S9_EEENS6_IJNS7_ILi1EEESI_SI_EEESC_SE_Li128ELb1ELb1ELb1ELb0EEENS1_36VarlenDynamicPersistentTileSchedulerILi128ELi80ELi128ELi128ELb1ELb1ELb0ELb1ELb0ELb1EEEEEEEEEvNT_6ParamsE)
        /*0014*/ 	.short	0x0160
        /*0016*/ 	.short	0x0438


	//----- nvinfo : EIATTR_CBANK_PARAM_SIZE
	.align		4
.L_478:
        /*0018*/ 	.byte	0x03, 0x19
        /*001a*/ 	.short	0x0438


	//----- nvinfo : EIATTR_KPARAM_INFO
	.align		4
        /*001c*/ 	.byte	0x04, 0x17
        /*001e*/ 	.short	(.L_480 - .L_479)
.L_479:
        /*0020*/ 	.word	0x00000000
        /*0024*/ 	.short	0x0000
        /*0026*/ 	.short	0x0000
        /*0028*/ 	.byte	0x00, 0xf0, 0xe1, 0x10


	//----- nvinfo : EIATTR_MAXREG_COUNT
	.align		4
.L_480:
        /*002c*/ 	.byte	0x03, 0x1b
        /*002e*/ 	.short	0x00ff


	//----- nvinfo : EIATTR_NUM_BARRIERS
	.align		4
        /*0030*/ 	.byte	0x02, 0x4c
        /*0032*/ 	.byte	0x06
	.zero		1


	//----- nvinfo : EIATTR_ANNOTATIONS
	.align		4
        /*0034*/ 	.byte	0x04, 0x55
        /*0036*/ 	.short	(.L_482 - .L_481)


	//   ....[0]....
.L_481:
        /* <DEDUP_REMOVED lines=78> */


	//----- nvinfo : EIATTR_MERCURY_ISA_VERSION
	.align		4
.L_482:
        /*0500*/ 	.byte	0x03, 0x5f
        /*0502*/ 	.short	0x0000


	//----- nvinfo : EIATTR_INT_WARP_WIDE_INSTR_OFFSETS
	.align		4
        /*0504*/ 	.byte	0x04, 0x31
        /*0506*/ 	.short	(.L_484 - .L_483)


	//   ....[0]....
.L_483:
        /*0508*/ 	.word	0x00016190


	//   ....[1]....
        /*050c*/ 	.word	0x00016210


	//----- nvinfo : EIATTR_COOP_GROUP_MASK_REGIDS
	.align		4
.L_484:
        /*0510*/ 	.byte	0x04, 0x29
        /*0512*/ 	.short	(.L_486 - .L_485)


	//   ....[0]....
.L_485:
        /*0514*/ 	.word	0xffffffff


	//   ....[1]....
        /*0518*/ 	.word	0xffffffff


	//   ....[2]....
        /*051c*/ 	.word	0xffffffff


	//   ....[3]....
        /*0520*/ 	.word	0xffffffff


	//   ....[4]....
        /*0524*/ 	.word	0xffffffff


	//   ....[5]....
        /*0528*/ 	.word	0xffffffff


	//   ....[6]....
        /*052c*/ 	.word	0xffffffff


	//   ....[7]....
        /*0530*/ 	.word	0xffffffff


	//   ....[8]....
        /*0534*/ 	.word	0xffffffff


	//   ....[9]....
        /*0538*/ 	.word	0xffffffff


	//   ....[10]....
        /*053c*/ 	.word	0xffffffff


	//   ....[11]....
        /*0540*/ 	.word	0xffffffff


	//   ....[12]....
        /*0544*/ 	.word	0xffffffff


	//   ....[13]....
        /*0548*/ 	.word	0xffffffff


	//   ....[14]....
        /*054c*/ 	.word	0xffffffff


	//   ....[15]....
        /*0550*/ 	.word	0xffffffff


	//   ....[16]....
        /*0554*/ 	.word	0xffffffff


	//   ....[17]....
        /*0558*/ 	.word	0xffffffff


	//   ....[18]....
        /*055c*/ 	.word	0xffffffff


	//   ....[19]....
        /*0560*/ 	.word	0xffffffff


	//   ....[20]....
        /*0564*/ 	.word	0xffffffff


	//   ....[21]....
        /*0568*/ 	.word	0xffffffff


	//   ....[22]....
        /*056c*/ 	.word	0xffffffff


	//   ....[23]....
        /*0570*/ 	.word	0xffffffff


	//   ....[24]....
        /*0574*/ 	.word	0xffffffff


	//   ....[25]....
        /*0578*/ 	.word	0xffffffff


	//   ....[26]....
        /*057c*/ 	.word	0xffffffff


	//   ....[27]....
        /*0580*/ 	.word	0xffffffff


	//   ....[28]....
        /*0584*/ 	.word	0xffffffff


	//   ....[29]....
        /*0588*/ 	.word	0xffffffff


	//   ....[30]....
        /*058c*/ 	.word	0xffffffff


	//   ....[31]....
        /*0590*/ 	.word	0xffffffff


	//   ....[32]....
        /*0594*/ 	.word	0xffffffff


	//   ....[33]....
        /*0598*/ 	.word	0xffffffff


	//   ....[34]....
        /*059c*/ 	.word	0xffffffff


	//   ....[35]....
        /*05a0*/ 	.word	0xffffffff


	//   ....[36]....
        /*05a4*/ 	.word	0xffffffff


	//   ....[37]....
        /*05a8*/ 	.word	0xffffffff


	//   ....[38]....
        /*05ac*/ 	.word	0xffffffff


	//   ....[39]....
        /*05b0*/ 	.word	0xffffffff


	//   ....[40]....
        /*05b4*/ 	.word	0xffffffff


	//   ....[41]....
        /*05b8*/ 	.word	0xffffffff


	//   ....[42]....
        /*05bc*/ 	.word	0xffffffff


	//   ....[43]....
        /*05c0*/ 	.word	0xffffffff


	//   ....[44]....
        /*05c4*/ 	.word	0xffffffff


	//   ....[45]....
        /*05c8*/ 	.word	0xffffffff


	//   ....[46]....
        /*05cc*/ 	.word	0xffffffff


	//   ....[47]....
        /*05d0*/ 	.word	0xffffffff


	//   ....[48]....
        /*05d4*/ 	.word	0xffffffff


	//   ....[49]....
        /*05d8*/ 	.word	0xffffffff


	//   ....[50]....
        /*05dc*/ 	.word	0xffffffff


	//   ....[51]....
        /*05e0*/ 	.word	0xffffffff


	//   ....[52]....
        /*05e4*/ 	.word	0xffffffff


	//   ....[53]....
        /*05e8*/ 	.word	0xffffffff


	//   ....[54]....
        /*05ec*/ 	.word	0xffffffff


	//   ....[55]....
        /*05f0*/ 	.word	0xffffffff


	//   ....[56]....
        /*05f4*/ 	.word	0xffffffff


	//   ....[57]....
        /*05f8*/ 	.word	0xffffffff


	//   ....[58]....
        /*05fc*/ 	.word	0xffffffff


	//   ....[59]....
        /*0600*/ 	.word	0xffffffff


	//   ....[60]....
        /*0604*/ 	.word	0xffffffff


	//   ....[61]....
        /*0608*/ 	.word	0xffffffff


	//   ....[62]....
        /*060c*/ 	.word	0xffffffff


	//   ....[63]....
        /*0610*/ 	.word	0xffffffff


	//   ....[64]....
        /*0614*/ 	.word	0xffffffff


	//   ....[65]....
        /*0618*/ 	.word	0xffffffff


	//   ....[66]....
        /*061c*/ 	.word	0xffffffff


	//   ....[67]....
        /*0620*/ 	.word	0xffffffff


	//   ....[68]....
        /*0624*/ 	.word	0xffffffff


	//   ....[69]....
        /*0628*/ 	.word	0xffffffff


	//   ....[70]....
        /*062c*/ 	.word	0xffffffff


	//   ....[71]....
        /*0630*/ 	.word	0xffffffff


	//   ....[72]....
        /*0634*/ 	.word	0xffffffff


	//   ....[73]....
        /*0638*/ 	.word	0xffffffff


	//   ....[74]....
        /*063c*/ 	.word	0xffffffff


	//   ....[75]....
        /*0640*/ 	.word	0xffffffff


	//   ....[76]....
        /*0644*/ 	.word	0xffffffff


	//   ....[77]....
        /*0648*/ 	.word	0xffffffff


	//   ....[78]....
        /*064c*/ 	.word	0xffffffff


	//   ....[79]....
        /*0650*/ 	.word	0xffffffff


	//   ....[80]....
        /*0654*/ 	.word	0xffffffff


	//   ....[81]....
        /*0658*/ 	.word	0xffffffff


	//   ....[82]....
        /*065c*/ 	.word	0xffffffff


	//   ....[83]....
        /*0660*/ 	.word	0xffffffff


	//   ....[84]....
        /*0664*/ 	.word	0xffffffff


	//   ....[85]....
        /*0668*/ 	.word	0xffffffff


	//   ....[86]....
        /*066c*/ 	.word	0xffffffff


	//   ....[87]....
        /*0670*/ 	.word	0xffffffff


	//   ....[88]....
        /*0674*/ 	.word	0xffffffff


	//   ....[89]....
        /*0678*/ 	.word	0xffffffff


	//   ....[90]....
        /*067c*/ 	.word	0xffffffff


	//   ....[91]....
        /*0680*/ 	.word	0xffffffff


	//   ....[92]....
        /*0684*/ 	.word	0xffffffff


	//   ....[93]....
        /*0688*/ 	.word	0xffffffff


	//   ....[94]....
        /*068c*/ 	.word	0xffffffff


	//   ....[95]....
        /*0690*/ 	.word	0xffffffff


	//   ....[96]....
        /*0694*/ 	.word	0xffffffff


	//   ....[97]....
        /*0698*/ 	.word	0xffffffff


	//   ....[98]....
        /*069c*/ 	.word	0xffffffff


	//   ....[99]....
        /*06a0*/ 	.word	0xffffffff


	//   ....[100]....
        /*06a4*/ 	.word	0xffffffff


	//   ....[101]....
        /*06a8*/ 	.word	0xffffffff


	//   ....[102]....
        /*06ac*/ 	.word	0xffffffff


	//   ....[103]....
        /*06b0*/ 	.word	0xffffffff


	//   ....[104]....
        /*06b4*/ 	.word	0xffffffff


	//   ....[105]....
        /*06b8*/ 	.word	0xffffffff


	//   ....[106]....
        /*06bc*/ 	.word	0xffffffff


	//   ....[107]....
        /*06c0*/ 	.word	0xffffffff


	//   ....[108]....
        /*06c4*/ 	.word	0xffffffff


	//   ....[109]....
        /*06c8*/ 	.word	0xffffffff


	//   ....[110]....
        /*06cc*/ 	.word	0xffffffff


	//   ....[111]....
        /*06d0*/ 	.word	0xffffffff


	//   ....[112]....
        /*06d4*/ 	.word	0xffffffff


	//   ....[113]....
        /*06d8*/ 	.word	0xffffffff


	//   ....[114]....
        /*06dc*/ 	.word	0xffffffff


	//   ....[115]....
        /*06e0*/ 	.word	0xffffffff


	//   ....[116]....
        /*06e4*/ 	.word	0xffffffff


	//   ....[117]....
        /*06e8*/ 	.word	0xffffffff


	//   ....[118]....
        /*06ec*/ 	.word	0xffffffff


	//   ....[119]....
        /*06f0*/ 	.word	0xffffffff


	//   ....[120]....
        /*06f4*/ 	.word	0xffffffff


	//   ....[121]....
        /*06f8*/ 	.word	0xffffffff


	//   ....[122]....
        /*06fc*/ 	.word	0xffffffff


	//   ....[123]....
        /*0700*/ 	.word	0xffffffff


	//   ....[124]....
        /*0704*/ 	.word	0xffffffff


	//   ....[125]....
        /*0708*/ 	.word	0xffffffff


	//   ....[126]....
        /*070c*/ 	.word	0xffffffff


	//   ....[127]....
        /*0710*/ 	.word	0xffffffff


	//   ....[128]....
        /*0714*/ 	.word	0xffffffff


	//   ....[129]....
        /*0718*/ 	.word	0xffffffff


	//   ....[130]....
        /*071c*/ 	.word	0xffffffff


	//   ....[131]....
        /*0720*/ 	.word	0xffffffff


	//   ....[132]....
        /*0724*/ 	.word	0xffffffff


	//   ....[133]....
        /*0728*/ 	.word	0xffffffff


	//   ....[134]....
        /*072c*/ 	.word	0xffffffff


	//   ....[135]....
        /*0730*/ 	.word	0xffffffff


	//   ....[136]....
        /*0734*/ 	.word	0xffffffff


	//   ....[137]....
        /*0738*/ 	.word	0xffffffff


	//   ....[138]....
        /*073c*/ 	.word	0xffffffff


	//   ....[139]....
        /*0740*/ 	.word	0xffffffff


	//   ....[140]....
        /*0744*/ 	.word	0xffffffff


	//   ....[141]....
        /*0748*/ 	.word	0xffffffff


	//   ....[142]....
        /*074c*/ 	.word	0xffffffff


	//   ....[143]....
        /*0750*/ 	.word	0xffffffff


	//   ....[144]....
        /*0754*/ 	.word	0xffffffff


	//   ....[145]....
        /*0758*/ 	.word	0xffffffff


	//   ....[146]....
        /*075c*/ 	.word	0xffffffff


	//   ....[147]....
        /*0760*/ 	.word	0xffffffff


	//   ....[148]....
        /*0764*/ 	.word	0xffffffff


	//   ....[149]....
        /*0768*/ 	.word	0xffffffff


	//   ....[150]....
        /*076c*/ 	.word	0xffffffff


	//   ....[151]....
        /*0770*/ 	.word	0xffffffff


	//   ....[152]....
        /*0774*/ 	.word	0xffffffff


	//   ....[153]....
        /*0778*/ 	.word	0xffffffff


	//   ....[154]....
        /*077c*/ 	.word	0xffffffff


	//   ....[155]....
        /*0780*/ 	.word	0xffffffff


	//   ....[156]....
        /*0784*/ 	.word	0xffffffff


	//   ....[157]....
        /*0788*/ 	.word	0xffffffff


	//   ....[158]....
        /*078c*/ 	.word	0xffffffff


	//   ....[159]....
        /*0790*/ 	.word	0xffffffff


	//   ....[160]....
        /*0794*/ 	.word	0xffffffff


	//   ....[161]....
        /*0798*/ 	.word	0xffffffff


	//   ....[162]....
        /*079c*/ 	.word	0xffffffff


	//   ....[163]....
        /*07a0*/ 	.word	0xffffffff


	//   ....[164]....
        /*07a4*/ 	.word	0xffffffff


	//   ....[165]....
        /*07a8*/ 	.word	0xffffffff


	//   ....[166]....
        /*07ac*/ 	.word	0xffffffff


	//   ....[167]....
        /*07b0*/ 	.word	0xffffffff


	//   ....[168]....
        /*07b4*/ 	.word	0xffffffff


	//   ....[169]....
        /*07b8*/ 	.word	0xffffffff


	//   ....[170]....
        /*07bc*/ 	.word	0xffffffff


	//   ....[171]....
        /*07c0*/ 	.word	0xffffffff


	//   ....[172]....
        /*07c4*/ 	.word	0xffffffff


	//   ....[173]....
        /*07c8*/ 	.word	0xffffffff


	//   ....[174]....
        /*07cc*/ 	.word	0xffffffff


	//   ....[175]....
        /*07d0*/ 	.word	0xffffffff


	//   ....[176]....
        /*07d4*/ 	.word	0xffffffff


	//   ....[177]....
        /*07d8*/ 	.word	0xffffffff


	//   ....[178]....
        /*07dc*/ 	.word	0xffffffff


	//   ....[179]....
        /*07e0*/ 	.word	0xffffffff


	//   ....[180]....
        /*07e4*/ 	.word	0xffffffff


	//   ....[181]....
        /*07e8*/ 	.word	0xffffffff


	//   ....[182]....
        /*07ec*/ 	.word	0xffffffff


	//   ....[183]....
        /*07f0*/ 	.word	0xffffffff


	//   ....[184]....
        /*07f4*/ 	.word	0xffffffff


	//   ....[185]....
        /*07f8*/ 	.word	0xffffffff


	//   ....[186]....
        /*07fc*/ 	.word	0xffffffff


	//   ....[187]....
        /*0800*/ 	.word	0xffffffff


	//   ....[188]....
        /*0804*/ 	.word	0xffffffff


	//   ....[189]....
        /*0808*/ 	.word	0xffffffff


	//   ....[190]....
        /*080c*/ 	.word	0xffffffff


	//   ....[191]....
        /*0810*/ 	.word	0xffffffff


	//   ....[192]....
        /*0814*/ 	.word	0xffffffff


	//   ....[193]....
        /*0818*/ 	.word	0xffffffff


	//   ....[194]....
        /*081c*/ 	.word	0xffffffff


	//   ....[195]....
        /*0820*/ 	.word	0xffffffff


	//   ....[196]....
        /*0824*/ 	.word	0xffffffff


	//   ....[197]....
        /*0828*/ 	.word	0xffffffff


	//   ....[198]....
        /*082c*/ 	.word	0xffffffff


	//   ....[199]....
        /*0830*/ 	.word	0xffffffff


	//   ....[200]....
        /*0834*/ 	.word	0xffffffff


	//   ....[201]....
        /*0838*/ 	.word	0xffffffff


	//   ....[202]....
        /*083c*/ 	.word	0xffffffff


	//   ....[203]....
        /*0840*/ 	.word	0xffffffff


	//   ....[204]....
        /*0844*/ 	.word	0xffffffff


	//   ....[205]....
        /*0848*/ 	.word	0xffffffff


	//   ....[206]....
        /*084c*/ 	.word	0xffffffff


	//   ....[207]....
        /*0850*/ 	.word	0xffffffff


	//   ....[208]....
        /*0854*/ 	.word	0xffffffff


	//   ....[209]....
        /*0858*/ 	.word	0xffffffff


	//   ....[210]....
        /*085c*/ 	.word	0xffffffff


	//   ....[211]....
        /*0860*/ 	.word	0xffffffff


	//   ....[212]....
        /*0864*/ 	.word	0xffffffff


	//   ....[213]....
        /*0868*/ 	.word	0xffffffff


	//   ....[214]....
        /*086c*/ 	.word	0xffffffff


	//   ....[215]....
        /*0870*/ 	.word	0xffffffff


	//   ....[216]....
        /*0874*/ 	.word	0xffffffff


	//   ....[217]....
        /*0878*/ 	.word	0xffffffff


	//   ....[218]....
        /*087c*/ 	.word	0xffffffff


	//   ....[219]....
        /*0880*/ 	.word	0xffffffff


	//   ....[220]....
        /*0884*/ 	.word	0xffffffff


	//   ....[221]....
        /*0888*/ 	.word	0xffffffff


	//   ....[222]....
        /*088c*/ 	.word	0xffffffff


	//   ....[223]....
        /*0890*/ 	.word	0xffffffff


	//   ....[224]....
        /*0894*/ 	.word	0xffffffff


	//   ....[225]....
        /*0898*/ 	.word	0xffffffff


	//   ....[226]....
        /*089c*/ 	.word	0xffffffff


	//   ....[227]....
        /*08a0*/ 	.word	0xffffffff


	//   ....[228]....
        /*08a4*/ 	.word	0xffffffff


	//   ....[229]....
        /*08a8*/ 	.word	0xffffffff


	//   ....[230]....
        /*08ac*/ 	.word	0xffffffff


	//   ....[231]....
        /*08b0*/ 	.word	0xffffffff


	//   ....[232]....
        /*08b4*/ 	.word	0xffffffff


	//   ....[233]....
        /*08b8*/ 	.word	0xffffffff


	//   ....[234]....
        /*08bc*/ 	.word	0xffffffff


	//   ....[235]....
        /*08c0*/ 	.word	0xffffffff


	//   ....[236]....
        /*08c4*/ 	.word	0xffffffff


	//   ....[237]....
        /*08c8*/ 	.word	0xffffffff


	//   ....[238]....
        /*08cc*/ 	.word	0xffffffff


	//   ....[239]....
        /*08d0*/ 	.word	0xffffffff


	//   ....[240]....
        /*08d4*/ 	.word	0xffffffff


	//   ....[241]....
        /*08d8*/ 	.word	0xffffffff


	//   ....[242]....
        /*08dc*/ 	.word	0xffffffff


	//   ....[243]....
        /*08e0*/ 	.word	0xffffffff


	//   ....[244]....
        /*08e4*/ 	.word	0xffffffff


	//   ....[245]....
        /*08e8*/ 	.word	0xffffffff


	//   ....[246]....
        /*08ec*/ 	.word	0xffffffff


	//   ....[247]....
        /*08f0*/ 	.word	0xffffffff


	//   ....[248]....
        /*08f4*/ 	.word	0xffffffff


	//   ....[249]....
        /*08f8*/ 	.word	0xffffffff


	//   ....[250]....
        /*08fc*/ 	.word	0xffffffff


	//   ....[251]....
        /*0900*/ 	.word	0xffffffff


	//   ....[252]....
        /*0904*/ 	.word	0xffffffff


	//   ....[253]....
        /*0908*/ 	.word	0xffffffff


	//   ....[254]....
        /*090c*/ 	.word	0xffffffff


	//   ....[255]....
        /*0910*/ 	.word	0xffffffff


	//   ....[0]....
        /*0914*/ 	.word	0xffffffff


	//   ....[1]....
        /*0918*/ 	.word	0xffffffff


	//   ....[2]....
        /*091c*/ 	.word	0xffffffff


	//   ....[3]....
        /*0920*/ 	.word	0xffffffff


	//   ....[4]....
        /*0924*/ 	.word	0xffffffff


	//   ....[5]....
        /*0928*/ 	.word	0xffffffff


	//   ....[6]....
        /*092c*/ 	.word	0xffffffff


	//   ....[7]....
        /*0930*/ 	.word	0xffffffff


	//   ....[8]....
        /*0934*/ 	.word	0xffffffff


	//   ....[9]....
        /*0938*/ 	.word	0xffffffff


	//   ....[10]....
        /*093c*/ 	.word	0xffffffff


	//   ....[11]....
        /*0940*/ 	.word	0xffffffff


	//   ....[12]....
        /*0944*/ 	.word	0xffffffff


	//   ....[13]....
        /*0948*/ 	.word	0xffffffff


	//   ....[14]....
        /*094c*/ 	.word	0xffffffff


	//   ....[15]....
        /*0950*/ 	.word	0xffffffff


	//   ....[16]....
        /*0954*/ 	.word	0xffffffff


	//   ....[17]....
        /*0958*/ 	.word	0xffffffff


	//   ....[18]....
        /*095c*/ 	.word	0xffffffff


	//   ....[19]....
        /*0960*/ 	.word	0xffffffff


	//   ....[20]....
        /*0964*/ 	.word	0xffffffff


	//   ....[21]....
        /*0968*/ 	.word	0xffffffff


	//   ....[22]....
        /*096c*/ 	.word	0xffffffff


	//   ....[23]....
        /*0970*/ 	.word	0xffffffff


	//   ....[24]....
        /*0974*/ 	.word	0xffffffff


	//   ....[25]....
        /*0978*/ 	.word	0xffffffff


	//   ....[26]....
        /*097c*/ 	.word	0xffffffff


	//   ....[27]....
        /*0980*/ 	.word	0xffffffff


	//   ....[28]....
        /*0984*/ 	.word	0xffffffff


	//   ....[29]....
        /*0988*/ 	.word	0xffffffff


	//   ....[30]....
        /*098c*/ 	.word	0xffffffff


	//   ....[31]....
        /*0990*/ 	.word	0xffffffff


	//   ....[32]....
        /*0994*/ 	.word	0xffffffff


	//   ....[33]....
        /*0998*/ 	.word	0xffffffff


	//   ....[34]....
        /*099c*/ 	.word	0xffffffff


	//   ....[35]....
        /*09a0*/ 	.word	0xffffffff


	//   ....[36]....
        /*09a4*/ 	.word	0xffffffff


	//   ....[37]....
        /*09a8*/ 	.word	0xffffffff


	//   ....[38]....
        /*09ac*/ 	.word	0xffffffff


	//   ....[39]....
        /*09b0*/ 	.word	0xffffffff


	//   ....[40]....
        /*09b4*/ 	.word	0xffffffff


	//   ....[41]....
        /*09b8*/ 	.word	0xffffffff


	//   ....[42]....
        /*09bc*/ 	.word	0xffffffff


	//   ....[43]....
        /*09c0*/ 	.word	0xffffffff


	//   ....[44]....
        /*09c4*/ 	.word	0xffffffff


	//   ....[45]....
        /*09c8*/ 	.word	0xffffffff


	//   ....[46]....
        /*09cc*/ 	.word	0xffffffff


	//   ....[47]....
        /*09d0*/ 	.word	0xffffffff


	//   ....[48]....
        /*09d4*/ 	.word	0xffffffff


	//   ....[49]....
        /*09d8*/ 	.word	0xffffffff


	//   ....[50]....
        /*09dc*/ 	.word	0xffffffff


	//   ....[51]....
        /*09e0*/ 	.word	0xffffffff


	//   ....[52]....
        /*09e4*/ 	.word	0xffffffff


	//   ....[53]....
        /*09e8*/ 	.word	0xffffffff


	//   ....[54]....
        /*09ec*/ 	.word	0xffffffff


	//   ....[55]....
        /*09f0*/ 	.word	0xffffffff


	//   ....[56]....
        /*09f4*/ 	.word	0xffffffff


	//   ....[57]....
        /*09f8*/ 	.word	0xffffffff


	//   ....[58]....
        /*09fc*/ 	.word	0xffffffff


	//   ....[59]....
        /*0a00*/ 	.word	0xffffffff


	//   ....[60]....
        /*0a04*/ 	.word	0xffffffff


	//   ....[61]....
        /*0a08*/ 	.word	0xffffffff


	//   ....[62]....
        /*0a0c*/ 	.word	0xffffffff


	//   ....[63]....
        /*0a10*/ 	.word	0xffffffff


	//   ....[64]....
        /*0a14*/ 	.word	0xffffffff


	//   ....[65]....
        /*0a18*/ 	.word	0xffffffff


	//   ....[66]....
        /*0a1c*/ 	.word	0xffffffff


	//   ....[67]....
        /*0a20*/ 	.word	0xffffffff


	//   ....[68]....
        /*0a24*/ 	.word	0xffffffff


	//   ....[69]....
        /*0a28*/ 	.word	0xffffffff


	//   ....[70]....
        /*0a2c*/ 	.word	0xffffffff


	//   ....[71]....
        /*0a30*/ 	.word	0xffffffff


	//   ....[72]....
        /*0a34*/ 	.word	0xffffffff


	//   ....[73]....
        /*0a38*/ 	.word	0xffffffff


	//   ....[74]....
        /*0a3c*/ 	.word	0xffffffff


	//   ....[75]....
        /*0a40*/ 	.word	0xffffffff


	//   ....[76]....
        /*0a44*/ 	.word	0xffffffff


	//   ....[77]....
        /*0a48*/ 	.word	0xffffffff


	//   ....[78]....
        /*0a4c*/ 	.word	0xffffffff


	//   ....[79]....
        /*0a50*/ 	.word	0xffffffff


	//   ....[80]....
        /*0a54*/ 	.word	0xffffffff


	//   ....[81]....
        /*0a58*/ 	.word	0xffffffff


	//   ....[82]....
        /*0a5c*/ 	.word	0xffffffff


	//   ....[83]....
        /*0a60*/ 	.word	0xffffffff


	//   ....[84]....
        /*0a64*/ 	.word	0xffffffff


	//   ....[85]....
        /*0a68*/ 	.word	0xffffffff


	//   ....[86]....
        /*0a6c*/ 	.word	0xffffffff


	//   ....[87]....
        /*0a70*/ 	.word	0xffffffff


	//   ....[88]....
        /*0a74*/ 	.word	0xffffffff


	//   ....[89]....
        /*0a78*/ 	.word	0xffffffff


	//   ....[90]....
        /*0a7c*/ 	.word	0xffffffff


	//   ....[91]....
        /*0a80*/ 	.word	0xffffffff


	//   ....[92]....
        /*0a84*/ 	.word	0xffffffff


	//   ....[93]....
        /*0a88*/ 	.word	0xffffffff


	//   ....[94]....
        /*0a8c*/ 	.word	0xffffffff


	//   ....[95]....
        /*0a90*/ 	.word	0xffffffff


	//   ....[96]....
        /*0a94*/ 	.word	0xffffffff


	//   ....[97]....
        /*0a98*/ 	.word	0xffffffff


	//   ....[98]....
        /*0a9c*/ 	.word	0xffffffff


	//   ....[99]....
        /*0aa0*/ 	.word	0xffffffff


	//   ....[100]....
        /*0aa4*/ 	.word	0xffffffff


	//   ....[101]....
        /*0aa8*/ 	.word	0xffffffff


	//   ....[102]....
        /*0aac*/ 	.word	0xffffffff


	//   ....[103]....
        /*0ab0*/ 	.word	0xffffffff


	//   ....[104]....
        /*0ab4*/ 	.word	0xffffffff


	//   ....[105]....
        /*0ab8*/ 	.word	0xffffffff


	//   ....[106]....
        /*0abc*/ 	.word	0xffffffff


	//   ....[107]....
        /*0ac0*/ 	.word	0xffffffff


	//   ....[108]....
        /*0ac4*/ 	.word	0xffffffff


	//   ....[109]....
        /*0ac8*/ 	.word	0xffffffff


	//   ....[110]....
        /*0acc*/ 	.word	0xffffffff


	//   ....[111]....
        /*0ad0*/ 	.word	0xffffffff


	//   ....[112]....
        /*0ad4*/ 	.word	0xffffffff


	//   ....[113]....
        /*0ad8*/ 	.word	0xffffffff


	//   ....[114]....
        /*0adc*/ 	.word	0xffffffff


	//   ....[115]....
        /*0ae0*/ 	.word	0xffffffff


	//   ....[116]....
        /*0ae4*/ 	.word	0xffffffff


	//   ....[117]....
        /*0ae8*/ 	.word	0xffffffff


	//   ....[118]....
        /*0aec*/ 	.word	0xffffffff


	//   ....[119]....
        /*0af0*/ 	.word	0xffffffff


	//   ....[120]....
        /*0af4*/ 	.word	0xffffffff


	//   ....[121]....
        /*0af8*/ 	.word	0xffffffff


	//   ....[122]....
        /*0afc*/ 	.word	0xffffffff


	//   ....[123]....
        /*0b00*/ 	.word	0xffffffff


	//   ....[124]....
        /*0b04*/ 	.word	0xffffffff


	//   ....[125]....
        /*0b08*/ 	.word	0xffffffff


	//   ....[126]....
        /*0b0c*/ 	.word	0xffffffff


	//   ....[127]....
        /*0b10*/ 	.word	0xffffffff


	//   ....[128]....
        /*0b14*/ 	.word	0xffffffff


	//   ....[129]....
        /*0b18*/ 	.word	0xffffffff


	//   ....[130]....
        /*0b1c*/ 	.word	0xffffffff


	//   ....[131]....
        /*0b20*/ 	.word	0xffffffff


	//   ....[132]....
        /*0b24*/ 	.word	0xffffffff


	//   ....[133]....
        /*0b28*/ 	.word	0xffffffff


	//   ....[134]....
        /*0b2c*/ 	.word	0xffffffff


	//   ....[135]....
        /*0b30*/ 	.word	0xffffffff


	//   ....[136]....
        /*0b34*/ 	.word	0xffffffff


	//   ....[137]....
        /*0b38*/ 	.word	0xffffffff


	//   ....[138]....
        /*0b3c*/ 	.word	0xffffffff


	//   ....[139]....
        /*0b40*/ 	.word	0xffffffff


	//   ....[140]....
        /*0b44*/ 	.word	0xffffffff


	//   ....[141]....
        /*0b48*/ 	.word	0xffffffff


	//   ....[142]....
        /*0b4c*/ 	.word	0xffffffff


	//   ....[143]....
        /*0b50*/ 	.word	0xffffffff


	//   ....[144]....
        /*0b54*/ 	.word	0xffffffff


	//   ....[145]....
        /*0b58*/ 	.word	0xffffffff


	//   ....[146]....
        /*0b5c*/ 	.word	0xffffffff


	//   ....[147]....
        /*0b60*/ 	.word	0xffffffff


	//   ....[148]....
        /*0b64*/ 	.word	0xffffffff


	//   ....[149]....
        /*0b68*/ 	.word	0xffffffff


	//   ....[150]....
        /*0b6c*/ 	.word	0xffffffff


	//   ....[151]....
        /*0b70*/ 	.word	0xffffffff


	//   ....[152]....
        /*0b74*/ 	.word	0xffffffff


	//   ....[153]....
        /*0b78*/ 	.word	0xffffffff


	//   ....[154]....
        /*0b7c*/ 	.word	0xffffffff


	//   ....[155]....
        /*0b80*/ 	.word	0xffffffff


	//   ....[156]....
        /*0b84*/ 	.word	0xffffffff


	//   ....[157]....
        /*0b88*/ 	.word	0xffffffff


	//   ....[158]....
        /*0b8c*/ 	.word	0xffffffff


	//   ....[159]....
        /*0b90*/ 	.word	0xffffffff


	//   ....[160]....
        /*0b94*/ 	.word	0xffffffff


	//   ....[161]....
        /*0b98*/ 	.word	0xffffffff


	//   ....[162]....
        /*0b9c*/ 	.word	0xffffffff


	//   ....[163]....
        /*0ba0*/ 	.word	0xffffffff


	//   ....[164]....
        /*0ba4*/ 	.word	0xffffffff


	//   ....[165]....
        /*0ba8*/ 	.word	0xffffffff


	//   ....[166]....
        /*0bac*/ 	.word	0xffffffff


	//   ....[167]....
        /*0bb0*/ 	.word	0xffffffff


	//   ....[168]....
        /*0bb4*/ 	.word	0xffffffff


	//   ....[169]....
        /*0bb8*/ 	.word	0xffffffff


	//   ....[170]....
        /*0bbc*/ 	.word	0xffffffff


	//   ....[171]....
        /*0bc0*/ 	.word	0xffffffff


	//   ....[172]....
        /*0bc4*/ 	.word	0xffffffff


	//   ....[173]....
        /*0bc8*/ 	.word	0xffffffff


	//   ....[174]....
        /*0bcc*/ 	.word	0xffffffff


	//   ....[175]....
        /*0bd0*/ 	.word	0xffffffff


	//   ....[176]....
        /*0bd4*/ 	.word	0xffffffff


	//   ....[177]....
        /*0bd8*/ 	.word	0xffffffff


	//   ....[178]....
        /*0bdc*/ 	.word	0xffffffff


	//   ....[179]....
        /*0be0*/ 	.word	0xffffffff


	//   ....[180]....
        /*0be4*/ 	.word	0xffffffff


	//   ....[181]....
        /*0be8*/ 	.word	0xffffffff


	//----- nvinfo : EIATTR_COOP_GROUP_INSTR_OFFSETS
	.align		4
.L_486:
        /*0bec*/ 	.byte	0x04, 0x28
        /*0bee*/ 	.short	(.L_488 - .L_487)


	//   ....[0]....
.L_487:
        /*0bf0*/ 	.word	0x00000050


	//   ....[1]....
        /*0bf4*/ 	.word	0x00000200


	//   ....[2]....
        /*0bf8*/ 	.word	0x00000230


	//   ....[3]....
        /*0bfc*/ 	.word	0x00000260


	//   ....[4]....
        /*0c00*/ 	.word	0x00000290


	//   ....[5]....
        /*0c04*/ 	.word	0x000002c0


	//   ....[6]....
        /*0c08*/ 	.word	0x000002f0


	//   ....[7]....
        /*0c0c*/ 	.word	0x00000450


	//   ....[8]....
        /*0c10*/ 	.word	0x00000490


	//   ....[9]....
        /*0c14*/ 	.word	0x000004c0


	//   ....[10]....
        /*0c18*/ 	.word	0x000004f0


	//   ....[11]....
        /*0c1c*/ 	.word	0x00000520


	//   ....[12]....
        /*0c20*/ 	.word	0x00000550


	//   ....[13]....
        /*0c24*/ 	.word	0x000005e0


	//   ....[14]....
        /*0c28*/ 	.word	0x00000630


	//   ....[15]....
        /*0c2c*/ 	.word	0x00000650


	//   ....[16]....
        /*0c30*/ 	.word	0x000006b0


	//   ....[17]....
        /*0c34*/ 	.word	0x00002940


	//   ....[18]....
        /*0c38*/ 	.word	0x00002960


	//   ....[19]....
        /*0c3c*/ 	.word	0x00002aa0


	//   ....[20]....
        /*0c40*/ 	.word	0x00002ab0


	//   ....[21]....
        /*0c44*/ 	.word	0x00002b90


	//   ....[22]....
        /*0c48*/ 	.word	0x00002bb0


	//   ....[23]....
        /*0c4c*/ 	.word	0x00002c90


	//   ....[24]....
        /*0c50*/ 	.word	0x00002ca0


	//   ....[25]....
        /*0c54*/ 	.word	0x00002d80


	//   ....[26]....
        /*0c58*/ 	.word	0x00002da0


	//   ....[27]....
        /*0c5c*/ 	.word	0x00002e80


	//   ....[28]....
        /*0c60*/ 	.word	0x00002e90


	//   ....[29]....
        /*0c64*/ 	.word	0x00002f70


	//   ....[30]....
        /*0c68*/ 	.word	0x00002f90


	//   ....[31]....
        /*0c6c*/ 	.word	0x00003070


	//   ....[32]....
        /*0c70*/ 	.word	0x00003080


	//   ....[33]....
        /*0c74*/ 	.word	0x00003520


	//   ....[34]....
        /*0c78*/ 	.word	0x00003530


	//   ....[35]....
        /*0c7c*/ 	.word	0x00003550


	//   ....[36]....
        /*0c80*/ 	.word	0x00003560


	//   ....[37]....
        /*0c84*/ 	.word	0x00003570


	//   ....[38]....
        /*0c88*/ 	.word	0x000035a0


	//   ....[39]....
        /*0c8c*/ 	.word	0x000035f0


	//   ....[40]....
        /*0c90*/ 	.word	0x00003600


	//   ....[41]....
        /*0c94*/ 	.word	0x00003640


	//   ....[42]....
        /*0c98*/ 	.word	0x00003680


	//   ....[43]....
        /*0c9c*/ 	.word	0x00003880


	//   ....[44]....
        /*0ca0*/ 	.word	0x000038a0


	//   ....[45]....
        /*0ca4*/ 	.word	0x000038c0


	//   ....[46]....
        /*0ca8*/ 	.word	0x000038d0


	//   ....[47]....
        /*0cac*/ 	.word	0x000038f0


	//   ....[48]....
        /*0cb0*/ 	.word	0x00003910


	//   ....[49]....
        /*0cb4*/ 	.word	0x00003920


	//   ....[50]....
        /*0cb8*/ 	.word	0x00003950


	//   ....[51]....
        /*0cbc*/ 	.word	0x00003960


	//   ....[52]....
        /*0cc0*/ 	.word	0x00003970


	//   ....[53]....
        /*0cc4*/ 	.word	0x00004350


	//   ....[54]....
        /*0cc8*/ 	.word	0x00004370


	//   ....[55]....
        /*0ccc*/ 	.word	0x00004390


	//   ....[56]....
        /*0cd0*/ 	.word	0x000043a0


	//   ....[57]....
        /*0cd4*/ 	.word	0x000043b0


	//   ....[58]....
        /*0cd8*/ 	.word	0x000043c0


	//   ....[59]....
        /*0cdc*/ 	.word	0x000043d0


	//   ....[60]....
        /*0ce0*/ 	.word	0x000043e0


	//   ....[61]....
        /*0ce4*/ 	.word	0x00004410


	//   ....[62]....
        /*0ce8*/ 	.word	0x00004440


	//   ....[63]....
        /*0cec*/ 	.word	0x00004670


	//   ....[64]....
        /*0cf0*/ 	.word	0x00004830


	//   ....[65]....
        /*0cf4*/ 	.word	0x000050b0


	//   ....[66]....
        /*0cf8*/ 	.word	0x00005bc0


	//   ....[67]....
        /*0cfc*/ 	.word	0x000066e0


	//   ....[68]....
        /*0d00*/ 	.word	0x00006710


	//   ....[69]....
        /*0d04*/ 	.word	0x00006720


	//   ....[70]....
        /*0d08*/ 	.word	0x00006730


	//   ....[71]....
        /*0d0c*/ 	.word	0x00006740


	//   ....[72]....
        /*0d10*/ 	.word	0x00006770


	//   ....[73]....
        /*0d14*/ 	.word	0x00006790


	//   ....[74]....
        /*0d18*/ 	.word	0x000067b0


	//   ....[75]....
        /*0d1c*/ 	.word	0x00008590


	//   ....[76]....
        /*0d20*/ 	.word	0x000085b0


	//   ....[77]....
        /*0d24*/ 	.word	0x000085d0


	//   ....[78]....
        /*0d28*/ 	.word	0x000085e0


	//   ....[79]....
        /*0d2c*/ 	.word	0x000085f0


	//   ....[80]....
        /*0d30*/ 	.word	0x00008600


	//   ....[81]....
        /*0d34*/ 	.word	0x00008610


	//   ....[82]....
        /*0d38*/ 	.word	0x00008620


	//   ....[83]....
        /*0d3c*/ 	.word	0x00008630


	//   ....[84]....
        /*0d40*/ 	.word	0x00008640


	//   ....[85]....
        /*0d44*/ 	.word	0x00009070


	//   ....[86]....
        /*0d48*/ 	.word	0x00009090


	//   ....[87]....
        /*0d4c*/ 	.word	0x000090b0


	//   ....[88]....
        /*0d50*/ 	.word	0x000090c0


	//   ....[89]....
        /*0d54*/ 	.word	0x000090d0


	//   ....[90]....
        /*0d58*/ 	.word	0x000090e0


	//   ....[91]....
        /*0d5c*/ 	.word	0x000090f0


	//   ....[92]....
        /*0d60*/ 	.word	0x00009100


	//   ....[93]....
        /*0d64*/ 	.word	0x00009110


	//   ....[94]....
        /*0d68*/ 	.word	0x00009120


	//   ....[95]....
        /*0d6c*/ 	.word	0x00009350


	//   ....[96]....
        /*0d70*/ 	.word	0x00009550


	//   ....[97]....
        /*0d74*/ 	.word	0x00009750


	//   ....[98]....
        /*0d78*/ 	.word	0x0000a890


	//   ....[99]....
        /*0d7c*/ 	.word	0x0000b430


	//   ....[100]....
        /*0d80*/ 	.word	0x0000b460


	//   ....[101]....
        /*0d84*/ 	.word	0x0000b470


	//   ....[102]....
        /*0d88*/ 	.word	0x0000b480


	//   ....[103]....
        /*0d8c*/ 	.word	0x0000b4c0


	//   ....[104]....
        /*0d90*/ 	.word	0x0000b4d0


	//   ....[105]....
        /*0d94*/ 	.word	0x0000b4e0


	//   ....[106]....
        /*0d98*/ 	.word	0x0000b4f0


	//   ....[107]....
        /*0d9c*/ 	.word	0x0000d8c0


	//   ....[108]....
        /*0da0*/ 	.word	0x0000d8e0


	//   ....[109]....
        /*0da4*/ 	.word	0x0000d900


	//   ....[110]....
        /*0da8*/ 	.word	0x0000d910


	//   ....[111]....
        /*0dac*/ 	.word	0x0000d920


	//   ....[112]....
        /*0db0*/ 	.word	0x0000d930


	//   ....[113]....
        /*0db4*/ 	.word	0x0000d940


	//   ....[114]....
        /*0db8*/ 	.word	0x0000d950


	//   ....[115]....
        /*0dbc*/ 	.word	0x0000d960


	//   ....[116]....
        /*0dc0*/ 	.word	0x0000d970


	//   ....[117]....
        /*0dc4*/ 	.word	0x0000e3a0


	//   ....[118]....
        /*0dc8*/ 	.word	0x0000e3c0


	//   ....[119]....
        /*0dcc*/ 	.word	0x0000e3e0


	//   ....[120]....
        /*0dd0*/ 	.word	0x0000e3f0


	//   ....[121]....
        /*0dd4*/ 	.word	0x0000e400


	//   ....[122]....
        /*0dd8*/ 	.word	0x0000e410


	//   ....[123]....
        /*0ddc*/ 	.word	0x0000e420


	//   ....[124]....
        /*0de0*/ 	.word	0x0000e430


	//   ....[125]....
        /*0de4*/ 	.word	0x0000e440


	//   ....[126]....
        /*0de8*/ 	.word	0x0000e450


	//   ....[127]....
        /*0dec*/ 	.word	0x0000eac0


	//   ....[128]....
        /*0df0*/ 	.word	0x0000eaf0


	//   ....[129]....
        /*0df4*/ 	.word	0x0000eb00


	//   ....[130]....
        /*0df8*/ 	.word	0x0000eb10


	//   ....[131]....
        /*0dfc*/ 	.word	0x0000eb40


	//   ....[132]....
        /*0e00*/ 	.word	0x0000eb60


	//   ....[133]....
        /*0e04*/ 	.word	0x0000eb70


	//   ....[134]....
        /*0e08*/ 	.word	0x0000eb80


	//   ....[135]....
        /*0e0c*/ 	.word	0x00010bf0


	//   ....[136]....
        /*0e10*/ 	.word	0x00010c40


	//   ....[137]....
        /*0e14*/ 	.word	0x00010c60


	//   ....[138]....
        /*0e18*/ 	.word	0x00010c80


	//   ....[139]....
        /*0e1c*/ 	.word	0x00010ca0


	//   ....[140]....
        /*0e20*/ 	.word	0x00010cc0


	//   ....[141]....
        /*0e24*/ 	.word	0x00010ce0


	//   ....[142]....
        /*0e28*/ 	.word	0x00010d00


	//   ....[143]....
        /*0e2c*/ 	.word	0x00010d20


	//   ....[144]....
        /*0e30*/ 	.word	0x00010d40


	//   ....[145]....
        /*0e34*/ 	.word	0x00011660


	//   ....[146]....
        /*0e38*/ 	.word	0x00011680


	//   ....[147]....
        /*0e3c*/ 	.word	0x000116a0


	//   ....[148]....
        /*0e40*/ 	.word	0x000116b0


	//   ....[149]....
        /*0e44*/ 	.word	0x000116c0


	//   ....[150]....
        /*0e48*/ 	.word	0x000116d0


	//   ....[151]....
        /*0e4c*/ 	.word	0x000116e0


	//   ....[152]....
        /*0e50*/ 	.word	0x000116f0


	//   ....[153]....
        /*0e54*/ 	.word	0x00011700


	//   ....[154]....
        /*0e58*/ 	.word	0x00011710


	//   ....[155]....
        /*0e5c*/ 	.word	0x00011960


	//   ....[156]....
        /*0e60*/ 	.word	0x00011b60


	//   ....[157]....
        /*0e64*/ 	.word	0x00011d60


	//   ....[158]....
        /*0e68*/ 	.word	0x00012ea0


	//   ....[159]....
        /*0e6c*/ 	.word	0x00013a40


	//   ....[160]....
        /*0e70*/ 	.word	0x00013a70


	//   ....[161]....
        /*0e74*/ 	.word	0x00013a80


	//   ....[162]....
        /*0e78*/ 	.word	0x00013a90


	//   ....[163]....
        /*0e7c*/ 	.word	0x00013ad0


	//   ....[164]....
        /*0e80*/ 	.word	0x00013ae0


	//   ....[165]....
        /*0e84*/ 	.word	0x00013af0


	//   ....[166]....
        /*0e88*/ 	.word	0x00013b00


	//   ....[167]....
        /*0e8c*/ 	.word	0x000159c0


	//   ....[168]....
        /*0e90*/ 	.word	0x00015a00


	//   ....[169]....
        /*0e94*/ 	.word	0x00015a10


	//   ....[170]....
        /*0e98*/ 	.word	0x00015a20


	//   ....[171]....
        /*0e9c*/ 	.word	0x00015a50


	//   ....[172]....
        /*0ea0*/ 	.word	0x00015a70


	//   ....[173]....
        /*0ea4*/ 	.word	0x00015aa0


	//   ....[174]....
        /*0ea8*/ 	.word	0x00015ac0


	//   ....[175]....
        /*0eac*/ 	.word	0x00016c90


	//   ....[176]....
        /*0eb0*/ 	.word	0x00016cb0


	//   ....[177]....
        /*0eb4*/ 	.word	0x00016cc0


	//   ....[178]....
        /*0eb8*/ 	.word	0x00016cd0


	//   ....[179]....
        /*0ebc*/ 	.word	0x00016ce0


	//   ....[180]....
        /*0ec0*/ 	.word	0x00016cf0


	//   ....[181]....
        /*0ec4*/ 	.word	0x00016d10


	//   ....[182]....
        /*0ec8*/ 	.word	0x00016d20


	//   ....[183]....
        /*0ecc*/ 	.word	0x000170f0


	//   ....[184]....
        /*0ed0*/ 	.word	0x00017110


	//   ....[185]....
        /*0ed4*/ 	.word	0x000171e0


	//   ....[186]....
        /*0ed8*/ 	.word	0x000171f0


	//   ....[187]....
        /*0edc*/ 	.word	0x00017270


	//   ....[188]....
        /*0ee0*/ 	.word	0x00017290


	//   ....[189]....
        /*0ee4*/ 	.word	0x00017310


	//   ....[190]....
        /*0ee8*/ 	.word	0x00017320


	//   ....[191]....
        /*0eec*/ 	.word	0x000173a0


	//   ....[192]....
        /*0ef0*/ 	.word	0x000173c0


	//   ....[193]....
        /*0ef4*/ 	.word	0x00017440


	//   ....[194]....
        /*0ef8*/ 	.word	0x00017450


	//   ....[195]....
        /*0efc*/ 	.word	0x000174d0


	//   ....[196]....
        /*0f00*/ 	.word	0x000174f0


	//   ....[197]....
        /*0f04*/ 	.word	0x00017570


	//   ....[198]....
        /*0f08*/ 	.word	0x00017580


	//   ....[199]....
        /*0f0c*/ 	.word	0x00017810


	//   ....[200]....
        /*0f10*/ 	.word	0x00017830


	//   ....[201]....
        /*0f14*/ 	.word	0x00017be0


	//   ....[202]....
        /*0f18*/ 	.word	0x00017bf0


	//   ....[203]....
        /*0f1c*/ 	.word	0x00017fa0


	//   ....[204]....
        /*0f20*/ 	.word	0x00017fc0


	//   ....[205]....
        /*0f24*/ 	.word	0x00018380


	//   ....[206]....
        /*0f28*/ 	.word	0x00018390


	//   ....[207]....
        /*0f2c*/ 	.word	0x00018ea0


	//   ....[208]....
        /*0f30*/ 	.word	0x00018ec0


	//   ....[209]....
        /*0f34*/ 	.word	0x00018fa0


	//   ....[210]....
        /*0f38*/ 	.word	0x00018fb0


	//   ....[211]....
        /*0f3c*/ 	.word	0x00019030


	//   ....[212]....
        /*0f40*/ 	.word	0x00019050


	//   ....[213]....
        /*0f44*/ 	.word	0x000190d0


	//   ....[214]....
        /*0f48*/ 	.word	0x000190e0


	//   ....[215]....
        /*0f4c*/ 	.word	0x00019160


	//   ....[216]....
        /*0f50*/ 	.word	0x00019180


	//   ....[217]....
        /*0f54*/ 	.word	0x00019200


	//   ....[218]....
        /*0f58*/ 	.word	0x00019210


	//   ....[219]....
        /*0f5c*/ 	.word	0x00019290


	//   ....[220]....
        /*0f60*/ 	.word	0x000192b0


	//   ....[221]....
        /*0f64*/ 	.word	0x00019330


	//   ....[222]....
        /*0f68*/ 	.word	0x00019340


	//   ....[223]....
        /*0f6c*/ 	.word	0x000194a0


	//   ....[224]....
        /*0f70*/ 	.word	0x000194c0


	//   ....[225]....
        /*0f74*/ 	.word	0x000195f0


	//   ....[226]....
        /*0f78*/ 	.word	0x00019630


	//   ....[227]....
        /*0f7c*/ 	.word	0x00019660


	//   ....[228]....
        /*0f80*/ 	.word	0x00019690


	//   ....[229]....
        /*0f84*/ 	.word	0x000196c0


	//   ....[230]....
        /*0f88*/ 	.word	0x000196f0


	//   ....[231]....
        /*0f8c*/ 	.word	0x00019850


	//   ....[232]....
        /*0f90*/ 	.word	0x00019890


	//   ....[233]....
        /*0f94*/ 	.word	0x000198c0


	//   ....[234]....
        /*0f98*/ 	.word	0x000198f0


	//   ....[235]....
        /*0f9c*/ 	.word	0x00019920


	//   ....[236]....
        /*0fa0*/ 	.word	0x00019950


	//   ....[237]....
        /*0fa4*/ 	.word	0x000199e0


	//   ....[238]....
        /*0fa8*/ 	.word	0x00019a40


	//   ....[239]....
        /*0fac*/ 	.word	0x00019a50


	//   ....[240]....
        /*0fb0*/ 	.word	0x00019ab0


	//   ....[241]....
        /*0fb4*/ 	.word	0x0001a510


	//   ....[242]....
        /*0fb8*/ 	.word	0x0001a570


	//   ....[243]....
        /*0fbc*/ 	.word	0x0001a5c0


	//   ....[244]....
        /*0fc0*/ 	.word	0x0001a610


	//   ....[245]....
        /*0fc4*/ 	.word	0x0001a660


	//   ....[246]....
        /*0fc8*/ 	.word	0x0001a6d0


	//   ....[247]....
        /*0fcc*/ 	.word	0x0001a720


	//   ....[248]....
        /*0fd0*/ 	.word	0x0001a790


	//   ....[249]....
        /*0fd4*/ 	.word	0x0001a800


	//   ....[250]....
        /*0fd8*/ 	.word	0x0001a870


	//   ....[251]....
        /*0fdc*/ 	.word	0x0001a8e0


	//   ....[252]....
        /*0fe0*/ 	.word	0x0001a950


	//   ....[253]....
        /*0fe4*/ 	.word	0x0001a9c0


	//   ....[254]....
        /*0fe8*/ 	.word	0x0001aa20


	//   ....[255]....
        /*0fec*/ 	.word	0x0001aa90


	//   ....[0]....
        /*0ff0*/ 	.word	0x0001ab00


	//   ....[1]....
        /*0ff4*/ 	.word	0x0001ab70


	//   ....[2]....
        /*0ff8*/ 	.word	0x0001abd0


	//   ....[3]....
        /*0ffc*/ 	.word	0x0001ac40


	//   ....[4]....
        /*1000*/ 	.word	0x0001acb0


	//   ....[5]....
        /*1004*/ 	.word	0x0001ad20


	//   ....[6]....
        /*1008*/ 	.word	0x0001ad80


	//   ....[7]....
        /*100c*/ 	.word	0x0001adf0


	//   ....[8]....
        /*1010*/ 	.word	0x0001ae60


	//   ....[9]....
        /*1014*/ 	.word	0x0001aed0


	//   ....[10]....
        /*1018*/ 	.word	0x0001af30


	//   ....[11]....
        /*101c*/ 	.word	0x0001afa0


	//   ....[12]....
        /*1020*/ 	.word	0x0001b010


	//   ....[13]....
        /*1024*/ 	.word	0x0001b0d0


	//   ....[14]....
        /*1028*/ 	.word	0x0001b130


	//   ....[15]....
        /*102c*/ 	.word	0x0001b1f0


	//   ....[16]....
        /*1030*/ 	.word	0x0001b250


	//   ....[17]....
        /*1034*/ 	.word	0x0001b310


	//   ....[18]....
        /*1038*/ 	.word	0x0001b370


	//   ....[19]....
        /*103c*/ 	.word	0x0001b430


	//   ....[20]....
        /*1040*/ 	.word	0x0001b490


	//   ....[21]....
        /*1044*/ 	.word	0x0001b500


	//   ....[22]....
        /*1048*/ 	.word	0x0001b570


	//   ....[23]....
        /*104c*/ 	.word	0x0001b5e0


	//   ....[24]....
        /*1050*/ 	.word	0x0001b650


	//   ....[25]....
        /*1054*/ 	.word	0x0001b6b0


	//   ....[26]....
        /*1058*/ 	.word	0x0001b710


	//   ....[27]....
        /*105c*/ 	.word	0x0001b760


	//   ....[28]....
        /*1060*/ 	.word	0x0001b7b0


	//   ....[29]....
        /*1064*/ 	.word	0x0001b800


	//   ....[30]....
        /*1068*/ 	.word	0x0001b850


	//   ....[31]....
        /*106c*/ 	.word	0x0001b8a0


	//   ....[32]....
        /*1070*/ 	.word	0x0001b8f0


	//   ....[33]....
        /*1074*/ 	.word	0x0001b960


	//   ....[34]....
        /*1078*/ 	.word	0x0001b9d0


	//   ....[35]....
        /*107c*/ 	.word	0x0001ba90


	//   ....[36]....
        /*1080*/ 	.word	0x0001baf0


	//   ....[37]....
        /*1084*/ 	.word	0x0001bbb0


	//   ....[38]....
        /*1088*/ 	.word	0x0001bc10


	//   ....[39]....
        /*108c*/ 	.word	0x0001bcd0


	//   ....[40]....
        /*1090*/ 	.word	0x0001bd30


	//   ....[41]....
        /*1094*/ 	.word	0x0001bdf0


	//   ....[42]....
        /*1098*/ 	.word	0x0001be50


	//   ....[43]....
        /*109c*/ 	.word	0x0001bec0


	//   ....[44]....
        /*10a0*/ 	.word	0x0001bf30


	//   ....[45]....
        /*10a4*/ 	.word	0x0001bff0


	//   ....[46]....
        /*10a8*/ 	.word	0x0001c050


	//   ....[47]....
        /*10ac*/ 	.word	0x0001c110


	//   ....[48]....
        /*10b0*/ 	.word	0x0001c170


	//   ....[49]....
        /*10b4*/ 	.word	0x0001c230


	//   ....[50]....
        /*10b8*/ 	.word	0x0001c290


	//   ....[51]....
        /*10bc*/ 	.word	0x0001c350


	//   ....[52]....
        /*10c0*/ 	.word	0x0001c3b0


	//   ....[53]....
        /*10c4*/ 	.word	0x0001c420


	//   ....[54]....
        /*10c8*/ 	.word	0x0001c490


	//   ....[55]....
        /*10cc*/ 	.word	0x0001c500


	//   ....[56]....
        /*10d0*/ 	.word	0x0001c570


	//   ....[57]....
        /*10d4*/ 	.word	0x0001c5c0


	//   ....[58]....
        /*10d8*/ 	.word	0x0001c620


	//   ....[59]....
        /*10dc*/ 	.word	0x0001c670


	//   ....[60]....
        /*10e0*/ 	.word	0x0001c6b0


	//   ....[61]....
        /*10e4*/ 	.word	0x0001c700


	//   ....[62]....
        /*10e8*/ 	.word	0x0001c740


	//   ....[63]....
        /*10ec*/ 	.word	0x0001c790


	//   ....[64]....
        /*10f0*/ 	.word	0x0001c7d0


	//   ....[65]....
        /*10f4*/ 	.word	0x0001c840


	//   ....[66]....
        /*10f8*/ 	.word	0x0001c8b0


	//   ....[67]....
        /*10fc*/ 	.word	0x0001c970


	//   ....[68]....
        /*1100*/ 	.word	0x0001c9d0


	//   ....[69]....
        /*1104*/ 	.word	0x0001ca90


	//   ....[70]....
        /*1108*/ 	.word	0x0001caf0


	//   ....[71]....
        /*110c*/ 	.word	0x0001cbb0


	//   ....[72]....
        /*1110*/ 	.word	0x0001cc10


	//   ....[73]....
        /*1114*/ 	.word	0x0001ccd0


	//   ....[74]....
        /*1118*/ 	.word	0x0001cd30


	//   ....[75]....
        /*111c*/ 	.word	0x0001cda0


	//   ....[76]....
        /*1120*/ 	.word	0x0001ce10


	//   ....[77]....
        /*1124*/ 	.word	0x0001ced0


	//   ....[78]....
        /*1128*/ 	.word	0x0001cf30


	//   ....[79]....
        /*112c*/ 	.word	0x0001cff0


	//   ....[80]....
        /*1130*/ 	.word	0x0001d050


	//   ....[81]....
        /*1134*/ 	.word	0x0001d110


	//   ....[82]....
        /*1138*/ 	.word	0x0001d170


	//   ....[83]....
        /*113c*/ 	.word	0x0001d230


	//   ....[84]....
        /*1140*/ 	.word	0x0001d290


	//   ....[85]....
        /*1144*/ 	.word	0x0001d2e0


	//   ....[86]....
        /*1148*/ 	.word	0x0001d340


	//   ....[87]....
        /*114c*/ 	.word	0x0001d390


	//   ....[88]....
        /*1150*/ 	.word	0x0001d3d0


	//   ....[89]....
        /*1154*/ 	.word	0x0001d420


	//   ....[90]....
        /*1158*/ 	.word	0x0001d460


	//   ....[91]....
        /*115c*/ 	.word	0x0001d4b0


	//   ....[92]....
        /*1160*/ 	.word	0x0001d4f0


	//   ....[93]....
        /*1164*/ 	.word	0x0001d560


	//   ....[94]....
        /*1168*/ 	.word	0x0001d5d0


	//   ....[95]....
        /*116c*/ 	.word	0x0001d640


	//   ....[96]....
        /*1170*/ 	.word	0x0001d700


	//   ....[97]....
        /*1174*/ 	.word	0x0001d760


	//   ....[98]....
        /*1178*/ 	.word	0x0001d820


	//   ....[99]....
        /*117c*/ 	.word	0x0001d880


	//   ....[100]....
        /*1180*/ 	.word	0x0001d940


	//   ....[101]....
        /*1184*/ 	.word	0x0001d9a0


	//   ....[102]....
        /*1188*/ 	.word	0x0001da60


	//   ....[103]....
        /*118c*/ 	.word	0x0001dac0


	//   ....[104]....
        /*1190*/ 	.word	0x0001db30


	//   ....[105]....
        /*1194*/ 	.word	0x0001dba0


	//   ....[106]....
        /*1198*/ 	.word	0x0001dc10


	//   ....[107]....
        /*119c*/ 	.word	0x0001dc80


	//   ....[108]....
        /*11a0*/ 	.word	0x0001dcd0


	//   ....[109]....
        /*11a4*/ 	.word	0x0001dd30


	//   ....[110]....
        /*11a8*/ 	.word	0x0001dd80


	//   ....[111]....
        /*11ac*/ 	.word	0x0001ddc0


	//   ....[112]....
        /*11b0*/ 	.word	0x0001de10


	//   ....[113]....
        /*11b4*/ 	.word	0x0001de50


	//   ....[114]....
        /*11b8*/ 	.word	0x0001dea0


	//   ....[115]....
        /*11bc*/ 	.word	0x0001dee0


	//   ....[116]....
        /*11c0*/ 	.word	0x0001df40


	//   ....[117]....
        /*11c4*/ 	.word	0x0001dfa0


	//   ....[118]....
        /*11c8*/ 	.word	0x0001dff0


	//   ....[119]....
        /*11cc*/ 	.word	0x0001e040


	//   ....[120]....
        /*11d0*/ 	.word	0x0001e090


	//   ....[121]....
        /*11d4*/ 	.word	0x0001e0e0


	//   ....[122]....
        /*11d8*/ 	.word	0x0001e130


	//   ....[123]....
        /*11dc*/ 	.word	0x0001e190


	//   ....[124]....
        /*11e0*/ 	.word	0x0001e200


	//   ....[125]....
        /*11e4*/ 	.word	0x0001e270


	//   ....[126]....
        /*11e8*/ 	.word	0x0001e2e0


	//   ....[127]....
        /*11ec*/ 	.word	0x0001e340


	//   ....[128]....
        /*11f0*/ 	.word	0x0001e3b0


	//   ....[129]....
        /*11f4*/ 	.word	0x0001e420


	//   ....[130]....
        /*11f8*/ 	.word	0x0001e490


	//   ....[131]....
        /*11fc*/ 	.word	0x0001e4f0


	//   ....[132]....
        /*1200*/ 	.word	0x0001e560


	//   ....[133]....
        /*1204*/ 	.word	0x0001e5d0


	//   ....[134]....
        /*1208*/ 	.word	0x0001e640


	//   ....[135]....
        /*120c*/ 	.word	0x0001e6a0


	//   ....[136]....
        /*1210*/ 	.word	0x0001e710


	//   ....[137]....
        /*1214*/ 	.word	0x0001e780


	//   ....[138]....
        /*1218*/ 	.word	0x0001e7f0


	//   ....[139]....
        /*121c*/ 	.word	0x0001e850


	//   ....[140]....
        /*1220*/ 	.word	0x0001e8c0


	//   ....[141]....
        /*1224*/ 	.word	0x0001e930


	//   ....[142]....
        /*1228*/ 	.word	0x0001e9a0


	//   ....[143]....
        /*122c*/ 	.word	0x0001ea00


	//   ....[144]....
        /*1230*/ 	.word	0x0001ea70


	//   ....[145]....
        /*1234*/ 	.word	0x0001eae0


	//   ....[146]....
        /*1238*/ 	.word	0x0001eb50


	//   ....[147]....
        /*123c*/ 	.word	0x0001ebb0


	//   ....[148]....
        /*1240*/ 	.word	0x0001ec20


	//   ....[149]....
        /*1244*/ 	.word	0x0001ec90


	//   ....[150]....
        /*1248*/ 	.word	0x0001ed00


	//   ....[151]....
        /*124c*/ 	.word	0x0001ed60


	//   ....[152]....
        /*1250*/ 	.word	0x0001edd0


	//   ....[153]....
        /*1254*/ 	.word	0x0001ee40


	//   ....[154]....
        /*1258*/ 	.word	0x0001eeb0


	//   ....[155]....
        /*125c*/ 	.word	0x0001ef10


	//   ....[156]....
        /*1260*/ 	.word	0x0001ef80


	//   ....[157]....
        /*1264*/ 	.word	0x0001eff0


	//   ....[158]....
        /*1268*/ 	.word	0x0001f060


	//   ....[159]....
        /*126c*/ 	.word	0x0001f0c0


	//   ....[160]....
        /*1270*/ 	.word	0x0001f130


	//   ....[161]....
        /*1274*/ 	.word	0x0001f1a0


	//   ....[162]....
        /*1278*/ 	.word	0x0001f210


	//   ....[163]....
        /*127c*/ 	.word	0x0001f270


	//   ....[164]....
        /*1280*/ 	.word	0x0001f2e0


	//   ....[165]....
        /*1284*/ 	.word	0x0001f350


	//   ....[166]....
        /*1288*/ 	.word	0x0001f3a0


	//   ....[167]....
        /*128c*/ 	.word	0x0001f3e0


	//   ....[168]....
        /*1290*/ 	.word	0x0001f430


	//   ....[169]....
        /*1294*/ 	.word	0x0001f480


	//   ....[170]....
        /*1298*/ 	.word	0x0001f4d0


	//   ....[171]....
        /*129c*/ 	.word	0x0001f540


	//   ....[172]....
        /*12a0*/ 	.word	0x0001f590


	//   ....[173]....
        /*12a4*/ 	.word	0x0001f5e0


	//   ....[174]....
        /*12a8*/ 	.word	0x0001f630


	//   ....[175]....
        /*12ac*/ 	.word	0x0001f680


	//   ....[176]....
        /*12b0*/ 	.word	0x0001f6d0


	//   ....[177]....
        /*12b4*/ 	.word	0x0001f740


	//   ....[178]....
        /*12b8*/ 	.word	0x0001f790


	//   ....[179]....
        /*12bc*/ 	.word	0x0001f800


	//   ....[180]....
        /*12c0*/ 	.word	0x0001f860


	//   ....[181]....
        /*12c4*/ 	.word	0x0001f8d0


	//----- nvinfo : EIATTR_EXIT_INSTR_OFFSETS
	.align		4
.L_488:
        /*12c8*/ 	.byte	0x04, 0x1c
        /*12ca*/ 	.short	(.L_490 - .L_489)


	//   ....[0]....
.L_489:
        /*12cc*/ 	.word	0x000010d0


	//   ....[1]....
        /*12d0*/ 	.word	0x0001a4d0


	//----- nvinfo : EIATTR_MAX_THREADS
	.align		4
.L_490:
        /*12d4*/ 	.byte	0x04, 0x05
        /*12d6*/ 	.short	(.L_492 - .L_491)
.L_491:
        /*12d8*/ 	.word	0x00000080
        /*12dc*/ 	.word	0x00000001
        /*12e0*/ 	.word	0x00000001


	//----- nvinfo : EIATTR_CRS_STACK_SIZE
	.align		4
.L_492:
        /*12e4*/ 	.byte	0x04, 0x1e
        /*12e6*/ 	.short	(.L_494 - .L_493)
.L_493:
        /*12e8*/ 	.word	0x00000000
.L_494:


//--------------------- .nv.info._ZN7cutlass13device_kernelIN5flash19enable_sm80_to_sm89INS1_16FlashAttnFwdSm80INS1_25CollectiveMainloopFwdSm80ILi4ELi1ELb0EN4cute5tupleIJNS5_1CILi128EEENS7_ILi80EEENS7_ILi64EEEEEELi64ENS_6half_tEfNS_4arch4Sm80ELb0ELb1ELb0ELb1ELb1ELb1ELb1ELb1EEENS1_21CollectiveEpilogueFwdINS6_IJS8_SA_S9_EEENS6_IJNS7_ILi1EEESI_SI_EEESC_SE_Li128ELb1ELb1ELb1ELb0EEENS1_36VarlenDynamicPersistentTileSchedulerILi128ELi80ELi128ELi128ELb1ELb1ELb0ELb1ELb0ELb1EEEEEEEEEvNT_6ParamsE --------------------------
	.section	.nv.info._ZN7cutlass13device_kernelIN5flash19enable_sm80_to_sm89INS1_16FlashAttnFwdSm80INS1_25CollectiveMainloopFwdSm80ILi4ELi1ELb0EN4cute5tupleIJNS5_1CILi128EEENS7_ILi80EEENS7_ILi64EEEEEELi64ENS_6half_tEfNS_4arch4Sm80ELb0ELb1ELb0ELb1ELb1ELb1ELb1ELb1EEENS1_21CollectiveEpilogueFwdINS6_IJS8_SA_S9_EEENS6_IJNS7_ILi1EEESI_SI_EEESC_SE_Li128ELb1ELb1ELb1ELb0EEENS1_36VarlenDynamicPersistentTileSchedulerILi128ELi80ELi128ELi128ELb1ELb1ELb0ELb1ELb0ELb1EEEEEEEEEvNT_6ParamsE,"",@"SHT_CUDA_INFO"
	.sectionflags	@""
	.align	4


	//----- nvinfo : EIATTR_CUDA_API_VERSION
	.align		4
        /*0000*/ 	.byte	0x04, 0x37
        /*0002*/ 	.short	(.L_496 - .L_495)
.L_495:
        /*0004*/ 	.word	0x00000082


	//----- nvinfo : EIATTR_SW2861232_WAR
	.align		4
.L_496:
        /*0008*/ 	.byte	0x01, 0x35
	.zero		2


	//----- nvinfo : EIATTR_PARAM_CBANK
	.align		4
        /*000c*/ 	.byte	0x04, 0x0a
        /*000e*/ 	.short	(.L_498 - .L_497)
	.align		4
.L_497:
        /*0010*/ 	.word	index@(.nv.constant0._ZN7cutlass13device_kernelIN5flash19enable_sm80_to_sm89INS1_16FlashAttnFwdSm80INS1_25CollectiveMainloopFwdSm80ILi4ELi1ELb0EN4cute5tupleIJNS5_1CILi128EEENS7_ILi80EEENS7_ILi64EEEEEELi64ENS_6half_tEfNS_4arch4Sm80ELb0ELb1ELb0ELb1ELb1ELb1ELb1ELb1EEENS1_21CollectiveEpilogueFwdINS6_IJS8_SA_S9_EEENS6_IJNS7_ILi1EEESI_SI_EEESC_SE_Li128ELb1ELb1ELb1ELb0EEENS1_36VarlenDynamicPersistentTileSchedulerILi128ELi80ELi128ELi128ELb1ELb1ELb0ELb1ELb0ELb1EEEEEEEEEvNT_6ParamsE)
        /*0014*/ 	.short	0x0160
        /*0016*/ 	.short	0x0438


	//----- nvinfo : EIATTR_CBANK_PARAM_SIZE
	.align		4
.L_498:
        /*0018*/ 	.byte	0x03, 0x19
        /*001a*/ 	.short	0x0438


	//----- nvinfo : EIATTR_KPARAM_INFO
	.align		4
        /*001c*/ 	.byte	0x04, 0x17
        /*001e*/ 	.short	(.L_500 - .L_499)
.L_499:
        /*0020*/ 	.word	0x00000000
        /*0024*/ 	.short	0x0000
        /*0026*/ 	.short	0x0000
        /*0028*/ 	.byte	0x00, 0xf0, 0xe1, 0x10


	//----- nvinfo : EIATTR_MAXREG_COUNT
	.align		4
.L_500:
        /*002c*/ 	.byte	0x03, 0x1b
        /*002e*/ 	.short	0x00ff


	//----- nvinfo : EIATTR_NUM_BARRIERS
	.align		4
        /*0030*/ 	.byte	0x02, 0x4c
        /*0032*/ 	.byte	0x06
	.zero		1


	//----- nvinfo : EIATTR_ANNOTATIONS
	.align		4
        /*0034*/ 	.byte	0x04, 0x55
        /*0036*/ 	.short	(.L_502 - .L_501)


	//   ....[0]....
.L_501:
        /* <DEDUP_REMOVED lines=149> */


	//----- nvinfo : EIATTR_MERCURY_ISA_VERSION
	.align		4
.L_502:
        /*0978*/ 	.byte	0x03, 0x5f
        /*097a*/ 	.short	0x0000


	//----- nvinfo : EIATTR_INT_WARP_WIDE_INSTR_OFFSETS
	.align		4
        /*097c*/ 	.byte	0x04, 0x31
        /*097e*/ 	.short	(.L_504 - .L_503)


	//   ....[0]....
.L_503:
        /*0980*/ 	.word	0x00022020


	//   ....[1]....
        /*0984*/ 	.word	0x000220a0


	//----- nvinfo : EIATTR_COOP_GROUP_MASK_REGIDS
	.align		4
.L_504:
        /*0988*/ 	.byte	0x04, 0x29
        /*098a*/ 	.short	(.L_506 - .L_505)


	//   ....[0]....
.L_505:
        /*098c*/ 	.word	0xffffffff


	//   ....[1]....
        /*0990*/ 	.word	0xffffffff


	//   ....[2]....
        /*0994*/ 	.word	0xffffffff


	//   ....[3]....
        /*0998*/ 	.word	0xffffffff


	//   ....[4]....
        /*099c*/ 	.word	0xffffffff


	//   ....[5]....
        /*09a0*/ 	.word	0xffffffff


	//   ....[6]....
        /*09a4*/ 	.word	0xffffffff


	//   ....[7]....
        /*09a8*/ 	.word	0xffffffff


	//   ....[8]....
        /*09ac*/ 	.word	0xffffffff


	//   ....[9]....
        /*09b0*/ 	.word	0xffffffff


	//   ....[10]....
        /*09b4*/ 	.word	0xffffffff


	//   ....[11]....
        /*09b8*/ 	.word	0xffffffff


	//   ....[12]....
        /*09bc*/ 	.word	0xffffffff


	//   ....[13]....
        /*09c0*/ 	.word	0xffffffff


	//   ....[14]....
        /*09c4*/ 	.word	0xffffffff


	//   ....[15]....
        /*09c8*/ 	.word	0xffffffff


	//   ....[16]....
        /*09cc*/ 	.word	0xffffffff


	//   ....[17]....
        /*09d0*/ 	.word	0xffffffff


	//   ....[18]....
        /*09d4*/ 	.word	0xffffffff


	//   ....[19]....
        /*09d8*/ 	.word	0xffffffff


	//   ....[20]....
        /*09dc*/ 	.word	0xffffffff


	//   ....[21]....
        /*09e0*/ 	.word	0xffffffff


	//   ....[22]....
        /*09e4*/ 	.word	0xffffffff


	//   ....[23]....
        /*09e8*/ 	.word	0xffffffff


	//   ....[24]....
        /*09ec*/ 	.word	0xffffffff


	//   ....[25]....
        /*09f0*/ 	.word	0xffffffff


	//   ....[26]....
        /*09f4*/ 	.word	0xffffffff


	//   ....[27]....
        /*09f8*/ 	.word	0xffffffff


	//   ....[28]....
        /*09fc*/ 	.word	0xffffffff


	//   ....[29]....
        /*0a00*/ 	.word	0xffffffff


	//   ....[30]....
        /*0a04*/ 	.word	0xffffffff


	//   ....[31]....
        /*0a08*/ 	.word	0xffffffff


	//   ....[32]....
        /*0a0c*/ 	.word	0xffffffff


	//   ....[33]....
        /*0a10*/ 	.word	0xffffffff


	//   ....[34]....
        /*0a14*/ 	.word	0xffffffff


	//   ....[35]....
        /*0a18*/ 	.word	0xffffffff


	//   ....[36]....
        /*0a1c*/ 	.word	0xffffffff


	//   ....[37]....
        /*0a20*/ 	.word	0xffffffff


	//   ....[38]....
        /*0a24*/ 	.word	0xffffffff


	//   ....[39]....
        /*0a28*/ 	.word	0xffffffff


	//   ....[40]....
        /*0a2c*/ 	.word	0xffffffff


	//   ....[41]....
        /*0a30*/ 	.word	0xffffffff


	//   ....[42]....
        /*0a34*/ 	.word	0xffffffff


	//   ....[43]....
        /*0a38*/ 	.word	0xffffffff


	//   ....[44]....
        /*0a3c*/ 	.word	0xffffffff


	//   ....[45]....
        /*0a40*/ 	.word	0xffffffff


	//   ....[46]....
        /*0a44*/ 	.word	0xffffffff


	//   ....[47]....
        /*0a48*/ 	.word	0xffffffff


	//   ....[48]....
        /*0a4c*/ 	.word	0xffffffff


	//   ....[49]....
        /*0a50*/ 	.word	0xffffffff


	//   ....[50]....
        /*0a54*/ 	.word	0xffffffff


	//   ....[51]....
        /*0a58*/ 	.word	0xffffffff


	//   ....[52]....
        /*0a5c*/ 	.word	0xffffffff


	//   ....[53]....
        /*0a60*/ 	.word	0xffffffff


	//   ....[54]....
        /*0a64*/ 	.word	0xffffffff


	//   ....[55]....
        /*0a68*/ 	.word	0xffffffff


	//   ....[56]....
        /*0a6c*/ 	.word	0xffffffff


	//   ....[57]....
        /*0a70*/ 	.word	0xffffffff


	//   ....[58]....
        /*0a74*/ 	.word	0xffffffff


	//   ....[59]....
        /*0a78*/ 	.word	0xffffffff


	//   ....[60]....
        /*0a7c*/ 	.word	0xffffffff


	//   ....[61]....
        /*0a80*/ 	.word	0xffffffff


	//   ....[62]....
        /*0a84*/ 	.word	0xffffffff


	//   ....[63]....
        /*0a88*/ 	.word	0xffffffff


	//   ....[64]....
        /*0a8c*/ 	.word	0xffffffff


	//   ....[65]....
        /*0a90*/ 	.word	0xffffffff


	//   ....[66]....
        /*0a94*/ 	.word	0xffffffff


	//   ....[67]....
        /*0a98*/ 	.word	0xffffffff


	//   ....[68]....
        /*0a9c*/ 	.word	0xffffffff


	//   ....[69]....
        /*0aa0*/ 	.word	0xffffffff


	//   ....[70]....
        /*0aa4*/ 	.word	0xffffffff


	//   ....[71]....
        /*0aa8*/ 	.word	0xffffffff


	//   ....[72]....
        /*0aac*/ 	.word	0xffffffff


	//   ....[73]....
        /*0ab0*/ 	.word	0xffffffff


	//   ....[74]....
        /*0ab4*/ 	.word	0xffffffff


	//   ....[75]....
        /*0ab8*/ 	.word	0xffffffff


	//   ....[76]....
        /*0abc*/ 	.word	0xffffffff


	//   ....[77]....
        /*0ac0*/ 	.word	0xffffffff


	//   ....[78]....
        /*0ac4*/ 	.word	0xffffffff


	//   ....[79]....
        /*0ac8*/ 	.word	0xffffffff


	//   ....[80]....
        /*0acc*/ 	.word	0xffffffff


	//   ....[81]....
        /*0ad0*/ 	.word	0xffffffff


	//   ....[82]....
        /*0ad4*/ 	.word	0xffffffff


	//   ....[83]....
        /*0ad8*/ 	.word	0xffffffff


	//   ....[84]....
        /*0adc*/ 	.word	0xffffffff


	//   ....[85]....
        /*0ae0*/ 	.word	0xffffffff


	//   ....[86]....
        /*0ae4*/ 	.word	0xffffffff


	//   ....[87]....
        /*0ae8*/ 	.word	0xffffffff


	//   ....[88]....
        /*0aec*/ 	.word	0xffffffff


	//   ....[89]....
        /*0af0*/ 	.word	0xffffffff


	//   ....[90]....
        /*0af4*/ 	.word	0xffffffff


	//   ....[91]....
        /*0af8*/ 	.word	0xffffffff


	//   ....[92]....
        /*0afc*/ 	.word	0xffffffff


	//   ....[93]....
        /*0b00*/ 	.word	0xffffffff


	//   ....[94]....
        /*0b04*/ 	.word	0xffffffff


	//   ....[95]....
        /*0b08*/ 	.word	0xffffffff


	//   ....[96]....
        /*0b0c*/ 	.word	0xffffffff


	//   ....[97]....
        /*0b10*/ 	.word	0xffffffff


	//   ....[98]....
        /*0b14*/ 	.word	0xffffffff


	//   ....[99]....
        /*0b18*/ 	.word	0xffffffff


	//   ....[100]....
        /*0b1c*/ 	.word	0xffffffff


	//   ....[101]....
        /*0b20*/ 	.word	0xffffffff


	//   ....[102]....
        /*0b24*/ 	.word	0xffffffff


	//   ....[103]....
        /*0b28*/ 	.word	0xffffffff


	//   ....[104]....
        /*0b2c*/ 	.word	0xffffffff


	//   ....[105]....
        /*0b30*/ 	.word	0xffffffff


	//   ....[106]....
        /*0b34*/ 	.word	0xffffffff


	//   ....[107]....
        /*0b38*/ 	.word	0xffffffff


	//   ....[108]....
        /*0b3c*/ 	.word	0xffffffff


	//   ....[109]....
        /*0b40*/ 	.word	0xffffffff


	//   ....[110]....
        /*0b44*/ 	.word	0xffffffff


	//   ....[111]....
        /*0b48*/ 	.word	0xffffffff


	//   ....[112]....
        /*0b4c*/ 	.word	0xffffffff


	//   ....[113]....
        /*0b50*/ 	.word	0xffffffff


	//   ....[114]....
        /*0b54*/ 	.word	0xffffffff


	//   ....[115]....
        /*0b58*/ 	.word	0xffffffff


	//   ....[116]....
        /*0b5c*/ 	.word	0xffffffff


	//   ....[117]....
        /*0b60*/ 	.word	0xffffffff


	//   ....[118]....
        /*0b64*/ 	.word	0xffffffff


	//   ....[119]....
        /*0b68*/ 	.word	0xffffffff


	//   ....[120]....
        /*0b6c*/ 	.word	0xffffffff


	//   ....[121]....
        /*0b70*/ 	.word	0xffffffff


	//   ....[122]....
        /*0b74*/ 	.word	0xffffffff


	//   ....[123]....
        /*0b78*/ 	.word	0xffffffff


	//   ....[124]....
        /*0b7c*/ 	.word	0xffffffff


	//   ....[125]....
        /*0b80*/ 	.word	0xffffffff


	//   ....[126]....
        /*0b84*/ 	.word	0xffffffff


	//   ....[127]....
        /*0b88*/ 	.word	0xffffffff


	//   ....[128]....
        /*0b8c*/ 	.word	0xffffffff


	//   ....[129]....
        /*0b90*/ 	.word	0xffffffff


	//   ....[130]....
        /*0b94*/ 	.word	0xffffffff


	//   ....[131]....
        /*0b98*/ 	.word	0xffffffff


	//   ....[132]....
        /*0b9c*/ 	.word	0xffffffff


	//   ....[133]....
        /*0ba0*/ 	.word	0xffffffff


	//   ....[134]....
        /*0ba4*/ 	.word	0xffffffff


	//   ....[135]....
        /*0ba8*/ 	.word	0xffffffff


	//   ....[136]....
        /*0bac*/ 	.word	0xffffffff


	//   ....[137]....
        /*0bb0*/ 	.word	0xffffffff


	//   ....[138]....
        /*0bb4*/ 	.word	0xffffffff


	//   ....[139]....
        /*0bb8*/ 	.word	0xffffffff


	//   ....[140]....
        /*0bbc*/ 	.word	0xffffffff


	//   ....[141]....
        /*0bc0*/ 	.word	0xffffffff


	//   ....[142]....
        /*0bc4*/ 	.word	0xffffffff


	//   ....[143]....
        /*0bc8*/ 	.word	0xffffffff


	//   ....[144]....
        /*0bcc*/ 	.word	0xffffffff


	//   ....[145]....
        /*0bd0*/ 	.word	0xffffffff


	//   ....[146]....
        /*0bd4*/ 	.word	0xffffffff


	//   ....[147]....
        /*0bd8*/ 	.word	0xffffffff


	//   ....[148]....
        /*0bdc*/ 	.word	0xffffffff


	//   ....[149]....
        /*0be0*/ 	.word	0xffffffff


	//   ....[150]....
        /*0be4*/ 	.word	0xffffffff


	//   ....[151]....
        /*0be8*/ 	.word	0xffffffff


	//   ....[152]....
        /*0bec*/ 	.word	0xffffffff


	//   ....[153]....
        /*0bf0*/ 	.word	0xffffffff


	//   ....[154]....
        /*0bf4*/ 	.word	0xffffffff


	//   ....[155]....
        /*0bf8*/ 	.word	0xffffffff


	//   ....[156]....
        /*0bfc*/ 	.word	0xffffffff


	//   ....[157]....
        /*0c00*/ 	.word	0xffffffff


	//   ....[158]....
        /*0c04*/ 	.word	0xffffffff


	//   ....[159]....
        /*0c08*/ 	.word	0xffffffff


	//   ....[160]....
        /*0c0c*/ 	.word	0xffffffff


	//   ....[161]....
        /*0c10*/ 	.word	0xffffffff


	//   ....[162]....
        /*0c14*/ 	.word	0xffffffff


	//   ....[163]....
        /*0c18*/ 	.word	0xffffffff


	//   ....[164]....
        /*0c1c*/ 	.word	0xffffffff


	//   ....[165]....
        /*0c20*/ 	.word	0xffffffff


	//   ....[166]....
        /*0c24*/ 	.word	0xffffffff


	//   ....[167]....
        /*0c28*/ 	.word	0xffffffff


	//   ....[168]....
        /*0c2c*/ 	.word	0xffffffff


	//   ....[169]....
        /*0c30*/ 	.word	0xffffffff


	//   ....[170]....
        /*0c34*/ 	.word	0xffffffff


	//   ....[171]....
        /*0c38*/ 	.word	0xffffffff


	//   ....[172]....
        /*0c3c*/ 	.word	0xffffffff


	//   ....[173]....
        /*0c40*/ 	.word	0xffffffff


	//   ....[174]....
        /*0c44*/ 	.word	0xffffffff


	//   ....[175]....
        /*0c48*/ 	.word	0xffffffff


	//   ....[176]....
        /*0c4c*/ 	.word	0xffffffff


	//   ....[177]....
        /*0c50*/ 	.word	0xffffffff


	//   ....[178]....
        /*0c54*/ 	.word	0xffffffff


	//   ....[179]....
        /*0c58*/ 	.word	0xffffffff


	//   ....[180]....
        /*0c5c*/ 	.word	0xffffffff


	//   ....[181]....
        /*0c60*/ 	.word	0xffffffff


	//   ....[182]....
        /*0c64*/ 	.word	0xffffffff


	//   ....[183]....
        /*0c68*/ 	.word	0xffffffff


	//   ....[184]....
        /*0c6c*/ 	.word	0xffffffff


	//   ....[185]....
        /*0c70*/ 	.word	0xffffffff


	//   ....[186]....
        /*0c74*/ 	.word	0xffffffff


	//   ....[187]....
        /*0c78*/ 	.word	0xffffffff


	//   ....[188]....
        /*0c7c*/ 	.word	0xffffffff


	//   ....[189]....
        /*0c80*/ 	.word	0xffffffff


	//   ....[190]....
        /*0c84*/ 	.word	0xffffffff


	//   ....[191]....
        /*0c88*/ 	.word	0xffffffff


	//   ....[192]....
        /*0c8c*/ 	.word	0xffffffff


	//   ....[193]....
        /*0c90*/ 	.word	0xffffffff


	//   ....[194]....
        /*0c94*/ 	.word	0xffffffff


	//   ....[195]....
        /*0c98*/ 	.word	0xffffffff


	//   ....[196]....
        /*0c9c*/ 	.word	0xffffffff


	//   ....[197]....
        /*0ca0*/ 	.word	0xffffffff


	//   ....[198]....
        /*0ca4*/ 	.word	0xffffffff


	//   ....[199]....
        /*0ca8*/ 	.word	0xffffffff


	//   ....[200]....
        /*0cac*/ 	.word	0xffffffff


	//   ....[201]....
        /*0cb0*/ 	.word	0xffffffff


	//   ....[202]....
        /*0cb4*/ 	.word	0xffffffff


	//   ....[203]....
        /*0cb8*/ 	.word	0xffffffff


	//   ....[204]....
        /*0cbc*/ 	.word	0xffffffff


	//   ....[205]....
        /*0cc0*/ 	.word	0xffffffff


	//   ....[206]....
        /*0cc4*/ 	.word	0xffffffff


	//   ....[207]....
        /*0cc8*/ 	.word	0xffffffff


	//   ....[208]....
        /*0ccc*/ 	.word	0xffffffff


	//   ....[209]....
        /*0cd0*/ 	.word	0xffffffff


	//   ....[210]....
        /*0cd4*/ 	.word	0xffffffff


	//   ....[211]....
        /*0cd8*/ 	.word	0xffffffff


	//   ....[212]....
        /*0cdc*/ 	.word	0xffffffff


	//   ....[213]....
        /*0ce0*/ 	.word	0xffffffff


	//   ....[214]....
        /*0ce4*/ 	.word	0xffffffff


	//   ....[215]....
        /*0ce8*/ 	.word	0xffffffff


	//   ....[216]....
        /*0cec*/ 	.word	0xffffffff


	//   ....[217]....
        /*0cf0*/ 	.word	0xffffffff


	//   ....[218]....
        /*0cf4*/ 	.word	0xffffffff


	//   ....[219]....
        /*0cf8*/ 	.word	0xffffffff


	//   ....[220]....
        /*0cfc*/ 	.word	0xffffffff


	//   ....[221]....
        /*0d00*/ 	.word	0xffffffff


	//   ....[222]....
        /*0d04*/ 	.word	0xffffffff


	//   ....[223]....
        /*0d08*/ 	.word	0xffffffff


	//   ....[224]....
        /*0d0c*/ 	.word	0xffffffff


	//   ....[225]....
        /*0d10*/ 	.word	0xffffffff


	//   ....[226]....
        /*0d14*/ 	.word	0xffffffff


	//   ....[227]....
        /*0d18*/ 	.word	0xffffffff


	//   ....[228]....
        /*0d1c*/ 	.word	0xffffffff


	//   ....[229]....
        /*0d20*/ 	.word	0xffffffff


	//   ....[230]....
        /*0d24*/ 	.word	0xffffffff


	//   ....[231]....
        /*0d28*/ 	.word	0xffffffff


	//   ....[232]....
        /*0d2c*/ 	.word	0xffffffff


	//   ....[233]....
        /*0d30*/ 	.word	0xffffffff


	//   ....[234]....
        /*0d34*/ 	.word	0xffffffff


	//   ....[235]....
        /*0d38*/ 	.word	0xffffffff


	//   ....[236]....
        /*0d3c*/ 	.word	0xffffffff


	//   ....[237]....
        /*0d40*/ 	.word	0xffffffff


	//   ....[238]....
        /*0d44*/ 	.word	0xffffffff


	//   ....[239]....
        /*0d48*/ 	.word	0xffffffff


	//   ....[240]....
        /*0d4c*/ 	.word	0xffffffff


	//   ....[241]....
        /*0d50*/ 	.word	0xffffffff


	//   ....[242]....
        /*0d54*/ 	.word	0xffffffff


	//   ....[243]....
        /*0d58*/ 	.word	0xffffffff


	//   ....[244]....
        /*0d5c*/ 	.word	0xffffffff


	//   ....[245]....
        /*0d60*/ 	.word	0xffffffff


	//   ....[246]....
        /*0d64*/ 	.word	0xffffffff


	//   ....[247]....
        /*0d68*/ 	.word	0xffffffff


	//   ....[248]....
        /*0d6c*/ 	.word	0xffffffff


	//   ....[249]....
        /*0d70*/ 	.word	0xffffffff


	//   ....[250]....
        /*0d74*/ 	.word	0xffffffff


	//   ....[251]....
        /*0d78*/ 	.word	0xffffffff


	//   ....[252]....
        /*0d7c*/ 	.word	0xffffffff


	//   ....[253]....
        /*0d80*/ 	.word	0xffffffff


	//   ....[254]....
        /*0d84*/ 	.word	0xffffffff


	//   ....[255]....
        /*0d88*/ 	.word	0xffffffff


	//   ....[0]....
        /*0d8c*/ 	.word	0xffffffff


	//   ....[1]....
        /*0d90*/ 	.word	0xffffffff


	//   ....[2]....
        /*0d94*/ 	.word	0xffffffff


	//   ....[3]....
        /*0d98*/ 	.word	0xffffffff


	//   ....[4]....
        /*0d9c*/ 	.word	0xffffffff


	//   ....[5]....
        /*0da0*/ 	.word	0xffffffff


	//   ....[6]....
        /*0da4*/ 	.word	0xffffffff


	//   ....[7]....
        /*0da8*/ 	.word	0xffffffff


	//   ....[8]....
        /*0dac*/ 	.word	0xffffffff


	//   ....[9]....
        /*0db0*/ 	.word	0xffffffff


	//   ....[10]....
        /*0db4*/ 	.word	0xffffffff


	//   ....[11]....
        /*0db8*/ 	.word	0xffffffff


	//   ....[12]....
        /*0dbc*/ 	.word	0xffffffff


	//   ....[13]....
        /*0dc0*/ 	.word	0xffffffff


	//   ....[14]....
        /*0dc4*/ 	.word	0xffffffff


	//   ....[15]....
        /*0dc8*/ 	.word	0xffffffff


	//   ....[16]....
        /*0dcc*/ 	.word	0xffffffff


	//   ....[17]....
        /*0dd0*/ 	.word	0xffffffff


	//   ....[18]....
        /*0dd4*/ 	.word	0xffffffff


	//   ....[19]....
        /*0dd8*/ 	.word	0xffffffff


	//   ....[20]....
        /*0ddc*/ 	.word	0xffffffff


	//   ....[21]....
        /*0de0*/ 	.word	0xffffffff


	//   ....[22]....
        /*0de4*/ 	.word	0xffffffff


	//   ....[23]....
        /*0de8*/ 	.word	0xffffffff


	//   ....[24]....
        /*0dec*/ 	.word	0xffffffff


	//   ....[25]....
        /*0df0*/ 	.word	0xffffffff


	//   ....[26]....
        /*0df4*/ 	.word	0xffffffff


	//   ....[27]....
        /*0df8*/ 	.word	0xffffffff


	//   ....[28]....
        /*0dfc*/ 	.word	0xffffffff


	//   ....[29]....
        /*0e00*/ 	.word	0xffffffff


	//   ....[30]....
        /*0e04*/ 	.word	0xffffffff


	//   ....[31]....
        /*0e08*/ 	.word	0xffffffff


	//   ....[32]....
        /*0e0c*/ 	.word	0xffffffff


	//   ....[33]....
        /*0e10*/ 	.word	0xffffffff


	//   ....[34]....
        /*0e14*/ 	.word	0xffffffff


	//   ....[35]....
        /*0e18*/ 	.word	0xffffffff


	//   ....[36]....
        /*0e1c*/ 	.word	0xffffffff


	//   ....[37]....
        /*0e20*/ 	.word	0xffffffff


	//   ....[38]....
        /*0e24*/ 	.word	0xffffffff


	//   ....[39]....
        /*0e28*/ 	.word	0xffffffff


	//   ....[40]....
        /*0e2c*/ 	.word	0xffffffff


	//   ....[41]....
        /*0e30*/ 	.word	0xffffffff


	//   ....[42]....
        /*0e34*/ 	.word	0xffffffff


	//   ....[43]....
        /*0e38*/ 	.word	0xffffffff


	//   ....[44]....
        /*0e3c*/ 	.word	0xffffffff


	//   ....[45]....
        /*0e40*/ 	.word	0xffffffff


	//   ....[46]....
        /*0e44*/ 	.word	0xffffffff


	//   ....[47]....
        /*0e48*/ 	.word	0xffffffff


	//   ....[48]....
        /*0e4c*/ 	.word	0xffffffff


	//   ....[49]....
        /*0e50*/ 	.word	0xffffffff


	//   ....[50]....
        /*0e54*/ 	.word	0xffffffff


	//   ....[51]....
        /*0e58*/ 	.word	0xffffffff


	//   ....[52]....
        /*0e5c*/ 	.word	0xffffffff


	//   ....[53]....
        /*0e60*/ 	.word	0xffffffff


	//   ....[54]....
        /*0e64*/ 	.word	0xffffffff


	//   ....[55]....
        /*0e68*/ 	.word	0xffffffff


	//   ....[56]....
        /*0e6c*/ 	.word	0xffffffff


	//   ....[57]....
        /*0e70*/ 	.word	0xffffffff


	//   ....[58]....
        /*0e74*/ 	.word	0xffffffff


	//   ....[59]....
        /*0e78*/ 	.word	0xffffffff


	//   ....[60]....
        /*0e7c*/ 	.word	0xffffffff


	//   ....[61]....
        /*0e80*/ 	.word	0xffffffff


	//   ....[62]....
        /*0e84*/ 	.word	0xffffffff


	//   ....[63]....
        /*0e88*/ 	.word	0xffffffff


	//   ....[64]....
        /*0e8c*/ 	.word	0xffffffff


	//   ....[65]....
        /*0e90*/ 	.word	0xffffffff


	//   ....[66]....
        /*0e94*/ 	.word	0xffffffff


	//   ....[67]....
        /*0e98*/ 	.word	0xffffffff


	//   ....[68]....
        /*0e9c*/ 	.word	0xffffffff


	//   ....[69]....
        /*0ea0*/ 	.word	0xffffffff


	//   ....[70]....
        /*0ea4*/ 	.word	0xffffffff


	//   ....[71]....
        /*0ea8*/ 	.word	0xffffffff


	//   ....[72]....
        /*0eac*/ 	.word	0xffffffff


	//   ....[73]....
        /*0eb0*/ 	.word	0xffffffff


	//   ....[74]....
        /*0eb4*/ 	.word	0xffffffff


	//   ....[75]....
        /*0eb8*/ 	.word	0xffffffff


	//   ....[76]....
        /*0ebc*/ 	.word	0xffffffff


	//   ....[77]....
        /*0ec0*/ 	.word	0xffffffff


	//   ....[78]....
        /*0ec4*/ 	.word	0xffffffff


	//   ....[79]....
        /*0ec8*/ 	.word	0xffffffff


	//   ....[80]....
        /*0ecc*/ 	.word	0xffffffff


	//   ....[81]....
        /*0ed0*/ 	.word	0xffffffff


	//   ....[82]....
        /*0ed4*/ 	.word	0xffffffff


	//   ....[83]....
        /*0ed8*/ 	.word	0xffffffff


	//   ....[84]....
        /*0edc*/ 	.word	0xffffffff


	//   ....[85]....
        /*0ee0*/ 	.word	0xffffffff


	//   ....[86]....
        /*0ee4*/ 	.word	0xffffffff


	//   ....[87]....
        /*0ee8*/ 	.word	0xffffffff


	//   ....[88]....
        /*0eec*/ 	.word	0xffffffff


	//   ....[89]....
        /*0ef0*/ 	.word	0xffffffff


	//   ....[90]....
        /*0ef4*/ 	.word	0xffffffff


	//   ....[91]....
        /*0ef8*/ 	.word	0xffffffff


	//   ....[92]....
        /*0efc*/ 	.word	0xffffffff


	//   ....[93]....
        /*0f00*/ 	.word	0xffffffff


	//   ....[94]....
        /*0f04*/ 	.word	0xffffffff


	//   ....[95]....
        /*0f08*/ 	.word	0xffffffff


	//   ....[96]....
        /*0f0c*/ 	.word	0xffffffff


	//   ....[97]....
        /*0f10*/ 	.word	0xffffffff


	//   ....[98]....
        /*0f14*/ 	.word	0xffffffff


	//   ....[99]....
        /*0f18*/ 	.word	0xffffffff


	//   ....[100]....
        /*0f1c*/ 	.word	0xffffffff


	//   ....[101]....
        /*0f20*/ 	.word	0xffffffff


	//   ....[102]....
        /*0f24*/ 	.word	0xffffffff


	//   ....[103]....
        /*0f28*/ 	.word	0xffffffff


	//   ....[104]....
        /*0f2c*/ 	.word	0xffffffff


	//   ....[105]....
        /*0f30*/ 	.word	0xffffffff


	//   ....[106]....
        /*0f34*/ 	.word	0xffffffff


	//   ....[107]....
        /*0f38*/ 	.word	0xffffffff


	//   ....[108]....
        /*0f3c*/ 	.word	0xffffffff


	//   ....[109]....
        /*0f40*/ 	.word	0xffffffff


	//   ....[110]....
        /*0f44*/ 	.word	0xffffffff


	//   ....[111]....
        /*0f48*/ 	.word	0xffffffff


	//   ....[112]....
        /*0f4c*/ 	.word	0xffffffff


	//   ....[113]....
        /*0f50*/ 	.word	0xffffffff


	//   ....[114]....
        /*0f54*/ 	.word	0xffffffff


	//   ....[115]....
        /*0f58*/ 	.word	0xffffffff


	//   ....[116]....
        /*0f5c*/ 	.word	0xffffffff


	//   ....[117]....
        /*0f60*/ 	.word	0xffffffff


	//   ....[118]....
        /*0f64*/ 	.word	0xffffffff


	//   ....[119]....
        /*0f68*/ 	.word	0xffffffff


	//   ....[120]....
        /*0f6c*/ 	.word	0xffffffff


	//   ....[121]....
        /*0f70*/ 	.word	0xffffffff


	//   ....[122]....
        /*0f74*/ 	.word	0xffffffff


	//   ....[123]....
        /*0f78*/ 	.word	0xffffffff


	//   ....[124]....
        /*0f7c*/ 	.word	0xffffffff


	//   ....[125]....
        /*0f80*/ 	.word	0xffffffff


	//   ....[126]....
        /*0f84*/ 	.word	0xffffffff


	//   ....[127]....
        /*0f88*/ 	.word	0xffffffff


	//   ....[128]....
        /*0f8c*/ 	.word	0xffffffff


	//   ....[129]....
        /*0f90*/ 	.word	0xffffffff


	//   ....[130]....
        /*0f94*/ 	.word	0xffffffff


	//   ....[131]....
        /*0f98*/ 	.word	0xffffffff


	//   ....[132]....
        /*0f9c*/ 	.word	0xffffffff


	//   ....[133]....
        /*0fa0*/ 	.word	0xffffffff


	//   ....[134]....
        /*0fa4*/ 	.word	0xffffffff


	//   ....[135]....
        /*0fa8*/ 	.word	0xffffffff


	//   ....[136]....
        /*0fac*/ 	.word	0xffffffff


	//   ....[137]....
        /*0fb0*/ 	.word	0xffffffff


	//   ....[138]....
        /*0fb4*/ 	.word	0xffffffff


	//   ....[139]....
        /*0fb8*/ 	.word	0xffffffff


	//   ....[140]....
        /*0fbc*/ 	.word	0xffffffff


	//   ....[141]....
        /*0fc0*/ 	.word	0xffffffff


	//   ....[142]....
        /*0fc4*/ 	.word	0xffffffff


	//   ....[143]....
        /*0fc8*/ 	.word	0xffffffff


	//   ....[144]....
        /*0fcc*/ 	.word	0xffffffff


	//   ....[145]....
        /*0fd0*/ 	.word	0xffffffff


	//   ....[146]....
        /*0fd4*/ 	.word	0xffffffff


	//   ....[147]....
        /*0fd8*/ 	.word	0xffffffff


	//   ....[148]....
        /*0fdc*/ 	.word	0xffffffff


	//   ....[149]....
        /*0fe0*/ 	.word	0xffffffff


	//   ....[150]....
        /*0fe4*/ 	.word	0xffffffff


	//   ....[151]....
        /*0fe8*/ 	.word	0xffffffff


	//   ....[152]....
        /*0fec*/ 	.word	0xffffffff


	//   ....[153]....
        /*0ff0*/ 	.word	0xffffffff


	//   ....[154]....
        /*0ff4*/ 	.word	0xffffffff


	//   ....[155]....
        /*0ff8*/ 	.word	0xffffffff


	//   ....[156]....
        /*0ffc*/ 	.word	0xffffffff


	//   ....[157]....
        /*1000*/ 	.word	0xffffffff


	//   ....[158]....
        /*1004*/ 	.word	0xffffffff


	//   ....[159]....
        /*1008*/ 	.word	0xffffffff


	//   ....[160]....
        /*100c*/ 	.word	0xffffffff


	//   ....[161]....
        /*1010*/ 	.word	0xffffffff


	//   ....[162]....
        /*1014*/ 	.word	0xffffffff


	//   ....[163]....
        /*1018*/ 	.word	0xffffffff


	//   ....[164]....
        /*101c*/ 	.word	0xffffffff


	//   ....[165]....
        /*1020*/ 	.word	0xffffffff


	//   ....[166]....
        /*1024*/ 	.word	0xffffffff


	//   ....[167]....
        /*1028*/ 	.word	0xffffffff


	//   ....[168]....
        /*102c*/ 	.word	0xffffffff


	//   ....[169]....
        /*1030*/ 	.word	0xffffffff


	//   ....[170]....
        /*1034*/ 	.word	0xffffffff


	//   ....[171]....
        /*1038*/ 	.word	0xffffffff


	//   ....[172]....
        /*103c*/ 	.word	0xffffffff


	//   ....[173]....
        /*1040*/ 	.word	0xffffffff


	//   ....[174]....
        /*1044*/ 	.word	0xffffffff


	//   ....[175]....
        /*1048*/ 	.word	0xffffffff


	//   ....[176]....
        /*104c*/ 	.word	0xffffffff


	//   ....[177]....
        /*1050*/ 	.word	0xffffffff


	//   ....[178]....
        /*1054*/ 	.word	0xffffffff


	//   ....[179]....
        /*1058*/ 	.word	0xffffffff


	//   ....[180]....
        /*105c*/ 	.word	0xffffffff


	//   ....[181]....
        /*1060*/ 	.word	0xffffffff


	//   ....[182]....
        /*1064*/ 	.word	0xffffffff


	//   ....[183]....
        /*1068*/ 	.word	0xffffffff


	//   ....[184]....
        /*106c*/ 	.word	0xffffffff


	//   ....[185]....
        /*1070*/ 	.word	0xffffffff


	//   ....[186]....
        /*1074*/ 	.word	0xffffffff


	//   ....[187]....
        /*1078*/ 	.word	0xffffffff


	//   ....[188]....
        /*107c*/ 	.word	0xffffffff


	//   ....[189]....
        /*1080*/ 	.word	0xffffffff


	//   ....[190]....
        /*1084*/ 	.word	0xffffffff


	//   ....[191]....
        /*1088*/ 	.word	0xffffffff


	//   ....[192]....
        /*108c*/ 	.word	0xffffffff


	//   ....[193]....
        /*1090*/ 	.word	0xffffffff


	//   ....[194]....
        /*1094*/ 	.word	0xffffffff


	//   ....[195]....
        /*1098*/ 	.word	0xffffffff


	//   ....[196]....
        /*109c*/ 	.word	0xffffffff


	//   ....[197]....
        /*10a0*/ 	.word	0xffffffff


	//   ....[198]....
        /*10a4*/ 	.word	0xffffffff


	//   ....[199]....
        /*10a8*/ 	.word	0xffffffff


	//   ....[200]....
        /*10ac*/ 	.word	0xffffffff


	//   ....[201]....
        /*10b0*/ 	.word	0xffffffff


	//   ....[202]....
        /*10b4*/ 	.word	0xffffffff


	//   ....[203]....
        /*10b8*/ 	.word	0xffffffff


	//   ....[204]....
        /*10bc*/ 	.word	0xffffffff


	//   ....[205]....
        /*10c0*/ 	.word	0xffffffff


	//   ....[206]....
        /*10c4*/ 	.word	0xffffffff


	//   ....[207]....
        /*10c8*/ 	.word	0xffffffff


	//   ....[208]....
        /*10cc*/ 	.word	0xffffffff


	//   ....[209]....
        /*10d0*/ 	.word	0xffffffff


	//   ....[210]....
        /*10d4*/ 	.word	0xffffffff


	//   ....[211]....
        /*10d8*/ 	.word	0xffffffff


	//   ....[212]....
        /*10dc*/ 	.word	0xffffffff


	//   ....[213]....
        /*10e0*/ 	.word	0xffffffff


	//   ....[214]....
        /*10e4*/ 	.word	0xffffffff


	//   ....[215]....
        /*10e8*/ 	.word	0xffffffff


	//   ....[216]....
        /*10ec*/ 	.word	0xffffffff


	//   ....[217]....
        /*10f0*/ 	.word	0xffffffff


	//   ....[218]....
        /*10f4*/ 	.word	0xffffffff


	//   ....[219]....
        /*10f8*/ 	.word	0xffffffff


	//   ....[220]....
        /*10fc*/ 	.word	0xffffffff


	//   ....[221]....
        /*1100*/ 	.word	0xffffffff


	//   ....[222]....
        /*1104*/ 	.word	0xffffffff


	//   ....[223]....
        /*1108*/ 	.word	0xffffffff


	//   ....[224]....
        /*110c*/ 	.word	0xffffffff


	//   ....[225]....
        /*1110*/ 	.word	0xffffffff


	//   ....[226]....
        /*1114*/ 	.word	0xffffffff


	//   ....[227]....
        /*1118*/ 	.word	0xffffffff


	//   ....[228]....
        /*111c*/ 	.word	0xffffffff


	//   ....[229]....
        /*1120*/ 	.word	0xffffffff


	//   ....[230]....
        /*1124*/ 	.word	0xffffffff


	//   ....[231]....
        /*1128*/ 	.word	0xffffffff


	//   ....[232]....
        /*112c*/ 	.word	0xffffffff


	//   ....[233]....
        /*1130*/ 	.word	0xffffffff


	//   ....[234]....
        /*1134*/ 	.word	0xffffffff


	//   ....[235]....
        /*1138*/ 	.word	0xffffffff


	//   ....[236]....
        /*113c*/ 	.word	0xffffffff


	//   ....[237]....
        /*1140*/ 	.word	0xffffffff


	//----- nvinfo : EIATTR_COOP_GROUP_INSTR_OFFSETS
	.align		4
.L_506:
        /*1144*/ 	.byte	0x04, 0x28
        /*1146*/ 	.short	(.L_508 - .L_507)


	//   ....[0]....
.L_507:
        /*1148*/ 	.word	0x00000050


	//   ....[1]....
        /*114c*/ 	.word	0x00000200


	//   ....[2]....
        /*1150*/ 	.word	0x00000230


	//   ....[3]....
        /*1154*/ 	.word	0x00000260


	//   ....[4]....
        /*1158*/ 	.word	0x00000290


	//   ....[5]....
        /*115c*/ 	.word	0x000002c0


	//   ....[6]....
        /*1160*/ 	.word	0x000002f0


	//   ....[7]....
        /*1164*/ 	.word	0x00000450


	//   ....[8]....
        /*1168*/ 	.word	0x00000490


	//   ....[9]....
        /*116c*/ 	.word	0x000004c0


	//   ....[10]....
        /*1170*/ 	.word	0x000004f0


	//   ....[11]....
        /*1174*/ 	.word	0x00000520


	//   ....[12]....
        /*1178*/ 	.word	0x00000550


	//   ....[13]....
        /*117c*/ 	.word	0x000005e0


	//   ....[14]....
        /*1180*/ 	.word	0x00000630


	//   ....[15]....
        /*1184*/ 	.word	0x00000650


	//   ....[16]....
        /*1188*/ 	.word	0x000006b0


	//   ....[17]....
        /*118c*/ 	.word	0x000041d0


	//   ....[18]....
        /*1190*/ 	.word	0x00004220


	//   ....[19]....
        /*1194*/ 	.word	0x00004a20


	//   ....[20]....
        /*1198*/ 	.word	0x00004a40


	//   ....[21]....
        /*119c*/ 	.word	0x000051b0


	//   ....[22]....
        /*11a0*/ 	.word	0x000051c0


	//   ....[23]....
        /*11a4*/ 	.word	0x00005a40


	//   ....[24]....
        /*11a8*/ 	.word	0x00005a80


	//   ....[25]....
        /*11ac*/ 	.word	0x00006680


	//   ....[26]....
        /*11b0*/ 	.word	0x000066b0


	//   ....[27]....
        /*11b4*/ 	.word	0x00006e70


	//   ....[28]....
        /*11b8*/ 	.word	0x00006e90


	//   ....[29]....
        /*11bc*/ 	.word	0x00007670


	//   ....[30]....
        /*11c0*/ 	.word	0x000076a0


	//   ....[31]....
        /*11c4*/ 	.word	0x000077d0


	//   ....[32]....
        /*11c8*/ 	.word	0x00007800


	//   ....[33]....
        /*11cc*/ 	.word	0x000078f0


	//   ....[34]....
        /*11d0*/ 	.word	0x00007910


	//   ....[35]....
        /*11d4*/ 	.word	0x00007ec0


	//   ....[36]....
        /*11d8*/ 	.word	0x00007ef0


	//   ....[37]....
        /*11dc*/ 	.word	0x00008050


	//   ....[38]....
        /*11e0*/ 	.word	0x00008080


	//   ....[39]....
        /*11e4*/ 	.word	0x00008170


	//   ....[40]....
        /*11e8*/ 	.word	0x000081a0


	//   ....[41]....
        /*11ec*/ 	.word	0x00009080


	//   ....[42]....
        /*11f0*/ 	.word	0x000090a0


	//   ....[43]....
        /*11f4*/ 	.word	0x00009170


	//   ....[44]....
        /*11f8*/ 	.word	0x00009180


	//   ....[45]....
        /*11fc*/ 	.word	0x00009250


	//   ....[46]....
        /*1200*/ 	.word	0x00009270


	//   ....[47]....
        /*1204*/ 	.word	0x00009340


	//   ....[48]....
        /*1208*/ 	.word	0x00009350


	//   ....[49]....
        /*120c*/ 	.word	0x00009420


	//   ....[50]....
        /*1210*/ 	.word	0x00009440


	//   ....[51]....
        /*1214*/ 	.word	0x00009510


	//   ....[52]....
        /*1218*/ 	.word	0x00009520


	//   ....[53]....
        /*121c*/ 	.word	0x000095f0


	//   ....[54]....
        /*1220*/ 	.word	0x00009610


	//   ....[55]....
        /*1224*/ 	.word	0x000096e0


	//   ....[56]....
        /*1228*/ 	.word	0x000096f0


	//   ....[57]....
        /*122c*/ 	.word	0x00009b80


	//   ....[58]....
        /*1230*/ 	.word	0x00009b90


	//   ....[59]....
        /*1234*/ 	.word	0x00009bb0


	//   ....[60]....
        /*1238*/ 	.word	0x00009bc0


	//   ....[61]....
        /*123c*/ 	.word	0x00009bd0


	//   ....[62]....
        /*1240*/ 	.word	0x00009be0


	//   ....[63]....
        /*1244*/ 	.word	0x00009c00


	//   ....[64]....
        /*1248*/ 	.word	0x00009c50


	//   ....[65]....
        /*124c*/ 	.word	0x00009c90


	//   ....[66]....
        /*1250*/ 	.word	0x00009cc0


	//   ....[67]....
        /*1254*/ 	.word	0x0000a010


	//   ....[68]....
        /*1258*/ 	.word	0x0000a030


	//   ....[69]....
        /*125c*/ 	.word	0x0000a050


	//   ....[70]....
        /*1260*/ 	.word	0x0000a070


	//   ....[71]....
        /*1264*/ 	.word	0x0000a250


	//   ....[72]....
        /*1268*/ 	.word	0x0000a310


	//   ....[73]....
        /*126c*/ 	.word	0x0000a350


	//   ....[74]....
        /*1270*/ 	.word	0x0000a390


	//   ....[75]....
        /*1274*/ 	.word	0x0000a570


	//   ....[76]....
        /*1278*/ 	.word	0x0000a630


	//   ....[77]....
        /*127c*/ 	.word	0x0000a670


	//   ....[78]....
        /*1280*/ 	.word	0x0000a6b0


	//   ....[79]....
        /*1284*/ 	.word	0x0000a8a0


	//   ....[80]....
        /*1288*/ 	.word	0x0000a8f0


	//   ....[81]....
        /*128c*/ 	.word	0x0000a970


	//   ....[82]....
        /*1290*/ 	.word	0x0000a9b0


	//   ....[83]....
        /*1294*/ 	.word	0x0000c600


	//   ....[84]....
        /*1298*/ 	.word	0x0000c660


	//   ....[85]....
        /*129c*/ 	.word	0x0000c690


	//   ....[86]....
        /*12a0*/ 	.word	0x0000c6d0


	//   ....[87]....
        /*12a4*/ 	.word	0x0000c770


	//   ....[88]....
        /*12a8*/ 	.word	0x0000c790


	//   ....[89]....
        /*12ac*/ 	.word	0x0000c7b0


	//   ....[90]....
        /*12b0*/ 	.word	0x0000c7d0


	//   ....[91]....
        /*12b4*/ 	.word	0x0000c9c0


	//   ....[92]....
        /*12b8*/ 	.word	0x0000ca00


	//   ....[93]....
        /*12bc*/ 	.word	0x0000ca20


	//   ....[94]....
        /*12c0*/ 	.word	0x0000ca70


	//   ....[95]....
        /*12c4*/ 	.word	0x0000cbe0


	//   ....[96]....
        /*12c8*/ 	.word	0x0000cc10


	//   ....[97]....
        /*12cc*/ 	.word	0x0000cc20


	//   ....[98]....
        /*12d0*/ 	.word	0x0000cc30


	//   ....[99]....
        /*12d4*/ 	.word	0x0000ead0


	//   ....[100]....
        /*12d8*/ 	.word	0x0000eb50


	//   ....[101]....
        /*12dc*/ 	.word	0x0000eb60


	//   ....[102]....
        /*12e0*/ 	.word	0x0000eb90


	//   ....[103]....
        /*12e4*/ 	.word	0x0000eba0


	//   ....[104]....
        /*12e8*/ 	.word	0x0000ebd0


	//   ....[105]....
        /*12ec*/ 	.word	0x0000ebe0


	//   ....[106]....
        /*12f0*/ 	.word	0x0000ec00


	//   ....[107]....
        /*12f4*/ 	.word	0x0000ec20


	//   ....[108]....
        /*12f8*/ 	.word	0x0000ec30


	//   ....[109]....
        /*12fc*/ 	.word	0x0000f590


	//   ....[110]....
        /*1300*/ 	.word	0x0000f5b0


	//   ....[111]....
        /*1304*/ 	.word	0x0000f5d0


	//   ....[112]....
        /*1308*/ 	.word	0x0000f5e0


	//   ....[113]....
        /*130c*/ 	.word	0x0000f5f0


	//   ....[114]....
        /*1310*/ 	.word	0x0000f600


	//   ....[115]....
        /*1314*/ 	.word	0x0000f610


	//   ....[116]....
        /*1318*/ 	.word	0x0000f620


	//   ....[117]....
        /*131c*/ 	.word	0x0000f650


	//   ....[118]....
        /*1320*/ 	.word	0x0000f680


	//   ....[119]....
        /*1324*/ 	.word	0x0000f8c0


	//   ....[120]....
        /*1328*/ 	.word	0x0000fa90


	//   ....[121]....
        /*132c*/ 	.word	0x00010320


	//   ....[122]....
        /*1330*/ 	.word	0x00010e40


	//   ....[123]....
        /*1334*/ 	.word	0x00011970


	//   ....[124]....
        /*1338*/ 	.word	0x000119a0


	//   ....[125]....
        /*133c*/ 	.word	0x000119b0


	//   ....[126]....
        /*1340*/ 	.word	0x000119c0


	//   ....[127]....
        /*1344*/ 	.word	0x000119d0


	//   ....[128]....
        /*1348*/ 	.word	0x00011a00


	//   ....[129]....
        /*134c*/ 	.word	0x00011a20


	//   ....[130]....
        /*1350*/ 	.word	0x00011a40


	//   ....[131]....
        /*1354*/ 	.word	0x00013800


	//   ....[132]....
        /*1358*/ 	.word	0x00013820


	//   ....[133]....
        /*135c*/ 	.word	0x00013840


	//   ....[134]....
        /*1360*/ 	.word	0x00013850


	//   ....[135]....
        /*1364*/ 	.word	0x00013860


	//   ....[136]....
        /*1368*/ 	.word	0x00013870


	//   ....[137]....
        /*136c*/ 	.word	0x000138b0


	//   ....[138]....
        /*1370*/ 	.word	0x000138e0


	//   ....[139]....
        /*1374*/ 	.word	0x00013910


	//   ....[140]....
        /*1378*/ 	.word	0x00013940


	//   ....[141]....
        /*137c*/ 	.word	0x000142d0


	//   ....[142]....
        /*1380*/ 	.word	0x000142f0


	//   ....[143]....
        /*1384*/ 	.word	0x00014360


	//   ....[144]....
        /*1388*/ 	.word	0x00014370


	//   ....[145]....
        /*138c*/ 	.word	0x000143b0


	//   ....[146]....
        /*1390*/ 	.word	0x000143c0


	//   ....[147]....
        /*1394*/ 	.word	0x00014400


	//   ....[148]....
        /*1398*/ 	.word	0x00014410


	//   ....[149]....
        /*139c*/ 	.word	0x00014420


	//   ....[150]....
        /*13a0*/ 	.word	0x00014430


	//   ....[151]....
        /*13a4*/ 	.word	0x000145f0


	//   ....[152]....
        /*13a8*/ 	.word	0x00014810


	//   ....[153]....
        /*13ac*/ 	.word	0x00014a30


	//   ....[154]....
        /*13b0*/ 	.word	0x000160f0


	//   ....[155]....
        /*13b4*/ 	.word	0x00016d00


	//   ....[156]....
        /*13b8*/ 	.word	0x00016d30


	//   ....[157]....
        /*13bc*/ 	.word	0x00016d50


	//   ....[158]....
        /*13c0*/ 	.word	0x00016d70


	//   ....[159]....
        /*13c4*/ 	.word	0x00016d90


	//   ....[160]....
        /*13c8*/ 	.word	0x00016db0


	//   ....[161]....
        /*13cc*/ 	.word	0x00016dd0


	//   ....[162]....
        /*13d0*/ 	.word	0x00016df0


	//   ....[163]....
        /*13d4*/ 	.word	0x00019140


	//   ....[164]....
        /*13d8*/ 	.word	0x00019160


	//   ....[165]....
        /*13dc*/ 	.word	0x00019180


	//   ....[166]....
        /*13e0*/ 	.word	0x00019190


	//   ....[167]....
        /*13e4*/ 	.word	0x000191a0


	//   ....[168]....
        /*13e8*/ 	.word	0x000191b0


	//   ....[169]....
        /*13ec*/ 	.word	0x000191f0


	//   ....[170]....
        /*13f0*/ 	.word	0x00019220


	//   ....[171]....
        /*13f4*/ 	.word	0x00019250


	//   ....[172]....
        /*13f8*/ 	.word	0x00019280


	//   ....[173]....
        /*13fc*/ 	.word	0x00019c10


	//   ....[174]....
        /*1400*/ 	.word	0x00019c30


	//   ....[175]....
        /*1404*/ 	.word	0x00019ca0


	//   ....[176]....
        /*1408*/ 	.word	0x00019cb0


	//   ....[177]....
        /*140c*/ 	.word	0x00019cf0


	//   ....[178]....
        /*1410*/ 	.word	0x00019d00


	//   ....[179]....
        /*1414*/ 	.word	0x00019d40


	//   ....[180]....
        /*1418*/ 	.word	0x00019d50


	//   ....[181]....
        /*141c*/ 	.word	0x00019d60


	//   ....[182]....
        /*1420*/ 	.word	0x00019d70


	//   ....[183]....
        /*1424*/ 	.word	0x0001a350


	//   ....[184]....
        /*1428*/ 	.word	0x0001a380


	//   ....[185]....
        /*142c*/ 	.word	0x0001a3a0


	//   ....[186]....
        /*1430*/ 	.word	0x0001a3c0


	//   ....[187]....
        /*1434*/ 	.word	0x0001a3e0


	//   ....[188]....
        /*1438*/ 	.word	0x0001a400


	//   ....[189]....
        /*143c*/ 	.word	0x0001a420


	//   ....[190]....
        /*1440*/ 	.word	0x0001a440


	//   ....[191]....
        /*1444*/ 	.word	0x0001c460


	//   ....[192]....
        /*1448*/ 	.word	0x0001c4b0


	//   ....[193]....
        /*144c*/ 	.word	0x0001c4d0


	//   ....[194]....
        /*1450*/ 	.word	0x0001c4f0


	//   ....[195]....
        /*1454*/ 	.word	0x0001c510


	//   ....[196]....
        /*1458*/ 	.word	0x0001c530


	//   ....[197]....
        /*145c*/ 	.word	0x0001c550


	//   ....[198]....
        /*1460*/ 	.word	0x0001c570


	//   ....[199]....
        /*1464*/ 	.word	0x0001c590


	//   ....[200]....
        /*1468*/ 	.word	0x0001c5b0


	//   ....[201]....
        /*146c*/ 	.word	0x0001cec0


	//   ....[202]....
        /*1470*/ 	.word	0x0001cee0


	//   ....[203]....
        /*1474*/ 	.word	0x0001cf50


	//   ....[204]....
        /*1478*/ 	.word	0x0001cf60


	//   ....[205]....
        /*147c*/ 	.word	0x0001cfa0


	//   ....[206]....
        /*1480*/ 	.word	0x0001cfb0


	//   ....[207]....
        /*1484*/ 	.word	0x0001cff0


	//   ....[208]....
        /*1488*/ 	.word	0x0001d000


	//   ....[209]....
        /*148c*/ 	.word	0x0001d010


	//   ....[210]....
        /*1490*/ 	.word	0x0001d020


	//   ....[211]....
        /*1494*/ 	.word	0x0001d200


	//   ....[212]....
        /*1498*/ 	.word	0x0001d420


	//   ....[213]....
        /*149c*/ 	.word	0x0001d640


	//   ....[214]....
        /*14a0*/ 	.word	0x0001ed00


	//   ....[215]....
        /*14a4*/ 	.word	0x0001f910


	//   ....[216]....
        /*14a8*/ 	.word	0x0001f940


	//   ....[217]....
        /*14ac*/ 	.word	0x0001f960


	//   ....[218]....
        /*14b0*/ 	.word	0x0001f980


	//   ....[219]....
        /*14b4*/ 	.word	0x0001f9a0


	//   ....[220]....
        /*14b8*/ 	.word	0x0001f9c0


	//   ....[221]....
        /*14bc*/ 	.word	0x0001f9e0


	//   ....[222]....
        /*14c0*/ 	.word	0x0001fa00


	//   ....[223]....
        /*14c4*/ 	.word	0x00021860


	//   ....[224]....
        /*14c8*/ 	.word	0x00021890


	//   ....[225]....
        /*14cc*/ 	.word	0x000218a0


	//   ....[226]....
        /*14d0*/ 	.word	0x000218b0


	//   ....[227]....
        /*14d4*/ 	.word	0x000218c0


	//   ....[228]....
        /*14d8*/ 	.word	0x000218f0


	//   ....[229]....
        /*14dc*/ 	.word	0x00021910


	//   ....[230]....
        /*14e0*/ 	.word	0x00021930


	//   ....[231]....
        /*14e4*/ 	.word	0x00022b20


	//   ....[232]....
        /*14e8*/ 	.word	0x00022b40


	//   ....[233]....
        /*14ec*/ 	.word	0x00022b50


	//   ....[234]....
        /*14f0*/ 	.word	0x00022b60


	//   ....[235]....
        /*14f4*/ 	.word	0x00022b70


	//   ....[236]....
        /*14f8*/ 	.word	0x00022b80


	//   ....[237]....
        /*14fc*/ 	.word	0x00022ba0


	//   ....[238]....
        /*1500*/ 	.word	0x00022bb0


	//   ....[239]....
        /*1504*/ 	.word	0x00022fd0


	//   ....[240]....
        /*1508*/ 	.word	0x00022ff0


	//   ....[241]....
        /*150c*/ 	.word	0x00023050


	//   ....[242]....
        /*1510*/ 	.word	0x00023060


	//   ....[243]....
        /*1514*/ 	.word	0x000230d0


	//   ....[244]....
        /*1518*/ 	.word	0x000230f0


	//   ....[245]....
        /*151c*/ 	.word	0x00023160


	//   ....[246]....
        /*1520*/ 	.word	0x00023170


	//   ....[247]....
        /*1524*/ 	.word	0x000231e0


	//   ....[248]....
        /*1528*/ 	.word	0x00023200


	//   ....[249]....
        /*152c*/ 	.word	0x00023270


	//   ....[250]....
        /*1530*/ 	.word	0x00023280


	//   ....[251]....
        /*1534*/ 	.word	0x000232f0


	//   ....[252]....
        /*1538*/ 	.word	0x00023310


	//   ....[253]....
        /*153c*/ 	.word	0x00023380


	//   ....[254]....
        /*1540*/ 	.word	0x00023390


	//   ....[255]....
        /*1544*/ 	.word	0x00023610


	//   ....[0]....
        /*1548*/ 	.word	0x00023630


	//   ....[1]....
        /*154c*/ 	.word	0x00023980


	//   ....[2]....
        /*1550*/ 	.word	0x00023990


	//   ....[3]....
        /*1554*/ 	.word	0x00023ce0


	//   ....[4]....
        /*1558*/ 	.word	0x00023d00


	//   ....[5]....
        /*155c*/ 	.word	0x00024060


	//   ....[6]....
        /*1560*/ 	.word	0x00024070


	//   ....[7]....
        /*1564*/ 	.word	0x00024b80


	//   ....[8]....
        /*1568*/ 	.word	0x00024ba0


	//   ....[9]....
        /*156c*/ 	.word	0x00024c10


	//   ....[10]....
        /*1570*/ 	.word	0x00024c20


	//   ....[11]....
        /*1574*/ 	.word	0x00024c90


	//   ....[12]....
        /*1578*/ 	.word	0x00024cb0


	//   ....[13]....
        /*157c*/ 	.word	0x00024d20


	//   ....[14]....
        /*1580*/ 	.word	0x00024d30


	//   ....[15]....
        /*1584*/ 	.word	0x00024da0


	//   ....[16]....
        /*1588*/ 	.word	0x00024dc0


	//   ....[17]....
        /*158c*/ 	.word	0x00024e30


	//   ....[18]....
        /*1590*/ 	.word	0x00024e40


	//   ....[19]....
        /*1594*/ 	.word	0x00024eb0


	//   ....[20]....
        /*1598*/ 	.word	0x00024ed0


	//   ....[21]....
        /*159c*/ 	.word	0x00024f40


	//   ....[22]....
        /*15a0*/ 	.word	0x00024f50


	//   ....[23]....
        /*15a4*/ 	.word	0x000250a0


	//   ....[24]....
        /*15a8*/ 	.word	0x000250c0


	//   ....[25]....
        /*15ac*/ 	.word	0x000251f0


	//   ....[26]....
        /*15b0*/ 	.word	0x00025230


	//   ....[27]....
        /*15b4*/ 	.word	0x00025260


	//   ....[28]....
        /*15b8*/ 	.word	0x00025290


	//   ....[29]....
        /*15bc*/ 	.word	0x000252c0


	//   ....[30]....
        /*15c0*/ 	.word	0x000252f0


	//   ....[31]....
        /*15c4*/ 	.word	0x00025450


	//   ....[32]....
        /*15c8*/ 	.word	0x00025490


	//   ....[33]....
        /*15cc*/ 	.word	0x000254c0


	//   ....[34]....
        /*15d0*/ 	.word	0x000254f0


	//   ....[35]....
        /*15d4*/ 	.word	0x00025520


	//   ....[36]....
        /*15d8*/ 	.word	0x00025550


	//   ....[37]....
        /*15dc*/ 	.word	0x000255e0


	//   ....[38]....
        /*15e0*/ 	.word	0x00025640


	//   ....[39]....
        /*15e4*/ 	.word	0x00025650


	//   ....[40]....
        /*15e8*/ 	.word	0x000256b0


	//   ....[41]....
        /*15ec*/ 	.word	0x00026110


	//   ....[42]....
        /*15f0*/ 	.word	0x00026170


	//   ....[43]....
        /*15f4*/ 	.word	0x000261c0


	//   ....[44]....
        /*15f8*/ 	.word	0x00026210


	//   ....[45]....
        /*15fc*/ 	.word	0x00026260


	//   ....[46]....
        /*1600*/ 	.word	0x000262d0


	//   ....[47]....
        /*1604*/ 	.word	0x00026320


	//   ....[48]....
        /*1608*/ 	.word	0x00026390


	//   ....[49]....
        /*160c*/ 	.word	0x00026400


	//   ....[50]....
        /*1610*/ 	.word	0x00026470


	//   ....[51]....
        /*1614*/ 	.word	0x000264e0


	//   ....[52]....
        /*1618*/ 	.word	0x00026550


	//   ....[53]....
        /*161c*/ 	.word	0x000265c0


	//   ....[54]....
        /*1620*/ 	.word	0x00026620


	//   ....[55]....
        /*1624*/ 	.word	0x00026690


	//   ....[56]....
        /*1628*/ 	.word	0x00026700


	//   ....[57]....
        /*162c*/ 	.word	0x00026770


	//   ....[58]....
        /*1630*/ 	.word	0x000267d0


	//   ....[59]....
        /*1634*/ 	.word	0x00026840


	//   ....[60]....
        /*1638*/ 	.word	0x000268b0


	//   ....[61]....
        /*163c*/ 	.word	0x00026920


	//   ....[62]....
        /*1640*/ 	.word	0x00026980


	//   ....[63]....
        /*1644*/ 	.word	0x000269f0


	//   ....[64]....
        /*1648*/ 	.word	0x00026a60


	//   ....[65]....
        /*164c*/ 	.word	0x00026ad0


	//   ....[66]....
        /*1650*/ 	.word	0x00026b30


	//   ....[67]....
        /*1654*/ 	.word	0x00026ba0


	//   ....[68]....
        /*1658*/ 	.word	0x00026c10


	//   ....[69]....
        /*165c*/ 	.word	0x00026cd0


	//   ....[70]....
        /*1660*/ 	.word	0x00026d30


	//   ....[71]....
        /*1664*/ 	.word	0x00026df0


	//   ....[72]....
        /*1668*/ 	.word	0x00026e50


	//   ....[73]....
        /*166c*/ 	.word	0x00026f10


	//   ....[74]....
        /*1670*/ 	.word	0x00026f70


	//   ....[75]....
        /*1674*/ 	.word	0x00027030


	//   ....[76]....
        /*1678*/ 	.word	0x00027090


	//   ....[77]....
        /*167c*/ 	.word	0x00027100


	//   ....[78]....
        /*1680*/ 	.word	0x00027170


	//   ....[79]....
        /*1684*/ 	.word	0x000271e0


	//   ....[80]....
        /*1688*/ 	.word	0x00027250


	//   ....[81]....
        /*168c*/ 	.word	0x000272b0


	//   ....[82]....
        /*1690*/ 	.word	0x00027300


	//   ....[83]....
        /*1694*/ 	.word	0x00027350


	//   ....[84]....
        /*1698*/ 	.word	0x000273a0


	//   ....[85]....
        /*169c*/ 	.word	0x000273f0


	//   ....[86]....
        /*16a0*/ 	.word	0x00027440


	//   ....[87]....
        /*16a4*/ 	.word	0x00027490


	//   ....[88]....
        /*16a8*/ 	.word	0x000274e0


	//   ....[89]....
        /*16ac*/ 	.word	0x00027550


	//   ....[90]....
        /*16b0*/ 	.word	0x000275c0


	//   ....[91]....
        /*16b4*/ 	.word	0x00027680


	//   ....[92]....
        /*16b8*/ 	.word	0x000276e0


	//   ....[93]....
        /*16bc*/ 	.word	0x000277a0


	//   ....[94]....
        /*16c0*/ 	.word	0x00027800


	//   ....[95]....
        /*16c4*/ 	.word	0x000278c0


	//   ....[96]....
        /*16c8*/ 	.word	0x00027920


	//   ....[97]....
        /*16cc*/ 	.word	0x000279e0


	//   ....[98]....
        /*16d0*/ 	.word	0x00027a40


	//   ....[99]....
        /*16d4*/ 	.word	0x00027ab0


	//   ....[100]....
        /*16d8*/ 	.word	0x00027b20


	//   ....[101]....
        /*16dc*/ 	.word	0x00027be0


	//   ....[102]....
        /*16e0*/ 	.word	0x00027c40


	//   ....[103]....
        /*16e4*/ 	.word	0x00027d00


	//   ....[104]....
        /*16e8*/ 	.word	0x00027d60


	//   ....[105]....
        /*16ec*/ 	.word	0x00027e20


	//   ....[106]....
        /*16f0*/ 	.word	0x00027e80


	//   ....[107]....
        /*16f4*/ 	.word	0x00027f40


	//   ....[108]....
        /*16f8*/ 	.word	0x00027fa0


	//   ....[109]....
        /*16fc*/ 	.word	0x00028010


	//   ....[110]....
        /*1700*/ 	.word	0x00028080


	//   ....[111]....
        /*1704*/ 	.word	0x000280f0


	//   ....[112]....
        /*1708*/ 	.word	0x00028160


	//   ....[113]....
        /*170c*/ 	.word	0x000281b0


	//   ....[114]....
        /*1710*/ 	.word	0x000281f0


	//   ....[115]....
        /*1714*/ 	.word	0x00028240


	//   ....[116]....
        /*1718*/ 	.word	0x00028280


	//   ....[117]....
        /*171c*/ 	.word	0x000282d0


	//   ....[118]....
        /*1720*/ 	.word	0x00028310


	//   ....[119]....
        /*1724*/ 	.word	0x00028360


	//   ....[120]....
        /*1728*/ 	.word	0x000283a0


	//   ....[121]....
        /*172c*/ 	.word	0x00028400


	//   ....[122]....
        /*1730*/ 	.word	0x00028470


	//   ....[123]....
        /*1734*/ 	.word	0x00028530


	//   ....[124]....
        /*1738*/ 	.word	0x00028590


	//   ....[125]....
        /*173c*/ 	.word	0x00028650


	//   ....[126]....
        /*1740*/ 	.word	0x000286b0


	//   ....[127]....
        /*1744*/ 	.word	0x00028770


	//   ....[128]....
        /*1748*/ 	.word	0x000287d0


	//   ....[129]....
        /*174c*/ 	.word	0x00028890


	//   ....[130]....
        /*1750*/ 	.word	0x000288f0


	//   ....[131]....
        /*1754*/ 	.word	0x00028960


	//   ....[132]....
        /*1758*/ 	.word	0x000289d0


	//   ....[133]....
        /*175c*/ 	.word	0x00028a90


	//   ....[134]....
        /*1760*/ 	.word	0x00028af0


	//   ....[135]....
        /*1764*/ 	.word	0x00028bb0


	//   ....[136]....
        /*1768*/ 	.word	0x00028c10


	//   ....[137]....
        /*176c*/ 	.word	0x00028cd0


	//   ....[138]....
        /*1770*/ 	.word	0x00028d30


	//   ....[139]....
        /*1774*/ 	.word	0x00028df0


	//   ....[140]....
        /*1778*/ 	.word	0x00028e50


	//   ....[141]....
        /*177c*/ 	.word	0x00028ea0


	//   ....[142]....
        /*1780*/ 	.word	0x00028ee0


	//   ....[143]....
        /*1784*/ 	.word	0x00028f30


	//   ....[144]....
        /*1788*/ 	.word	0x00028f70


	//   ....[145]....
        /*178c*/ 	.word	0x00028fc0


	//   ....[146]....
        /*1790*/ 	.word	0x00029000


	//   ....[147]....
        /*1794*/ 	.word	0x00029050


	//   ....[148]....
        /*1798*/ 	.word	0x00029090


	//   ....[149]....
        /*179c*/ 	.word	0x000290f0


	//   ....[150]....
        /*17a0*/ 	.word	0x00029160


	//   ....[151]....
        /*17a4*/ 	.word	0x000291d0


	//   ....[152]....
        /*17a8*/ 	.word	0x00029290


	//   ....[153]....
        /*17ac*/ 	.word	0x000292f0


	//   ....[154]....
        /*17b0*/ 	.word	0x000293b0


	//   ....[155]....
        /*17b4*/ 	.word	0x00029410


	//   ....[156]....
        /*17b8*/ 	.word	0x000294d0


	//   ....[157]....
        /*17bc*/ 	.word	0x00029530


	//   ....[158]....
        /*17c0*/ 	.word	0x000295f0


	//   ....[159]....
        /*17c4*/ 	.word	0x00029650


	//   ....[160]....
        /*17c8*/ 	.word	0x000296c0


	//   ....[161]....
        /*17cc*/ 	.word	0x00029730


	//   ....[162]....
        /*17d0*/ 	.word	0x000297a0


	//   ....[163]....
        /*17d4*/ 	.word	0x00029810


	//   ....[164]....
        /*17d8*/ 	.word	0x00029860


	//   ....[165]....
        /*17dc*/ 	.word	0x000298a0


	//   ....[166]....
        /*17e0*/ 	.word	0x000298f0


	//   ....[167]....
        /*17e4*/ 	.word	0x00029930


	//   ....[168]....
        /*17e8*/ 	.word	0x00029980


	//   ....[169]....
        /*17ec*/ 	.word	0x000299c0


	//   ....[170]....
        /*17f0*/ 	.word	0x00029a10


	//   ....[171]....
        /*17f4*/ 	.word	0x00029a60


	//   ....[172]....
        /*17f8*/ 	.word	0x00029ab0


	//   ....[173]....
        /*17fc*/ 	.word	0x00029b00


	//   ....[174]....
        /*1800*/ 	.word	0x00029b50


	//   ....[175]....
        /*1804*/ 	.word	0x00029ba0


	//   ....[176]....
        /*1808*/ 	.word	0x00029bf0


	//   ....[177]....
        /*180c*/ 	.word	0x00029c40


	//   ....[178]....
        /*1810*/ 	.word	0x00029c90


	//   ....[179]....
        /*1814*/ 	.word	0x00029ce0


	//   ....[180]....
        /*1818*/ 	.word	0x00029d50


	//   ....[181]....
        /*181c*/ 	.word	0x00029dc0


	//   ....[182]....
        /*1820*/ 	.word	0x00029e30


	//   ....[183]....
        /*1824*/ 	.word	0x00029e90


	//   ....[184]....
        /*1828*/ 	.word	0x00029f00


	//   ....[185]....
        /*182c*/ 	.word	0x00029f70


	//   ....[186]....
        /*1830*/ 	.word	0x00029fe0


	//   ....[187]....
        /*1834*/ 	.word	0x0002a040


	//   ....[188]....
        /*1838*/ 	.word	0x0002a0b0


	//   ....[189]....
        /*183c*/ 	.word	0x0002a120


	//   ....[190]....
        /*1840*/ 	.word	0x0002a190


	//   ....[191]....
        /*1844*/ 	.word	0x0002a1f0


	//   ....[192]....
        /*1848*/ 	.word	0x0002a260


	//   ....[193]....
        /*184c*/ 	.word	0x0002a2d0


	//   ....[194]....
        /*1850*/ 	.word	0x0002a340


	//   ....[195]....
        /*1854*/ 	.word	0x0002a3a0


	//   ....[196]....
        /*1858*/ 	.word	0x0002a410


	//   ....[197]....
        /*185c*/ 	.word	0x0002a480


	//   ....[198]....
        /*1860*/ 	.word	0x0002a4f0


	//   ....[199]....
        /*1864*/ 	.word	0x0002a550


	//   ....[200]....
        /*1868*/ 	.word	0x0002a5c0


	//   ....[201]....
        /*186c*/ 	.word	0x0002a630


	//   ....[202]....
        /*1870*/ 	.word	0x0002a6a0


	//   ....[203]....
        /*1874*/ 	.word	0x0002a700


	//   ....[204]....
        /*1878*/ 	.word	0x0002a770


	//   ....[205]....
        /*187c*/ 	.word	0x0002a7e0


	//   ....[206]....
        /*1880*/ 	.word	0x0002a850


	//   ....[207]....
        /*1884*/ 	.word	0x0002a8b0


	//   ....[208]....
        /*1888*/ 	.word	0x0002a920


	//   ....[209]....
        /*188c*/ 	.word	0x0002a990


	//   ....[210]....
        /*1890*/ 	.word	0x0002aa00


	//   ....[211]....
        /*1894*/ 	.word	0x0002aa60


	//   ....[212]....
        /*1898*/ 	.word	0x0002aad0


	//   ....[213]....
        /*189c*/ 	.word	0x0002ab40


	//   ....[214]....
        /*18a0*/ 	.word	0x0002abb0


	//   ....[215]....
        /*18a4*/ 	.word	0x0002ac10


	//   ....[216]....
        /*18a8*/ 	.word	0x0002ac80


	//   ....[217]....
        /*18ac*/ 	.word	0x0002acf0


	//   ....[218]....
        /*18b0*/ 	.word	0x0002ad60


	//   ....[219]....
        /*18b4*/ 	.word	0x0002adc0


	//   ....[220]....
        /*18b8*/ 	.word	0x0002ae30


	//   ....[221]....
        /*18bc*/ 	.word	0x0002aea0


	//   ....[222]....
        /*18c0*/ 	.word	0x0002aef0


	//   ....[223]....
        /*18c4*/ 	.word	0x0002af30


	//   ....[224]....
        /*18c8*/ 	.word	0x0002af80


	//   ....[225]....
        /*18cc*/ 	.word	0x0002afd0


	//   ....[226]....
        /*18d0*/ 	.word	0x0002b020


	//   ....[227]....
        /*18d4*/ 	.word	0x0002b090


	//   ....[228]....
        /*18d8*/ 	.word	0x0002b0e0


	//   ....[229]....
        /*18dc*/ 	.word	0x0002b130


	//   ....[230]....
        /*18e0*/ 	.word	0x0002b180


	//   ....[231]....
        /*18e4*/ 	.word	0x0002b1d0


	//   ....[232]....
        /*18e8*/ 	.word	0x0002b220


	//   ....[233]....
        /*18ec*/ 	.word	0x0002b290


	//   ....[234]....
        /*18f0*/ 	.word	0x0002b2e0


	//   ....[235]....
        /*18f4*/ 	.word	0x0002b350


	//   ....[236]....
        /*18f8*/ 	.word	0x0002b3b0


	//   ....[237]....
        /*18fc*/ 	.word	0x0002b420


	//----- nvinfo : EIATTR_EXIT_INSTR_OFFSETS
	.align		4
.L_508:
        /*1900*/ 	.byte	0x04, 0x1c
        /*1902*/ 	.short	(.L_510 - .L_509)


	//   ....[0]....
.L_509:
        /*1904*/ 	.word	0x000010d0


	//   ....[1]....
        /*1908*/ 	.word	0x000260d0


	//----- nvinfo : EIATTR_MAX_THREADS
	.align		4
.L_510:
        /*190c*/ 	.byte	0x04, 0x05
        /*190e*/ 	.short	(.L_512 - .L_511)
.L_511:
        /*1910*/ 	.word	0x00000080
        /*1914*/ 	.word	0x00000001
        /*1918*/ 	.word	0x00000001


	//----- nvinfo : EIATTR_CRS_STACK_SIZE
	.align		4
.L_512:
        /*191c*/ 	.byte	0x04, 0x1e
        /*191e*/ 	.short	(.L_514 - .L_513)
.L_513:
        /*1920*/ 	.word	0x00000000
.L_514:


//--------------------- .nv.info._ZN7cutlass13device_kernelIN5flash19enable_sm80_to_sm89INS1_16FlashAttnFwdSm80INS1_25CollectiveMainloopFwdSm80ILi4ELi1ELb0EN4cute5tupleIJNS5_1CILi128EEENS7_ILi112EEENS7_ILi64EEEEEELi64ENS_6half_tEfNS_4arch4Sm80ELb1ELb0ELb0ELb0ELb1ELb0ELb1ELb1EEENS1_21CollectiveEpilogueFwdINS6_IJS8_SA_S9_EEENS6_IJNS7_ILi1EEESI_SI_EEESC_SE_Li128ELb0ELb1ELb1ELb0EEENS1_30DynamicPersistentTileSchedulerILi128ELi128ELb1ELb1ELb0EEEEEEEEEvNT_6ParamsE --------------------------
	.section	.nv.info._ZN7cutlass13device_kernelIN5flash19enable_sm80_to_sm89INS1_16FlashAttnFwdSm80INS1_25CollectiveMainloopFwdSm80ILi4ELi1ELb0EN4cute5tupleIJNS5_1CILi128EEENS7_ILi112EEENS7_ILi64EEEEEELi64ENS_6half_tEfNS_4arch4Sm80ELb1ELb0ELb0ELb0ELb1ELb0ELb1ELb1EEENS1_21CollectiveEpilogueFwdINS6_IJS8_SA_S9_EEENS6_IJNS7_ILi1EEESI_SI_EEESC_SE_Li128ELb0ELb1ELb1ELb0EEENS1_30DynamicPersistentTileSchedulerILi128ELi128ELb1ELb1ELb0EEEEEEEEEvNT_6ParamsE,"",@"SHT_CUDA_INFO"
	.sectionflags	@""
	.align	4


	//----- nvinfo : EIATTR_CUDA_API_VERSION
	.align		4
        /*0000*/ 	.byte	0x04, 0x37
        /*0002*/ 	.short	(.L_516 - .L_515)
.L_515:
        /*0004*/ 	.word	0x00000082


	//----- nvinfo : EIATTR_SW2861232_WAR
	.align		4
.L_516:
        /*0008*/ 	.byte	0x01, 0x35
	.zero		2


	//----- nvinfo : EIATTR_PARAM_CBANK
	.align		4
        /*000c*/ 	.byte	0x04, 0x0a
        /*000e*/ 	.short	(.L_518 - .L_517)
	.align		4
.L_517:
        /*0010*/ 	.word	index@(.nv.constant0._ZN7cutlass13device_kernelIN5flash19enable_sm80_to_sm89INS1_16FlashAttnFwdSm80INS1_25CollectiveMainloopFwdSm80ILi4ELi1ELb0EN4cute5tupleIJNS5_1CILi128EEENS7_ILi112EEENS7_ILi64EEEEEELi64ENS_6half_tEfNS_4arch4Sm80ELb1ELb0ELb0ELb0ELb1ELb0ELb1ELb1EEENS1_21CollectiveEpilogueFwdINS6_IJS8_SA_S9_EEENS6_IJNS7_ILi1EEESI_SI_EEESC_SE_Li128ELb0ELb1ELb1ELb0EEENS1_30DynamicPersistentTileSchedulerILi128ELi128ELb1ELb1ELb0EEEEEEEEEvNT_6ParamsE)
        /*0014*/ 	.short	0x0160
        /*0016*/ 	.short	0x0428


	//----- nvinfo : EIATTR_CBANK_PARAM_SIZE
	.align		4
.L_518:
        /*0018*/ 	.byte	0x03, 0x19
        /*001a*/ 	.short	0x0428


	//----- nvinfo : EIATTR_KPARAM_INFO
	.align		4
        /*001c*/ 	.byte	0x04, 0x17
        /*001e*/ 	.short	(.L_520 - .L_519)
.L_519:
        /*0020*/ 	.word	0x00000000
        /*0024*/ 	.short	0x0000
        /*0026*/ 	.short	0x0000
        /*0028*/ 	.byte	0x00, 0xf0, 0xa1, 0x10


	//----- nvinfo : EIATTR_MAXREG_COUNT
	.align		4
.L_520:
        /*002c*/ 	.byte	0x03, 0x1b
        /*002e*/ 	.short	0x00ff


	//----- nvinfo : EIATTR_NUM_BARRIERS
	.align		4
        /*0030*/ 	.byte	0x02, 0x4c
        /*0032*/ 	.byte	0x06
	.zero		1


	//----- nvinfo : EIATTR_ANNOTATIONS
	.align		4
        /*0034*/ 	.byte	0x04, 0x55
        /*0036*/ 	.short	(.L_522 - .L_521)


	//   ....[0]....
.L_521:
        /* <DEDUP_REMOVED lines=65> */


	//----- nvinfo : EIATTR_MERCURY_ISA_VERSION
	.align		4
.L_522:
        /*0438*/ 	.byte	0x03, 0x5f
        /*043a*/ 	.short	0x0000


	//----- nvinfo : EIATTR_INT_WARP_WIDE_INSTR_OFFSETS
	.align		4
        /*043c*/ 	.byte	0x04, 0x31
        /*043e*/ 	.short	(.L_524 - .L_523)


	//   ....[0]....
.L_523:
        /*0440*/ 	.word	0x00011970


	//   ....[1]....
        /*0444*/ 	.word	0x000119f0


	//----- nvinfo : EIATTR_COOP_GROUP_MASK_REGIDS
	.align		4
.L_524:
        /*0448*/ 	.byte	0x04, 0x29
        /*044a*/ 	.short	(.L_526 - .L_525)


	//   ....[0]....
.L_525:
        /*044c*/ 	.word	0xffffffff


	//   ....[1]....
        /*0450*/ 	.word	0xffffffff


	//   ....[2]....
        /*0454*/ 	.word	0xffffffff


	//   ....[3]....
        /*0458*/ 	.word	0xffffffff


	//   ....[4]....
        /*045c*/ 	.word	0xffffffff


	//   ....[5]....
        /*0460*/ 	.word	0xffffffff


	//   ....[6]....
        /*0464*/ 	.word	0xffffffff


	//   ....[7]....
        /*0468*/ 	.word	0xffffffff


	//   ....[8]....
        /*046c*/ 	.word	0xffffffff


	//   ....[9]....
        /*0470*/ 	.word	0xffffffff


	//   ....[10]....
        /*0474*/ 	.word	0xffffffff


	//   ....[11]....
        /*0478*/ 	.word	0xffffffff


	//   ....[12]....
        /*047c*/ 	.word	0xffffffff


	//   ....[13]....
        /*0480*/ 	.word	0xffffffff


	//   ....[14]....
        /*0484*/ 	.word	0xffffffff


	//   ....[15]....
        /*0488*/ 	.word	0xffffffff


	//   ....[16]....
        /*048c*/ 	.word	0xffffffff


	//   ....[17]....
        /*0490*/ 	.word	0xffffffff


	//   ....[18]....
        /*0494*/ 	.word	0xffffffff


	//   ....[19]....
        /*0498*/ 	.word	0xffffffff


	//   ....[20]....
        /*049c*/ 	.word	0xffffffff


	//   ....[21]....
        /*04a0*/ 	.word	0xffffffff


	//   ....[22]....
        /*04a4*/ 	.word	0xffffffff


	//   ....[23]....
        /*04a8*/ 	.word	0xffffffff


	//   ....[24]....
        /*04ac*/ 	.word	0xffffffff


	//   ....[25]....
        /*04b0*/ 	.word	0xffffffff


	//   ....[26]....
        /*04b4*/ 	.word	0xffffffff


	//   ....[27]....
        /*04b8*/ 	.word	0xffffffff


	//   ....[28]....
        /*04bc*/ 	.word	0xffffffff


	//   ....[29]....
        /*04c0*/ 	.word	0xffffffff


	//   ....[30]....
        /*04c4*/ 	.word	0xffffffff


	//   ....[31]....
        /*04c8*/ 	.word	0xffffffff


	//   ....[32]....
        /*04cc*/ 	.word	0xffffffff


	//   ....[33]....
        /*04d0*/ 	.word	0xffffffff


	//   ....[34]....
        /*04d4*/ 	.word	0xffffffff


	//   ....[35]....
        /*04d8*/ 	.word	0xffffffff


	//   ....[36]....
        /*04dc*/ 	.word	0xffffffff


	//   ....[37]....
        /*04e0*/ 	.word	0xffffffff


	//   ....[38]....
        /*04e4*/ 	.word	0xffffffff


	//   ....[39]....
        /*04e8*/ 	.word	0xffffffff


	//   ....[40]....
        /*04ec*/ 	.word	0xffffffff


	//   ....[41]....
        /*04f0*/ 	.word	0xffffffff


	//   ....[42]....
        /*04f4*/ 	.word	0xffffffff


	//   ....[43]....
        /*04f8*/ 	.word	0xffffffff


	//   ....[44]....
        /*04fc*/ 	.word	0xffffffff


	//   ....[45]....
        /*0500*/ 	.word	0xffffffff


	//   ....[46]....
        /*0504*/ 	.word	0xffffffff


	//   ....[47]....
        /*0508*/ 	.word	0xffffffff


	//   ....[48]....
        /*050c*/ 	.word	0xffffffff


	//   ....[49]....
        /*0510*/ 	.word	0xffffffff


	//   ....[50]....
        /*0514*/ 	.word	0xffffffff


	//   ....[51]....
        /*0518*/ 	.word	0xffffffff


	//   ....[52]....
        /*051c*/ 	.word	0xffffffff


	//   ....[53]....
        /*0520*/ 	.word	0xffffffff


	//   ....[54]....
        /*0524*/ 	.word	0xffffffff


	//   ....[55]....
        /*0528*/ 	.word	0xffffffff


	//   ....[56]....
        /*052c*/ 	.word	0xffffffff


	//   ....[57]....
        /*0530*/ 	.word	0xffffffff


	//   ....[58]....
        /*0534*/ 	.word	0xffffffff


	//   ....[59]....
        /*0538*/ 	.word	0xffffffff


	//   ....[60]....
        /*053c*/ 	.word	0xffffffff


	//   ....[61]....
        /*0540*/ 	.word	0xffffffff


	//   ....[62]....
        /*0544*/ 	.word	0xffffffff


	//   ....[63]....
        /*0548*/ 	.word	0xffffffff


	//   ....[64]....
        /*054c*/ 	.word	0xffffffff


	//   ....[65]....
        /*0550*/ 	.word	0xffffffff


	//   ....[66]....
        /*0554*/ 	.word	0xffffffff


	//   ....[67]....
        /*0558*/ 	.word	0xffffffff


	//   ....[68]....
        /*055c*/ 	.word	0xffffffff


	//   ....[69]....
        /*0560*/ 	.word	0xffffffff


	//   ....[70]....
        /*0564*/ 	.word	0xffffffff


	//   ....[71]....
        /*0568*/ 	.word	0xffffffff


	//   ....[72]....
        /*056c*/ 	.word	0xffffffff


	//   ....[73]....
        /*0570*/ 	.word	0xffffffff


	//   ....[74]....
        /*0574*/ 	.word	0xffffffff


	//   ....[75]....
        /*0578*/ 	.word	0xffffffff


	//   ....[76]....
        /*057c*/ 	.word	0xffffffff


	//   ....[77]....
        /*0580*/ 	.word	0xffffffff


	//   ....[78]....
        /*0584*/ 	.word	0xffffffff


	//   ....[79]....
        /*0588*/ 	.word	0xffffffff


	//   ....[80]....
        /*058c*/ 	.word	0xffffffff


	//   ....[81]....
        /*0590*/ 	.word	0xffffffff


	//   ....[82]....
        /*0594*/ 	.word	0xffffffff


	//   ....[83]....
        /*0598*/ 	.word	0xffffffff


	//   ....[84]....
        /*059c*/ 	.word	0xffffffff


	//   ....[85]....
        /*05a0*/ 	.word	0xffffffff


	//   ....[86]....
        /*05a4*/ 	.word	0xffffffff


	//   ....[87]....
        /*05a8*/ 	.word	0xffffffff


	//   ....[88]....
        /*05ac*/ 	.word	0xffffffff


	//   ....[89]....
        /*05b0*/ 	.word	0xffffffff


	//   ....[90]....
        /*05b4*/ 	.word	0xffffffff


	//   ....[91]....
        /*05b8*/ 	.word	0xffffffff


	//   ....[92]....
        /*05bc*/ 	.word	0xffffffff


	//   ....[93]....
        /*05c0*/ 	.word	0xffffffff


	//   ....[94]....
        /*05c4*/ 	.word	0xffffffff


	//   ....[95]....
        /*05c8*/ 	.word	0xffffffff


	//   ....[96]....
        /*05cc*/ 	.word	0xffffffff


	//   ....[97]....
        /*05d0*/ 	.word	0xffffffff


	//   ....[98]....
        /*05d4*/ 	.word	0xffffffff


	//   ....[99]....
        /*05d8*/ 	.word	0xffffffff


	//   ....[100]....
        /*05dc*/ 	.word	0xffffffff


	//   ....[101]....
        /*05e0*/ 	.word	0xffffffff


	//   ....[102]....
        /*05e4*/ 	.word	0xffffffff


	//   ....[103]....
        /*05e8*/ 	.word	0xffffffff


	//   ....[104]....
        /*05ec*/ 	.word	0xffffffff


	//   ....[105]....
        /*05f0*/ 	.word	0xffffffff


	//   ....[106]....
        /*05f4*/ 	.word	0xffffffff


	//   ....[107]....
        /*05f8*/ 	.word	0xffffffff


	//   ....[108]....
        /*05fc*/ 	.word	0xffffffff


	//   ....[109]....
        /*0600*/ 	.word	0xffffffff


	//   ....[110]....
        /*0604*/ 	.word	0xffffffff


	//   ....[111]....
        /*0608*/ 	.word	0xffffffff


	//   ....[112]....
        /*060c*/ 	.word	0xffffffff


	//   ....[113]....
        /*0610*/ 	.word	0xffffffff


	//   ....[114]....
        /*0614*/ 	.word	0xffffffff


	//   ....[115]....
        /*0618*/ 	.word	0xffffffff


	//   ....[116]....
        /*061c*/ 	.word	0xffffffff


	//   ....[117]....
        /*0620*/ 	.word	0xffffffff


	//   ....[118]....
        /*0624*/ 	.word	0xffffffff


	//   ....[119]....
        /*0628*/ 	.word	0xffffffff


	//   ....[120]....
        /*062c*/ 	.word	0xffffffff


	//   ....[121]....
        /*0630*/ 	.word	0xffffffff


	//   ....[122]....
        /*0634*/ 	.word	0xffffffff


	//   ....[123]....
        /*0638*/ 	.word	0xffffffff


	//   ....[124]....
        /*063c*/ 	.word	0xffffffff


	//   ....[125]....
        /*0640*/ 	.word	0xffffffff


	//   ....[126]....
        /*0644*/ 	.word	0xffffffff


	//   ....[127]....
        /*0648*/ 	.word	0xffffffff


	//   ....[128]....
        /*064c*/ 	.word	0xffffffff


	//   ....[129]....
        /*0650*/ 	.word	0xffffffff


	//   ....[130]....
        /*0654*/ 	.word	0xffffffff


	//   ....[131]....
        /*0658*/ 	.word	0xffffffff


	//   ....[132]....
        /*065c*/ 	.word	0xffffffff


	//   ....[133]....
        /*0660*/ 	.word	0xffffffff


	//   ....[134]....
        /*0664*/ 	.word	0xffffffff


	//   ....[135]....
        /*0668*/ 	.word	0xffffffff


	//   ....[136]....
        /*066c*/ 	.word	0xffffffff


	//   ....[137]....
        /*0670*/ 	.word	0xffffffff


	//   ....[138]....
        /*0674*/ 	.word	0xffffffff


	//   ....[139]....
        /*0678*/ 	.word	0xffffffff


	//   ....[140]....
        /*067c*/ 	.word	0xffffffff


	//   ....[141]....
        /*0680*/ 	.word	0xffffffff


	//   ....[142]....
        /*0684*/ 	.word	0xffffffff


	//   ....[143]....
        /*0688*/ 	.word	0xffffffff


	//   ....[144]....
        /*068c*/ 	.word	0xffffffff


	//   ....[145]....
        /*0690*/ 	.word	0xffffffff


	//   ....[146]....
        /*0694*/ 	.word	0xffffffff


	//   ....[147]....
        /*0698*/ 	.word	0xffffffff


	//   ....[148]....
        /*069c*/ 	.word	0xffffffff


	//   ....[149]....
        /*06a0*/ 	.word	0xffffffff


	//   ....[150]....
        /*06a4*/ 	.word	0xffffffff


	//   ....[151]....
        /*06a8*/ 	.word	0xffffffff


	//   ....[152]....
        /*06ac*/ 	.word	0xffffffff


	//   ....[153]....
        /*06b0*/ 	.word	0xffffffff


	//   ....[154]....
        /*06b4*/ 	.word	0xffffffff


	//   ....[155]....
        /*06b8*/ 	.word	0xffffffff


	//   ....[156]....
        /*06bc*/ 	.word	0xffffffff


	//   ....[157]....
        /*06c0*/ 	.word	0xffffffff


	//   ....[158]....
        /*06c4*/ 	.word	0xffffffff


	//   ....[159]....
        /*06c8*/ 	.word	0xffffffff


	//   ....[160]....
        /*06cc*/ 	.word	0xffffffff


	//   ....[161]....
        /*06d0*/ 	.word	0xffffffff


	//   ....[162]....
        /*06d4*/ 	.word	0xffffffff


	//   ....[163]....
        /*06d8*/ 	.word	0xffffffff


	//   ....[164]....
        /*06dc*/ 	.word	0xffffffff


	//   ....[165]....
        /*06e0*/ 	.word	0xffffffff


	//   ....[166]....
        /*06e4*/ 	.word	0xffffffff


	//   ....[167]....
        /*06e8*/ 	.word	0xffffffff


	//   ....[168]....
        /*06ec*/ 	.word	0xffffffff


	//   ....[169]....
        /*06f0*/ 	.word	0xffffffff


	//   ....[170]....
        /*06f4*/ 	.word	0xffffffff


	//   ....[171]....
        /*06f8*/ 	.word	0xffffffff


	//   ....[172]....
        /*06fc*/ 	.word	0xffffffff


	//   ....[173]....
        /*0700*/ 	.word	0xffffffff


	//   ....[174]....
        /*0704*/ 	.word	0xffffffff


	//   ....[175]....
        /*0708*/ 	.word	0xffffffff


	//   ....[176]....
        /*070c*/ 	.word	0xffffffff


	//   ....[177]....
        /*0710*/ 	.word	0xffffffff


	//   ....[178]....
        /*0714*/ 	.word	0xffffffff


	//   ....[179]....
        /*0718*/ 	.word	0xffffffff


	//   ....[180]....
        /*071c*/ 	.word	0xffffffff


	//   ....[181]....
        /*0720*/ 	.word	0xffffffff


	//   ....[182]....
        /*0724*/ 	.word	0xffffffff


	//   ....[183]....
        /*0728*/ 	.word	0xffffffff


	//   ....[184]....
        /*072c*/ 	.word	0xffffffff


	//   ....[185]....
        /*0730*/ 	.word	0xffffffff


	//   ....[186]....
        /*0734*/ 	.word	0xffffffff


	//   ....[187]....
        /*0738*/ 	.word	0xffffffff


	//   ....[188]....
        /*073c*/ 	.word	0xffffffff


	//   ....[189]....
        /*0740*/ 	.word	0xffffffff


	//   ....[190]....
        /*0744*/ 	.word	0xffffffff


	//   ....[191]....
        /*0748*/ 	.word	0xffffffff


	//   ....[192]....
        /*074c*/ 	.word	0xffffffff


	//   ....[193]....
        /*0750*/ 	.word	0xffffffff


	//   ....[194]....
        /*0754*/ 	.word	0xffffffff


	//   ....[195]....
        /*0758*/ 	.word	0xffffffff


	//   ....[196]....
        /*075c*/ 	.word	0xffffffff


	//   ....[197]....
        /*0760*/ 	.word	0xffffffff


	//   ....[198]....
        /*0764*/ 	.word	0xffffffff


	//   ....[199]....
        /*0768*/ 	.word	0xffffffff


	//   ....[200]....
        /*076c*/ 	.word	0xffffffff


	//   ....[201]....
        /*0770*/ 	.word	0xffffffff


	//   ....[202]....
        /*0774*/ 	.word	0xffffffff


	//   ....[203]....
        /*0778*/ 	.word	0xffffffff


	//   ....[204]....
        /*077c*/ 	.word	0xffffffff


	//   ....[205]....
        /*0780*/ 	.word	0xffffffff


	//   ....[206]....
        /*0784*/ 	.word	0xffffffff


	//   ....[207]....
        /*0788*/ 	.word	0xffffffff


	//   ....[208]....
        /*078c*/ 	.word	0xffffffff


	//   ....[209]....
        /*0790*/ 	.word	0xffffffff


	//   ....[210]....
        /*0794*/ 	.word	0xffffffff


	//   ....[211]....
        /*0798*/ 	.word	0xffffffff


	//   ....[212]....
        /*079c*/ 	.word	0xffffffff


	//   ....[213]....
        /*07a0*/ 	.word	0xffffffff


	//   ....[214]....
        /*07a4*/ 	.word	0xffffffff


	//   ....[215]....
        /*07a8*/ 	.word	0xffffffff


	//   ....[216]....
        /*07ac*/ 	.word	0xffffffff


	//   ....[217]....
        /*07b0*/ 	.word	0xffffffff


	//   ....[218]....
        /*07b4*/ 	.word	0xffffffff


	//   ....[219]....
        /*07b8*/ 	.word	0xffffffff


	//   ....[220]....
        /*07bc*/ 	.word	0xffffffff


	//   ....[221]....
        /*07c0*/ 	.word	0xffffffff


	//   ....[222]....
        /*07c4*/ 	.word	0xffffffff


	//   ....[223]....
        /*07c8*/ 	.word	0xffffffff


	//   ....[224]....
        /*07cc*/ 	.word	0xffffffff


	//   ....[225]....
        /*07d0*/ 	.word	0xffffffff


	//   ....[226]....
        /*07d4*/ 	.word	0xffffffff


	//   ....[227]....
        /*07d8*/ 	.word	0xffffffff


	//   ....[228]....
        /*07dc*/ 	.word	0xffffffff


	//   ....[229]....
        /*07e0*/ 	.word	0xffffffff


	//   ....[230]....
        /*07e4*/ 	.word	0xffffffff


	//   ....[231]....
        /*07e8*/ 	.word	0xffffffff


	//   ....[232]....
        /*07ec*/ 	.word	0xffffffff


	//   ....[233]....
        /*07f0*/ 	.word	0xffffffff


	//   ....[234]....
        /*07f4*/ 	.word	0xffffffff


	//   ....[235]....
        /*07f8*/ 	.word	0xffffffff


	//   ....[236]....
        /*07fc*/ 	.word	0xffffffff


	//   ....[237]....
        /*0800*/ 	.word	0xffffffff


	//   ....[238]....
        /*0804*/ 	.word	0xffffffff


	//   ....[239]....
        /*0808*/ 	.word	0xffffffff


	//   ....[240]....
        /*080c*/ 	.word	0xffffffff


	//   ....[241]....
        /*0810*/ 	.word	0xffffffff


	//   ....[242]....
        /*0814*/ 	.word	0xffffffff


	//   ....[243]....
        /*0818*/ 	.word	0xffffffff


	//   ....[244]....
        /*081c*/ 	.word	0xffffffff


	//   ....[245]....
        /*0820*/ 	.word	0xffffffff


	//   ....[246]....
        /*0824*/ 	.word	0xffffffff


	//   ....[247]....
        /*0828*/ 	.word	0xffffffff


	//   ....[248]....
        /*082c*/ 	.word	0xffffffff


	//   ....[249]....
        /*0830*/ 	.word	0xffffffff


	//   ....[250]....
        /*0834*/ 	.word	0xffffffff


	//   ....[251]....
        /*0838*/ 	.word	0xffffffff


	//   ....[252]....
        /*083c*/ 	.word	0xffffffff


	//   ....[253]....
        /*0840*/ 	.word	0xffffffff


	//   ....[254]....
        /*0844*/ 	.word	0xffffffff


	//   ....[255]....
        /*0848*/ 	.word	0xffffffff


	//   ....[0]....
        /*084c*/ 	.word	0xffffffff


	//   ....[1]....
        /*0850*/ 	.word	0xffffffff


	//   ....[2]....
        /*0854*/ 	.word	0xffffffff


	//   ....[3]....
        /*0858*/ 	.word	0xffffffff


	//   ....[4]....
        /*085c*/ 	.word	0xffffffff


	//   ....[5]....
        /*0860*/ 	.word	0xffffffff


	//   ....[6]....
        /*0864*/ 	.word	0xffffffff


	//   ....[7]....
        /*0868*/ 	.word	0xffffffff


	//   ....[8]....
        /*086c*/ 	.word	0xffffffff


	//   ....[9]....
        /*0870*/ 	.word	0xffffffff


	//   ....[10]....
        /*0874*/ 	.word	0xffffffff


	//   ....[11]....
        /*0878*/ 	.word	0xffffffff


	//   ....[12]....
        /*087c*/ 	.word	0xffffffff


	//   ....[13]....
        /*0880*/ 	.word	0xffffffff


	//   ....[14]....
        /*0884*/ 	.word	0xffffffff


	//   ....[15]....
        /*0888*/ 	.word	0xffffffff


	//   ....[16]....
        /*088c*/ 	.word	0xffffffff


	//   ....[17]....
        /*0890*/ 	.word	0xffffffff


	//   ....[18]....
        /*0894*/ 	.word	0xffffffff


	//   ....[19]....
        /*0898*/ 	.word	0xffffffff


	//   ....[20]....
        /*089c*/ 	.word	0xffffffff


	//   ....[21]....
        /*08a0*/ 	.word	0xffffffff


	//   ....[22]....
        /*08a4*/ 	.word	0xffffffff


	//   ....[23]....
        /*08a8*/ 	.word	0xffffffff


	//   ....[24]....
        /*08ac*/ 	.word	0xffffffff


	//   ....[25]....
        /*08b0*/ 	.word	0xffffffff


	//   ....[26]....
        /*08b4*/ 	.word	0xffffffff


	//   ....[27]....
        /*08b8*/ 	.word	0xffffffff


	//   ....[28]....
        /*08bc*/ 	.word	0xffffffff


	//   ....[29]....
        /*08c0*/ 	.word	0xffffffff


	//   ....[30]....
        /*08c4*/ 	.word	0xffffffff


	//   ....[31]....
        /*08c8*/ 	.word	0xffffffff


	//----- nvinfo : EIATTR_COOP_GROUP_INSTR_OFFSETS
	.align		4
.L_526:
        /*08cc*/ 	.byte	0x04, 0x28
        /*08ce*/ 	.short	(.L_528 - .L_527)


	//   ....[0]....
.L_527:
        /*08d0*/ 	.word	0x00000050


	//   ....[1]....
        /*08d4*/ 	.word	0x00000060


	//   ....[2]....
        /*08d8*/ 	.word	0x00001550


	//   ....[3]....
        /*08dc*/ 	.word	0x00001570


	//   ....[4]....
        /*08e0*/ 	.word	0x000016c0


	//   ....[5]....
        /*08e4*/ 	.word	0x000016d0


	//   ....[6]....
        /*08e8*/ 	.word	0x000017b0


	//   ....[7]....
        /*08ec*/ 	.word	0x000017d0


	//   ....[8]....
        /*08f0*/ 	.word	0x000018b0


	//   ....[9]....
        /*08f4*/ 	.word	0x000018c0


	//   ....[10]....
        /*08f8*/ 	.word	0x000019a0


	//   ....[11]....
        /*08fc*/ 	.word	0x000019c0


	//   ....[12]....
        /*0900*/ 	.word	0x00001aa0


	//   ....[13]....
        /*0904*/ 	.word	0x00001ab0


	//   ....[14]....
        /*0908*/ 	.word	0x00001b90


	//   ....[15]....
        /*090c*/ 	.word	0x00001bb0


	//   ....[16]....
        /*0910*/ 	.word	0x00001c90


	//   ....[17]....
        /*0914*/ 	.word	0x00001ca0


	//   ....[18]....
        /*0918*/ 	.word	0x00002120


	//   ....[19]....
        /*091c*/ 	.word	0x00002140


	//   ....[20]....
        /*0920*/ 	.word	0x00002150


	//   ....[21]....
        /*0924*/ 	.word	0x00002170


	//   ....[22]....
        /*0928*/ 	.word	0x00002180


	//   ....[23]....
        /*092c*/ 	.word	0x000021a0


	//   ....[24]....
        /*0930*/ 	.word	0x000021c0


	//   ....[25]....
        /*0934*/ 	.word	0x000021e0


	//   ....[26]....
        /*0938*/ 	.word	0x00002200


	//   ....[27]....
        /*093c*/ 	.word	0x00002220


	//   ....[28]....
        /*0940*/ 	.word	0x00002240


	//   ....[29]....
        /*0944*/ 	.word	0x00002260


	//   ....[30]....
        /*0948*/ 	.word	0x00002270


	//   ....[31]....
        /*094c*/ 	.word	0x00002280


	//   ....[32]....
        /*0950*/ 	.word	0x00002700


	//   ....[33]....
        /*0954*/ 	.word	0x00002740


	//   ....[34]....
        /*0958*/ 	.word	0x00002760


	//   ....[35]....
        /*095c*/ 	.word	0x00002770


	//   ....[36]....
        /*0960*/ 	.word	0x00002850


	//   ....[37]....
        /*0964*/ 	.word	0x00002860


	//   ....[38]....
        /*0968*/ 	.word	0x00002870


	//   ....[39]....
        /*096c*/ 	.word	0x000028a0


	//   ....[40]....
        /*0970*/ 	.word	0x000028d0


	//   ....[41]....
        /*0974*/ 	.word	0x00002910


	//   ....[42]....
        /*0978*/ 	.word	0x00002930


	//   ....[43]....
        /*097c*/ 	.word	0x00002960


	//   ....[44]....
        /*0980*/ 	.word	0x00002990


	//   ....[45]....
        /*0984*/ 	.word	0x00002be0


	//   ....[46]....
        /*0988*/ 	.word	0x000035a0


	//   ....[47]....
        /*098c*/ 	.word	0x000035c0


	//   ....[48]....
        /*0990*/ 	.word	0x000035d0


	//   ....[49]....
        /*0994*/ 	.word	0x000035e0


	//   ....[50]....
        /*0998*/ 	.word	0x000035f0


	//   ....[51]....
        /*099c*/ 	.word	0x00003600


	//   ....[52]....
        /*09a0*/ 	.word	0x00003610


	//   ....[53]....
        /*09a4*/ 	.word	0x00003620


	//   ....[54]....
        /*09a8*/ 	.word	0x00003640


	//   ....[55]....
        /*09ac*/ 	.word	0x00003670


	//   ....[56]....
        /*09b0*/ 	.word	0x00003690


	//   ....[57]....
        /*09b4*/ 	.word	0x000036b0


	//   ....[58]....
        /*09b8*/ 	.word	0x00003720


	//   ....[59]....
        /*09bc*/ 	.word	0x00003740


	//   ....[60]....
        /*09c0*/ 	.word	0x000038f0


	//   ....[61]....
        /*09c4*/ 	.word	0x00003cb0


	//   ....[62]....
        /*09c8*/ 	.word	0x00003cc0


	//   ....[63]....
        /*09cc*/ 	.word	0x00003cd0


	//   ....[64]....
        /*09d0*/ 	.word	0x00004e50


	//   ....[65]....
        /*09d4*/ 	.word	0x00004e80


	//   ....[66]....
        /*09d8*/ 	.word	0x00004ea0


	//   ....[67]....
        /*09dc*/ 	.word	0x00004eb0


	//   ....[68]....
        /*09e0*/ 	.word	0x00004ee0


	//   ....[69]....
        /*09e4*/ 	.word	0x00004f00


	//   ....[70]....
        /*09e8*/ 	.word	0x00004f20


	//   ....[71]....
        /*09ec*/ 	.word	0x00004f30


	//   ....[72]....
        /*09f0*/ 	.word	0x00007c70


	//   ....[73]....
        /*09f4*/ 	.word	0x00007c90


	//   ....[74]....
        /*09f8*/ 	.word	0x00007ca0


	//   ....[75]....
        /*09fc*/ 	.word	0x00007cb0


	//   ....[76]....
        /*0a00*/ 	.word	0x00007cc0


	//   ....[77]....
        /*0a04*/ 	.word	0x00007cd0


	//   ....[78]....
        /*0a08*/ 	.word	0x00007ce0


	//   ....[79]....
        /*0a0c*/ 	.word	0x00007cf0


	//   ....[80]....
        /*0a10*/ 	.word	0x00007d00


	//   ....[81]....
        /*0a14*/ 	.word	0x00007d10


	//   ....[82]....
        /*0a18*/ 	.word	0x00007d20


	//   ....[83]....
        /*0a1c*/ 	.word	0x00007d30


	//   ....[84]....
        /*0a20*/ 	.word	0x00007d40


	//   ....[85]....
        /*0a24*/ 	.word	0x00007d50


	//   ....[86]....
        /*0a28*/ 	.word	0x00008a00


	//   ....[87]....
        /*0a2c*/ 	.word	0x00008a20


	//   ....[88]....
        /*0a30*/ 	.word	0x00008a80


	//   ....[89]....
        /*0a34*/ 	.word	0x00008a90


	//   ....[90]....
        /*0a38*/ 	.word	0x00008ad0


	//   ....[91]....
        /*0a3c*/ 	.word	0x00008ae0


	//   ....[92]....
        /*0a40*/ 	.word	0x00008b20


	//   ....[93]....
        /*0a44*/ 	.word	0x00008b30


	//   ....[94]....
        /*0a48*/ 	.word	0x00008b70


	//   ....[95]....
        /*0a4c*/ 	.word	0x00008b80


	//   ....[96]....
        /*0a50*/ 	.word	0x00008bc0


	//   ....[97]....
        /*0a54*/ 	.word	0x00008bd0


	//   ....[98]....
        /*0a58*/ 	.word	0x00008be0


	//   ....[99]....
        /*0a5c*/ 	.word	0x00008bf0


	//   ....[100]....
        /*0a60*/ 	.word	0x00008d60


	//   ....[101]....
        /*0a64*/ 	.word	0x00009120


	//   ....[102]....
        /*0a68*/ 	.word	0x00009150


	//   ....[103]....
        /*0a6c*/ 	.word	0x00009180


	//   ....[104]....
        /*0a70*/ 	.word	0x00009e70


	//   ....[105]....
        /*0a74*/ 	.word	0x00009f70


	//   ....[106]....
        /*0a78*/ 	.word	0x0000a060


	//   ....[107]....
        /*0a7c*/ 	.word	0x0000a130


	//   ....[108]....
        /*0a80*/ 	.word	0x0000a1b0


	//   ....[109]....
        /*0a84*/ 	.word	0x0000a1d0


	//   ....[110]....
        /*0a88*/ 	.word	0x0000a3b0


	//   ....[111]....
        /*0a8c*/ 	.word	0x0000a3d0


	//   ....[112]....
        /*0a90*/ 	.word	0x0000d050


	//   ....[113]....
        /*0a94*/ 	.word	0x0000d090


	//   ....[114]....
        /*0a98*/ 	.word	0x0000d0b0


	//   ....[115]....
        /*0a9c*/ 	.word	0x0000d0d0


	//   ....[116]....
        /*0aa0*/ 	.word	0x0000d0f0


	//   ....[117]....
        /*0aa4*/ 	.word	0x0000d110


	//   ....[118]....
        /*0aa8*/ 	.word	0x0000d130


	//   ....[119]....
        /*0aac*/ 	.word	0x0000d150


	//   ....[120]....
        /*0ab0*/ 	.word	0x0000d170


	//   ....[121]....
        /*0ab4*/ 	.word	0x0000d190


	//   ....[122]....
        /*0ab8*/ 	.word	0x0000d1b0


	//   ....[123]....
        /*0abc*/ 	.word	0x0000d1d0


	//   ....[124]....
        /*0ac0*/ 	.word	0x0000d1f0


	//   ....[125]....
        /*0ac4*/ 	.word	0x0000d3a0


	//   ....[126]....
        /*0ac8*/ 	.word	0x0000dd80


	//   ....[127]....
        /*0acc*/ 	.word	0x0000dda0


	//   ....[128]....
        /*0ad0*/ 	.word	0x0000de00


	//   ....[129]....
        /*0ad4*/ 	.word	0x0000de10


	//   ....[130]....
        /*0ad8*/ 	.word	0x0000de50


	//   ....[131]....
        /*0adc*/ 	.word	0x0000de60


	//   ....[132]....
        /*0ae0*/ 	.word	0x0000dea0


	//   ....[133]....
        /*0ae4*/ 	.word	0x0000deb0


	//   ....[134]....
        /*0ae8*/ 	.word	0x0000def0


	//   ....[135]....
        /*0aec*/ 	.word	0x0000df00


	//   ....[136]....
        /*0af0*/ 	.word	0x0000df40


	//   ....[137]....
        /*0af4*/ 	.word	0x0000df50


	//   ....[138]....
        /*0af8*/ 	.word	0x0000df60


	//   ....[139]....
        /*0afc*/ 	.word	0x0000df70


	//   ....[140]....
        /*0b00*/ 	.word	0x0000e740


	//   ....[141]....
        /*0b04*/ 	.word	0x0000e760


	//   ....[142]....
        /*0b08*/ 	.word	0x0000e770


	//   ....[143]....
        /*0b0c*/ 	.word	0x0000e7a0


	//   ....[144]....
        /*0b10*/ 	.word	0x0000e7b0


	//   ....[145]....
        /*0b14*/ 	.word	0x0000e7d0


	//   ....[146]....
        /*0b18*/ 	.word	0x0000e800


	//   ....[147]....
        /*0b1c*/ 	.word	0x0000e820


	//   ....[148]....
        /*0b20*/ 	.word	0x00011180


	//   ....[149]....
        /*0b24*/ 	.word	0x000111e0


	//   ....[150]....
        /*0b28*/ 	.word	0x00011200


	//   ....[151]....
        /*0b2c*/ 	.word	0x00011220


	//   ....[152]....
        /*0b30*/ 	.word	0x00011230


	//   ....[153]....
        /*0b34*/ 	.word	0x00011250


	//   ....[154]....
        /*0b38*/ 	.word	0x00011270


	//   ....[155]....
        /*0b3c*/ 	.word	0x00011280


	//   ....[156]....
        /*0b40*/ 	.word	0x00011b40


	//   ....[157]....
        /*0b44*/ 	.word	0x00012070


	//   ....[158]....
        /*0b48*/ 	.word	0x00012080


	//   ....[159]....
        /*0b4c*/ 	.word	0x00012090


	//   ....[160]....
        /*0b50*/ 	.word	0x000120c0


	//   ....[161]....
        /*0b54*/ 	.word	0x00012120


	//   ....[162]....
        /*0b58*/ 	.word	0x00012150


	//   ....[163]....
        /*0b5c*/ 	.word	0x00012170


	//   ....[164]....
        /*0b60*/ 	.word	0x00012180


	//   ....[165]....
        /*0b64*/ 	.word	0x00012270


	//   ....[166]....
        /*0b68*/ 	.word	0x000122a0


	//   ....[167]....
        /*0b6c*/ 	.word	0x00012500


	//   ....[168]....
        /*0b70*/ 	.word	0x00012520


	//   ....[169]....
        /*0b74*/ 	.word	0x00012750


	//   ....[170]....
        /*0b78*/ 	.word	0x00012770


	//   ....[171]....
        /*0b7c*/ 	.word	0x000129a0


	//   ....[172]....
        /*0b80*/ 	.word	0x000129b0


	//   ....[173]....
        /*0b84*/ 	.word	0x00012f40


	//   ....[174]....
        /*0b88*/ 	.word	0x00013050


	//   ....[175]....
        /*0b8c*/ 	.word	0x000130c0


	//   ....[176]....
        /*0b90*/ 	.word	0x00013130


	//   ....[177]....
        /*0b94*/ 	.word	0x00013190


	//   ....[178]....
        /*0b98*/ 	.word	0x00013200


	//   ....[179]....
        /*0b9c*/ 	.word	0x00013270


	//   ....[180]....
        /*0ba0*/ 	.word	0x000132e0


	//   ....[181]....
        /*0ba4*/ 	.word	0x00013340


	//   ....[182]....
        /*0ba8*/ 	.word	0x000133b0


	//   ....[183]....
        /*0bac*/ 	.word	0x00013420


	//   ....[184]....
        /*0bb0*/ 	.word	0x00013490


	//   ....[185]....
        /*0bb4*/ 	.word	0x000134f0


	//   ....[186]....
        /*0bb8*/ 	.word	0x00013560


	//   ....[187]....
        /*0bbc*/ 	.word	0x000135d0


	//   ....[188]....
        /*0bc0*/ 	.word	0x00013640


	//   ....[189]....
        /*0bc4*/ 	.word	0x000136a0


	//   ....[190]....
        /*0bc8*/ 	.word	0x00013710


	//   ....[191]....
        /*0bcc*/ 	.word	0x00013780


	//   ....[192]....
        /*0bd0*/ 	.word	0x00013830


	//   ....[193]....
        /*0bd4*/ 	.word	0x00013890


	//   ....[194]....
        /*0bd8*/ 	.word	0x00013940


	//   ....[195]....
        /*0bdc*/ 	.word	0x000139a0


	//   ....[196]....
        /*0be0*/ 	.word	0x00013a50


	//   ....[197]....
        /*0be4*/ 	.word	0x00013ab0


	//   ....[198]....
        /*0be8*/ 	.word	0x00013b60


	//   ....[199]....
        /*0bec*/ 	.word	0x00013bc0


	//   ....[200]....
        /*0bf0*/ 	.word	0x00013c70


	//   ....[201]....
        /*0bf4*/ 	.word	0x00013cd0


	//   ....[202]....
        /*0bf8*/ 	.word	0x00013d80


	//   ....[203]....
        /*0bfc*/ 	.word	0x00013de0


	//   ....[204]....
        /*0c00*/ 	.word	0x00013e50


	//   ....[205]....
        /*0c04*/ 	.word	0x00013ec0


	//   ....[206]....
        /*0c08*/ 	.word	0x000142b0


	//   ....[207]....
        /*0c0c*/ 	.word	0x000146a0


	//   ....[208]....
        /*0c10*/ 	.word	0x00015140


	//   ....[209]....
        /*0c14*/ 	.word	0x00015190


	//   ....[210]....
        /*0c18*/ 	.word	0x000151e0


	//   ....[211]....
        /*0c1c*/ 	.word	0x00015230


	//   ....[212]....
        /*0c20*/ 	.word	0x00015280


	//   ....[213]....
        /*0c24*/ 	.word	0x000152d0


	//   ....[214]....
        /*0c28*/ 	.word	0x00015320


	//   ....[215]....
        /*0c2c*/ 	.word	0x00015370


	//   ....[216]....
        /*0c30*/ 	.word	0x000153e0


	//   ....[217]....
        /*0c34*/ 	.word	0x00015450


	//   ....[218]....
        /*0c38*/ 	.word	0x00015500


	//   ....[219]....
        /*0c3c*/ 	.word	0x00015560


	//   ....[220]....
        /*0c40*/ 	.word	0x00015610


	//   ....[221]....
        /*0c44*/ 	.word	0x00015670


	//   ....[222]....
        /*0c48*/ 	.word	0x00015720


	//   ....[223]....
        /*0c4c*/ 	.word	0x00015780


	//   ....[224]....
        /*0c50*/ 	.word	0x00015830


	//   ....[225]....
        /*0c54*/ 	.word	0x00015890


	//   ....[226]....
        /*0c58*/ 	.word	0x00015940


	//   ....[227]....
        /*0c5c*/ 	.word	0x000159a0


	//   ....[228]....
        /*0c60*/ 	.word	0x00015a50


	//   ....[229]....
        /*0c64*/ 	.word	0x00015ab0


	//   ....[230]....
        /*0c68*/ 	.word	0x00015b20


	//   ....[231]....
        /*0c6c*/ 	.word	0x00015b90


	//   ....[232]....
        /*0c70*/ 	.word	0x00015c40


	//   ....[233]....
        /*0c74*/ 	.word	0x00015ca0


	//   ....[234]....
        /*0c78*/ 	.word	0x00015d50


	//   ....[235]....
        /*0c7c*/ 	.word	0x00015db0


	//   ....[236]....
        /*0c80*/ 	.word	0x00015e60


	//   ....[237]....
        /*0c84*/ 	.word	0x00015ec0


	//   ....[238]....
        /*0c88*/ 	.word	0x00015f70


	//   ....[239]....
        /*0c8c*/ 	.word	0x00015fd0


	//   ....[240]....
        /*0c90*/ 	.word	0x00016080


	//   ....[241]....
        /*0c94*/ 	.word	0x000160e0


	//   ....[242]....
        /*0c98*/ 	.word	0x00016190


	//   ....[243]....
        /*0c9c*/ 	.word	0x000161f0


	//   ....[244]....
        /*0ca0*/ 	.word	0x00016260


	//   ....[245]....
        /*0ca4*/ 	.word	0x000162d0


	//   ....[246]....
        /*0ca8*/ 	.word	0x000166b0


	//   ....[247]....
        /*0cac*/ 	.word	0x00016a90


	//   ....[248]....
        /*0cb0*/ 	.word	0x00017550


	//   ....[249]....
        /*0cb4*/ 	.word	0x00017590


	//   ....[250]....
        /*0cb8*/ 	.word	0x000175e0


	//   ....[251]....
        /*0cbc*/ 	.word	0x00017620


	//   ....[252]....
        /*0cc0*/ 	.word	0x00017670


	//   ....[253]....
        /*0cc4*/ 	.word	0x000176b0


	//   ....[254]....
        /*0cc8*/ 	.word	0x00017700


	//   ....[255]....
        /*0ccc*/ 	.word	0x00017740


	//   ....[0]....
        /*0cd0*/ 	.word	0x000177a0


	//   ....[1]....
        /*0cd4*/ 	.word	0x00017810


	//   ....[2]....
        /*0cd8*/ 	.word	0x00017880


	//   ....[3]....
        /*0cdc*/ 	.word	0x00017930


	//   ....[4]....
        /*0ce0*/ 	.word	0x00017990


	//   ....[5]....
        /*0ce4*/ 	.word	0x00017a40


	//   ....[6]....
        /*0ce8*/ 	.word	0x00017aa0


	//   ....[7]....
        /*0cec*/ 	.word	0x00017b50


	//   ....[8]....
        /*0cf0*/ 	.word	0x00017bb0


	//   ....[9]....
        /*0cf4*/ 	.word	0x00017c60


	//   ....[10]....
        /*0cf8*/ 	.word	0x00017cc0


	//   ....[11]....
        /*0cfc*/ 	.word	0x00017d70


	//   ....[12]....
        /*0d00*/ 	.word	0x00017dd0


	//   ....[13]....
        /*0d04*/ 	.word	0x00017e80


	//   ....[14]....
        /*0d08*/ 	.word	0x00017ee0


	//   ....[15]....
        /*0d0c*/ 	.word	0x00017f30


	//   ....[16]....
        /*0d10*/ 	.word	0x00017f70


	//   ....[17]....
        /*0d14*/ 	.word	0x00017fc0


	//   ....[18]....
        /*0d18*/ 	.word	0x00018000


	//   ....[19]....
        /*0d1c*/ 	.word	0x00018050


	//   ....[20]....
        /*0d20*/ 	.word	0x00018090


	//   ....[21]....
        /*0d24*/ 	.word	0x000180e0


	//   ....[22]....
        /*0d28*/ 	.word	0x00018120


	//   ....[23]....
        /*0d2c*/ 	.word	0x00018170


	//   ....[24]....
        /*0d30*/ 	.word	0x000181d0


	//   ....[25]....
        /*0d34*/ 	.word	0x00018220


	//   ....[26]....
        /*0d38*/ 	.word	0x00018270


	//   ....[27]....
        /*0d3c*/ 	.word	0x000182c0


	//   ....[28]....
        /*0d40*/ 	.word	0x00018320


	//   ....[29]....
        /*0d44*/ 	.word	0x00018370


	//   ....[30]....
        /*0d48*/ 	.word	0x000183d0


	//   ....[31]....
        /*0d4c*/ 	.word	0x00018440


	//----- nvinfo : EIATTR_EXIT_INSTR_OFFSETS
	.align		4
.L_528:
        /*0d50*/ 	.byte	0x04, 0x1c
        /*0d52*/ 	.short	(.L_530 - .L_529)


	//   ....[0]....
.L_529:
        /*0d54*/ 	.word	0x000000b0


	//   ....[1]....
        /*0d58*/ 	.word	0x00013000


	//----- nvinfo : EIATTR_MAX_THREADS
	.align		4
.L_530:
        /*0d5c*/ 	.byte	0x04, 0x05
        /*0d5e*/ 	.short	(.L_532 - .L_531)
.L_531:
        /*0d60*/ 	.word	0x00000080
        /*0d64*/ 	.word	0x00000001
        /*0d68*/ 	.word	0x00000001


	//----- nvinfo : EIATTR_CRS_STACK_SIZE
	.align		4
.L_532:
        /*0d6c*/ 	.byte	0x04, 0x1e
        /*0d6e*/ 	.short	(.L_534 - .L_533)
.L_533:
        /*0d70*/ 	.word	0x00000000
.L_534:


//--------------------- .nv.info._ZN7cutlass13device_kernelIN5flash19enable_sm80_to_sm89INS1_16FlashAttnFwdSm80INS1_25CollectiveMainloopFwdSm80ILi4ELi1ELb0EN4cute5tupleIJNS5_1CILi128EEENS7_ILi80EEENS7_ILi64EEEEEELi64ENS_6half_tEfNS_4arch4Sm80ELb1ELb0ELb0ELb1ELb1ELb0ELb1ELb1EEENS1_21CollectiveEpilogueFwdINS6_IJS8_SA_S9_EEENS6_IJNS7_ILi1EEESI_SI_EEESC_SE_Li128ELb1ELb1ELb1ELb0EEENS1_36VarlenDynamicPersistentTileSchedulerILi128ELi80ELi128ELi128ELb1ELb1ELb0ELb1ELb1ELb1EEEEEEEEEvNT_6ParamsE --------------------------
	.section	.nv.info._ZN7cutlass13device_kernelIN5flash19enable_sm80_to_sm89INS1_16FlashAttnFwdSm80INS1_25CollectiveMainloopFwdSm80ILi4ELi1ELb0EN4cute5tupleIJNS5_1CILi128EEENS7_ILi80EEENS7_ILi64EEEEEELi64ENS_6half_tEfNS_4arch4Sm80ELb1ELb0ELb0ELb1ELb1ELb0ELb1ELb1EEENS1_21CollectiveEpilogueFwdINS6_IJS8_SA_S9_EEENS6_IJNS7_ILi1EEESI_SI_EEESC_SE_Li128ELb1ELb1ELb1ELb0EEENS1_36VarlenDynamicPersistentTileSchedulerILi128ELi80ELi128ELi128ELb1ELb1ELb0ELb1ELb1ELb1EEEEEEEEEvNT_6ParamsE,"",@"SHT_CUDA_INFO"
	.sectionflags	@""
	.align	4


	//----- nvinfo : EIATTR_CUDA_API_VERSION
	.align		4
        /*0000*/ 	.byte	0x04, 0x37
        /*0002*/ 	.short	(.L_536 - .L_535)
.L_535:
        /*0004*/ 	.word	0x00000082


	//----- nvinfo : EIATTR_SW2861232_WAR
	.align		4
.L_536:
        /*0008*/ 	.byte	0x01, 0x35
	.zero		2


	//----- nvinfo : EIATTR_PARAM_CBANK
	.align		4
        /*000c*/ 	.byte	0x04, 0x0a
        /*000e*/ 	.short	(.L_538 - .L_537)
	.align		4
.L_537:
        /*0010*/ 	.word	index@(.nv.constant0._ZN7cutlass13device_kernelIN5flash19enable_sm80_to_sm89INS1_16FlashAttnFwdSm80INS1_25CollectiveMainloopFwdSm80ILi4ELi1ELb0EN4cute5tupleIJNS5_1CILi128EEENS7_ILi80EEENS7_ILi64EEEEEELi64ENS_6half_tEfNS_4arch4Sm80ELb1ELb0ELb0ELb1ELb1ELb0ELb1ELb1EEENS1_21CollectiveEpilogueFwdINS6_IJS8_SA_S9_EEENS6_IJNS7_ILi1EEESI_SI_EEESC_SE_Li128ELb1ELb1ELb1ELb0EEENS1_36VarlenDynamicPersistentTileSchedulerILi128ELi80ELi128ELi128ELb1ELb1ELb0ELb1ELb1ELb1EEEEEEEEEvNT_6ParamsE)
        /*0014*/ 	.short	0x0160
        /*0016*/ 	.short	0x0438


	//----- nvinfo : EIATTR_CBANK_PARAM_SIZE
	.align		4
.L_538:
        /*0018*/ 	.byte	0x03, 0x19
        /*001a*/ 	.short	0x0438


	//----- nvinfo : EIATTR_KPARAM_INFO
	.align		4
        /*001c*/ 	.byte	0x04, 0x17
        /*001e*/ 	.short	(.L_540 - .L_539)
.L_539:
        /*0020*/ 	.word	0x00000000
        /*0024*/ 	.short	0x0000
        /*0026*/ 	.short	0x0000
        /*0028*/ 	.byte	0x00, 0xf0, 0xe1, 0x10


	//----- nvinfo : EIATTR_MAXREG_COUNT
	.align		4
.L_540:
        /*002c*/ 	.byte	0x03, 0x1b
        /*002e*/ 	.short	0x00ff


	//----- nvinfo : EIATTR_NUM_BARRIERS
	.align		4
        /*0030*/ 	.byte	0x02, 0x4c
        /*0032*/ 	.byte	0x06
	.zero		1


	//----- nvinfo : EIATTR_ANNOTATIONS
	.align		4
        /*0034*/ 	.byte	0x04, 0x55
        /*0036*/ 	.short	(.L_542 - .L_541)


	//   ....[0]....
.L_541:
        /* <DEDUP_REMOVED lines=106> */


	//----- nvinfo : EIATTR_MERCURY_ISA_VERSION
	.align		4
.L_542:
        /*06c0*/ 	.byte	0x03, 0x5f
        /*06c2*/ 	.short	0x0000


	//----- nvinfo : EIATTR_INT_WARP_WIDE_INSTR_OFFSETS
	.align		4
        /*06c4*/ 	.byte	0x04, 0x31
        /*06c6*/ 	.short	(.L_544 - .L_543)


	//   ....[0]....
.L_543:
        /*06c8*/ 	.word	0x0000e7d0


	//   ....[1]....
        /*06cc*/ 	.word	0x0000e850


	//----- nvinfo : EIATTR_COOP_GROUP_MASK_REGIDS
	.align		4
.L_544:
        /*06d0*/ 	.byte	0x04, 0x29
        /*06d2*/ 	.short	(.L_546 - .L_545)


	//   ....[0]....
.L_545:
        /*06d4*/ 	.word	0xffffffff


	//   ....[1]....
        /*06d8*/ 	.word	0xffffffff


	//   ....[2]....
        /*06dc*/ 	.word	0xffffffff


	//   ....[3]....
        /*06e0*/ 	.word	0xffffffff


	//   ....[4]....
        /*06e4*/ 	.word	0xffffffff


	//   ....[5]....
        /*06e8*/ 	.word	0xffffffff


	//   ....[6]....
        /*06ec*/ 	.word	0xffffffff


	//   ....[7]....
        /*06f0*/ 	.word	0xffffffff


	//   ....[8]....
        /*06f4*/ 	.word	0xffffffff


	//   ....[9]....
        /*06f8*/ 	.word	0xffffffff


	//   ....[10]....
        /*06fc*/ 	.word	0xffffffff


	//   ....[11]....
        /*0700*/ 	.word	0xffffffff


	//   ....[12]....
        /*0704*/ 	.word	0xffffffff


	//   ....[13]....
        /*0708*/ 	.word	0xffffffff


	//   ....[14]....
        /*070c*/ 	.word	0xffffffff


	//   ....[15]....
        /*0710*/ 	.word	0xffffffff


	//   ....[16]....
        /*0714*/ 	.word	0xffffffff


	//   ....[17]....
        /*0718*/ 	.word	0xffffffff


	//   ....[18]....
        /*071c*/ 	.word	0xffffffff


	//   ....[19]....
        /*0720*/ 	.word	0xffffffff


	//   ....[20]....
        /*0724*/ 	.word	0xffffffff


	//   ....[21]....
        /*0728*/ 	.word	0xffffffff


	//   ....[22]....
        /*072c*/ 	.word	0xffffffff


	//   ....[23]....
        /*0730*/ 	.word	0xffffffff


	//   ....[24]....
        /*0734*/ 	.word	0xffffffff


	//   ....[25]....
        /*0738*/ 	.word	0xffffffff


	//   ....[26]....
        /*073c*/ 	.word	0xffffffff


	//   ....[27]....
        /*0740*/ 	.word	0xffffffff


	//   ....[28]....
        /*0744*/ 	.word	0xffffffff


	//   ....[29]....
        /*0748*/ 	.word	0xffffffff


	//   ....[30]....
        /*074c*/ 	.word	0xffffffff


	//   ....[31]....
        /*0750*/ 	.word	0xffffffff


	//   ....[32]....
        /*0754*/ 	.word	0xffffffff


	//   ....[33]....
        /*0758*/ 	.word	0xffffffff


	//   ....[34]....
        /*075c*/ 	.word	0xffffffff


	//   ....[35]....
        /*0760*/ 	.word	0xffffffff


	//   ....[36]....
        /*0764*/ 	.word	0xffffffff


	//   ....[37]....
        /*0768*/ 	.word	0xffffffff


	//   ....[38]....
        /*076c*/ 	.word	0xffffffff


	//   ....[39]....
        /*0770*/ 	.word	0xffffffff


	//   ....[40]....
        /*0774*/ 	.word	0xffffffff


	//   ....[41]....
        /*0778*/ 	.word	0xffffffff


	//   ....[42]....
        /*077c*/ 	.word	0xffffffff


	//   ....[43]....
        /*0780*/ 	.word	0xffffffff


	//   ....[44]....
        /*0784*/ 	.word	0xffffffff


	//   ....[45]....
        /*0788*/ 	.word	0xffffffff


	//   ....[46]....
        /*078c*/ 	.word	0xffffffff


	//   ....[47]....
        /*0790*/ 	.word	0xffffffff


	//   ....[48]....
        /*0794*/ 	.word	0xffffffff


	//   ....[49]....
        /*0798*/ 	.word	0xffffffff


	//   ....[50]....
        /*079c*/ 	.word	0xffffffff


	//   ....[51]....
        /*07a0*/ 	.word	0xffffffff


	//   ....[52]....
        /*07a4*/ 	.word	0xffffffff


	//   ....[53]....
        /*07a8*/ 	.word	0xffffffff


	//   ....[54]....
        /*07ac*/ 	.word	0xffffffff


	//   ....[55]....
        /*07b0*/ 	.word	0xffffffff


	//   ....[56]....
        /*07b4*/ 	.word	0xffffffff


	//   ....[57]....
        /*07b8*/ 	.word	0xffffffff


	//   ....[58]....
        /*07bc*/ 	.word	0xffffffff


	//   ....[59]....
        /*07c0*/ 	.word	0xffffffff


	//   ....[60]....
        /*07c4*/ 	.word	0xffffffff


	//   ....[61]....
        /*07c8*/ 	.word	0xffffffff


	//   ....[62]....
        /*07cc*/ 	.word	0xffffffff


	//   ....[63]....
        /*07d0*/ 	.word	0xffffffff


	//   ....[64]....
        /*07d4*/ 	.word	0xffffffff


	//   ....[65]....
        /*07d8*/ 	.word	0xffffffff


	//   ....[66]....
        /*07dc*/ 	.word	0xffffffff


	//   ....[67]....
        /*07e0*/ 	.word	0xffffffff


	//   ....[68]....
        /*07e4*/ 	.word	0xffffffff


	//   ....[69]....
        /*07e8*/ 	.word	0xffffffff


	//   ....[70]....
        /*07ec*/ 	.word	0xffffffff


	//   ....[71]....
        /*07f0*/ 	.word	0xffffffff


	//   ....[72]....
        /*07f4*/ 	.word	0xffffffff


	//   ....[73]....
        /*07f8*/ 	.word	0xffffffff


	//   ....[74]....
        /*07fc*/ 	.word	0xffffffff


	//   ....[75]....
        /*0800*/ 	.word	0xffffffff


	//   ....[76]....
        /*0804*/ 	.word	0xffffffff


	//   ....[77]....
        /*0808*/ 	.word	0xffffffff


	//   ....[78]....
        /*080c*/ 	.word	0xffffffff


	//   ....[79]....
        /*0810*/ 	.word	0xffffffff


	//   ....[80]....
        /*0814*/ 	.word	0xffffffff


	//   ....[81]....
        /*0818*/ 	.word	0xffffffff


	//   ....[82]....
        /*081c*/ 	.word	0xffffffff


	//   ....[83]....
        /*0820*/ 	.word	0xffffffff


	//   ....[84]....
        /*0824*/ 	.word	0xffffffff


	//   ....[85]....
        /*0828*/ 	.word	0xffffffff


	//   ....[86]....
        /*082c*/ 	.word	0xffffffff


	//   ....[87]....
        /*0830*/ 	.word	0xffffffff


	//   ....[88]....
        /*0834*/ 	.word	0xffffffff


	//   ....[89]....
        /*0838*/ 	.word	0xffffffff


	//   ....[90]....
        /*083c*/ 	.word	0xffffffff


	//   ....[91]....
        /*0840*/ 	.word	0xffffffff


	//   ....[92]....
        /*0844*/ 	.word	0xffffffff


	//   ....[93]....
        /*0848*/ 	.word	0xffffffff


	//   ....[94]....
        /*084c*/ 	.word	0xffffffff


	//   ....[95]....
        /*0850*/ 	.word	0xffffffff


	//   ....[96]....
        /*0854*/ 	.word	0xffffffff


	//   ....[97]....
        /*0858*/ 	.word	0xffffffff


	//   ....[98]....
        /*085c*/ 	.word	0xffffffff


	//   ....[99]....
        /*0860*/ 	.word	0xffffffff


	//   ....[100]....
        /*0864*/ 	.word	0xffffffff


	//   ....[101]....
        /*0868*/ 	.word	0xffffffff


	//   ....[102]....
        /*086c*/ 	.word	0xffffffff


	//   ....[103]....
        /*0870*/ 	.word	0xffffffff


	//   ....[104]....
        /*0874*/ 	.word	0xffffffff


	//   ....[105]....
        /*0878*/ 	.word	0xffffffff


	//   ....[106]....
        /*087c*/ 	.word	0xffffffff


	//   ....[107]....
        /*0880*/ 	.word	0xffffffff


	//   ....[108]....
        /*0884*/ 	.word	0xffffffff


	//   ....[109]....
        /*0888*/ 	.word	0xffffffff


	//   ....[110]....
        /*088c*/ 	.word	0xffffffff


	//   ....[111]....
        /*0890*/ 	.word	0xffffffff


	//   ....[112]....
        /*0894*/ 	.word	0xffffffff


	//   ....[113]....
        /*0898*/ 	.word	0xffffffff


	//   ....[114]....
        /*089c*/ 	.word	0xffffffff


	//   ....[115]....
        /*08a0*/ 	.word	0xffffffff


	//   ....[116]....
        /*08a4*/ 	.word	0xffffffff


	//   ....[117]....
        /*08a8*/ 	.word	0xffffffff


	//   ....[118]....
        /*08ac*/ 	.word	0xffffffff


	//   ....[119]....
        /*08b0*/ 	.word	0xffffffff


	//   ....[120]....
        /*08b4*/ 	.word	0xffffffff


	//   ....[121]....
        /*08b8*/ 	.word	0xffffffff


	//   ....[122]....
        /*08bc*/ 	.word	0xffffffff


	//   ....[123]....
        /*08c0*/ 	.word	0xffffffff


	//   ....[124]....
        /*08c4*/ 	.word	0xffffffff


	//   ....[125]....
        /*08c8*/ 	.word	0xffffffff


	//   ....[126]....
        /*08cc*/ 	.word	0xffffffff


	//   ....[127]....
        /*08d0*/ 	.word	0xffffffff


	//   ....[128]....
        /*08d4*/ 	.word	0xffffffff


	//   ....[129]....
        /*08d8*/ 	.word	0xffffffff


	//   ....[130]....
        /*08dc*/ 	.word	0xffffffff


	//   ....[131]....
        /*08e0*/ 	.word	0xffffffff


	//   ....[132]....
        /*08e4*/ 	.word	0xffffffff


	//   ....[133]....
        /*08e8*/ 	.word	0xffffffff


	//   ....[134]....
        /*08ec*/ 	.word	0xffffffff


	//   ....[135]....
        /*08f0*/ 	.word	0xffffffff


	//   ....[136]....
        /*08f4*/ 	.word	0xffffffff


	//   ....[137]....
        /*08f8*/ 	.word	0xffffffff


	//   ....[138]....
        /*08fc*/ 	.word	0xffffffff


	//   ....[139]....
        /*0900*/ 	.word	0xffffffff


	//   ....[140]....
        /*0904*/ 	.word	0xffffffff


	//   ....[141]....
        /*0908*/ 	.word	0xffffffff


	//   ....[142]....
        /*090c*/ 	.word	0xffffffff


	//   ....[143]....
        /*0910*/ 	.word	0xffffffff


	//   ....[144]....
        /*0914*/ 	.word	0xffffffff


	//   ....[145]....
        /*0918*/ 	.word	0xffffffff


	//   ....[146]....
        /*091c*/ 	.word	0xffffffff


	//   ....[147]....
        /*0920*/ 	.word	0xffffffff


	//   ....[148]....
        /*0924*/ 	.word	0xffffffff


	//   ....[149]....
        /*0928*/ 	.word	0xffffffff


	//   ....[150]....
        /*092c*/ 	.word	0xffffffff


	//   ....[151]....
        /*0930*/ 	.word	0xffffffff


	//   ....[152]....
        /*0934*/ 	.word	0xffffffff


	//   ....[153]....
        /*0938*/ 	.word	0xffffffff


	//   ....[154]....
        /*093c*/ 	.word	0xffffffff


	//   ....[155]....
        /*0940*/ 	.word	0xffffffff


	//   ....[156]....
        /*0944*/ 	.word	0xffffffff


	//   ....[157]....
        /*0948*/ 	.word	0xffffffff


	//   ....[158]....
        /*094c*/ 	.word	0xffffffff


	//   ....[159]....
        /*0950*/ 	.word	0xffffffff


	//   ....[160]....
        /*0954*/ 	.word	0xffffffff


	//   ....[161]....
        /*0958*/ 	.word	0xffffffff


	//   ....[162]....
        /*095c*/ 	.word	0xffffffff


	//   ....[163]....
        /*0960*/ 	.word	0xffffffff


	//   ....[164]....
        /*0964*/ 	.word	0xffffffff


	//   ....[165]....
        /*0968*/ 	.word	0xffffffff


	//   ....[166]....
        /*096c*/ 	.word	0xffffffff


	//   ....[167]....
        /*0970*/ 	.word	0xffffffff


	//   ....[168]....
        /*0974*/ 	.word	0xffffffff


	//   ....[169]....
        /*0978*/ 	.word	0xffffffff


	//   ....[170]....
        /*097c*/ 	.word	0xffffffff


	//   ....[171]....
        /*0980*/ 	.word	0xffffffff


	//   ....[172]....
        /*0984*/ 	.word	0xffffffff


	//   ....[173]....
        /*0988*/ 	.word	0xffffffff


	//   ....[174]....
        /*098c*/ 	.word	0xffffffff


	//   ....[175]....
        /*0990*/ 	.word	0xffffffff


	//   ....[176]....
        /*0994*/ 	.word	0xffffffff


	//   ....[177]....
        /*0998*/ 	.word	0xffffffff


	//   ....[178]....
        /*099c*/ 	.word	0xffffffff


	//   ....[179]....
        /*09a0*/ 	.word	0xffffffff


	//   ....[180]....
        /*09a4*/ 	.word	0xffffffff


	//   ....[181]....
        /*09a8*/ 	.word	0xffffffff


	//   ....[182]....
        /*09ac*/ 	.word	0xffffffff


	//   ....[183]....
        /*09b0*/ 	.word	0xffffffff


	//   ....[184]....
        /*09b4*/ 	.word	0xffffffff


	//   ....[185]....
        /*09b8*/ 	.word	0xffffffff


	//   ....[186]....
        /*09bc*/ 	.word	0xffffffff


	//   ....[187]....
        /*09c0*/ 	.word	0xffffffff


	//   ....[188]....
        /*09c4*/ 	.word	0xffffffff


	//   ....[189]....
        /*09c8*/ 	.word	0xffffffff


	//   ....[190]....
        /*09cc*/ 	.word	0xffffffff


	//   ....[191]....
        /*09d0*/ 	.word	0xffffffff


	//   ....[192]....
        /*09d4*/ 	.word	0xffffffff


	//   ....[193]....
        /*09d8*/ 	.word	0xffffffff


	//   ....[194]....
        /*09dc*/ 	.word	0xffffffff


	//   ....[195]....
        /*09e0*/ 	.word	0xffffffff


	//   ....[196]....
        /*09e4*/ 	.word	0xffffffff


	//   ....[197]....
        /*09e8*/ 	.word	0xffffffff


	//   ....[198]....
        /*09ec*/ 	.word	0xffffffff


	//   ....[199]....
        /*09f0*/ 	.word	0xffffffff


	//   ....[200]....
        /*09f4*/ 	.word	0xffffffff


	//   ....[201]....
        /*09f8*/ 	.word	0xffffffff


	//   ....[202]....
        /*09fc*/ 	.word	0xffffffff


	//   ....[203]....
        /*0a00*/ 	.word	0xffffffff


	//   ....[204]....
        /*0a04*/ 	.word	0xffffffff


	//   ....[205]....
        /*0a08*/ 	.word	0xffffffff


	//   ....[206]....
        /*0a0c*/ 	.word	0xffffffff


	//   ....[207]....
        /*0a10*/ 	.word	0xffffffff


	//   ....[208]....
        /*0a14*/ 	.word	0xffffffff


	//   ....[209]....
        /*0a18*/ 	.word	0xffffffff


	//   ....[210]....
        /*0a1c*/ 	.word	0xffffffff


	//   ....[211]....
        /*0a20*/ 	.word	0xffffffff


	//   ....[212]....
        /*0a24*/ 	.word	0xffffffff


	//   ....[213]....
        /*0a28*/ 	.word	0xffffffff


	//   ....[214]....
        /*0a2c*/ 	.word	0xffffffff


	//   ....[215]....
        /*0a30*/ 	.word	0xffffffff


	//   ....[216]....
        /*0a34*/ 	.word	0xffffffff


	//   ....[217]....
        /*0a38*/ 	.word	0xffffffff


	//   ....[218]....
        /*0a3c*/ 	.word	0xffffffff


	//   ....[219]....
        /*0a40*/ 	.word	0xffffffff


	//   ....[220]....
        /*0a44*/ 	.word	0xffffffff


	//   ....[221]....
        /*0a48*/ 	.word	0xffffffff


	//   ....[222]....
        /*0a4c*/ 	.word	0xffffffff


	//   ....[223]....
        /*0a50*/ 	.word	0xffffffff


	//   ....[224]....
        /*0a54*/ 	.word	0xffffffff


	//   ....[225]....
        /*0a58*/ 	.word	0xffffffff


	//   ....[226]....
        /*0a5c*/ 	.word	0xffffffff


	//   ....[227]....
        /*0a60*/ 	.word	0xffffffff


	//   ....[228]....
        /*0a64*/ 	.word	0xffffffff


	//   ....[229]....
        /*0a68*/ 	.word	0xffffffff


	//   ....[230]....
        /*0a6c*/ 	.word	0xffffffff


	//   ....[231]....
        /*0a70*/ 	.word	0xffffffff


	//   ....[232]....
        /*0a74*/ 	.word	0xffffffff


	//   ....[233]....
        /*0a78*/ 	.word	0xffffffff


	//   ....[234]....
        /*0a7c*/ 	.word	0xffffffff


	//   ....[235]....
        /*0a80*/ 	.word	0xffffffff


	//   ....[236]....
        /*0a84*/ 	.word	0xffffffff


	//   ....[237]....
        /*0a88*/ 	.word	0xffffffff


	//   ....[238]....
        /*0a8c*/ 	.word	0xffffffff


	//   ....[239]....
        /*0a90*/ 	.word	0xffffffff


	//   ....[240]....
        /*0a94*/ 	.word	0xffffffff


	//   ....[241]....
        /*0a98*/ 	.word	0xffffffff


	//   ....[242]....
        /*0a9c*/ 	.word	0xffffffff


	//   ....[243]....
        /*0aa0*/ 	.word	0xffffffff


	//   ....[244]....
        /*0aa4*/ 	.word	0xffffffff


	//   ....[245]....
        /*0aa8*/ 	.word	0xffffffff


	//   ....[246]....
        /*0aac*/ 	.word	0xffffffff


	//   ....[247]....
        /*0ab0*/ 	.word	0xffffffff


	//   ....[248]....
        /*0ab4*/ 	.word	0xffffffff


	//   ....[249]....
        /*0ab8*/ 	.word	0xffffffff


	//   ....[250]....
        /*0abc*/ 	.word	0xffffffff


	//   ....[251]....
        /*0ac0*/ 	.word	0xffffffff


	//   ....[252]....
        /*0ac4*/ 	.word	0xffffffff


	//   ....[253]....
        /*0ac8*/ 	.word	0xffffffff


	//   ....[254]....
        /*0acc*/ 	.word	0xffffffff


	//   ....[255]....
        /*0ad0*/ 	.word	0xffffffff


	//   ....[0]....
        /*0ad4*/ 	.word	0xffffffff


	//   ....[1]....
        /*0ad8*/ 	.word	0xffffffff


	//   ....[2]....
        /*0adc*/ 	.word	0xffffffff


	//   ....[3]....
        /*0ae0*/ 	.word	0xffffffff


	//   ....[4]....
        /*0ae4*/ 	.word	0xffffffff


	//   ....[5]....
        /*0ae8*/ 	.word	0xffffffff


	//   ....[6]....
        /*0aec*/ 	.word	0xffffffff


	//   ....[7]....
        /*0af0*/ 	.word	0xffffffff


	//   ....[8]....
        /*0af4*/ 	.word	0xffffffff


	//   ....[9]....
        /*0af8*/ 	.word	0xffffffff


	//   ....[10]....
        /*0afc*/ 	.word	0xffffffff


	//   ....[11]....
        /*0b00*/ 	.word	0xffffffff


	//   ....[12]....
        /*0b04*/ 	.word	0xffffffff


	//   ....[13]....
        /*0b08*/ 	.word	0xffffffff


	//   ....[14]....
        /*0b0c*/ 	.word	0xffffffff


	//   ....[15]....
        /*0b10*/ 	.word	0xffffffff


	//   ....[16]....
        /*0b14*/ 	.word	0xffffffff


	//   ....[17]....
        /*0b18*/ 	.word	0xffffffff


	//   ....[18]....
        /*0b1c*/ 	.word	0xffffffff


	//   ....[19]....
        /*0b20*/ 	.word	0xffffffff


	//   ....[20]....
        /*0b24*/ 	.word	0xffffffff


	//   ....[21]....
        /*0b28*/ 	.word	0xffffffff


	//   ....[22]....
        /*0b2c*/ 	.word	0xffffffff


	//   ....[23]....
        /*0b30*/ 	.word	0xffffffff


	//   ....[24]....
        /*0b34*/ 	.word	0xffffffff


	//   ....[25]....
        /*0b38*/ 	.word	0xffffffff


	//   ....[26]....
        /*0b3c*/ 	.word	0xffffffff


	//   ....[27]....
        /*0b40*/ 	.word	0xffffffff


	//   ....[28]....
        /*0b44*/ 	.word	0xffffffff


	//   ....[29]....
        /*0b48*/ 	.word	0xffffffff


	//   ....[30]....
        /*0b4c*/ 	.word	0xffffffff


	//   ....[31]....
        /*0b50*/ 	.word	0xffffffff


	//   ....[32]....
        /*0b54*/ 	.word	0xffffffff


	//   ....[33]....
        /*0b58*/ 	.word	0xffffffff


	//   ....[34]....
        /*0b5c*/ 	.word	0xffffffff


	//   ....[35]....
        /*0b60*/ 	.word	0xffffffff


	//   ....[36]....
        /*0b64*/ 	.word	0xffffffff


	//   ....[37]....
        /*0b68*/ 	.word	0xffffffff


	//   ....[38]....
        /*0b6c*/ 	.word	0xffffffff


	//   ....[39]....
        /*0b70*/ 	.word	0xffffffff


	//   ....[40]....
        /*0b74*/ 	.word	0xffffffff


	//   ....[41]....
        /*0b78*/ 	.word	0xffffffff


	//   ....[42]....
        /*0b7c*/ 	.word	0xffffffff


	//   ....[43]....
        /*0b80*/ 	.word	0xffffffff


	//   ....[44]....
        /*0b84*/ 	.word	0xffffffff


	//   ....[45]....
        /*0b88*/ 	.word	0xffffffff


	//   ....[46]....
        /*0b8c*/ 	.word	0xffffffff


	//   ....[47]....
        /*0b90*/ 	.word	0xffffffff


	//   ....[48]....
        /*0b94*/ 	.word	0xffffffff


	//   ....[49]....
        /*0b98*/ 	.word	0xffffffff


	//   ....[50]....
        /*0b9c*/ 	.word	0xffffffff


	//   ....[51]....
        /*0ba0*/ 	.word	0xffffffff


	//   ....[52]....
        /*0ba4*/ 	.word	0xffffffff


	//   ....[53]....
        /*0ba8*/ 	.word	0xffffffff


	//   ....[54]....
        /*0bac*/ 	.word	0xffffffff


	//   ....[55]....
        /*0bb0*/ 	.word	0xffffffff


	//   ....[56]....
        /*0bb4*/ 	.word	0xffffffff


	//   ....[57]....
        /*0bb8*/ 	.word	0xffffffff


	//   ....[58]....
        /*0bbc*/ 	.word	0xffffffff


	//   ....[59]....
        /*0bc0*/ 	.word	0xffffffff


	//   ....[60]....
        /*0bc4*/ 	.word	0xffffffff


	//   ....[61]....
        /*0bc8*/ 	.word	0xffffffff


	//   ....[62]....
        /*0bcc*/ 	.word	0xffffffff


	//   ....[63]....
        /*0bd0*/ 	.word	0xffffffff


	//   ....[64]....
        /*0bd4*/ 	.word	0xffffffff


	//   ....[65]....
        /*0bd8*/ 	.word	0xffffffff


	//   ....[66]....
        /*0bdc*/ 	.word	0xffffffff


	//   ....[67]....
        /*0be0*/ 	.word	0xffffffff


	//   ....[68]....
        /*0be4*/ 	.word	0xffffffff


	//   ....[69]....
        /*0be8*/ 	.word	0xffffffff


	//   ....[70]....
        /*0bec*/ 	.word	0xffffffff


	//   ....[71]....
        /*0bf0*/ 	.word	0xffffffff


	//   ....[72]....
        /*0bf4*/ 	.word	0xffffffff


	//   ....[73]....
        /*0bf8*/ 	.word	0xffffffff


	//   ....[74]....
        /*0bfc*/ 	.word	0xffffffff


	//   ....[75]....
        /*0c00*/ 	.word	0xffffffff


	//   ....[76]....
        /*0c04*/ 	.word	0xffffffff


	//   ....[77]....
        /*0c08*/ 	.word	0xffffffff


	//   ....[78]....
        /*0c0c*/ 	.word	0xffffffff


	//   ....[79]....
        /*0c10*/ 	.word	0xffffffff


	//   ....[80]....
        /*0c14*/ 	.word	0xffffffff


	//   ....[81]....
        /*0c18*/ 	.word	0xffffffff


	//   ....[82]....
        /*0c1c*/ 	.word	0xffffffff


	//   ....[83]....
        /*0c20*/ 	.word	0xffffffff


	//   ....[84]....
        /*0c24*/ 	.word	0xffffffff


	//   ....[85]....
        /*0c28*/ 	.word	0xffffffff


	//   ....[86]....
        /*0c2c*/ 	.word	0xffffffff


	//   ....[87]....
        /*0c30*/ 	.word	0xffffffff


	//   ....[88]....
        /*0c34*/ 	.word	0xffffffff


	//   ....[89]....
        /*0c38*/ 	.word	0xffffffff


	//   ....[90]....
        /*0c3c*/ 	.word	0xffffffff


	//   ....[91]....
        /*0c40*/ 	.word	0xffffffff


	//   ....[92]....
        /*0c44*/ 	.word	0xffffffff


	//   ....[93]....
        /*0c48*/ 	.word	0xffffffff


	//   ....[94]....
        /*0c4c*/ 	.word	0xffffffff


	//   ....[95]....
        /*0c50*/ 	.word	0xffffffff


	//   ....[96]....
        /*0c54*/ 	.word	0xffffffff


	//   ....[97]....
        /*0c58*/ 	.word	0xffffffff


	//   ....[98]....
        /*0c5c*/ 	.word	0xffffffff


	//   ....[99]....
        /*0c60*/ 	.word	0xffffffff


	//   ....[100]....
        /*0c64*/ 	.word	0xffffffff


	//   ....[101]....
        /*0c68*/ 	.word	0xffffffff


	//   ....[102]....
        /*0c6c*/ 	.word	0xffffffff


	//   ....[103]....
        /*0c70*/ 	.word	0xffffffff


	//   ....[104]....
        /*0c74*/ 	.word	0xffffffff


	//   ....[105]....
        /*0c78*/ 	.word	0xffffffff


	//   ....[106]....
        /*0c7c*/ 	.word	0xffffffff


	//   ....[107]....
        /*0c80*/ 	.word	0xffffffff


	//   ....[108]....
        /*0c84*/ 	.word	0xffffffff


	//   ....[109]....
        /*0c88*/ 	.word	0xffffffff


	//   ....[110]....
        /*0c8c*/ 	.word	0xffffffff


	//   ....[111]....
        /*0c90*/ 	.word	0xffffffff


	//   ....[112]....
        /*0c94*/ 	.word	0xffffffff


	//   ....[113]....
        /*0c98*/ 	.word	0xffffffff


	//   ....[114]....
        /*0c9c*/ 	.word	0xffffffff


	//   ....[115]....
        /*0ca0*/ 	.word	0xffffffff


	//   ....[116]....
        /*0ca4*/ 	.word	0xffffffff


	//   ....[117]....
        /*0ca8*/ 	.word	0xffffffff


	//----- nvinfo : EIATTR_COOP_GROUP_INSTR_OFFSETS
	.align		4
.L_546:
        /*0cac*/ 	.byte	0x04, 0x28
        /*0cae*/ 	.short	(.L_548 - .L_547)


	//   ....[0]....
.L_547:
        /*0cb0*/ 	.word	0x00000050


	//   ....[1]....
        /*0cb4*/ 	.word	0x00000200


	//   ....[2]....
        /*0cb8*/ 	.word	0x00000230


	//   ....[3]....
        /*0cbc*/ 	.word	0x00000260


	//   ....[4]....
        /*0cc0*/ 	.word	0x00000290


	//   ....[5]....
        /*0cc4*/ 	.word	0x000002c0


	//   ....[6]....
        /*0cc8*/ 	.word	0x000002f0


	//   ....[7]....
        /*0ccc*/ 	.word	0x00000450


	//   ....[8]....
        /*0cd0*/ 	.word	0x00000490


	//   ....[9]....
        /*0cd4*/ 	.word	0x000004c0


	//   ....[10]....
        /*0cd8*/ 	.word	0x000004f0


	//   ....[11]....
        /*0cdc*/ 	.word	0x00000520


	//   ....[12]....
        /*0ce0*/ 	.word	0x00000550


	//   ....[13]....
        /*0ce4*/ 	.word	0x000005e0


	//   ....[14]....
        /*0ce8*/ 	.word	0x00000630


	//   ....[15]....
        /*0cec*/ 	.word	0x00000650


	//   ....[16]....
        /*0cf0*/ 	.word	0x000006b0


	//   ....[17]....
        /*0cf4*/ 	.word	0x000027f0


	//   ....[18]....
        /*0cf8*/ 	.word	0x00002810


	//   ....[19]....
        /*0cfc*/ 	.word	0x00002960


	//   ....[20]....
        /*0d00*/ 	.word	0x00002970


	//   ....[21]....
        /*0d04*/ 	.word	0x00002a50


	//   ....[22]....
        /*0d08*/ 	.word	0x00002a70


	//   ....[23]....
        /*0d0c*/ 	.word	0x00002b50


	//   ....[24]....
        /*0d10*/ 	.word	0x00002b60


	//   ....[25]....
        /*0d14*/ 	.word	0x00002c40


	//   ....[26]....
        /*0d18*/ 	.word	0x00002c60


	//   ....[27]....
        /*0d1c*/ 	.word	0x00002d40


	//   ....[28]....
        /*0d20*/ 	.word	0x00002d50


	//   ....[29]....
        /*0d24*/ 	.word	0x00002e30


	//   ....[30]....
        /*0d28*/ 	.word	0x00002e50


	//   ....[31]....
        /*0d2c*/ 	.word	0x00002f30


	//   ....[32]....
        /*0d30*/ 	.word	0x00002f40


	//   ....[33]....
        /*0d34*/ 	.word	0x000033a0


	//   ....[34]....
        /*0d38*/ 	.word	0x000033c0


	//   ....[35]....
        /*0d3c*/ 	.word	0x000033d0


	//   ....[36]....
        /*0d40*/ 	.word	0x000033e0


	//   ....[37]....
        /*0d44*/ 	.word	0x000033f0


	//   ....[38]....
        /*0d48*/ 	.word	0x00003400


	//   ....[39]....
        /*0d4c*/ 	.word	0x00003410


	//   ....[40]....
        /*0d50*/ 	.word	0x00003430


	//   ....[41]....
        /*0d54*/ 	.word	0x000034b0


	//   ....[42]....
        /*0d58*/ 	.word	0x000034c0


	//   ....[43]....
        /*0d5c*/ 	.word	0x000036d0


	//   ....[44]....
        /*0d60*/ 	.word	0x000037b0


	//   ....[45]....
        /*0d64*/ 	.word	0x000037c0


	//   ....[46]....
        /*0d68*/ 	.word	0x00003860


	//   ....[47]....
        /*0d6c*/ 	.word	0x00003870


	//   ....[48]....
        /*0d70*/ 	.word	0x00003890


	//   ....[49]....
        /*0d74*/ 	.word	0x000038a0


	//   ....[50]....
        /*0d78*/ 	.word	0x000038d0


	//   ....[51]....
        /*0d7c*/ 	.word	0x00003920


	//   ....[52]....
        /*0d80*/ 	.word	0x00003940


	//   ....[53]....
        /*0d84*/ 	.word	0x000041b0


	//   ....[54]....
        /*0d88*/ 	.word	0x000041d0


	//   ....[55]....
        /*0d8c*/ 	.word	0x000041f0


	//   ....[56]....
        /*0d90*/ 	.word	0x00004200


	//   ....[57]....
        /*0d94*/ 	.word	0x00004210


	//   ....[58]....
        /*0d98*/ 	.word	0x00004220


	//   ....[59]....
        /*0d9c*/ 	.word	0x00004230


	//   ....[60]....
        /*0da0*/ 	.word	0x00004240


	//   ....[61]....
        /*0da4*/ 	.word	0x00004270


	//   ....[62]....
        /*0da8*/ 	.word	0x000042a0


	//   ....[63]....
        /*0dac*/ 	.word	0x000044a0


	//   ....[64]....
        /*0db0*/ 	.word	0x00004760


	//   ....[65]....
        /*0db4*/ 	.word	0x00004770


	//   ....[66]....
        /*0db8*/ 	.word	0x00004780


	//   ....[67]....
        /*0dbc*/ 	.word	0x00005410


	//   ....[68]....
        /*0dc0*/ 	.word	0x00005430


	//   ....[69]....
        /*0dc4*/ 	.word	0x00005450


	//   ....[70]....
        /*0dc8*/ 	.word	0x00005460


	//   ....[71]....
        /*0dcc*/ 	.word	0x00005490


	//   ....[72]....
        /*0dd0*/ 	.word	0x000054b0


	//   ....[73]....
        /*0dd4*/ 	.word	0x000054d0


	//   ....[74]....
        /*0dd8*/ 	.word	0x000054e0


	//   ....[75]....
        /*0ddc*/ 	.word	0x00007120


	//   ....[76]....
        /*0de0*/ 	.word	0x00007140


	//   ....[77]....
        /*0de4*/ 	.word	0x00007160


	//   ....[78]....
        /*0de8*/ 	.word	0x00007170


	//   ....[79]....
        /*0dec*/ 	.word	0x00007180


	//   ....[80]....
        /*0df0*/ 	.word	0x00007190


	//   ....[81]....
        /*0df4*/ 	.word	0x000071a0


	//   ....[82]....
        /*0df8*/ 	.word	0x000071b0


	//   ....[83]....
        /*0dfc*/ 	.word	0x000071c0


	//   ....[84]....
        /*0e00*/ 	.word	0x000071d0


	//   ....[85]....
        /*0e04*/ 	.word	0x00007bc0


	//   ....[86]....
        /*0e08*/ 	.word	0x00007be0


	//   ....[87]....
        /*0e0c*/ 	.word	0x00007c00


	//   ....[88]....
        /*0e10*/ 	.word	0x00007c10


	//   ....[89]....
        /*0e14*/ 	.word	0x00007c20


	//   ....[90]....
        /*0e18*/ 	.word	0x00007c30


	//   ....[91]....
        /*0e1c*/ 	.word	0x00007c40


	//   ....[92]....
        /*0e20*/ 	.word	0x00007c50


	//   ....[93]....
        /*0e24*/ 	.word	0x00007c60


	//   ....[94]....
        /*0e28*/ 	.word	0x00007c70


	//   ....[95]....
        /*0e2c*/ 	.word	0x00007ec0


	//   ....[96]....
        /*0e30*/ 	.word	0x00008180


	//   ....[97]....
        /*0e34*/ 	.word	0x00008190


	//   ....[98]....
        /*0e38*/ 	.word	0x000081a0


	//   ....[99]....
        /*0e3c*/ 	.word	0x00008e20


	//   ....[100]....
        /*0e40*/ 	.word	0x00008e60


	//   ....[101]....
        /*0e44*/ 	.word	0x00008e70


	//   ....[102]....
        /*0e48*/ 	.word	0x00008e80


	//   ....[103]....
        /*0e4c*/ 	.word	0x00008eb0


	//   ....[104]....
        /*0e50*/ 	.word	0x00008ed0


	//   ....[105]....
        /*0e54*/ 	.word	0x00008ef0


	//   ....[106]....
        /*0e58*/ 	.word	0x00008f00


	//   ....[107]....
        /*0e5c*/ 	.word	0x0000b000


	//   ....[108]....
        /*0e60*/ 	.word	0x0000b020


	//   ....[109]....
        /*0e64*/ 	.word	0x0000b070


	//   ....[110]....
        /*0e68*/ 	.word	0x0000b090


	//   ....[111]....
        /*0e6c*/ 	.word	0x0000b0b0


	//   ....[112]....
        /*0e70*/ 	.word	0x0000b0d0


	//   ....[113]....
        /*0e74*/ 	.word	0x0000b0f0


	//   ....[114]....
        /*0e78*/ 	.word	0x0000b110


	//   ....[115]....
        /*0e7c*/ 	.word	0x0000b130


	//   ....[116]....
        /*0e80*/ 	.word	0x0000b270


	//   ....[117]....
        /*0e84*/ 	.word	0x0000ba40


	//   ....[118]....
        /*0e88*/ 	.word	0x0000ba60


	//   ....[119]....
        /*0e8c*/ 	.word	0x0000ba90


	//   ....[120]....
        /*0e90*/ 	.word	0x0000bab0


	//   ....[121]....
        /*0e94*/ 	.word	0x0000bac0


	//   ....[122]....
        /*0e98*/ 	.word	0x0000bad0


	//   ....[123]....
        /*0e9c*/ 	.word	0x0000bae0


	//   ....[124]....
        /*0ea0*/ 	.word	0x0000baf0


	//   ....[125]....
        /*0ea4*/ 	.word	0x0000bb00


	//   ....[126]....
        /*0ea8*/ 	.word	0x0000bb10


	//   ....[127]....
        /*0eac*/ 	.word	0x0000c1a0


	//   ....[128]....
        /*0eb0*/ 	.word	0x0000c1b0


	//   ....[129]....
        /*0eb4*/ 	.word	0x0000c1c0


	//   ....[130]....
        /*0eb8*/ 	.word	0x0000c1d0


	//   ....[131]....
        /*0ebc*/ 	.word	0x0000c200


	//   ....[132]....
        /*0ec0*/ 	.word	0x0000c220


	//   ....[133]....
        /*0ec4*/ 	.word	0x0000c240


	//   ....[134]....
        /*0ec8*/ 	.word	0x0000c250


	//   ....[135]....
        /*0ecc*/ 	.word	0x0000e010


	//   ....[136]....
        /*0ed0*/ 	.word	0x0000e040


	//   ....[137]....
        /*0ed4*/ 	.word	0x0000e050


	//   ....[138]....
        /*0ed8*/ 	.word	0x0000e060


	//   ....[139]....
        /*0edc*/ 	.word	0x0000e070


	//   ....[140]....
        /*0ee0*/ 	.word	0x0000e0a0


	//   ....[141]....
        /*0ee4*/ 	.word	0x0000e0c0


	//   ....[142]....
        /*0ee8*/ 	.word	0x0000e0e0


	//   ....[143]....
        /*0eec*/ 	.word	0x0000f2d0


	//   ....[144]....
        /*0ef0*/ 	.word	0x0000f2f0


	//   ....[145]....
        /*0ef4*/ 	.word	0x0000f310


	//   ....[146]....
        /*0ef8*/ 	.word	0x0000f320


	//   ....[147]....
        /*0efc*/ 	.word	0x0000f330


	//   ....[148]....
        /*0f00*/ 	.word	0x0000f340


	//   ....[149]....
        /*0f04*/ 	.word	0x0000f350


	//   ....[150]....
        /*0f08*/ 	.word	0x0000f360


	//   ....[151]....
        /*0f0c*/ 	.word	0x0000f710


	//   ....[152]....
        /*0f10*/ 	.word	0x0000f730


	//   ....[153]....
        /*0f14*/ 	.word	0x0000f800


	//   ....[154]....
        /*0f18*/ 	.word	0x0000f810


	//   ....[155]....
        /*0f1c*/ 	.word	0x0000f890


	//   ....[156]....
        /*0f20*/ 	.word	0x0000f8b0


	//   ....[157]....
        /*0f24*/ 	.word	0x0000f930


	//   ....[158]....
        /*0f28*/ 	.word	0x0000f940


	//   ....[159]....
        /*0f2c*/ 	.word	0x0000f9c0


	//   ....[160]....
        /*0f30*/ 	.word	0x0000f9e0


	//   ....[161]....
        /*0f34*/ 	.word	0x0000fa60


	//   ....[162]....
        /*0f38*/ 	.word	0x0000fa70


	//   ....[163]....
        /*0f3c*/ 	.word	0x0000faf0


	//   ....[164]....
        /*0f40*/ 	.word	0x0000fb10


	//   ....[165]....
        /*0f44*/ 	.word	0x0000fb90


	//   ....[166]....
        /*0f48*/ 	.word	0x0000fba0


	//   ....[167]....
        /*0f4c*/ 	.word	0x0000fe30


	//   ....[168]....
        /*0f50*/ 	.word	0x0000fe50


	//   ....[169]....
        /*0f54*/ 	.word	0x000101a0


	//   ....[170]....
        /*0f58*/ 	.word	0x000101b0


	//   ....[171]....
        /*0f5c*/ 	.word	0x00010500


	//   ....[172]....
        /*0f60*/ 	.word	0x00010520


	//   ....[173]....
        /*0f64*/ 	.word	0x00010870


	//   ....[174]....
        /*0f68*/ 	.word	0x00010880


	//   ....[175]....
        /*0f6c*/ 	.word	0x00011320


	//   ....[176]....
        /*0f70*/ 	.word	0x00011340


	//   ....[177]....
        /*0f74*/ 	.word	0x00011420


	//   ....[178]....
        /*0f78*/ 	.word	0x00011430


	//   ....[179]....
        /*0f7c*/ 	.word	0x000114b0


	//   ....[180]....
        /*0f80*/ 	.word	0x000114d0


	//   ....[181]....
        /*0f84*/ 	.word	0x00011550


	//   ....[182]....
        /*0f88*/ 	.word	0x00011560


	//   ....[183]....
        /*0f8c*/ 	.word	0x000115e0


	//   ....[184]....
        /*0f90*/ 	.word	0x00011600


	//   ....[185]....
        /*0f94*/ 	.word	0x00011680


	//   ....[186]....
        /*0f98*/ 	.word	0x00011690


	//   ....[187]....
        /*0f9c*/ 	.word	0x00011710


	//   ....[188]....
        /*0fa0*/ 	.word	0x00011730


	//   ....[189]....
        /*0fa4*/ 	.word	0x000117b0


	//   ....[190]....
        /*0fa8*/ 	.word	0x000117c0


	//   ....[191]....
        /*0fac*/ 	.word	0x00011920


	//   ....[192]....
        /*0fb0*/ 	.word	0x00011940


	//   ....[193]....
        /*0fb4*/ 	.word	0x00011a70


	//   ....[194]....
        /*0fb8*/ 	.word	0x00011ab0


	//   ....[195]....
        /*0fbc*/ 	.word	0x00011ae0


	//   ....[196]....
        /*0fc0*/ 	.word	0x00011b10


	//   ....[197]....
        /*0fc4*/ 	.word	0x00011b40


	//   ....[198]....
        /*0fc8*/ 	.word	0x00011b70


	//   ....[199]....
        /*0fcc*/ 	.word	0x00011cd0


	//   ....[200]....
        /*0fd0*/ 	.word	0x00011d10


	//   ....[201]....
        /*0fd4*/ 	.word	0x00011d40


	//   ....[202]....
        /*0fd8*/ 	.word	0x00011d70


	//   ....[203]....
        /*0fdc*/ 	.word	0x00011da0


	//   ....[204]....
        /*0fe0*/ 	.word	0x00011dd0


	//   ....[205]....
        /*0fe4*/ 	.word	0x00011e60


	//   ....[206]....
        /*0fe8*/ 	.word	0x00011ec0


	//   ....[207]....
        /*0fec*/ 	.word	0x00011ed0


	//   ....[208]....
        /*0ff0*/ 	.word	0x00011f30


	//   ....[209]....
        /*0ff4*/ 	.word	0x00012990


	//   ....[210]....
        /*0ff8*/ 	.word	0x000129f0


	//   ....[211]....
        /*0ffc*/ 	.word	0x00012a40


	//   ....[212]....
        /*1000*/ 	.word	0x00012a90


	//   ....[213]....
        /*1004*/ 	.word	0x00012ae0


	//   ....[214]....
        /*1008*/ 	.word	0x00012b50


	//   ....[215]....
        /*100c*/ 	.word	0x00012ba0


	//   ....[216]....
        /*1010*/ 	.word	0x00012c10


	//   ....[217]....
        /*1014*/ 	.word	0x00012c80


	//   ....[218]....
        /*1018*/ 	.word	0x00012cf0


	//   ....[219]....
        /*101c*/ 	.word	0x00012d60


	//   ....[220]....
        /*1020*/ 	.word	0x00012dd0


	//   ....[221]....
        /*1024*/ 	.word	0x00012e40


	//   ....[222]....
        /*1028*/ 	.word	0x00012ea0


	//   ....[223]....
        /*102c*/ 	.word	0x00012f10


	//   ....[224]....
        /*1030*/ 	.word	0x00012f80


	//   ....[225]....
        /*1034*/ 	.word	0x00012ff0


	//   ....[226]....
        /*1038*/ 	.word	0x00013050


	//   ....[227]....
        /*103c*/ 	.word	0x000130c0


	//   ....[228]....
        /*1040*/ 	.word	0x00013130


	//   ....[229]....
        /*1044*/ 	.word	0x000131a0


	//   ....[230]....
        /*1048*/ 	.word	0x00013200


	//   ....[231]....
        /*104c*/ 	.word	0x00013270


	//   ....[232]....
        /*1050*/ 	.word	0x000132e0


	//   ....[233]....
        /*1054*/ 	.word	0x00013350


	//   ....[234]....
        /*1058*/ 	.word	0x000133b0


	//   ....[235]....
        /*105c*/ 	.word	0x00013420


	//   ....[236]....
        /*1060*/ 	.word	0x00013490


	//   ....[237]....
        /*1064*/ 	.word	0x00013560


	//   ....[238]....
        /*1068*/ 	.word	0x000135c0


	//   ....[239]....
        /*106c*/ 	.word	0x000136a0


	//   ....[240]....
        /*1070*/ 	.word	0x00013700


	//   ....[241]....
        /*1074*/ 	.word	0x000137e0


	//   ....[242]....
        /*1078*/ 	.word	0x00013840


	//   ....[243]....
        /*107c*/ 	.word	0x00013920


	//   ....[244]....
        /*1080*/ 	.word	0x00013980


	//   ....[245]....
        /*1084*/ 	.word	0x000139f0


	//   ....[246]....
        /*1088*/ 	.word	0x00013a60


	//   ....[247]....
        /*108c*/ 	.word	0x00013d50


	//   ....[248]....
        /*1090*/ 	.word	0x00014040


	//   ....[249]....
        /*1094*/ 	.word	0x000147e0


	//   ....[250]....
        /*1098*/ 	.word	0x00014830


	//   ....[251]....
        /*109c*/ 	.word	0x00014880


	//   ....[252]....
        /*10a0*/ 	.word	0x000148d0


	//   ....[253]....
        /*10a4*/ 	.word	0x00014920


	//   ....[254]....
        /*10a8*/ 	.word	0x00014970


	//   ....[255]....
        /*10ac*/ 	.word	0x000149c0


	//   ....[0]....
        /*10b0*/ 	.word	0x00014a10


	//   ....[1]....
        /*10b4*/ 	.word	0x00014a80


	//   ....[2]....
        /*10b8*/ 	.word	0x00014af0


	//   ....[3]....
        /*10bc*/ 	.word	0x00014bc0


	//   ....[4]....
        /*10c0*/ 	.word	0x00014c20


	//   ....[5]....
        /*10c4*/ 	.word	0x00014d00


	//   ....[6]....
        /*10c8*/ 	.word	0x00014d60


	//   ....[7]....
        /*10cc*/ 	.word	0x00014e40


	//   ....[8]....
        /*10d0*/ 	.word	0x00014ea0


	//   ....[9]....
        /*10d4*/ 	.word	0x00014f80


	//   ....[10]....
        /*10d8*/ 	.word	0x00014fe0


	//   ....[11]....
        /*10dc*/ 	.word	0x00015050


	//   ....[12]....
        /*10e0*/ 	.word	0x000150c0


	//   ....[13]....
        /*10e4*/ 	.word	0x00015190


	//   ....[14]....
        /*10e8*/ 	.word	0x000151f0


	//   ....[15]....
        /*10ec*/ 	.word	0x000152d0


	//   ....[16]....
        /*10f0*/ 	.word	0x00015330


	//   ....[17]....
        /*10f4*/ 	.word	0x00015410


	//   ....[18]....
        /*10f8*/ 	.word	0x00015470


	//   ....[19]....
        /*10fc*/ 	.word	0x00015550


	//   ....[20]....
        /*1100*/ 	.word	0x000155b0


	//   ....[21]....
        /*1104*/ 	.word	0x00015620


	//   ....[22]....
        /*1108*/ 	.word	0x00015690


	//   ....[23]....
        /*110c*/ 	.word	0x00015970


	//   ....[24]....
        /*1110*/ 	.word	0x00015c50


	//   ....[25]....
        /*1114*/ 	.word	0x00016410


	//   ....[26]....
        /*1118*/ 	.word	0x00016450


	//   ....[27]....
        /*111c*/ 	.word	0x000164a0


	//   ....[28]....
        /*1120*/ 	.word	0x000164e0


	//   ....[29]....
        /*1124*/ 	.word	0x00016530


	//   ....[30]....
        /*1128*/ 	.word	0x00016570


	//   ....[31]....
        /*112c*/ 	.word	0x000165c0


	//   ....[32]....
        /*1130*/ 	.word	0x00016610


	//   ....[33]....
        /*1134*/ 	.word	0x00016670


	//   ....[34]....
        /*1138*/ 	.word	0x000166e0


	//   ....[35]....
        /*113c*/ 	.word	0x00016750


	//   ....[36]....
        /*1140*/ 	.word	0x00016830


	//   ....[37]....
        /*1144*/ 	.word	0x00016890


	//   ....[38]....
        /*1148*/ 	.word	0x00016970


	//   ....[39]....
        /*114c*/ 	.word	0x000169d0


	//   ....[40]....
        /*1150*/ 	.word	0x00016ab0


	//   ....[41]....
        /*1154*/ 	.word	0x00016b10


	//   ....[42]....
        /*1158*/ 	.word	0x00016bf0


	//   ....[43]....
        /*115c*/ 	.word	0x00016c50


	//   ....[44]....
        /*1160*/ 	.word	0x00016ca0


	//   ....[45]....
        /*1164*/ 	.word	0x00016ce0


	//   ....[46]....
        /*1168*/ 	.word	0x00016d30


	//   ....[47]....
        /*116c*/ 	.word	0x00016d70


	//   ....[48]....
        /*1170*/ 	.word	0x00016dc0


	//   ....[49]....
        /*1174*/ 	.word	0x00016e00


	//   ....[50]....
        /*1178*/ 	.word	0x00016e50


	//   ....[51]....
        /*117c*/ 	.word	0x00016e90


	//   ....[52]....
        /*1180*/ 	.word	0x00016ee0


	//   ....[53]....
        /*1184*/ 	.word	0x00016f30


	//   ....[54]....
        /*1188*/ 	.word	0x00016f80


	//   ....[55]....
        /*118c*/ 	.word	0x00016fd0


	//   ....[56]....
        /*1190*/ 	.word	0x00017020


	//   ....[57]....
        /*1194*/ 	.word	0x00017070


	//   ....[58]....
        /*1198*/ 	.word	0x000170c0


	//   ....[59]....
        /*119c*/ 	.word	0x00017110


	//   ....[60]....
        /*11a0*/ 	.word	0x00017180


	//   ....[61]....
        /*11a4*/ 	.word	0x000171f0


	//   ....[62]....
        /*11a8*/ 	.word	0x00017260


	//   ....[63]....
        /*11ac*/ 	.word	0x000172c0


	//   ....[64]....
        /*11b0*/ 	.word	0x00017330


	//   ....[65]....
        /*11b4*/ 	.word	0x000173a0


	//   ....[66]....
        /*11b8*/ 	.word	0x00017410


	//   ....[67]....
        /*11bc*/ 	.word	0x00017470


	//   ....[68]....
        /*11c0*/ 	.word	0x000174e0


	//   ....[69]....
        /*11c4*/ 	.word	0x00017550


	//   ....[70]....
        /*11c8*/ 	.word	0x000175c0


	//   ....[71]....
        /*11cc*/ 	.word	0x00017620


	//   ....[72]....
        /*11d0*/ 	.word	0x00017690


	//   ....[73]....
        /*11d4*/ 	.word	0x00017700


	//   ....[74]....
        /*11d8*/ 	.word	0x00017770


	//   ....[75]....
        /*11dc*/ 	.word	0x000177d0


	//   ....[76]....
        /*11e0*/ 	.word	0x00017840


	//   ....[77]....
        /*11e4*/ 	.word	0x000178b0


	//   ....[78]....
        /*11e8*/ 	.word	0x00017920


	//   ....[79]....
        /*11ec*/ 	.word	0x00017980


	//   ....[80]....
        /*11f0*/ 	.word	0x000179f0


	//   ....[81]....
        /*11f4*/ 	.word	0x00017a60


	//   ....[82]....
        /*11f8*/ 	.word	0x00017ad0


	//   ....[83]....
        /*11fc*/ 	.word	0x00017b30


	//   ....[84]....
        /*1200*/ 	.word	0x00017ba0


	//   ....[85]....
        /*1204*/ 	.word	0x00017c10


	//   ....[86]....
        /*1208*/ 	.word	0x00017c80


	//   ....[87]....
        /*120c*/ 	.word	0x00017ce0


	//   ....[88]....
        /*1210*/ 	.word	0x00017d50


	//   ....[89]....
        /*1214*/ 	.word	0x00017dc0


	//   ....[90]....
        /*1218*/ 	.word	0x00017e30


	//   ....[91]....
        /*121c*/ 	.word	0x00017e90


	//   ....[92]....
        /*1220*/ 	.word	0x00017f00


	//   ....[93]....
        /*1224*/ 	.word	0x00017f70


	//   ....[94]....
        /*1228*/ 	.word	0x00017fe0


	//   ....[95]....
        /*122c*/ 	.word	0x00018040


	//   ....[96]....
        /*1230*/ 	.word	0x000180b0


	//   ....[97]....
        /*1234*/ 	.word	0x00018120


	//   ....[98]....
        /*1238*/ 	.word	0x00018190


	//   ....[99]....
        /*123c*/ 	.word	0x000181f0


	//   ....[100]....
        /*1240*/ 	.word	0x00018260


	//   ....[101]....
        /*1244*/ 	.word	0x000182d0


	//   ....[102]....
        /*1248*/ 	.word	0x00018320


	//   ....[103]....
        /*124c*/ 	.word	0x00018360


	//   ....[104]....
        /*1250*/ 	.word	0x000183b0


	//   ....[105]....
        /*1254*/ 	.word	0x00018400


	//   ....[106]....
        /*1258*/ 	.word	0x00018450


	//   ....[107]....
        /*125c*/ 	.word	0x000184c0


	//   ....[108]....
        /*1260*/ 	.word	0x00018510


	//   ....[109]....
        /*1264*/ 	.word	0x00018560


	//   ....[110]....
        /*1268*/ 	.word	0x000185b0


	//   ....[111]....
        /*126c*/ 	.word	0x00018600


	//   ....[112]....
        /*1270*/ 	.word	0x00018650


	//   ....[113]....
        /*1274*/ 	.word	0x000186c0


	//   ....[114]....
        /*1278*/ 	.word	0x00018710


	//   ....[115]....
        /*127c*/ 	.word	0x00018780


	//   ....[116]....
        /*1280*/ 	.word	0x000187e0


	//   ....[117]....
        /*1284*/ 	.word	0x00018850


	//----- nvinfo : EIATTR_EXIT_INSTR_OFFSETS
	.align		4
.L_548:
        /*1288*/ 	.byte	0x04, 0x1c
        /*128a*/ 	.short	(.L_550 - .L_549)


	//   ....[0]....
.L_549:
        /*128c*/ 	.word	0x000010d0


	//   ....[1]....
        /*1290*/ 	.word	0x00012950


	//----- nvinfo : EIATTR_MAX_THREADS
	.align		4
.L_550:
        /*1294*/ 	.byte	0x04, 0x05
        /*1296*/ 	.short	(.L_552 - .L_551)
.L_551:
        /*1298*/ 	.word	0x00000080
        /*129c*/ 	.word	0x00000001
        /*12a0*/ 	.word	0x00000001


	//----- nvinfo : EIATTR_CRS_STACK_SIZE
	.align		4
.L_552:
        /*12a4*/ 	.byte	0x04, 0x1e
        /*12a6*/ 	.short	(.L_554 - .L_553)
.L_553:
        /*12a8*/ 	.word	0x00000000
.L_554:


//--------------------- .nv.info._ZN7cutlass13device_kernelIN5flash19enable_sm80_to_sm89INS1_16FlashAttnFwdSm80INS1_25CollectiveMainloopFwdSm80ILi4ELi1ELb0EN4cute5tupleIJNS5_1CILi128EEENS7_ILi80EEENS7_ILi64EEEEEELi64ENS_6half_tEfNS_4arch4Sm80ELb1ELb0ELb0ELb1ELb1ELb1ELb1ELb1EEENS1_21CollectiveEpilogueFwdINS6_IJS8_SA_S9_EEENS6_IJNS7_ILi1EEESI_SI_EEESC_SE_Li128ELb1ELb1ELb1ELb0EEENS1_36VarlenDynamicPersistentTileSchedulerILi128ELi80ELi128ELi128ELb1ELb1ELb0ELb1ELb1ELb1EEEEEEEEEvNT_6ParamsE --------------------------
	.section	.nv.info._ZN7cutlass13device_kernelIN5flash19enable_sm80_to_sm89INS1_16FlashAttnFwdSm80INS1_25CollectiveMainloopFwdSm80ILi4ELi1ELb0EN4cute5tupleIJNS5_1CILi128EEENS7_ILi80EEENS7_ILi64EEEEEELi64ENS_6half_tEfNS_4arch4Sm80ELb1ELb0ELb0ELb1ELb1ELb1ELb1ELb1EEENS1_21CollectiveEpilogueFwdINS6_IJS8_SA_S9_EEENS6_IJNS7_ILi1EEESI_SI_EEESC_SE_Li128ELb1ELb1ELb1ELb0EEENS1_36VarlenDynamicPersistentTileSchedulerILi128ELi80ELi128ELi128ELb1ELb1ELb0ELb1ELb1ELb1EEEEEEEEEvNT_6ParamsE,"",@"SHT_CUDA_INFO"
	.sectionflags	@""
	.align	4


	//----- nvinfo : EIATTR_CUDA_API_VERSION
	.align		4
        /*0000*/ 	.byte	0x04, 0x37
        /*0002*/ 	.short	(.L_556 - .L_555)
.L_555:
        /*0004*/ 	.word	0x00000082


	//----- nvinfo : EIATTR_SW2861232_WAR
	.align		4
.L_556:
        /*0008*/ 	.byte	0x01, 0x35
	.zero		2


	//----- nvinfo : EIATTR_PARAM_CBANK
	.align		4
        /*000c*/ 	.byte	0x04, 0x0a
        /*000e*/ 	.short	(.L_558 - .L_557)
	.align		4
.L_557:
        /*0010*/ 	.word	index@(.nv.constant0._ZN7cutlass13device_kernelIN5flash19enable_sm80_to_sm89INS1_16FlashAttnFwdSm80INS1_25CollectiveMainloopFwdSm80ILi4ELi1ELb0EN4cute5tupleIJNS5_1CILi128EEENS7_ILi80EEENS7_ILi64EEEEEELi64ENS_6half_tEfNS_4arch4Sm80ELb1ELb0ELb0ELb1ELb1ELb1ELb1ELb1EEENS1_21CollectiveEpilogueFwdINS6_IJS8_SA_S9_EEENS6_IJNS7_ILi1EEESI_SI_EEESC_SE_Li128ELb1ELb1ELb1ELb0EEENS1_36VarlenDynamicPersistentTileSchedulerILi128ELi80ELi128ELi128ELb1ELb1ELb0ELb1ELb1ELb1EEEEEEEEEvNT_6ParamsE)
        /*0014*/ 	.short	0x0160
        /*0016*/ 	.short	0x0438


	//----- nvinfo : EIATTR_CBANK_PARAM_SIZE
	.align		4
.L_558:
        /*0018*/ 	.byte	0x03, 0x19
        /*001a*/ 	.short	0x0438


	//----- nvinfo : EIATTR_KPARAM_INFO
	.align		4
        /*001c*/ 	.byte	0x04, 0x17
        /*001e*/ 	.short	(.L_560 - .L_559)
.L_559:
        /*0020*/ 	.word	0x00000000
        /*0024*/ 	.short	0x0000
        /*0026*/ 	.short	0x0000
        /*0028*/ 	.byte	0x00, 0xf0, 0xe1, 0x10


	//----- nvinfo : EIATTR_MAXREG_COUNT
	.align		4
.L_560:
        /*002c*/ 	.byte	0x03, 0x1b
        /*002e*/ 	.short	0x00ff


	//----- nvinfo : EIATTR_NUM_BARRIERS
	.align		4
        /*0030*/ 	.byte	0x02, 0x4c
        /*0032*/ 	.byte	0x06
	.zero		1


	//----- nvinfo : EIATTR_ANNOTATIONS
	.align		4
        /*0034*/ 	.byte	0x04, 0x55
        /*0036*/ 	.short	(.L_562 - .L_561)


	//   ....[0]....
.L_561:
        /* <DEDUP_REMOVED lines=133> */


	//----- nvinfo : EIATTR_MERCURY_ISA_VERSION
	.align		4
.L_562:
        /*0878*/ 	.byte	0x03, 0x5f
        /*087a*/ 	.short	0x0000


	//----- nvinfo : EIATTR_INT_WARP_WIDE_INSTR_OFFSETS
	.align		4
        /*087c*/ 	.byte	0x04, 0x31
        /*087e*/ 	.short	(.L_564 - .L_563)


	//   ....[0]....
.L_563:
        /*0880*/ 	.word	0x00019650


	//   ....[1]....
        /*0884*/ 	.word	0x000196d0


	//----- nvinfo : EIATTR_COOP_GROUP_MASK_REGIDS
	.align		4
.L_564:
        /*0888*/ 	.byte	0x04, 0x29
        /*088a*/ 	.short	(.L_566 - .L_565)


	//   ....[0]....
.L_565:
        /*088c*/ 	.word	0xffffffff


	//   ....[1]....
        /*0890*/ 	.word	0xffffffff


	//   ....[2]....
        /*0894*/ 	.word	0xffffffff


	//   ....[3]....
        /*0898*/ 	.word	0xffffffff


	//   ....[4]....
        /*089c*/ 	.word	0xffffffff


	//   ....[5]....
        /*08a0*/ 	.word	0xffffffff


	//   ....[6]....
        /*08a4*/ 	.word	0xffffffff


	//   ....[7]....
        /*08a8*/ 	.word	0xffffffff


	//   ....[8]....
        /*08ac*/ 	.word	0xffffffff


	//   ....[9]....
        /*08b0*/ 	.word	0xffffffff


	//   ....[10]....
        /*08b4*/ 	.word	0xffffffff


	//   ....[11]....
        /*08b8*/ 	.word	0xffffffff


	//   ....[12]....
        /*08bc*/ 	.word	0xffffffff


	//   ....[13]....
        /*08c0*/ 	.word	0xffffffff


	//   ....[14]....
        /*08c4*/ 	.word	0xffffffff


	//   ....[15]....
        /*08c8*/ 	.word	0xffffffff


	//   ....[16]....
        /*08cc*/ 	.word	0xffffffff


	//   ....[17]....
        /*08d0*/ 	.word	0xffffffff


	//   ....[18]....
        /*08d4*/ 	.word	0xffffffff


	//   ....[19]....
        /*08d8*/ 	.word	0xffffffff


	//   ....[20]....
        /*08dc*/ 	.word	0xffffffff


	//   ....[21]....
        /*08e0*/ 	.word	0xffffffff


	//   ....[22]....
        /*08e4*/ 	.word	0xffffffff


	//   ....[23]....
        /*08e8*/ 	.word	0xffffffff


	//   ....[24]....
        /*08ec*/ 	.word	0xffffffff


	//   ....[25]....
        /*08f0*/ 	.word	0xffffffff


	//   ....[26]....
        /*08f4*/ 	.word	0xffffffff


	//   ....[27]....
        /*08f8*/ 	.word	0xffffffff


	//   ....[28]....
        /*08fc*/ 	.word	0xffffffff


	//   ....[29]....
        /*0900*/ 	.word	0xffffffff


	//   ....[30]....
        /*0904*/ 	.word	0xffffffff


	//   ....[31]....
        /*0908*/ 	.word	0xffffffff


	//   ....[32]....
        /*090c*/ 	.word	0xffffffff


	//   ....[33]....
        /*0910*/ 	.word	0xffffffff


	//   ....[34]....
        /*0914*/ 	.word	0xffffffff


	//   ....[35]....
        /*0918*/ 	.word	0xffffffff


	//   ....[36]....
        /*091c*/ 	.word	0xffffffff


	//   ....[37]....
        /*0920*/ 	.word	0xffffffff


	//   ....[38]....
        /*0924*/ 	.word	0xffffffff


	//   ....[39]....
        /*0928*/ 	.word	0xffffffff


	//   ....[40]....
        /*092c*/ 	.word	0xffffffff


	//   ....[41]....
        /*0930*/ 	.word	0xffffffff


	//   ....[42]....
        /*0934*/ 	.word	0xffffffff


	//   ....[43]....
        /*0938*/ 	.word	0xffffffff


	//   ....[44]....
        /*093c*/ 	.word	0xffffffff


	//   ....[45]....
        /*0940*/ 	.word	0xffffffff


	//   ....[46]....
        /*0944*/ 	.word	0xffffffff


	//   ....[47]....
        /*0948*/ 	.word	0xffffffff


	//   ....[48]....
        /*094c*/ 	.word	0xffffffff


	//   ....[49]....
        /*0950*/ 	.word	0xffffffff


	//   ....[50]....
        /*0954*/ 	.word	0xffffffff


	//   ....[51]....
        /*0958*/ 	.word	0xffffffff


	//   ....[52]....
        /*095c*/ 	.word	0xffffffff


	//   ....[53]....
        /*0960*/ 	.word	0xffffffff


	//   ....[54]....
        /*0964*/ 	.word	0xffffffff


	//   ....[55]....
        /*0968*/ 	.word	0xffffffff


	//   ....[56]....
        /*096c*/ 	.word	0xffffffff


	//   ....[57]....
        /*0970*/ 	.word	0xffffffff


	//   ....[58]....
        /*0974*/ 	.word	0xffffffff


	//   ....[59]....
        /*0978*/ 	.word	0xffffffff


	//   ....[60]....
        /*097c*/ 	.word	0xffffffff


	//   ....[61]....
        /*0980*/ 	.word	0xffffffff


	//   ....[62]....
        /*0984*/ 	.word	0xffffffff


	//   ....[63]....
        /*0988*/ 	.word	0xffffffff


	//   ....[64]....
        /*098c*/ 	.word	0xffffffff


	//   ....[65]....
        /*0990*/ 	.word	0xffffffff


	//   ....[66]....
        /*0994*/ 	.word	0xffffffff


	//   ....[67]....
        /*0998*/ 	.word	0xffffffff


	//   ....[68]....
        /*099c*/ 	.word	0xffffffff


	//   ....[69]....
        /*09a0*/ 	.word	0xffffffff


	//   ....[70]....
        /*09a4*/ 	.word	0xffffffff


	//   ....[71]....
        /*09a8*/ 	.word	0xffffffff


	//   ....[72]....
        /*09ac*/ 	.word	0xffffffff


	//   ....[73]....
        /*09b0*/ 	.word	0xffffffff


	//   ....[74]....
        /*09b4*/ 	.word	0xffffffff


	//   ....[75]....
        /*09b8*/ 	.word	0xffffffff


	//   ....[76]....
        /*09bc*/ 	.word	0xffffffff


	//   ....[77]....
        /*09c0*/ 	.word	0xffffffff


	//   ....[78]....
        /*09c4*/ 	.word	0xffffffff


	//   ....[79]....
        /*09c8*/ 	.word	0xffffffff


	//   ....[80]....
        /*09cc*/ 	.word	0xffffffff


	//   ....[81]....
        /*09d0*/ 	.word	0xffffffff


	//   ....[82]....
        /*09d4*/ 	.word	0xffffffff


	//   ....[83]....
        /*09d8*/ 	.word	0xffffffff


	//   ....[84]....
        /*09dc*/ 	.word	0xffffffff


	//   ....[85]....
        /*09e0*/ 	.word	0xffffffff


	//   ....[86]....
        /*09e4*/ 	.word	0xffffffff


	//   ....[87]....
        /*09e8*/ 	.word	0xffffffff


	//   ....[88]....
        /*09ec*/ 	.word	0xffffffff


	//   ....[89]....
        /*09f0*/ 	.word	0xffffffff


	//   ....[90]....
        /*09f4*/ 	.word	0xffffffff


	//   ....[91]....
        /*09f8*/ 	.word	0xffffffff


	//   ....[92]....
        /*09fc*/ 	.word	0xffffffff


	//   ....[93]....
        /*0a00*/ 	.word	0xffffffff


	//   ....[94]....
        /*0a04*/ 	.word	0xffffffff


	//   ....[95]....
        /*0a08*/ 	.word	0xffffffff


	//   ....[96]....
        /*0a0c*/ 	.word	0xffffffff


	//   ....[97]....
        /*0a10*/ 	.word	0xffffffff


	//   ....[98]....
        /*0a14*/ 	.word	0xffffffff


	//   ....[99]....
        /*0a18*/ 	.word	0xffffffff


	//   ....[100]....
        /*0a1c*/ 	.word	0xffffffff


	//   ....[101]....
        /*0a20*/ 	.word	0xffffffff


	//   ....[102]....
        /*0a24*/ 	.word	0xffffffff


	//   ....[103]....
        /*0a28*/ 	.word	0xffffffff


	//   ....[104]....
        /*0a2c*/ 	.word	0xffffffff


	//   ....[105]....
        /*0a30*/ 	.word	0xffffffff


	//   ....[106]....
        /*0a34*/ 	.word	0xffffffff


	//   ....[107]....
        /*0a38*/ 	.word	0xffffffff


	//   ....[108]....
        /*0a3c*/ 	.word	0xffffffff


	//   ....[109]....
        /*0a40*/ 	.word	0xffffffff


	//   ....[110]....
        /*0a44*/ 	.word	0xffffffff


	//   ....[111]....
        /*0a48*/ 	.word	0xffffffff


	//   ....[112]....
        /*0a4c*/ 	.word	0xffffffff


	//   ....[113]....
        /*0a50*/ 	.word	0xffffffff


	//   ....[114]....
        /*0a54*/ 	.word	0xffffffff


	//   ....[115]....
        /*0a58*/ 	.word	0xffffffff


	//   ....[116]....
        /*0a5c*/ 	.word	0xffffffff


	//   ....[117]....
        /*0a60*/ 	.word	0xffffffff


	//   ....[118]....
        /*0a64*/ 	.word	0xffffffff


	//   ....[119]....
        /*0a68*/ 	.word	0xffffffff


	//   ....[120]....
        /*0a6c*/ 	.word	0xffffffff


	//   ....[121]....
        /*0a70*/ 	.word	0xffffffff


	//   ....[122]....
        /*0a74*/ 	.word	0xffffffff


	//   ....[123]....
        /*0a78*/ 	.word	0xffffffff


	//   ....[124]....
        /*0a7c*/ 	.word	0xffffffff


	//   ....[125]....
        /*0a80*/ 	.word	0xffffffff


	//   ....[126]....
        /*0a84*/ 	.word	0xffffffff


	//   ....[127]....
        /*0a88*/ 	.word	0xffffffff


	//   ....[128]....
        /*0a8c*/ 	.word	0xffffffff


	//   ....[129]....
        /*0a90*/ 	.word	0xffffffff


	//   ....[130]....
        /*0a94*/ 	.word	0xffffffff


	//   ....[131]....
        /*0a98*/ 	.word	0xffffffff


	//   ....[132]....
        /*0a9c*/ 	.word	0xffffffff


	//   ....[133]....
        /*0aa0*/ 	.word	0xffffffff


	//   ....[134]....
        /*0aa4*/ 	.word	0xffffffff


	//   ....[135]....
        /*0aa8*/ 	.word	0xffffffff


	//   ....[136]....
        /*0aac*/ 	.word	0xffffffff


	//   ....[137]....
        /*0ab0*/ 	.word	0xffffffff


	//   ....[138]....
        /*0ab4*/ 	.word	0xffffffff


	//   ....[139]....
        /*0ab8*/ 	.word	0xffffffff


	//   ....[140]....
        /*0abc*/ 	.word	0xffffffff


	//   ....[141]....
        /*0ac0*/ 	.word	0xffffffff


	//   ....[142]....
        /*0ac4*/ 	.word	0xffffffff


	//   ....[143]....
        /*0ac8*/ 	.word	0xffffffff


	//   ....[144]....
        /*0acc*/ 	.word	0xffffffff


	//   ....[145]....
        /*0ad0*/ 	.word	0xffffffff


	//   ....[146]....
        /*0ad4*/ 	.word	0xffffffff


	//   ....[147]....
        /*0ad8*/ 	.word	0xffffffff


	//   ....[148]....
        /*0adc*/ 	.word	0xffffffff


	//   ....[149]....
        /*0ae0*/ 	.word	0xffffffff


	//   ....[150]....
        /*0ae4*/ 	.word	0xffffffff


	//   ....[151]....
        /*0ae8*/ 	.word	0xffffffff


	//   ....[152]....
        /*0aec*/ 	.word	0xffffffff


	//   ....[153]....
        /*0af0*/ 	.word	0xffffffff


	//   ....[154]....
        /*0af4*/ 	.word	0xffffffff


	//   ....[155]....
        /*0af8*/ 	.word	0xffffffff


	//   ....[156]....
        /*0afc*/ 	.word	0xffffffff


	//   ....[157]....
        /*0b00*/ 	.word	0xffffffff


	//   ....[158]....
        /*0b04*/ 	.word	0xffffffff


	//   ....[159]....
        /*0b08*/ 	.word	0xffffffff


	//   ....[160]....
        /*0b0c*/ 	.word	0xffffffff


	//   ....[161]....
        /*0b10*/ 	.word	0xffffffff


	//   ....[162]....
        /*0b14*/ 	.word	0xffffffff


	//   ....[163]....
        /*0b18*/ 	.word	0xffffffff


	//   ....[164]....
        /*0b1c*/ 	.word	0xffffffff


	//   ....[165]....
        /*0b20*/ 	.word	0xffffffff


	//   ....[166]....
        /*0b24*/ 	.word	0xffffffff


	//   ....[167]....
        /*0b28*/ 	.word	0xffffffff


	//   ....[168]....
        /*0b2c*/ 	.word	0xffffffff


	//   ....[169]....
        /*0b30*/ 	.word	0xffffffff


	//   ....[170]....
        /*0b34*/ 	.word	0xffffffff


	//   ....[171]....
        /*0b38*/ 	.word	0xffffffff


	//   ....[172]....
        /*0b3c*/ 	.word	0xffffffff


	//   ....[173]....
        /*0b40*/ 	.word	0xffffffff


	//   ....[174]....
        /*0b44*/ 	.word	0xffffffff


	//   ....[175]....
        /*0b48*/ 	.word	0xffffffff


	//   ....[176]....
        /*0b4c*/ 	.word	0xffffffff


	//   ....[177]....
        /*0b50*/ 	.word	0xffffffff


	//   ....[178]....
        /*0b54*/ 	.word	0xffffffff


	//   ....[179]....
        /*0b58*/ 	.word	0xffffffff


	//   ....[180]....
        /*0b5c*/ 	.word	0xffffffff


	//   ....[181]....
        /*0b60*/ 	.word	0xffffffff


	//   ....[182]....
        /*0b64*/ 	.word	0xffffffff


	//   ....[183]....
        /*0b68*/ 	.word	0xffffffff


	//   ....[184]....
        /*0b6c*/ 	.word	0xffffffff


	//   ....[185]....
        /*0b70*/ 	.word	0xffffffff


	//   ....[186]....
        /*0b74*/ 	.word	0xffffffff


	//   ....[187]....
        /*0b78*/ 	.word	0xffffffff


	//   ....[188]....
        /*0b7c*/ 	.word	0xffffffff


	//   ....[189]....
        /*0b80*/ 	.word	0xffffffff


	//   ....[190]....
        /*0b84*/ 	.word	0xffffffff


	//   ....[191]....
        /*0b88*/ 	.word	0xffffffff


	//   ....[192]....
        /*0b8c*/ 	.word	0xffffffff


	//   ....[193]....
        /*0b90*/ 	.word	0xffffffff


	//   ....[194]....
        /*0b94*/ 	.word	0xffffffff


	//   ....[195]....
        /*0b98*/ 	.word	0xffffffff


	//   ....[196]....
        /*0b9c*/ 	.word	0xffffffff


	//   ....[197]....
        /*0ba0*/ 	.word	0xffffffff


	//   ....[198]....
        /*0ba4*/ 	.word	0xffffffff


	//   ....[199]....
        /*0ba8*/ 	.word	0xffffffff


	//   ....[200]....
        /*0bac*/ 	.word	0xffffffff


	//   ....[201]....
        /*0bb0*/ 	.word	0xffffffff


	//   ....[202]....
        /*0bb4*/ 	.word	0xffffffff


	//   ....[203]....
        /*0bb8*/ 	.word	0xffffffff


	//   ....[204]....
        /*0bbc*/ 	.word	0xffffffff


	//   ....[205]....
        /*0bc0*/ 	.word	0xffffffff


	//   ....[206]....
        /*0bc4*/ 	.word	0xffffffff


	//   ....[207]....
        /*0bc8*/ 	.word	0xffffffff


	//   ....[208]....
        /*0bcc*/ 	.word	0xffffffff


	//   ....[209]....
        /*0bd0*/ 	.word	0xffffffff


	//   ....[210]....
        /*0bd4*/ 	.word	0xffffffff


	//   ....[211]....
        /*0bd8*/ 	.word	0xffffffff


	//   ....[212]....
        /*0bdc*/ 	.word	0xffffffff


	//   ....[213]....
        /*0be0*/ 	.word	0xffffffff


	//   ....[214]....
        /*0be4*/ 	.word	0xffffffff


	//   ....[215]....
        /*0be8*/ 	.word	0xffffffff


	//   ....[216]....
        /*0bec*/ 	.word	0xffffffff


	//   ....[217]....
        /*0bf0*/ 	.word	0xffffffff


	//   ....[218]....
        /*0bf4*/ 	.word	0xffffffff


	//   ....[219]....
        /*0bf8*/ 	.word	0xffffffff


	//   ....[220]....
        /*0bfc*/ 	.word	0xffffffff


	//   ....[221]....
        /*0c00*/ 	.word	0xffffffff


	//   ....[222]....
        /*0c04*/ 	.word	0xffffffff


	//   ....[223]....
        /*0c08*/ 	.word	0xffffffff


	//   ....[224]....
        /*0c0c*/ 	.word	0xffffffff


	//   ....[225]....
        /*0c10*/ 	.word	0xffffffff


	//   ....[226]....
        /*0c14*/ 	.word	0xffffffff


	//   ....[227]....
        /*0c18*/ 	.word	0xffffffff


	//   ....[228]....
        /*0c1c*/ 	.word	0xffffffff


	//   ....[229]....
        /*0c20*/ 	.word	0xffffffff


	//   ....[230]....
        /*0c24*/ 	.word	0xffffffff


	//   ....[231]....
        /*0c28*/ 	.word	0xffffffff


	//   ....[232]....
        /*0c2c*/ 	.word	0xffffffff


	//   ....[233]....
        /*0c30*/ 	.word	0xffffffff


	//   ....[234]....
        /*0c34*/ 	.word	0xffffffff


	//   ....[235]....
        /*0c38*/ 	.word	0xffffffff


	//   ....[236]....
        /*0c3c*/ 	.word	0xffffffff


	//   ....[237]....
        /*0c40*/ 	.word	0xffffffff


	//   ....[238]....
        /*0c44*/ 	.word	0xffffffff


	//   ....[239]....
        /*0c48*/ 	.word	0xffffffff


	//   ....[240]....
        /*0c4c*/ 	.word	0xffffffff


	//   ....[241]....
        /*0c50*/ 	.word	0xffffffff


	//   ....[242]....
        /*0c54*/ 	.word	0xffffffff


	//   ....[243]....
        /*0c58*/ 	.word	0xffffffff


	//   ....[244]....
        /*0c5c*/ 	.word	0xffffffff


	//   ....[245]....
        /*0c60*/ 	.word	0xffffffff


	//   ....[246]....
        /*0c64*/ 	.word	0xffffffff


	//   ....[247]....
        /*0c68*/ 	.word	0xffffffff


	//   ....[248]....
        /*0c6c*/ 	.word	0xffffffff


	//   ....[249]....
        /*0c70*/ 	.word	0xffffffff


	//   ....[250]....
        /*0c74*/ 	.word	0xffffffff


	//   ....[251]....
        /*0c78*/ 	.word	0xffffffff


	//   ....[252]....
        /*0c7c*/ 	.word	0xffffffff


	//   ....[253]....
        /*0c80*/ 	.word	0xffffffff


	//   ....[254]....
        /*0c84*/ 	.word	0xffffffff


	//   ....[255]....
        /*0c88*/ 	.word	0xffffffff


	//   ....[0]....
        /*0c8c*/ 	.word	0xffffffff


	//   ....[1]....
        /*0c90*/ 	.word	0xffffffff


	//   ....[2]....
        /*0c94*/ 	.word	0xffffffff


	//   ....[3]....
        /*0c98*/ 	.word	0xffffffff


	//   ....[4]....
        /*0c9c*/ 	.word	0xffffffff


	//   ....[5]....
        /*0ca0*/ 	.word	0xffffffff


	//   ....[6]....
        /*0ca4*/ 	.word	0xffffffff


	//   ....[7]....
        /*0ca8*/ 	.word	0xffffffff


	//   ....[8]....
        /*0cac*/ 	.word	0xffffffff


	//   ....[9]....
        /*0cb0*/ 	.word	0xffffffff


	//   ....[10]....
        /*0cb4*/ 	.word	0xffffffff


	//   ....[11]....
        /*0cb8*/ 	.word	0xffffffff


	//   ....[12]....
        /*0cbc*/ 	.word	0xffffffff


	//   ....[13]....
        /*0cc0*/ 	.word	0xffffffff


	//   ....[14]....
        /*0cc4*/ 	.word	0xffffffff


	//   ....[15]....
        /*0cc8*/ 	.word	0xffffffff


	//   ....[16]....
        /*0ccc*/ 	.word	0xffffffff


	//   ....[17]....
        /*0cd0*/ 	.word	0xffffffff


	//   ....[18]....
        /*0cd4*/ 	.word	0xffffffff


	//   ....[19]....
        /*0cd8*/ 	.word	0xffffffff


	//   ....[20]....
        /*0cdc*/ 	.word	0xffffffff


	//   ....[21]....
        /*0ce0*/ 	.word	0xffffffff


	//   ....[22]....
        /*0ce4*/ 	.word	0xffffffff


	//   ....[23]....
        /*0ce8*/ 	.word	0xffffffff


	//   ....[24]....
        /*0cec*/ 	.word	0xffffffff


	//   ....[25]....
        /*0cf0*/ 	.word	0xffffffff


	//   ....[26]....
        /*0cf4*/ 	.word	0xffffffff


	//   ....[27]....
        /*0cf8*/ 	.word	0xffffffff


	//   ....[28]....
        /*0cfc*/ 	.word	0xffffffff


	//   ....[29]....
        /*0d00*/ 	.word	0xffffffff


	//   ....[30]....
        /*0d04*/ 	.word	0xffffffff


	//   ....[31]....
        /*0d08*/ 	.word	0xffffffff


	//   ....[32]....
        /*0d0c*/ 	.word	0xffffffff


	//   ....[33]....
        /*0d10*/ 	.word	0xffffffff


	//   ....[34]....
        /*0d14*/ 	.word	0xffffffff


	//   ....[35]....
        /*0d18*/ 	.word	0xffffffff


	//   ....[36]....
        /*0d1c*/ 	.word	0xffffffff


	//   ....[37]....
        /*0d20*/ 	.word	0xffffffff


	//   ....[38]....
        /*0d24*/ 	.word	0xffffffff


	//   ....[39]....
        /*0d28*/ 	.word	0xffffffff


	//   ....[40]....
        /*0d2c*/ 	.word	0xffffffff


	//   ....[41]....
        /*0d30*/ 	.word	0xffffffff


	//   ....[42]....
        /*0d34*/ 	.word	0xffffffff


	//   ....[43]....
        /*0d38*/ 	.word	0xffffffff


	//   ....[44]....
        /*0d3c*/ 	.word	0xffffffff


	//   ....[45]....
        /*0d40*/ 	.word	0xffffffff


	//   ....[46]....
        /*0d44*/ 	.word	0xffffffff


	//   ....[47]....
        /*0d48*/ 	.word	0xffffffff


	//   ....[48]....
        /*0d4c*/ 	.word	0xffffffff


	//   ....[49]....
        /*0d50*/ 	.word	0xffffffff


	//   ....[50]....
        /*0d54*/ 	.word	0xffffffff


	//   ....[51]....
        /*0d58*/ 	.word	0xffffffff


	//   ....[52]....
        /*0d5c*/ 	.word	0xffffffff


	//   ....[53]....
        /*0d60*/ 	.word	0xffffffff


	//   ....[54]....
        /*0d64*/ 	.word	0xffffffff


	//   ....[55]....
        /*0d68*/ 	.word	0xffffffff


	//   ....[56]....
        /*0d6c*/ 	.word	0xffffffff


	//   ....[57]....
        /*0d70*/ 	.word	0xffffffff


	//   ....[58]....
        /*0d74*/ 	.word	0xffffffff


	//   ....[59]....
        /*0d78*/ 	.word	0xffffffff


	//   ....[60]....
        /*0d7c*/ 	.word	0xffffffff


	//   ....[61]....
        /*0d80*/ 	.word	0xffffffff


	//   ....[62]....
        /*0d84*/ 	.word	0xffffffff


	//   ....[63]....
        /*0d88*/ 	.word	0xffffffff


	//   ....[64]....
        /*0d8c*/ 	.word	0xffffffff


	//   ....[65]....
        /*0d90*/ 	.word	0xffffffff


	//   ....[66]....
        /*0d94*/ 	.word	0xffffffff


	//   ....[67]....
        /*0d98*/ 	.word	0xffffffff


	//   ....[68]....
        /*0d9c*/ 	.word	0xffffffff


	//   ....[69]....
        /*0da0*/ 	.word	0xffffffff


	//   ....[70]....
        /*0da4*/ 	.word	0xffffffff


	//   ....[71]....
        /*0da8*/ 	.word	0xffffffff


	//   ....[72]....
        /*0dac*/ 	.word	0xffffffff


	//   ....[73]....
        /*0db0*/ 	.word	0xffffffff


	//   ....[74]....
        /*0db4*/ 	.word	0xffffffff


	//   ....[75]....
        /*0db8*/ 	.word	0xffffffff


	//   ....[76]....
        /*0dbc*/ 	.word	0xffffffff


	//   ....[77]....
        /*0dc0*/ 	.word	0xffffffff


	//   ....[78]....
        /*0dc4*/ 	.word	0xffffffff


	//   ....[79]....
        /*0dc8*/ 	.word	0xffffffff


	//   ....[80]....
        /*0dcc*/ 	.word	0xffffffff


	//   ....[81]....
        /*0dd0*/ 	.word	0xffffffff


	//   ....[82]....
        /*0dd4*/ 	.word	0xffffffff


	//   ....[83]....
        /*0dd8*/ 	.word	0xffffffff


	//   ....[84]....
        /*0ddc*/ 	.word	0xffffffff


	//   ....[85]....
        /*0de0*/ 	.word	0xffffffff


	//   ....[86]....
        /*0de4*/ 	.word	0xffffffff


	//   ....[87]....
        /*0de8*/ 	.word	0xffffffff


	//   ....[88]....
        /*0dec*/ 	.word	0xffffffff


	//   ....[89]....
        /*0df0*/ 	.word	0xffffffff


	//   ....[90]....
        /*0df4*/ 	.word	0xffffffff


	//   ....[91]....
        /*0df8*/ 	.word	0xffffffff


	//   ....[92]....
        /*0dfc*/ 	.word	0xffffffff


	//   ....[93]....
        /*0e00*/ 	.word	0xffffffff


	//   ....[94]....
        /*0e04*/ 	.word	0xffffffff


	//   ....[95]....
        /*0e08*/ 	.word	0xffffffff


	//   ....[96]....
        /*0e0c*/ 	.word	0xffffffff


	//   ....[97]....
        /*0e10*/ 	.word	0xffffffff


	//   ....[98]....
        /*0e14*/ 	.word	0xffffffff


	//   ....[99]....
        /*0e18*/ 	.word	0xffffffff


	//   ....[100]....
        /*0e1c*/ 	.word	0xffffffff


	//   ....[101]....
        /*0e20*/ 	.word	0xffffffff


	//   ....[102]....
        /*0e24*/ 	.word	0xffffffff


	//   ....[103]....
        /*0e28*/ 	.word	0xffffffff


	//   ....[104]....
        /*0e2c*/ 	.word	0xffffffff


	//   ....[105]....
        /*0e30*/ 	.word	0xffffffff


	//   ....[106]....
        /*0e34*/ 	.word	0xffffffff


	//   ....[107]....
        /*0e38*/ 	.word	0xffffffff


	//   ....[108]....
        /*0e3c*/ 	.word	0xffffffff


	//   ....[109]....
        /*0e40*/ 	.word	0xffffffff


	//   ....[110]....
        /*0e44*/ 	.word	0xffffffff


	//   ....[111]....
        /*0e48*/ 	.word	0xffffffff


	//   ....[112]....
        /*0e4c*/ 	.word	0xffffffff


	//   ....[113]....
        /*0e50*/ 	.word	0xffffffff


	//   ....[114]....
        /*0e54*/ 	.word	0xffffffff


	//   ....[115]....
        /*0e58*/ 	.word	0xffffffff


	//   ....[116]....
        /*0e5c*/ 	.word	0xffffffff


	//   ....[117]....
        /*0e60*/ 	.word	0xffffffff


	//   ....[118]....
        /*0e64*/ 	.word	0xffffffff


	//   ....[119]....
        /*0e68*/ 	.word	0xffffffff


	//   ....[120]....
        /*0e6c*/ 	.word	0xffffffff


	//   ....[121]....
        /*0e70*/ 	.word	0xffffffff


	//   ....[122]....
        /*0e74*/ 	.word	0xffffffff


	//   ....[123]....
        /*0e78*/ 	.word	0xffffffff


	//   ....[124]....
        /*0e7c*/ 	.word	0xffffffff


	//   ....[125]....
        /*0e80*/ 	.word	0xffffffff


	//   ....[126]....
        /*0e84*/ 	.word	0xffffffff


	//   ....[127]....
        /*0e88*/ 	.word	0xffffffff


	//   ....[128]....
        /*0e8c*/ 	.word	0xffffffff


	//   ....[129]....
        /*0e90*/ 	.word	0xffffffff


	//   ....[130]....
        /*0e94*/ 	.word	0xffffffff


	//   ....[131]....
        /*0e98*/ 	.word	0xffffffff


	//   ....[132]....
        /*0e9c*/ 	.word	0xffffffff


	//   ....[133]....
        /*0ea0*/ 	.word	0xffffffff


	//   ....[134]....
        /*0ea4*/ 	.word	0xffffffff


	//   ....[135]....
        /*0ea8*/ 	.word	0xffffffff


	//   ....[136]....
        /*0eac*/ 	.word	0xffffffff


	//   ....[137]....
        /*0eb0*/ 	.word	0xffffffff


	//   ....[138]....
        /*0eb4*/ 	.word	0xffffffff


	//   ....[139]....
        /*0eb8*/ 	.word	0xffffffff


	//   ....[140]....
        /*0ebc*/ 	.word	0xffffffff


	//   ....[141]....
        /*0ec0*/ 	.word	0xffffffff


	//   ....[142]....
        /*0ec4*/ 	.word	0xffffffff


	//   ....[143]....
        /*0ec8*/ 	.word	0xffffffff


	//   ....[144]....
        /*0ecc*/ 	.word	0xffffffff


	//   ....[145]....
        /*0ed0*/ 	.word	0xffffffff


	//   ....[146]....
        /*0ed4*/ 	.word	0xffffffff


	//   ....[147]....
        /*0ed8*/ 	.word	0xffffffff


	//   ....[148]....
        /*0edc*/ 	.word	0xffffffff


	//   ....[149]....
        /*0ee0*/ 	.word	0xffffffff


	//   ....[150]....
        /*0ee4*/ 	.word	0xffffffff


	//   ....[151]....
        /*0ee8*/ 	.word	0xffffffff


	//   ....[152]....
        /*0eec*/ 	.word	0xffffffff


	//   ....[153]....
        /*0ef0*/ 	.word	0xffffffff


	//   ....[154]....
        /*0ef4*/ 	.word	0xffffffff


	//   ....[155]....
        /*0ef8*/ 	.word	0xffffffff


	//   ....[156]....
        /*0efc*/ 	.word	0xffffffff


	//   ....[157]....
        /*0f00*/ 	.word	0xffffffff


	//   ....[158]....
        /*0f04*/ 	.word	0xffffffff


	//   ....[159]....
        /*0f08*/ 	.word	0xffffffff


	//   ....[160]....
        /*0f0c*/ 	.word	0xffffffff


	//   ....[161]....
        /*0f10*/ 	.word	0xffffffff


	//   ....[162]....
        /*0f14*/ 	.word	0xffffffff


	//   ....[163]....
        /*0f18*/ 	.word	0xffffffff


	//   ....[164]....
        /*0f1c*/ 	.word	0xffffffff


	//   ....[165]....
        /*0f20*/ 	.word	0xffffffff


	//   ....[166]....
        /*0f24*/ 	.word	0xffffffff


	//   ....[167]....
        /*0f28*/ 	.word	0xffffffff


	//   ....[168]....
        /*0f2c*/ 	.word	0xffffffff


	//   ....[169]....
        /*0f30*/ 	.word	0xffffffff


	//   ....[170]....
        /*0f34*/ 	.word	0xffffffff


	//   ....[171]....
        /*0f38*/ 	.word	0xffffffff


	//   ....[172]....
        /*0f3c*/ 	.word	0xffffffff


	//   ....[173]....
        /*0f40*/ 	.word	0xffffffff


	//----- nvinfo : EIATTR_COOP_GROUP_INSTR_OFFSETS
	.align		4
.L_566:
        /*0f44*/ 	.byte	0x04, 0x28
        /*0f46*/ 	.short	(.L_568 - .L_567)


	//   ....[0]....
.L_567:
        /*0f48*/ 	.word	0x00000050


	//   ....[1]....
        /*0f4c*/ 	.word	0x00000200


	//   ....[2]....
        /*0f50*/ 	.word	0x00000230


	//   ....[3]....
        /*0f54*/ 	.word	0x00000260


	//   ....[4]....
        /*0f58*/ 	.word	0x00000290


	//   ....[5]....
        /*0f5c*/ 	.word	0x000002c0


	//   ....[6]....
        /*0f60*/ 	.word	0x000002f0


	//   ....[7]....
        /*0f64*/ 	.word	0x00000450


	//   ....[8]....
        /*0f68*/ 	.word	0x00000490


	//   ....[9]....
        /*0f6c*/ 	.word	0x000004c0


	//   ....[10]....
        /*0f70*/ 	.word	0x000004f0


	//   ....[11]....
        /*0f74*/ 	.word	0x00000520


	//   ....[12]....
        /*0f78*/ 	.word	0x00000550


	//   ....[13]....
        /*0f7c*/ 	.word	0x000005e0


	//   ....[14]....
        /*0f80*/ 	.word	0x00000630


	//   ....[15]....
        /*0f84*/ 	.word	0x00000650


	//   ....[16]....
        /*0f88*/ 	.word	0x000006b0


	//   ....[17]....
        /*0f8c*/ 	.word	0x00003f80


	//   ....[18]....
        /*0f90*/ 	.word	0x00003fd0


	//   ....[19]....
        /*0f94*/ 	.word	0x000047d0


	//   ....[20]....
        /*0f98*/ 	.word	0x000047f0


	//   ....[21]....
        /*0f9c*/ 	.word	0x00004f60


	//   ....[22]....
        /*0fa0*/ 	.word	0x00004f70


	//   ....[23]....
        /*0fa4*/ 	.word	0x000057f0


	//   ....[24]....
        /*0fa8*/ 	.word	0x00005830


	//   ....[25]....
        /*0fac*/ 	.word	0x00006430


	//   ....[26]....
        /*0fb0*/ 	.word	0x00006460


	//   ....[27]....
        /*0fb4*/ 	.word	0x00006c20


	//   ....[28]....
        /*0fb8*/ 	.word	0x00006c40


	//   ....[29]....
        /*0fbc*/ 	.word	0x00007420


	//   ....[30]....
        /*0fc0*/ 	.word	0x00007450


	//   ....[31]....
        /*0fc4*/ 	.word	0x00007580


	//   ....[32]....
        /*0fc8*/ 	.word	0x000075b0


	//   ....[33]....
        /*0fcc*/ 	.word	0x000076a0


	//   ....[34]....
        /*0fd0*/ 	.word	0x000076c0


	//   ....[35]....
        /*0fd4*/ 	.word	0x00007c70


	//   ....[36]....
        /*0fd8*/ 	.word	0x00007ca0


	//   ....[37]....
        /*0fdc*/ 	.word	0x00007e00


	//   ....[38]....
        /*0fe0*/ 	.word	0x00007e30


	//   ....[39]....
        /*0fe4*/ 	.word	0x00007f20


	//   ....[40]....
        /*0fe8*/ 	.word	0x00007f50


	//   ....[41]....
        /*0fec*/ 	.word	0x00008b10


	//   ....[42]....
        /*0ff0*/ 	.word	0x00008b30


	//   ....[43]....
        /*0ff4*/ 	.word	0x00008c00


	//   ....[44]....
        /*0ff8*/ 	.word	0x00008c10


	//   ....[45]....
        /*0ffc*/ 	.word	0x00008ce0


	//   ....[46]....
        /*1000*/ 	.word	0x00008d00


	//   ....[47]....
        /*1004*/ 	.word	0x00008dd0


	//   ....[48]....
        /*1008*/ 	.word	0x00008de0


	//   ....[49]....
        /*100c*/ 	.word	0x00008eb0


	//   ....[50]....
        /*1010*/ 	.word	0x00008ed0


	//   ....[51]....
        /*1014*/ 	.word	0x00008fa0


	//   ....[52]....
        /*1018*/ 	.word	0x00008fb0


	//   ....[53]....
        /*101c*/ 	.word	0x00009080


	//   ....[54]....
        /*1020*/ 	.word	0x000090a0


	//   ....[55]....
        /*1024*/ 	.word	0x00009170


	//   ....[56]....
        /*1028*/ 	.word	0x00009180


	//   ....[57]....
        /*102c*/ 	.word	0x000095f0


	//   ....[58]....
        /*1030*/ 	.word	0x00009600


	//   ....[59]....
        /*1034*/ 	.word	0x00009610


	//   ....[60]....
        /*1038*/ 	.word	0x00009620


	//   ....[61]....
        /*103c*/ 	.word	0x00009640


	//   ....[62]....
        /*1040*/ 	.word	0x00009650


	//   ....[63]....
        /*1044*/ 	.word	0x000096a0


	//   ....[64]....
        /*1048*/ 	.word	0x000096d0


	//   ....[65]....
        /*104c*/ 	.word	0x000096e0


	//   ....[66]....
        /*1050*/ 	.word	0x00009750


	//   ....[67]....
        /*1054*/ 	.word	0x00009ab0


	//   ....[68]....
        /*1058*/ 	.word	0x00009ad0


	//   ....[69]....
        /*105c*/ 	.word	0x00009af0


	//   ....[70]....
        /*1060*/ 	.word	0x00009b10


	//   ....[71]....
        /*1064*/ 	.word	0x00009cf0


	//   ....[72]....
        /*1068*/ 	.word	0x00009db0


	//   ....[73]....
        /*106c*/ 	.word	0x00009df0


	//   ....[74]....
        /*1070*/ 	.word	0x00009e30


	//   ....[75]....
        /*1074*/ 	.word	0x0000a010


	//   ....[76]....
        /*1078*/ 	.word	0x0000a0d0


	//   ....[77]....
        /*107c*/ 	.word	0x0000a110


	//   ....[78]....
        /*1080*/ 	.word	0x0000a150


	//   ....[79]....
        /*1084*/ 	.word	0x0000a350


	//   ....[80]....
        /*1088*/ 	.word	0x0000a410


	//   ....[81]....
        /*108c*/ 	.word	0x0000a450


	//   ....[82]....
        /*1090*/ 	.word	0x0000a490


	//   ....[83]....
        /*1094*/ 	.word	0x0000c020


	//   ....[84]....
        /*1098*/ 	.word	0x0000c080


	//   ....[85]....
        /*109c*/ 	.word	0x0000c0b0


	//   ....[86]....
        /*10a0*/ 	.word	0x0000c0c0


	//   ....[87]....
        /*10a4*/ 	.word	0x0000c1a0


	//   ....[88]....
        /*10a8*/ 	.word	0x0000c1b0


	//   ....[89]....
        /*10ac*/ 	.word	0x0000c1c0


	//   ....[90]....
        /*10b0*/ 	.word	0x0000c1d0


	//   ....[91]....
        /*10b4*/ 	.word	0x0000c3e0


	//   ....[92]....
        /*10b8*/ 	.word	0x0000c420


	//   ....[93]....
        /*10bc*/ 	.word	0x0000c440


	//   ....[94]....
        /*10c0*/ 	.word	0x0000c450


	//   ....[95]....
        /*10c4*/ 	.word	0x0000c530


	//   ....[96]....
        /*10c8*/ 	.word	0x0000c5e0


	//   ....[97]....
        /*10cc*/ 	.word	0x0000c650


	//   ....[98]....
        /*10d0*/ 	.word	0x0000c660


	//   ....[99]....
        /*10d4*/ 	.word	0x0000e530


	//   ....[100]....
        /*10d8*/ 	.word	0x0000e550


	//   ....[101]....
        /*10dc*/ 	.word	0x0000e560


	//   ....[102]....
        /*10e0*/ 	.word	0x0000e580


	//   ....[103]....
        /*10e4*/ 	.word	0x0000e590


	//   ....[104]....
        /*10e8*/ 	.word	0x0000e640


	//   ....[105]....
        /*10ec*/ 	.word	0x0000e6a0


	//   ....[106]....
        /*10f0*/ 	.word	0x0000e6c0


	//   ....[107]....
        /*10f4*/ 	.word	0x0000e6d0


	//   ....[108]....
        /*10f8*/ 	.word	0x0000e6f0


	//   ....[109]....
        /*10fc*/ 	.word	0x0000eef0


	//   ....[110]....
        /*1100*/ 	.word	0x0000ef10


	//   ....[111]....
        /*1104*/ 	.word	0x0000ef30


	//   ....[112]....
        /*1108*/ 	.word	0x0000ef40


	//   ....[113]....
        /*110c*/ 	.word	0x0000ef50


	//   ....[114]....
        /*1110*/ 	.word	0x0000ef60


	//   ....[115]....
        /*1114*/ 	.word	0x0000ef70


	//   ....[116]....
        /*1118*/ 	.word	0x0000ef80


	//   ....[117]....
        /*111c*/ 	.word	0x0000efb0


	//   ....[118]....
        /*1120*/ 	.word	0x0000efe0


	//   ....[119]....
        /*1124*/ 	.word	0x0000f1f0


	//   ....[120]....
        /*1128*/ 	.word	0x0000f4b0


	//   ....[121]....
        /*112c*/ 	.word	0x0000f4c0


	//   ....[122]....
        /*1130*/ 	.word	0x0000f4d0


	//   ....[123]....
        /*1134*/ 	.word	0x00010160


	//   ....[124]....
        /*1138*/ 	.word	0x00010180


	//   ....[125]....
        /*113c*/ 	.word	0x000101a0


	//   ....[126]....
        /*1140*/ 	.word	0x000101b0


	//   ....[127]....
        /*1144*/ 	.word	0x000101e0


	//   ....[128]....
        /*1148*/ 	.word	0x00010200


	//   ....[129]....
        /*114c*/ 	.word	0x00010220


	//   ....[130]....
        /*1150*/ 	.word	0x00010230


	//   ....[131]....
        /*1154*/ 	.word	0x00011eb0


	//   ....[132]....
        /*1158*/ 	.word	0x00011ed0


	//   ....[133]....
        /*115c*/ 	.word	0x00011f50


	//   ....[134]....
        /*1160*/ 	.word	0x00011f60


	//   ....[135]....
        /*1164*/ 	.word	0x00011fa0


	//   ....[136]....
        /*1168*/ 	.word	0x00011fb0


	//   ....[137]....
        /*116c*/ 	.word	0x00011ff0


	//   ....[138]....
        /*1170*/ 	.word	0x00012000


	//   ....[139]....
        /*1174*/ 	.word	0x00012010


	//   ....[140]....
        /*1178*/ 	.word	0x00012020


	//   ....[141]....
        /*117c*/ 	.word	0x000129c0


	//   ....[142]....
        /*1180*/ 	.word	0x000129e0


	//   ....[143]....
        /*1184*/ 	.word	0x00012a00


	//   ....[144]....
        /*1188*/ 	.word	0x00012a60


	//   ....[145]....
        /*118c*/ 	.word	0x00012a70


	//   ....[146]....
        /*1190*/ 	.word	0x00012ab0


	//   ....[147]....
        /*1194*/ 	.word	0x00012ac0


	//   ....[148]....
        /*1198*/ 	.word	0x00012b00


	//   ....[149]....
        /*119c*/ 	.word	0x00012b10


	//   ....[150]....
        /*11a0*/ 	.word	0x00012b20


	//   ....[151]....
        /*11a4*/ 	.word	0x00012ce0


	//   ....[152]....
        /*11a8*/ 	.word	0x00012f90


	//   ....[153]....
        /*11ac*/ 	.word	0x00012fa0


	//   ....[154]....
        /*11b0*/ 	.word	0x00012fb0


	//   ....[155]....
        /*11b4*/ 	.word	0x000138b0


	//   ....[156]....
        /*11b8*/ 	.word	0x000138d0


	//   ....[157]....
        /*11bc*/ 	.word	0x00013a30


	//   ....[158]....
        /*11c0*/ 	.word	0x00013a50


	//   ....[159]....
        /*11c4*/ 	.word	0x00013bb0


	//   ....[160]....
        /*11c8*/ 	.word	0x00013bd0


	//   ....[161]....
        /*11cc*/ 	.word	0x00013d30


	//   ....[162]....
        /*11d0*/ 	.word	0x00013d50


	//   ....[163]....
        /*11d4*/ 	.word	0x00015e10


	//   ....[164]....
        /*11d8*/ 	.word	0x00015e60


	//   ....[165]....
        /*11dc*/ 	.word	0x00015e90


	//   ....[166]....
        /*11e0*/ 	.word	0x00015eb0


	//   ....[167]....
        /*11e4*/ 	.word	0x00015ed0


	//   ....[168]....
        /*11e8*/ 	.word	0x00015ef0


	//   ....[169]....
        /*11ec*/ 	.word	0x00015f10


	//   ....[170]....
        /*11f0*/ 	.word	0x00015f30


	//   ....[171]....
        /*11f4*/ 	.word	0x00015f60


	//   ....[172]....
        /*11f8*/ 	.word	0x00016090


	//   ....[173]....
        /*11fc*/ 	.word	0x000168a0


	//   ....[174]....
        /*1200*/ 	.word	0x000168c0


	//   ....[175]....
        /*1204*/ 	.word	0x00016910


	//   ....[176]....
        /*1208*/ 	.word	0x00016930


	//   ....[177]....
        /*120c*/ 	.word	0x00016960


	//   ....[178]....
        /*1210*/ 	.word	0x00016980


	//   ....[179]....
        /*1214*/ 	.word	0x000169b0


	//   ....[180]....
        /*1218*/ 	.word	0x000169d0


	//   ....[181]....
        /*121c*/ 	.word	0x000169f0


	//   ....[182]....
        /*1220*/ 	.word	0x00016a30


	//   ....[183]....
        /*1224*/ 	.word	0x00017000


	//   ....[184]....
        /*1228*/ 	.word	0x00017020


	//   ....[185]....
        /*122c*/ 	.word	0x00017040


	//   ....[186]....
        /*1230*/ 	.word	0x00017060


	//   ....[187]....
        /*1234*/ 	.word	0x00017080


	//   ....[188]....
        /*1238*/ 	.word	0x000170a0


	//   ....[189]....
        /*123c*/ 	.word	0x000170c0


	//   ....[190]....
        /*1240*/ 	.word	0x000170e0


	//   ....[191]....
        /*1244*/ 	.word	0x00018e90


	//   ....[192]....
        /*1248*/ 	.word	0x00018ec0


	//   ....[193]....
        /*124c*/ 	.word	0x00018ed0


	//   ....[194]....
        /*1250*/ 	.word	0x00018ee0


	//   ....[195]....
        /*1254*/ 	.word	0x00018ef0


	//   ....[196]....
        /*1258*/ 	.word	0x00018f20


	//   ....[197]....
        /*125c*/ 	.word	0x00018f40


	//   ....[198]....
        /*1260*/ 	.word	0x00018f60


	//   ....[199]....
        /*1264*/ 	.word	0x0001a170


	//   ....[200]....
        /*1268*/ 	.word	0x0001a190


	//   ....[201]....
        /*126c*/ 	.word	0x0001a1a0


	//   ....[202]....
        /*1270*/ 	.word	0x0001a1b0


	//   ....[203]....
        /*1274*/ 	.word	0x0001a1c0


	//   ....[204]....
        /*1278*/ 	.word	0x0001a1d0


	//   ....[205]....
        /*127c*/ 	.word	0x0001a1f0


	//   ....[206]....
        /*1280*/ 	.word	0x0001a260


	//   ....[207]....
        /*1284*/ 	.word	0x0001a650


	//   ....[208]....
        /*1288*/ 	.word	0x0001a670


	//   ....[209]....
        /*128c*/ 	.word	0x0001a6d0


	//   ....[210]....
        /*1290*/ 	.word	0x0001a6e0


	//   ....[211]....
        /*1294*/ 	.word	0x0001a750


	//   ....[212]....
        /*1298*/ 	.word	0x0001a770


	//   ....[213]....
        /*129c*/ 	.word	0x0001a7e0


	//   ....[214]....
        /*12a0*/ 	.word	0x0001a7f0


	//   ....[215]....
        /*12a4*/ 	.word	0x0001a860


	//   ....[216]....
        /*12a8*/ 	.word	0x0001a880


	//   ....[217]....
        /*12ac*/ 	.word	0x0001a8f0


	//   ....[218]....
        /*12b0*/ 	.word	0x0001a900


	//   ....[219]....
        /*12b4*/ 	.word	0x0001a970


	//   ....[220]....
        /*12b8*/ 	.word	0x0001a990


	//   ....[221]....
        /*12bc*/ 	.word	0x0001aa00


	//   ....[222]....
        /*12c0*/ 	.word	0x0001aa10


	//   ....[223]....
        /*12c4*/ 	.word	0x0001ac90


	//   ....[224]....
        /*12c8*/ 	.word	0x0001acb0


	//   ....[225]....
        /*12cc*/ 	.word	0x0001b000


	//   ....[226]....
        /*12d0*/ 	.word	0x0001b010


	//   ....[227]....
        /*12d4*/ 	.word	0x0001b360


	//   ....[228]....
        /*12d8*/ 	.word	0x0001b380


	//   ....[229]....
        /*12dc*/ 	.word	0x0001b6f0


	//   ....[230]....
        /*12e0*/ 	.word	0x0001b700


	//   ....[231]....
        /*12e4*/ 	.word	0x0001c250


	//   ....[232]....
        /*12e8*/ 	.word	0x0001c270


	//   ....[233]....
        /*12ec*/ 	.word	0x0001c2e0


	//   ....[234]....
        /*12f0*/ 	.word	0x0001c2f0


	//   ....[235]....
        /*12f4*/ 	.word	0x0001c360


	//   ....[236]....
        /*12f8*/ 	.word	0x0001c380


	//   ....[237]....
        /*12fc*/ 	.word	0x0001c3f0


	//   ....[238]....
        /*1300*/ 	.word	0x0001c400


	//   ....[239]....
        /*1304*/ 	.word	0x0001c470


	//   ....[240]....
        /*1308*/ 	.word	0x0001c490


	//   ....[241]....
        /*130c*/ 	.word	0x0001c500


	//   ....[242]....
        /*1310*/ 	.word	0x0001c510


	//   ....[243]....
        /*1314*/ 	.word	0x0001c580


	//   ....[244]....
        /*1318*/ 	.word	0x0001c5a0


	//   ....[245]....
        /*131c*/ 	.word	0x0001c610


	//   ....[246]....
        /*1320*/ 	.word	0x0001c620


	//   ....[247]....
        /*1324*/ 	.word	0x0001c770


	//   ....[248]....
        /*1328*/ 	.word	0x0001c790


	//   ....[249]....
        /*132c*/ 	.word	0x0001c8c0


	//   ....[250]....
        /*1330*/ 	.word	0x0001c900


	//   ....[251]....
        /*1334*/ 	.word	0x0001c930


	//   ....[252]....
        /*1338*/ 	.word	0x0001c960


	//   ....[253]....
        /*133c*/ 	.word	0x0001c990


	//   ....[254]....
        /*1340*/ 	.word	0x0001c9c0


	//   ....[255]....
        /*1344*/ 	.word	0x0001cb20


	//   ....[0]....
        /*1348*/ 	.word	0x0001cb60


	//   ....[1]....
        /*134c*/ 	.word	0x0001cb90


	//   ....[2]....
        /*1350*/ 	.word	0x0001cbc0


	//   ....[3]....
        /*1354*/ 	.word	0x0001cbf0


	//   ....[4]....
        /*1358*/ 	.word	0x0001cc20


	//   ....[5]....
        /*135c*/ 	.word	0x0001ccb0


	//   ....[6]....
        /*1360*/ 	.word	0x0001cd10


	//   ....[7]....
        /*1364*/ 	.word	0x0001cd20


	//   ....[8]....
        /*1368*/ 	.word	0x0001cd80


	//   ....[9]....
        /*136c*/ 	.word	0x0001d7e0


	//   ....[10]....
        /*1370*/ 	.word	0x0001d840


	//   ....[11]....
        /*1374*/ 	.word	0x0001d890


	//   ....[12]....
        /*1378*/ 	.word	0x0001d8e0


	//   ....[13]....
        /*137c*/ 	.word	0x0001d930


	//   ....[14]....
        /*1380*/ 	.word	0x0001d9a0


	//   ....[15]....
        /*1384*/ 	.word	0x0001d9f0


	//   ....[16]....
        /*1388*/ 	.word	0x0001da60


	//   ....[17]....
        /*138c*/ 	.word	0x0001dad0


	//   ....[18]....
        /*1390*/ 	.word	0x0001db40


	//   ....[19]....
        /*1394*/ 	.word	0x0001dbb0


	//   ....[20]....
        /*1398*/ 	.word	0x0001dc20


	//   ....[21]....
        /*139c*/ 	.word	0x0001dc90


	//   ....[22]....
        /*13a0*/ 	.word	0x0001dcf0


	//   ....[23]....
        /*13a4*/ 	.word	0x0001dd60


	//   ....[24]....
        /*13a8*/ 	.word	0x0001ddd0


	//   ....[25]....
        /*13ac*/ 	.word	0x0001de40


	//   ....[26]....
        /*13b0*/ 	.word	0x0001dea0


	//   ....[27]....
        /*13b4*/ 	.word	0x0001df10


	//   ....[28]....
        /*13b8*/ 	.word	0x0001df80


	//   ....[29]....
        /*13bc*/ 	.word	0x0001dff0


	//   ....[30]....
        /*13c0*/ 	.word	0x0001e050


	//   ....[31]....
        /*13c4*/ 	.word	0x0001e0c0


	//   ....[32]....
        /*13c8*/ 	.word	0x0001e130


	//   ....[33]....
        /*13cc*/ 	.word	0x0001e1a0


	//   ....[34]....
        /*13d0*/ 	.word	0x0001e200


	//   ....[35]....
        /*13d4*/ 	.word	0x0001e270


	//   ....[36]....
        /*13d8*/ 	.word	0x0001e2e0


	//   ....[37]....
        /*13dc*/ 	.word	0x0001e3b0


	//   ....[38]....
        /*13e0*/ 	.word	0x0001e410


	//   ....[39]....
        /*13e4*/ 	.word	0x0001e4f0


	//   ....[40]....
        /*13e8*/ 	.word	0x0001e550


	//   ....[41]....
        /*13ec*/ 	.word	0x0001e630


	//   ....[42]....
        /*13f0*/ 	.word	0x0001e690


	//   ....[43]....
        /*13f4*/ 	.word	0x0001e770


	//   ....[44]....
        /*13f8*/ 	.word	0x0001e7d0


	//   ....[45]....
        /*13fc*/ 	.word	0x0001e840


	//   ....[46]....
        /*1400*/ 	.word	0x0001e8b0


	//   ....[47]....
        /*1404*/ 	.word	0x0001eba0


	//   ....[48]....
        /*1408*/ 	.word	0x0001ee90


	//   ....[49]....
        /*140c*/ 	.word	0x0001f630


	//   ....[50]....
        /*1410*/ 	.word	0x0001f680


	//   ....[51]....
        /*1414*/ 	.word	0x0001f6d0


	//   ....[52]....
        /*1418*/ 	.word	0x0001f720


	//   ....[53]....
        /*141c*/ 	.word	0x0001f770


	//   ....[54]....
        /*1420*/ 	.word	0x0001f7c0


	//   ....[55]....
        /*1424*/ 	.word	0x0001f810


	//   ....[56]....
        /*1428*/ 	.word	0x0001f860


	//   ....[57]....
        /*142c*/ 	.word	0x0001f8d0


	//   ....[58]....
        /*1430*/ 	.word	0x0001f940


	//   ....[59]....
        /*1434*/ 	.word	0x0001fa10


	//   ....[60]....
        /*1438*/ 	.word	0x0001fa70


	//   ....[61]....
        /*143c*/ 	.word	0x0001fb50


	//   ....[62]....
        /*1440*/ 	.word	0x0001fbb0


	//   ....[63]....
        /*1444*/ 	.word	0x0001fc90


	//   ....[64]....
        /*1448*/ 	.word	0x0001fcf0


	//   ....[65]....
        /*144c*/ 	.word	0x0001fdd0


	//   ....[66]....
        /*1450*/ 	.word	0x0001fe30


	//   ....[67]....
        /*1454*/ 	.word	0x0001fea0


	//   ....[68]....
        /*1458*/ 	.word	0x0001ff10


	//   ....[69]....
        /*145c*/ 	.word	0x0001ffe0


	//   ....[70]....
        /*1460*/ 	.word	0x00020040


	//   ....[71]....
        /*1464*/ 	.word	0x00020120


	//   ....[72]....
        /*1468*/ 	.word	0x00020180


	//   ....[73]....
        /*146c*/ 	.word	0x00020260


	//   ....[74]....
        /*1470*/ 	.word	0x000202c0


	//   ....[75]....
        /*1474*/ 	.word	0x000203a0


	//   ....[76]....
        /*1478*/ 	.word	0x00020400


	//   ....[77]....
        /*147c*/ 	.word	0x00020470


	//   ....[78]....
        /*1480*/ 	.word	0x000204e0


	//   ....[79]....
        /*1484*/ 	.word	0x000207c0


	//   ....[80]....
        /*1488*/ 	.word	0x00020aa0


	//   ....[81]....
        /*148c*/ 	.word	0x00021260


	//   ....[82]....
        /*1490*/ 	.word	0x000212a0


	//   ....[83]....
        /*1494*/ 	.word	0x000212f0


	//   ....[84]....
        /*1498*/ 	.word	0x00021330


	//   ....[85]....
        /*149c*/ 	.word	0x00021380


	//   ....[86]....
        /*14a0*/ 	.word	0x000213c0


	//   ....[87]....
        /*14a4*/ 	.word	0x00021410


	//   ....[88]....
        /*14a8*/ 	.word	0x00021450


	//   ....[89]....
        /*14ac*/ 	.word	0x000214b0


	//   ....[90]....
        /*14b0*/ 	.word	0x00021520


	//   ....[91]....
        /*14b4*/ 	.word	0x00021590


	//   ....[92]....
        /*14b8*/ 	.word	0x00021670


	//   ....[93]....
        /*14bc*/ 	.word	0x000216d0


	//   ....[94]....
        /*14c0*/ 	.word	0x000217b0


	//   ....[95]....
        /*14c4*/ 	.word	0x00021810


	//   ....[96]....
        /*14c8*/ 	.word	0x000218f0


	//   ....[97]....
        /*14cc*/ 	.word	0x00021950


	//   ....[98]....
        /*14d0*/ 	.word	0x00021a30


	//   ....[99]....
        /*14d4*/ 	.word	0x00021a90


	//   ....[100]....
        /*14d8*/ 	.word	0x00021ae0


	//   ....[101]....
        /*14dc*/ 	.word	0x00021b20


	//   ....[102]....
        /*14e0*/ 	.word	0x00021b70


	//   ....[103]....
        /*14e4*/ 	.word	0x00021bb0


	//   ....[104]....
        /*14e8*/ 	.word	0x00021c00


	//   ....[105]....
        /*14ec*/ 	.word	0x00021c40


	//   ....[106]....
        /*14f0*/ 	.word	0x00021c90


	//   ....[107]....
        /*14f4*/ 	.word	0x00021cd0


	//   ....[108]....
        /*14f8*/ 	.word	0x00021d20


	//   ....[109]....
        /*14fc*/ 	.word	0x00021d70


	//   ....[110]....
        /*1500*/ 	.word	0x00021dc0


	//   ....[111]....
        /*1504*/ 	.word	0x00021e10


	//   ....[112]....
        /*1508*/ 	.word	0x00021e60


	//   ....[113]....
        /*150c*/ 	.word	0x00021eb0


	//   ....[114]....
        /*1510*/ 	.word	0x00021f00


	//   ....[115]....
        /*1514*/ 	.word	0x00021f50


	//   ....[116]....
        /*1518*/ 	.word	0x00021fc0


	//   ....[117]....
        /*151c*/ 	.word	0x00022030


	//   ....[118]....
        /*1520*/ 	.word	0x000220a0


	//   ....[119]....
        /*1524*/ 	.word	0x00022100


	//   ....[120]....
        /*1528*/ 	.word	0x00022170


	//   ....[121]....
        /*152c*/ 	.word	0x000221e0


	//   ....[122]....
        /*1530*/ 	.word	0x00022250


	//   ....[123]....
        /*1534*/ 	.word	0x000222b0


	//   ....[124]....
        /*1538*/ 	.word	0x00022320


	//   ....[125]....
        /*153c*/ 	.word	0x00022390


	//   ....[126]....
        /*1540*/ 	.word	0x00022400


	//   ....[127]....
        /*1544*/ 	.word	0x00022460


	//   ....[128]....
        /*1548*/ 	.word	0x000224d0


	//   ....[129]....
        /*154c*/ 	.word	0x00022540


	//   ....[130]....
        /*1550*/ 	.word	0x000225b0


	//   ....[131]....
        /*1554*/ 	.word	0x00022610


	//   ....[132]....
        /*1558*/ 	.word	0x00022680


	//   ....[133]....
        /*155c*/ 	.word	0x000226f0


	//   ....[134]....
        /*1560*/ 	.word	0x00022760


	//   ....[135]....
        /*1564*/ 	.word	0x000227c0


	//   ....[136]....
        /*1568*/ 	.word	0x00022830


	//   ....[137]....
        /*156c*/ 	.word	0x000228a0


	//   ....[138]....
        /*1570*/ 	.word	0x00022910


	//   ....[139]....
        /*1574*/ 	.word	0x00022970


	//   ....[140]....
        /*1578*/ 	.word	0x000229e0


	//   ....[141]....
        /*157c*/ 	.word	0x00022a50


	//   ....[142]....
        /*1580*/ 	.word	0x00022ac0


	//   ....[143]....
        /*1584*/ 	.word	0x00022b20


	//   ....[144]....
        /*1588*/ 	.word	0x00022b90


	//   ....[145]....
        /*158c*/ 	.word	0x00022c00


	//   ....[146]....
        /*1590*/ 	.word	0x00022c70


	//   ....[147]....
        /*1594*/ 	.word	0x00022cd0


	//   ....[148]....
        /*1598*/ 	.word	0x00022d40


	//   ....[149]....
        /*159c*/ 	.word	0x00022db0


	//   ....[150]....
        /*15a0*/ 	.word	0x00022e20


	//   ....[151]....
        /*15a4*/ 	.word	0x00022e80


	//   ....[152]....
        /*15a8*/ 	.word	0x00022ef0


	//   ....[153]....
        /*15ac*/ 	.word	0x00022f60


	//   ....[154]....
        /*15b0*/ 	.word	0x00022fd0


	//   ....[155]....
        /*15b4*/ 	.word	0x00023030


	//   ....[156]....
        /*15b8*/ 	.word	0x000230a0


	//   ....[157]....
        /*15bc*/ 	.word	0x00023110


	//   ....[158]....
        /*15c0*/ 	.word	0x00023160


	//   ....[159]....
        /*15c4*/ 	.word	0x000231a0


	//   ....[160]....
        /*15c8*/ 	.word	0x000231f0


	//   ....[161]....
        /*15cc*/ 	.word	0x00023240


	//   ....[162]....
        /*15d0*/ 	.word	0x00023290


	//   ....[163]....
        /*15d4*/ 	.word	0x00023300


	//   ....[164]....
        /*15d8*/ 	.word	0x00023350


	//   ....[165]....
        /*15dc*/ 	.word	0x000233a0


	//   ....[166]....
        /*15e0*/ 	.word	0x000233f0


	//   ....[167]....
        /*15e4*/ 	.word	0x00023440


	//   ....[168]....
        /*15e8*/ 	.word	0x00023490


	//   ....[169]....
        /*15ec*/ 	.word	0x00023500


	//   ....[170]....
        /*15f0*/ 	.word	0x00023550


	//   ....[171]....
        /*15f4*/ 	.word	0x000235c0


	//   ....[172]....
        /*15f8*/ 	.word	0x00023620


	//   ....[173]....
        /*15fc*/ 	.word	0x00023690


	//----- nvinfo : EIATTR_EXIT_INSTR_OFFSETS
	.align		4
.L_568:
        /*1600*/ 	.byte	0x04, 0x1c
        /*1602*/ 	.short	(.L_570 - .L_569)


	//   ....[0]....
.L_569:
        /*1604*/ 	.word	0x000010d0


	//   ....[1]....
        /*1608*/ 	.word	0x0001d7a0


	//----- nvinfo : EIATTR_MAX_THREADS
	.align		4
.L_570:
        /*160c*/ 	.byte	0x04, 0x05
        /*160e*/ 	.short	(.L_572 - .L_571)
.L_571:
        /*1610*/ 	.word	0x00000080
        /*1614*/ 	.word	0x00000001
        /*1618*/ 	.word	0x00000001


	//----- nvinfo : EIATTR_CRS_STACK_SIZE
	.align		4
.L_572:
        /*161c*/ 	.byte	0x04, 0x1e
        /*161e*/ 	.short	(.L_574 - .L_573)
.L_573:
        /*1620*/ 	.word	0x00000000
.L_574:


//--------------------- .nv.callgraph             --------------------------
	.section	.nv.callgraph,"",@"SHT_CUDA_CALLGRAPH"
	.align	4
	.sectionentsize	8
	.align		4
        /*0000*/ 	.word	0x00000000
	.align		4
        /*0004*/ 	.word	0xffffffff
	.align		4
        /*0008*/ 	.word	0x00000000
	.align		4
        /*000c*/ 	.word	0xfffffffe
	.align		4
        /*0010*/ 	.word	0x00000000
	.align		4
        /*0014*/ 	.word	0xfffffffd
	.align		4
        /*0018*/ 	.word	0x00000000
	.align		4
        /*001c*/ 	.word	0xfffffffc


//--------------------- .nv.rel.action            --------------------------
	.section	.nv.rel.action,"",@"SHT_CUDA_RELOCINFO"
	.align	8
	.sectionentsize	8
        /*0000*/ 	.byte	0x73, 0x00, 0x00, 0x00, 0x00, 0x00, 0x00, 0x00, 0x00, 0x00, 0x00, 0x11, 0x25, 0x00, 0x05, 0x36


//--------------------- .nv.constant4             --------------------------
	.section	.nv.constant4,"a",@progbits
	.align	8
	.align		8
.nv.constant4:
        /*0000*/ 	.dword	_ZN88_INTERNAL_2b931cf9_52_flash_fwd_hdim64_fp16_paged_split_softcapall_sm80_cu_c784774a_36334cuda3std3__45__cpo5beginE
	.align		8
        /*0008*/ 	.dword	_ZN88_INTERNAL_2b931cf9_52_flash_fwd_hdim64_fp16_paged_split_softcapall_sm80_cu_c784774a_36334cuda3std3__45__cpo3endE
	.align		8
        /*0010*/ 	.dword	_ZN88_INTERNAL_2b931cf9_52_flash_fwd_hdim64_fp16_paged_split_softcapall_sm80_cu_c784774a_36334cuda3std3__45__cpo6cbeginE
	.align		8
        /*0018*/ 	.dword	_ZN88_INTERNAL_2b931cf9_52_flash_fwd_hdim64_fp16_paged_split_softcapall_sm80_cu_c784774a_36334cuda3std3__45__cpo4cendE
	.align		8
        /*0020*/ 	.dword	_ZN88_INTERNAL_2b931cf9_52_flash_fwd_hdim64_fp16_paged_split_softcapall_sm80_cu_c784774a_36334cuda3std3__490_GLOBAL__N__2b931cf9_52_flash_fwd_hdim64_fp16_paged_split_softcapall_sm80_cu_c784774a_36336ignoreE
	.align		8
        /*0028*/ 	.dword	_ZN88_INTERNAL_2b931cf9_52_flash_fwd_hdim64_fp16_paged_split_softcapall_sm80_cu_c784774a_36334cuda3std3__419piecewise_constructE
	.align		8
        /*0030*/ 	.dword	_ZN88_INTERNAL_2b931cf9_52_flash_fwd_hdim64_fp16_paged_split_softcapall_sm80_cu_c784774a_36334cuda3std3__48in_placeE
	.align		8
        /*0038*/ 	.dword	_ZN88_INTERNAL_2b931cf9_52_flash_fwd_hdim64_fp16_paged_split_softcapall_sm80_cu_c784774a_36334cuda3std6ranges3__45__cpo4swapE
	.align		8
        /*0040*/ 	.dword	_ZN88_INTERNAL_2b931cf9_52_flash_fwd_hdim64_fp16_paged_split_softcapall_sm80_cu_c784774a_36334cuda3std6ranges3__45__cpo9iter_moveE
	.align		8
        /*0048*/ 	.dword	_ZN88_INTERNAL_2b931cf9_52_flash_fwd_hdim64_fp16_paged_split_softcapall_sm80_cu_c784774a_36334cute7productE
	.align		8
        /*0050*/ 	.dword	_ZN88_INTERNAL_2b931cf9_52_flash_fwd_hdim64_fp16_paged_split_softcapall_sm80_cu_c784774a_36334cute1_E


//--------------------- .nv.constant0._ZN7cutlass13device_kernelIN5flash19enable_sm80_to_sm89INS1_16FlashAttnFwdSm80INS1_25CollectiveMainloopFwdSm80ILi4ELi1ELb0EN4cute5tupleIJNS5_1CILi128EEENS7_ILi112EEENS7_ILi64EEEEEELi64ENS_6half_tEfNS_4arch4Sm80ELb0ELb0ELb1ELb0ELb1ELb0ELb1ELb1EEENS1_21CollectiveEpilogueFwdINS6_IJS8_SA_S9_EEENS6_IJNS7_ILi1EEESI_SI_EEESC_SE_Li128ELb0ELb1ELb1ELb0EEENS1_19SingleTileSchedulerILb0ELb1ELb1ELi128EEEEEEEEEvNT_6ParamsE --------------------------
	.section	.nv.constant0._ZN7cutlass13device_kernelIN5flash19enable_sm80_to_sm89INS1_16FlashAttnFwdSm80INS1_25CollectiveMainloopFwdSm80ILi4ELi1ELb0EN4cute5tupleIJNS5_1CILi128EEENS7_ILi112EEENS7_ILi64EEEEEELi64ENS_6half_tEfNS_4arch4Sm80ELb0ELb0ELb1ELb0ELb1ELb0ELb1ELb1EEENS1_21CollectiveEpilogueFwdINS6_IJS8_SA_S9_EEENS6_IJNS7_ILi1EEESI_SI_EEESC_SE_Li128ELb0ELb1ELb1ELb0EEENS1_19SingleTileSchedulerILb0ELb1ELb1ELi128EEEEEEEEEvNT_6ParamsE,"a",@progbits
	.sectionflags	@""
	.align	4
.nv.constant0._ZN7cutlass13device_kernelIN5flash19enable_sm80_to_sm89INS1_16FlashAttnFwdSm80INS1_25CollectiveMainloopFwdSm80ILi4ELi1ELb0EN4cute5tupleIJNS5_1CILi128EEENS7_ILi112EEENS7_ILi64EEEEEELi64ENS_6half_tEfNS_4arch4Sm80ELb0ELb0ELb1ELb0ELb1ELb0ELb1ELb1EEENS1_21CollectiveEpilogueFwdINS6_IJS8_SA_S9_EEENS6_IJNS7_ILi1EEESI_SI_EEESC_SE_Li128ELb0ELb1ELb1ELb0EEENS1_19SingleTileSchedulerILb0ELb1ELb1ELi128EEEEEEEEEvNT_6ParamsE:
	.zero		1400


//--------------------- .nv.constant0._ZN7cutlass13device_kernelIN5flash19enable_sm80_to_sm89INS1_16FlashAttnFwdSm80INS1_25CollectiveMainloopFwdSm80ILi4ELi1ELb0EN4cute5tupleIJNS5_1CILi128EEENS7_ILi80EEENS7_ILi64EEEEEELi64ENS_6half_tEfNS_4arch4Sm80ELb0ELb0ELb1ELb1ELb1ELb0ELb1ELb1EEENS1_21CollectiveEpilogueFwdINS6_IJS8_SA_S9_EEENS6_IJNS7_ILi1EEESI_SI_EEESC_SE_Li128ELb1ELb1ELb1ELb0EEENS1_36VarlenDynamicPersistentTileSchedulerILi128ELi80ELi128ELi128ELb1ELb1ELb0ELb0ELb1ELb1EEEEEEEEEvNT_6ParamsE --------------------------
	.section	.nv.constant0._ZN7cutlass13device_kernelIN5flash19enable_sm80_to_sm89INS1_16FlashAttnFwdSm80INS1_25CollectiveMainloopFwdSm80ILi4ELi1ELb0EN4cute5tupleIJNS5_1CILi128EEENS7_ILi80EEENS7_ILi64EEEEEELi64ENS_6half_tEfNS_4arch4Sm80ELb0ELb0ELb1ELb1ELb1ELb0ELb1ELb1EEENS1_21CollectiveEpilogueFwdINS6_IJS8_SA_S9_EEENS6_IJNS7_ILi1EEESI_SI_EEESC_SE_Li128ELb1ELb1ELb1ELb0EEENS1_36VarlenDynamicPersistentTileSchedulerILi128ELi80ELi128ELi128ELb1ELb1ELb0ELb0ELb1ELb1EEEEEEEEEvNT_6ParamsE,"a",@progbits
	.sectionflags	@""
	.align	4
.nv.constant0._ZN7cutlass13device_kernelIN5flash19enable_sm80_to_sm89INS1_16FlashAttnFwdSm80INS1_25CollectiveMainloopFwdSm80ILi4ELi1ELb0EN4cute5tupleIJNS5_1CILi128EEENS7_ILi80EEENS7_ILi64EEEEEELi64ENS_6half_tEfNS_4arch4Sm80ELb0ELb0ELb1ELb1ELb1ELb0ELb1ELb1EEENS1_21CollectiveEpilogueFwdINS6_IJS8_SA_S9_EEENS6_IJNS7_ILi1EEESI_SI_EEESC_SE_Li128ELb1ELb1ELb1ELb0EEENS1_36VarlenDynamicPersistentTileSchedulerILi128ELi80ELi128ELi128ELb1ELb1ELb0ELb0ELb1ELb1EEEEEEEEEvNT_6ParamsE:
	.zero		1432


//--------------------- .nv.constant0._ZN7cutlass13device_kernelIN5flash19enable_sm80_to_sm89INS1_16FlashAttnFwdSm80INS1_25CollectiveMainloopFwdSm80ILi4ELi1ELb0EN4cute5tupleIJNS5_1CILi128EEENS7_ILi80EEENS7_ILi64EEEEEELi64ENS_6half_tEfNS_4arch4Sm80ELb0ELb0ELb1ELb1ELb1ELb1ELb1ELb1EEENS1_21CollectiveEpilogueFwdINS6_IJS8_SA_S9_EEENS6_IJNS7_ILi1EEESI_SI_EEESC_SE_Li128ELb1ELb1ELb1ELb0EEENS1_36VarlenDynamicPersistentTileSchedulerILi128ELi80ELi128ELi128ELb1ELb1ELb0ELb0ELb1ELb1EEEEEEEEEvNT_6ParamsE --------------------------
	.section	.nv.constant0._ZN7cutlass13device_kernelIN5flash19enable_sm80_to_sm89INS1_16FlashAttnFwdSm80INS1_25CollectiveMainloopFwdSm80ILi4ELi1ELb0EN4cute5tupleIJNS5_1CILi128EEENS7_ILi80EEENS7_ILi64EEEEEELi64ENS_6half_tEfNS_4arch4Sm80ELb0ELb0ELb1ELb1ELb1ELb1ELb1ELb1EEENS1_21CollectiveEpilogueFwdINS6_IJS8_SA_S9_EEENS6_IJNS7_ILi1EEESI_SI_EEESC_SE_Li128ELb1ELb1ELb1ELb0EEENS1_36VarlenDynamicPersistentTileSchedulerILi128ELi80ELi128ELi128ELb1ELb1ELb0ELb0ELb1ELb1EEEEEEEEEvNT_6ParamsE,"a",@progbits
	.sectionflags	@""
	.align	4
.nv.constant0._ZN7cutlass13device_kernelIN5flash19enable_sm80_to_sm89INS1_16FlashAttnFwdSm80INS1_25CollectiveMainloopFwdSm80ILi4ELi1ELb0EN4cute5tupleIJNS5_1CILi128EEENS7_ILi80EEENS7_ILi64EEEEEELi64ENS_6half_tEfNS_4arch4Sm80ELb0ELb0ELb1ELb1ELb1ELb1ELb1ELb1EEENS1_21CollectiveEpilogueFwdINS6_IJS8_SA_S9_EEENS6_IJNS7_ILi1EEESI_SI_EEESC_SE_Li128ELb1ELb1ELb1ELb0EEENS1_36VarlenDynamicPersistentTileSchedulerILi128ELi80ELi128ELi128ELb1ELb1ELb0ELb0ELb1ELb1EEEEEEEEEvNT_6ParamsE:
	.zero		1432


//--------------------- .nv.constant0._ZN7cutlass13device_kernelIN5flash19enable_sm80_to_sm89INS1_16FlashAttnFwdSm80INS1_25CollectiveMainloopFwdSm80ILi4ELi1ELb0EN4cute5tupleIJNS5_1CILi128EEENS7_ILi96EEENS7_ILi64EEEEEELi64ENS_6half_tEfNS_4arch4Sm80ELb0ELb1ELb1ELb0ELb1ELb0ELb1ELb1EEENS1_21CollectiveEpilogueFwdINS6_IJS8_SA_S9_EEENS6_IJNS7_ILi1EEESI_SI_EEESC_SE_Li128ELb0ELb1ELb1ELb0EEENS1_19SingleTileSchedulerILb0ELb1ELb1ELi128EEEEEEEEEvNT_6ParamsE --------------------------
	.section	.nv.constant0._ZN7cutlass13device_kernelIN5flash19enable_sm80_to_sm89INS1_16FlashAttnFwdSm80INS1_25CollectiveMainloopFwdSm80ILi4ELi1ELb0EN4cute5tupleIJNS5_1CILi128EEENS7_ILi96EEENS7_ILi64EEEEEELi64ENS_6half_tEfNS_4arch4Sm80ELb0ELb1ELb1ELb0ELb1ELb0ELb1ELb1EEENS1_21CollectiveEpilogueFwdINS6_IJS8_SA_S9_EEENS6_IJNS7_ILi1EEESI_SI_EEESC_SE_Li128ELb0ELb1ELb1ELb0EEENS1_19SingleTileSchedulerILb0ELb1ELb1ELi128EEEEEEEEEvNT_6ParamsE,"a",@progbits
	.sectionflags	@""
	.align	4
.nv.constant0._ZN7cutlass13device_kernelIN5flash19enable_sm80_to_sm89INS1_16FlashAttnFwdSm80INS1_25CollectiveMainloopFwdSm80ILi4ELi1ELb0EN4cute5tupleIJNS5_1CILi128EEENS7_ILi96EEENS7_ILi64EEEEEELi64ENS_6half_tEfNS_4arch4Sm80ELb0ELb1ELb1ELb0ELb1ELb0ELb1ELb1EEENS1_21CollectiveEpilogueFwdINS6_IJS8_SA_S9_EEENS6_IJNS7_ILi1EEESI_SI_EEESC_SE_Li128ELb0ELb1ELb1ELb0EEENS1_19SingleTileSchedulerILb0ELb1ELb1ELi128EEEEEEEEEvNT_6ParamsE:
	.zero		1400


//--------------------- .nv.constant0._ZN7cutlass13device_kernelIN5flash19enable_sm80_to_sm89INS1_16FlashAttnFwdSm80INS1_25CollectiveMainloopFwdSm80ILi4ELi1ELb0EN4cute5tupleIJNS5_1CILi128EEENS7_ILi80EEENS7_ILi64EEEEEELi64ENS_6half_tEfNS_4arch4Sm80ELb0ELb1ELb1ELb1ELb1ELb0ELb1ELb1EEENS1_21CollectiveEpilogueFwdINS6_IJS8_SA_S9_EEENS6_IJNS7_ILi1EEESI_SI_EEESC_SE_Li128ELb1ELb1ELb1ELb0EEENS1_36VarlenDynamicPersistentTileSchedulerILi128ELi80ELi128ELi128ELb1ELb1ELb0ELb1ELb0ELb1EEEEEEEEEvNT_6ParamsE --------------------------
	.section	.nv.constant0._ZN7cutlass13device_kernelIN5flash19enable_sm80_to_sm89INS1_16FlashAttnFwdSm80INS1_25CollectiveMainloopFwdSm80ILi4ELi1ELb0EN4cute5tupleIJNS5_1CILi128EEENS7_ILi80EEENS7_ILi64EEEEEELi64ENS_6half_tEfNS_4arch4Sm80ELb0ELb1ELb1ELb1ELb1ELb0ELb1ELb1EEENS1_21CollectiveEpilogueFwdINS6_IJS8_SA_S9_EEENS6_IJNS7_ILi1EEESI_SI_EEESC_SE_Li128ELb1ELb1ELb1ELb0EEENS1_36VarlenDynamicPersistentTileSchedulerILi128ELi80ELi128ELi128ELb1ELb1ELb0ELb1ELb0ELb1EEEEEEEEEvNT_6ParamsE,"a",@progbits
	.sectionflags	@""
	.align	4
.nv.constant0._ZN7cutlass13device_kernelIN5flash19enable_sm80_to_sm89INS1_16FlashAttnFwdSm80INS1_25CollectiveMainloopFwdSm80ILi4ELi1ELb0EN4cute5tupleIJNS5_1CILi128EEENS7_ILi80EEENS7_ILi64EEEEEELi64ENS_6half_tEfNS_4arch4Sm80ELb0ELb1ELb1ELb1ELb1ELb0ELb1ELb1EEENS1_21CollectiveEpilogueFwdINS6_IJS8_SA_S9_EEENS6_IJNS7_ILi1EEESI_SI_EEESC_SE_Li128ELb1ELb1ELb1ELb0EEENS1_36VarlenDynamicPersistentTileSchedulerILi128ELi80ELi128ELi128ELb1ELb1ELb0ELb1ELb0ELb1EEEEEEEEEvNT_6ParamsE:
	.zero		1432


//--------------------- .nv.constant0._ZN7cutlass13device_kernelIN5flash19enable_sm80_to_sm89INS1_16FlashAttnFwdSm80INS1_25CollectiveMainloopFwdSm80ILi4ELi1ELb0EN4cute5tupleIJNS5_1CILi128EEENS7_ILi80EEENS7_ILi64EEEEEELi64ENS_6half_tEfNS_4arch4Sm80ELb0ELb1ELb1ELb1ELb1ELb1ELb1ELb1EEENS1_21CollectiveEpilogueFwdINS6_IJS8_SA_S9_EEENS6_IJNS7_ILi1EEESI_SI_EEESC_SE_Li128ELb1ELb1ELb1ELb0EEENS1_36VarlenDynamicPersistentTileSchedulerILi128ELi80ELi128ELi128ELb1ELb1ELb0ELb1ELb0ELb1EEEEEEEEEvNT_6ParamsE --------------------------
	.section	.nv.constant0._ZN7cutlass13device_kernelIN5flash19enable_sm80_to_sm89INS1_16FlashAttnFwdSm80INS1_25CollectiveMainloopFwdSm80ILi4ELi1ELb0EN4cute5tupleIJNS5_1CILi128EEENS7_ILi80EEENS7_ILi64EEEEEELi64ENS_6half_tEfNS_4arch4Sm80ELb0ELb1ELb1ELb1ELb1ELb1ELb1ELb1EEENS1_21CollectiveEpilogueFwdINS6_IJS8_SA_S9_EEENS6_IJNS7_ILi1EEESI_SI_EEESC_SE_Li128ELb1ELb1ELb1ELb0EEENS1_36VarlenDynamicPersistentTileSchedulerILi128ELi80ELi128ELi128ELb1ELb1ELb0ELb1ELb0ELb1EEEEEEEEEvNT_6ParamsE,"a",@progbits
	.sectionflags	@""
	.align	4
.nv.constant0._ZN7cutlass13device_kernelIN5flash19enable_sm80_to_sm89INS1_16FlashAttnFwdSm80INS1_25CollectiveMainloopFwdSm80ILi4ELi1ELb0EN4cute5tupleIJNS5_1CILi128EEENS7_ILi80EEENS7_ILi64EEEEEELi64ENS_6half_tEfNS_4arch4Sm80ELb0ELb1ELb1ELb1ELb1ELb1ELb1ELb1EEENS1_21CollectiveEpilogueFwdINS6_IJS8_SA_S9_EEENS6_IJNS7_ILi1EEESI_SI_EEESC_SE_Li128ELb1ELb1ELb1ELb0EEENS1_36VarlenDynamicPersistentTileSchedulerILi128ELi80ELi128ELi128ELb1ELb1ELb0ELb1ELb0ELb1EEEEEEEEEvNT_6ParamsE:
	.zero		1432


//--------------------- .nv.constant0._ZN7cutlass13device_kernelIN5flash19enable_sm80_to_sm89INS1_16FlashAttnFwdSm80INS1_25CollectiveMainloopFwdSm80ILi4ELi1ELb0EN4cute5tupleIJNS5_1CILi128EEENS7_ILi112EEENS7_ILi64EEEEEELi64ENS_6half_tEfNS_4arch4Sm80ELb1ELb0ELb1ELb0ELb1ELb0ELb1ELb1EEENS1_21CollectiveEpilogueFwdINS6_IJS8_SA_S9_EEENS6_IJNS7_ILi1EEESI_SI_EEESC_SE_Li128ELb0ELb1ELb1ELb0EEENS1_30DynamicPersistentTileSchedulerILi128ELi128ELb1ELb1ELb0EEEEEEEEEvNT_6ParamsE --------------------------
	.section	.nv.constant0._ZN7cutlass13device_kernelIN5flash19enable_sm80_to_sm89INS1_16FlashAttnFwdSm80INS1_25CollectiveMainloopFwdSm80ILi4ELi1ELb0EN4cute5tupleIJNS5_1CILi128EEENS7_ILi112EEENS7_ILi64EEEEEELi64ENS_6half_tEfNS_4arch4Sm80ELb1ELb0ELb1ELb0ELb1ELb0ELb1ELb1EEENS1_21CollectiveEpilogueFwdINS6_IJS8_SA_S9_EEENS6_IJNS7_ILi1EEESI_SI_EEESC_SE_Li128ELb0ELb1ELb1ELb0EEENS1_30DynamicPersistentTileSchedulerILi128ELi128ELb1ELb1ELb0EEEEEEEEEvNT_6ParamsE,"a",@progbits
	.sectionflags	@""
	.align	4
.nv.constant0._ZN7cutlass13device_kernelIN5flash19enable_sm80_to_sm89INS1_16FlashAttnFwdSm80INS1_25CollectiveMainloopFwdSm80ILi4ELi1ELb0EN4cute5tupleIJNS5_1CILi128EEENS7_ILi112EEENS7_ILi64EEEEEELi64ENS_6half_tEfNS_4arch4Sm80ELb1ELb0ELb1ELb0ELb1ELb0ELb1ELb1EEENS1_21CollectiveEpilogueFwdINS6_IJS8_SA_S9_EEENS6_IJNS7_ILi1EEESI_SI_EEESC_SE_Li128ELb0ELb1ELb1ELb0EEENS1_30DynamicPersistentTileSchedulerILi128ELi128ELb1ELb1ELb0EEEEEEEEEvNT_6ParamsE:
	.zero		1416


//--------------------- .nv.constant0._ZN7cutlass13device_kernelIN5flash19enable_sm80_to_sm89INS1_16FlashAttnFwdSm80INS1_25CollectiveMainloopFwdSm80ILi4ELi1ELb0EN4cute5tupleIJNS5_1CILi128EEENS7_ILi80EEENS7_ILi64EEEEEELi64ENS_6half_tEfNS_4arch4Sm80ELb1ELb0ELb1ELb1ELb1ELb0ELb1ELb1EEENS1_21CollectiveEpilogueFwdINS6_IJS8_SA_S9_EEENS6_IJNS7_ILi1EEESI_SI_EEESC_SE_Li128ELb1ELb1ELb1ELb0EEENS1_36VarlenDynamicPersistentTileSchedulerILi128ELi80ELi128ELi128ELb1ELb1ELb0ELb1ELb1ELb1EEEEEEEEEvNT_6ParamsE --------------------------
	.section	.nv.constant0._ZN7cutlass13device_kernelIN5flash19enable_sm80_to_sm89INS1_16FlashAttnFwdSm80INS1_25CollectiveMainloopFwdSm80ILi4ELi1ELb0EN4cute5tupleIJNS5_1CILi128EEENS7_ILi80EEENS7_ILi64EEEEEELi64ENS_6half_tEfNS_4arch4Sm80ELb1ELb0ELb1ELb1ELb1ELb0ELb1ELb1EEENS1_21CollectiveEpilogueFwdINS6_IJS8_SA_S9_EEENS6_IJNS7_ILi1EEESI_SI_EEESC_SE_Li128ELb1ELb1ELb1ELb0EEENS1_36VarlenDynamicPersistentTileSchedulerILi128ELi80ELi128ELi128ELb1ELb1ELb0ELb1ELb1ELb1EEEEEEEEEvNT_6ParamsE,"a",@progbits
	.sectionflags	@""
	.align	4
.nv.constant0._ZN7cutlass13device_kernelIN5flash19enable_sm80_to_sm89INS1_16FlashAttnFwdSm80INS1_25CollectiveMainloopFwdSm80ILi4ELi1ELb0EN4cute5tupleIJNS5_1CILi128EEENS7_ILi80EEENS7_ILi64EEEEEELi64ENS_6half_tEfNS_4arch4Sm80ELb1ELb0ELb1ELb1ELb1ELb0ELb1ELb1EEENS1_21CollectiveEpilogueFwdINS6_IJS8_SA_S9_EEENS6_IJNS7_ILi1EEESI_SI_EEESC_SE_Li128ELb1ELb1ELb1ELb0EEENS1_36VarlenDynamicPersistentTileSchedulerILi128ELi80ELi128ELi128ELb1ELb1ELb0ELb1ELb1ELb1EEEEEEEEEvNT_6ParamsE:
	.zero		1432


//--------------------- .nv.constant0._ZN7cutlass13device_kernelIN5flash19enable_sm80_to_sm89INS1_16FlashAttnFwdSm80INS1_25CollectiveMainloopFwdSm80ILi4ELi1ELb0EN4cute5tupleIJNS5_1CILi128EEENS7_ILi80EEENS7_ILi64EEEEEELi64ENS_6half_tEfNS_4arch4Sm80ELb1ELb0ELb1ELb1ELb1ELb1ELb1ELb1EEENS1_21CollectiveEpilogueFwdINS6_IJS8_SA_S9_EEENS6_IJNS7_ILi1EEESI_SI_EEESC_SE_Li128ELb1ELb1ELb1ELb0EEENS1_36VarlenDynamicPersistentTileSchedulerILi128ELi80ELi128ELi128ELb1ELb1ELb0ELb1ELb1ELb1EEEEEEEEEvNT_6ParamsE --------------------------
	.section	.nv.constant0._ZN7cutlass13device_kernelIN5flash19enable_sm80_to_sm89INS1_16FlashAttnFwdSm80INS1_25CollectiveMainloopFwdSm80ILi4ELi1ELb0EN4cute5tupleIJNS5_1CILi128EEENS7_ILi80EEENS7_ILi64EEEEEELi64ENS_6half_tEfNS_4arch4Sm80ELb1ELb0ELb1ELb1ELb1ELb1ELb1ELb1EEENS1_21CollectiveEpilogueFwdINS6_IJS8_SA_S9_EEENS6_IJNS7_ILi1EEESI_SI_EEESC_SE_Li128ELb1ELb1ELb1ELb0EEENS1_36VarlenDynamicPersistentTileSchedulerILi128ELi80ELi128ELi128ELb1ELb1ELb0ELb1ELb1ELb1EEEEEEEEEvNT_6ParamsE,"a",@progbits
	.sectionflags	@""
	.align	4
.nv.constant0._ZN7cutlass13device_kernelIN5flash19enable_sm80_to_sm89INS1_16FlashAttnFwdSm80INS1_25CollectiveMainloopFwdSm80ILi4ELi1ELb0EN4cute5tupleIJNS5_1CILi128EEENS7_ILi80EEENS7_ILi64EEEEEELi64ENS_6half_tEfNS_4arch4Sm80ELb1ELb0ELb1ELb1ELb1ELb1ELb1ELb1EEENS1_21CollectiveEpilogueFwdINS6_IJS8_SA_S9_EEENS6_IJNS7_ILi1EEESI_SI_EEESC_SE_Li128ELb1ELb1ELb1ELb0EEENS1_36VarlenDynamicPersistentTileSchedulerILi128ELi80ELi128ELi128ELb1ELb1ELb0ELb1ELb1ELb1EEEEEEEEEvNT_6ParamsE:
	.zero		1432


//--------------------- .nv.constant0._ZN7cutlass13device_kernelIN5flash19enable_sm80_to_sm89INS1_16FlashAttnFwdSm80INS1_25CollectiveMainloopFwdSm80ILi4ELi1ELb0EN4cute5tupleIJNS5_1CILi128EEENS7_ILi112EEENS7_ILi64EEEEEELi64ENS_6half_tEfNS_4arch4Sm80ELb0ELb0ELb0ELb0ELb1ELb0ELb1ELb1EEENS1_21CollectiveEpilogueFwdINS6_IJS8_SA_S9_EEENS6_IJNS7_ILi1EEESI_SI_EEESC_SE_Li128ELb0ELb1ELb1ELb0EEENS1_19SingleTileSchedulerILb0ELb1ELb1ELi128EEEEEEEEEvNT_6ParamsE --------------------------
	.section	.nv.constant0._ZN7cutlass13device_kernelIN5flash19enable_sm80_to_sm89INS1_16FlashAttnFwdSm80INS1_25CollectiveMainloopFwdSm80ILi4ELi1ELb0EN4cute5tupleIJNS5_1CILi128EEENS7_ILi112EEENS7_ILi64EEEEEELi64ENS_6half_tEfNS_4arch4Sm80ELb0ELb0ELb0ELb0ELb1ELb0ELb1ELb1EEENS1_21CollectiveEpilogueFwdINS6_IJS8_SA_S9_EEENS6_IJNS7_ILi1EEESI_SI_EEESC_SE_Li128ELb0ELb1ELb1ELb0EEENS1_19SingleTileSchedulerILb0ELb1ELb1ELi128EEEEEEEEEvNT_6ParamsE,"a",@progbits
	.sectionflags	@""
	.align	4
.nv.constant0._ZN7cutlass13device_kernelIN5flash19enable_sm80_to_sm89INS1_16FlashAttnFwdSm80INS1_25CollectiveMainloopFwdSm80ILi4ELi1ELb0EN4cute5tupleIJNS5_1CILi128EEENS7_ILi112EEENS7_ILi64EEEEEELi64ENS_6half_tEfNS_4arch4Sm80ELb0ELb0ELb0ELb0ELb1ELb0ELb1ELb1EEENS1_21CollectiveEpilogueFwdINS6_IJS8_SA_S9_EEENS6_IJNS7_ILi1EEESI_SI_EEESC_SE_Li128ELb0ELb1ELb1ELb0EEENS1_19SingleTileSchedulerILb0ELb1ELb1ELi128EEEEEEEEEvNT_6ParamsE:
	.zero		1400


//--------------------- .nv.constant0._ZN7cutlass13device_kernelIN5flash19enable_sm80_to_sm89INS1_16FlashAttnFwdSm80INS1_25CollectiveMainloopFwdSm80ILi4ELi1ELb0EN4cute5tupleIJNS5_1CILi128EEENS7_ILi80EEENS7_ILi64EEEEEELi64ENS_6half_tEfNS_4arch4Sm80ELb0ELb0ELb0ELb1ELb1ELb0ELb1ELb1EEENS1_21CollectiveEpilogueFwdINS6_IJS8_SA_S9_EEENS6_IJNS7_ILi1EEESI_SI_EEESC_SE_Li128ELb1ELb1ELb1ELb0EEENS1_36VarlenDynamicPersistentTileSchedulerILi128ELi80ELi128ELi128ELb1ELb1ELb0ELb0ELb1ELb1EEEEEEEEEvNT_6ParamsE --------------------------
	.section	.nv.constant0._ZN7cutlass13device_kernelIN5flash19enable_sm80_to_sm89INS1_16FlashAttnFwdSm80INS1_25CollectiveMainloopFwdSm80ILi4ELi1ELb0EN4cute5tupleIJNS5_1CILi128EEENS7_ILi80EEENS7_ILi64EEEEEELi64ENS_6half_tEfNS_4arch4Sm80ELb0ELb0ELb0ELb1ELb1ELb0ELb1ELb1EEENS1_21CollectiveEpilogueFwdINS6_IJS8_SA_S9_EEENS6_IJNS7_ILi1EEESI_SI_EEESC_SE_Li128ELb1ELb1ELb1ELb0EEENS1_36VarlenDynamicPersistentTileSchedulerILi128ELi80ELi128ELi128ELb1ELb1ELb0ELb0ELb1ELb1EEEEEEEEEvNT_6ParamsE,"a",@progbits
	.sectionflags	@""
	.align	4
.nv.constant0._ZN7cutlass13device_kernelIN5flash19enable_sm80_to_sm89INS1_16FlashAttnFwdSm80INS1_25CollectiveMainloopFwdSm80ILi4ELi1ELb0EN4cute5tupleIJNS5_1CILi128EEENS7_ILi80EEENS7_ILi64EEEEEELi64ENS_6half_tEfNS_4arch4Sm80ELb0ELb0ELb0ELb1ELb1ELb0ELb1ELb1EEENS1_21CollectiveEpilogueFwdINS6_IJS8_SA_S9_EEENS6_IJNS7_ILi1EEESI_SI_EEESC_SE_Li128ELb1ELb1ELb1ELb0EEENS1_36VarlenDynamicPersistentTileSchedulerILi128ELi80ELi128ELi128ELb1ELb1ELb0ELb0ELb1ELb1EEEEEEEEEvNT_6ParamsE:
	.zero		1432


//--------------------- .nv.constant0._ZN7cutlass13device_kernelIN5flash19enable_sm80_to_sm89INS1_16FlashAttnFwdSm80INS1_25CollectiveMainloopFwdSm80ILi4ELi1ELb0EN4cute5tupleIJNS5_1CILi128EEENS7_ILi80EEENS7_ILi64EEEEEELi64ENS_6half_tEfNS_4arch4Sm80ELb0ELb0ELb0ELb1ELb1ELb1ELb1ELb1EEENS1_21CollectiveEpilogueFwdINS6_IJS8_SA_S9_EEENS6_IJNS7_ILi1EEESI_SI_EEESC_SE_Li128ELb1ELb1ELb1ELb0EEENS1_36VarlenDynamicPersistentTileSchedulerILi128ELi80ELi128ELi128ELb1ELb1ELb0ELb0ELb1ELb1EEEEEEEEEvNT_6ParamsE --------------------------
	.section	.nv.constant0._ZN7cutlass13device_kernelIN5flash19enable_sm80_to_sm89INS1_16FlashAttnFwdSm80INS1_25CollectiveMainloopFwdSm80ILi4ELi1ELb0EN4cute5tupleIJNS5_1CILi128EEENS7_ILi80EEENS7_ILi64EEEEEELi64ENS_6half_tEfNS_4arch4Sm80ELb0ELb0ELb0ELb1ELb1ELb1ELb1ELb1EEENS1_21CollectiveEpilogueFwdINS6_IJS8_SA_S9_EEENS6_IJNS7_ILi1EEESI_SI_EEESC_SE_Li128ELb1ELb1ELb1ELb0EEENS1_36VarlenDynamicPersistentTileSchedulerILi128ELi80ELi128ELi128ELb1ELb1ELb0ELb0ELb1ELb1EEEEEEEEEvNT_6ParamsE,"a",@progbits
	.sectionflags	@""
	.align	4
.nv.constant0._ZN7cutlass13device_kernelIN5flash19enable_sm80_to_sm89INS1_16FlashAttnFwdSm80INS1_25CollectiveMainloopFwdSm80ILi4ELi1ELb0EN4cute5tupleIJNS5_1CILi128EEENS7_ILi80EEENS7_ILi64EEEEEELi64ENS_6half_tEfNS_4arch4Sm80ELb0ELb0ELb0ELb1ELb1ELb1ELb1ELb1EEENS1_21CollectiveEpilogueFwdINS6_IJS8_SA_S9_EEENS6_IJNS7_ILi1EEESI_SI_EEESC_SE_Li128ELb1ELb1ELb1ELb0EEENS1_36VarlenDynamicPersistentTileSchedulerILi128ELi80ELi128ELi128ELb1ELb1ELb0ELb0ELb1ELb1EEEEEEEEEvNT_6ParamsE:
	.zero		1432


//--------------------- .nv.constant0._ZN7cutlass13device_kernelIN5flash19enable_sm80_to_sm89INS1_16FlashAttnFwdSm80INS1_25CollectiveMainloopFwdSm80ILi4ELi1ELb0EN4cute5tupleIJNS5_1CILi128EEENS7_ILi96EEENS7_ILi64EEEEEELi64ENS_6half_tEfNS_4arch4Sm80ELb0ELb1ELb0ELb0ELb1ELb0ELb1ELb1EEENS1_21CollectiveEpilogueFwdINS6_IJS8_SA_S9_EEENS6_IJNS7_ILi1EEESI_SI_EEESC_SE_Li128ELb0ELb1ELb1ELb0EEENS1_19SingleTileSchedulerILb0ELb1ELb1ELi128EEEEEEEEEvNT_6ParamsE --------------------------
	.section	.nv.constant0._ZN7cutlass13device_kernelIN5flash19enable_sm80_to_sm89INS1_16FlashAttnFwdSm80INS1_25CollectiveMainloopFwdSm80ILi4ELi1ELb0EN4cute5tupleIJNS5_1CILi128EEENS7_ILi96EEENS7_ILi64EEEEEELi64ENS_6half_tEfNS_4arch4Sm80ELb0ELb1ELb0ELb0ELb1ELb0ELb1ELb1EEENS1_21CollectiveEpilogueFwdINS6_IJS8_SA_S9_EEENS6_IJNS7_ILi1EEESI_SI_EEESC_SE_Li128ELb0ELb1ELb1ELb0EEENS1_19SingleTileSchedulerILb0ELb1ELb1ELi128EEEEEEEEEvNT_6ParamsE,"a",@progbits
	.sectionflags	@""
	.align	4
.nv.constant0._ZN7cutlass13device_kernelIN5flash19enable_sm80_to_sm89INS1_16FlashAttnFwdSm80INS1_25CollectiveMainloopFwdSm80ILi4ELi1ELb0EN4cute5tupleIJNS5_1CILi128EEENS7_ILi96EEENS7_ILi64EEEEEELi64ENS_6half_tEfNS_4arch4Sm80ELb0ELb1ELb0ELb0ELb1ELb0ELb1ELb1EEENS1_21CollectiveEpilogueFwdINS6_IJS8_SA_S9_EEENS6_IJNS7_ILi1EEESI_SI_EEESC_SE_Li128ELb0ELb1ELb1ELb0EEENS1_19SingleTileSchedulerILb0ELb1ELb1ELi128EEEEEEEEEvNT_6ParamsE:
	.zero		1400


//--------------------- .nv.constant0._ZN7cutlass13device_kernelIN5flash19enable_sm80_to_sm89INS1_16FlashAttnFwdSm80INS1_25CollectiveMainloopFwdSm80ILi4ELi1ELb0EN4cute5tupleIJNS5_1CILi128EEENS7_ILi80EEENS7_ILi64EEEEEELi64ENS_6half_tEfNS_4arch4Sm80ELb0ELb1ELb0ELb1ELb1ELb0ELb1ELb1EEENS1_21CollectiveEpilogueFwdINS6_IJS8_SA_S9_EEENS6_IJNS7_ILi1EEESI_SI_EEESC_SE_Li128ELb1ELb1ELb1ELb0EEENS1_36VarlenDynamicPersistentTileSchedulerILi128ELi80ELi128ELi128ELb1ELb1ELb0ELb1ELb0ELb1EEEEEEEEEvNT_6ParamsE --------------------------
	.section	.nv.constant0._ZN7cutlass13device_kernelIN5flash19enable_sm80_to_sm89INS1_16FlashAttnFwdSm80INS1_25CollectiveMainloopFwdSm80ILi4ELi1ELb0EN4cute5tupleIJNS5_1CILi128EEENS7_ILi80EEENS7_ILi64EEEEEELi64ENS_6half_tEfNS_4arch4Sm80ELb0ELb1ELb0ELb1ELb1ELb0ELb1ELb1EEENS1_21CollectiveEpilogueFwdINS6_IJS8_SA_S9_EEENS6_IJNS7_ILi1EEESI_SI_EEESC_SE_Li128ELb1ELb1ELb1ELb0EEENS1_36VarlenDynamicPersistentTileSchedulerILi128ELi80ELi128ELi128ELb1ELb1ELb0ELb1ELb0ELb1EEEEEEEEEvNT_6ParamsE,"a",@progbits
	.sectionflags	@""
	.align	4
.nv.constant0._ZN7cutlass13device_kernelIN5flash19enable_sm80_to_sm89INS1_16FlashAttnFwdSm80INS1_25CollectiveMainloopFwdSm80ILi4ELi1ELb0EN4cute5tupleIJNS5_1CILi128EEENS7_ILi80EEENS7_ILi64EEEEEELi64ENS_6half_tEfNS_4arch4Sm80ELb0ELb1ELb0ELb1ELb1ELb0ELb1ELb1EEENS1_21CollectiveEpilogueFwdINS6_IJS8_SA_S9_EEENS6_IJNS7_ILi1EEESI_SI_EEESC_SE_Li128ELb1ELb1ELb1ELb0EEENS1_36VarlenDynamicPersistentTileSchedulerILi128ELi80ELi128ELi128ELb1ELb1ELb0ELb1ELb0ELb1EEEEEEEEEvNT_6ParamsE:
	.zero		1432


//--------------------- .nv.constant0._ZN7cutlass13device_kernelIN5flash19enable_sm80_to_sm89INS1_16FlashAttnFwdSm80INS1_25CollectiveMainloopFwdSm80ILi4ELi1ELb0EN4cute5tupleIJNS5_1CILi128EEENS7_ILi80EEENS7_ILi64EEEEEELi64ENS_6half_tEfNS_4arch4Sm80ELb0ELb1ELb0ELb1ELb1ELb1ELb1ELb1EEENS1_21CollectiveEpilogueFwdINS6_IJS8_SA_S9_EEENS6_IJNS7_ILi1EEESI_SI_EEESC_SE_Li128ELb1ELb1ELb1ELb0EEENS1_36VarlenDynamicPersistentTileSchedulerILi128ELi80ELi128ELi128ELb1ELb1ELb0ELb1ELb0ELb1EEEEEEEEEvNT_6ParamsE --------------------------
	.section	.nv.constant0._ZN7cutlass13device_kernelIN5flash19enable_sm80_to_sm89INS1_16FlashAttnFwdSm80INS1_25CollectiveMainloopFwdSm80ILi4ELi1ELb0EN4cute5tupleIJNS5_1CILi128EEENS7_ILi80EEENS7_ILi64EEEEEELi64ENS_6half_tEfNS_4arch4Sm80ELb0ELb1ELb0ELb1ELb1ELb1ELb1ELb1EEENS1_21CollectiveEpilogueFwdINS6_IJS8_SA_S9_EEENS6_IJNS7_ILi1EEESI_SI_EEESC_SE_Li128ELb1ELb1ELb1ELb0EEENS1_36VarlenDynamicPersistentTileSchedulerILi128ELi80ELi128ELi128ELb1ELb1ELb0ELb1ELb0ELb1EEEEEEEEEvNT_6ParamsE,"a",@progbits
	.sectionflags	@""
	.align	4
.nv.constant0._ZN7cutlass13device_kernelIN5flash19enable_sm80_to_sm89INS1_16FlashAttnFwdSm80INS1_25CollectiveMainloopFwdSm80ILi4ELi1ELb0EN4cute5tupleIJNS5_1CILi128EEENS7_ILi80EEENS7_ILi64EEEEEELi64ENS_6half_tEfNS_4arch4Sm80ELb0ELb1ELb0ELb1ELb1ELb1ELb1ELb1EEENS1_21CollectiveEpilogueFwdINS6_IJS8_SA_S9_EEENS6_IJNS7_ILi1EEESI_SI_EEESC_SE_Li128ELb1ELb1ELb1ELb0EEENS1_36VarlenDynamicPersistentTileSchedulerILi128ELi80ELi128ELi128ELb1ELb1ELb0ELb1ELb0ELb1EEEEEEEEEvNT_6ParamsE:
	.zero		1432


//--------------------- .nv.constant0._ZN7cutlass13device_kernelIN5flash19enable_sm80_to_sm89INS1_16FlashAttnFwdSm80INS1_25CollectiveMainloopFwdSm80ILi4ELi1ELb0EN4cute5tupleIJNS5_1CILi128EEENS7_ILi112EEENS7_ILi64EEEEEELi64ENS_6half_tEfNS_4arch4Sm80ELb1ELb0ELb0ELb0ELb1ELb0ELb1ELb1EEENS1_21CollectiveEpilogueFwdINS6_IJS8_SA_S9_EEENS6_IJNS7_ILi1EEESI_SI_EEESC_SE_Li128ELb0ELb1ELb1ELb0EEENS1_30DynamicPersistentTileSchedulerILi128ELi128ELb1ELb1ELb0EEEEEEEEEvNT_6ParamsE --------------------------
	.section	.nv.constant0._ZN7cutlass13device_kernelIN5flash19enable_sm80_to_sm89INS1_16FlashAttnFwdSm80INS1_25CollectiveMainloopFwdSm80ILi4ELi1ELb0EN4cute5tupleIJNS5_1CILi128EEENS7_ILi112EEENS7_ILi64EEEEEELi64ENS_6half_tEfNS_4arch4Sm80ELb1ELb0ELb0ELb0ELb1ELb0ELb1ELb1EEENS1_21CollectiveEpilogueFwdINS6_IJS8_SA_S9_EEENS6_IJNS7_ILi1EEESI_SI_EEESC_SE_Li128ELb0ELb1ELb1ELb0EEENS1_30DynamicPersistentTileSchedulerILi128ELi128ELb1ELb1ELb0EEEEEEEEEvNT_6ParamsE,"a",@progbits
	.sectionflags	@""
	.align	4
.nv.constant0._ZN7cutlass13device_kernelIN5flash19enable_sm80_to_sm89INS1_16FlashAttnFwdSm80INS1_25CollectiveMainloopFwdSm80ILi4ELi1ELb0EN4cute5tupleIJNS5_1CILi128EEENS7_ILi112EEENS7_ILi64EEEEEELi64ENS_6half_tEfNS_4arch4Sm80ELb1ELb0ELb0ELb0ELb1ELb0ELb1ELb1EEENS1_21CollectiveEpilogueFwdINS6_IJS8_SA_S9_EEENS6_IJNS7_ILi1EEESI_SI_EEESC_SE_Li128ELb0ELb1ELb1ELb0EEENS1_30DynamicPersistentTileSchedulerILi128ELi128ELb1ELb1ELb0EEEEEEEEEvNT_6ParamsE:
	.zero		1416


//--------------------- .nv.constant0._ZN7cutlass13device_kernelIN5flash19enable_sm80_to_sm89INS1_16FlashAttnFwdSm80INS1_25CollectiveMainloopFwdSm80ILi4ELi1ELb0EN4cute5tupleIJNS5_1CILi128EEENS7_ILi80EEENS7_ILi64EEEEEELi64ENS_6half_tEfNS_4arch4Sm80ELb1ELb0ELb0ELb1ELb1ELb0ELb1ELb1EEENS1_21CollectiveEpilogueFwdINS6_IJS8_SA_S9_EEENS6_IJNS7_ILi1EEESI_SI_EEESC_SE_Li128ELb1ELb1ELb1ELb0EEENS1_36VarlenDynamicPersistentTileSchedulerILi128ELi80ELi128ELi128ELb1ELb1ELb0ELb1ELb1ELb1EEEEEEEEEvNT_6ParamsE --------------------------
	.section	.nv.constant0._ZN7cutlass13device_kernelIN5flash19enable_sm80_to_sm89INS1_16FlashAttnFwdSm80INS1_25CollectiveMainloopFwdSm80ILi4ELi1ELb0EN4cute5tupleIJNS5_1CILi128EEENS7_ILi80EEENS7_ILi64EEEEEELi64ENS_6half_tEfNS_4arch4Sm80ELb1ELb0ELb0ELb1ELb1ELb0ELb1ELb1EEENS1_21CollectiveEpilogueFwdINS6_IJS8_SA_S9_EEENS6_IJNS7_ILi1EEESI_SI_EEESC_SE_Li128ELb1ELb1ELb1ELb0EEENS1_36VarlenDynamicPersistentTileSchedulerILi128ELi80ELi128ELi128ELb1ELb1ELb0ELb1ELb1ELb1EEEEEEEEEvNT_6ParamsE,"a",@progbits
	.sectionflags	@""
	.align	4
.nv.constant0._ZN7cutlass13device_kernelIN5flash19enable_sm80_to_sm89INS1_16FlashAttnFwdSm80INS1_25CollectiveMainloopFwdSm80ILi4ELi1ELb0EN4cute5tupleIJNS5_1CILi128EEENS7_ILi80EEENS7_ILi64EEEEEELi64ENS_6half_tEfNS_4arch4Sm80ELb1ELb0ELb0ELb1ELb1ELb0ELb1ELb1EEENS1_21CollectiveEpilogueFwdINS6_IJS8_SA_S9_EEENS6_IJNS7_ILi1EEESI_SI_EEESC_SE_Li128ELb1ELb1ELb1ELb0EEENS1_36VarlenDynamicPersistentTileSchedulerILi128ELi80ELi128ELi128ELb1ELb1ELb0ELb1ELb1ELb1EEEEEEEEEvNT_6ParamsE:
	.zero		1432


//--------------------- .nv.constant0._ZN7cutlass13device_kernelIN5flash19enable_sm80_to_sm89INS1_16FlashAttnFwdSm80INS1_25CollectiveMainloopFwdSm80ILi4ELi1ELb0EN4cute5tupleIJNS5_1CILi128EEENS7_ILi80EEENS7_ILi64EEEEEELi64ENS_6half_tEfNS_4arch4Sm80ELb1ELb0ELb0ELb1ELb1ELb1ELb1ELb1EEENS1_21CollectiveEpilogueFwdINS6_IJS8_SA_S9_EEENS6_IJNS7_ILi1EEESI_SI_EEESC_SE_Li128ELb1ELb1ELb1ELb0EEENS1_36VarlenDynamicPersistentTileSchedulerILi128ELi80ELi128ELi128ELb1ELb1ELb0ELb1ELb1ELb1EEEEEEEEEvNT_6ParamsE --------------------------
	.section	.nv.constant0._ZN7cutlass13device_kernelIN5flash19enable_sm80_to_sm89INS1_16FlashAttnFwdSm80INS1_25CollectiveMainloopFwdSm80ILi4ELi1ELb0EN4cute5tupleIJNS5_1CILi128EEENS7_ILi80EEENS7_ILi64EEEEEELi64ENS_6half_tEfNS_4arch4Sm80ELb1ELb0ELb0ELb1ELb1ELb1ELb1ELb1EEENS1_21CollectiveEpilogueFwdINS6_IJS8_SA_S9_EEENS6_IJNS7_ILi1EEESI_SI_EEESC_SE_Li128ELb1ELb1ELb1ELb0EEENS1_36VarlenDynamicPersistentTileSchedulerILi128ELi80ELi128ELi128ELb1ELb1ELb0ELb1ELb1ELb1EEEEEEEEEvNT_6ParamsE,"a",@progbits
	.sectionflags	@""
	.align	4
.nv.constant0._ZN7cutlass13device_kernelIN5flash19enable_sm80_to_sm89INS1_16FlashAttnFwdSm80INS1_25CollectiveMainloopFwdSm80ILi4ELi1ELb0EN4cute5tupleIJNS5_1CILi128EEENS7_ILi80EEENS7_ILi64EEEEEELi64ENS_6half_tEfNS_4arch4Sm80ELb1ELb0ELb0ELb1ELb1ELb1ELb1ELb1EEENS1_21CollectiveEpilogueFwdINS6_IJS8_SA_S9_EEENS6_IJNS7_ILi1EEESI_SI_EEESC_SE_Li128ELb1ELb1ELb1ELb0EEENS1_36VarlenDynamicPersistentTileSchedulerILi128ELi80ELi128ELi128ELb1ELb1ELb0ELb1ELb1ELb1EEEEEEEEEvNT_6ParamsE:
	.zero		1432


//--------------------- .text._ZN7cutlass13device_kernelIN5flash19enable_sm80_to_sm89INS1_16FlashAttnFwdSm80INS1_25CollectiveMainloopFwdSm80ILi4ELi1ELb0EN4cute5tupleIJNS5_1CILi128EEENS7_ILi112EEENS7_ILi64EEEEEELi64ENS_6half_tEfNS_4arch4Sm80ELb0ELb0ELb1ELb0ELb1ELb0ELb1ELb1EEENS1_21CollectiveEpilogueFwdINS6_IJS8_SA_S9_EEENS6_IJNS7_ILi1EEESI_SI_EEESC_SE_Li128ELb0ELb1ELb1ELb0EEENS1_19SingleTileSchedulerILb0ELb1ELb1ELi128EEEEEEEEEvNT_6ParamsE --------------------------
	.section	.text._ZN7cutlass13device_kernelIN5flash19enable_sm80_to_sm89INS1_16FlashAttnFwdSm80INS1_25CollectiveMainloopFwdSm80ILi4ELi1ELb0EN4cute5tupleIJNS5_1CILi128EEENS7_ILi112EEENS7_ILi64EEEEEELi64ENS_6half_tEfNS_4arch4Sm80ELb0ELb0ELb1ELb0ELb1ELb0ELb1ELb1EEENS1_21CollectiveEpilogueFwdINS6_IJS8_SA_S9_EEENS6_IJNS7_ILi1EEESI_SI_EEESC_SE_Li128ELb0ELb1ELb1ELb0EEENS1_19SingleTileSchedulerILb0ELb1ELb1ELi128EEEEEEEEEvNT_6ParamsE,"ax",@progbits
	.sectioninfo	@"SHI_REGISTERS=255"
	.align	128
.text._ZN7cutlass13device_kernelIN5flash19enable_sm80_to_sm89INS1_16FlashAttnFwdSm80INS1_25CollectiveMainloopFwdSm80ILi4ELi1ELb0EN4cute5tupleIJNS5_1CILi128EEENS7_ILi112EEENS7_ILi64EEEEEELi64ENS_6half_tEfNS_4arch4Sm80ELb0ELb0ELb1ELb0ELb1ELb0ELb1ELb1EEENS1_21CollectiveEpilogueFwdINS6_IJS8_SA_S9_EEENS6_IJNS7_ILi1EEESI_SI_EEESC_SE_Li128ELb0ELb1ELb1ELb0EEENS1_19SingleTileSchedulerILb0ELb1ELb1ELi128EEEEEEEEEvNT_6ParamsE:
        .type           _ZN7cutlass13device_kernelIN5flash19enable_sm80_to_sm89INS1_16FlashAttnFwdSm80INS1_25CollectiveMainloopFwdSm80ILi4ELi1ELb0EN4cute5tupleIJNS5_1CILi128EEENS7_ILi112EEENS7_ILi64EEEEEELi64ENS_6half_tEfNS_4arch4Sm80ELb0ELb0ELb1ELb0ELb1ELb0ELb1ELb1EEENS1_21CollectiveEpilogueFwdINS6_IJS8_SA_S9_EEENS6_IJNS7_ILi1EEESI_SI_EEESC_SE_Li128ELb0ELb1ELb1ELb0EEENS1_19SingleTileSchedulerILb0ELb1ELb1ELi128EEEEEEEEEvNT_6ParamsE,@function
        .size           _ZN7cutlass13device_kernelIN5flash19enable_sm80_to_sm89INS1_16FlashAttnFwdSm80INS1_25CollectiveMainloopFwdSm80ILi4ELi1ELb0EN4cute5tupleIJNS5_1CILi128EEENS7_ILi112EEENS7_ILi64EEEEEELi64ENS_6half_tEfNS_4arch4Sm80ELb0ELb0ELb1ELb0ELb1ELb0ELb1ELb1EEENS1_21CollectiveEpilogueFwdINS6_IJS8_SA_S9_EEENS6_IJNS7_ILi1EEESI_SI_EEESC_SE_Li128ELb0ELb1ELb1ELb0EEENS1_19SingleTileSchedulerILb0ELb1ELb1ELi128EEEEEEEEEvNT_6ParamsE,(.L_x_3818 - _ZN7cutlass13device_kernelIN5flash19enable_sm80_to_sm89INS1_16FlashAttnFwdSm80INS1_25CollectiveMainloopFwdSm80ILi4ELi1ELb0EN4cute5tupleIJNS5_1CILi128EEENS7_ILi112EEENS7_ILi64EEEEEELi64ENS_6half_tEfNS_4arch4Sm80ELb0ELb0ELb1ELb0ELb1ELb0ELb1ELb1EEENS1_21CollectiveEpilogueFwdINS6_IJS8_SA_S9_EEENS6_IJNS7_ILi1EEESI_SI_EEESC_SE_Li128ELb0ELb1ELb1ELb0EEENS1_19SingleTileSchedulerILb0ELb1ELb1ELi128EEEEEEEEEvNT_6ParamsE)
        .other          _ZN7cutlass13device_kernelIN5flash19enable_sm80_to_sm89INS1_16FlashAttnFwdSm80INS1_25CollectiveMainloopFwdSm80ILi4ELi1ELb0EN4cute5tupleIJNS5_1CILi128EEENS7_ILi112EEENS7_ILi64EEEEEELi64ENS_6half_tEfNS_4arch4Sm80ELb0ELb0ELb1ELb0ELb1ELb0ELb1ELb1EEENS1_21CollectiveEpilogueFwdINS6_IJS8_SA_S9_EEENS6_IJNS7_ILi1EEESI_SI_EEESC_SE_Li128ELb0ELb1ELb1ELb0EEENS1_19SingleTileSchedulerILb0ELb1ELb1ELi128EEEEEEEEEvNT_6ParamsE,@"STO_CUDA_ENTRY STV_DEFAULT"
_ZN7cutlass13device_kernelIN5flash19enable_sm80_to_sm89INS1_16FlashAttnFwdSm80INS1_25CollectiveMainloopFwdSm80ILi4ELi1ELb0EN4cute5tupleIJNS5_1CILi128EEENS7_ILi112EEENS7_ILi64EEEEEELi64ENS_6half_tEfNS_4arch4Sm80ELb0ELb0ELb1ELb0ELb1ELb0ELb1ELb1EEENS1_21CollectiveEpilogueFwdINS6_IJS8_SA_S9_EEENS6_IJNS7_ILi1EEESI_SI_EEESC_SE_Li128ELb0ELb1ELb1ELb0EEENS1_19SingleTileSchedulerILb0ELb1ELb1ELi128EEEEEEEEEvNT_6ParamsE:
[----:B------:R-:W-:Y:S02]  /*0000*/  MOV R1, c[0x0][0x28] ;  /* 0x00000a0000017a02 */ /* 0x000fe40000000f00 */
[----:B------:R-:W1:Y:S01]  /*0010*/  S2R R196, SR_TID.X ;  /* 0x0000000000c47919 */ /* 0x000e620000002100 */
[----:B------:R-:W2:Y:S01]  /*0020*/  S2UR UR7, SR_CTAID.Y ;  /* 0x00000000000779c3 */ /* 0x000ea20000002600 */
[----:B------:R-:W-:-:S07]  /*0030*/  IADD3 R1, R1, -0x48, RZ ;  /* 0xffffffb801017810 */ /* 0x000fce0007ffe0ff */
[----:B------:R-:W3:Y:S01]  /*0040*/  S2UR UR6, SR_CTAID.Z ;  /* 0x00000000000679c3 */ /* 0x000ee20000002700 */
[----:B-1----:R-:W-:-:S06]  /*0050*/  SHF.R.U32.HI R0, RZ, 0x5, R196 ;  /* 0x00000005ff007819 */ /* 0x002fcc00000116c4 */
[----:B------:R-:W1:Y:S02]  /*0060*/  SHFL.IDX PT, R0, R0, RZ, 0x1f ;  /* 0x00001fff00007589 */ /* 0x000e6400000e0000 */
[----:B-1----:R-:W-:-:S13]  /*0070*/  ISETP.NE.AND P0, PT, R0, RZ, PT ;  /* 0x000000ff0000720c */ /* 0x002fda0003f05270 */
[----:B--23--:R-:W-:Y:S05]  /*0080*/  @!P0 BRA `(.L_x_0) ;  /* 0x0000009000008947 */ /* 0x00cfea0003800000 */
[----:B------:R-:W-:Y:S01]  /*0090*/  MOV R0, c[0x0][0x550] ;  /* 0x0001540000007a02 */ /* 0x000fe20000000f00 */
[----:B------:R-:W-:-:S03]  /*00a0*/  UMOV UR10, UR7 ;  /* 0x00000007000a7c82 */ /* 0x000fc60008000000 */
[----:B------:R-:W-:-:S13]  /*00b0*/  ISETP.NE.AND P0, PT, R0, 0x1, PT ;  /* 0x000000010000780c */ /* 0x000fda0003f05270 */
[----:B------:R-:W-:Y:S05]  /*00c0*/  @!P0 BRA `(.L_x_1) ;  /* 0x000000b000008947 */ /* 0x000fea0003800000 */
[----:B------:R-:W-:Y:S02]  /*00d0*/  ULDC UR4, c[0x0][0x554] ;  /* 0x0001550000047ab9 */ /* 0x000fe40000000800 */
[----:B------:R-:W-:Y:S02]  /*00e0*/  UIMAD.WIDE.U32 UR4, UR7, UR4, URZ ;  /* 0x00000004070472a5 */ /* 0x000fe4000f8e003f */
[----:B------:R-:W-:Y:S02]  /*00f0*/  ULDC UR10, c[0x0][0x558] ;  /* 0x00015600000a7ab9 */ /* 0x000fe40000000800 */
[----:B------:R-:W-:Y:S01]  /*0100*/  USHF.R.U32.HI UR10, URZ, UR10, UR5 ;  /* 0x0000000a3f0a7299 */ /* 0x000fe20008011605 */
[----:B------:R-:W-:Y:S05]  /*0110*/  BRA `(.L_x_1) ;  /* 0x0000006000007947 */ /* 0x000fea0003800000 */
.L_x_0:
[----:B------:R-:W-:Y:S02]  /*0120*/  ULDC.64 UR4, c[0x0][0x550] ;  /* 0x0001540000047ab9 */ /* 0x000fe40000000a00 */
[----:B------:R-:W-:Y:S02]  /*0130*/  UISETP.NE.AND UP0, UPT, UR4, 0x1, UPT ;  /* 0x000000010400788c */ /* 0x000fe4000bf05270 */
[----:B------:R-:W-:-:S02]  /*0140*/  UIMAD.WIDE.U32 UR8, UR7, UR5, URZ ;  /* 0x00000005070872a5 */ /* 0x000fc4000f8e003f */
[----:B------:R-:W-:Y:S02]  /*0150*/  ULDC UR4, c[0x0][0x558] ;  /* 0x0001560000047ab9 */ /* 0x000fe40000000800 */
[----:B------:R-:W-:-:S05]  /*0160*/  UMOV UR10, UR7 ;  /* 0x00000007000a7c82 */ /* 0x000fca0008000000 */
[----:B------:R-:W-:-:S03]  /*0170*/  @UP0 USHF.R.U32.HI UR10, URZ, UR4, UR9 ;  /* 0x000000043f0a0299 */ /* 0x000fc60008011609 */
.L_x_1:
[----:B------:R-:W-:Y:S01]  /*0180*/  ISETP.LE.AND P0, PT, RZ, UR6, PT ;  /* 0x00000006ff007c0c */ /* 0x000fe2000bf03270 */
[----:B------:R-:W-:Y:S02]  /*0190*/  UIADD3 UR4, -UR10, URZ, URZ ;  /* 0x0000003f0a047290 */ /* 0x000fe4000fffe13f */
[----:B------:R-:W-:Y:S02]  /*01a0*/  ULDC UR8, c[0x0][0x550] ;  /* 0x0001540000087ab9 */ /* 0x000fe40000000800 */
[----:B------:R-:W-:-:S08]  /*01b0*/  UIMAD UR8, UR4, UR8, UR7 ;  /* 0x00000008040872a4 */ /* 0x000fd0000f8e0207 */
[----:B------:R-:W-:Y:S05]  /*01c0*/  @!P0 EXIT ;  /* 0x000000000000894d */ /* 0x000fea0003800000 */
[----:B------:R-:W-:Y:S02]  /*01d0*/  ULDC.64 UR4, c[0x0][0x370] ;  /* 0x0000dc0000047ab9 */ /* 0x000fe40000000a00 */
[----:B------:R-:W-:Y:S02]  /*01e0*/  UISETP.NE.U32.AND UP0, UPT, URZ, UR4, UPT ;  /* 0x000000043f00728c */ /* 0x000fe4000bf05070 */
[----:B------:R-:W-:Y:S02]  /*01f0*/  ULDC.64 UR12, c[0x0][0x370] ;  /* 0x0000dc00000c7ab9 */ /* 0x000fe40000000a00 */
[----:B------:R-:W-:Y:S02]  /*0200*/  UISETP.NE.AND.EX UP0, UPT, URZ, UR5, UPT, UP0 ;  /* 0x000000053f00728c */ /* 0x000fe4000bf05300 */
[----:B------:R-:W-:-:S04]  /*0210*/  ULDC.64 UR16, c[0x0][0x118] ;  /* 0x0000460000107ab9 */ /* 0x000fc80000000a00 */
[----:B------:R-:W-:-:S05]  /*0220*/  PLOP3.LUT P0, PT, PT, PT, UP0, 0x80, 0x0 ;  /* 0x000000000000781c */ /* 0x000fca0003f0f008 */
[----:B------:R-:W-:Y:S02]  /*0230*/  @UP0 UMOV UR4, 0x4 ;  /* 0x0000000400040882 */ /* 0x000fe40000000000 */
[----:B------:R-:W-:-:S06]  /*0240*/  @UP0 UIMAD.WIDE UR4, UR6, UR4, UR12 ;  /* 0x00000004060402a5 */ /* 0x000fcc000f8e020c */
[----:B------:R-:W-:Y:S02]  /*0250*/  IMAD.U32 R2, RZ, RZ, UR4 ;  /* 0x00000004ff027e24 */ /* 0x000fe4000f8e00ff */
[----:B------:R-:W-:-:S05]  /*0260*/  IMAD.U32 R3, RZ, RZ, UR5 ;  /* 0x00000005ff037e24 */ /* 0x000fca000f8e00ff */
[----:B------:R-:W2:Y:S01]  /*0270*/  @P0 LDG.E R2, [R2.64] ;  /* 0x0000001002020981 */ /* 0x000ea2000c1e1900 */
[----:B------:R-:W-:Y:S02]  /*0280*/  ULDC UR4, c[0x0][0x2ac] ;  /* 0x0000ab0000047ab9 */ /* 0x000fe40000000800 */
[----:B------:R-:W-:Y:S02]  /*0290*/  ULDC UR15, c[0x0][0x1d0] ;  /* 0x00007400000f7ab9 */ /* 0x000fe40000000800 */
[----:B------:R-:W-:Y:S02]  /*02a0*/  UIMAD UR15, UR4, UR15, URZ ;  /* 0x0000000f040f72a4 */ /* 0x000fe4000f8e023f */
[----:B------:R-:W-:Y:S02]  /*02b0*/  UMOV UR9, URZ ;  /* 0x0000003f00097c82 */ /* 0x000fe40008000000 */
[----:B------:R-:W-:Y:S02]  /*02c0*/  UISETP.GE.AND UP0, UPT, UR15, 0x1, UPT ;  /* 0x000000010f00788c */ /* 0x000fe4000bf06270 */
[----:B------:R-:W-:-:S02]  /*02d0*/  UIADD3 UR5, UR15, 0x6f, URZ ;  /* 0x0000006f0f057890 */ /* 0x000fc4000fffe03f */
[----:B------:R-:W-:Y:S02]  /*02e0*/  UMOV UR4, URZ ;  /* 0x0000003f00047c82 */ /* 0x000fe40008000000 */
[----:B------:R-:W-:Y:S02]  /*02f0*/  UIMAD.WIDE UR4, UR5, -0x6db6db6d, UR4 ;  /* 0x92492493050478a5 */ /* 0x000fe4000f8e0204 */
[----:B------:R-:W-:Y:S02]  /*0300*/  UMOV UR19, URZ ;  /* 0x0000003f00137c82 */ /* 0x000fe40008000000 */
[----:B------:R-:W-:-:S04]  /*0310*/  USHF.R.U32.HI UR7, URZ, 0x1f, UR5 ;  /* 0x0000001f3f077899 */ /* 0x000fc80008011605 */
[----:B------:R-:W-:Y:S01]  /*0320*/  ULEA.HI.SX32 UR7, UR5, UR7, 0x1a ;  /* 0x0000000705077291 */ /* 0x000fe2000f8fd23f */
[----:B--2---:R1:W2:Y:S01]  /*0330*/  @P0 R2UR UR9, R2 ;  /* 0x00000000020903c2 */ /* 0x0042a200000e0000 */
[----:B------:R-:W-:-:S13]  /*0340*/  PLOP3.LUT P0, PT, PT, PT, UP0, 0x80, 0x0 ;  /* 0x000000000000781c */ /* 0x000fda0003f0f008 */
[----:B------:R-:W-:Y:S05]  /*0350*/  @!P0 BRA `(.L_x_2) ;  /* 0x0000023000008947 */ /* 0x000fea0003800000 */
[----:B------:R-:W-:Y:S02]  /*0360*/  USHF.R.U32.HI UR4, URZ, 0x10, UR8 ;  /* 0x000000103f047899 */ /* 0x000fe40008011608 */
[----:B------:R-:W-:Y:S02]  /*0370*/  ULDC UR5, c[0x0][0x338] ;  /* 0x0000ce0000057ab9 */ /* 0x000fe40000000800 */
[----:B------:R-:W-:Y:S02]  /*0380*/  UISETP.NE.AND UP0, UPT, UR4, URZ, UPT ;  /* 0x0000003f0400728c */ /* 0x000fe4000bf05270 */
[----:B------:R-:W-:Y:S02]  /*0390*/  UMOV UR18, URZ ;  /* 0x0000003f00127c82 */ /* 0x000fe40008000000 */
[----:B------:R-:W-:-:S04]  /*03a0*/  USEL UR5, UR4, UR5, UP0 ;  /* 0x0000000504057287 */ /* 0x000fc80008000000 */
[----:B------:R-:W-:Y:S02]  /*03b0*/  UIADD3 UR14, UR7, -0x1, UR5 ;  /* 0xffffffff070e7890 */ /* 0x000fe4000fffe005 */
[----:B------:R-:W-:-:S05]  /*03c0*/  IMAD.U32 R3, RZ, RZ, UR5 ;  /* 0x00000005ff037e24 */ /* 0x000fca000f8e00ff */
[----:B------:R-:W-:-:S04]  /*03d0*/  IABS R0, R3 ;  /* 0x0000000300007213 */ /* 0x000fc80000000000 */
[----:B------:R-:W3:Y:S02]  /*03e0*/  R2UR UR13, R0 ;  /* 0x00000000000d73c2 */ /* 0x000ee400000e0000 */
[----:B---3--:R-:W3:Y:S08]  /*03f0*/  I2F.RP R0, UR13 ;  /* 0x0000000d00007d06 */ /* 0x008ef00008209400 */
[----:B---3--:R-:W3:Y:S02]  /*0400*/  MUFU.RCP R0, R0 ;  /* 0x0000000000007308 */ /* 0x008ee40000001000 */
[----:B---3--:R-:W-:-:S06]  /*0410*/  IADD3 R0, R0, 0xffffffe, RZ ;  /* 0x0ffffffe00007810 */ /* 0x008fcc0007ffe0ff */
[----:B------:R-:W3:Y:S02]  /*0420*/  F2I.FTZ.U32.TRUNC.NTZ R0, R0 ;  /* 0x0000000000007305 */ /* 0x000ee4000021f000 */
[----:B---3--:R3:W4:Y:S02]  /*0430*/  R2UR UR19, R0 ;  /* 0x00000000001373c2 */ /* 0x00872400000e0000 */
[----:B---3--:R-:W-:Y:S01]  /*0440*/  IMAD.U32 R0, RZ, RZ, UR14 ;  /* 0x0000000eff007e24 */ /* 0x008fe2000f8e00ff */
[----:B----4-:R-:W-:Y:S02]  /*0450*/  UIADD3 UR4, URZ, -UR19, URZ ;  /* 0x800000133f047290 */ /* 0x010fe4000fffe03f */
[----:B------:R-:W-:Y:S02]  /*0460*/  ULOP3.LUT UR14, UR14, UR5, URZ, 0x3c, !UPT ;  /* 0x000000050e0e7292 */ /* 0x000fe4000f8e3c3f */
[----:B-1----:R-:W-:Y:S01]  /*0470*/  IABS R2, R0 ;  /* 0x0000000000027213 */ /* 0x002fe20000000000 */
[----:B------:R-:W-:Y:S01]  /*0480*/  UIMAD UR4, UR4, UR13, URZ ;  /* 0x0000000d040472a4 */ /* 0x000fe2000f8e023f */
[----:B------:R-:W-:-:S02]  /*0490*/  IABS R0, R3 ;  /* 0x0000000300007213 */ /* 0x000fc40000000000 */
[----:B------:R-:W1:Y:S01]  /*04a0*/  R2UR UR12, R2 ;  /* 0x00000000020c73c2 */ /* 0x000e6200000e0000 */
[----:B------:R-:W-:Y:S02]  /*04b0*/  UIMAD.WIDE.U32 UR18, UR19, UR4, UR18 ;  /* 0x00000004131272a5 */ /* 0x000fe4000f8e0012 */
[----:B------:R-:W-:-:S05]  /*04c0*/  IMAD.MOV R0, RZ, RZ, -R0 ;  /* 0x000000ffff007224 */ /* 0x000fca00078e0a00 */
[----:B------:R-:W3:Y:S01]  /*04d0*/  R2UR UR11, R0 ;  /* 0x00000000000b73c2 */ /* 0x000ee200000e0000 */
[----:B-1----:R-:W-:-:S04]  /*04e0*/  UIMAD.WIDE.U32 UR18, UR19, UR12, URZ ;  /* 0x0000000c131272a5 */ /* 0x002fc8000f8e003f */
[----:B---3--:R-:W-:-:S04]  /*04f0*/  UIMAD UR11, UR19, UR11, UR12 ;  /* 0x0000000b130b72a4 */ /* 0x008fc8000f8e020c */
[----:B------:R-:W-:-:S11]  /*0500*/  UISETP.GT.U32.AND UP0, UPT, UR13, UR11, UPT ;  /* 0x0000000b0d00728c */ /* 0x000fd6000bf04070 */
[----:B------:R-:W-:Y:S02]  /*0510*/  @!UP0 UIADD3 UR11, UR11, -UR13, URZ ;  /* 0x8000000d0b0b8290 */ /* 0x000fe4000fffe03f */
[----:B------:R-:W-:Y:S02]  /*0520*/  @!UP0 UIADD3 UR19, UR19, 0x1, URZ ;  /* 0x0000000113138890 */ /* 0x000fe4000fffe03f */
[----:B------:R-:W-:Y:S02]  /*0530*/  UISETP.GE.U32.AND UP1, UPT, UR11, UR13, UPT ;  /* 0x0000000d0b00728c */ /* 0x000fe4000bf26070 */
[----:B------:R-:W-:-:S09]  /*0540*/  UISETP.GE.AND UP0, UPT, UR14, URZ, UPT ;  /* 0x0000003f0e00728c */ /* 0x000fd2000bf06270 */
[----:B------:R-:W-:Y:S02]  /*0550*/  @UP1 UIADD3 UR19, UR19, 0x1, URZ ;  /* 0x0000000113131890 */ /* 0x000fe4000fffe03f */
[----:B------:R-:W-:Y:S02]  /*0560*/  UISETP.NE.AND UP1, UPT, UR5, URZ, UPT ;  /* 0x0000003f0500728c */ /* 0x000fe4000bf25270 */
[----:B------:R-:W-:-:S09]  /*0570*/  @!UP0 UIADD3 UR19, -UR19, URZ, URZ ;  /* 0x0000003f13138290 */ /* 0x000fd2000fffe13f */
[----:B------:R-:W-:Y:S02]  /*0580*/  @!UP1 ULOP3.LUT UR19, URZ, UR5, URZ, 0x33, !UPT ;  /* 0x000000053f139292 */ /* 0x000fe4000f8e333f */
.L_x_2:
[----:B------:R-:W-:Y:S01]  /*0590*/  ULOP3.LUT UR8, UR8, 0xffff, URZ, 0xc0, !UPT ;  /* 0x0000ffff08087892 */ /* 0x000fe2000f8ec03f */
[----:B------:R-:W-:Y:S01]  /*05a0*/  PLOP3.LUT P4, PT, PT, PT, PT, 0x80, 0x0 ;  /* 0x000000000000781c */ /* 0x000fe20003f8f070 */
[----:B------:R-:W-:Y:S01]  /*05b0*/  CS2R R22, SRZ ;  /* 0x0000000000167805 */ /* 0x000fe2000001ff00 */
[----:B------:R-:W-:Y:S01]  /*05c0*/  CS2R R20, SRZ ;  /* 0x0000000000147805 */ /* 0x000fe2000001ff00 */
[----:B------:R-:W-:Y:S01]  /*05d0*/  UIMAD UR8, UR8, UR19, URZ ;  /* 0x00000013080872a4 */ /* 0x000fe2000f8e023f */
[----:B------:R-:W-:Y:S01]  /*05e0*/  CS2R R178, SRZ ;  /* 0x0000000000b27805 */ /* 0x000fe2000001ff00 */
[----:B------:R-:W-:Y:S01]  /*05f0*/  CS2R R176, SRZ ;  /* 0x0000000000b07805 */ /* 0x000fe2000001ff00 */
[----:B------:R-:W-:Y:S01]  /*0600*/  CS2R R182, SRZ ;  /* 0x0000000000b67805 */ /* 0x000fe2000001ff00 */
[----:B------:R-:W-:Y:S01]  /*0610*/  UIADD3 UR19, UR8, UR19, URZ ;  /* 0x0000001308137290 */ /* 0x000fe2000fffe03f */
[----:B------:R-:W-:Y:S01]  /*0620*/  CS2R R180, SRZ ;  /* 0x0000000000b47805 */ /* 0x000fe2000001ff00 */
[----:B------:R-:W-:Y:S01]  /*0630*/  CS2R R174, SRZ ;  /* 0x0000000000ae7805 */ /* 0x000fe2000001ff00 */
[----:B------:R-:W-:Y:S01]  /*0640*/  CS2R R172, SRZ ;  /* 0x0000000000ac7805 */ /* 0x000fe2000001ff00 */
[----:B------:R-:W-:Y:S01]  /*0650*/  UISETP.LT.AND UP0, UPT, UR7, UR19, UPT ;  /* 0x000000130700728c */ /* 0x000fe2000bf01270 */
[----:B------:R-:W-:Y:S01]  /*0660*/  CS2R R170, SRZ ;  /* 0x0000000000aa7805 */ /* 0x000fe2000001ff00 */
[----:B------:R-:W-:Y:S01]  /*0670*/  CS2R R168, SRZ ;  /* 0x0000000000a87805 */ /* 0x000fe2000001ff00 */
[----:B------:R-:W-:Y:S01]  /*0680*/  CS2R R162, SRZ ;  /* 0x0000000000a27805 */ /* 0x000fe2000001ff00 */
[----:B------:R-:W-:Y:S01]  /*0690*/  USEL UR7, UR7, UR19, UP0 ;  /* 0x0000001307077287 */ /* 0x000fe20008000000 */
[----:B------:R-:W-:Y:S01]  /*06a0*/  CS2R R160, SRZ ;  /* 0x0000000000a07805 */ /* 0x000fe2000001ff00 */
[----:B------:R-:W-:Y:S01]  /*06b0*/  CS2R R166, SRZ ;  /* 0x0000000000a67805 */ /* 0x000fe2000001ff00 */
[----:B------:R-:W-:Y:S01]  /*06c0*/  CS2R R164, SRZ ;  /* 0x0000000000a47805 */ /* 0x000fe2000001ff00 */
[----:B------:R-:W-:Y:S01]  /*06d0*/  UISETP.GT.AND UP0, UPT, UR7, UR8, UPT ;  /* 0x000000080700728c */ /* 0x000fe2000bf04270 */
[----:B------:R-:W-:Y:S01]  /*06e0*/  CS2R R158, SRZ ;  /* 0x00000000009e7805 */ /* 0x000fe2000001ff00 */
[----:B------:R-:W-:Y:S01]  /*06f0*/  CS2R R156, SRZ ;  /* 0x00000000009c7805 */ /* 0x000fe2000001ff00 */
[----:B------:R-:W-:Y:S01]  /*0700*/  CS2R R154, SRZ ;  /* 0x00000000009a7805 */ /* 0x000fe2000001ff00 */
[----:B------:R-:W-:Y:S01]  /*0710*/  CS2R R152, SRZ ;  /* 0x0000000000987805 */ /* 0x000fe2000001ff00 */
[----:B------:R-:W-:Y:S01]  /*0720*/  CS2R R146, SRZ ;  /* 0x0000000000927805 */ /* 0x000fe2000001ff00 */
[----:B------:R-:W-:Y:S01]  /*0730*/  PLOP3.LUT P0, PT, PT, PT, UP0, 0x80, 0x0 ;  /* 0x000000000000781c */ /* 0x000fe20003f0f008 */
[----:B------:R-:W-:Y:S01]  /*0740*/  CS2R R144, SRZ ;  /* 0x0000000000907805 */ /* 0x000fe2000001ff00 */
        /* <DEDUP_REMOVED lines=14> */
[----:B------:R-:W-:Y:S05]  /*0830*/  @!P0 BRA `(.L_x_3) ;  /* 0x0000ce0000008947 */ /* 0x000fea0003800000 */
[----:B------:R-:W-:Y:S02]  /*0840*/  ULDC.64 UR4, c[0x0][0x340] ;  /* 0x0000d00000047ab9 */ /* 0x000fe40000000a00 */
[----:B------:R-:W-:-:S02]  /*0850*/  UISETP.NE.U32.AND UP0, UPT, URZ, UR4, UPT ;  /* 0x000000043f00728c */ /* 0x000fc4000bf05070 */
[----:B------:R-:W-:Y:S02]  /*0860*/  ULDC.64 UR12, c[0x0][0x340] ;  /* 0x0000d000000c7ab9 */ /* 0x000fe40000000a00 */
[----:B------:R-:W-:-:S06]  /*0870*/  UISETP.NE.AND.EX UP0, UPT, URZ, UR5, UPT, UP0 ;  /* 0x000000053f00728c */ /* 0x000fcc000bf05300 */
[----:B------:R-:W-:-:S05]  /*0880*/  PLOP3.LUT P0, PT, PT, PT, UP0, 0x80, 0x0 ;  /* 0x000000000000781c */ /* 0x000fca0003f0f008 */
[----:B------:R-:W-:Y:S02]  /*0890*/  @UP0 UMOV UR4, 0x4 ;  /* 0x0000000400040882 */ /* 0x000fe40000000000 */
[----:B------:R-:W-:-:S06]  /*08a0*/  @UP0 UIMAD.WIDE UR4, UR6, UR4, UR12 ;  /* 0x00000004060402a5 */ /* 0x000fcc000f8e020c */
[----:B-1----:R-:W-:Y:S02]  /*08b0*/  IMAD.U32 R2, RZ, RZ, UR4 ;  /* 0x00000004ff027e24 */ /* 0x002fe4000f8e00ff */
[----:B------:R-:W-:Y:S01]  /*08c0*/  IMAD.U32 R3, RZ, RZ, UR5 ;  /* 0x00000005ff037e24 */ /* 0x000fe2000f8e00ff */
[----:B------:R-:W1:Y:S01]  /*08d0*/  S2R R12, SR_CTAID.X ;  /* 0x00000000000c7919 */ /* 0x000e620000002500 */
[----:B------:R-:W-:Y:S01]  /*08e0*/  SHF.R.S32.HI R27, RZ, 0x1f, R196 ;  /* 0x0000001fff1b7819 */ /* 0x000fe200000114c4 */
[----:B------:R-:W-:Y:S02]  /*08f0*/  USHF.R.S32.HI UR11, URZ, 0x1f, UR10 ;  /* 0x0000001f3f0b7899 */ /* 0x000fe4000801140a */
[----:B------:R3:W4:Y:S01]  /*0900*/  @P0 LDG.E R7, [R2.64] ;  /* 0x0000001002070981 */ /* 0x000722000c1e1900 */
[----:B------:R-:W-:Y:S01]  /*0910*/  ULDC.64 UR4, c[0x0][0x1b8] ;  /* 0x00006e0000047ab9 */ /* 0x000fe20000000a00 */
[CC--:B------:R-:W-:Y:S01]  /*0920*/  LEA.HI R13, R27.reuse, R196.reuse, RZ, 0x4 ;  /* 0x000000c41b0d7211 */ /* 0x0c0fe200078f20ff */
[----:B------:R-:W-:Y:S01]  /*0930*/  UIMAD UR11, UR11, UR4, URZ ;  /* 0x000000040b0b72a4 */ /* 0x000fe2000f8e023f */
[----:B------:R-:W-:Y:S01]  /*0940*/  LEA.HI R9, R27, R196, RZ, 0x6 ;  /* 0x000000c41b097211 */ /* 0x000fe200078f30ff */
[----:B------:R-:W-:Y:S01]  /*0950*/  UIMAD.WIDE.U32 UR18, UR10, UR4, URZ ;  /* 0x000000040a1272a5 */ /* 0x000fe2000f8e003f */
[----:B------:R-:W-:Y:S01]  /*0960*/  BSSY B0, `(.L_x_4) ;  /* 0x000004a000007945 */ /* 0x000fe20003800000 */
[----:B------:R-:W-:-:S02]  /*0970*/  UIMAD UR11, UR10, UR5, UR11 ;  /* 0x000000050a0b72a4 */ /* 0x000fc4000f8e020b */
[----:B------:R-:W-:Y:S02]  /*0980*/  USHF.R.S32.HI UR12, URZ, 0x1f, UR6 ;  /* 0x0000001f3f0c7899 */ /* 0x000fe40008011406 */
[----:B------:R-:W-:Y:S02]  /*0990*/  ULDC.64 UR4, c[0x0][0x1c0] ;  /* 0x0000700000047ab9 */ /* 0x000fe40000000a00 */
[----:B------:R-:W-:Y:S02]  /*09a0*/  UIADD3 UR19, UR19, UR11, URZ ;  /* 0x0000000b13137290 */ /* 0x000fe4000fffe03f */
[----:B------:R-:W-:Y:S02]  /*09b0*/  UIMAD UR12, UR12, UR4, URZ ;  /* 0x000000040c0c72a4 */ /* 0x000fe4000f8e023f */
[----:B------:R-:W-:Y:S02]  /*09c0*/  UIMAD.WIDE.U32 UR18, UR6, UR4, UR18 ;  /* 0x00000004061272a5 */ /* 0x000fe4000f8e0012 */
[----:B------:R-:W-:-:S02]  /*09d0*/  UIMAD UR5, UR6, UR5, UR12 ;  /* 0x00000005060572a4 */ /* 0x000fc4000f8e020c */
[----:B------:R-:W-:Y:S02]  /*09e0*/  ULDC UR4, c[0x0][0x2c4] ;  /* 0x0000b10000047ab9 */ /* 0x000fe40000000800 */
[----:B------:R-:W-:Y:S01]  /*09f0*/  UIADD3 UR5, UR19, UR5, URZ ;  /* 0x0000000513057290 */ /* 0x000fe2000fffe03f */
[----:B---3--:R-:W-:Y:S01]  /*0a00*/  LEA.HI R2, R27, R196, RZ, 0x3 ;  /* 0x000000c41b027211 */ /* 0x008fe200078f18ff */
[----:B------:R-:W-:Y:S01]  /*0a10*/  IMAD.MOV.U32 R3, RZ, RZ, c[0x0][0x2c4] ;  /* 0x0000b100ff037624 */ /* 0x000fe200078e00ff */
[----:B------:R-:W-:Y:S02]  /*0a20*/  ULDC UR11, c[0x0][0x168] ;  /* 0x00005a00000b7ab9 */ /* 0x000fe40000000800 */
[----:B------:R-:W-:Y:S01]  /*0a30*/  LOP3.LUT R0, R2, 0xfffffff8, RZ, 0xc0, !PT ;  /* 0xfffffff802007812 */ /* 0x000fe200078ec0ff */
[----:B------:R-:W-:Y:S01]  /*0a40*/  UIMAD UR11, UR4, UR11, URZ ;  /* 0x0000000b040b72a4 */ /* 0x000fe2000f8e023f */
[----:B------:R-:W-:Y:S01]  /*0a50*/  ISETP.NE.AND P1, PT, R3, 0x1, PT ;  /* 0x000000010300780c */ /* 0x000fe20003f25270 */
[----:B------:R-:W-:Y:S01]  /*0a60*/  IMAD.U32 R3, RZ, RZ, UR19 ;  /* 0x00000013ff037e24 */ /* 0x000fe2000f8e00ff */
[----:B------:R-:W-:Y:S01]  /*0a70*/  SHF.R.S32.HI R11, RZ, 0x3, R2 ;  /* 0x00000003ff0b7819 */ /* 0x000fe20000011402 */
[----:B------:R-:W-:Y:S01]  /*0a80*/  IMAD.IADD R15, R196, 0x1, -R0 ;  /* 0x00000001c40f7824 */ /* 0x000fe200078e0a00 */
[----:B------:R-:W-:Y:S01]  /*0a90*/  MOV R3, UR5 ;  /* 0x0000000500037c02 */ /* 0x000fe20008000f00 */
[----:B------:R-:W-:-:S02]  /*0aa0*/  IMAD.U32 R2, RZ, RZ, UR18 ;  /* 0x00000012ff027e24 */ /* 0x000fc4000f8e00ff */
[C---:B------:R-:W-:Y:S02]  /*0ab0*/  IMAD R198, R15.reuse, 0x10, R11 ;  /* 0x000000100fc67824 */ /* 0x040fe400078e020b */
[----:B------:R-:W-:Y:S02]  /*0ac0*/  IMAD.SHL.U32 R14, R15, 0x8, RZ ;  /* 0x000000080f0e7824 */ /* 0x000fe400078e00ff */
[C---:B-1----:R-:W-:Y:S01]  /*0ad0*/  IMAD R5, R12.reuse, 0x80, R198 ;  /* 0x000000800c057824 */ /* 0x042fe200078e02c6 */
[----:B------:R1:W-:Y:S01]  /*0ae0*/  STL [R1+0x24], R198 ;  /* 0x000024c601007387 */ /* 0x0003e20000100800 */
[----:B------:R-:W-:Y:S02]  /*0af0*/  LEA R12, R12, R11, 0x7 ;  /* 0x0000000b0c0c7211 */ /* 0x000fe400078e38ff */
[----:B------:R-:W-:Y:S01]  /*0b00*/  @P1 IMAD.HI.U32 R0, R5, c[0x0][0x2c8], RZ ;  /* 0x0000b20005001a27 */ /* 0x000fe200078e00ff */
[----:B------:R-:W-:Y:S02]  /*0b10*/  SHF.R.S32.HI R241, RZ, 0x1f, R14 ;  /* 0x0000001ffff17819 */ /* 0x000fe4000001140e */
[----:B------:R-:W-:Y:S01]  /*0b20*/  ISETP.GE.AND P3, PT, R12, UR11, PT ;  /* 0x0000000b0c007c0c */ /* 0x000fe2000bf66270 */
[----:B------:R-:W-:Y:S01]  /*0b30*/  IMAD.MOV.U32 R4, RZ, RZ, R5 ;  /* 0x000000ffff047224 */ /* 0x000fe200078e0005 */
[----:B------:R-:W-:-:S04]  /*0b40*/  @P1 SHF.R.U32.HI R4, RZ, c[0x0][0x2cc], R0 ;  /* 0x0000b300ff041a19 */ /* 0x000fc80000011600 */
[--C-:B------:R-:W-:Y:S01]  /*0b50*/  SHF.R.S32.HI R6, RZ, 0x1f, R4.reuse ;  /* 0x0000001fff067819 */ /* 0x100fe20000011404 */
[----:B------:R-:W-:Y:S02]  /*0b60*/  IMAD.MOV R0, RZ, RZ, -R4 ;  /* 0x000000ffff007224 */ /* 0x000fe400078e0a04 */
[----:B------:R-:W-:-:S04]  /*0b70*/  IMAD.WIDE.U32 R2, R4, c[0x0][0x1b0], R2 ;  /* 0x00006c0004027a25 */ /* 0x000fc800078e0002 */
[----:B------:R-:W-:Y:S02]  /*0b80*/  IMAD R5, R0, c[0x0][0x2c4], R5 ;  /* 0x0000b10000057a24 */ /* 0x000fe400078e0205 */
[----:B------:R-:W-:-:S03]  /*0b90*/  IMAD R6, R6, c[0x0][0x1b0], RZ ;  /* 0x00006c0006067a24 */ /* 0x000fc600078e02ff */
[----:B------:R-:W-:Y:S01]  /*0ba0*/  SHF.R.S32.HI R0, RZ, 0x1f, R5 ;  /* 0x0000001fff007819 */ /* 0x000fe20000011405 */
[----:B------:R-:W-:-:S04]  /*0bb0*/  IMAD R4, R4, c[0x0][0x1b4], R6 ;  /* 0x00006d0004047a24 */ /* 0x000fc800078e0206 */
[----:B------:R-:W-:Y:S02]  /*0bc0*/  IMAD R0, R0, c[0x0][0x1a8], RZ ;  /* 0x00006a0000007a24 */ /* 0x000fe400078e02ff */
[----:B------:R-:W-:Y:S02]  /*0bd0*/  IMAD.IADD R3, R3, 0x1, R4 ;  /* 0x0000000103037824 */ /* 0x000fe400078e0204 */
[----:B------:R-:W-:Y:S01]  /*0be0*/  IMAD R4, R5, c[0x0][0x1ac], R0 ;  /* 0x00006b0005047a24 */ /* 0x000fe200078e0200 */
[----:B------:R-:W-:Y:S01]  /*0bf0*/  LOP3.LUT R0, R13, 0xfffffff0, RZ, 0xc0, !PT ;  /* 0xfffffff00d007812 */ /* 0x000fe200078ec0ff */
[----:B------:R-:W-:-:S04]  /*0c00*/  IMAD.WIDE.U32 R2, R5, c[0x0][0x1a8], R2 ;  /* 0x00006a0005027a25 */ /* 0x000fc800078e0002 */
[----:B------:R-:W-:Y:S01]  /*0c10*/  IMAD.IADD R4, R3, 0x1, R4 ;  /* 0x0000000103047824 */ /* 0x000fe200078e0204 */
[----:B------:R-:W-:Y:S01]  /*0c20*/  LEA R8, P1, R2, c[0x0][0x160], 0x1 ;  /* 0x0000580002087a11 */ /* 0x000fe200078208ff */
[----:B------:R-:W-:Y:S02]  /*0c30*/  IMAD.IADD R3, R196, 0x1, -R0 ;  /* 0x00000001c4037824 */ /* 0x000fe400078e0a00 */
[----:B------:R-:W-:Y:S01]  /*0c40*/  IMAD.SHL.U32 R0, R11, 0x40, RZ ;  /* 0x000000400b007824 */ /* 0x000fe200078e00ff */
[----:B------:R-:W-:Y:S01]  /*0c50*/  LEA.HI.X R5, R2, c[0x0][0x164], R4, 0x1, P1 ;  /* 0x0000590002057a11 */ /* 0x000fe200008f0c04 */
[----:B------:R1:W3:Y:S01]  /*0c60*/  SHFL.IDX PT, R6, R8, RZ, 0x181f ;  /* 0x00181fff08067589 */ /* 0x0002e200000e0000 */
[----:B------:R-:W-:Y:S02]  /*0c70*/  SHF.R.S32.HI R2, RZ, 0x1f, R3 ;  /* 0x0000001fff027819 */ /* 0x000fe40000011403 */
[----:B------:R-:W-:Y:S02]  /*0c80*/  LOP3.LUT R0, R0, 0x1c0, RZ, 0xc0, !PT ;  /* 0x000001c000007812 */ /* 0x000fe400078ec0ff */
[----:B------:R-:W-:-:S02]  /*0c90*/  LEA.HI R26, R2, R3, RZ, 0x3 ;  /* 0x00000003021a7211 */ /* 0x000fc400078f18ff */
[----:B------:R-:W-:Y:S02]  /*0ca0*/  LOP3.LUT R2, R0, 0x38, R14, 0xf8, !PT ;  /* 0x0000003800027812 */ /* 0x000fe400078ef80e */
[----:B------:R-:W-:Y:S02]  /*0cb0*/  LOP3.LUT R4, R26, 0xfffffff8, RZ, 0xc0, !PT ;  /* 0xfffffff81a047812 */ /* 0x000fe400078ec0ff */
[----:B------:R-:W-:-:S03]  /*0cc0*/  SHF.R.U32.HI R0, RZ, 0x3, R0 ;  /* 0x00000003ff007819 */ /* 0x000fc60000011600 */
[----:B------:R-:W-:Y:S01]  /*0cd0*/  IMAD.IADD R25, R3, 0x1, -R4 ;  /* 0x0000000103197824 */ /* 0x000fe200078e0a04 */
[----:B------:R-:W-:Y:S01]  /*0ce0*/  LOP3.LUT R2, R2, R0, RZ, 0x3c, !PT ;  /* 0x0000000002027212 */ /* 0x000fe200078e3cff */
[----:B------:R-:W-:Y:S02]  /*0cf0*/  IMAD.SHL.U32 R0, R9, 0x8, RZ ;  /* 0x0000000809007824 */ /* 0x000fe400078e00ff */
[----:B------:R-:W-:Y:S02]  /*0d00*/  IMAD.MOV.U32 R3, RZ, RZ, 0x10 ;  /* 0x00000010ff037424 */ /* 0x000fe400078e00ff */
[----:B------:R-:W-:Y:S01]  /*0d10*/  IMAD.MOV.U32 R4, RZ, RZ, 0x20 ;  /* 0x00000020ff047424 */ /* 0x000fe200078e00ff */
[----:B------:R-:W-:Y:S01]  /*0d20*/  LOP3.LUT R10, R2, 0xfffffe00, R0, 0xf8, !PT ;  /* 0xfffffe00020a7812 */ /* 0x000fe200078ef800 */
[----:B----4-:R4:W5:Y:S01]  /*0d30*/  @P0 R2UR UR14, R7 ;  /* 0x00000000070e03c2 */ /* 0x01096200000e0000 */
[----:B------:R-:W-:Y:S01]  /*0d40*/  ISETP.GE.AND P0, PT, R14, c[0x0][0x198], PT ;  /* 0x000066000e007a0c */ /* 0x000fe20003f06270 */
[----:B-----5:R-:W-:-:S03]  /*0d50*/  @!UP0 UMOV UR14, UR6 ;  /* 0x00000006000e8c82 */ /* 0x020fc60008000000 */
[----:B------:R-:W-:-:S05]  /*0d60*/  R2P PR, R25, 0x6 ;  /* 0x0000000619007804 */ /* 0x000fca0000000000 */
[----:B------:R-:W-:Y:S02]  /*0d70*/  SEL R3, R3, 0xfffffff0, !P1 ;  /* 0xfffffff003037807 */ /* 0x000fe40004800000 */
[----:B------:R-:W-:Y:S01]  /*0d80*/  SEL R4, R4, 0xffffffe0, !P2 ;  /* 0xffffffe004047807 */ /* 0x000fe20005000000 */
[----:B----4-:R1:W4:Y:S01]  /*0d90*/  SHFL.IDX PT, R7, R5, RZ, 0x181f ;  /* 0x00181fff05077589 */ /* 0x01032200000e0000 */
[----:B------:R-:W-:Y:S05]  /*0da0*/  @P3 BRA `(.L_x_5) ;  /* 0x0000005000003947 */ /* 0x000fea0003800000 */
[----:B---3--:R-:W-:Y:S01]  /*0db0*/  LEA R6, P1, R14, R6, 0x1 ;  /* 0x000000060e067211 */ /* 0x008fe200078208ff */
[----:B------:R-:W-:-:S03]  /*0dc0*/  IMAD.SHL.U32 R0, R10, 0x2, RZ ;  /* 0x000000020a007824 */ /* 0x000fc600078e00ff */
[----:B----4-:R-:W-:-:S05]  /*0dd0*/  LEA.HI.X R7, R14, R7, R241, 0x1, P1 ;  /* 0x000000070e077211 */ /* 0x010fca00008f0cf1 */
[----:B------:R-:W-:Y:S01]  /*0de0*/  @!PT LDS RZ, [RZ] ;  /* 0x00000000fffff984 */ /* 0x000fe20000000800 */
[----:B------:R3:W-:Y:S04]  /*0df0*/  LDGSTS.E.BYPASS.LTC128B.128 [R0+0x7100], [R6.64], !P0 ;  /* 0x0710000006007fae */ /* 0x0007e8000c101d50 */
.L_x_5:
[----:B---3--:R-:W-:Y:S05]  /*0e00*/  BSYNC B0 ;  /* 0x0000000000007941 */ /* 0x008fea0003800000 */
.L_x_4:
[----:B------:R-:W-:Y:S01]  /*0e10*/  IADD3 R2, R12, 0x10, RZ ;  /* 0x000000100c027810 */ /* 0x000fe20007ffe0ff */
[----:B------:R3:W1:Y:S01]  /*0e20*/  SHFL.IDX PT, R0, R5, 0x1, 0x181f ;  /* 0x00381f0005007f89 */ /* 0x00066200000e0000 */
[----:B------:R-:W-:Y:S02]  /*0e30*/  BSSY B0, `(.L_x_6) ;  /* 0x0000009000007945 */ /* 0x000fe40003800000 */
[----:B------:R-:W-:Y:S01]  /*0e40*/  ISETP.GE.AND P1, PT, R2, UR11, PT ;  /* 0x0000000b02007c0c */ /* 0x000fe2000bf26270 */
[----:B------:R3:W4:-:S12]  /*0e50*/  SHFL.IDX PT, R6, R8, 0x1, 0x181f ;  /* 0x00381f0008067f89 */ /* 0x00071800000e0000 */
[----:B------:R-:W-:Y:S05]  /*0e60*/  @P1 BRA `(.L_x_7) ;  /* 0x0000005000001947 */ /* 0x000fea0003800000 */
[----:B----4-:R-:W-:-:S04]  /*0e70*/  LEA R6, P1, R14, R6, 0x1 ;  /* 0x000000060e067211 */ /* 0x010fc800078208ff */
[----:B-1----:R-:W-:Y:S01]  /*0e80*/  LEA.HI.X R7, R14, R0, R241, 0x1, P1 ;  /* 0x000000000e077211 */ /* 0x002fe200008f0cf1 */
[----:B------:R-:W-:-:S05]  /*0e90*/  IMAD.SHL.U32 R0, R10, 0x2, RZ ;  /* 0x000000020a007824 */ /* 0x000fca00078e00ff */
[----:B------:R-:W-:Y:S01]  /*0ea0*/  @!PT LDS RZ, [RZ] ;  /* 0x00000000fffff984 */ /* 0x000fe20000000800 */
[----:B------:R1:W-:Y:S03]  /*0eb0*/  LDGSTS.E.BYPASS.LTC128B.128 [R0+0x7900], [R6.64], !P0 ;  /* 0x0790000006007fae */ /* 0x0003e6000c101d50 */
.L_x_7:
[----:B------:R-:W-:Y:S05]  /*0ec0*/  BSYNC B0 ;  /* 0x0000000000007941 */ /* 0x000fea0003800000 */
.L_x_6:
[----:B------:R-:W-:Y:S01]  /*0ed0*/  IADD3 R2, R12, 0x20, RZ ;  /* 0x000000200c027810 */ /* 0x000fe20007ffe0ff */
[----:B-1----:R1:W3:Y:S01]  /*0ee0*/  SHFL.IDX PT, R0, R5, 0x2, 0x181f ;  /* 0x00581f0005007f89 */ /* 0x0022e200000e0000 */
[----:B------:R-:W-:Y:S02]  /*0ef0*/  BSSY B0, `(.L_x_8) ;  /* 0x0000009000007945 */ /* 0x000fe40003800000 */
[----:B------:R-:W-:Y:S01]  /*0f00*/  ISETP.GE.AND P1, PT, R2, UR11, PT ;  /* 0x0000000b02007c0c */ /* 0x000fe2000bf26270 */
[----:B----4-:R1:W4:-:S12]  /*0f10*/  SHFL.IDX PT, R6, R8, 0x2, 0x181f ;  /* 0x00581f0008067f89 */ /* 0x01031800000e0000 */
[----:B------:R-:W-:Y:S05]  /*0f20*/  @P1 BRA `(.L_x_9) ;  /* 0x0000005000001947 */ /* 0x000fea0003800000 */
[----:B----4-:R-:W-:-:S04]  /*0f30*/  LEA R6, P1, R14, R6, 0x1 ;  /* 0x000000060e067211 */ /* 0x010fc800078208ff */
[----:B---3--:R-:W-:Y:S01]  /*0f40*/  LEA.HI.X R7, R14, R0, R241, 0x1, P1 ;  /* 0x000000000e077211 */ /* 0x008fe200008f0cf1 */
[----:B------:R-:W-:-:S05]  /*0f50*/  IMAD.SHL.U32 R0, R10, 0x2, RZ ;  /* 0x000000020a007824 */ /* 0x000fca00078e00ff */
[----:B------:R-:W-:Y:S01]  /*0f60*/  @!PT LDS RZ, [RZ] ;  /* 0x00000000fffff984 */ /* 0x000fe20000000800 */
[----:B------:R3:W-:Y:S03]  /*0f70*/  LDGSTS.E.BYPASS.LTC128B.128 [R0+0x8100], [R6.64], !P0 ;  /* 0x0810000006007fae */ /* 0x0007e6000c101d50 */
.L_x_9:
[----:B------:R-:W-:Y:S05]  /*0f80*/  BSYNC B0 ;  /* 0x0000000000007941 */ /* 0x000fea0003800000 */
.L_x_8:
[----:B------:R-:W-:Y:S01]  /*0f90*/  IADD3 R2, R12, 0x30, RZ ;  /* 0x000000300c027810 */ /* 0x000fe20007ffe0ff */
[----:B---3--:R3:W1:Y:S01]  /*0fa0*/  SHFL.IDX PT, R0, R5, 0x3, 0x181f ;  /* 0x00781f0005007f89 */ /* 0x00866200000e0000 */
[----:B------:R-:W-:Y:S02]  /*0fb0*/  BSSY B0, `(.L_x_10) ;  /* 0x0000009000007945 */ /* 0x000fe40003800000 */
[----:B------:R-:W-:Y:S01]  /*0fc0*/  ISETP.GE.AND P1, PT, R2, UR11, PT ;  /* 0x0000000b02007c0c */ /* 0x000fe2000bf26270 */
[----:B----4-:R3:W4:-:S12]  /*0fd0*/  SHFL.IDX PT, R6, R8, 0x3, 0x181f ;  /* 0x00781f0008067f89 */ /* 0x01071800000e0000 */
[----:B------:R-:W-:Y:S05]  /*0fe0*/  @P1 BRA `(.L_x_11) ;  /* 0x0000005000001947 */ /* 0x000fea0003800000 */
[----:B----4-:R-:W-:-:S04]  /*0ff0*/  LEA R6, P1, R14, R6, 0x1 ;  /* 0x000000060e067211 */ /* 0x010fc800078208ff */
[----:B-1----:R-:W-:Y:S01]  /*1000*/  LEA.HI.X R7, R14, R0, R241, 0x1, P1 ;  /* 0x000000000e077211 */ /* 0x002fe200008f0cf1 */
[----:B------:R-:W-:-:S05]  /*1010*/  IMAD.SHL.U32 R0, R10, 0x2, RZ ;  /* 0x000000020a007824 */ /* 0x000fca00078e00ff */
[----:B------:R-:W-:Y:S01]  /*1020*/  @!PT LDS RZ, [RZ] ;  /* 0x00000000fffff984 */ /* 0x000fe20000000800 */
[----:B------:R1:W-:Y:S03]  /*1030*/  LDGSTS.E.BYPASS.LTC128B.128 [R0+0x8900], [R6.64], !P0 ;  /* 0x0890000006007fae */ /* 0x0003e6000c101d50 */
.L_x_11:
[----:B------:R-:W-:Y:S05]  /*1040*/  BSYNC B0 ;  /* 0x0000000000007941 */ /* 0x000fea0003800000 */
.L_x_10:
        /* <DEDUP_REMOVED lines=11> */
.L_x_13:
[----:B------:R-:W-:Y:S05]  /*1100*/  BSYNC B0 ;  /* 0x0000000000007941 */ /* 0x000fea0003800000 */
.L_x_12:
        /* <DEDUP_REMOVED lines=11> */
.L_x_15:
[----:B------:R-:W-:Y:S05]  /*11c0*/  BSYNC B0 ;  /* 0x0000000000007941 */ /* 0x000fea0003800000 */
.L_x_14:
        /* <DEDUP_REMOVED lines=11> */
.L_x_17:
[----:B------:R-:W-:Y:S05]  /*1280*/  BSYNC B0 ;  /* 0x0000000000007941 */ /* 0x000fea0003800000 */
.L_x_16:
[----:B-1-3--:R-:W1:Y:S01]  /*1290*/  SHFL.IDX PT, R8, R8, 0x7, 0x181f ;  /* 0x00f81f0008087f89 */ /* 0x00ae6200000e0000 */
[----:B------:R-:W-:Y:S01]  /*12a0*/  UMOV UR6, 0x70 ;  /* 0x0000007000067882 */ /* 0x000fe20000000000 */
[----:B------:R-:W-:Y:S01]  /*12b0*/  MOV R0, c[0x0][0x2b8] ;  /* 0x0000ae0000007a02 */ /* 0x000fe20000000f00 */
[----:B------:R-:W-:Y:S01]  /*12c0*/  UIMAD UR6, UR7, UR6, -0x70 ;  /* 0xffffff90070674a4 */ /* 0x000fe2000f8e0206 */
[----:B------:R3:W5:Y:S01]  /*12d0*/  SHFL.IDX PT, R9, R5, 0x7, 0x181f ;  /* 0x00f81f0005097f89 */ /* 0x00076200000e0000 */
[----:B------:R-:W-:Y:S01]  /*12e0*/  SHF.L.U32 R197, R10, 0x1, RZ ;  /* 0x000000010ac57819 */ /* 0x000fe200000006ff */
[----:B------:R-:W-:Y:S01]  /*12f0*/  USHF.R.S32.HI UR18, URZ, 0x1f, UR14 ;  /* 0x0000001f3f127899 */ /* 0x000fe2000801140e */
[----:B------:R-:W-:Y:S01]  /*1300*/  ISETP.NE.AND P5, PT, R0, 0x1, PT ;  /* 0x000000010000780c */ /* 0x000fe20003fa5270 */
[----:B------:R-:W-:Y:S01]  /*1310*/  ULDC.64 UR4, c[0x0][0x2b0] ;  /* 0x0000ac0000047ab9 */ /* 0x000fe20000000a00 */
[----:B------:R-:W-:Y:S01]  /*1320*/  IADD3 R0, R198, UR6, RZ ;  /* 0x00000006c6007c10 */ /* 0x000fe2000fffe0ff */
[----:B------:R-:W-:Y:S01]  /*1330*/  UIMAD UR18, UR18, UR4, URZ ;  /* 0x00000004121272a4 */ /* 0x000fe2000f8e023f */
[----:B------:R-:W-:Y:S01]  /*1340*/  MOV R243, RZ ;  /* 0x000000ff00f37202 */ /* 0x000fe20000000f00 */
[----:B------:R-:W-:Y:S01]  /*1350*/  UIMAD.WIDE.U32 UR12, UR14, UR4, URZ ;  /* 0x000000040e0c72a5 */ /* 0x000fe2000f8e003f */
[C---:B------:R-:W-:Y:S01]  /*1360*/  ISETP.GE.AND P4, PT, R0.reuse, UR15, PT ;  /* 0x0000000f00007c0c */ /* 0x040fe2000bf86270 */
[----:B------:R-:W-:Y:S01]  /*1370*/  UIMAD UR14, UR14, UR5, UR18 ;  /* 0x000000050e0e72a4 */ /* 0x000fe2000f8e0212 */
[----:B--2---:R-:W-:Y:S01]  /*1380*/  IADD3 R2, R0, UR9, RZ ;  /* 0x0000000900027c10 */ /* 0x004fe2000fffe0ff */
[----:B------:R-:W-:Y:S01]  /*1390*/  UIADD3 UR19, UR7, -0x1, URZ ;  /* 0xffffffff07137890 */ /* 0x000fe2000fffe03f */
[----:B------:R-:W-:Y:S01]  /*13a0*/  ISETP.GT.OR P4, PT, R198, 0x6f, P4 ;  /* 0x0000006fc600780c */ /* 0x000fe20002784670 */
[----:B------:R-:W-:Y:S01]  /*13b0*/  UIADD3 UR14, UR13, UR14, URZ ;  /* 0x0000000e0d0e7290 */ /* 0x000fe2000fffe03f */
[----:B------:R-:W-:Y:S01]  /*13c0*/  MOV R0, R2 ;  /* 0x0000000200007202 */ /* 0x000fe20000000f00 */
[----:B------:R-:W-:Y:S01]  /*13d0*/  ULDC.64 UR4, c[0x0][0x1e8] ;  /* 0x00007a0000047ab9 */ /* 0x000fe20000000a00 */
[----:B------:R-:W-:-:S02]  /*13e0*/  SHF.R.S32.HI R22, RZ, 0x4, R13 ;  /* 0x00000004ff167819 */ /* 0x000fc4000001140d */
[----:B---3--:R-:W-:Y:S01]  /*13f0*/  IADD3 R5, R12, 0x70, RZ ;  /* 0x000000700c057810 */ /* 0x008fe20007ffe0ff */
[----:B------:R-:W-:Y:S03]  /*1400*/  STL [R1], R197 ;  /* 0x000000c501007387 */ /* 0x000fe60000100800 */
[----:B------:R-:W-:Y:S01]  /*1410*/  ISETP.GE.AND P3, PT, R5, UR11, PT ;  /* 0x0000000b05007c0c */ /* 0x000fe2000bf66270 */
[----:B------:R-:W-:-:S05]  /*1420*/  @P5 IMAD.HI.U32 R5, R2, c[0x0][0x2bc], RZ ;  /* 0x0000af0002055a27 */ /* 0x000fca00078e00ff */
[----:B------:R-:W-:-:S04]  /*1430*/  @P5 SHF.R.U32.HI R0, RZ, c[0x0][0x2c0], R5 ;  /* 0x0000b000ff005a19 */ /* 0x000fc80000011605 */
[----:B------:R-:W-:-:S03]  /*1440*/  @!P4 IADD3 R5, P1, R0, UR12, RZ ;  /* 0x0000000c0005cc10 */ /* 0x000fc6000ff3e0ff */
[----:B-1----:R-:W-:Y:S02]  /*1450*/  @!P3 LEA R8, P2, R14, R8, 0x1 ;  /* 0x000000080e08b211 */ /* 0x002fe400078408ff */
[----:B------:R-:W-:Y:S02]  /*1460*/  @!P4 LEA.HI.X.SX32 R7, R0, UR14, 0x1, P1 ;  /* 0x0000000e0007cc11 */ /* 0x000fe400088f0eff */
[----:B-----5:R-:W-:Y:S02]  /*1470*/  @!P3 LEA.HI.X R9, R14, R9, R241, 0x1, P2 ;  /* 0x000000090e09b211 */ /* 0x020fe400010f0cf1 */
[----:B----4-:R-:W-:-:S03]  /*1480*/  @!P4 LEA R6, P1, R5, c[0x0][0x2a0], 0x2 ;  /* 0x0000a8000506ca11 */ /* 0x010fc600078210ff */
[----:B------:R-:W-:Y:S01]  /*1490*/  @!PT LDS RZ, [RZ] ;  /* 0x00000000fffff984 */ /* 0x000fe20000000800 */
[----:B------:R1:W-:Y:S01]  /*14a0*/  @!P3 LDGSTS.E.BYPASS.LTC128B.128 [R197+0xa900], [R8.64], !P0 ;  /* 0x0a90000008c5bfae */ /* 0x0003e2000c101d50 */
[----:B------:R-:W-:-:S03]  /*14b0*/  @!P4 LEA.HI.X R7, R5, c[0x0][0x2a4], R7, 0x2, P1 ;  /* 0x0000a9000507ca11 */ /* 0x000fc600008f1407 */
[----:B------:R-:W0:Y:S04]  /*14c0*/  LDGDEPBAR ;  /* 0x00000000000079af */ /* 0x000e280000000000 */
[----:B------:R-:W-:Y:S06]  /*14d0*/  BAR.SYNC.DEFER_BLOCKING 0x0 ;  /* 0x0000000000007b1d */ /* 0x000fec0000010000 */
[----:B------:R2:W3:Y:S01]  /*14e0*/  @!P4 LDG.E R243, [R6.64] ;  /* 0x0000001006f3c981 */ /* 0x0004e2000c1e1900 */
[----:B------:R-:W-:Y:S01]  /*14f0*/  IADD3 R0, -R0, RZ, RZ ;  /* 0x000000ff00007210 */ /* 0x000fe20007ffe1ff */
[----:B------:R-:W-:Y:S01]  /*1500*/  USHF.R.S32.HI UR11, URZ, 0x1f, UR10 ;  /* 0x0000001f3f0b7899 */ /* 0x000fe2000801140a */
[----:B-1----:R-:W-:Y:S01]  /*1510*/  SHF.L.U32 R9, R11, 0x3, RZ ;  /* 0x000000030b097819 */ /* 0x002fe200000006ff */
[----:B------:R-:W-:Y:S01]  /*1520*/  UIMAD.WIDE.U32 UR20, UR10, UR4, URZ ;  /* 0x000000040a1472a5 */ /* 0x000fe2000f8e003f */
[----:B------:R-:W-:Y:S01]  /*1530*/  LEA.HI R10, R13, R22, RZ, 0x1 ;  /* 0x000000160d0a7211 */ /* 0x000fe200078f08ff */
[----:B------:R-:W-:Y:S01]  /*1540*/  IMAD R16, R0, c[0x0][0x2b8], R2 ;  /* 0x0000ae0000107a24 */ /* 0x000fe200078e0202 */
[----:B------:R-:W-:Y:S01]  /*1550*/  UIMAD UR18, UR11, UR4, URZ ;  /* 0x000000040b1272a4 */ /* 0x000fe2000f8e023f */
[----:B------:R-:W-:Y:S01]  /*1560*/  SHF.L.U32 R5, R15, 0x6, RZ ;  /* 0x000000060f057819 */ /* 0x000fe200000006ff */
[----:B------:R-:W-:Y:S01]  /*1570*/  UIMAD UR15, UR19, -0x70, UR15 ;  /* 0xffffff90130f78a4 */ /* 0x000fe2000f8e020f */
[----:B------:R-:W-:Y:S01]  /*1580*/  LOP3.LUT R10, R10, 0xfffffffe, RZ, 0xc0, !PT ;  /* 0xfffffffe0a0a7812 */ /* 0x000fe200078ec0ff */
[----:B------:R-:W-:Y:S01]  /*1590*/  UIMAD UR18, UR10, UR5, UR18 ;  /* 0x000000050a1272a4 */ /* 0x000fe2000f8e0212 */
[----:B------:R-:W-:Y:S01]  /*15a0*/  SHF.R.S32.HI R8, RZ, 0x1f, R16 ;  /* 0x0000001fff087819 */ /* 0x000fe20000011410 */
[----:B------:R-:W-:Y:S01]  /*15b0*/  STL [R1+0x4], R16 ;  /* 0x0000041001007387 */ /* 0x000fe20000100800 */
[----:B------:R-:W-:Y:S01]  /*15c0*/  LOP3.LUT R5, R5, 0x1c0, RZ, 0xc0, !PT ;  /* 0x000001c005057812 */ /* 0x000fe200078ec0ff */
[----:B------:R-:W-:Y:S01]  /*15d0*/  UIADD3 UR18, UR21, UR18, URZ ;  /* 0x0000001215127290 */ /* 0x000fe2000fffe03f */
[----:B------:R-:W-:Y:S01]  /*15e0*/  IADD3 R18, -R11, UR15, RZ ;  /* 0x0000000f0b127c10 */ /* 0x000fe2000fffe1ff */
[C---:B------:R-:W-:Y:S01]  /*15f0*/  IMAD R0, R8.reuse, c[0x0][0x1e0], RZ ;  /* 0x0000780008007a24 */ /* 0x040fe200078e02ff */
[----:B------:R-:W-:Y:S01]  /*1600*/  LOP3.LUT R9, R5, 0x8, R9, 0xf8, !PT ;  /* 0x0000000805097812 */ /* 0x000fe200078ef809 */
[----:B------:R-:W-:Y:S01]  /*1610*/  IMAD R8, R8, c[0x0][0x208], RZ ;  /* 0x0000820008087a24 */ /* 0x000fe200078e02ff */
[----:B------:R-:W-:Y:S01]  /*1620*/  ISETP.GE.AND P4, PT, R18, 0x1, PT ;  /* 0x000000011200780c */ /* 0x000fe20003f86270 */
[----:B------:R-:W-:Y:S01]  /*1630*/  IMAD R0, R16, c[0x0][0x1e4], R0 ;  /* 0x0000790010007a24 */ /* 0x000fe200078e0200 */
[----:B------:R-:W-:Y:S01]  /*1640*/  ISETP.GE.AND P3, PT, R18, 0x11, PT ;  /* 0x000000111200780c */ /* 0x000fe20003f66270 */
[C---:B------:R-:W-:Y:S01]  /*1650*/  IMAD R8, R16.reuse, c[0x0][0x20c], R8 ;  /* 0x0000830010087a24 */ /* 0x040fe200078e0208 */
[----:B------:R-:W-:Y:S01]  /*1660*/  SHF.R.U32.HI R5, RZ, 0x3, R5 ;  /* 0x00000003ff057819 */ /* 0x000fe20000011605 */
[----:B--2---:R-:W-:Y:S01]  /*1670*/  IMAD.WIDE.U32 R6, R16, c[0x0][0x1e0], RZ ;  /* 0x0000780010067a25 */ /* 0x004fe200078e00ff */
[----:B------:R-:W-:Y:S01]  /*1680*/  ISETP.GE.AND P6, PT, R14, c[0x0][0x1d4], PT ;  /* 0x000075000e007a0c */ /* 0x000fe20003fc6270 */
[----:B------:R-:W-:Y:S01]  /*1690*/  ULDC.64 UR4, c[0x0][0x210] ;  /* 0x0000840000047ab9 */ /* 0x000fe20000000a00 */
[----:B------:R-:W-:Y:S01]  /*16a0*/  LOP3.LUT R24, R9, R5, RZ, 0x3c, !PT ;  /* 0x0000000509187212 */ /* 0x000fe200078e3cff */
[----:B------:R-:W-:Y:S01]  /*16b0*/  IMAD R5, R16, c[0x0][0x1e0], RZ ;  /* 0x0000780010057a24 */ /* 0x000fe200078e02ff */
[----:B------:R-:W-:Y:S01]  /*16c0*/  IADD3 R7, R7, R0, RZ ;  /* 0x0000000007077210 */ /* 0x000fe20007ffe0ff */
[----:B------:R-:W-:Y:S01]  /*16d0*/  UIMAD.WIDE.U32 UR22, UR10, UR4, URZ ;  /* 0x000000040a1672a5 */ /* 0x000fe2000f8e003f */
[----:B------:R-:W-:Y:S01]  /*16e0*/  ISETP.GE.AND P2, PT, R18, 0x21, PT ;  /* 0x000000211200780c */ /* 0x000fe20003f46270 */
[----:B------:R-:W-:Y:S01]  /*16f0*/  UIMAD UR4, UR11, UR4, URZ ;  /* 0x000000040b0472a4 */ /* 0x000fe2000f8e023f */
[----:B------:R-:W-:Y:S01]  /*1700*/  IADD3 R22, R22, -R10, RZ ;  /* 0x8000000a16167210 */ /* 0x000fe20007ffe0ff */
[----:B------:R-:W-:Y:S01]  /*1710*/  UISETP.GT.AND UP0, UPT, UR19, UR8, UPT ;  /* 0x000000081300728c */ /* 0x000fe2000bf04270 */
[----:B------:R-:W-:Y:S01]  /*1720*/  MOV R9, UR10 ;  /* 0x0000000a00097c02 */ /* 0x000fe20008000f00 */
[----:B------:R-:W-:Y:S01]  /*1730*/  UIMAD UR4, UR10, UR5, UR4 ;  /* 0x000000050a0472a4 */ /* 0x000fe2000f8e0204 */
[----:B------:R-:W-:-:S02]  /*1740*/  LEA.HI R195, R27, R196, RZ, 0x5 ;  /* 0x000000c41bc37211 */ /* 0x000fc400078f28ff */
[----:B------:R-:W-:Y:S01]  /*1750*/  SHF.L.U32 R242, R14, 0x1, RZ ;  /* 0x000000010ef27819 */ /* 0x000fe200000006ff */
[----:B------:R-:W-:Y:S01]  /*1760*/  UIADD3 UR4, UR23, UR4, URZ ;  /* 0x0000000417047290 */ /* 0x000fe2000fffe03f */
[----:B---3--:R-:W-:Y:S01]  /*1770*/  SHF.R.S32.HI R23, RZ, 0x1f, R243 ;  /* 0x0000001fff177819 */ /* 0x008fe200000114f3 */
[----:B------:R-:W-:-:S04]  /*1780*/  IMAD.WIDE.U32 R6, R243, c[0x0][0x1f0], R6 ;  /* 0x00007c00f3067a25 */ /* 0x000fc800078e0006 */
[----:B------:R-:W-:Y:S01]  /*1790*/  IMAD R2, R23, c[0x0][0x1f0], RZ ;  /* 0x00007c0017027a24 */ /* 0x000fe200078e02ff */
[----:B------:R-:W-:Y:S01]  /*17a0*/  IADD3 R0, P0, R6, UR20, RZ ;  /* 0x0000001406007c10 */ /* 0x000fe2000ff1e0ff */
[C---:B------:R-:W-:Y:S02]  /*17b0*/  IMAD R5, R243.reuse, c[0x0][0x1f0], R5 ;  /* 0x00007c00f3057a24 */ /* 0x040fe400078e0205 */
[----:B------:R-:W-:Y:S02]  /*17c0*/  IMAD R2, R243, c[0x0][0x1f4], R2 ;  /* 0x00007d00f3027a24 */ /* 0x000fe400078e0202 */
[----:B------:R-:W-:-:S03]  /*17d0*/  IMAD R5, R9, c[0x0][0x1e8], R5 ;  /* 0x00007a0009057a24 */ /* 0x000fc600078e0205 */
[----:B------:R-:W-:Y:S02]  /*17e0*/  IADD3.X R6, R7, UR18, R2, P0, !PT ;  /* 0x0000001207067c10 */ /* 0x000fe400087fe402 */
[C---:B------:R-:W-:Y:S02]  /*17f0*/  LEA R2, P0, R0.reuse, c[0x0][0x1c8], 0x1 ;  /* 0x0000720000027a11 */ /* 0x040fe400078008ff */
[----:B------:R-:W-:Y:S02]  /*1800*/  LEA R5, R5, c[0x0][0x1c8], 0x1 ;  /* 0x0000720005057a11 */ /* 0x000fe400078e08ff */
[----:B------:R-:W-:Y:S01]  /*1810*/  LEA.HI.X R0, R0, c[0x0][0x1cc], R6, 0x1, P0 ;  /* 0x0000730000007a11 */ /* 0x000fe200000f0c06 */
[----:B------:R-:W1:Y:S01]  /*1820*/  SHFL.IDX PT, R12, R2, RZ, 0x181f ;  /* 0x00181fff020c7589 */ /* 0x000e6200000e0000 */
[----:B------:R-:W-:-:S03]  /*1830*/  IMAD.WIDE.U32 R6, R16, c[0x0][0x208], RZ ;  /* 0x0000820010067a25 */ /* 0x000fc600078e00ff */
[----:B------:R-:W2:Y:S02]  /*1840*/  SHFL.IDX PT, R11, R2, 0x1, 0x181f ;  /* 0x00381f00020b7f89 */ /* 0x000ea400000e0000 */
[----:B------:R-:W-:Y:S02]  /*1850*/  IADD3 R7, R7, R8, RZ ;  /* 0x0000000807077210 */ /* 0x000fe40007ffe0ff */
[----:B------:R-:W3:Y:S03]  /*1860*/  SHFL.IDX PT, R13, R0, RZ, 0x181f ;  /* 0x00181fff000d7589 */ /* 0x000ee600000e0000 */
[----:B------:R-:W-:Y:S01]  /*1870*/  IMAD.WIDE.U32 R6, R243, c[0x0][0x218], R6 ;  /* 0x00008600f3067a25 */ /* 0x000fe200078e0006 */
[----:B------:R-:W4:Y:S04]  /*1880*/  SHFL.IDX PT, R21, R0, 0x1, 0x181f ;  /* 0x00381f0000157f89 */ /* 0x000f2800000e0000 */
[----:B------:R-:W5:Y:S04]  /*1890*/  SHFL.IDX PT, R19, R2, 0x2, 0x181f ;  /* 0x00581f0002137f89 */ /* 0x000f6800000e0000 */
[----:B------:R-:W5:Y:S04]  /*18a0*/  SHFL.IDX PT, R20, R0, 0x2, 0x181f ;  /* 0x00581f0000147f89 */ /* 0x000f6800000e0000 */
[----:B------:R-:W5:Y:S01]  /*18b0*/  SHFL.IDX PT, R16, R2, 0x3, 0x181f ;  /* 0x00781f0002107f89 */ /* 0x000f6200000e0000 */
[----:B-1----:R-:W-:-:S03]  /*18c0*/  @P4 LEA R12, P1, R14, R12, 0x1 ;  /* 0x0000000c0e0c4211 */ /* 0x002fc600078208ff */
[----:B------:R-:W1:Y:S01]  /*18d0*/  SHFL.IDX PT, R17, R0, 0x3, 0x181f ;  /* 0x00781f0000117f89 */ /* 0x000e6200000e0000 */
[C---:B--2---:R-:W-:Y:S02]  /*18e0*/  @P3 LEA R10, P0, R14.reuse, R11, 0x1 ;  /* 0x0000000b0e0a3211 */ /* 0x044fe400078008ff */
[C-C-:B---3--:R-:W-:Y:S02]  /*18f0*/  @P4 LEA.HI.X R13, R14.reuse, R13, R241.reuse, 0x1, P1 ;  /* 0x0000000d0e0d4211 */ /* 0x148fe400008f0cf1 */
[----:B----4-:R-:W-:-:S03]  /*1900*/  @P3 LEA.HI.X R11, R14, R21, R241, 0x1, P0 ;  /* 0x000000150e0b3211 */ /* 0x010fc600000f0cf1 */
[----:B------:R2:W-:Y:S01]  /*1910*/  @P4 LDGSTS.E.BYPASS.LTC128B.128 [R197+0x3900], [R12.64], !P6 ;  /* 0x039000000cc54fae */ /* 0x0005e2000f101d50 */
[----:B------:R-:W-:Y:S02]  /*1920*/  ISETP.GE.AND P0, PT, R18, 0x31, PT ;  /* 0x000000311200780c */ /* 0x000fe40003f06270 */
[----:B-----5:R-:W-:Y:S01]  /*1930*/  @P2 LEA R8, P1, R14, R19, 0x1 ;  /* 0x000000130e082211 */ /* 0x020fe200078208ff */
[----:B------:R3:W-:Y:S01]  /*1940*/  @P3 LDGSTS.E.BYPASS.LTC128B.128 [R197+0x4100], [R10.64], !P6 ;  /* 0x041000000ac53fae */ /* 0x0007e2000f101d50 */
[----:B------:R-:W-:Y:S02]  /*1950*/  ISETP.GE.AND P4, PT, R18, 0x41, PT ;  /* 0x000000411200780c */ /* 0x000fe40003f86270 */
[----:B------:R-:W-:Y:S01]  /*1960*/  @P2 LEA.HI.X R9, R14, R20, R241, 0x1, P1 ;  /* 0x000000140e092211 */ /* 0x000fe200008f0cf1 */
[----:B------:R-:W-:Y:S01]  /*1970*/  SHFL.IDX PT, R19, R0, 0x5, 0x181f ;  /* 0x00b81f0000137f89 */ /* 0x000fe200000e0000 */
[----:B------:R-:W-:-:S03]  /*1980*/  ISETP.GE.AND P3, PT, R18, 0x51, PT ;  /* 0x000000511200780c */ /* 0x000fc60003f66270 */
[----:B------:R4:W-:Y:S01]  /*1990*/  @P2 LDGSTS.E.BYPASS.LTC128B.128 [R197+0x4900], [R8.64], !P6 ;  /* 0x0490000008c52fae */ /* 0x0009e2000f101d50 */
[----:B------:R-:W-:-:S03]  /*19a0*/  ISETP.GE.AND P2, PT, R18, 0x61, PT ;  /* 0x000000611200780c */ /* 0x000fc60003f46270 */
[----:B--2---:R-:W-:Y:S04]  /*19b0*/  SHFL.IDX PT, R12, R2, 0x5, 0x181f ;  /* 0x00b81f00020c7f89 */ /* 0x004fe800000e0000 */
[----:B---3--:R2:W3:Y:S04]  /*19c0*/  SHFL.IDX PT, R10, R2, 0x4, 0x181f ;  /* 0x00981f00020a7f89 */ /* 0x0084e800000e0000 */
[----:B------:R-:W5:Y:S01]  /*19d0*/  SHFL.IDX PT, R11, R0, 0x4, 0x181f ;  /* 0x00981f00000b7f89 */ /* 0x000f6200000e0000 */
[----:B----4-:R-:W-:-:S03]  /*19e0*/  @P0 LEA R8, P1, R14, R16, 0x1 ;  /* 0x000000100e080211 */ /* 0x010fc600078208ff */
[----:B------:R-:W4:Y:S01]  /*19f0*/  SHFL.IDX PT, R16, R5, 0x6, 0x181f ;  /* 0x00d81f0005107f89 */ /* 0x000f2200000e0000 */
[----:B-1----:R-:W-:-:S03]  /*1a00*/  @P0 LEA.HI.X R9, R14, R17, R241, 0x1, P1 ;  /* 0x000000110e090211 */ /* 0x002fc600008f0cf1 */
[----:B------:R1:W4:Y:S04]  /*1a10*/  SHFL.IDX PT, R17, R0, 0x6, 0x181f ;  /* 0x00d81f0000117f89 */ /* 0x00032800000e0000 */
[----:B------:R4:W-:Y:S01]  /*1a20*/  @P0 LDGSTS.E.BYPASS.LTC128B.128 [R197+0x5100], [R8.64], !P6 ;  /* 0x0510000008c50fae */ /* 0x0009e2000f101d50 */
[----:B--2---:R-:W-:Y:S02]  /*1a30*/  SHF.L.U32 R2, R25, 0x6, RZ ;  /* 0x0000000619027819 */ /* 0x004fe400000006ff */
[----:B---3--:R-:W-:-:S04]  /*1a40*/  @P4 LEA R10, P1, R14, R10, 0x1 ;  /* 0x0000000a0e0a4211 */ /* 0x008fc800078208ff */
[----:B-----5:R-:W-:-:S05]  /*1a50*/  @P4 LEA.HI.X R11, R14, R11, R241, 0x1, P1 ;  /* 0x0000000b0e0b4211 */ /* 0x020fca00008f0cf1 */
[----:B------:R2:W-:Y:S01]  /*1a60*/  @P4 LDGSTS.E.BYPASS.LTC128B.128 [R197+0x5900], [R10.64], !P6 ;  /* 0x059000000ac54fae */ /* 0x0005e2000f101d50 */
[----:B-1----:R-:W-:Y:S01]  /*1a70*/  LOP3.LUT R0, R2, 0x1c0, RZ, 0xc0, !PT ;  /* 0x000001c002007812 */ /* 0x002fe200078ec0ff */
[----:B------:R-:W-:-:S04]  /*1a80*/  IMAD R2, R23, c[0x0][0x218], RZ ;  /* 0x0000860017027a24 */ /* 0x000fc800078e02ff */
[----:B------:R-:W-:Y:S01]  /*1a90*/  IMAD R5, R243, c[0x0][0x21c], R2 ;  /* 0x00008700f3057a24 */ /* 0x000fe200078e0202 */
[----:B------:R-:W-:Y:S02]  /*1aa0*/  IADD3 R2, P0, R6, UR22, RZ ;  /* 0x0000001606027c10 */ /* 0x000fe4000ff1e0ff */
[----:B------:R-:W-:Y:S02]  /*1ab0*/  SHF.L.U32 R6, R22, 0x3, RZ ;  /* 0x0000000316067819 */ /* 0x000fe400000006ff */
[----:B----4-:R-:W-:Y:S02]  /*1ac0*/  @P3 LEA R8, P1, R14, R12, 0x1 ;  /* 0x0000000c0e083211 */ /* 0x010fe400078208ff */
[----:B------:R-:W-:Y:S02]  /*1ad0*/  IADD3.X R13, R7, UR4, R5, P0, !PT ;  /* 0x00000004070d7c10 */ /* 0x000fe400087fe405 */
[----:B------:R-:W-:Y:S02]  /*1ae0*/  LOP3.LUT R12, R0, 0x8, R6, 0xf8, !PT ;  /* 0x00000008000c7812 */ /* 0x000fe400078ef806 */
[----:B------:R-:W-:-:S02]  /*1af0*/  SHF.R.U32.HI R7, RZ, 0x3, R0 ;  /* 0x00000003ff077819 */ /* 0x000fc40000011600 */
[C-C-:B------:R-:W-:Y:S02]  /*1b00*/  @P3 LEA.HI.X R9, R14.reuse, R19, R241.reuse, 0x1, P1 ;  /* 0x000000130e093211 */ /* 0x140fe400008f0cf1 */
[----:B------:R-:W-:Y:S02]  /*1b10*/  @P2 LEA R6, P1, R14, R16, 0x1 ;  /* 0x000000100e062211 */ /* 0x000fe400078208ff */
[----:B------:R-:W-:Y:S01]  /*1b20*/  LOP3.LUT R117, R12, R7, RZ, 0x3c, !PT ;  /* 0x000000070c757212 */ /* 0x000fe200078e3cff */
[----:B------:R1:W-:Y:S01]  /*1b30*/  @P3 LDGSTS.E.BYPASS.LTC128B.128 [R197+0x6100], [R8.64], !P6 ;  /* 0x0610000008c53fae */ /* 0x0003e2000f101d50 */
[----:B------:R-:W-:Y:S02]  /*1b40*/  @P2 LEA.HI.X R7, R14, R17, R241, 0x1, P1 ;  /* 0x000000110e072211 */ /* 0x000fe400008f0cf1 */
[----:B------:R-:W-:Y:S02]  /*1b50*/  LEA R5, P0, R2, c[0x0][0x1f8], 0x1 ;  /* 0x00007e0002057a11 */ /* 0x000fe400078008ff */
[----:B------:R-:W-:Y:S01]  /*1b60*/  LEA R0, R22, R24, 0x9 ;  /* 0x0000001816007211 */ /* 0x000fe200078e48ff */
[----:B------:R3:W-:Y:S01]  /*1b70*/  @P2 LDGSTS.E.BYPASS.LTC128B.128 [R197+0x6900], [R6.64], !P6 ;  /* 0x0690000006c52fae */ /* 0x0007e2000f101d50 */
[----:B------:R-:W-:-:S02]  /*1b80*/  LEA.HI.X R2, R2, c[0x0][0x1fc], R13, 0x1, P0 ;  /* 0x00007f0002027a11 */ /* 0x000fc400000f0c0d */
[----:B------:R-:W-:Y:S01]  /*1b90*/  LOP3.LUT P0, RZ, R15, 0x2, RZ, 0xc0, !PT ;  /* 0x000000020fff7812 */ /* 0x000fe2000780c0ff */
[----:B------:R-:W0:Y:S01]  /*1ba0*/  LDGDEPBAR ;  /* 0x00000000000079af */ /* 0x000e220000000000 */
[----:B------:R-:W-:Y:S02]  /*1bb0*/  SHF.L.U32 R119, R0, 0x1, RZ ;  /* 0x0000000100777819 */ /* 0x000fe400000006ff */
[C---:B------:R-:W-:Y:S01]  /*1bc0*/  SHF.L.U64.HI R241, R14.reuse, 0x1, R241 ;  /* 0x000000010ef17819 */ /* 0x040fe200000102f1 */
[----:B--2---:R-:W2:Y:S01]  /*1bd0*/  SHFL.IDX PT, R10, R5, RZ, 0x181f ;  /* 0x00181fff050a7589 */ /* 0x004ea200000e0000 */
[C---:B------:R-:W-:Y:S02]  /*1be0*/  IADD3 R0, R119.reuse, 0x3900, RZ ;  /* 0x0000390077007810 */ /* 0x040fe40007ffe0ff */
[----:B------:R-:W-:Y:S01]  /*1bf0*/  IADD3 R234, R119, 0x3920, RZ ;  /* 0x0000392077ea7810 */ /* 0x000fe20007ffe0ff */
[----:B------:R-:W-:Y:S01]  /*1c00*/  SHFL.IDX PT, R11, R2, RZ, 0x181f ;  /* 0x00181fff020b7589 */ /* 0x000fe200000e0000 */
[----:B------:R-:W-:-:S03]  /*1c10*/  ISETP.GE.AND P3, PT, R14, c[0x0][0x1d4], PT ;  /* 0x000075000e007a0c */ /* 0x000fc60003f66270 */
[----:B------:R-:W-:Y:S01]  /*1c20*/  @P0 IADD3 R234, R0, -0x20, RZ ;  /* 0xffffffe000ea0810 */ /* 0x000fe20007ffe0ff */
[----:B------:R-:W-:Y:S01]  /*1c30*/  SHFL.IDX PT, R13, R2, 0x1, 0x181f ;  /* 0x00381f00020d7f89 */ /* 0x000fe200000e0000 */
[C---:B------:R-:W-:Y:S02]  /*1c40*/  ISETP.LT.OR P0, PT, R18.reuse, 0x1, P3 ;  /* 0x000000011200780c */ /* 0x040fe40001f01670 */
[----:B------:R-:W-:Y:S01]  /*1c50*/  ISETP.LT.OR P2, PT, R18, 0x11, P3 ;  /* 0x000000111200780c */ /* 0x000fe20001f41670 */
[----:B-1----:R-:W1:Y:S01]  /*1c60*/  SHFL.IDX PT, R9, R5, 0x1, 0x181f ;  /* 0x00381f0005097f89 */ /* 0x002e6200000e0000 */
[C---:B------:R-:W-:Y:S02]  /*1c70*/  IADD3 R240, R234.reuse, 0x800, RZ ;  /* 0x00000800eaf07810 */ /* 0x040fe40007ffe0ff */
[C---:B------:R-:W-:Y:S01]  /*1c80*/  IADD3 R239, R234.reuse, 0x1000, RZ ;  /* 0x00001000eaef7810 */ /* 0x040fe20007ffe0ff */
[----:B------:R-:W4:Y:S01]  /*1c90*/  SHFL.IDX PT, R8, R5, 0x2, 0x181f ;  /* 0x00581f0005087f89 */ /* 0x000f2200000e0000 */
[----:B------:R-:W-:Y:S01]  /*1ca0*/  IADD3 R238, R234, 0x1800, RZ ;  /* 0x00001800eaee7810 */ /* 0x000fe20007ffe0ff */
[----:B------:R-:W-:-:S04]  /*1cb0*/  DEPBAR.LE SB0, 0x1 ;  /* 0x000080400000791a */ /* 0x000fc80000000000 */
[----:B------:R-:W-:-:S04]  /*1cc0*/  DEPBAR.LE SB0, 0x0 ;  /* 0x000080000000791a */ /* 0x000fc80000000000 */
[----:B------:R-:W-:Y:S01]  /*1cd0*/  BAR.SYNC.DEFER_BLOCKING 0x0 ;  /* 0x0000000000007b1d */ /* 0x000fe20000010000 */
[----:B---3--:R-:W-:Y:S02]  /*1ce0*/  SHF.L.U32 R7, R26, 0x6, RZ ;  /* 0x000000061a077819 */ /* 0x008fe400000006ff */
[----:B------:R-:W-:Y:S02]  /*1cf0*/  SHF.L.U32 R6, R195, 0x5, RZ ;  /* 0x00000005c3067819 */ /* 0x000fe400000006ff */
[----:B------:R-:W-:Y:S01]  /*1d00*/  LOP3.LUT R116, R7, 0xfffffe00, RZ, 0xc0, !PT ;  /* 0xfffffe0007747812 */ /* 0x000fe200078ec0ff */
[----:B------:R-:W3:Y:S01]  /*1d10*/  SHFL.IDX PT, R19, R5, 0x3, 0x181f ;  /* 0x00781f0005137f89 */ /* 0x000ee200000e0000 */
[----:B------:R-:W-:Y:S02]  /*1d20*/  LOP3.LUT R0, R6, 0x7ffffc00, RZ, 0xc0, !PT ;  /* 0x7ffffc0006007812 */ /* 0x000fe400078ec0ff */
[----:B--2---:R-:W-:Y:S01]  /*1d30*/  IADD3 R16, P1, R10, R242, RZ ;  /* 0x000000f20a107210 */ /* 0x004fe20007f3e0ff */
[----:B------:R-:W2:Y:S01]  /*1d40*/  SHFL.IDX PT, R21, R2, 0x2, 0x181f ;  /* 0x00581f0002157f89 */ /* 0x000ea200000e0000 */
[----:B------:R-:W-:-:S02]  /*1d50*/  IADD3 R0, R117, R116, R0 ;  /* 0x0000007475007210 */ /* 0x000fc40007ffe000 */
[-C--:B-1----:R-:W-:Y:S01]  /*1d60*/  IADD3 R12, P4, R9, R242.reuse, RZ ;  /* 0x000000f2090c7210 */ /* 0x082fe20007f9e0ff */
[----:B------:R-:W1:Y:S01]  /*1d70*/  SHFL.IDX PT, R20, R5, 0x4, 0x181f ;  /* 0x00981f0005147f89 */ /* 0x000e6200000e0000 */
[----:B------:R-:W-:Y:S02]  /*1d80*/  SHF.L.U32 R230, R0, 0x1, RZ ;  /* 0x0000000100e67819 */ /* 0x000fe400000006ff */
[-C--:B------:R-:W-:Y:S01]  /*1d90*/  IADD3.X R17, R11, R241.reuse, RZ, P1, !PT ;  /* 0x000000f10b117210 */ /* 0x080fe20000ffe4ff */
[----:B------:R-:W5:Y:S01]  /*1da0*/  SHFL.IDX PT, R23, R2, 0x3, 0x181f ;  /* 0x00781f0002177f89 */ /* 0x000f6200000e0000 */
[----:B----4-:R-:W-:Y:S02]  /*1db0*/  IADD3 R8, P1, R8, R242, RZ ;  /* 0x000000f208087210 */ /* 0x010fe40007f3e0ff */
[----:B------:R-:W-:Y:S01]  /*1dc0*/  IADD3.X R13, R13, R241, RZ, P4, !PT ;  /* 0x000000f10d0d7210 */ /* 0x000fe200027fe4ff */
[----:B------:R-:W4:Y:S01]  /*1dd0*/  SHFL.IDX PT, R22, R2, 0x4, 0x181f ;  /* 0x00981f0002167f89 */ /* 0x000f2200000e0000 */
[----:B------:R-:W-:-:S02]  /*1de0*/  LEA R233, R3, R230, 0x1 ;  /* 0x000000e603e97211 */ /* 0x000fc400078e08ff */
[----:B------:R-:W-:Y:S01]  /*1df0*/  LEA R231, R4, R230, 0x1 ;  /* 0x000000e604e77211 */ /* 0x000fe200078e08ff */
[----:B------:R-:W-:Y:S01]  /*1e00*/  LDSM.16.M88.4 R36, [R230+0x7100] ;  /* 0x00710000e624783b */ /* 0x000fe20000000200 */
[C---:B------:R-:W-:Y:S02]  /*1e10*/  IADD3 R237, R234.reuse, 0x2000, RZ ;  /* 0x00002000eaed7810 */ /* 0x040fe40007ffe0ff */
[----:B------:R-:W-:Y:S01]  /*1e20*/  LEA R232, R3, R231, 0x1 ;  /* 0x000000e703e87211 */ /* 0x000fe200078e08ff */
[----:B------:R-:W4:Y:S01]  /*1e30*/  LDSM.16.M88.4 R48, [R119+0x3900] ;  /* 0x003900007730783b */ /* 0x000f220000000200 */
[----:B---3--:R-:W-:Y:S02]  /*1e40*/  IADD3 R6, P4, R19, R242, RZ ;  /* 0x000000f213067210 */ /* 0x008fe40007f9e0ff */
[----:B------:R-:W-:Y:S01]  /*1e50*/  IADD3 R236, R234, 0x2800, RZ ;  /* 0x00002800eaec7810 */ /* 0x000fe20007ffe0ff */
[----:B------:R-:W-:Y:S01]  /*1e60*/  SHFL.IDX PT, R0, R5, 0x5, 0x181f ;  /* 0x00b81f0005007f89 */ /* 0x000fe200000e0000 */
[----:B--2---:R-:W-:-:S02]  /*1e70*/  IADD3.X R9, R21, R241, RZ, P1, !PT ;  /* 0x000000f115097210 */ /* 0x004fc40000ffe4ff */
[----:B------:R-:W-:Y:S01]  /*1e80*/  IADD3 R235, R234, 0x3000, RZ ;  /* 0x00003000eaeb7810 */ /* 0x000fe20007ffe0ff */
[----:B------:R-:W-:Y:S01]  /*1e90*/  SHFL.IDX PT, R5, R5, 0x6, 0x181f ;  /* 0x00d81f0005057f89 */ /* 0x000fe200000e0000 */
[----:B-1----:R-:W-:-:S03]  /*1ea0*/  IADD3 R10, P1, R20, R242, RZ ;  /* 0x000000f2140a7210 */ /* 0x002fc60007f3e0ff */
[----:B------:R-:W-:Y:S01]  /*1eb0*/  SHFL.IDX PT, R14, R2, 0x5, 0x181f ;  /* 0x00b81f00020e7f89 */ /* 0x000fe200000e0000 */
[-C--:B-----5:R-:W-:Y:S02]  /*1ec0*/  IADD3.X R7, R23, R241.reuse, RZ, P4, !PT ;  /* 0x000000f117077210 */ /* 0x0a0fe400027fe4ff */
[----:B------:R-:W-:Y:S01]  /*1ed0*/  ISETP.LT.OR P4, PT, R18, 0x21, P3 ;  /* 0x000000211200780c */ /* 0x000fe20001f81670 */
[----:B------:R-:W1:Y:S01]  /*1ee0*/  LDSM.16.M88.4 R32, [R230+0x9100] ;  /* 0x00910000e620783b */ /* 0x000e620000000200 */
[----:B----4-:R-:W-:Y:S02]  /*1ef0*/  IADD3.X R11, R22, R241, RZ, P1, !PT ;  /* 0x000000f1160b7210 */ /* 0x010fe40000ffe4ff */
[C---:B------:R-:W-:Y:S01]  /*1f00*/  ISETP.LT.OR P1, PT, R18.reuse, 0x31, P3 ;  /* 0x000000311200780c */ /* 0x040fe20001f21670 */
[----:B------:R-:W-:Y:S04]  /*1f10*/  SHFL.IDX PT, R2, R2, 0x6, 0x181f ;  /* 0x00d81f0002027f89 */ /* 0x000fe800000e0000 */
[----:B------:R-:W-:Y:S04]  /*1f20*/  LDSM.16.M88.4 R80, [R119+0x4100] ;  /* 0x004100007750783b */ /* 0x000fe80000000200 */
[----:B------:R-:W-:Y:S04]  /*1f30*/  LDSM.16.M88.4 R88, [R119+0x4900] ;  /* 0x004900007758783b */ /* 0x000fe80000000200 */
[----:B------:R-:W-:Y:S04]  /*1f40*/  LDSM.16.M88.4 R96, [R119+0x5100] ;  /* 0x005100007760783b */ /* 0x000fe80000000200 */
[----:B------:R-:W-:Y:S04]  /*1f50*/  LDSM.16.M88.4 R104, [R119+0x5900] ;  /* 0x005900007768783b */ /* 0x000fe80000000200 */
[----:B------:R-:W-:Y:S01]  /*1f60*/  LDSM.16.M88.4 R112, [R119+0x6100] ;  /* 0x006100007770783b */ /* 0x000fe20000000200 */
[----:B------:R-:W-:Y:S03]  /*1f70*/  HMMA.16816.F32 R68, R36, R50, RZ ;  /* 0x000000322444723c */ /* 0x000fe600000018ff */
[----:B------:R-:W-:Y:S04]  /*1f80*/  LDSM.16.M88.4 R124, [R119+0x6900] ;  /* 0x00690000777c783b */ /* 0x000fe80000000200 */
[----:B------:R-:W-:Y:S04]  /*1f90*/  LDSM.16.M88.4 R28, [R233+0x7100] ;  /* 0x00710000e91c783b */ /* 0x000fe80000000200 */
[----:B------:R-:W-:Y:S04]  /*1fa0*/  LDSM.16.M88.4 R24, [R233+0x9100] ;  /* 0x00910000e918783b */ /* 0x000fe80000000200 */
[----:B------:R-:W2:Y:S01]  /*1fb0*/  LDSM.16.M88.4 R52, [R234] ;  /* 0x00000000ea34783b */ /* 0x000ea20000000200 */
[----:B-1----:R-:W-:Y:S03]  /*1fc0*/  HMMA.16816.F32 R56, R32, R48, RZ ;  /* 0x000000302038723c */ /* 0x002fe600000018ff */
[----:B------:R-:W-:Y:S04]  /*1fd0*/  LDSM.16.M88.4 R84, [R234+0x800] ;  /* 0x00080000ea54783b */ /* 0x000fe80000000200 */
[----:B------:R-:W-:Y:S04]  /*1fe0*/  LDSM.16.M88.4 R92, [R234+0x1000] ;  /* 0x00100000ea5c783b */ /* 0x000fe80000000200 */
[----:B------:R-:W-:Y:S04]  /*1ff0*/  LDSM.16.M88.4 R100, [R234+0x1800] ;  /* 0x00180000ea64783b */ /* 0x000fe80000000200 */
[----:B------:R-:W-:Y:S04]  /*2000*/  LDSM.16.M88.4 R108, [R234+0x2000] ;  /* 0x00200000ea6c783b */ /* 0x000fe80000000200 */
[----:B------:R-:W-:Y:S04]  /*2010*/  LDSM.16.M88.4 R120, [R234+0x2800] ;  /* 0x00280000ea78783b */ /* 0x000fe80000000200 */
[----:B------:R-:W-:Y:S04]  /*2020*/  LDSM.16.M88.4 R128, [R234+0x3000] ;  /* 0x00300000ea80783b */ /* 0x000fe80000000200 */
[----:B------:R-:W-:Y:S01]  /*2030*/  @!PT LDS RZ, [RZ] ;  /* 0x00000000fffff984 */ /* 0x000fe20000000800 */
[----:B------:R-:W-:Y:S01]  /*2040*/  @!PT LDS RZ, [RZ] ;  /* 0x00000000fffff984 */ /* 0x000fe20000000800 */
[----:B------:R-:W-:Y:S01]  /*2050*/  @!PT LDS RZ, [RZ] ;  /* 0x00000000fffff984 */ /* 0x000fe20000000800 */
[----:B------:R1:W-:Y:S01]  /*2060*/  LDGSTS.E.BYPASS.LTC128B.128 [R197+0x100], [R16.64], !P0 ;  /* 0x0010000010c57fae */ /* 0x0003e2000c101d50 */
[----:B------:R-:W-:-:S03]  /*2070*/  ISETP.LT.OR P0, PT, R18, 0x41, P3 ;  /* 0x000000411200780c */ /* 0x000fc60001f01670 */
[----:B------:R3:W-:Y:S01]  /*2080*/  LDGSTS.E.BYPASS.LTC128B.128 [R197+0x900], [R12.64], !P2 ;  /* 0x009000000cc57fae */ /* 0x0007e2000d101d50 */
[----:B------:R-:W-:-:S03]  /*2090*/  LOP3.LUT P2, RZ, R15, 0x4, RZ, 0xc0, !PT ;  /* 0x000000040fff7812 */ /* 0x000fc6000784c0ff */
[----:B------:R4:W-:Y:S01]  /*20a0*/  LDGSTS.E.BYPASS.LTC128B.128 [R197+0x1100], [R8.64], !P4 ;  /* 0x0110000008c57fae */ /* 0x0009e2000e101d50 */
[C---:B------:R-:W-:Y:S02]  /*20b0*/  ISETP.LT.OR P4, PT, R18.reuse, 0x51, P3 ;  /* 0x000000511200780c */ /* 0x040fe40001f81670 */
[----:B------:R-:W-:Y:S01]  /*20c0*/  ISETP.LT.OR P3, PT, R18, 0x61, P3 ;  /* 0x000000611200780c */ /* 0x000fe20001f61670 */
[----:B------:R5:W-:Y:S01]  /*20d0*/  LDGSTS.E.BYPASS.LTC128B.128 [R197+0x1900], [R6.64], !P1 ;  /* 0x0190000006c57fae */ /* 0x000be2000c901d50 */
[----:B--2---:R-:W-:Y:S03]  /*20e0*/  HMMA.16816.F32 R56, R24, R52, R56 ;  /* 0x000000341838723c */ /* 0x004fe60000001838 */
[----:B------:R2:W-:Y:S01]  /*20f0*/  LDGSTS.E.BYPASS.LTC128B.128 [R197+0x2100], [R10.64], !P0 ;  /* 0x021000000ac57fae */ /* 0x0005e2000c101d50 */
[----:B----4-:R-:W-:Y:S02]  /*2100*/  IADD3 R8, P1, R0, R242, RZ ;  /* 0x000000f200087210 */ /* 0x010fe40007f3e0ff */
[----:B-----5:R-:W-:-:S02]  /*2110*/  MOV R7, 0x40 ;  /* 0x0000004000077802 */ /* 0x020fc40000000f00 */
[----:B------:R-:W-:Y:S02]  /*2120*/  IADD3 R6, P0, R5, R242, RZ ;  /* 0x000000f205067210 */ /* 0x000fe40007f1e0ff */
[----:B------:R-:W-:Y:S02]  /*2130*/  SEL R0, R7, 0xffffffc0, !P2 ;  /* 0xffffffc007007807 */ /* 0x000fe40005000000 */
[-C--:B------:R-:W-:Y:S02]  /*2140*/  IADD3.X R9, R14, R241.reuse, RZ, P1, !PT ;  /* 0x000000f10e097210 */ /* 0x080fe40000ffe4ff */
[----:B---3--:R-:W-:Y:S01]  /*2150*/  HMMA.16816.F32 R12, R36, R48, RZ ;  /* 0x00000030240c723c */ /* 0x008fe200000018ff */
[----:B------:R-:W-:Y:S02]  /*2160*/  IADD3.X R7, R2, R241, RZ, P0, !PT ;  /* 0x000000f102077210 */ /* 0x000fe400007fe4ff */
[----:B------:R-:W-:Y:S01]  /*2170*/  IADD3 R229, R119, R0, RZ ;  /* 0x0000000077e57210 */ /* 0x000fe20007ffe0ff */
[----:B------:R2:W-:Y:S01]  /*2180*/  LDGSTS.E.BYPASS.LTC128B.128 [R197+0x2900], [R8.64], !P4 ;  /* 0x0290000008c57fae */ /* 0x0005e2000e101d50 */
[----:B------:R-:W-:-:S02]  /*2190*/  IADD3 R228, R0, R234, RZ ;  /* 0x000000ea00e47210 */ /* 0x000fc40007ffe0ff */
[----:B------:R-:W-:Y:S01]  /*21a0*/  IADD3 R2, R197, 0x100, RZ ;  /* 0x00000100c5027810 */ /* 0x000fe20007ffe0ff */
[----:B------:R3:W-:Y:S01]  /*21b0*/  LDGSTS.E.BYPASS.LTC128B.128 [R197+0x3100], [R6.64], !P3 ;  /* 0x0310000006c57fae */ /* 0x0007e2000d901d50 */
[----:B------:R-:W-:Y:S02]  /*21c0*/  PLOP3.LUT P0, PT, PT, PT, UP0, 0x80, 0x0 ;  /* 0x000000000000781c */ /* 0x000fe40003f0f008 */
[----:B------:R-:W-:Y:S01]  /*21d0*/  ISETP.GT.AND P4, PT, R198, 0x6f, PT ;  /* 0x0000006fc600780c */ /* 0x000fe20003f84270 */
[----:B------:R-:W-:Y:S04]  /*21e0*/  LDSM.16.M88.4 R40, [R229+0x3900] ;  /* 0x00390000e528783b */ /* 0x000fe80000000200 */
[----:B------:R-:W4:Y:S04]  /*21f0*/  LDSM.16.M88.4 R20, [R231+0x7100] ;  /* 0x00710000e714783b */ /* 0x000f280000000200 */
[----:B-1----:R-:W1:Y:S04]  /*2200*/  LDSM.16.M88.4 R16, [R231+0x9100] ;  /* 0x00910000e710783b */ /* 0x002e680000000200 */
[----:B------:R-:W-:Y:S01]  /*2210*/  HMMA.16816.F32 R60, R28, R52, R12 ;  /* 0x000000341c3c723c */ /* 0x000fe2000000180c */
[----:B------:R-:W-:Y:S04]  /*2220*/  LDSM.16.M88.4 R44, [R228] ;  /* 0x00000000e42c783b */ /* 0x000fe80000000200 */
[----:B------:R-:W5:Y:S04]  /*2230*/  LDSM.16.M88.4 R12, [R232+0x7100] ;  /* 0x00710000e80c783b */ /* 0x000f680000000200 */
[----:B--2---:R-:W2:Y:S04]  /*2240*/  LDSM.16.M88.4 R8, [R232+0x9100] ;  /* 0x00910000e808783b */ /* 0x004ea80000000200 */
[----:B------:R-:W0:Y:S04]  /*2250*/  LDGDEPBAR ;  /* 0x00000000000079af */ /* 0x000e280000000000 */
[----:B------:R-:W-:Y:S07]  /*2260*/  STL [R1+0xc], R2 ;  /* 0x00000c0201007387 */ /* 0x000fee0000100800 */
[----:B----4-:R-:W-:Y:S08]  /*2270*/  HMMA.16816.F32 R64, R20, R40, R60 ;  /* 0x000000281440723c */ /* 0x010ff0000000183c */
[----:B------:R-:W-:Y:S08]  /*2280*/  HMMA.16816.F32 R60, R32, R50, RZ ;  /* 0x00000032203c723c */ /* 0x000ff000000018ff */
[----:B-1----:R-:W-:Y:S08]  /*2290*/  HMMA.16816.F32 R48, R16, R40, R56 ;  /* 0x000000281030723c */ /* 0x002ff00000001838 */
[----:B------:R-:W-:Y:S08]  /*22a0*/  HMMA.16816.F32 R56, R28, R54, R68 ;  /* 0x000000361c38723c */ /* 0x000ff00000001844 */
[----:B-----5:R-:W-:Y:S08]  /*22b0*/  HMMA.16816.F32 R68, R12, R44, R64 ;  /* 0x0000002c0c44723c */ /* 0x020ff00000001840 */
[----:B------:R-:W-:Y:S08]  /*22c0*/  HMMA.16816.F32 R64, R24, R54, R60 ;  /* 0x000000361840723c */ /* 0x000ff0000000183c */
[----:B------:R-:W-:Y:S08]  /*22d0*/  HMMA.16816.F32 R60, R36, R80, RZ ;  /* 0x00000050243c723c */ /* 0x000ff000000018ff */
[----:B--2---:R-:W-:Y:S01]  /*22e0*/  HMMA.16816.F32 R76, R8, R44, R48 ;  /* 0x0000002c084c723c */ /* 0x004fe20000001830 */
[----:B------:R-:W1:Y:S01]  /*22f0*/  LDSM.16.M88.4 R48, [R229+0x4100] ;  /* 0x00410000e530783b */ /* 0x000e620000000200 */
[----:B------:R-:W-:-:S04]  /*2300*/  FMUL.FTZ R0, R68, c[0x0][0x320] ;  /* 0x0000c80044007a20 */ /* 0x000fc80000410000 */
[----:B------:R2:W4:Y:S02]  /*2310*/  MUFU.TANH R194, R0 ;  /* 0x0000000000c27308 */ /* 0x0005240000002400 */
[----:B------:R-:W-:Y:S08]  /*2320*/  HMMA.16816.F32 R52, R20, R42, R56 ;  /* 0x0000002a1434723c */ /* 0x000ff00000001838 */
[----:B------:R-:W-:Y:S01]  /*2330*/  HMMA.16816.F32 R56, R32, R80, RZ ;  /* 0x000000502038723c */ /* 0x000fe200000018ff */
[----:B--2---:R-:W-:-:S07]  /*2340*/  FMUL.FTZ R0, R69, c[0x0][0x320] ;  /* 0x0000c80045007a20 */ /* 0x004fce0000410000 */
[----:B------:R-:W-:Y:S01]  /*2350*/  HMMA.16816.F32 R60, R28, R84, R60 ;  /* 0x000000541c3c723c */ /* 0x000fe2000000183c */
[----:B------:R2:W1:Y:S07]  /*2360*/  MUFU.TANH R193, R0 ;  /* 0x0000000000c17308 */ /* 0x00046e0000002400 */
[----:B------:R-:W-:Y:S01]  /*2370*/  HMMA.16816.F32 R64, R16, R42, R64 ;  /* 0x0000002a1040723c */ /* 0x000fe20000001840 */
[----:B------:R-:W5:Y:S01]  /*2380*/  LDSM.16.M88.4 R40, [R228+0x800] ;  /* 0x00080000e428783b */ /* 0x000f620000000200 */
[----:B--2---:R-:W-:-:S04]  /*2390*/  FMUL.FTZ R0, R70, c[0x0][0x320] ;  /* 0x0000c80046007a20 */ /* 0x004fc80000410000 */
[----:B------:R2:W2:Y:S10]  /*23a0*/  MUFU.TANH R192, R0 ;  /* 0x0000000000c07308 */ /* 0x0004b40000002400 */
[----:B-1----:R-:W-:Y:S08]  /*23b0*/  HMMA.16816.F32 R60, R20, R48, R60 ;  /* 0x00000030143c723c */ /* 0x002ff0000000183c */
[----:B------:R-:W-:Y:S01]  /*23c0*/  HMMA.16816.F32 R72, R8, R46, R64 ;  /* 0x0000002e0848723c */ /* 0x000fe20000001840 */
[----:B--2---:R-:W-:-:S07]  /*23d0*/  FMUL.FTZ R0, R71, c[0x0][0x320] ;  /* 0x0000c80047007a20 */ /* 0x004fce0000410000 */
[----:B------:R-:W-:Y:S01]  /*23e0*/  HMMA.16816.F32 R68, R12, R46, R52 ;  /* 0x0000002e0c44723c */ /* 0x000fe20000001834 */
[----:B------:R1:W2:Y:S07]  /*23f0*/  MUFU.TANH R191, R0 ;  /* 0x0000000000bf7308 */ /* 0x0002ae0000002400 */
[----:B------:R-:W-:Y:S08]  /*2400*/  HMMA.16816.F32 R52, R24, R84, R56 ;  /* 0x000000541834723c */ /* 0x000ff00000001838 */
[----:B------:R-:W-:Y:S01]  /*2410*/  HMMA.16816.F32 R56, R36, R82, RZ ;  /* 0x000000522438723c */ /* 0x000fe200000018ff */
[----:B-1----:R-:W-:-:S04]  /*2420*/  FMUL.FTZ R0, R76, c[0x0][0x320] ;  /* 0x0000c8004c007a20 */ /* 0x002fc80000410000 */
[----:B------:R1:W1:Y:S03]  /*2430*/  MUFU.TANH R190, R0 ;  /* 0x0000000000be7308 */ /* 0x0002660000002400 */
[----:B------:R-:W-:Y:S08]  /*2440*/  HMMA.16816.F32 R64, R32, R82, RZ ;  /* 0x000000522040723c */ /* 0x000ff000000018ff */
[----:B------:R-:W-:Y:S01]  /*2450*/  HMMA.16816.F32 R44, R16, R48, R52 ;  /* 0x00000030102c723c */ /* 0x000fe20000001834 */
[----:B-1----:R-:W-:-:S07]  /*2460*/  FMUL.FTZ R0, R77, c[0x0][0x320] ;  /* 0x0000c8004d007a20 */ /* 0x002fce0000410000 */
[-C--:B------:R-:W-:Y:S01]  /*2470*/  HMMA.16816.F32 R52, R28, R86.reuse, R56 ;  /* 0x000000561c34723c */ /* 0x080fe20000001838 */
[----:B------:R1:W1:Y:S07]  /*2480*/  MUFU.TANH R189, R0 ;  /* 0x0000000000bd7308 */ /* 0x00026e0000002400 */
[----:B------:R-:W-:Y:S08]  /*2490*/  HMMA.16816.F32 R64, R24, R86, R64 ;  /* 0x000000561840723c */ /* 0x000ff00000001840 */
[----:B------:R-:W-:Y:S01]  /*24a0*/  HMMA.16816.F32 R56, R32, R88, RZ ;  /* 0x000000582038723c */ /* 0x000fe200000018ff */
[----:B-1----:R-:W-:-:S04]  /*24b0*/  FMUL.FTZ R0, R78, c[0x0][0x320] ;  /* 0x0000c8004e007a20 */ /* 0x002fc80000410000 */
[----:B------:R1:W1:Y:S03]  /*24c0*/  MUFU.TANH R185, R0 ;  /* 0x0000000000b97308 */ /* 0x0002660000002400 */
[-C--:B------:R-:W-:Y:S08]  /*24d0*/  HMMA.16816.F32 R52, R20, R50.reuse, R52 ;  /* 0x000000321434723c */ /* 0x080ff00000001834 */
[----:B------:R-:W-:Y:S01]  /*24e0*/  HMMA.16816.F32 R64, R16, R50, R64 ;  /* 0x000000321040723c */ /* 0x000fe20000001840 */
[----:B------:R-:W-:Y:S01]  /*24f0*/  LDSM.16.M88.4 R48, [R228+0x1000] ;  /* 0x00100000e430783b */ /* 0x000fe20000000200 */
[----:B-1----:R-:W-:-:S06]  /*2500*/  FMUL.FTZ R0, R79, c[0x0][0x320] ;  /* 0x0000c8004f007a20 */ /* 0x002fcc0000410000 */
[----:B-----5:R-:W-:Y:S01]  /*2510*/  HMMA.16816.F32 R76, R8, R40, R44 ;  /* 0x00000028084c723c */ /* 0x020fe2000000182c */
[----:B------:R-:W1:Y:S01]  /*2520*/  LDSM.16.M88.4 R44, [R229+0x4900] ;  /* 0x00490000e52c783b */ /* 0x000e620000000200 */
[----:B------:R5:W1:Y:S02]  /*2530*/  MUFU.TANH R186, R0 ;  /* 0x0000000000ba7308 */ /* 0x000a640000002400 */
[----:B-----5:R-:W-:-:S06]  /*2540*/  FMUL.FTZ R0, R68, c[0x0][0x320] ;  /* 0x0000c80044007a20 */ /* 0x020fcc0000410000 */
[----:B------:R5:W1:Y:S02]  /*2550*/  MUFU.TANH R188, R0 ;  /* 0x0000000000bc7308 */ /* 0x000a640000002400 */
[----:B-----5:R-:W-:-:S06]  /*2560*/  FMUL.FTZ R0, R69, c[0x0][0x320] ;  /* 0x0000c80045007a20 */ /* 0x020fcc0000410000 */
[----:B------:R5:W1:Y:S02]  /*2570*/  MUFU.TANH R187, R0 ;  /* 0x0000000000bb7308 */ /* 0x000a640000002400 */
[----:B-----5:R-:W-:-:S06]  /*2580*/  FMUL.FTZ R0, R70, c[0x0][0x320] ;  /* 0x0000c80046007a20 */ /* 0x020fcc0000410000 */
[----:B------:R5:W1:Y:S02]  /*2590*/  MUFU.TANH R184, R0 ;  /* 0x0000000000b87308 */ /* 0x000a640000002400 */
[----:B-----5:R-:W-:Y:S02]  /*25a0*/  FMUL.FTZ R0, R71, c[0x0][0x320] ;  /* 0x0000c80047007a20 */ /* 0x020fe40000410000 */
[----:B------:R-:W-:Y:S04]  /*25b0*/  HMMA.16816.F32 R68, R12, R40, R60 ;  /* 0x000000280c44723c */ /* 0x000fe8000000183c */
[----:B------:R5:W1:Y:S04]  /*25c0*/  MUFU.TANH R183, R0 ;  /* 0x0000000000b77308 */ /* 0x000a680000002400 */
[----:B------:R-:W-:Y:S01]  /*25d0*/  HMMA.16816.F32 R60, R36, R88, RZ ;  /* 0x00000058243c723c */ /* 0x000fe200000018ff */
[----:B-----5:R-:W-:-:S04]  /*25e0*/  FMUL.FTZ R0, R72, c[0x0][0x320] ;  /* 0x0000c80048007a20 */ /* 0x020fc80000410000 */
[----:B------:R5:W1:Y:S11]  /*25f0*/  MUFU.TANH R182, R0 ;  /* 0x0000000000b67308 */ /* 0x000a760000002400 */
[----:B------:R-:W-:Y:S08]  /*2600*/  @!UPT UIADD3 URZ, URZ, URZ, URZ ;  /* 0x0000003f3f3ff290 */ /* 0x000ff0000fffe03f */
[----:B------:R-:W-:Y:S01]  /*2610*/  HMMA.16816.F32 R60, R28, R92, R60 ;  /* 0x0000005c1c3c723c */ /* 0x000fe2000000183c */
[----:B-----5:R-:W-:-:S04]  /*2620*/  FMUL.FTZ R0, R73, c[0x0][0x320] ;  /* 0x0000c80049007a20 */ /* 0x020fc80000410000 */
[----:B------:R5:W2:Y:S11]  /*2630*/  MUFU.TANH R181, R0 ;  /* 0x0000000000b57308 */ /* 0x000ab60000002400 */
[----:B------:R-:W-:Y:S08]  /*2640*/  @!UPT UIADD3 URZ, URZ, URZ, URZ ;  /* 0x0000003f3f3ff290 */ /* 0x000ff0000fffe03f */
[----:B-1----:R-:W-:Y:S01]  /*2650*/  HMMA.16816.F32 R60, R20, R44, R60 ;  /* 0x0000002c143c723c */ /* 0x002fe2000000183c */
[----:B-----5:R-:W-:-:S04]  /*2660*/  FMUL.FTZ R0, R74, c[0x0][0x320] ;  /* 0x0000c8004a007a20 */ /* 0x020fc80000410000 */
[----:B------:R1:W1:Y:S02]  /*2670*/  MUFU.TANH R177, R0 ;  /* 0x0000000000b17308 */ /* 0x0002640000002400 */
[----:B-1----:R-:W-:Y:S02]  /*2680*/  FMUL.FTZ R0, R75, c[0x0][0x320] ;  /* 0x0000c8004b007a20 */ /* 0x002fe40000410000 */
[----:B------:R-:W-:Y:S04]  /*2690*/  HMMA.16816.F32 R72, R8, R42, R64 ;  /* 0x0000002a0848723c */ /* 0x000fe80000001840 */
[----:B------:R1:W1:Y:S04]  /*26a0*/  MUFU.TANH R178, R0 ;  /* 0x0000000000b27308 */ /* 0x0002680000002400 */
[----:B------:R-:W-:Y:S01]  /*26b0*/  HMMA.16816.F32 R64, R32, R90, RZ ;  /* 0x0000005a2040723c */ /* 0x000fe200000018ff */
[----:B-1----:R-:W-:-:S04]  /*26c0*/  FMUL.FTZ R0, R68, c[0x0][0x320] ;  /* 0x0000c80044007a20 */ /* 0x002fc80000410000 */
[----:B------:R1:W1:Y:S11]  /*26d0*/  MUFU.TANH R180, R0 ;  /* 0x0000000000b47308 */ /* 0x0002760000002400 */
[----:B------:R-:W-:Y:S08]  /*26e0*/  @!UPT UIADD3 URZ, URZ, URZ, URZ ;  /* 0x0000003f3f3ff290 */ /* 0x000ff0000fffe03f */
[----:B------:R-:W-:Y:S01]  /*26f0*/  HMMA.16816.F32 R64, R24, R94, R64 ;  /* 0x0000005e1840723c */ /* 0x000fe20000001840 */
[----:B-1----:R-:W-:-:S04]  /*2700*/  FMUL.FTZ R0, R69, c[0x0][0x320] ;  /* 0x0000c80045007a20 */ /* 0x002fc80000410000 */
[----:B------:R1:W1:Y:S11]  /*2710*/  MUFU.TANH R179, R0 ;  /* 0x0000000000b37308 */ /* 0x0002760000002400 */
[----:B------:R-:W-:Y:S08]  /*2720*/  @!UPT UIADD3 URZ, URZ, URZ, URZ ;  /* 0x0000003f3f3ff290 */ /* 0x000ff0000fffe03f */
[----:B------:R-:W-:Y:S01]  /*2730*/  HMMA.16816.F32 R64, R16, R46, R64 ;  /* 0x0000002e1040723c */ /* 0x000fe20000001840 */
[----:B-1----:R-:W-:-:S04]  /*2740*/  FMUL.FTZ R0, R70, c[0x0][0x320] ;  /* 0x0000c80046007a20 */ /* 0x002fc80000410000 */
[----:B------:R1:W1:Y:S02]  /*2750*/  MUFU.TANH R176, R0 ;  /* 0x0000000000b07308 */ /* 0x0002640000002400 */
[----:B-1----:R-:W-:Y:S02]  /*2760*/  FMUL.FTZ R0, R71, c[0x0][0x320] ;  /* 0x0000c80047007a20 */ /* 0x002fe40000410000 */
[----:B------:R-:W-:Y:S04]  /*2770*/  HMMA.16816.F32 R68, R12, R42, R52 ;  /* 0x0000002a0c44723c */ /* 0x000fe80000001834 */
[----:B------:R1:W1:Y:S04]  /*2780*/  MUFU.TANH R175, R0 ;  /* 0x0000000000af7308 */ /* 0x0002680000002400 */
[----:B------:R-:W-:Y:S08]  /*2790*/  HMMA.16816.F32 R52, R24, R92, R56 ;  /* 0x0000005c1834723c */ /* 0x000ff00000001838 */
[----:B------:R-:W-:Y:S01]  /*27a0*/  HMMA.16816.F32 R56, R36, R90, RZ ;  /* 0x0000005a2438723c */ /* 0x000fe200000018ff */
[----:B-1----:R-:W-:-:S04]  /*27b0*/  FMUL.FTZ R0, R76, c[0x0][0x320] ;  /* 0x0000c8004c007a20 */ /* 0x002fc80000410000 */
[----:B------:R1:W1:Y:S11]  /*27c0*/  MUFU.TANH R174, R0 ;  /* 0x0000000000ae7308 */ /* 0x0002760000002400 */
[----:B------:R-:W-:Y:S01]  /*27d0*/  HMMA.16816.F32 R40, R16, R44, R52 ;  /* 0x0000002c1028723c */ /* 0x000fe20000001834 */
[----:B-1----:R-:W-:-:S07]  /*27e0*/  FMUL.FTZ R0, R77, c[0x0][0x320] ;  /* 0x0000c8004d007a20 */ /* 0x002fce0000410000 */
[----:B------:R-:W-:Y:S01]  /*27f0*/  HMMA.16816.F32 R52, R28, R94, R56 ;  /* 0x0000005e1c34723c */ /* 0x000fe20000001838 */
[----:B------:R1:W1:Y:S07]  /*2800*/  MUFU.TANH R173, R0 ;  /* 0x0000000000ad7308 */ /* 0x00026e0000002400 */
[----:B------:R-:W-:Y:S01]  /*2810*/  HMMA.16816.F32 R56, R32, R96, RZ ;  /* 0x000000602038723c */ /* 0x000fe200000018ff */
[----:B-1----:R-:W-:-:S04]  /*2820*/  FMUL.FTZ R0, R78, c[0x0][0x320] ;  /* 0x0000c8004e007a20 */ /* 0x002fc80000410000 */
[----:B------:R1:W1:Y:S02]  /*2830*/  MUFU.TANH R169, R0 ;  /* 0x0000000000a97308 */ /* 0x0002640000002400 */
[----:B-1----:R-:W-:Y:S02]  /*2840*/  FMUL.FTZ R0, R79, c[0x0][0x320] ;  /* 0x0000c8004f007a20 */ /* 0x002fe40000410000 */
[----:B------:R-:W-:Y:S04]  /*2850*/  HMMA.16816.F32 R76, R8, R48, R40 ;  /* 0x00000030084c723c */ /* 0x000fe80000001828 */
[----:B------:R1:W1:Y:S04]  /*2860*/  MUFU.TANH R170, R0 ;  /* 0x0000000000aa7308 */ /* 0x0002680000002400 */
[----:B------:R-:W-:Y:S01]  /*2870*/  HMMA.16816.F32 R40, R20, R46, R52 ;  /* 0x0000002e1428723c */ /* 0x000fe20000001834 */
[----:B------:R-:W5:Y:S07]  /*2880*/  LDSM.16.M88.4 R52, [R229+0x5100] ;  /* 0x00510000e534783b */ /* 0x000f6e0000000200 */
[----:B------:R-:W-:Y:S01]  /*2890*/  HMMA.16816.F32 R44, R24, R100, R56 ;  /* 0x00000064182c723c */ /* 0x000fe20000001838 */
[----:B-1----:R-:W-:-:S04]  /*28a0*/  FMUL.FTZ R0, R68, c[0x0][0x320] ;  /* 0x0000c80044007a20 */ /* 0x002fc80000410000 */
[----:B------:R1:W1:Y:S02]  /*28b0*/  MUFU.TANH R172, R0 ;  /* 0x0000000000ac7308 */ /* 0x0002640000002400 */
[----:B-1----:R-:W-:-:S06]  /*28c0*/  FMUL.FTZ R0, R69, c[0x0][0x320] ;  /* 0x0000c80045007a20 */ /* 0x002fcc0000410000 */
[----:B------:R1:W1:Y:S11]  /*28d0*/  MUFU.TANH R171, R0 ;  /* 0x0000000000ab7308 */ /* 0x0002760000002400 */
[----:B-----5:R-:W-:Y:S01]  /*28e0*/  HMMA.16816.F32 R44, R16, R52, R44 ;  /* 0x00000034102c723c */ /* 0x020fe2000000182c */
[----:B-1----:R-:W-:-:S04]  /*28f0*/  FMUL.FTZ R0, R70, c[0x0][0x320] ;  /* 0x0000c80046007a20 */ /* 0x002fc80000410000 */
        /* <DEDUP_REMOVED lines=14> */
[----:B------:R1:W1:Y:S03]  /*29e0*/  MUFU.TANH R118, R0 ;  /* 0x0000000000767308 */ /* 0x0002660000002400 */
[----:B------:R-:W-:Y:S01]  /*29f0*/  HMMA.16816.F32 R60, R32, R98, RZ ;  /* 0x00000062203c723c */ /* 0x000fe200000018ff */
[----:B-1----:R-:W-:-:S07]  /*2a00*/  FMUL.FTZ R0, R75, c[0x0][0x320] ;  /* 0x0000c8004b007a20 */ /* 0x002fce0000410000 */
[----:B------:R-:W-:Y:S01]  /*2a10*/  HMMA.16816.F32 R72, R8, R50, R64 ;  /* 0x000000320848723c */ /* 0x000fe20000001840 */
[----:B------:R1:W1:Y:S11]  /*2a20*/  MUFU.TANH R158, R0 ;  /* 0x00000000009e7308 */ /* 0x0002760000002400 */
[----:B------:R-:W-:Y:S04]  /*2a30*/  @!UPT UIADD3 URZ, URZ, URZ, URZ ;  /* 0x0000003f3f3ff290 */ /* 0x000fe8000fffe03f */
[----:B------:R-:W-:Y:S08]  /*2a40*/  HMMA.16816.F32 R64, R24, R102, R60 ;  /* 0x000000661840723c */ /* 0x000ff0000000183c */
[----:B------:R-:W-:Y:S01]  /*2a50*/  HMMA.16816.F32 R60, R36, R104, RZ ;  /* 0x00000068243c723c */ /* 0x000fe200000018ff */
[----:B-1----:R-:W-:-:S04]  /*2a60*/  FMUL.FTZ R0, R68, c[0x0][0x320] ;  /* 0x0000c80044007a20 */ /* 0x002fc80000410000 */
[----:B------:R1:W1:Y:S11]  /*2a70*/  MUFU.TANH R164, R0 ;  /* 0x0000000000a47308 */ /* 0x0002760000002400 */
[----:B------:R-:W-:Y:S01]  /*2a80*/  HMMA.16816.F32 R64, R16, R54, R64 ;  /* 0x000000361040723c */ /* 0x000fe20000001840 */
[----:B-1----:R-:W-:-:S07]  /*2a90*/  FMUL.FTZ R0, R69, c[0x0][0x320] ;  /* 0x0000c80045007a20 */ /* 0x002fce0000410000 */
[----:B------:R-:W-:Y:S01]  /*2aa0*/  HMMA.16816.F32 R60, R28, R108, R60 ;  /* 0x0000006c1c3c723c */ /* 0x000fe2000000183c */
[----:B------:R1:W1:Y:S02]  /*2ab0*/  MUFU.TANH R161, R0 ;  /* 0x0000000000a17308 */ /* 0x0002640000002400 */
[----:B-1----:R-:W-:-:S06]  /*2ac0*/  FMUL.FTZ R0, R70, c[0x0][0x320] ;  /* 0x0000c80046007a20 */ /* 0x002fcc0000410000 */
[----:B------:R1:W1:Y:S02]  /*2ad0*/  MUFU.TANH R157, R0 ;  /* 0x00000000009d7308 */ /* 0x0002640000002400 */
[----:B-1----:R-:W-:Y:S02]  /*2ae0*/  FMUL.FTZ R0, R71, c[0x0][0x320] ;  /* 0x0000c80047007a20 */ /* 0x002fe40000410000 */
[----:B------:R-:W-:Y:S01]  /*2af0*/  HMMA.16816.F32 R68, R12, R50, R40 ;  /* 0x000000320c44723c */ /* 0x000fe20000001828 */
[----:B------:R-:W1:Y:S03]  /*2b00*/  LDSM.16.M88.4 R40, [R228+0x1800] ;  /* 0x00180000e428783b */ /* 0x000e660000000200 */
[----:B------:R5:W1:Y:S04]  /*2b10*/  MUFU.TANH R142, R0 ;  /* 0x00000000008e7308 */ /* 0x000a680000002400 */
[----:B------:R-:W-:Y:S01]  /*2b20*/  HMMA.16816.F32 R48, R36, R98, RZ ;  /* 0x000000622430723c */ /* 0x000fe200000018ff */
[----:B-----5:R-:W-:-:S04]  /*2b30*/  FMUL.FTZ R0, R76, c[0x0][0x320] ;  /* 0x0000c8004c007a20 */ /* 0x020fc80000410000 */
[----:B------:R5:W1:Y:S11]  /*2b40*/  MUFU.TANH R141, R0 ;  /* 0x00000000008d7308 */ /* 0x000a760000002400 */
[----:B------:R-:W-:Y:S08]  /*2b50*/  @!UPT UIADD3 URZ, URZ, URZ, URZ ;  /* 0x0000003f3f3ff290 */ /* 0x000ff0000fffe03f */
[----:B------:R-:W-:Y:S01]  /*2b60*/  HMMA.16816.F32 R48, R28, R102, R48 ;  /* 0x000000661c30723c */ /* 0x000fe20000001830 */
[----:B-----5:R-:W-:-:S04]  /*2b70*/  FMUL.FTZ R0, R77, c[0x0][0x320] ;  /* 0x0000c8004d007a20 */ /* 0x020fc80000410000 */
[----:B------:R5:W1:Y:S11]  /*2b80*/  MUFU.TANH R137, R0 ;  /* 0x0000000000897308 */ /* 0x000a760000002400 */
[----:B------:R-:W-:Y:S08]  /*2b90*/  @!UPT UIADD3 URZ, URZ, URZ, URZ ;  /* 0x0000003f3f3ff290 */ /* 0x000ff0000fffe03f */
[----:B------:R-:W-:Y:S01]  /*2ba0*/  HMMA.16816.F32 R48, R20, R54, R48 ;  /* 0x000000361430723c */ /* 0x000fe20000001830 */
[----:B-----5:R-:W-:-:S04]  /*2bb0*/  FMUL.FTZ R0, R78, c[0x0][0x320] ;  /* 0x0000c8004e007a20 */ /* 0x020fc80000410000 */
[----:B------:R5:W1:Y:S02]  /*2bc0*/  MUFU.TANH R133, R0 ;  /* 0x0000000000857308 */ /* 0x000a640000002400 */
[----:B-----5:R-:W-:Y:S02]  /*2bd0*/  FMUL.FTZ R0, R79, c[0x0][0x320] ;  /* 0x0000c8004f007a20 */ /* 0x020fe40000410000 */
[----:B-1----:R-:W-:Y:S01]  /*2be0*/  HMMA.16816.F32 R76, R8, R40, R44 ;  /* 0x00000028084c723c */ /* 0x002fe2000000182c */
[----:B------:R-:W1:Y:S03]  /*2bf0*/  LDSM.16.M88.4 R44, [R229+0x5900] ;  /* 0x00590000e52c783b */ /* 0x000e660000000200 */
[----:B------:R5:W1:Y:S02]  /*2c00*/  MUFU.TANH R134, R0 ;  /* 0x0000000000867308 */ /* 0x000a640000002400 */
[----:B-----5:R-:W-:-:S06]  /*2c10*/  FMUL.FTZ R0, R68, c[0x0][0x320] ;  /* 0x0000c80044007a20 */ /* 0x020fcc0000410000 */
[----:B------:R5:W1:Y:S02]  /*2c20*/  MUFU.TANH R153, R0 ;  /* 0x0000000000997308 */ /* 0x000a640000002400 */
[----:B-----5:R-:W-:Y:S01]  /*2c30*/  FMUL.FTZ R0, R69, c[0x0][0x320] ;  /* 0x0000c80045007a20 */ /* 0x020fe20000410000 */
[----:B-1----:R-:W-:Y:S05]  /*2c40*/  HMMA.16816.F32 R60, R20, R44, R60 ;  /* 0x0000002c143c723c */ /* 0x002fea000000183c */
[----:B------:R1:W1:Y:S02]  /*2c50*/  MUFU.TANH R139, R0 ;  /* 0x00000000008b7308 */ /* 0x0002640000002400 */
[----:B-1----:R-:W-:-:S06]  /*2c60*/  FMUL.FTZ R0, R70, c[0x0][0x320] ;  /* 0x0000c80046007a20 */ /* 0x002fcc0000410000 */
        /* <DEDUP_REMOVED lines=9> */
[----:B-1----:R-:W-:-:S07]  /*2d00*/  FMUL.FTZ R0, R73, c[0x0][0x320] ;  /* 0x0000c80049007a20 */ /* 0x002fce0000410000 */
[----:B------:R-:W-:Y:S01]  /*2d10*/  HMMA.16816.F32 R56, R36, R106, RZ ;  /* 0x0000006a2438723c */ /* 0x000fe200000018ff */
        /* <DEDUP_REMOVED lines=18> */
[----:B------:R-:W-:Y:S01]  /*2e40*/  HMMA.16816.F32 R68, R12, R42, R48 ;  /* 0x0000002a0c44723c */ /* 0x000fe20000001830 */
[----:B------:R-:W1:Y:S03]  /*2e50*/  LDSM.16.M88.4 R48, [R228+0x2000] ;  /* 0x00200000e430783b */ /* 0x000e660000000200 */
[----:B------:R5:W1:Y:S04]  /*2e60*/  MUFU.TANH R160, R0 ;  /* 0x0000000000a07308 */ /* 0x000a680000002400 */
[----:B------:R-:W-:Y:S08]  /*2e70*/  HMMA.16816.F32 R40, R16, R44, R52 ;  /* 0x0000002c1028723c */ /* 0x000ff00000001834 */
[----:B------:R-:W-:Y:S01]  /*2e80*/  HMMA.16816.F32 R52, R28, R110, R56 ;  /* 0x0000006e1c34723c */ /* 0x000fe20000001838 */
[----:B-----5:R-:W-:-:S04]  /*2e90*/  FMUL.FTZ R0, R76, c[0x0][0x320] ;  /* 0x0000c8004c007a20 */ /* 0x020fc80000410000 */
[----:B------:R5:W1:Y:S03]  /*2ea0*/  MUFU.TANH R147, R0 ;  /* 0x0000000000937308 */ /* 0x000a660000002400 */
[----:B------:R-:W-:Y:S01]  /*2eb0*/  HMMA.16816.F32 R56, R32, R112, RZ ;  /* 0x000000702038723c */ /* 0x000fe200000018ff */
[----:B-----5:R-:W-:-:S04]  /*2ec0*/  FMUL.FTZ R0, R77, c[0x0][0x320] ;  /* 0x0000c8004d007a20 */ /* 0x020fc80000410000 */
[----:B------:R5:W1:Y:S02]  /*2ed0*/  MUFU.TANH R148, R0 ;  /* 0x0000000000947308 */ /* 0x000a640000002400 */
[----:B-----5:R-:W-:-:S06]  /*2ee0*/  FMUL.FTZ R0, R78, c[0x0][0x320] ;  /* 0x0000c8004e007a20 */ /* 0x020fcc0000410000 */
[----:B------:R5:W1:Y:S02]  /*2ef0*/  MUFU.TANH R151, R0 ;  /* 0x0000000000977308 */ /* 0x000a640000002400 */
[----:B-----5:R-:W-:Y:S02]  /*2f00*/  FMUL.FTZ R0, R79, c[0x0][0x320] ;  /* 0x0000c8004f007a20 */ /* 0x020fe40000410000 */
[----:B-1----:R-:W-:Y:S04]  /*2f10*/  HMMA.16816.F32 R76, R8, R48, R40 ;  /* 0x00000030084c723c */ /* 0x002fe80000001828 */
        /* <DEDUP_REMOVED lines=33> */
[----:B------:R1:W1:Y:S02]  /*3130*/  MUFU.TANH R156, R0 ;  /* 0x00000000009c7308 */ /* 0x0002640000002400 */
[----:B-1----:R-:W-:Y:S11]  /*3140*/  FMUL.FTZ R0, R69, c[0x0][0x320] ;  /* 0x0000c80045007a20 */ /* 0x002ff60000410000 */
[----:B------:R-:W-:Y:S06]  /*3150*/  @!UPT UIADD3 URZ, URZ, URZ, URZ ;  /* 0x0000003f3f3ff290 */ /* 0x000fec000fffe03f */
        /* <DEDUP_REMOVED lines=8> */
[C---:B------:R-:W-:Y:S08]  /*31e0*/  HMMA.16816.F32 R48, R36.reuse, R114, RZ ;  /* 0x000000722430723c */ /* 0x040ff000000018ff */
[----:B------:R-:W-:Y:S01]  /*31f0*/  HMMA.16816.F32 R36, R36, R126, RZ ;  /* 0x0000007e2424723c */ /* 0x000fe200000018ff */
[----:B-----5:R-:W-:-:S04]  /*3200*/  FMUL.FTZ R0, R76, c[0x0][0x320] ;  /* 0x0000c8004c007a20 */ /* 0x020fc80000410000 */
[----:B------:R5:W1:Y:S11]  /*3210*/  MUFU.TANH R94, R0 ;  /* 0x00000000005e7308 */ /* 0x000a760000002400 */
[----:B------:R-:W-:Y:S01]  /*3220*/  HMMA.16816.F32 R48, R28, R122, R48 ;  /* 0x0000007a1c30723c */ /* 0x000fe20000001830 */
[----:B-----5:R-:W-:-:S07]  /*3230*/  FMUL.FTZ R0, R77, c[0x0][0x320] ;  /* 0x0000c8004d007a20 */ /* 0x020fce0000410000 */
[----:B------:R-:W-:Y:S01]  /*3240*/  HMMA.16816.F32 R28, R28, R130, R36 ;  /* 0x000000821c1c723c */ /* 0x000fe20000001824 */
[----:B------:R5:W1:Y:S11]  /*3250*/  MUFU.TANH R93, R0 ;  /* 0x00000000005d7308 */ /* 0x000a760000002400 */
[----:B------:R-:W-:Y:S04]  /*3260*/  @!UPT UIADD3 URZ, URZ, URZ, URZ ;  /* 0x0000003f3f3ff290 */ /* 0x000fe8000fffe03f */
[----:B------:R-:W-:Y:S01]  /*3270*/  HMMA.16816.F32 R48, R20, R54, R48 ;  /* 0x000000361430723c */ /* 0x000fe20000001830 */
[----:B-----5:R-:W-:-:S04]  /*3280*/  FMUL.FTZ R0, R78, c[0x0][0x320] ;  /* 0x0000c8004e007a20 */ /* 0x020fc80000410000 */
[----:B------:R5:W1:Y:S03]  /*3290*/  MUFU.TANH R92, R0 ;  /* 0x00000000005c7308 */ /* 0x000a660000002400 */
[----:B------:R-:W-:Y:S01]  /*32a0*/  HMMA.16816.F32 R52, R16, R54, R64 ;  /* 0x000000361034723c */ /* 0x000fe20000001840 */
[----:B-----5:R-:W-:-:S07]  /*32b0*/  FMUL.FTZ R0, R79, c[0x0][0x320] ;  /* 0x0000c8004f007a20 */ /* 0x020fce0000410000 */
[C---:B-1----:R-:W-:Y:S01]  /*32c0*/  HMMA.16816.F32 R76, R8.reuse, R40, R44 ;  /* 0x00000028084c723c */ /* 0x042fe2000000182c */
[----:B------:R-:W1:Y:S01]  /*32d0*/  LDSM.16.M88.4 R44, [R229+0x6900] ;  /* 0x00690000e52c783b */ /* 0x000e620000000200 */
[----:B------:R5:W1:Y:S11]  /*32e0*/  MUFU.TANH R91, R0 ;  /* 0x00000000005b7308 */ /* 0x000a760000002400 */
[----:B------:R-:W-:Y:S03]  /*32f0*/  @!UPT UIADD3 URZ, URZ, URZ, URZ ;  /* 0x0000003f3f3ff290 */ /* 0x000fe6000fffe03f */
[----:B------:R-:W-:Y:S08]  /*3300*/  HMMA.16816.F32 R64, R8, R42, R52 ;  /* 0x0000002a0840723c */ /* 0x000ff00000001834 */
[----:B------:R-:W-:Y:S01]  /*3310*/  HMMA.16816.F32 R52, R32, R126, RZ ;  /* 0x0000007e2034723c */ /* 0x000fe200000018ff */
[----:B-----5:R-:W-:-:S04]  /*3320*/  FMUL.FTZ R0, R68, c[0x0][0x320] ;  /* 0x0000c80044007a20 */ /* 0x020fc80000410000 */
[----:B------:R5:W1:Y:S01]  /*3330*/  MUFU.TANH R90, R0 ;  /* 0x00000000005a7308 */ /* 0x000a620000002400 */
[----:B------:R-:W-:Y:S02]  /*3340*/  FMUL.FTZ R77, R77, c[0x0][0x320] ;  /* 0x0000c8004d4d7a20 */ /* 0x000fe40000410000 */
[----:B------:R-:W-:Y:S02]  /*3350*/  FMUL.FTZ R78, R78, c[0x0][0x320] ;  /* 0x0000c8004e4e7a20 */ /* 0x000fe40000410000 */
[----:B------:R-:W-:-:S03]  /*3360*/  FMUL.FTZ R79, R79, c[0x0][0x320] ;  /* 0x0000c8004f4f7a20 */ /* 0x000fc60000410000 */
[----:B------:R-:W1:Y:S03]  /*3370*/  MUFU.TANH R77, R77 ;  /* 0x0000004d004d7308 */ /* 0x000e660000002400 */
[----:B------:R-:W-:Y:S02]  /*3380*/  FMUL.FTZ R64, R64, c[0x0][0x320] ;  /* 0x0000c80040407a20 */ /* 0x000fe40000410000 */
[----:B------:R-:W-:Y:S02]  /*3390*/  FMUL.FTZ R65, R65, c[0x0][0x320] ;  /* 0x0000c80041417a20 */ /* 0x000fe40000410000 */
[----:B------:R-:W-:Y:S02]  /*33a0*/  FMUL.FTZ R66, R66, c[0x0][0x320] ;  /* 0x0000c80042427a20 */ /* 0x000fe40000410000 */
[----:B-----5:R-:W-:Y:S01]  /*33b0*/  FMUL.FTZ R0, R69, c[0x0][0x320] ;  /* 0x0000c80045007a20 */ /* 0x020fe20000410000 */
[----:B------:R-:W1:Y:S01]  /*33c0*/  MUFU.TANH R78, R78 ;  /* 0x0000004e004e7308 */ /* 0x000e620000002400 */
[----:B------:R-:W-:Y:S07]  /*33d0*/  HMMA.16816.F32 R36, R24, R130, R52 ;  /* 0x000000821824723c */ /* 0x000fee0000001834 */
[----:B------:R5:W1:Y:S08]  /*33e0*/  MUFU.TANH R89, R0 ;  /* 0x0000000000597308 */ /* 0x000a700000002400 */
[----:B------:R-:W1:Y:S01]  /*33f0*/  MUFU.TANH R79, R79 ;  /* 0x0000004f004f7308 */ /* 0x000e620000002400 */
[----:B-----5:R-:W-:-:S07]  /*3400*/  FMUL.FTZ R0, R70, c[0x0][0x320] ;  /* 0x0000c80046007a20 */ /* 0x020fce0000410000 */
[----:B------:R-:W1:Y:S08]  /*3410*/  MUFU.TANH R64, R64 ;  /* 0x0000004000407308 */ /* 0x000e700000002400 */
[----:B------:R5:W1:Y:S08]  /*3420*/  MUFU.TANH R88, R0 ;  /* 0x0000000000587308 */ /* 0x000a700000002400 */
[----:B------:R-:W1:Y:S01]  /*3430*/  MUFU.TANH R65, R65 ;  /* 0x0000004100417308 */ /* 0x000e620000002400 */
[----:B-----5:R-:W-:-:S07]  /*3440*/  FMUL.FTZ R0, R71, c[0x0][0x320] ;  /* 0x0000c80047007a20 */ /* 0x020fce0000410000 */
[----:B------:R-:W1:Y:S01]  /*3450*/  MUFU.TANH R66, R66 ;  /* 0x0000004200427308 */ /* 0x000e620000002400 */
[----:B------:R-:W-:Y:S07]  /*3460*/  HMMA.16816.F32 R68, R12, R40, R56 ;  /* 0x000000280c44723c */ /* 0x000fee0000001838 */
[----:B------:R5:W1:Y:S01]  /*3470*/  MUFU.TANH R87, R0 ;  /* 0x0000000000577308 */ /* 0x000a620000002400 */
[----:B------:R-:W-:Y:S01]  /*3480*/  HMMA.16816.F32 R56, R32, R124, RZ ;  /* 0x0000007c2038723c */ /* 0x000fe200000018ff */
[----:B-----5:R-:W-:-:S06]  /*3490*/  FMUL.FTZ R0, R72, c[0x0][0x320] ;  /* 0x0000c80048007a20 */ /* 0x020fcc0000410000 */
[----:B------:R5:W1:Y:S11]  /*34a0*/  MUFU.TANH R86, R0 ;  /* 0x0000000000567308 */ /* 0x000a760000002400 */
[----:B------:R-:W-:Y:S06]  /*34b0*/  @!UPT UIADD3 URZ, URZ, URZ, URZ ;  /* 0x0000003f3f3ff290 */ /* 0x000fec000fffe03f */
[----:B------:R-:W-:Y:S01]  /*34c0*/  HMMA.16816.F32 R56, R24, R128, R56 ;  /* 0x000000801838723c */ /* 0x000fe20000001838 */
[----:B-----5:R-:W-:-:S04]  /*34d0*/  FMUL.FTZ R0, R73, c[0x0][0x320] ;  /* 0x0000c80049007a20 */ /* 0x020fc80000410000 */
[----:B------:R5:W2:Y:S11]  /*34e0*/  MUFU.TANH R85, R0 ;  /* 0x0000000000557308 */ /* 0x000ab60000002400 */
[----:B------:R-:W-:Y:S08]  /*34f0*/  @!UPT UIADD3 URZ, URZ, URZ, URZ ;  /* 0x0000003f3f3ff290 */ /* 0x000ff0000fffe03f */
[----:B-1----:R-:W-:Y:S01]  /*3500*/  HMMA.16816.F32 R32, R16, R44, R56 ;  /* 0x0000002c1020723c */ /* 0x002fe20000001838 */
[----:B-----5:R-:W-:-:S07]  /*3510*/  FMUL.FTZ R0, R74, c[0x0][0x320] ;  /* 0x0000c8004a007a20 */ /* 0x020fce0000410000 */
[----:B------:R-:W-:Y:S01]  /*3520*/  HMMA.16816.F32 R16, R16, R46, R36 ;  /* 0x0000002e1010723c */ /* 0x000fe20000001824 */
[----:B------:R1:W1:Y:S02]  /*3530*/  MUFU.TANH R84, R0 ;  /* 0x0000000000547308 */ /* 0x0002640000002400 */
[----:B-1----:R-:W-:-:S06]  /*3540*/  FMUL.FTZ R0, R75, c[0x0][0x320] ;  /* 0x0000c8004b007a20 */ /* 0x002fcc0000410000 */
[----:B------:R1:W1:Y:S02]  /*3550*/  MUFU.TANH R83, R0 ;  /* 0x0000000000537308 */ /* 0x0002640000002400 */
[----:B-1----:R-:W-:-:S06]  /*3560*/  FMUL.FTZ R0, R68, c[0x0][0x320] ;  /* 0x0000c80044007a20 */ /* 0x002fcc0000410000 */
[----:B------:R1:W1:Y:S02]  /*3570*/  MUFU.TANH R81, R0 ;  /* 0x0000000000517308 */ /* 0x0002640000002400 */
[----:B-1----:R-:W-:-:S06]  /*3580*/  FMUL.FTZ R0, R69, c[0x0][0x320] ;  /* 0x0000c80045007a20 */ /* 0x002fcc0000410000 */
[----:B------:R1:W1:Y:S02]  /*3590*/  MUFU.TANH R82, R0 ;  /* 0x0000000000527308 */ /* 0x0002640000002400 */
[----:B-1----:R-:W-:-:S06]  /*35a0*/  FMUL.FTZ R0, R70, c[0x0][0x320] ;  /* 0x0000c80046007a20 */ /* 0x002fcc0000410000 */
[----:B------:R1:W1:Y:S02]  /*35b0*/  MUFU.TANH R80, R0 ;  /* 0x0000000000507308 */ /* 0x0002640000002400 */
[----:B-1----:R-:W-:Y:S02]  /*35c0*/  FMUL.FTZ R0, R71, c[0x0][0x320] ;  /* 0x0000c80047007a20 */ /* 0x002fe40000410000 */
[----:B------:R-:W-:Y:S01]  /*35d0*/  HMMA.16816.F32 R68, R12, R42, R48 ;  /* 0x0000002a0c44723c */ /* 0x000fe20000001830 */
[----:B------:R-:W1:Y:S03]  /*35e0*/  LDSM.16.M88.4 R48, [R228+0x3000] ;  /* 0x00300000e430783b */ /* 0x000e660000000200 */
[----:B------:R5:W1:Y:S01]  /*35f0*/  MUFU.TANH R73, R0 ;  /* 0x0000000000497308 */ /* 0x000a620000002400 */
[----:B------:R-:W-:-:S04]  /*3600*/  DEPBAR.LE SB0, 0x0 ;  /* 0x000080000000791a */ /* 0x000fc80000000000 */
[C---:B------:R-:W-:Y:S08]  /*3610*/  HMMA.16816.F32 R40, R20.reuse, R44, R60 ;  /* 0x0000002c1428723c */ /* 0x040ff0000000183c */
[----:B------:R-:W-:Y:S01]  /*3620*/  HMMA.16816.F32 R20, R20, R46, R28 ;  /* 0x0000002e1414723c */ /* 0x000fe2000000181c */
[----:B-----5:R-:W-:-:S04]  /*3630*/  FMUL.FTZ R0, R76, c[0x0][0x320] ;  /* 0x0000c8004c007a20 */ /* 0x020fc80000410000 */
[----:B------:R5:W1:Y:S02]  /*3640*/  MUFU.TANH R72, R0 ;  /* 0x0000000000487308 */ /* 0x000a640000002400 */
[----:B------:R-:W-:Y:S02]  /*3650*/  FMUL.FTZ R71, R71, c[0x0][0x320] ;  /* 0x0000c80047477a20 */ /* 0x000fe40000410000 */
[----:B------:R-:W-:Y:S02]  /*3660*/  FMUL.FTZ R68, R68, c[0x0][0x320] ;  /* 0x0000c80044447a20 */ /* 0x000fe40000410000 */
[----:B------:R-:W-:Y:S02]  /*3670*/  FMUL.FTZ R69, R69, c[0x0][0x320] ;  /* 0x0000c80045457a20 */ /* 0x000fe40000410000 */
[----:B------:R-:W-:Y:S01]  /*3680*/  FMUL.FTZ R70, R70, c[0x0][0x320] ;  /* 0x0000c80046467a20 */ /* 0x000fe20000410000 */
[----:B------:R-:W2:Y:S01]  /*3690*/  MUFU.TANH R61, R68 ;  /* 0x00000044003d7308 */ /* 0x000ea20000002400 */
[----:B-----5:R-:W-:-:S07]  /*36a0*/  FMUL.FTZ R0, R67, c[0x0][0x320] ;  /* 0x0000c80043007a20 */ /* 0x020fce0000410000 */
[----:B------:R-:W2:Y:S01]  /*36b0*/  MUFU.TANH R62, R69 ;  /* 0x00000045003e7308 */ /* 0x000ea20000002400 */
[-C--:B-1----:R-:W-:Y:S07]  /*36c0*/  HMMA.16816.F32 R40, R12, R48.reuse, R40 ;  /* 0x000000300c28723c */ /* 0x082fee0000001828 */
[----:B------:R-:W1:Y:S01]  /*36d0*/  MUFU.TANH R60, R70 ;  /* 0x00000046003c7308 */ /* 0x000e620000002400 */
[----:B------:R-:W-:Y:S07]  /*36e0*/  HMMA.16816.F32 R24, R8, R48, R32 ;  /* 0x000000300818723c */ /* 0x000fee0000001820 */
[----:B------:R-:W1:Y:S01]  /*36f0*/  MUFU.TANH R71, R71 ;  /* 0x0000004700477308 */ /* 0x000e620000002400 */
[-C--:B------:R-:W-:Y:S07]  /*3700*/  HMMA.16816.F32 R12, R12, R50.reuse, R20 ;  /* 0x000000320c0c723c */ /* 0x080fee0000001814 */
[----:B------:R5:W1:Y:S01]  /*3710*/  MUFU.TANH R29, R0 ;  /* 0x00000000001d7308 */ /* 0x000a620000002400 */
[----:B------:R-:W-:Y:S01]  /*3720*/  HMMA.16816.F32 R8, R8, R50, R16 ;  /* 0x000000320808723c */ /* 0x000fe20000001810 */
[----:B------:R-:W-:-:S02]  /*3730*/  FMUL.FTZ R40, R40, c[0x0][0x320] ;  /* 0x0000c80028287a20 */ /* 0x000fc40000410000 */
[----:B------:R-:W-:Y:S02]  /*3740*/  FMUL.FTZ R41, R41, c[0x0][0x320] ;  /* 0x0000c80029297a20 */ /* 0x000fe40000410000 */
[----:B------:R-:W-:Y:S02]  /*3750*/  FMUL.FTZ R42, R42, c[0x0][0x320] ;  /* 0x0000c8002a2a7a20 */ /* 0x000fe40000410000 */
[----:B------:R-:W-:Y:S01]  /*3760*/  FMUL.FTZ R43, R43, c[0x0][0x320] ;  /* 0x0000c8002b2b7a20 */ /* 0x000fe20000410000 */
[----:B------:R-:W1:Y:S01]  /*3770*/  MUFU.TANH R40, R40 ;  /* 0x0000002800287308 */ /* 0x000e620000002400 */
[----:B------:R-:W-:Y:S02]  /*3780*/  FMUL.FTZ R24, R24, c[0x0][0x320] ;  /* 0x0000c80018187a20 */ /* 0x000fe40000410000 */
[----:B------:R-:W-:Y:S02]  /*3790*/  FMUL.FTZ R25, R25, c[0x0][0x320] ;  /* 0x0000c80019197a20 */ /* 0x000fe40000410000 */
[----:B------:R-:W-:Y:S01]  /*37a0*/  FMUL.FTZ R26, R26, c[0x0][0x320] ;  /* 0x0000c8001a1a7a20 */ /* 0x000fe20000410000 */
[----:B-----5:R-:W-:Y:S01]  /*37b0*/  LOP3.LUT R0, R117, R116, RZ, 0xfc, !PT ;  /* 0x0000007475007212 */ /* 0x020fe200078efcff */
[----:B------:R-:W-:Y:S01]  /*37c0*/  FMUL.FTZ R27, R27, c[0x0][0x320] ;  /* 0x0000c8001b1b7a20 */ /* 0x000fe20000410000 */
[----:B------:R3:W1:Y:S01]  /*37d0*/  MUFU.TANH R48, R42 ;  /* 0x0000002a00307308 */ /* 0x0006620000002400 */
[----:B------:R-:W-:-:S02]  /*37e0*/  FMUL.FTZ R12, R12, c[0x0][0x320] ;  /* 0x0000c8000c0c7a20 */ /* 0x000fc40000410000 */
[----:B------:R-:W-:Y:S02]  /*37f0*/  FMUL.FTZ R13, R13, c[0x0][0x320] ;  /* 0x0000c8000d0d7a20 */ /* 0x000fe40000410000 */
[----:B------:R-:W-:Y:S02]  /*3800*/  FMUL.FTZ R14, R14, c[0x0][0x320] ;  /* 0x0000c8000e0e7a20 */ /* 0x000fe40000410000 */
[----:B------:R-:W-:Y:S01]  /*3810*/  FMUL.FTZ R15, R15, c[0x0][0x320] ;  /* 0x0000c8000f0f7a20 */ /* 0x000fe20000410000 */
[----:B------:R3:W1:Y:S01]  /*3820*/  MUFU.TANH R46, R43 ;  /* 0x0000002b002e7308 */ /* 0x0006620000002400 */
[----:B------:R-:W-:Y:S02]  /*3830*/  FMUL.FTZ R8, R8, c[0x0][0x320] ;  /* 0x0000c80008087a20 */ /* 0x000fe40000410000 */
[----:B------:R-:W-:Y:S02]  /*3840*/  FMUL.FTZ R9, R9, c[0x0][0x320] ;  /* 0x0000c80009097a20 */ /* 0x000fe40000410000 */
[----:B------:R-:W-:-:S02]  /*3850*/  FMUL.FTZ R10, R10, c[0x0][0x320] ;  /* 0x0000c8000a0a7a20 */ /* 0x000fc40000410000 */
[----:B------:R-:W-:Y:S01]  /*3860*/  FMUL.FTZ R11, R11, c[0x0][0x320] ;  /* 0x0000c8000b0b7a20 */ /* 0x000fe20000410000 */
[----:B------:R-:W1:Y:S08]  /*3870*/  MUFU.TANH R41, R41 ;  /* 0x0000002900297308 */ /* 0x000e700000002400 */
[----:B------:R3:W1:Y:S08]  /*3880*/  MUFU.TANH R22, R24 ;  /* 0x0000001800167308 */ /* 0x0006700000002400 */
        /* <DEDUP_REMOVED lines=10> */
[----:B------:R3:W1:Y:S01]  /*3930*/  MUFU.TANH R30, R11 ;  /* 0x0000000b001e7308 */ /* 0x0006620000002400 */
[----:B------:R-:W-:Y:S06]  /*3940*/  BAR.SYNC.DEFER_BLOCKING 0x0 ;  /* 0x0000000000007b1d */ /* 0x000fec0000010000 */
[----:B------:R-:W-:Y:S05]  /*3950*/  @!P0 BRA `(.L_x_18) ;  /* 0x000003f000008947 */ /* 0x000fea0003800000 */
[----:B--2-4-:R-:W-:Y:S02]  /*3960*/  IMAD.U32 R2, RZ, RZ, UR9 ;  /* 0x00000009ff027e24 */ /* 0x014fe4000f8e00ff */
[----:B------:R-:W-:-:S03]  /*3970*/  IMAD.MOV.U32 R243, RZ, RZ, RZ ;  /* 0x000000fffff37224 */ /* 0x000fc600078e00ff */
[----:B------:R-:W-:-:S04]  /*3980*/  IADD3 R2, R198, UR6, R2 ;  /* 0x00000006c6027c10 */ /* 0x000fc8000fffe002 */
[----:B------:R-:W-:-:S05]  /*3990*/  IADD3 R5, R2, -0x70, RZ ;  /* 0xffffff9002057810 */ /* 0x000fca0007ffe0ff */
[----:B---3--:R-:W-:-:S04]  /*39a0*/  @P5 IMAD.HI.U32 R6, R5, c[0x0][0x2bc], RZ ;  /* 0x0000af0005065a27 */ /* 0x008fc800078e00ff */
[----:B------:R-:W-:Y:S01]  /*39b0*/  IMAD.MOV.U32 R2, RZ, RZ, R5 ;  /* 0x000000ffff027224 */ /* 0x000fe200078e0005 */
[----:B------:R-:W-:-:S04]  /*39c0*/  @P5 SHF.R.U32.HI R2, RZ, c[0x0][0x2c0], R6 ;  /* 0x0000b000ff025a19 */ /* 0x000fc80000011606 */
[----:B------:R-:W-:-:S04]  /*39d0*/  @!P4 IADD3 R7, P0, R2, UR12, RZ ;  /* 0x0000000c0207cc10 */ /* 0x000fc8000ff1e0ff */
[----:B------:R-:W-:Y:S02]  /*39e0*/  @!P4 LEA.HI.X.SX32 R8, R2, UR14, 0x1, P0 ;  /* 0x0000000e0208cc11 */ /* 0x000fe400080f0eff */
[----:B------:R-:W-:-:S04]  /*39f0*/  @!P4 LEA R6, P0, R7, c[0x0][0x2a0], 0x2 ;  /* 0x0000a8000706ca11 */ /* 0x000fc800078010ff */
[----:B------:R-:W-:-:S05]  /*3a00*/  @!P4 LEA.HI.X R7, R7, c[0x0][0x2a4], R8, 0x2, P0 ;  /* 0x0000a9000707ca11 */ /* 0x000fca00000f1408 */
[----:B------:R2:W3:Y:S01]  /*3a10*/  @!P4 LDG.E R243, [R6.64] ;  /* 0x0000001006f3c981 */ /* 0x0004e2000c1e1900 */
[----:B------:R-:W-:-:S04]  /*3a20*/  IMAD.MOV R2, RZ, RZ, -R2 ;  /* 0x000000ffff027224 */ /* 0x000fc800078e0a02 */
[----:B------:R-:W-:-:S05]  /*3a30*/  IMAD R9, R2, c[0x0][0x2b8], R5 ;  /* 0x0000ae0002097a24 */ /* 0x000fca00078e0205 */
[----:B------:R-:W-:Y:S01]  /*3a40*/  SHF.R.S32.HI R2, RZ, 0x1f, R9 ;  /* 0x0000001fff027819 */ /* 0x000fe20000011409 */
[----:B------:R-:W-:Y:S04]  /*3a50*/  STL [R1+0x4], R9 ;  /* 0x0000040901007387 */ /* 0x000fe80000100800 */
[----:B------:R-:W-:-:S04]  /*3a60*/  IMAD R2, R2, c[0x0][0x1e0], RZ ;  /* 0x0000780002027a24 */ /* 0x000fc800078e02ff */
[C---:B------:R-:W-:Y:S02]  /*3a70*/  IMAD R2, R9.reuse, c[0x0][0x1e4], R2 ;  /* 0x0000790009027a24 */ /* 0x040fe400078e0202 */
[----:B--2---:R-:W-:-:S04]  /*3a80*/  IMAD.WIDE.U32 R6, R9, c[0x0][0x1e0], RZ ;  /* 0x0000780009067a25 */ /* 0x004fc800078e00ff */
[----:B------:R-:W-:Y:S01]  /*3a90*/  IMAD.IADD R7, R7, 0x1, R2 ;  /* 0x0000000107077824 */ /* 0x000fe200078e0202 */
[----:B---3--:R-:W-:-:S03]  /*3aa0*/  SHF.R.S32.HI R5, RZ, 0x1f, R243 ;  /* 0x0000001fff057819 */ /* 0x008fc600000114f3 */
[----:B------:R-:W-:-:S04]  /*3ab0*/  IMAD.WIDE.U32 R6, R243, c[0x0][0x1f0], R6 ;  /* 0x00007c00f3067a25 */ /* 0x000fc800078e0006 */
[----:B------:R-:W-:Y:S01]  /*3ac0*/  IMAD R5, R5, c[0x0][0x1f0], RZ ;  /* 0x00007c0005057a24 */ /* 0x000fe200078e02ff */
[----:B------:R-:W-:-:S03]  /*3ad0*/  IADD3 R2, P1, R6, UR20, RZ ;  /* 0x0000001406027c10 */ /* 0x000fc6000ff3e0ff */
[----:B------:R-:W-:Y:S01]  /*3ae0*/  IMAD R6, R243, c[0x0][0x1f4], R5 ;  /* 0x00007d00f3067a24 */ /* 0x000fe200078e0205 */
[----:B------:R-:W-:-:S04]  /*3af0*/  LEA R5, P0, R2, c[0x0][0x1c8], 0x1 ;  /* 0x0000720002057a11 */ /* 0x000fc800078008ff */
[----:B------:R-:W-:Y:S01]  /*3b00*/  IADD3.X R6, R7, UR18, R6, P1, !PT ;  /* 0x0000001207067c10 */ /* 0x000fe20008ffe406 */
[----:B------:R-:W2:Y:S03]  /*3b10*/  SHFL.IDX PT, R8, R5, RZ, 0x181f ;  /* 0x00181fff05087589 */ /* 0x000ea600000e0000 */
[----:B------:R-:W-:Y:S01]  /*3b20*/  LEA.HI.X R2, R2, c[0x0][0x1cc], R6, 0x1, P0 ;  /* 0x0000730002027a11 */ /* 0x000fe200000f0c06 */
[----:B------:R-:W-:Y:S04]  /*3b30*/  SHFL.IDX PT, R14, R5, 0x2, 0x181f ;  /* 0x00581f00050e7f89 */ /* 0x000fe800000e0000 */
[----:B------:R-:W3:Y:S04]  /*3b40*/  SHFL.IDX PT, R6, R5, 0x1, 0x181f ;  /* 0x00381f0005067f89 */ /* 0x000ee800000e0000 */
[----:B------:R-:W4:Y:S04]  /*3b50*/  SHFL.IDX PT, R9, R2, RZ, 0x181f ;  /* 0x00181fff02097589 */ /* 0x000f2800000e0000 */
[----:B------:R-:W5:Y:S04]  /*3b60*/  SHFL.IDX PT, R7, R2, 0x1, 0x181f ;  /* 0x00381f0002077f89 */ /* 0x000f6800000e0000 */
[----:B------:R-:W1:Y:S04]  /*3b70*/  SHFL.IDX PT, R12, R5, 0x3, 0x181f ;  /* 0x00781f00050c7f89 */ /* 0x000e6800000e0000 */
[----:B------:R-:W1:Y:S01]  /*3b80*/  SHFL.IDX PT, R10, R5, 0x4, 0x181f ;  /* 0x00981f00050a7f89 */ /* 0x000e6200000e0000 */
[----:B--2---:R-:W-:-:S03]  /*3b90*/  IADD3 R8, P1, R8, R242, RZ ;  /* 0x000000f208087210 */ /* 0x004fc60007f3e0ff */
[----:B------:R-:W2:Y:S04]  /*3ba0*/  SHFL.IDX PT, R11, R2, 0x2, 0x181f ;  /* 0x00581f00020b7f89 */ /* 0x000ea800000e0000 */
[----:B------:R-:W-:Y:S01]  /*3bb0*/  SHFL.IDX PT, R13, R5, 0x5, 0x181f ;  /* 0x00b81f00050d7f89 */ /* 0x000fe200000e0000 */
[----:B---3--:R-:W-:-:S03]  /*3bc0*/  IADD3 R6, P0, R6, R242, RZ ;  /* 0x000000f206067210 */ /* 0x008fc60007f1e0ff */
[----:B------:R-:W-:Y:S01]  /*3bd0*/  SHFL.IDX PT, R5, R5, 0x6, 0x181f ;  /* 0x00d81f0005057f89 */ /* 0x000fe200000e0000 */
[----:B----4-:R-:W-:-:S03]  /*3be0*/  IMAD.X R9, R9, 0x1, R241, P1 ;  /* 0x0000000109097824 */ /* 0x010fc600008e06f1 */
[----:B------:R-:W-:Y:S01]  /*3bf0*/  SHFL.IDX PT, R18, R2, 0x3, 0x181f ;  /* 0x00781f0002127f89 */ /* 0x000fe200000e0000 */
[----:B-----5:R-:W-:Y:S01]  /*3c00*/  IMAD.X R7, R7, 0x1, R241, P0 ;  /* 0x0000000107077824 */ /* 0x020fe200000e06f1 */
[-C--:B------:R-:W-:Y:S02]  /*3c10*/  IADD3 R14, P0, R14, R242.reuse, RZ ;  /* 0x000000f20e0e7210 */ /* 0x080fe40007f1e0ff */
[----:B------:R-:W3:Y:S01]  /*3c20*/  SHFL.IDX PT, R17, R2, 0x4, 0x181f ;  /* 0x00981f0002117f89 */ /* 0x000ee200000e0000 */
[----:B-1----:R-:W-:-:S03]  /*3c30*/  IADD3 R12, P3, R12, R242, RZ ;  /* 0x000000f20c0c7210 */ /* 0x002fc60007f7e0ff */
[----:B------:R-:W1:Y:S01]  /*3c40*/  SHFL.IDX PT, R16, R2, 0x5, 0x181f ;  /* 0x00b81f0002107f89 */ /* 0x000e6200000e0000 */
[----:B------:R-:W-:-:S03]  /*3c50*/  IADD3 R10, P2, R10, R242, RZ ;  /* 0x000000f20a0a7210 */ /* 0x000fc60007f5e0ff */
[----:B------:R-:W4:Y:S01]  /*3c60*/  SHFL.IDX PT, R2, R2, 0x6, 0x181f ;  /* 0x00d81f0002027f89 */ /* 0x000f2200000e0000 */
[----:B--2---:R-:W-:-:S03]  /*3c70*/  IMAD.X R15, R11, 0x1, R241, P0 ;  /* 0x000000010b0f7824 */ /* 0x004fc600000e06f1 */
[----:B------:R2:W-:Y:S04]  /*3c80*/  LDGSTS.E.BYPASS.LTC128B.128 [R197+0x3900], [R8.64], !P6 ;  /* 0x0390000008c57fae */ /* 0x0005e8000f101d50 */
[----:B------:R5:W-:Y:S04]  /*3c90*/  LDGSTS.E.BYPASS.LTC128B.128 [R197+0x4100], [R6.64], !P6 ;  /* 0x0410000006c57fae */ /* 0x000be8000f101d50 */
[----:B------:R4:W-:Y:S01]  /*3ca0*/  LDGSTS.E.BYPASS.LTC128B.128 [R197+0x4900], [R14.64], !P6 ;  /* 0x049000000ec57fae */ /* 0x0009e2000f101d50 */
[--C-:B---3--:R-:W-:Y:S01]  /*3cb0*/  IMAD.X R11, R17, 0x1, R241.reuse, P2 ;  /* 0x00000001110b7824 */ /* 0x108fe200010e06f1 */
[-C--:B--2---:R-:W-:Y:S01]  /*3cc0*/  IADD3 R8, P1, R13, R242.reuse, RZ ;  /* 0x000000f20d087210 */ /* 0x084fe20007f3e0ff */
[----:B------:R-:W-:Y:S01]  /*3cd0*/  IMAD.X R13, R18, 0x1, R241, P3 ;  /* 0x00000001120d7824 */ /* 0x000fe200018e06f1 */
[----:B-----5:R-:W-:-:S03]  /*3ce0*/  IADD3 R6, P0, R5, R242, RZ ;  /* 0x000000f205067210 */ /* 0x020fc60007f1e0ff */
[--C-:B-1----:R-:W-:Y:S01]  /*3cf0*/  IMAD.X R9, R16, 0x1, R241.reuse, P1 ;  /* 0x0000000110097824 */ /* 0x102fe200008e06f1 */
[----:B------:R1:W-:Y:S01]  /*3d00*/  LDGSTS.E.BYPASS.LTC128B.128 [R197+0x5100], [R12.64], !P6 ;  /* 0x051000000cc57fae */ /* 0x0003e2000f101d50 */
[----:B----4-:R-:W-:-:S03]  /*3d10*/  IMAD.X R7, R2, 0x1, R241, P0 ;  /* 0x0000000102077824 */ /* 0x010fc600000e06f1 */
[----:B------:R1:W-:Y:S04]  /*3d20*/  LDGSTS.E.BYPASS.LTC128B.128 [R197+0x5900], [R10.64], !P6 ;  /* 0x059000000ac57fae */ /* 0x0003e8000f101d50 */
[----:B------:R1:W-:Y:S04]  /*3d30*/  LDGSTS.E.BYPASS.LTC128B.128 [R197+0x6100], [R8.64], !P6 ;  /* 0x0610000008c57fae */ /* 0x0003e8000f101d50 */
[----:B------:R1:W-:Y:S02]  /*3d40*/  LDGSTS.E.BYPASS.LTC128B.128 [R197+0x6900], [R6.64], !P6 ;  /* 0x0690000006c57fae */ /* 0x0003e4000f101d50 */
.L_x_18:
[----:B--2-4-:R-:W-:Y:S01]  /*3d50*/  LOP3.LUT R2, R195, 0xffffffe0, RZ, 0xc0, !PT ;  /* 0xffffffe0c3027812 */ /* 0x014fe200078ec0ff */
[----:B-1-3--:R-:W-:Y:S01]  /*3d60*/  IMAD.MOV.U32 R7, RZ, RZ, -0x2 ;  /* 0xfffffffeff077424 */ /* 0x00afe200078e00ff */
[----:B------:R-:W-:Y:S01]  /*3d70*/  UIADD3 UR6, UR7, -0x2, URZ ;  /* 0xfffffffe07067890 */ /* 0x000fe2000fffe03f */
[----:B------:R-:W-:Y:S01]  /*3d80*/  IMAD.SHL.U32 R224, R0, 0x2, RZ ;  /* 0x0000000200e07824 */ /* 0x000fe200078e00ff */
[----:B------:R-:W0:Y:S01]  /*3d90*/  LDGDEPBAR ;  /* 0x00000000000079af */ /* 0x000e220000000000 */
[----:B------:R-:W-:Y:S01]  /*3da0*/  IMAD.IADD R2, R196, 0x1, -R2 ;  /* 0x00000001c4027824 */ /* 0x000fe200078e0a02 */
[----:B------:R-:W-:Y:S01]  /*3db0*/  UISETP.GE.AND UP0, UPT, UR6, UR8, UPT ;  /* 0x000000080600728c */ /* 0x000fe2000bf06270 */
[----:B------:R-:W-:-:S02]  /*3dc0*/  IMAD R225, R4, 0x2, R224 ;  /* 0x0000000204e17824 */ /* 0x000fc400078e02e0 */
[C---:B------:R-:W-:Y:S01]  /*3dd0*/  IMAD R227, R3.reuse, 0x2, R224 ;  /* 0x0000000203e37824 */ /* 0x040fe200078e02e0 */
[----:B------:R-:W-:Y:S01]  /*3de0*/  SHF.R.S32.HI R5, RZ, 0x1f, R2 ;  /* 0x0000001fff057819 */ /* 0x000fe20000011402 */
[----:B------:R-:W-:-:S03]  /*3df0*/  IMAD R226, R3, 0x2, R225 ;  /* 0x0000000203e27824 */ /* 0x000fc600078e02e1 */
[----:B------:R-:W-:-:S04]  /*3e00*/  LEA.HI R5, R5, R2, RZ, 0x2 ;  /* 0x0000000205057211 */ /* 0x000fc800078f10ff */
[----:B------:R-:W-:-:S05]  /*3e10*/  LOP3.LUT R5, R5, 0x7ffffffc, RZ, 0xc0, !PT ;  /* 0x7ffffffc05057812 */ /* 0x000fca00078ec0ff */
[----:B------:R-:W-:-:S04]  /*3e20*/  IMAD.IADD R2, R2, 0x1, -R5 ;  /* 0x0000000102027824 */ /* 0x000fc800078e0a05 */
[----:B------:R-:W-:-:S05]  /*3e30*/  IMAD R2, R2, R7, UR15 ;  /* 0x0000000f02027e24 */ /* 0x000fca000f8e0207 */
[C---:B------:R-:W-:Y:S02]  /*3e40*/  ISETP.GT.AND P3, PT, R2.reuse, RZ, PT ;  /* 0x000000ff0200720c */ /* 0x040fe40003f64270 */
[C---:B------:R-:W-:Y:S02]  /*3e50*/  ISETP.GT.AND P2, PT, R2.reuse, 0x1, PT ;  /* 0x000000010200780c */ /* 0x040fe40003f44270 */
[----:B------:R-:W-:Y:S02]  /*3e60*/  ISETP.GT.AND P1, PT, R2, 0x8, PT ;  /* 0x000000080200780c */ /* 0x000fe40003f24270 */
[----:B------:R-:W-:Y:S02]  /*3e70*/  FSEL R11, R190, -INF , P3 ;  /* 0xff800000be0b7808 */ /* 0x000fe40001800000 */
[----:B------:R-:W-:Y:S02]  /*3e80*/  FSEL R10, R194, -INF , P3 ;  /* 0xff800000c20a7808 */ /* 0x000fe40001800000 */
[----:B------:R-:W-:-:S02]  /*3e90*/  FSEL R12, R189, -INF , P2 ;  /* 0xff800000bd0c7808 */ /* 0x000fc40001000000 */
[----:B------:R-:W-:Y:S02]  /*3ea0*/  FSEL R25, R193, -INF , P2 ;  /* 0xff800000c1197808 */ /* 0x000fe40001000000 */
[----:B------:R-:W-:Y:S02]  /*3eb0*/  ISETP.GT.AND P0, PT, R2, 0x9, PT ;  /* 0x000000090200780c */ /* 0x000fe40003f04270 */
[----:B------:R-:W-:Y:S02]  /*3ec0*/  FSEL R13, R182, -INF , P1 ;  /* 0xff800000b60d7808 */ /* 0x000fe40000800000 */
[----:B------:R-:W-:Y:S02]  /*3ed0*/  FSEL R26, R188, -INF , P1 ;  /* 0xff800000bc1a7808 */ /* 0x000fe40000800000 */
[----:B------:R-:W-:Y:S02]  /*3ee0*/  FMNMX.FTZ R5, R10, R25, !PT ;  /* 0x000000190a057209 */ /* 0x000fe40007810000 */
[----:B------:R-:W-:-:S02]  /*3ef0*/  FMNMX.FTZ R6, R11, R12, !PT ;  /* 0x0000000c0b067209 */ /* 0x000fc40007810000 */
[----:B------:R-:W-:Y:S02]  /*3f00*/  FSEL R15, R185, -INF , P3 ;  /* 0xff800000b90f7808 */ /* 0x000fe40001800000 */
[----:B------:R-:W-:Y:S02]  /*3f10*/  FSEL R32, R192, -INF , P3 ;  /* 0xff800000c0207808 */ /* 0x000fe40001800000 */
[----:B------:R-:W-:Y:S02]  /*3f20*/  ISETP.GT.AND P3, PT, R2, 0x10, PT ;  /* 0x000000100200780c */ /* 0x000fe40003f64270 */
[----:B------:R-:W-:Y:S02]  /*3f30*/  FSEL R14, R181, -INF , P0 ;  /* 0xff800000b50e7808 */ /* 0x000fe40000000000 */
[----:B------:R-:W-:Y:S02]  /*3f40*/  FSEL R27, R187, -INF , P0 ;  /* 0xff800000bb1b7808 */ /* 0x000fe40000000000 */
[----:B------:R-:W-:-:S02]  /*3f50*/  FMNMX.FTZ R5, R26, R5, !PT ;  /* 0x000000051a057209 */ /* 0x000fc40007810000 */
[----:B------:R-:W-:Y:S02]  /*3f60*/  FMNMX.FTZ R6, R13, R6, !PT ;  /* 0x000000060d067209 */ /* 0x000fe40007810000 */
[----:B------:R-:W-:Y:S02]  /*3f70*/  FSEL R16, R186, -INF , P2 ;  /* 0xff800000ba107808 */ /* 0x000fe40001000000 */
[----:B------:R-:W-:Y:S02]  /*3f80*/  FSEL R33, R191, -INF , P2 ;  /* 0xff800000bf217808 */ /* 0x000fe40001000000 */
[----:B------:R-:W-:Y:S02]  /*3f90*/  ISETP.GT.AND P2, PT, R2, 0x11, PT ;  /* 0x000000110200780c */ /* 0x000fe40003f44270 */
[----:B------:R-:W-:Y:S02]  /*3fa0*/  FSEL R17, R177, -INF , P1 ;  /* 0xff800000b1117808 */ /* 0x000fe40000800000 */
[----:B------:R-:W-:-:S02]  /*3fb0*/  FSEL R34, R184, -INF , P1 ;  /* 0xff800000b8227808 */ /* 0x000fc40000800000 */
[----:B------:R-:W-:Y:S02]  /*3fc0*/  FSEL R36, R174, -INF , P3 ;  /* 0xff800000ae247808 */ /* 0x000fe40001800000 */
[----:B------:R-:W-:Y:S02]  /*3fd0*/  FSEL R75, R180, -INF , P3 ;  /* 0xff800000b44b7808 */ /* 0x000fe40001800000 */
[----:B------:R-:W-:Y:S02]  /*3fe0*/  FMNMX.FTZ R5, R27, R5, !PT ;  /* 0x000000051b057209 */ /* 0x000fe40007810000 */
[----:B------:R-:W-:Y:S02]  /*3ff0*/  FMNMX.FTZ R6, R14, R6, !PT ;  /* 0x000000060e067209 */ /* 0x000fe40007810000 */
[----:B------:R-:W-:Y:S02]  /*4000*/  ISETP.GT.AND P1, PT, R2, 0x18, PT ;  /* 0x000000180200780c */ /* 0x000fe40003f24270 */
        /* <DEDUP_REMOVED lines=9> */
[----:B------:R-:W-:Y:S02]  /*40a0*/  FSEL R69, R170, -INF , P2 ;  /* 0xff800000aa457808 */ /* 0x000fe40001000000 */
[----:B------:R-:W-:Y:S02]  /*40b0*/  FSEL R116, R175, -INF , P2 ;  /* 0xff800000af747808 */ /* 0x000fe40001000000 */
[----:B------:R-:W-:Y:S02]  /*40c0*/  FSEL R70, R118, -INF , P1 ;  /* 0xff80000076467808 */ /* 0x000fe40000800000 */
[----:B------:R-:W-:-:S02]  /*40d0*/  FSEL R38, R166, -INF , P1 ;  /* 0xff800000a6267808 */ /* 0x000fc40000800000 */
[----:B------:R-:W-:Y:S02]  /*40e0*/  FSEL R117, R168, -INF , P1 ;  /* 0xff800000a8757808 */ /* 0x000fe40000800000 */
[----:B------:R-:W-:Y:S02]  /*40f0*/  FSEL R97, R172, -INF , P1 ;  /* 0xff800000ac617808 */ /* 0x000fe40000800000 */
[C---:B------:R-:W-:Y:S02]  /*4100*/  ISETP.GT.AND P3, PT, R2.reuse, 0x20, PT ;  /* 0x000000200200780c */ /* 0x040fe40003f64270 */
[C---:B------:R-:W-:Y:S02]  /*4110*/  ISETP.GT.AND P2, PT, R2.reuse, 0x21, PT ;  /* 0x000000210200780c */ /* 0x040fe40003f44270 */
[----:B------:R-:W-:Y:S02]  /*4120*/  ISETP.GT.AND P1, PT, R2, 0x28, PT ;  /* 0x000000280200780c */ /* 0x000fe40003f24270 */
[----:B------:R-:W-:-:S02]  /*4130*/  FSEL R74, R158, -INF , P0 ;  /* 0xff8000009e4a7808 */ /* 0x000fc40000000000 */
[----:B------:R-:W-:Y:S02]  /*4140*/  FSEL R39, R165, -INF , P0 ;  /* 0xff800000a5277808 */ /* 0x000fe40000000000 */
[----:B------:R-:W-:Y:S02]  /*4150*/  FSEL R118, R167, -INF , P0 ;  /* 0xff800000a7767808 */ /* 0x000fe40000000000 */
[----:B------:R-:W-:Y:S02]  /*4160*/  FSEL R98, R171, -INF , P0 ;  /* 0xff800000ab627808 */ /* 0x000fe40000000000 */
[----:B------:R-:W-:Y:S02]  /*4170*/  ISETP.GT.AND P0, PT, R2, 0x29, PT ;  /* 0x000000290200780c */ /* 0x000fe40003f04270 */
        /* <DEDUP_REMOVED lines=18> */
[C---:B------:R-:W-:Y:S02]  /*42a0*/  ISETP.GT.AND P3, PT, R2.reuse, 0x30, PT ;  /* 0x000000300200780c */ /* 0x040fe40003f64270 */
[----:B------:R-:W-:-:S02]  /*42b0*/  ISETP.GT.AND P2, PT, R2, 0x31, PT ;  /* 0x000000310200780c */ /* 0x000fc40003f44270 */
[C---:B------:R-:W-:Y:S02]  /*42c0*/  ISETP.GT.AND P1, PT, R2.reuse, 0x38, PT ;  /* 0x000000380200780c */ /* 0x040fe40003f24270 */
[----:B------:R-:W-:Y:S02]  /*42d0*/  ISETP.GT.AND P0, PT, R2, 0x39, PT ;  /* 0x000000390200780c */ /* 0x000fe40003f04270 */
[----:B------:R-:W-:Y:S02]  /*42e0*/  FMNMX.FTZ R5, R97, R5, !PT ;  /* 0x0000000561057209 */ /* 0x000fe40007810000 */
[----:B------:R-:W-:Y:S02]  /*42f0*/  FMNMX.FTZ R6, R38, R6, !PT ;  /* 0x0000000626067209 */ /* 0x000fe40007810000 */
        /* <DEDUP_REMOVED lines=16> */
[----:B------:R-:W-:Y:S02]  /*4400*/  FMNMX.FTZ R5, R98, R5, !PT ;  /* 0x0000000562057209 */ /* 0x000fe40007810000 */
[----:B------:R-:W-:Y:S02]  /*4410*/  FMNMX.FTZ R6, R39, R6, !PT ;  /* 0x0000000627067209 */ /* 0x000fe40007810000 */
[C---:B------:R-:W-:Y:S02]  /*4420*/  ISETP.GT.AND P3, PT, R2.reuse, 0x40, PT ;  /* 0x000000400200780c */ /* 0x040fe40003f64270 */
[----:B------:R-:W-:-:S02]  /*4430*/  ISETP.GT.AND P2, PT, R2, 0x41, PT ;  /* 0x000000410200780c */ /* 0x000fc40003f44270 */
[C---:B------:R-:W-:Y:S02]  /*4440*/  ISETP.GT.AND P1, PT, R2.reuse, 0x48, PT ;  /* 0x000000480200780c */ /* 0x040fe40003f24270 */
[----:B------:R-:W-:Y:S02]  /*4450*/  ISETP.GT.AND P0, PT, R2, 0x49, PT ;  /* 0x000000490200780c */ /* 0x000fe40003f04270 */
[----:B------:R-:W-:Y:S02]  /*4460*/  FMNMX.FTZ R7, R15, R16, !PT ;  /* 0x000000100f077209 */ /* 0x000fe40007810000 */
[----:B------:R-:W-:Y:S02]  /*4470*/  FMNMX.FTZ R5, R128, R5, !PT ;  /* 0x0000000580057209 */ /* 0x000fe40007810000 */
[----:B------:R-:W-:Y:S02]  /*4480*/  FMNMX.FTZ R6, R129, R6, !PT ;  /* 0x0000000681067209 */ /* 0x000fe40007810000 */
        /* <DEDUP_REMOVED lines=40> */
[C---:B------:R-:W-:Y:S02]  /*4710*/  ISETP.GT.AND P3, PT, R2.reuse, 0x60, PT ;  /* 0x000000600200780c */ /* 0x040fe40003f64270 */
[C---:B------:R-:W-:Y:S02]  /*4720*/  ISETP.GT.AND P2, PT, R2.reuse, 0x61, PT ;  /* 0x000000610200780c */ /* 0x040fe40003f44270 */
[----:B------:R-:W-:-:S02]  /*4730*/  ISETP.GT.AND P1, PT, R2, 0x68, PT ;  /* 0x000000680200780c */ /* 0x000fc40003f24270 */
[----:B------:R-:W-:Y:S02]  /*4740*/  ISETP.GT.AND P0, PT, R2, 0x69, PT ;  /* 0x000000690200780c */ /* 0x000fe40003f04270 */
[----:B------:R-:W-:Y:S02]  /*4750*/  FMNMX.FTZ R5, R138, R5, !PT ;  /* 0x000000058a057209 */ /* 0x000fe40007810000 */
[----:B------:R-:W-:Y:S02]  /*4760*/  FMNMX.FTZ R2, R131, R6, !PT ;  /* 0x0000000683027209 */ /* 0x000fe40007810000 */
[----:B------:R-:W-:Y:S02]  /*4770*/  FMNMX.FTZ R6, R68, R7, !PT ;  /* 0x0000000744067209 */ /* 0x000fe40007810000 */
[----:B------:R-:W-:Y:S02]  /*4780*/  FMNMX.FTZ R73, R139, R5, !PT ;  /* 0x000000058b497209 */ /* 0x000fe40007810000 */
[----:B------:R-:W-:-:S02]  /*4790*/  FMNMX.FTZ R2, R132, R2, !PT ;  /* 0x0000000284027209 */ /* 0x000fc40007810000 */
[----:B------:R-:W-:Y:S02]  /*47a0*/  FMNMX.FTZ R5, R69, R6, !PT ;  /* 0x0000000645057209 */ /* 0x000fe40007810000 */
        /* <DEDUP_REMOVED lines=38> */
[----:B------:R-:W-:Y:S02]  /*4a10*/  FSEL R198, R22, -INF , P3 ;  /* 0xff80000016c67808 */ /* 0x000fe40001800000 */
[----:B------:R-:W-:Y:S02]  /*4a20*/  FSEL R192, R40, -INF , P3 ;  /* 0xff80000028c07808 */ /* 0x000fe40001800000 */
        /* <DEDUP_REMOVED lines=18> */
[----:B------:R-:W-:Y:S01]  /*4b50*/  FMNMX.FTZ R73, R197, R73, !PT ;  /* 0x00000049c5497209 */ /* 0x000fe20007810000 */
[----:B------:R-:W-:Y:S01]  /*4b60*/  LDSM.16.MT88.4 R20, [R224+0x100] ;  /* 0x00010000e014783b */ /* 0x000fe20000004200 */
[----:B------:R-:W-:-:S02]  /*4b70*/  FMNMX.FTZ R2, R191, R2, !PT ;  /* 0x00000002bf027209 */ /* 0x000fc40007810000 */
[----:B------:R-:W-:Y:S02]  /*4b80*/  FMNMX.FTZ R5, R182, R5, !PT ;  /* 0x00000005b6057209 */ /* 0x000fe40007810000 */
[----:B------:R-:W-:Y:S02]  /*4b90*/  FMNMX.FTZ R6, R142, R6, !PT ;  /* 0x000000068e067209 */ /* 0x000fe40007810000 */
[----:B------:R-:W-:Y:S02]  /*4ba0*/  FMNMX.FTZ R73, R186, R73, !PT ;  /* 0x00000049ba497209 */ /* 0x000fe40007810000 */
[----:B------:R-:W-:Y:S02]  /*4bb0*/  FMNMX.FTZ R2, R110, R2, !PT ;  /* 0x000000026e027209 */ /* 0x000fe40007810000 */
[----:B------:R-:W-:Y:S01]  /*4bc0*/  FMNMX.FTZ R5, R183, R5, !PT ;  /* 0x00000005b7057209 */ /* 0x000fe20007810000 */
[----:B------:R-:W1:Y:S01]  /*4bd0*/  SHFL.BFLY PT, R8, R73, 0x2, 0x1f ;  /* 0x0c401f0049087f89 */ /* 0x000e6200000e0000 */
[----:B------:R-:W-:-:S02]  /*4be0*/  FMNMX.FTZ R6, R143, R6, !PT ;  /* 0x000000068f067209 */ /* 0x000fc40007810000 */
[----:B------:R-:W-:Y:S01]  /*4bf0*/  FMNMX.FTZ R5, R180, R5, !PT ;  /* 0x00000005b4057209 */ /* 0x000fe20007810000 */
[----:B------:R-:W2:Y:S01]  /*4c00*/  SHFL.BFLY PT, R7, R2, 0x2, 0x1f ;  /* 0x0c401f0002077f89 */ /* 0x000ea200000e0000 */
[----:B------:R-:W-:Y:S02]  /*4c10*/  FMNMX.FTZ R6, R144, R6, !PT ;  /* 0x0000000690067209 */ /* 0x000fe40007810000 */
[----:B------:R-:W-:Y:S02]  /*4c20*/  FSEL R212, R43, -INF , P3 ;  /* 0xff8000002bd47808 */ /* 0x000fe40001800000 */
[----:B------:R-:W-:Y:S02]  /*4c30*/  FMNMX.FTZ R5, R181, R5, !PT ;  /* 0x00000005b5057209 */ /* 0x000fe40007810000 */
[----:B------:R-:W-:Y:S02]  /*4c40*/  FMNMX.FTZ R6, R159, R6, !PT ;  /* 0x000000069f067209 */ /* 0x000fe40007810000 */
[----:B------:R-:W-:-:S02]  /*4c50*/  FSEL R211, R42, -INF , P2 ;  /* 0xff8000002ad37808 */ /* 0x000fc40001000000 */
[----:B------:R-:W-:Y:S01]  /*4c60*/  FMNMX.FTZ R5, R212, R5, !PT ;  /* 0x00000005d4057209 */ /* 0x000fe20007810000 */
[----:B------:R-:W-:Y:S01]  /*4c70*/  LDSM.16.MT88.4 R40, [R226+0x100] ;  /* 0x00010000e228783b */ /* 0x000fe20000004200 */
        /* <DEDUP_REMOVED lines=8> */
[----:B------:R-:W-:Y:S02]  /*4d00*/  FMNMX.FTZ R5, R247, R5, !PT ;  /* 0x00000005f7057209 */ /* 0x000fe40007810000 */
[----:B------:R-:W-:Y:S02]  /*4d10*/  FMNMX.FTZ R6, R173, R6, !PT ;  /* 0x00000006ad067209 */ /* 0x000fe40007810000 */
[----:B-1----:R-:W-:Y:S02]  /*4d20*/  FMNMX.FTZ R73, R73, R8, !PT ;  /* 0x0000000849497209 */ /* 0x002fe40007810000 */
[----:B--2---:R-:W-:-:S02]  /*4d30*/  FMNMX.FTZ R2, R2, R7, !PT ;  /* 0x0000000702027209 */ /* 0x004fc40007810000 */
[----:B------:R-:W1:Y:S01]  /*4d40*/  SHFL.BFLY PT, R7, R5, 0x2, 0x1f ;  /* 0x0c401f0005077f89 */ /* 0x000e6200000e0000 */
[----:B------:R-:W-:Y:S02]  /*4d50*/  FMNMX.FTZ R6, R172, R6, !PT ;  /* 0x00000006ac067209 */ /* 0x000fe40007810000 */
[----:B------:R-:W-:Y:S01]  /*4d60*/  FSEL R246, R48, -INF , P3 ;  /* 0xff80000030f67808 */ /* 0x000fe20001800000 */
[----:B------:R-:W2:Y:S01]  /*4d70*/  SHFL.BFLY PT, R8, R73, 0x1, 0x1f ;  /* 0x0c201f0049087f89 */ /* 0x000ea200000e0000 */
[----:B------:R-:W-:Y:S02]  /*4d80*/  FMNMX.FTZ R6, R174, R6, !PT ;  /* 0x00000006ae067209 */ /* 0x000fe40007810000 */
[----:B------:R-:W-:Y:S01]  /*4d90*/  FSEL R220, R46, -INF , P2 ;  /* 0xff8000002edc7808 */ /* 0x000fe20001000000 */
[----:B------:R-:W3:Y:S01]  /*4da0*/  SHFL.BFLY PT, R71, R2, 0x1, 0x1f ;  /* 0x0c201f0002477f89 */ /* 0x000ee200000e0000 */
[----:B------:R-:W-:Y:S02]  /*4db0*/  FMNMX.FTZ R6, R175, R6, !PT ;  /* 0x00000006af067209 */ /* 0x000fe40007810000 */
[----:B------:R-:W-:-:S02]  /*4dc0*/  FSEL R216, R44, -INF , P1 ;  /* 0xff8000002cd87808 */ /* 0x000fc40000800000 */
[----:B------:R-:W-:Y:S02]  /*4dd0*/  FMNMX.FTZ R6, R193, R6, !PT ;  /* 0x00000006c1067209 */ /* 0x000fe40007810000 */
[----:B------:R-:W-:Y:S02]  /*4de0*/  FSEL R214, R45, -INF , P0 ;  /* 0xff8000002dd67808 */ /* 0x000fe40000000000 */
[----:B------:R-:W-:-:S04]  /*4df0*/  FMNMX.FTZ R6, R188, R6, !PT ;  /* 0x00000006bc067209 */ /* 0x000fc80007810000 */
[----:B------:R-:W-:Y:S02]  /*4e00*/  FMNMX.FTZ R6, R109, R6, !PT ;  /* 0x000000066d067209 */ /* 0x000fe40007810000 */
[----:B-1----:R-:W-:Y:S02]  /*4e10*/  FMNMX.FTZ R5, R5, R7, !PT ;  /* 0x0000000705057209 */ /* 0x002fe40007810000 */
[----:B------:R-:W-:Y:S02]  /*4e20*/  FMNMX.FTZ R6, R106, R6, !PT ;  /* 0x000000066a067209 */ /* 0x000fe40007810000 */
[----:B--2---:R-:W-:Y:S01]  /*4e30*/  FMNMX.FTZ R73, R73, R8, !PT ;  /* 0x0000000849497209 */ /* 0x004fe20007810000 */
[----:B------:R-:W-:Y:S01]  /*4e40*/  SHFL.BFLY PT, R9, R5, 0x1, 0x1f ;  /* 0x0c201f0005097f89 */ /* 0x000fe200000e0000 */
[----:B---3--:R-:W-:-:S03]  /*4e50*/  FMNMX.FTZ R71, R2, R71, !PT ;  /* 0x0000004702477209 */ /* 0x008fc60007810000 */
[C---:B------:R-:W-:Y:S01]  /*4e60*/  FMUL.FTZ R7, R73.reuse, c[0x0][0x2d0] ;  /* 0x0000b40049077a20 */ /* 0x040fe20000410000 */
[----:B------:R-:W-:Y:S02]  /*4e70*/  FMNMX.FTZ R2, R246, R6, !PT ;  /* 0x00000006f6027209 */ /* 0x000fe40007810000 */
[----:B------:R-:W-:Y:S01]  /*4e80*/  FSETP.NEU.FTZ.AND P2, PT, R73, -INF , PT ;  /* 0xff8000004900780b */ /* 0x000fe20003f5d000 */
[----:B------:R-:W-:Y:S01]  /*4e90*/  FMUL.FTZ R6, R71, c[0x0][0x2d0] ;  /* 0x0000b40047067a20 */ /* 0x000fe20000410000 */
[----:B------:R-:W-:Y:S02]  /*4ea0*/  FMNMX.FTZ R2, R220, R2, !PT ;  /* 0x00000002dc027209 */ /* 0x000fe40007810000 */
[----:B------:R-:W-:Y:S02]  /*4eb0*/  FSEL R7, R7, RZ, P2 ;  /* 0x000000ff07077208 */ /* 0x000fe40001000000 */
[----:B------:R-:W-:Y:S02]  /*4ec0*/  FMNMX.FTZ R8, R216, R2, !PT ;  /* 0x00000002d8087209 */ /* 0x000fe40007810000 */
[----:B------:R-:W-:Y:S01]  /*4ed0*/  FSETP.NEU.FTZ.AND P1, PT, R71, -INF , PT ;  /* 0xff8000004700780b */ /* 0x000fe20003f3d000 */
[----:B------:R-:W-:Y:S01]  /*4ee0*/  FFMA.FTZ R2, R10, c[0x0][0x2d0], -R7 ;  /* 0x0000b4000a027a23 */ /* 0x000fe20000010807 */
[----:B------:R-:W-:-:S02]  /*4ef0*/  FMNMX.FTZ R8, R214, R8, !PT ;  /* 0x00000008d6087209 */ /* 0x000fc40007810000 */
[----:B------:R-:W-:Y:S01]  /*4f00*/  FSEL R6, R6, RZ, P1 ;  /* 0x000000ff06067208 */ /* 0x000fe20000800000 */
[----:B------:R1:W-:Y:S02]  /*4f10*/  MUFU.EX2 R190, R2 ;  /* 0x0000000200be7308 */ /* 0x0003e40000000800 */
[----:B------:R-:W2:Y:S02]  /*4f20*/  SHFL.BFLY PT, R10, R8, 0x2, 0x1f ;  /* 0x0c401f00080a7f89 */ /* 0x000ea400000e0000 */
[----:B-1----:R-:W-:-:S04]  /*4f30*/  FFMA.FTZ R2, R11, c[0x0][0x2d0], -R6 ;  /* 0x0000b4000b027a23 */ /* 0x002fc80000010806 */
[----:B------:R1:W-:Y:S01]  /*4f40*/  MUFU.EX2 R205, R2 ;  /* 0x0000000200cd7308 */ /* 0x0003e20000000800 */
[----:B--2---:R-:W-:Y:S02]  /*4f50*/  FMNMX.FTZ R8, R8, R10, !PT ;  /* 0x0000000a08087209 */ /* 0x004fe40007810000 */
[----:B-1----:R-:W-:Y:S01]  /*4f60*/  FMNMX.FTZ R2, R9, R5, !PT ;  /* 0x0000000509027209 */ /* 0x002fe20007810000 */
[--C-:B------:R-:W-:Y:S02]  /*4f70*/  FFMA.FTZ R5, R12, c[0x0][0x2d0], -R6.reuse ;  /* 0x0000b4000c057a23 */ /* 0x100fe40000010806 */
[----:B------:R-:W-:Y:S01]  /*4f80*/  FFMA.FTZ R9, R13, c[0x0][0x2d0], -R6 ;  /* 0x0000b4000d097a23 */ /* 0x000fe20000010806 */
[C---:B------:R-:W-:Y:S01]  /*4f90*/  FSETP.NEU.FTZ.AND P0, PT, R2.reuse, -INF , PT ;  /* 0xff8000000200780b */ /* 0x040fe20003f1d000 */
[----:B------:R1:W-:Y:S08]  /*4fa0*/  MUFU.EX2 R105, R5 ;  /* 0x0000000500697308 */ /* 0x0003f00000000800 */
[----:B------:R2:W-:Y:S01]  /*4fb0*/  MUFU.EX2 R185, R9 ;  /* 0x0000000900b97308 */ /* 0x0005e20000000800 */
[----:B-1----:R-:W-:-:S05]  /*4fc0*/  FMUL.FTZ R5, R2, c[0x0][0x2d0] ;  /* 0x0000b40002057a20 */ /* 0x002fca0000410000 */
[----:B------:R-:W-:Y:S01]  /*4fd0*/  FSEL R5, R5, RZ, P0 ;  /* 0x000000ff05057208 */ /* 0x000fe20000000000 */
[----:B--2---:R-:W-:-:S04]  /*4fe0*/  FFMA.FTZ R9, R14, c[0x0][0x2d0], -R6 ;  /* 0x0000b4000e097a23 */ /* 0x004fc80000010806 */
[--C-:B------:R-:W-:Y:S01]  /*4ff0*/  FFMA.FTZ R0, R16, c[0x0][0x2d0], -R5.reuse ;  /* 0x0000b40010007a23 */ /* 0x100fe20000010805 */
[----:B------:R1:W2:Y:S08]  /*5000*/  MUFU.EX2 R108, R9 ;  /* 0x00000009006c7308 */ /* 0x0002b00000000800 */
[----:B------:R3:W-:Y:S01]  /*5010*/  MUFU.EX2 R252, R0 ;  /* 0x0000000000fc7308 */ /* 0x0007e20000000800 */
[----:B-1----:R-:W-:Y:S01]  /*5020*/  FFMA.FTZ R9, R15, c[0x0][0x2d0], -R5 ;  /* 0x0000b4000f097a23 */ /* 0x002fe20000010805 */
[----:B--2---:R-:W-:-:S06]  /*5030*/  F2FP.PACK_AB R10, R108, R185 ;  /* 0x000000b96c0a723e */ /* 0x004fcc00000000ff */
[----:B------:R1:W2:Y:S01]  /*5040*/  MUFU.EX2 R104, R9 ;  /* 0x0000000900687308 */ /* 0x0002a20000000800 */
[--C-:B---3--:R-:W-:Y:S02]  /*5050*/  FFMA.FTZ R0, R17, c[0x0][0x2d0], -R5.reuse ;  /* 0x0000b40011007a23 */ /* 0x108fe40000010805 */
[----:B------:R-:W-:Y:S05]  /*5060*/  LDSM.16.MT88.4 R16, [R227+0x100] ;  /* 0x00010000e310783b */ /* 0x000fea0000004200 */
[----:B------:R3:W-:Y:S01]  /*5070*/  MUFU.EX2 R189, R0 ;  /* 0x0000000000bd7308 */ /* 0x0007e20000000800 */
[----:B-1----:R-:W1:Y:S01]  /*5080*/  SHFL.BFLY PT, R9, R8, 0x1, 0x1f ;  /* 0x0c201f0008097f89 */ /* 0x002e6200000e0000 */
[----:B---3--:R-:W-:-:S06]  /*5090*/  FFMA.FTZ R0, R24, c[0x0][0x2d0], -R5 ;  /* 0x0000b40018007a23 */ /* 0x008fcc0000010805 */
[----:B------:R3:W4:Y:S01]  /*50a0*/  MUFU.EX2 R200, R0 ;  /* 0x0000000000c87308 */ /* 0x0007220000000800 */
[----:B-1----:R-:W-:Y:S02]  /*50b0*/  FMNMX.FTZ R72, R8, R9, !PT ;  /* 0x0000000908487209 */ /* 0x002fe40007810000 */
[----:B------:R-:W-:Y:S01]  /*50c0*/  F2FP.PACK_AB R8, R105, R205 ;  /* 0x000000cd6908723e */ /* 0x000fe200000000ff */
[----:B---3--:R-:W-:Y:S01]  /*50d0*/  FFMA.FTZ R0, R25, c[0x0][0x2d0], -R7 ;  /* 0x0000b40019007a23 */ /* 0x008fe20000010807 */
[C---:B------:R-:W-:Y:S01]  /*50e0*/  FSETP.NEU.FTZ.AND P0, PT, R72.reuse, -INF , PT ;  /* 0xff8000004800780b */ /* 0x040fe20003f1d000 */
[----:B------:R-:W-:Y:S01]  /*50f0*/  FMUL.FTZ R3, R72, c[0x0][0x2d0] ;  /* 0x0000b40048037a20 */ /* 0x000fe20000410000 */
[----:B--2---:R-:W-:Y:S01]  /*5100*/  F2FP.PACK_AB R9, R252, R104 ;  /* 0x00000068fc09723e */ /* 0x004fe200000000ff */
[----:B------:R1:W2:Y:S01]  /*5110*/  MUFU.EX2 R248, R0 ;  /* 0x0000000000f87308 */ /* 0x0002a20000000800 */
[----:B----4-:R-:W-:-:S07]  /*5120*/  F2FP.PACK_AB R11, R200, R189 ;  /* 0x000000bdc80b723e */ /* 0x010fce00000000ff */
[----:B------:R-:W-:Y:S01]  /*5130*/  HMMA.16816.F32 R80, R8, R20, RZ ;  /* 0x000000140850723c */ /* 0x000fe200000018ff */
[----:B-1----:R-:W-:Y:S01]  /*5140*/  FFMA.FTZ R0, R26, c[0x0][0x2d0], -R7 ;  /* 0x0000b4001a007a23 */ /* 0x002fe20000010807 */
[----:B--2---:R-:W-:-:S06]  /*5150*/  F2FP.PACK_AB R12, R248, R190 ;  /* 0x000000bef80c723e */ /* 0x004fcc00000000ff */
[C---:B------:R-:W-:Y:S01]  /*5160*/  HMMA.16816.F32 R76, R8.reuse, R22, RZ ;  /* 0x00000016084c723c */ /* 0x040fe200000018ff */
[----:B------:R1:W-:Y:S07]  /*5170*/  MUFU.EX2 R251, R0 ;  /* 0x0000000000fb7308 */ /* 0x0003ee0000000800 */
[C---:B------:R-:W-:Y:S08]  /*5180*/  HMMA.16816.F32 R64, R8.reuse, R16, RZ ;  /* 0x000000100840723c */ /* 0x040ff000000018ff */
[C---:B------:R-:W-:Y:S01]  /*5190*/  HMMA.16816.F32 R60, R8.reuse, R18, RZ ;  /* 0x00000012083c723c */ /* 0x040fe200000018ff */
[----:B-1----:R-:W-:Y:S01]  /*51a0*/  FSEL R0, R3, RZ, P0 ;  /* 0x000000ff03007208 */ /* 0x002fe20000000000 */
[----:B------:R-:W-:Y:S01]  /*51b0*/  FFMA.FTZ R3, R27, c[0x0][0x2d0], -R7 ;  /* 0x0000b4001b037a23 */ /* 0x000fe20000010807 */
[----:B------:R-:W-:Y:S01]  /*51c0*/  PLOP3.LUT P0, PT, PT, PT, UP0, 0x80, 0x0 ;  /* 0x000000000000781c */ /* 0x000fe20003f0f008 */
[----:B------:R-:W-:Y:S02]  /*51d0*/  LDSM.16.MT88.4 R24, [R224+0x900] ;  /* 0x00090000e018783b */ /* 0x000fe40000004200 */
[----:B------:R1:W2:Y:S02]  /*51e0*/  MUFU.EX2 R204, R3 ;  /* 0x0000000300cc7308 */ /* 0x0002a40000000800 */
[C---:B------:R-:W-:Y:S08]  /*51f0*/  HMMA.16816.F32 R56, R8.reuse, R28, RZ ;  /* 0x0000001c0838723c */ /* 0x040ff000000018ff */
[----:B------:R-:W-:Y:S01]  /*5200*/  HMMA.16816.F32 R48, R8, R40, RZ ;  /* 0x000000280830723c */ /* 0x000fe200000018ff */
[----:B-1----:R-:W-:Y:S01]  /*5210*/  FFMA.FTZ R3, R32, c[0x0][0x2d0], -R0 ;  /* 0x0000b40020037a23 */ /* 0x002fe20000010800 */
[----:B--2---:R-:W-:-:S06]  /*5220*/  F2FP.PACK_AB R14, R204, R251 ;  /* 0x000000fbcc0e723e */ /* 0x004fcc00000000ff */
[C---:B------:R-:W-:Y:S01]  /*5230*/  HMMA.16816.F32 R52, R8.reuse, R30, RZ ;  /* 0x0000001e0834723c */ /* 0x040fe200000018ff */
[----:B------:R1:W-:Y:S07]  /*5240*/  MUFU.EX2 R245, R3 ;  /* 0x0000000300f57308 */ /* 0x0003ee0000000800 */
[----:B------:R-:W-:Y:S01]  /*5250*/  HMMA.16816.F32 R44, R8, R42, RZ ;  /* 0x0000002a082c723c */ /* 0x000fe200000018ff */
[----:B-1----:R-:W-:-:S04]  /*5260*/  FFMA.FTZ R3, R33, c[0x0][0x2d0], -R0 ;  /* 0x0000b40021037a23 */ /* 0x002fc80000010800 */
[----:B------:R1:W2:Y:S02]  /*5270*/  MUFU.EX2 R221, R3 ;  /* 0x0000000300dd7308 */ /* 0x0002a40000000800 */
[----:B-1----:R-:W-:Y:S01]  /*5280*/  FFMA.FTZ R3, R34, c[0x0][0x2d0], -R0 ;  /* 0x0000b40022037a23 */ /* 0x002fe20000010800 */
[----:B--2---:R-:W-:-:S05]  /*5290*/  F2FP.PACK_AB R13, R221, R245 ;  /* 0x000000f5dd0d723e */ /* 0x004fca00000000ff */
[----:B------:R1:W-:Y:S02]  /*52a0*/  MUFU.EX2 R244, R3 ;  /* 0x0000000300f47308 */ /* 0x0003e40000000800 */
[----:B-1----:R-:W-:Y:S02]  /*52b0*/  FFMA.FTZ R3, R35, c[0x0][0x2d0], -R0 ;  /* 0x0000b40023037a23 */ /* 0x002fe40000010800 */
[----:B------:R-:W-:Y:S04]  /*52c0*/  LDSM.16.MT88.4 R32, [R226+0x900] ;  /* 0x00090000e220783b */ /* 0x000fe80000004200 */
[----:B------:R1:W2:Y:S02]  /*52d0*/  MUFU.EX2 R107, R3 ;  /* 0x00000003006b7308 */ /* 0x0002a40000000800 */
[----:B-1----:R-:W-:Y:S01]  /*52e0*/  FFMA.FTZ R3, R36, c[0x0][0x2d0], -R6 ;  /* 0x0000b40024037a23 */ /* 0x002fe20000010806 */
[----:B--2---:R-:W-:-:S05]  /*52f0*/  F2FP.PACK_AB R15, R107, R244 ;  /* 0x000000f46b0f723e */ /* 0x004fca00000000ff */
[----:B------:R1:W-:Y:S02]  /*5300*/  MUFU.EX2 R203, R3 ;  /* 0x0000000300cb7308 */ /* 0x0003e40000000800 */
[C---:B------:R-:W-:Y:S08]  /*5310*/  HMMA.16816.F32 R92, R12.reuse, R20, RZ ;  /* 0x000000140c5c723c */ /* 0x040ff000000018ff */
[----:B------:R-:W-:Y:S01]  /*5320*/  HMMA.16816.F32 R100, R12, R22, RZ ;  /* 0x000000160c64723c */ /* 0x000fe200000018ff */
[----:B------:R-:W-:Y:S01]  /*5330*/  LDSM.16.MT88.4 R20, [R225+0x900] ;  /* 0x00090000e114783b */ /* 0x000fe20000004200 */
[----:B-1----:R-:W-:-:S04]  /*5340*/  FFMA.FTZ R3, R37, c[0x0][0x2d0], -R6 ;  /* 0x0000b40025037a23 */ /* 0x002fc80000010806 */
[----:B------:R1:W2:Y:S02]  /*5350*/  MUFU.EX2 R201, R3 ;  /* 0x0000000300c97308 */ /* 0x0002a40000000800 */
[C---:B------:R-:W-:Y:S08]  /*5360*/  HMMA.16816.F32 R88, R12.reuse, R16, RZ ;  /* 0x000000100c58723c */ /* 0x040ff000000018ff */
[----:B------:R-:W-:Y:S01]  /*5370*/  HMMA.16816.F32 R84, R12, R28, RZ ;  /* 0x0000001c0c54723c */ /* 0x000fe200000018ff */
[----:B-1----:R-:W-:Y:S01]  /*5380*/  FFMA.FTZ R3, R38, c[0x0][0x2d0], -R6 ;  /* 0x0000b40026037a23 */ /* 0x002fe20000010806 */
[----:B--2---:R-:W-:-:S05]  /*5390*/  F2FP.PACK_AB R8, R201, R203 ;  /* 0x000000cbc908723e */ /* 0x004fca00000000ff */
[----:B------:R-:W-:Y:S01]  /*53a0*/  IMAD.MOV.U32 R29, RZ, RZ, R105 ;  /* 0x000000ffff1d7224 */ /* 0x000fe200078e0069 */
[----:B------:R-:W-:Y:S01]  /*53b0*/  HMMA.16816.F32 R112, R12, R18, RZ ;  /* 0x000000120c70723c */ /* 0x000fe200000018ff */
[----:B------:R1:W-:Y:S01]  /*53c0*/  MUFU.EX2 R195, R3 ;  /* 0x0000000300c37308 */ /* 0x0003e20000000800 */
[----:B------:R-:W-:-:S06]  /*53d0*/  IMAD.MOV.U32 R28, RZ, RZ, R104 ;  /* 0x000000ffff1c7224 */ /* 0x000fcc00078e0068 */
[C---:B------:R-:W-:Y:S08]  /*53e0*/  HMMA.16816.F32 R16, R12.reuse, R40, RZ ;  /* 0x000000280c10723c */ /* 0x040ff000000018ff */
[----:B------:R-:W-:Y:S01]  /*53f0*/  HMMA.16816.F32 R124, R12, R30, RZ ;  /* 0x0000001e0c7c723c */ /* 0x000fe200000018ff */
[----:B-1----:R-:W-:Y:S02]  /*5400*/  FFMA.FTZ R3, R39, c[0x0][0x2d0], -R6 ;  /* 0x0000b40027037a23 */ /* 0x002fe40000010806 */
[----:B------:R-:W1:Y:S02]  /*5410*/  LDSM.16.MT88.4 R36, [R227+0x900] ;  /* 0x00090000e324783b */ /* 0x000e640000004200 */
[----:B------:R2:W3:Y:S02]  /*5420*/  MUFU.EX2 R4, R3 ;  /* 0x0000000300047308 */ /* 0x0004e40000000800 */
[----:B--2---:R-:W-:Y:S01]  /*5430*/  FFMA.FTZ R3, R68, c[0x0][0x2d0], -R5 ;  /* 0x0000b40044037a23 */ /* 0x004fe20000010805 */
[----:B---3--:R-:W-:Y:S01]  /*5440*/  F2FP.PACK_AB R10, R4, R195 ;  /* 0x000000c3040a723e */ /* 0x008fe200000000ff */
[----:B------:R-:W-:-:S04]  /*5450*/  IMAD.MOV.U32 R68, RZ, RZ, R110 ;  /* 0x000000ffff447224 */ /* 0x000fc800078e006e */
[----:B------:R2:W-:Y:S02]  /*5460*/  MUFU.EX2 R196, R3 ;  /* 0x0000000300c47308 */ /* 0x0005e40000000800 */
[----:B--2---:R-:W-:Y:S02]  /*5470*/  FFMA.FTZ R3, R69, c[0x0][0x2d0], -R5 ;  /* 0x0000b40045037a23 */ /* 0x004fe40000010805 */
[----:B------:R-:W-:-:S04]  /*5480*/  IMAD.MOV.U32 R69, RZ, RZ, R109 ;  /* 0x000000ffff457224 */ /* 0x000fc800078e006d */
[----:B------:R2:W3:Y:S02]  /*5490*/  MUFU.EX2 R199, R3 ;  /* 0x0000000300c77308 */ /* 0x0004e40000000800 */
[----:B--2---:R-:W-:Y:S01]  /*54a0*/  FFMA.FTZ R3, R70, c[0x0][0x2d0], -R5 ;  /* 0x0000b40046037a23 */ /* 0x004fe20000010805 */
[----:B---3--:R-:W-:Y:S02]  /*54b0*/  F2FP.PACK_AB R9, R199, R196 ;  /* 0x000000c4c709723e */ /* 0x008fe400000000ff */
[----:B------:R-:W-:-:S03]  /*54c0*/  MOV R70, R106 ;  /* 0x0000006a00467202 */ /* 0x000fc60000000f00 */
[----:B------:R2:W-:Y:S02]  /*54d0*/  MUFU.EX2 R194, R3 ;  /* 0x0000000300c27308 */ /* 0x0005e40000000800 */
[----:B--2---:R-:W-:Y:S02]  /*54e0*/  FFMA.FTZ R3, R74, c[0x0][0x2d0], -R5 ;  /* 0x0000b4004a037a23 */ /* 0x004fe40000010805 */
[----:B------:R-:W-:-:S04]  /*54f0*/  IMAD.MOV.U32 R74, RZ, RZ, R107 ;  /* 0x000000ffff4a7224 */ /* 0x000fc800078e006b */
[----:B------:R2:W3:Y:S02]  /*5500*/  MUFU.EX2 R187, R3 ;  /* 0x0000000300bb7308 */ /* 0x0004e40000000800 */
[----:B--2---:R-:W-:Y:S01]  /*5510*/  FFMA.FTZ R3, R75, c[0x0][0x2d0], -R7 ;  /* 0x0000b4004b037a23 */ /* 0x004fe20000010807 */
[----:B---3--:R-:W-:Y:S01]  /*5520*/  F2FP.PACK_AB R11, R187, R194 ;  /* 0x000000c2bb0b723e */ /* 0x008fe200000000ff */
[----:B------:R-:W-:-:S04]  /*5530*/  IMAD.MOV.U32 R75, RZ, RZ, R108 ;  /* 0x000000ffff4b7224 */ /* 0x000fc800078e006c */
[----:B------:R2:W-:Y:S01]  /*5540*/  MUFU.EX2 R219, R3 ;  /* 0x0000000300db7308 */ /* 0x0005e20000000800 */
[----:B------:R-:W-:Y:S01]  /*5550*/  HMMA.16816.F32 R108, R12, R42, RZ ;  /* 0x0000002a0c6c723c */ /* 0x000fe200000018ff */
[----:B------:R-:W-:Y:S07]  /*5560*/  LDSM.16.MT88.4 R12, [R227+0x1100] ;  /* 0x00110000e30c783b */ /* 0x000fee0000004200 */
[----:B-1----:R-:W-:Y:S01]  /*5570*/  HMMA.16816.F32 R104, R8, R36, R64 ;  /* 0x000000240868723c */ /* 0x002fe20000001840 */
[----:B--2---:R-:W-:-:S07]  /*5580*/  FFMA.FTZ R3, R96, c[0x0][0x2d0], -R7 ;  /* 0x0000b40060037a23 */ /* 0x004fce0000010807 */
[C---:B------:R-:W-:Y:S01]  /*5590*/  HMMA.16816.F32 R120, R8.reuse, R24, R80 ;  /* 0x000000180878723c */ /* 0x040fe20000001850 */
[----:B------:R1:W2:Y:S07]  /*55a0*/  MUFU.EX2 R218, R3 ;  /* 0x0000000300da7308 */ /* 0x0002ae0000000800 */
[C---:B------:R-:W-:Y:S08]  /*55b0*/  HMMA.16816.F32 R64, R8.reuse, R38, R60 ;  /* 0x000000260840723c */ /* 0x040ff0000000183c */
[----:B------:R-:W-:Y:S01]  /*55c0*/  HMMA.16816.F32 R80, R8, R32, R48 ;  /* 0x000000200850723c */ /* 0x000fe20000001830 */
[----:B-1----:R-:W-:-:S04]  /*55d0*/  FFMA.FTZ R3, R97, c[0x0][0x2d0], -R7 ;  /* 0x0000b40061037a23 */ /* 0x002fc80000010807 */
[----:B------:R1:W-:Y:S03]  /*55e0*/  MUFU.EX2 R215, R3 ;  /* 0x0000000300d77308 */ /* 0x0003e60000000800 */
[C---:B------:R-:W-:Y:S08]  /*55f0*/  HMMA.16816.F32 R76, R8.reuse, R26, R76 ;  /* 0x0000001a084c723c */ /* 0x040ff0000000184c */
[----:B------:R-:W-:Y:S01]  /*5600*/  HMMA.16816.F32 R60, R8, R22, R52 ;  /* 0x00000016083c723c */ /* 0x000fe20000001834 */
[----:B-1----:R-:W-:-:S07]  /*5610*/  FFMA.FTZ R3, R98, c[0x0][0x2d0], -R7 ;  /* 0x0000b40062037a23 */ /* 0x002fce0000010807 */
[----:B------:R-:W-:Y:S01]  /*5620*/  HMMA.16816.F32 R44, R8, R34, R44 ;  /* 0x00000022082c723c */ /* 0x000fe2000000182c */
[----:B------:R1:W3:Y:S02]  /*5630*/  MUFU.EX2 R217, R3 ;  /* 0x0000000300d97308 */ /* 0x0002e40000000800 */
[----:B-1----:R-:W-:-:S05]  /*5640*/  FFMA.FTZ R3, R99, c[0x0][0x2d0], -R0 ;  /* 0x0000b40063037a23 */ /* 0x002fca0000010800 */
[----:B------:R-:W-:Y:S01]  /*5650*/  HMMA.16816.F32 R96, R8, R20, R56 ;  /* 0x000000140860723c */ /* 0x000fe20000001838 */
[----:B------:R1:W-:Y:S06]  /*5660*/  MUFU.EX2 R206, R3 ;  /* 0x0000000300ce7308 */ /* 0x0003ec0000000800 */
[----:B--2---:R-:W-:Y:S02]  /*5670*/  F2FP.PACK_AB R8, R218, R219 ;  /* 0x000000dbda08723e */ /* 0x004fe400000000ff */
[----:B---3--:R-:W-:Y:S01]  /*5680*/  F2FP.PACK_AB R10, R217, R215 ;  /* 0x000000d7d90a723e */ /* 0x008fe200000000ff */
[----:B-1----:R-:W-:-:S02]  /*5690*/  FFMA.FTZ R3, R116, c[0x0][0x2d0], -R0 ;  /* 0x0000b40074037a23 */ /* 0x002fc40000010800 */
[----:B------:R-:W-:Y:S02]  /*56a0*/  IMAD.MOV.U32 R116, RZ, RZ, R204 ;  /* 0x000000ffff747224 */ /* 0x000fe400078e00cc */
[----:B------:R1:W2:Y:S02]  /*56b0*/  MUFU.EX2 R208, R3 ;  /* 0x0000000300d07308 */ /* 0x0002a40000000800 */
[----:B-1----:R-:W-:Y:S01]  /*56c0*/  FFMA.FTZ R3, R117, c[0x0][0x2d0], -R0 ;  /* 0x0000b40075037a23 */ /* 0x002fe20000010800 */
[----:B--2---:R-:W-:Y:S01]  /*56d0*/  F2FP.PACK_AB R9, R208, R206 ;  /* 0x000000ced009723e */ /* 0x004fe200000000ff */
[----:B------:R-:W-:-:S04]  /*56e0*/  IMAD.MOV.U32 R117, RZ, RZ, R202 ;  /* 0x000000ffff757224 */ /* 0x000fc800078e00ca */
[----:B------:R1:W-:Y:S02]  /*56f0*/  MUFU.EX2 R210, R3 ;  /* 0x0000000300d27308 */ /* 0x0003e40000000800 */
[----:B-1----:R-:W-:Y:S02]  /*5700*/  FFMA.FTZ R3, R118, c[0x0][0x2d0], -R0 ;  /* 0x0000b40076037a23 */ /* 0x002fe40000010800 */
[----:B------:R-:W-:-:S04]  /*5710*/  IMAD.MOV.U32 R118, RZ, RZ, R29 ;  /* 0x000000ffff767224 */ /* 0x000fc800078e001d */
[----:B------:R1:W2:Y:S02]  /*5720*/  MUFU.EX2 R207, R3 ;  /* 0x0000000300cf7308 */ /* 0x0002a40000000800 */
[----:B-1----:R-:W-:Y:S01]  /*5730*/  FFMA.FTZ R3, R128, c[0x0][0x2d0], -R7 ;  /* 0x0000b40080037a23 */ /* 0x002fe20000010807 */
[----:B--2---:R-:W-:Y:S01]  /*5740*/  F2FP.PACK_AB R11, R207, R210 ;  /* 0x000000d2cf0b723e */ /* 0x004fe200000000ff */
[----:B------:R-:W-:-:S04]  /*5750*/  IMAD.MOV.U32 R128, RZ, RZ, R203 ;  /* 0x000000ffff807224 */ /* 0x000fc800078e00cb */
[----:B------:R1:W-:Y:S02]  /*5760*/  MUFU.EX2 R209, R3 ;  /* 0x0000000300d17308 */ /* 0x0003e40000000800 */
[C---:B------:R-:W-:Y:S07]  /*5770*/  HMMA.16816.F32 R52, R8.reuse, R36, R88 ;  /* 0x000000240834723c */ /* 0x040fee0000001858 */
[----:B------:R-:W-:Y:S01]  /*5780*/  IMAD.MOV.U32 R89, RZ, RZ, R200 ;  /* 0x000000ffff597224 */ /* 0x000fe200078e00c8 */
[----:B------:R-:W-:Y:S01]  /*5790*/  MOV R90, R199 ;  /* 0x000000c7005a7202 */ /* 0x000fe20000000f00 */
[----:B------:R-:W-:Y:S01]  /*57a0*/  IMAD.MOV.U32 R91, RZ, RZ, R198 ;  /* 0x000000ffff5b7224 */ /* 0x000fe200078e00c6 */
[----:B------:R-:W-:Y:S01]  /*57b0*/  HMMA.16816.F32 R48, R8, R24, R92 ;  /* 0x000000180830723c */ /* 0x000fe2000000185c */
[----:B-1----:R-:W-:-:S02]  /*57c0*/  FFMA.FTZ R3, R129, c[0x0][0x2d0], -R6 ;  /* 0x0000b40081037a23 */ /* 0x002fc40000010806 */
[----:B------:R-:W-:Y:S02]  /*57d0*/  IMAD.MOV.U32 R129, RZ, RZ, R205 ;  /* 0x000000ffff817224 */ /* 0x000fe400078e00cd */
[----:B------:R1:W-:Y:S03]  /*57e0*/  MUFU.EX2 R204, R3 ;  /* 0x0000000300cc7308 */ /* 0x0003e60000000800 */
[C---:B------:R-:W-:Y:S01]  /*57f0*/  HMMA.16816.F32 R92, R8.reuse, R32, R16 ;  /* 0x00000020085c723c */ /* 0x040fe20000001810 */
[----:B------:R-:W-:Y:S06]  /*5800*/  LDSM.16.MT88.4 R16, [R224+0x1100] ;  /* 0x00110000e010783b */ /* 0x000fec0000004200 */
[----:B------:R-:W-:Y:S01]  /*5810*/  IMAD.MOV.U32 R33, RZ, RZ, R116 ;  /* 0x000000ffff217224 */ /* 0x000fe200078e0074 */
[----:B------:R-:W-:Y:S01]  /*5820*/  HMMA.16816.F32 R36, R8, R38, R112 ;  /* 0x000000260824723c */ /* 0x000fe20000001870 */
[----:B------:R-:W-:-:S02]  /*5830*/  IMAD.MOV.U32 R116, RZ, RZ, R196 ;  /* 0x000000ffff747224 */ /* 0x000fc400078e00c4 */
[----:B------:R-:W-:Y:S02]  /*5840*/  IMAD.MOV.U32 R32, RZ, RZ, R69 ;  /* 0x000000ffff207224 */ /* 0x000fe400078e0045 */
[----:B------:R-:W-:Y:S02]  /*5850*/  IMAD.MOV.U32 R69, RZ, RZ, R188 ;  /* 0x000000ffff457224 */ /* 0x000fe400078e00bc */
[----:B-1----:R-:W-:Y:S01]  /*5860*/  FFMA.FTZ R3, R130, c[0x0][0x2d0], -R6 ;  /* 0x0000b40082037a23 */ /* 0x002fe20000010806 */
[----:B------:R-:W-:Y:S01]  /*5870*/  HMMA.16816.F32 R40, R8, R26, R100 ;  /* 0x0000001a0828723c */ /* 0x000fe20000001864 */
[----:B------:R-:W-:Y:S01]  /*5880*/  IMAD.MOV.U32 R112, RZ, RZ, R195 ;  /* 0x000000ffff707224 */ /* 0x000fe200078e00c3 */
[----:B------:R-:W-:Y:S01]  /*5890*/  LDSM.16.MT88.4 R24, [R225+0x1100] ;  /* 0x00110000e118783b */ /* 0x000fe20000004200 */
[----:B------:R1:W2:Y:S01]  /*58a0*/  MUFU.EX2 R205, R3 ;  /* 0x0000000300cd7308 */ /* 0x0002a20000000800 */
[----:B------:R-:W-:Y:S01]  /*58b0*/  IMAD.MOV.U32 R115, RZ, RZ, R68 ;  /* 0x000000ffff737224 */ /* 0x000fe200078e0044 */
[----:B------:R-:W-:Y:S01]  /*58c0*/  MOV R68, R193 ;  /* 0x000000c100447202 */ /* 0x000fe20000000f00 */
[----:B------:R-:W-:-:S02]  /*58d0*/  IMAD.MOV.U32 R130, RZ, RZ, R28 ;  /* 0x000000ffff827224 */ /* 0x000fc400078e001c */
[----:B------:R-:W3:Y:S01]  /*58e0*/  LDSM.16.MT88.4 R28, [R226+0x1100] ;  /* 0x00110000e21c783b */ /* 0x000ee20000004200 */
[----:B------:R-:W-:Y:S01]  /*58f0*/  IMAD.MOV.U32 R114, RZ, RZ, R191 ;  /* 0x000000ffff727224 */ /* 0x000fe200078e00bf */
[----:B------:R-:W-:Y:S01]  /*5900*/  HMMA.16816.F32 R84, R8, R20, R84 ;  /* 0x000000140854723c */ /* 0x000fe20000001854 */
[----:B------:R-:W-:-:S06]  /*5910*/  IMAD.MOV.U32 R113, RZ, RZ, R190 ;  /* 0x000000ffff717224 */ /* 0x000fcc00078e00be */
[----:B------:R-:W-:Y:S01]  /*5920*/  IMAD.MOV.U32 R21, RZ, RZ, R90 ;  /* 0x000000ffff157224 */ /* 0x000fe200078e005a */
[C---:B------:R-:W-:Y:S01]  /*5930*/  HMMA.16816.F32 R56, R8.reuse, R22, R124 ;  /* 0x000000160838723c */ /* 0x040fe2000000187c */
[----:B-1----:R-:W-:Y:S02]  /*5940*/  FFMA.FTZ R3, R131, c[0x0][0x2d0], -R6 ;  /* 0x0000b40083037a23 */ /* 0x002fe40000010806 */
[----:B------:R-:W-:Y:S02]  /*5950*/  IMAD.MOV.U32 R131, RZ, RZ, R201 ;  /* 0x000000ffff837224 */ /* 0x000fe400078e00c9 */
[----:B------:R1:W-:Y:S01]  /*5960*/  MUFU.EX2 R203, R3 ;  /* 0x0000000300cb7308 */ /* 0x0003e20000000800 */
[----:B------:R-:W-:Y:S01]  /*5970*/  IMAD.MOV.U32 R20, RZ, RZ, R91 ;  /* 0x000000ffff147224 */ /* 0x000fe200078e005b */
[----:B------:R-:W-:Y:S01]  /*5980*/  MOV R124, R112 ;  /* 0x00000070007c7202 */ /* 0x000fe20000000f00 */
[----:B------:R-:W-:Y:S02]  /*5990*/  IMAD.MOV.U32 R125, RZ, RZ, R89 ;  /* 0x000000ffff7d7224 */ /* 0x000fe400078e0059 */
[----:B------:R-:W-:Y:S01]  /*59a0*/  HMMA.16816.F32 R88, R8, R34, R108 ;  /* 0x000000220858723c */ /* 0x000fe2000000186c */
[----:B------:R-:W-:-:S02]  /*59b0*/  IMAD.MOV.U32 R127, RZ, RZ, R113 ;  /* 0x000000ffff7f7224 */ /* 0x000fc400078e0071 */
[----:B------:R-:W-:Y:S02]  /*59c0*/  IMAD.MOV.U32 R112, RZ, RZ, R115 ;  /* 0x000000ffff707224 */ /* 0x000fe400078e0073 */
[----:B------:R-:W-:Y:S02]  /*59d0*/  IMAD.MOV.U32 R113, RZ, RZ, R32 ;  /* 0x000000ffff717224 */ /* 0x000fe400078e0020 */
[----:B--2---:R-:W-:Y:S01]  /*59e0*/  F2FP.PACK_AB R8, R205, R204 ;  /* 0x000000cccd08723e */ /* 0x004fe200000000ff */
[----:B------:R-:W-:Y:S02]  /*59f0*/  IMAD.MOV.U32 R115, RZ, RZ, R20 ;  /* 0x000000ffff737224 */ /* 0x000fe400078e0014 */
[----:B------:R-:W-:Y:S02]  /*5a00*/  IMAD.MOV.U32 R32, RZ, RZ, R21 ;  /* 0x000000ffff207224 */ /* 0x000fe400078e0015 */
[----:B-1----:R-:W-:Y:S02]  /*5a10*/  FFMA.FTZ R3, R132, c[0x0][0x2d0], -R6 ;  /* 0x0000b40084037a23 */ /* 0x002fe40000010806 */
[----:B------:R-:W-:-:S02]  /*5a20*/  IMAD.MOV.U32 R132, RZ, RZ, R194 ;  /* 0x000000ffff847224 */ /* 0x000fc400078e00c2 */
[----:B------:R1:W2:Y:S01]  /*5a30*/  MUFU.EX2 R202, R3 ;  /* 0x0000000300ca7308 */ /* 0x0002a20000000800 */
[----:B------:R-:W-:Y:S02]  /*5a40*/  IMAD.MOV.U32 R126, RZ, RZ, R115 ;  /* 0x000000ffff7e7224 */ /* 0x000fe400078e0073 */
[----:B-1----:R-:W-:Y:S01]  /*5a50*/  FFMA.FTZ R3, R133, c[0x0][0x2d0], -R5 ;  /* 0x0000b40085037a23 */ /* 0x002fe20000010805 */
[----:B--2---:R-:W-:Y:S01]  /*5a60*/  F2FP.PACK_AB R10, R202, R203 ;  /* 0x000000cbca0a723e */ /* 0x004fe200000000ff */
[----:B------:R-:W-:-:S03]  /*5a70*/  IMAD.MOV.U32 R133, RZ, RZ, R189 ;  /* 0x000000ffff857224 */ /* 0x000fc600078e00bd */
[----:B------:R1:W-:Y:S02]  /*5a80*/  MUFU.EX2 R201, R3 ;  /* 0x0000000300c97308 */ /* 0x0003e40000000800 */
[----:B-1----:R-:W-:Y:S02]  /*5a90*/  FFMA.FTZ R3, R134, c[0x0][0x2d0], -R5 ;  /* 0x0000b40086037a23 */ /* 0x002fe40000010805 */
[----:B------:R-:W-:-:S04]  /*5aa0*/  IMAD.MOV.U32 R134, RZ, RZ, R187 ;  /* 0x000000ffff867224 */ /* 0x000fc800078e00bb */
[----:B------:R1:W2:Y:S02]  /*5ab0*/  MUFU.EX2 R200, R3 ;  /* 0x0000000300c87308 */ /* 0x0002a40000000800 */
[----:B-1----:R-:W-:Y:S01]  /*5ac0*/  FFMA.FTZ R3, R135, c[0x0][0x2d0], -R5 ;  /* 0x0000b40087037a23 */ /* 0x002fe20000010805 */
[----:B--2---:R-:W-:Y:S01]  /*5ad0*/  F2FP.PACK_AB R9, R200, R201 ;  /* 0x000000c9c809723e */ /* 0x004fe200000000ff */
[----:B------:R-:W-:-:S04]  /*5ae0*/  IMAD.MOV.U32 R135, RZ, RZ, R4 ;  /* 0x000000ffff877224 */ /* 0x000fc800078e0004 */
[----:B------:R1:W-:Y:S01]  /*5af0*/  MUFU.EX2 R199, R3 ;  /* 0x0000000300c77308 */ /* 0x0003e20000000800 */
[----:B------:R-:W-:-:S04]  /*5b00*/  IMAD.MOV.U32 R4, RZ, RZ, R192 ;  /* 0x000000ffff047224 */ /* 0x000fc800078e00c0 */
[----:B------:R-:W-:Y:S02]  /*5b10*/  FFMA.FTZ R4, R4, c[0x0][0x2d0], -R7 ;  /* 0x0000b40004047a23 */ /* 0x000fe40000010807 */
[----:B-1----:R-:W-:Y:S02]  /*5b20*/  FFMA.FTZ R3, R136, c[0x0][0x2d0], -R5 ;  /* 0x0000b40088037a23 */ /* 0x002fe40000010805 */
[----:B------:R-:W-:Y:S02]  /*5b30*/  IMAD.MOV.U32 R136, RZ, RZ, R197 ;  /* 0x000000ffff887224 */ /* 0x000fe400078e00c5 */
[----:B------:R1:W2:Y:S02]  /*5b40*/  MUFU.EX2 R198, R3 ;  /* 0x0000000300c67308 */ /* 0x0002a40000000800 */
[----:B-1----:R-:W-:Y:S01]  /*5b50*/  FFMA.FTZ R3, R137, c[0x0][0x2d0], -R7 ;  /* 0x0000b40089037a23 */ /* 0x002fe20000010807 */
[----:B--2---:R-:W-:-:S05]  /*5b60*/  F2FP.PACK_AB R11, R198, R199 ;  /* 0x000000c7c60b723e */ /* 0x004fca00000000ff */
[----:B------:R1:W2:Y:S02]  /*5b70*/  MUFU.EX2 R197, R3 ;  /* 0x0000000300c57308 */ /* 0x0002a40000000800 */
[C---:B---3--:R-:W-:Y:S08]  /*5b80*/  HMMA.16816.F32 R100, R8.reuse, R28, R80 ;  /* 0x0000001c0864723c */ /* 0x048ff00000001850 */
[----:B------:R-:W-:Y:S01]  /*5b90*/  HMMA.16816.F32 R80, R8, R18, R76 ;  /* 0x000000120850723c */ /* 0x000fe2000000184c */
[----:B-1----:R-:W-:-:S02]  /*5ba0*/  FFMA.FTZ R3, R138, c[0x0][0x2d0], -R7 ;  /* 0x0000b4008a037a23 */ /* 0x002fc40000010807 */
[----:B------:R-:W-:Y:S02]  /*5bb0*/  IMAD.MOV.U32 R138, RZ, RZ, R32 ;  /* 0x000000ffff8a7224 */ /* 0x000fe400078e0020 */
[----:B------:R1:W-:Y:S03]  /*5bc0*/  MUFU.EX2 R196, R3 ;  /* 0x0000000300c47308 */ /* 0x0003e60000000800 */
[C---:B------:R-:W-:Y:S08]  /*5bd0*/  HMMA.16816.F32 R76, R8.reuse, R14, R64 ;  /* 0x0000000e084c723c */ /* 0x040ff00000001840 */
[----:B------:R-:W-:Y:S01]  /*5be0*/  HMMA.16816.F32 R64, R8, R26, R60 ;  /* 0x0000001a0840723c */ /* 0x000fe2000000183c */
[----:B-1----:R-:W-:-:S07]  /*5bf0*/  FFMA.FTZ R3, R139, c[0x0][0x2d0], -R7 ;  /* 0x0000b4008b037a23 */ /* 0x002fce0000010807 */
[C---:B------:R-:W-:Y:S01]  /*5c00*/  HMMA.16816.F32 R120, R8.reuse, R16, R120 ;  /* 0x000000100878723c */ /* 0x040fe20000001878 */
[----:B------:R1:W3:Y:S07]  /*5c10*/  MUFU.EX2 R195, R3 ;  /* 0x0000000300c37308 */ /* 0x0002ee0000000800 */
[C---:B------:R-:W-:Y:S08]  /*5c20*/  HMMA.16816.F32 R104, R8.reuse, R12, R104 ;  /* 0x0000000c0868723c */ /* 0x040ff00000001868 */
[----:B------:R-:W-:Y:S01]  /*5c30*/  HMMA.16816.F32 R96, R8, R24, R96 ;  /* 0x000000180860723c */ /* 0x000fe20000001860 */
[----:B-1----:R-:W-:-:S04]  /*5c40*/  FFMA.FTZ R3, R140, c[0x0][0x2d0], -R7 ;  /* 0x0000b4008c037a23 */ /* 0x002fc80000010807 */
[----:B------:R1:W-:Y:S03]  /*5c50*/  MUFU.EX2 R194, R3 ;  /* 0x0000000300c27308 */ /* 0x0003e60000000800 */
[----:B------:R-:W-:Y:S07]  /*5c60*/  HMMA.16816.F32 R60, R8, R30, R44 ;  /* 0x0000001e083c723c */ /* 0x000fee000000182c */
[----:B--2---:R-:W-:-:S02]  /*5c70*/  F2FP.PACK_AB R8, R197, R209 ;  /* 0x000000d1c508723e */ /* 0x004fc400000000ff */
[----:B---3--:R-:W-:Y:S01]  /*5c80*/  F2FP.PACK_AB R10, R195, R196 ;  /* 0x000000c4c30a723e */ /* 0x008fe200000000ff */
[----:B-1----:R-:W-:-:S04]  /*5c90*/  FFMA.FTZ R3, R141, c[0x0][0x2d0], -R0 ;  /* 0x0000b4008d037a23 */ /* 0x002fc80000010800 */
[----:B------:R1:W-:Y:S02]  /*5ca0*/  MUFU.EX2 R193, R3 ;  /* 0x0000000300c17308 */ /* 0x0003e40000000800 */
[----:B-1----:R-:W-:-:S06]  /*5cb0*/  FFMA.FTZ R3, R142, c[0x0][0x2d0], -R0 ;  /* 0x0000b4008e037a23 */ /* 0x002fcc0000010800 */
[----:B------:R1:W2:Y:S02]  /*5cc0*/  MUFU.EX2 R192, R3 ;  /* 0x0000000300c07308 */ /* 0x0002a40000000800 */
[----:B-1----:R-:W-:Y:S01]  /*5cd0*/  FFMA.FTZ R3, R143, c[0x0][0x2d0], -R0 ;  /* 0x0000b4008f037a23 */ /* 0x002fe20000010800 */
[----:B--2---:R-:W-:-:S05]  /*5ce0*/  F2FP.PACK_AB R9, R192, R193 ;  /* 0x000000c1c009723e */ /* 0x004fca00000000ff */
[----:B------:R1:W-:Y:S02]  /*5cf0*/  MUFU.EX2 R191, R3 ;  /* 0x0000000300bf7308 */ /* 0x0003e40000000800 */
[----:B-1----:R-:W-:-:S06]  /*5d00*/  FFMA.FTZ R3, R144, c[0x0][0x2d0], -R0 ;  /* 0x0000b40090037a23 */ /* 0x002fcc0000010800 */
[----:B------:R1:W2:Y:S02]  /*5d10*/  MUFU.EX2 R189, R3 ;  /* 0x0000000300bd7308 */ /* 0x0002a40000000800 */
[----:B-1----:R-:W-:Y:S01]  /*5d20*/  FFMA.FTZ R3, R145, c[0x0][0x2d0], -R7 ;  /* 0x0000b40091037a23 */ /* 0x002fe20000010807 */
[----:B--2---:R-:W-:-:S05]  /*5d30*/  F2FP.PACK_AB R11, R189, R191 ;  /* 0x000000bfbd0b723e */ /* 0x004fca00000000ff */
[----:B------:R1:W-:Y:S02]  /*5d40*/  MUFU.EX2 R190, R3 ;  /* 0x0000000300be7308 */ /* 0x0003e40000000800 */
[C---:B------:R-:W-:Y:S07]  /*5d50*/  HMMA.16816.F32 R20, R8.reuse, R12, R52 ;  /* 0x0000000c0814723c */ /* 0x040fee0000001834 */
[----:B------:R-:W-:Y:S01]  /*5d60*/  MOV R52, R118 ;  /* 0x0000007600347202 */ /* 0x000fe20000000f00 */
[----:B------:R-:W-:Y:S01]  /*5d70*/  IMAD.MOV.U32 R55, RZ, RZ, R117 ;  /* 0x000000ffff377224 */ /* 0x000fe200078e0075 */
[----:B------:R-:W-:Y:S01]  /*5d80*/  HMMA.16816.F32 R36, R8, R14, R36 ;  /* 0x0000000e0824723c */ /* 0x000fe20000001824 */
[----:B------:R-:W2:Y:S01]  /*5d90*/  LDSM.16.MT88.4 R12, [R227+0x1900] ;  /* 0x00190000e30c783b */ /* 0x000ea20000004200 */
[----:B------:R-:W-:-:S02]  /*5da0*/  IMAD.MOV.U32 R54, RZ, RZ, R112 ;  /* 0x000000ffff367224 */ /* 0x000fc400078e0070 */
[----:B-1----:R-:W-:-:S04]  /*5db0*/  FFMA.FTZ R3, R146, c[0x0][0x2d0], -R7 ;  /* 0x0000b40092037a23 */ /* 0x002fc80000010807 */
[----:B------:R1:W-:Y:S01]  /*5dc0*/  MUFU.EX2 R188, R3 ;  /* 0x0000000300bc7308 */ /* 0x0003e20000000800 */
[C---:B------:R-:W-:Y:S08]  /*5dd0*/  HMMA.16816.F32 R44, R8.reuse, R18, R40 ;  /* 0x00000012082c723c */ /* 0x040ff00000001828 */
[----:B------:R-:W-:Y:S01]  /*5de0*/  HMMA.16816.F32 R40, R8, R24, R84 ;  /* 0x000000180828723c */ /* 0x000fe20000001854 */
[----:B-1----:R-:W-:-:S07]  /*5df0*/  FFMA.FTZ R3, R147, c[0x0][0x2d0], -R6 ;  /* 0x0000b40093037a23 */ /* 0x002fce0000010806 */
[----:B------:R-:W-:Y:S01]  /*5e00*/  HMMA.16816.F32 R48, R8, R16, R48 ;  /* 0x000000100830723c */ /* 0x000fe20000001830 */
[----:B------:R-:W-:Y:S01]  /*5e10*/  IMAD.MOV.U32 R85, RZ, RZ, R116 ;  /* 0x000000ffff557224 */ /* 0x000fe200078e0074 */
[----:B------:R-:W1:Y:S01]  /*5e20*/  LDSM.16.MT88.4 R16, [R224+0x1900] ;  /* 0x00190000e010783b */ /* 0x000e620000004200 */
[----:B------:R3:W-:Y:S01]  /*5e30*/  MUFU.EX2 R187, R3 ;  /* 0x0000000300bb7308 */ /* 0x0007e20000000800 */
[----:B------:R-:W-:-:S04]  /*5e40*/  IMAD.MOV.U32 R86, RZ, RZ, R128 ;  /* 0x000000ffff567224 */ /* 0x000fc800078e0080 */
[C---:B------:R-:W-:Y:S01]  /*5e50*/  HMMA.16816.F32 R56, R8.reuse, R26, R56 ;  /* 0x0000001a0838723c */ /* 0x040fe20000001838 */
[----:B------:R-:W-:Y:S07]  /*5e60*/  LDSM.16.MT88.4 R24, [R225+0x1900] ;  /* 0x00190000e118783b */ /* 0x000fee0000004200 */
[----:B------:R-:W-:Y:S01]  /*5e70*/  HMMA.16816.F32 R92, R8, R28, R92 ;  /* 0x0000001c085c723c */ /* 0x000fe2000000185c */
[----:B---3--:R-:W-:Y:S02]  /*5e80*/  FFMA.FTZ R3, R148, c[0x0][0x2d0], -R6 ;  /* 0x0000b40094037a23 */ /* 0x008fe40000010806 */
[----:B------:R-:W-:-:S02]  /*5e90*/  IMAD.MOV.U32 R148, RZ, RZ, R186 ;  /* 0x000000ffff947224 */ /* 0x000fc400078e00ba */
[----:B------:R3:W4:Y:S03]  /*5ea0*/  MUFU.EX2 R186, R3 ;  /* 0x0000000300ba7308 */ /* 0x0007260000000800 */
[----:B------:R-:W-:Y:S01]  /*5eb0*/  HMMA.16816.F32 R88, R8, R30, R88 ;  /* 0x0000001e0858723c */ /* 0x000fe20000001858 */
[----:B------:R-:W-:Y:S01]  /*5ec0*/  LDSM.16.MT88.4 R28, [R226+0x2100] ;  /* 0x00210000e21c783b */ /* 0x000fe20000004200 */
[----:B---3--:R-:W-:-:S05]  /*5ed0*/  FFMA.FTZ R3, R149, c[0x0][0x2d0], -R6 ;  /* 0x0000b40095037a23 */ /* 0x008fca0000010806 */
[----:B----4-:R-:W-:Y:S01]  /*5ee0*/  F2FP.PACK_AB R8, R186, R187 ;  /* 0x000000bbba08723e */ /* 0x010fe200000000ff */
[----:B------:R-:W-:Y:S02]  /*5ef0*/  IMAD.MOV.U32 R149, RZ, RZ, R136 ;  /* 0x000000ffff957224 */ /* 0x000fe400078e0088 */
[----:B------:R-:W-:Y:S02]  /*5f00*/  IMAD.MOV.U32 R136, RZ, RZ, R114 ;  /* 0x000000ffff887224 */ /* 0x000fe400078e0072 */
[----:B------:R-:W-:Y:S02]  /*5f10*/  IMAD.MOV.U32 R114, RZ, RZ, R33 ;  /* 0x000000ffff727224 */ /* 0x000fe400078e0021 */
[----:B------:R-:W-:Y:S02]  /*5f20*/  IMAD.MOV.U32 R33, RZ, RZ, R131 ;  /* 0x000000ffff217224 */ /* 0x000fe400078e0083 */
[----:B------:R-:W-:Y:S02]  /*5f30*/  IMAD.MOV.U32 R131, RZ, RZ, R130 ;  /* 0x000000ffff837224 */ /* 0x000fe400078e0082 */
[----:B------:R-:W-:Y:S01]  /*5f40*/  IMAD.MOV.U32 R130, RZ, RZ, R129 ;  /* 0x000000ffff827224 */ /* 0x000fe200078e0081 */
[----:B------:R-:W-:Y:S01]  /*5f50*/  MOV R129, R185 ;  /* 0x000000b900817202 */ /* 0x000fe20000000f00 */
[----:B------:R-:W-:Y:S01]  /*5f60*/  IMAD.MOV.U32 R110, RZ, RZ, R136 ;  /* 0x000000ffff6e7224 */ /* 0x000fe200078e0088 */
[----:B------:R3:W-:Y:S01]  /*5f70*/  MUFU.EX2 R185, R3 ;  /* 0x0000000300b97308 */ /* 0x0007e20000000800 */
[----:B------:R-:W-:-:S02]  /*5f80*/  IMAD.MOV.U32 R136, RZ, RZ, R114 ;  /* 0x000000ffff887224 */ /* 0x000fc400078e0072 */
[----:B------:R-:W-:Y:S02]  /*5f90*/  IMAD.MOV.U32 R139, RZ, RZ, R33 ;  /* 0x000000ffff8b7224 */ /* 0x000fe400078e0021 */
[----:B------:R-:W4:Y:S01]  /*5fa0*/  LDSM.16.MT88.4 R32, [R226+0x1900] ;  /* 0x00190000e220783b */ /* 0x000f220000004200 */
[----:B------:R-:W-:Y:S02]  /*5fb0*/  IMAD.MOV.U32 R53, RZ, RZ, R131 ;  /* 0x000000ffff357224 */ /* 0x000fe400078e0083 */
[----:B------:R-:W-:Y:S02]  /*5fc0*/  IMAD.MOV.U32 R87, RZ, RZ, R130 ;  /* 0x000000ffff577224 */ /* 0x000fe400078e0082 */
[----:B------:R-:W-:Y:S02]  /*5fd0*/  IMAD.MOV.U32 R137, RZ, RZ, R129 ;  /* 0x000000ffff897224 */ /* 0x000fe400078e0081 */
[----:B---3--:R-:W-:Y:S02]  /*5fe0*/  FFMA.FTZ R3, R150, c[0x0][0x2d0], -R6 ;  /* 0x0000b40096037a23 */ /* 0x008fe40000010806 */
[----:B------:R-:W-:-:S02]  /*5ff0*/  IMAD.MOV.U32 R150, RZ, RZ, R184 ;  /* 0x000000ffff967224 */ /* 0x000fc400078e00b8 */
[----:B------:R3:W5:Y:S02]  /*6000*/  MUFU.EX2 R184, R3 ;  /* 0x0000000300b87308 */ /* 0x0007640000000800 */
[----:B---3--:R-:W-:Y:S01]  /*6010*/  FFMA.FTZ R3, R151, c[0x0][0x2d0], -R5 ;  /* 0x0000b40097037a23 */ /* 0x008fe20000010805 */
[----:B-----5:R-:W-:Y:S01]  /*6020*/  F2FP.PACK_AB R10, R184, R185 ;  /* 0x000000b9b80a723e */ /* 0x020fe200000000ff */
[----:B------:R-:W-:-:S04]  /*6030*/  IMAD.MOV.U32 R151, RZ, RZ, R127 ;  /* 0x000000ffff977224 */ /* 0x000fc800078e007f */
[----:B------:R3:W-:Y:S01]  /*6040*/  MUFU.EX2 R118, R3 ;  /* 0x0000000300767308 */ /* 0x0007e20000000800 */
[----:B------:R-:W-:Y:S02]  /*6050*/  IMAD.MOV.U32 R127, RZ, RZ, R113 ;  /* 0x000000ffff7f7224 */ /* 0x000fe400078e0071 */
[----:B---3--:R-:W-:Y:S02]  /*6060*/  FFMA.FTZ R3, R152, c[0x0][0x2d0], -R5 ;  /* 0x0000b40098037a23 */ /* 0x008fe40000010805 */
[----:B------:R-:W-:-:S03]  /*6070*/  IMAD.MOV.U32 R152, RZ, RZ, R53 ;  /* 0x000000ffff987224 */ /* 0x000fc600078e0035 */
[----:B------:R3:W5:Y:S02]  /*6080*/  MUFU.EX2 R117, R3 ;  /* 0x0000000300757308 */ /* 0x0007640000000800 */
[----:B---3--:R-:W-:Y:S01]  /*6090*/  FFMA.FTZ R3, R153, c[0x0][0x2d0], -R5 ;  /* 0x0000b40099037a23 */ /* 0x008fe20000010805 */
[----:B-----5:R-:W-:Y:S01]  /*60a0*/  F2FP.PACK_AB R9, R117, R118 ;  /* 0x000000767509723e */ /* 0x020fe200000000ff */
[----:B------:R-:W-:-:S04]  /*60b0*/  IMAD.MOV.U32 R153, RZ, RZ, R87 ;  /* 0x000000ffff997224 */ /* 0x000fc800078e0057 */
[----:B------:R3:W-:Y:S02]  /*60c0*/  MUFU.EX2 R115, R3 ;  /* 0x0000000300737308 */ /* 0x0007e40000000800 */
[----:B---3--:R-:W-:Y:S02]  /*60d0*/  FFMA.FTZ R3, R154, c[0x0][0x2d0], -R5 ;  /* 0x0000b4009a037a23 */ /* 0x008fe40000010805 */
[----:B------:R-:W-:-:S04]  /*60e0*/  IMAD.MOV.U32 R154, RZ, RZ, R52 ;  /* 0x000000ffff9a7224 */ /* 0x000fc800078e0034 */
[----:B------:R3:W5:Y:S02]  /*60f0*/  MUFU.EX2 R116, R3 ;  /* 0x0000000300747308 */ /* 0x0007640000000800 */
[----:B---3--:R-:W-:Y:S01]  /*6100*/  FFMA.FTZ R3, R155, c[0x0][0x2d0], -R7 ;  /* 0x0000b4009b037a23 */ /* 0x008fe20000010807 */
[----:B-----5:R-:W-:Y:S01]  /*6110*/  F2FP.PACK_AB R11, R116, R115 ;  /* 0x00000073740b723e */ /* 0x020fe200000000ff */
[----:B------:R-:W-:-:S04]  /*6120*/  IMAD.MOV.U32 R155, RZ, RZ, R86 ;  /* 0x000000ffff9b7224 */ /* 0x000fc800078e0056 */
[----:B------:R3:W-:Y:S02]  /*6130*/  MUFU.EX2 R114, R3 ;  /* 0x0000000300727308 */ /* 0x0007e40000000800 */
[C---:B--2---:R-:W-:Y:S08]  /*6140*/  HMMA.16816.F32 R140, R8.reuse, R12, R104 ;  /* 0x0000000c088c723c */ /* 0x044ff00000001868 */
[----:B-1----:R-:W-:Y:S01]  /*6150*/  HMMA.16816.F32 R128, R8, R18, R80 ;  /* 0x000000120880723c */ /* 0x002fe20000001850 */
[----:B---3--:R-:W-:-:S04]  /*6160*/  FFMA.FTZ R3, R156, c[0x0][0x2d0], -R7 ;  /* 0x0000b4009c037a23 */ /* 0x008fc80000010807 */
[----:B------:R1:W-:Y:S03]  /*6170*/  MUFU.EX2 R113, R3 ;  /* 0x0000000300717308 */ /* 0x0003e60000000800 */
[C---:B----4-:R-:W-:Y:S08]  /*6180*/  HMMA.16816.F32 R80, R8.reuse, R32, R100 ;  /* 0x000000200850723c */ /* 0x050ff00000001864 */
[----:B------:R-:W-:Y:S01]  /*6190*/  HMMA.16816.F32 R144, R8, R14, R76 ;  /* 0x0000000e0890723c */ /* 0x000fe2000000184c */
[----:B-1----:R-:W-:-:S07]  /*61a0*/  FFMA.FTZ R3, R157, c[0x0][0x2d0], -R7 ;  /* 0x0000b4009d037a23 */ /* 0x002fce0000010807 */
[C---:B------:R-:W-:Y:S01]  /*61b0*/  HMMA.16816.F32 R120, R8.reuse, R16, R120 ;  /* 0x000000100878723c */ /* 0x040fe20000001878 */
[----:B------:R1:W-:Y:S07]  /*61c0*/  MUFU.EX2 R112, R3 ;  /* 0x0000000300707308 */ /* 0x0003ee0000000800 */
[----:B------:R-:W-:Y:S01]  /*61d0*/  HMMA.16816.F32 R76, R8, R34, R60 ;  /* 0x00000022084c723c */ /* 0x000fe2000000183c */
[----:B-1----:R-:W-:-:S04]  /*61e0*/  FFMA.FTZ R3, R158, c[0x0][0x2d0], -R7 ;  /* 0x0000b4009e037a23 */ /* 0x002fc80000010807 */
[----:B------:R1:W-:Y:S02]  /*61f0*/  MUFU.EX2 R111, R3 ;  /* 0x00000003006f7308 */ /* 0x0003e40000000800 */
[--C-:B-1----:R-:W-:Y:S02]  /*6200*/  FFMA.FTZ R3, R159, c[0x0][0x2d0], -R0.reuse ;  /* 0x0000b4009f037a23 */ /* 0x102fe40000010800 */
[----:B------:R-:W-:Y:S04]  /*6210*/  HMMA.16816.F32 R156, R8, R24, R96 ;  /* 0x00000018089c723c */ /* 0x000fe80000001860 */
[----:B------:R1:W-:Y:S02]  /*6220*/  MUFU.EX2 R109, R3 ;  /* 0x00000003006d7308 */ /* 0x0003e40000000800 */
[----:B-1----:R-:W-:-:S02]  /*6230*/  FFMA.FTZ R3, R160, c[0x0][0x2d0], -R0 ;  /* 0x0000b400a0037a23 */ /* 0x002fc40000010800 */
[----:B------:R-:W-:-:S04]  /*6240*/  IMAD.MOV.U32 R160, RZ, RZ, R70 ;  /* 0x000000ffffa07224 */ /* 0x000fc800078e0046 */
[----:B------:R1:W2:Y:S02]  /*6250*/  MUFU.EX2 R108, R3 ;  /* 0x00000003006c7308 */ /* 0x0002a40000000800 */
[----:B-1----:R-:W-:Y:S02]  /*6260*/  FFMA.FTZ R3, R162, c[0x0][0x2d0], -R0 ;  /* 0x0000b400a2037a23 */ /* 0x002fe40000010800 */
[----:B------:R-:W-:-:S04]  /*6270*/  IMAD.MOV.U32 R162, RZ, RZ, R85 ;  /* 0x000000ffffa27224 */ /* 0x000fc800078e0055 */
[----:B------:R1:W-:Y:S01]  /*6280*/  MUFU.EX2 R107, R3 ;  /* 0x00000003006b7308 */ /* 0x0003e20000000800 */
[----:B------:R-:W-:Y:S07]  /*6290*/  HMMA.16816.F32 R84, R8, R26, R64 ;  /* 0x0000001a0854723c */ /* 0x000fee0000001840 */
[----:B------:R-:W-:Y:S02]  /*62a0*/  F2FP.PACK_AB R8, R190, R194 ;  /* 0x000000c2be08723e */ /* 0x000fe400000000ff */
[----:B--2---:R-:W-:-:S02]  /*62b0*/  F2FP.PACK_AB R9, R108, R109 ;  /* 0x0000006d6c09723e */ /* 0x004fc400000000ff */
[----:B------:R-:W-:Y:S01]  /*62c0*/  F2FP.PACK_AB R10, R114, R188 ;  /* 0x000000bc720a723e */ /* 0x000fe200000000ff */
[----:B-1----:R-:W-:Y:S01]  /*62d0*/  FFMA.FTZ R3, R163, c[0x0][0x2d0], -R0 ;  /* 0x0000b400a3037a23 */ /* 0x002fe20000010800 */
[----:B------:R-:W-:-:S03]  /*62e0*/  MOV R163, R54 ;  /* 0x0000003600a37202 */ /* 0x000fc60000000f00 */
[----:B------:R1:W2:Y:S02]  /*62f0*/  MUFU.EX2 R106, R3 ;  /* 0x00000003006a7308 */ /* 0x0002a40000000800 */
[----:B-1----:R-:W-:Y:S01]  /*6300*/  FFMA.FTZ R3, R161, c[0x0][0x2d0], -R7 ;  /* 0x0000b400a1037a23 */ /* 0x002fe20000010807 */
[----:B--2---:R-:W-:Y:S01]  /*6310*/  F2FP.PACK_AB R11, R106, R107 ;  /* 0x0000006b6a0b723e */ /* 0x004fe200000000ff */
[----:B------:R-:W-:-:S04]  /*6320*/  IMAD.MOV.U32 R161, RZ, RZ, R110 ;  /* 0x000000ffffa17224 */ /* 0x000fc800078e006e */
[----:B------:R1:W-:Y:S02]  /*6330*/  MUFU.EX2 R110, R3 ;  /* 0x00000003006e7308 */ /* 0x0003e40000000800 */
[C---:B------:R-:W-:Y:S08]  /*6340*/  HMMA.16816.F32 R60, R8.reuse, R18, R44 ;  /* 0x00000012083c723c */ /* 0x040ff0000000182c */
[----:B------:R-:W-:Y:S01]  /*6350*/  HMMA.16816.F32 R44, R8, R32, R92 ;  /* 0x00000020082c723c */ /* 0x000fe2000000185c */
[----:B-1----:R-:W-:-:S02]  /*6360*/  FFMA.FTZ R3, R164, c[0x0][0x2d0], -R6 ;  /* 0x0000b400a4037a23 */ /* 0x002fc40000010806 */
[----:B------:R-:W-:Y:S02]  /*6370*/  IMAD.MOV.U32 R164, RZ, RZ, R55 ;  /* 0x000000ffffa47224 */ /* 0x000fe400078e0037 */
[----:B------:R1:W-:Y:S03]  /*6380*/  MUFU.EX2 R104, R3 ;  /* 0x0000000300687308 */ /* 0x0003e60000000800 */
[C---:B------:R-:W-:Y:S01]  /*6390*/  HMMA.16816.F32 R64, R8.reuse, R16, R48 ;  /* 0x000000100840723c */ /* 0x040fe20000001830 */
[----:B------:R-:W-:Y:S07]  /*63a0*/  LDSM.16.MT88.4 R16, [R227+0x2100] ;  /* 0x00210000e310783b */ /* 0x000fee0000004200 */
[----:B------:R-:W-:Y:S01]  /*63b0*/  HMMA.16816.F32 R52, R8, R12, R20 ;  /* 0x0000000c0834723c */ /* 0x000fe20000001814 */
[----:B------:R-:W2:Y:S01]  /*63c0*/  LDSM.16.MT88.4 R20, [R224+0x2100] ;  /* 0x00210000e014783b */ /* 0x000ea20000004200 */
[----:B-1----:R-:W-:-:S06]  /*63d0*/  FFMA.FTZ R3, R165, c[0x0][0x2d0], -R6 ;  /* 0x0000b400a5037a23 */ /* 0x002fcc0000010806 */
[----:B------:R-:W-:Y:S01]  /*63e0*/  HMMA.16816.F32 R48, R8, R14, R36 ;  /* 0x0000000e0830723c */ /* 0x000fe20000001824 */
[----:B------:R-:W1:Y:S01]  /*63f0*/  LDSM.16.MT88.4 R12, [R225+0x2100] ;  /* 0x00210000e10c783b */ /* 0x000e620000004200 */
[----:B------:R-:W-:Y:S01]  /*6400*/  IMAD.MOV.U32 R165, RZ, RZ, R126 ;  /* 0x000000ffffa57224 */ /* 0x000fe200078e007e */
[----:B------:R3:W4:Y:S01]  /*6410*/  MUFU.EX2 R105, R3 ;  /* 0x0000000300697308 */ /* 0x0007220000000800 */
[----:B------:R-:W-:-:S04]  /*6420*/  IMAD.MOV.U32 R126, RZ, RZ, R75 ;  /* 0x000000ffff7e7224 */ /* 0x000fc800078e004b */
[C---:B------:R-:W-:Y:S08]  /*6430*/  HMMA.16816.F32 R32, R8.reuse, R34, R88 ;  /* 0x000000220820723c */ /* 0x040ff00000001858 */
[----:B------:R-:W-:Y:S01]  /*6440*/  HMMA.16816.F32 R36, R8, R24, R40 ;  /* 0x000000180824723c */ /* 0x000fe20000001828 */
[----:B---3--:R-:W-:Y:S02]  /*6450*/  FFMA.FTZ R3, R166, c[0x0][0x2d0], -R6 ;  /* 0x0000b400a6037a23 */ /* 0x008fe40000010806 */
[----:B------:R-:W-:-:S02]  /*6460*/  IMAD.MOV.U32 R166, RZ, RZ, R127 ;  /* 0x000000ffffa67224 */ /* 0x000fc400078e007f */
[----:B------:R3:W-:Y:S03]  /*6470*/  MUFU.EX2 R103, R3 ;  /* 0x0000000300677308 */ /* 0x0007e60000000800 */
[----:B------:R-:W-:Y:S01]  /*6480*/  HMMA.16816.F32 R40, R8, R26, R56 ;  /* 0x0000001a0828723c */ /* 0x000fe20000001838 */
[----:B------:R-:W-:Y:S01]  /*6490*/  IMAD.MOV.U32 R127, RZ, RZ, R74 ;  /* 0x000000ffff7f7224 */ /* 0x000fe200078e004a */
[----:B------:R-:W5:Y:S05]  /*64a0*/  LDSM.16.MT88.4 R24, [R224+0x2900] ;  /* 0x00290000e018783b */ /* 0x000f6a0000004200 */
[----:B----4-:R-:W-:Y:S01]  /*64b0*/  F2FP.PACK_AB R8, R105, R104 ;  /* 0x000000686908723e */ /* 0x010fe200000000ff */
[----:B---3--:R-:W-:-:S02]  /*64c0*/  FFMA.FTZ R3, R167, c[0x0][0x2d0], -R6 ;  /* 0x0000b400a7037a23 */ /* 0x008fc40000010806 */
[----:B------:R-:W-:Y:S02]  /*64d0*/  IMAD.MOV.U32 R167, RZ, RZ, R69 ;  /* 0x000000ffffa77224 */ /* 0x000fe400078e0045 */
[----:B------:R3:W4:Y:S02]  /*64e0*/  MUFU.EX2 R102, R3 ;  /* 0x0000000300667308 */ /* 0x0007240000000800 */
[----:B---3--:R-:W-:Y:S01]  /*64f0*/  FFMA.FTZ R3, R168, c[0x0][0x2d0], -R5 ;  /* 0x0000b400a8037a23 */ /* 0x008fe20000010805 */
[----:B----4-:R-:W-:Y:S01]  /*6500*/  F2FP.PACK_AB R10, R102, R103 ;  /* 0x00000067660a723e */ /* 0x010fe200000000ff */
[----:B------:R-:W-:-:S04]  /*6510*/  IMAD.MOV.U32 R168, RZ, RZ, R68 ;  /* 0x000000ffffa87224 */ /* 0x000fc800078e0044 */
[----:B------:R3:W-:Y:S02]  /*6520*/  MUFU.EX2 R101, R3 ;  /* 0x0000000300657308 */ /* 0x0007e40000000800 */
[----:B---3--:R-:W-:Y:S02]  /*6530*/  FFMA.FTZ R3, R169, c[0x0][0x2d0], -R5 ;  /* 0x0000b400a9037a23 */ /* 0x008fe40000010805 */
[----:B------:R-:W-:-:S04]  /*6540*/  IMAD.MOV.U32 R169, RZ, RZ, R151 ;  /* 0x000000ffffa97224 */ /* 0x000fc800078e0097 */
[----:B------:R3:W4:Y:S02]  /*6550*/  MUFU.EX2 R100, R3 ;  /* 0x0000000300647308 */ /* 0x0007240000000800 */
[----:B---3--:R-:W-:Y:S01]  /*6560*/  FFMA.FTZ R3, R170, c[0x0][0x2d0], -R5 ;  /* 0x0000b400aa037a23 */ /* 0x008fe20000010805 */
[----:B----4-:R-:W-:Y:S01]  /*6570*/  F2FP.PACK_AB R9, R100, R101 ;  /* 0x000000656409723e */ /* 0x010fe200000000ff */
[----:B------:R-:W-:-:S04]  /*6580*/  IMAD.MOV.U32 R170, RZ, RZ, R136 ;  /* 0x000000ffffaa7224 */ /* 0x000fc800078e0088 */
[----:B------:R3:W-:Y:S01]  /*6590*/  MUFU.EX2 R99, R3 ;  /* 0x0000000300637308 */ /* 0x0007e20000000800 */
[----:B------:R-:W-:Y:S02]  /*65a0*/  IMAD.MOV.U32 R136, RZ, RZ, R135 ;  /* 0x000000ffff887224 */ /* 0x000fe400078e0087 */
[----:B---3--:R-:W-:Y:S02]  /*65b0*/  FFMA.FTZ R3, R171, c[0x0][0x2d0], -R5 ;  /* 0x0000b400ab037a23 */ /* 0x008fe40000010805 */
[----:B------:R-:W-:-:S03]  /*65c0*/  IMAD.MOV.U32 R171, RZ, RZ, R127 ;  /* 0x000000ffffab7224 */ /* 0x000fc600078e007f */
[----:B------:R3:W4:Y:S01]  /*65d0*/  MUFU.EX2 R98, R3 ;  /* 0x0000000300627308 */ /* 0x0007220000000800 */
[----:B------:R-:W-:Y:S02]  /*65e0*/  IMAD.MOV.U32 R127, RZ, RZ, R134 ;  /* 0x000000ffff7f7224 */ /* 0x000fe400078e0086 */
[--C-:B---3--:R-:W-:Y:S01]  /*65f0*/  FFMA.FTZ R3, R173, c[0x0][0x2d0], -R0.reuse ;  /* 0x0000b400ad037a23 */ /* 0x108fe20000010800 */
[----:B----4-:R-:W-:Y:S02]  /*6600*/  F2FP.PACK_AB R11, R98, R99 ;  /* 0x00000063620b723e */ /* 0x010fe400000000ff */
[----:B------:R-:W-:Y:S02]  /*6610*/  MOV R173, R126 ;  /* 0x0000007e00ad7202 */ /* 0x000fe40000000f00 */
[----:B------:R3:W-:Y:S01]  /*6620*/  MUFU.EX2 R97, R3 ;  /* 0x0000000300617308 */ /* 0x0007e20000000800 */
[----:B------:R-:W-:Y:S02]  /*6630*/  IMAD.MOV.U32 R126, RZ, RZ, R133 ;  /* 0x000000ffff7e7224 */ /* 0x000fe400078e0085 */
[C---:B--2---:R-:W-:Y:S08]  /*6640*/  HMMA.16816.F32 R120, R8.reuse, R20, R120 ;  /* 0x000000140878723c */ /* 0x044ff00000001878 */
[----:B------:R-:W-:Y:S01]  /*6650*/  HMMA.16816.F32 R128, R8, R22, R128 ;  /* 0x000000160880723c */ /* 0x000fe20000001880 */
[----:B---3--:R-:W-:-:S02]  /*6660*/  FFMA.FTZ R3, R172, c[0x0][0x2d0], -R0 ;  /* 0x0000b400ac037a23 */ /* 0x008fc40000010800 */
[----:B------:R-:W-:Y:S02]  /*6670*/  IMAD.MOV.U32 R172, RZ, RZ, R125 ;  /* 0x000000ffffac7224 */ /* 0x000fe400078e007d */
[----:B------:R2:W3:Y:S03]  /*6680*/  MUFU.EX2 R96, R3 ;  /* 0x0000000300607308 */ /* 0x0004e60000000800 */
[C---:B------:R-:W-:Y:S01]  /*6690*/  HMMA.16816.F32 R140, R8.reuse, R16, R140 ;  /* 0x00000010088c723c */ /* 0x040fe2000000188c */
[----:B------:R-:W-:Y:S02]  /*66a0*/  IMAD.MOV.U32 R125, RZ, RZ, R132 ;  /* 0x000000ffff7d7224 */ /* 0x000fe400078e0084 */
[----:B------:R-:W-:Y:S05]  /*66b0*/  LDSM.16.MT88.4 R132, [R224+0x3100] ;  /* 0x00310000e084783b */ /* 0x000fea0000004200 */
[----:B------:R-:W-:Y:S01]  /*66c0*/  HMMA.16816.F32 R144, R8, R18, R144 ;  /* 0x000000120890723c */ /* 0x000fe20000001890 */
[----:B--2---:R-:W-:-:S07]  /*66d0*/  FFMA.FTZ R3, R174, c[0x0][0x2d0], -R0 ;  /* 0x0000b400ae037a23 */ /* 0x004fce0000010800 */
[C---:B-1----:R-:W-:Y:S01]  /*66e0*/  HMMA.16816.F32 R156, R8.reuse, R12, R156 ;  /* 0x0000000c089c723c */ /* 0x042fe2000000189c */
[----:B------:R-:W-:Y:S01]  /*66f0*/  IMAD.MOV.U32 R174, RZ, RZ, R148 ;  /* 0x000000ffffae7224 */ /* 0x000fe200078e0094 */
[----:B------:R1:W-:Y:S06]  /*6700*/  MUFU.EX2 R95, R3 ;  /* 0x00000003005f7308 */ /* 0x0003ec0000000800 */
[C---:B------:R-:W-:Y:S08]  /*6710*/  HMMA.16816.F32 R84, R8.reuse, R14, R84 ;  /* 0x0000000e0854723c */ /* 0x040ff00000001854 */
[----:B------:R-:W-:Y:S01]  /*6720*/  HMMA.16816.F32 R80, R8, R28, R80 ;  /* 0x0000001c0850723c */ /* 0x000fe20000001850 */
[----:B-1----:R-:W-:-:S02]  /*6730*/  FFMA.FTZ R3, R175, c[0x0][0x2d0], -R0 ;  /* 0x0000b400af037a23 */ /* 0x002fc40000010800 */
[----:B------:R-:W-:Y:S02]  /*6740*/  IMAD.MOV.U32 R175, RZ, RZ, R149 ;  /* 0x000000ffffaf7224 */ /* 0x000fe400078e0095 */
[----:B------:R1:W2:Y:S03]  /*6750*/  MUFU.EX2 R94, R3 ;  /* 0x00000003005e7308 */ /* 0x0002a60000000800 */
[----:B------:R-:W-:Y:S07]  /*6760*/  HMMA.16816.F32 R76, R8, R30, R76 ;  /* 0x0000001e084c723c */ /* 0x000fee000000184c */
[----:B------:R-:W-:-:S02]  /*6770*/  F2FP.PACK_AB R8, R112, R113 ;  /* 0x000000717008723e */ /* 0x000fc400000000ff */
[----:B---3--:R-:W-:Y:S02]  /*6780*/  F2FP.PACK_AB R9, R96, R97 ;  /* 0x000000616009723e */ /* 0x008fe400000000ff */
[----:B------:R-:W-:Y:S01]  /*6790*/  F2FP.PACK_AB R10, R110, R111 ;  /* 0x0000006f6e0a723e */ /* 0x000fe200000000ff */
[----:B-1----:R-:W-:Y:S01]  /*67a0*/  FFMA.FTZ R3, R178, c[0x0][0x2d0], -R6 ;  /* 0x0000b400b2037a23 */ /* 0x002fe20000010806 */
[----:B--2---:R-:W-:Y:S01]  /*67b0*/  F2FP.PACK_AB R11, R94, R95 ;  /* 0x0000005f5e0b723e */ /* 0x004fe200000000ff */
[----:B------:R-:W-:Y:S02]  /*67c0*/  IMAD.MOV.U32 R178, RZ, RZ, R150 ;  /* 0x000000ffffb27224 */ /* 0x000fe400078e0096 */
[----:B------:R1:W-:Y:S01]  /*67d0*/  MUFU.EX2 R93, R3 ;  /* 0x00000003005d7308 */ /* 0x0003e20000000800 */
[----:B------:R-:W-:Y:S03]  /*67e0*/  LDSM.16.MT88.4 R148, [R227+0x3100] ;  /* 0x00310000e394783b */ /* 0x000fe60000004200 */
[C---:B------:R-:W-:Y:S08]  /*67f0*/  HMMA.16816.F32 R64, R8.reuse, R20, R64 ;  /* 0x000000140840723c */ /* 0x040ff00000001840 */
[----:B------:R-:W-:Y:S01]  /*6800*/  HMMA.16816.F32 R60, R8, R22, R60 ;  /* 0x00000016083c723c */ /* 0x000fe2000000183c */
[----:B------:R-:W2:Y:S01]  /*6810*/  LDSM.16.MT88.4 R20, [R227+0x2900] ;  /* 0x00290000e314783b */ /* 0x000ea20000004200 */
[----:B-1----:R-:W-:-:S04]  /*6820*/  FFMA.FTZ R3, R179, c[0x0][0x2d0], -R6 ;  /* 0x0000b400b3037a23 */ /* 0x002fc80000010806 */
[----:B------:R1:W3:Y:S02]  /*6830*/  MUFU.EX2 R92, R3 ;  /* 0x00000003005c7308 */ /* 0x0002e40000000800 */
[C---:B------:R-:W-:Y:S08]  /*6840*/  HMMA.16816.F32 R52, R8.reuse, R16, R52 ;  /* 0x000000100834723c */ /* 0x040ff00000001834 */
[----:B------:R-:W-:Y:S01]  /*6850*/  HMMA.16816.F32 R48, R8, R18, R48 ;  /* 0x000000120830723c */ /* 0x000fe20000001830 */
[----:B------:R-:W4:Y:S01]  /*6860*/  LDSM.16.MT88.4 R16, [R225+0x2900] ;  /* 0x00290000e110783b */ /* 0x000f220000004200 */
[----:B-1----:R-:W-:-:S06]  /*6870*/  FFMA.FTZ R3, R177, c[0x0][0x2d0], -R6 ;  /* 0x0000b400b1037a23 */ /* 0x002fcc0000010806 */
[C---:B------:R-:W-:Y:S01]  /*6880*/  HMMA.16816.F32 R36, R8.reuse, R12, R36 ;  /* 0x0000000c0824723c */ /* 0x040fe20000001824 */
[----:B------:R1:W-:Y:S07]  /*6890*/  MUFU.EX2 R91, R3 ;  /* 0x00000003005b7308 */ /* 0x0003ee0000000800 */
[C---:B------:R-:W-:Y:S01]  /*68a0*/  HMMA.16816.F32 R40, R8.reuse, R14, R40 ;  /* 0x0000000e0828723c */ /* 0x040fe20000001828 */
[----:B------:R-:W2:Y:S07]  /*68b0*/  LDSM.16.MT88.4 R12, [R226+0x2900] ;  /* 0x00290000e20c783b */ /* 0x000eae0000004200 */
[----:B------:R-:W-:Y:S01]  /*68c0*/  HMMA.16816.F32 R32, R8, R30, R32 ;  /* 0x0000001e0820723c */ /* 0x000fe20000001820 */
[----:B-1----:R-:W-:-:S04]  /*68d0*/  FFMA.FTZ R3, R176, c[0x0][0x2d0], -R6 ;  /* 0x0000b400b0037a23 */ /* 0x002fc80000010806 */
[----:B------:R1:W1:Y:S03]  /*68e0*/  MUFU.EX2 R90, R3 ;  /* 0x00000003005a7308 */ /* 0x0002660000000800 */
[----:B------:R-:W-:Y:S07]  /*68f0*/  HMMA.16816.F32 R44, R8, R28, R44 ;  /* 0x0000001c082c723c */ /* 0x000fee000000182c */
[----:B---3--:R-:W-:Y:S01]  /*6900*/  F2FP.PACK_AB R8, R92, R93 ;  /* 0x0000005d5c08723e */ /* 0x008fe200000000ff */
[----:B-1----:R-:W-:Y:S01]  /*6910*/  FFMA.FTZ R3, R182, c[0x0][0x2d0], -R5 ;  /* 0x0000b400b6037a23 */ /* 0x002fe20000010805 */
[----:B------:R-:W-:-:S03]  /*6920*/  F2FP.PACK_AB R10, R90, R91 ;  /* 0x0000005b5a0a723e */ /* 0x000fc600000000ff */
[----:B------:R1:W-:Y:S02]  /*6930*/  MUFU.EX2 R89, R3 ;  /* 0x0000000300597308 */ /* 0x0003e40000000800 */
[----:B-1----:R-:W-:-:S06]  /*6940*/  FFMA.FTZ R3, R183, c[0x0][0x2d0], -R5 ;  /* 0x0000b400b7037a23 */ /* 0x002fcc0000010805 */
[----:B------:R1:W3:Y:S02]  /*6950*/  MUFU.EX2 R88, R3 ;  /* 0x0000000300587308 */ /* 0x0002e40000000800 */
[----:B-1----:R-:W-:Y:S01]  /*6960*/  FFMA.FTZ R3, R180, c[0x0][0x2d0], -R5 ;  /* 0x0000b400b4037a23 */ /* 0x002fe20000010805 */
[----:B---3--:R-:W-:-:S05]  /*6970*/  F2FP.PACK_AB R9, R88, R89 ;  /* 0x000000595809723e */ /* 0x008fca00000000ff */
[----:B------:R1:W-:Y:S02]  /*6980*/  MUFU.EX2 R74, R3 ;  /* 0x00000003004a7308 */ /* 0x0003e40000000800 */
[----:B-1----:R-:W-:-:S06]  /*6990*/  FFMA.FTZ R3, R181, c[0x0][0x2d0], -R5 ;  /* 0x0000b400b5037a23 */ /* 0x002fcc0000010805 */
[----:B------:R1:W3:Y:S02]  /*69a0*/  MUFU.EX2 R75, R3 ;  /* 0x00000003004b7308 */ /* 0x0002e40000000800 */
[----:B-1----:R-:W-:Y:S01]  /*69b0*/  FFMA.FTZ R3, R250, c[0x0][0x2d0], -R7 ;  /* 0x0000b400fa037a23 */ /* 0x002fe20000010807 */
[----:B---3--:R-:W-:Y:S01]  /*69c0*/  F2FP.PACK_AB R11, R75, R74 ;  /* 0x0000004a4b0b723e */ /* 0x008fe200000000ff */
[----:B------:R-:W-:-:S04]  /*69d0*/  IMAD.MOV.U32 R250, RZ, RZ, R127 ;  /* 0x000000fffffa7224 */ /* 0x000fc800078e007f */
[----:B------:R1:W-:Y:S02]  /*69e0*/  MUFU.EX2 R70, R3 ;  /* 0x0000000300467308 */ /* 0x0003e40000000800 */
[C---:B-----5:R-:W-:Y:S08]  /*69f0*/  HMMA.16816.F32 R120, R8.reuse, R24, R120 ;  /* 0x000000180878723c */ /* 0x060ff00000001878 */
[----:B------:R-:W-:Y:S01]  /*6a00*/  HMMA.16816.F32 R128, R8, R26, R128 ;  /* 0x0000001a0880723c */ /* 0x000fe20000001880 */
[----:B-1----:R-:W-:-:S02]  /*6a10*/  FFMA.FTZ R3, R223, c[0x0][0x2d0], -R7 ;  /* 0x0000b400df037a23 */ /* 0x002fc40000010807 */
[----:B------:R-:W-:Y:S02]  /*6a20*/  IMAD.MOV.U32 R223, RZ, RZ, R136 ;  /* 0x000000ffffdf7224 */ /* 0x000fe400078e0088 */
[----:B------:R1:W3:Y:S03]  /*6a30*/  MUFU.EX2 R69, R3 ;  /* 0x0000000300457308 */ /* 0x0002e60000000800 */
[C---:B--2---:R-:W-:Y:S08]  /*6a40*/  HMMA.16816.F32 R140, R8.reuse, R20, R140 ;  /* 0x00000014088c723c */ /* 0x044ff0000000188c */
[----:B------:R-:W-:Y:S01]  /*6a50*/  HMMA.16816.F32 R144, R8, R22, R144 ;  /* 0x000000160890723c */ /* 0x000fe20000001890 */
[----:B-1----:R-:W-:-:S07]  /*6a60*/  FFMA.FTZ R3, R249, c[0x0][0x2d0], -R7 ;  /* 0x0000b400f9037a23 */ /* 0x002fce0000010807 */
[C---:B----4-:R-:W-:Y:S01]  /*6a70*/  HMMA.16816.F32 R156, R8.reuse, R16, R156 ;  /* 0x00000010089c723c */ /* 0x050fe2000000189c */
[----:B------:R-:W-:Y:S01]  /*6a80*/  IMAD.MOV.U32 R249, RZ, RZ, R125 ;  /* 0x000000fffff97224 */ /* 0x000fe200078e007d */
[----:B------:R1:W-:Y:S06]  /*6a90*/  MUFU.EX2 R68, R3 ;  /* 0x0000000300447308 */ /* 0x0003ec0000000800 */
[C---:B------:R-:W-:Y:S08]  /*6aa0*/  HMMA.16816.F32 R80, R8.reuse, R12, R80 ;  /* 0x0000000c0850723c */ /* 0x040ff00000001850 */
[----:B------:R-:W-:Y:S01]  /*6ab0*/  HMMA.16816.F32 R76, R8, R14, R76 ;  /* 0x0000000e084c723c */ /* 0x000fe2000000184c */
[----:B-1----:R-:W-:-:S02]  /*6ac0*/  FFMA.FTZ R3, R222, c[0x0][0x2d0], -R7 ;  /* 0x0000b400de037a23 */ /* 0x002fc40000010807 */
[----:B------:R-:W-:Y:S02]  /*6ad0*/  IMAD.MOV.U32 R222, RZ, RZ, R124 ;  /* 0x000000ffffde7224 */ /* 0x000fe400078e007c */
[----:B------:R1:W-:Y:S02]  /*6ae0*/  MUFU.EX2 R59, R3 ;  /* 0x00000003003b7308 */ /* 0x0003e40000000800 */
[----:B-1----:R-:W-:Y:S02]  /*6af0*/  FFMA.FTZ R3, R168, c[0x0][0x2d0], -R0 ;  /* 0x0000b400a8037a23 */ /* 0x002fe40000010800 */
[----:B------:R-:W-:-:S04]  /*6b00*/  IMAD.MOV.U32 R168, RZ, RZ, R165 ;  /* 0x000000ffffa87224 */ /* 0x000fc800078e00a5 */
[----:B------:R1:W-:Y:S01]  /*6b10*/  MUFU.EX2 R58, R3 ;  /* 0x00000003003a7308 */ /* 0x0003e20000000800 */
[----:B------:R-:W-:Y:S02]  /*6b20*/  IMAD.MOV.U32 R165, RZ, RZ, R163 ;  /* 0x000000ffffa57224 */ /* 0x000fe400078e00a3 */
[----:B-1----:R-:W-:Y:S01]  /*6b30*/  FFMA.FTZ R3, R167, c[0x0][0x2d0], -R0 ;  /* 0x0000b400a7037a23 */ /* 0x002fe20000010800 */
[----:B------:R-:W-:Y:S01]  /*6b40*/  MOV R167, R164 ;  /* 0x000000a400a77202 */ /* 0x000fe20000000f00 */
[----:B------:R-:W-:-:S03]  /*6b50*/  IMAD.MOV.U32 R164, RZ, RZ, R162 ;  /* 0x000000ffffa47224 */ /* 0x000fc600078e00a2 */
[----:B------:R1:W2:Y:S02]  /*6b60*/  MUFU.EX2 R57, R3 ;  /* 0x0000000300397308 */ /* 0x0002a40000000800 */
[----:B-1----:R-:W-:Y:S02]  /*6b70*/  FFMA.FTZ R3, R166, c[0x0][0x2d0], -R0 ;  /* 0x0000b400a6037a23 */ /* 0x002fe40000010800 */
[----:B------:R-:W-:-:S04]  /*6b80*/  IMAD.MOV.U32 R166, RZ, RZ, R161 ;  /* 0x000000ffffa67224 */ /* 0x000fc800078e00a1 */
[----:B------:R1:W-:Y:S02]  /*6b90*/  MUFU.EX2 R56, R3 ;  /* 0x0000000300387308 */ /* 0x0003e40000000800 */
[----:B-1----:R-:W-:Y:S02]  /*6ba0*/  FFMA.FTZ R3, R160, c[0x0][0x2d0], -R0 ;  /* 0x0000b400a0037a23 */ /* 0x002fe40000010800 */
[----:B------:R-:W-:Y:S04]  /*6bb0*/  HMMA.16816.F32 R160, R8, R18, R84 ;  /* 0x0000001208a0723c */ /* 0x000fe80000001854 */
[----:B------:R1:W4:Y:S03]  /*6bc0*/  MUFU.EX2 R31, R3 ;  /* 0x00000003001f7308 */ /* 0x0003260000000800 */
[----:B---3--:R-:W-:Y:S01]  /*6bd0*/  F2FP.PACK_AB R8, R69, R70 ;  /* 0x000000464508723e */ /* 0x008fe200000000ff */
[----:B------:R-:W-:Y:S01]  /*6be0*/  IMAD.MOV.U32 R85, RZ, RZ, R171 ;  /* 0x000000ffff557224 */ /* 0x000fe200078e00ab */
[----:B--2---:R-:W-:Y:S01]  /*6bf0*/  F2FP.PACK_AB R9, R57, R58 ;  /* 0x0000003a3909723e */ /* 0x004fe200000000ff */
[----:B------:R-:W-:Y:S01]  /*6c00*/  IMAD.MOV.U32 R86, RZ, RZ, R173 ;  /* 0x000000ffff567224 */ /* 0x000fe200078e00ad */
[----:B------:R-:W-:Y:S01]  /*6c10*/  F2FP.PACK_AB R10, R59, R68 ;  /* 0x000000443b0a723e */ /* 0x000fe200000000ff */
[----:B------:R-:W-:Y:S01]  /*6c20*/  IMAD.MOV.U32 R87, RZ, RZ, R172 ;  /* 0x000000ffff577224 */ /* 0x000fe200078e00ac */
[----:B------:R-:W-:Y:S01]  /*6c30*/  MOV R84, R170 ;  /* 0x000000aa00547202 */ /* 0x000fe20000000f00 */
[----:B------:R-:W-:-:S02]  /*6c40*/  IMAD.MOV.U32 R171, RZ, RZ, R155 ;  /* 0x000000ffffab7224 */ /* 0x000fc400078e009b */
[----:B-1----:R-:W-:Y:S01]  /*6c50*/  FFMA.FTZ R3, R168, c[0x0][0x2d0], -R6 ;  /* 0x0000b400a8037a23 */ /* 0x002fe20000010806 */
[----:B----4-:R-:W-:Y:S01]  /*6c60*/  F2FP.PACK_AB R11, R31, R56 ;  /* 0x000000381f0b723e */ /* 0x010fe200000000ff */
[----:B------:R-:W-:Y:S02]  /*6c70*/  IMAD.MOV.U32 R168, RZ, RZ, R164 ;  /* 0x000000ffffa87224 */ /* 0x000fe400078e00a4 */
[----:B------:R1:W-:Y:S02]  /*6c80*/  MUFU.EX2 R29, R3 ;  /* 0x00000003001d7308 */ /* 0x0003e40000000800 */
[----:B------:R-:W-:Y:S02]  /*6c90*/  IMAD.MOV.U32 R170, RZ, RZ, R168 ;  /* 0x000000ffffaa7224 */ /* 0x000fe400078e00a8 */
[----:B------:R-:W-:Y:S01]  /*6ca0*/  HMMA.16816.F32 R64, R8, R24, R64 ;  /* 0x000000180840723c */ /* 0x000fe20000001840 */
[----:B------:R-:W-:-:S07]  /*6cb0*/  IMAD.MOV.U32 R168, RZ, RZ, R138 ;  /* 0x000000ffffa87224 */ /* 0x000fce00078e008a */
[----:B------:R-:W-:Y:S01]  /*6cc0*/  HMMA.16816.F32 R48, R8, R22, R48 ;  /* 0x000000160830723c */ /* 0x000fe20000001830 */
[----:B-1----:R-:W-:-:S04]  /*6cd0*/  FFMA.FTZ R3, R167, c[0x0][0x2d0], -R6 ;  /* 0x0000b400a7037a23 */ /* 0x002fc80000010806 */
[----:B------:R1:W2:Y:S03]  /*6ce0*/  MUFU.EX2 R30, R3 ;  /* 0x00000003001e7308 */ /* 0x0002a60000000800 */
[C---:B------:R-:W-:Y:S05]  /*6cf0*/  HMMA.16816.F32 R52, R8.reuse, R20, R52 ;  /* 0x000000140834723c */ /* 0x040fea0000001834 */
[----:B------:R3:W-:Y:S03]  /*6d00*/  MUFU.EX2 R20, R4 ;  /* 0x0000000400147308 */ /* 0x0007e60000000800 */
[----:B------:R-:W-:Y:S01]  /*6d10*/  HMMA.16816.F32 R44, R8, R12, R44 ;  /* 0x0000000c082c723c */ /* 0x000fe2000000182c */
[----:B-1----:R-:W-:-:S07]  /*6d20*/  FFMA.FTZ R3, R166, c[0x0][0x2d0], -R6 ;  /* 0x0000b400a6037a23 */ /* 0x002fce0000010806 */
[----:B------:R-:W-:Y:S01]  /*6d30*/  HMMA.16816.F32 R60, R8, R26, R60 ;  /* 0x0000001a083c723c */ /* 0x000fe2000000183c */
[----:B------:R-:W-:Y:S01]  /*6d40*/  FFMA.FTZ R12, R216, c[0x0][0x2d0], -R0 ;  /* 0x0000b400d80c7a23 */ /* 0x000fe20000010800 */
[----:B--2---:R-:W-:Y:S01]  /*6d50*/  F2FP.PACK_AB R176, R30, R29 ;  /* 0x0000001d1eb0723e */ /* 0x004fe200000000ff */
[----:B------:R1:W-:Y:S01]  /*6d60*/  MUFU.EX2 R28, R3 ;  /* 0x00000003001c7308 */ /* 0x0003e20000000800 */
[----:B---3--:R-:W-:-:S04]  /*6d70*/  FFMA.FTZ R4, R175, c[0x0][0x2d0], -R7 ;  /* 0x0000b400af047a23 */ /* 0x008fc80000010807 */
[C---:B------:R-:W-:Y:S08]  /*6d80*/  HMMA.16816.F32 R36, R8.reuse, R16, R36 ;  /* 0x000000100824723c */ /* 0x040ff00000001824 */
[----:B------:R-:W-:Y:S01]  /*6d90*/  HMMA.16816.F32 R40, R8, R18, R40 ;  /* 0x000000120828723c */ /* 0x000fe20000001828 */
[----:B------:R-:W-:Y:S01]  /*6da0*/  LDSM.16.MT88.4 R16, [R226+0x3100] ;  /* 0x00310000e210783b */ /* 0x000fe20000004200 */
[----:B-1----:R-:W-:-:S02]  /*6db0*/  FFMA.FTZ R3, R165, c[0x0][0x2d0], -R6 ;  /* 0x0000b400a5037a23 */ /* 0x002fc40000010806 */
[----:B------:R-:W-:Y:S01]  /*6dc0*/  FFMA.FTZ R6, R220, c[0x0][0x2d0], -R0 ;  /* 0x0000b400dc067a23 */ /* 0x000fe20000010800 */
[----:B------:R-:W1:Y:S01]  /*6dd0*/  LDSM.16.MT88.4 R164, [R225+0x3100] ;  /* 0x00310000e1a4783b */ /* 0x000e620000004200 */
[----:B------:R2:W-:Y:S02]  /*6de0*/  MUFU.EX2 R25, R3 ;  /* 0x0000000300197308 */ /* 0x0005e40000000800 */
[----:B------:R-:W-:Y:S06]  /*6df0*/  HMMA.16816.F32 R32, R8, R14, R32 ;  /* 0x0000000e0820723c */ /* 0x000fec0000001820 */
[----:B------:R3:W-:Y:S01]  /*6e00*/  MUFU.EX2 R14, R4 ;  /* 0x00000004000e7308 */ /* 0x0007e20000000800 */
[----:B--2---:R-:W-:-:S07]  /*6e10*/  FFMA.FTZ R3, R212, c[0x0][0x2d0], -R5 ;  /* 0x0000b400d4037a23 */ /* 0x004fce0000010805 */
[----:B------:R-:W-:Y:S01]  /*6e20*/  MUFU.EX2 R11, R12 ;  /* 0x0000000c000b7308 */ /* 0x000fe20000000800 */
[----:B---3--:R-:W-:-:S07]  /*6e30*/  FADD.FTZ R4, R245, R221 ;  /* 0x000000ddf5047221 */ /* 0x008fce0000010000 */
[----:B------:R2:W-:Y:S08]  /*6e40*/  MUFU.EX2 R24, R3 ;  /* 0x0000000300187308 */ /* 0x0005f00000000800 */
[----:B------:R-:W-:Y:S01]  /*6e50*/  MUFU.EX2 R10, R6 ;  /* 0x00000006000a7308 */ /* 0x000fe20000000800 */
[----:B--2---:R-:W-:-:S07]  /*6e60*/  FFMA.FTZ R3, R211, c[0x0][0x2d0], -R5 ;  /* 0x0000b400d3037a23 */ /* 0x004fce0000010805 */
[----:B------:R2:W3:Y:S02]  /*6e70*/  MUFU.EX2 R23, R3 ;  /* 0x0000000300177308 */ /* 0x0004e40000000800 */
[----:B--2---:R-:W-:Y:S01]  /*6e80*/  FFMA.FTZ R3, R213, c[0x0][0x2d0], -R5 ;  /* 0x0000b400d5037a23 */ /* 0x004fe20000010805 */
[----:B---3--:R-:W-:-:S05]  /*6e90*/  F2FP.PACK_AB R177, R23, R24 ;  /* 0x0000001817b1723e */ /* 0x008fca00000000ff */
[----:B------:R2:W-:Y:S02]  /*6ea0*/  MUFU.EX2 R22, R3 ;  /* 0x0000000300167308 */ /* 0x0005e40000000800 */
[----:B--2---:R-:W-:Y:S02]  /*6eb0*/  FFMA.FTZ R3, R247, c[0x0][0x2d0], -R5 ;  /* 0x0000b400f7037a23 */ /* 0x004fe40000010805 */
[----:B------:R-:W-:-:S04]  /*6ec0*/  FFMA.FTZ R5, R246, c[0x0][0x2d0], -R0 ;  /* 0x0000b400f6057a23 */ /* 0x000fc80000010800 */
[----:B------:R2:W3:Y:S01]  /*6ed0*/  MUFU.EX2 R21, R3 ;  /* 0x0000000300157308 */ /* 0x0004e20000000800 */
[----:B------:R-:W-:-:S07]  /*6ee0*/  FFMA.FTZ R0, R214, c[0x0][0x2d0], -R0 ;  /* 0x0000b400d6007a23 */ /* 0x000fce0000010800 */
[----:B------:R4:W5:Y:S01]  /*6ef0*/  MUFU.EX2 R9, R5 ;  /* 0x0000000500097308 */ /* 0x0009620000000800 */
[----:B--2---:R-:W-:-:S07]  /*6f00*/  FFMA.FTZ R3, R178, c[0x0][0x2d0], -R7 ;  /* 0x0000b400b2037a23 */ /* 0x004fce0000010807 */
[----:B------:R2:W1:Y:S01]  /*6f10*/  MUFU.EX2 R12, R0 ;  /* 0x00000000000c7308 */ /* 0x0004620000000800 */
[----:B------:R-:W-:Y:S01]  /*6f20*/  FFMA.FTZ R7, R174, c[0x0][0x2d0], -R7 ;  /* 0x0000b400ae077a23 */ /* 0x000fe20000010807 */
[----:B------:R-:W-:Y:S02]  /*6f30*/  F2FP.PACK_AB R178, R25, R28 ;  /* 0x0000001c19b2723e */ /* 0x000fe400000000ff */
[----:B---3--:R-:W-:Y:S01]  /*6f40*/  F2FP.PACK_AB R179, R21, R22 ;  /* 0x0000001615b3723e */ /* 0x008fe200000000ff */
[----:B----4-:R-:W-:-:S03]  /*6f50*/  FADD.FTZ R5, R169, R248 ;  /* 0x000000f8a9057221 */ /* 0x010fc60000010000 */
[----:B------:R3:W4:Y:S01]  /*6f60*/  MUFU.EX2 R15, R3 ;  /* 0x00000003000f7308 */ /* 0x0007220000000800 */
[----:B------:R-:W-:Y:S01]  /*6f70*/  IMAD.MOV.U32 R169, RZ, RZ, R139 ;  /* 0x000000ffffa97224 */ /* 0x000fe200078e008b */
[----:B-----5:R-:W-:Y:S01]  /*6f80*/  F2FP.PACK_AB R181, R10, R9 ;  /* 0x000000090ab5723e */ /* 0x020fe200000000ff */
[----:B------:R-:W-:Y:S01]  /*6f90*/  FADD.FTZ R6, R251, R5 ;  /* 0x00000005fb067221 */ /* 0x000fe20000010000 */
[----:B------:R-:W-:Y:S01]  /*6fa0*/  HMMA.16816.F32 R120, R176, R132, R120 ;  /* 0x00000084b078723c */ /* 0x000fe20000001878 */
[----:B------:R-:W-:Y:S02]  /*6fb0*/  FADD.FTZ R5, R244, R4 ;  /* 0x00000004f4057221 */ /* 0x000fe40000010000 */
[----:B--2---:R-:W-:Y:S01]  /*6fc0*/  FADD.FTZ R0, R152, R252 ;  /* 0x000000fc98007221 */ /* 0x004fe20000010000 */
[----:B------:R-:W2:Y:S01]  /*6fd0*/  MUFU.EX2 R13, R7 ;  /* 0x00000007000d7308 */ /* 0x000ea20000000800 */
[----:B-1----:R-:W-:-:S03]  /*6fe0*/  F2FP.PACK_AB R183, R12, R11 ;  /* 0x0000000b0cb7723e */ /* 0x002fc600000000ff */
[----:B------:R-:W-:Y:S01]  /*6ff0*/  HMMA.16816.F32 R128, R176, R134, R128 ;  /* 0x00000086b080723c */ /* 0x000fe20000001880 */
[----:B---3--:R-:W-:Y:S01]  /*7000*/  FADD.FTZ R3, R153, R154 ;  /* 0x0000009a99037221 */ /* 0x008fe20000010000 */
[----:B----4-:R-:W-:-:S03]  /*7010*/  F2FP.PACK_AB R180, R15, R20 ;  /* 0x000000140fb4723e */ /* 0x010fc600000000ff */
[----:B------:R-:W-:-:S03]  /*7020*/  FADD.FTZ R4, R137, R3 ;  /* 0x0000000389047221 */ /* 0x000fc60000010000 */
[C---:B------:R-:W-:Y:S01]  /*7030*/  HMMA.16816.F32 R140, R176.reuse, R148, R140 ;  /* 0x00000094b08c723c */ /* 0x040fe2000000188c */
[----:B------:R-:W-:Y:S02]  /*7040*/  FADD.FTZ R3, R84, R6 ;  /* 0x0000000654037221 */ /* 0x000fe40000010000 */
[----:B------:R-:W-:Y:S01]  /*7050*/  FADD.FTZ R4, R86, R4 ;  /* 0x0000000456047221 */ /* 0x000fe20000010000 */
[----:B--2---:R-:W-:Y:S01]  /*7060*/  F2FP.PACK_AB R182, R13, R14 ;  /* 0x0000000e0db6723e */ /* 0x004fe200000000ff */
[----:B------:R-:W-:Y:S02]  /*7070*/  FADD.FTZ R7, R126, R0 ;  /* 0x000000007e077221 */ /* 0x000fe40000010000 */
[----:B------:R-:W-:Y:S01]  /*7080*/  FADD.FTZ R0, R85, R5 ;  /* 0x0000000555007221 */ /* 0x000fe20000010000 */
[----:B------:R-:W-:Y:S01]  /*7090*/  HMMA.16816.F32 R144, R176, R150, R144 ;  /* 0x00000096b090723c */ /* 0x000fe20000001890 */
[----:B------:R-:W-:Y:S02]  /*70a0*/  FADD.FTZ R7, R87, R7 ;  /* 0x0000000757077221 */ /* 0x000fe40000010000 */
[----:B------:R-:W-:-:S02]  /*70b0*/  FADD.FTZ R6, R219, R3 ;  /* 0x00000003db067221 */ /* 0x000fc40000010000 */
[----:B------:R-:W-:Y:S02]  /*70c0*/  FADD.FTZ R5, R206, R0 ;  /* 0x00000000ce057221 */ /* 0x000fe40000010000 */
[----:B------:R-:W-:Y:S01]  /*70d0*/  FADD.FTZ R4, R171, R4 ;  /* 0x00000004ab047221 */ /* 0x000fe20000010000 */
[C---:B------:R-:W-:Y:S01]  /*70e0*/  HMMA.16816.F32 R156, R176.reuse, R164, R156 ;  /* 0x000000a4b09c723c */ /* 0x040fe2000000189c */
[----:B------:R-:W-:Y:S02]  /*70f0*/  FADD.FTZ R3, R170, R7 ;  /* 0x00000007aa037221 */ /* 0x000fe40000010000 */
[----:B------:R-:W-:Y:S02]  /*7100*/  FADD.FTZ R0, R218, R6 ;  /* 0x00000006da007221 */ /* 0x000fe40000010000 */
[----:B------:R-:W-:Y:S02]  /*7110*/  FADD.FTZ R8, R208, R5 ;  /* 0x00000005d0087221 */ /* 0x000fe40000010000 */
[----:B------:R-:W-:Y:S01]  /*7120*/  FADD.FTZ R7, R169, R4 ;  /* 0x00000004a9077221 */ /* 0x000fe20000010000 */
[----:B------:R-:W-:Y:S01]  /*7130*/  HMMA.16816.F32 R160, R176, R166, R160 ;  /* 0x000000a6b0a0723c */ /* 0x000fe200000018a0 */
[----:B------:R-:W-:-:S02]  /*7140*/  FADD.FTZ R6, R168, R3 ;  /* 0x00000003a8067221 */ /* 0x000fc40000010000 */
[----:B------:R-:W-:Y:S02]  /*7150*/  FADD.FTZ R5, R215, R0 ;  /* 0x00000000d7057221 */ /* 0x000fe40000010000 */
[----:B------:R-:W-:Y:S02]  /*7160*/  FADD.FTZ R4, R210, R8 ;  /* 0x00000008d2047221 */ /* 0x000fe40000010000 */
[----:B------:R-:W-:Y:S01]  /*7170*/  FADD.FTZ R3, R222, R7 ;  /* 0x00000007de037221 */ /* 0x000fe20000010000 */
[----:B------:R-:W-:Y:S01]  /*7180*/  HMMA.16816.F32 R124, R180, R132, R64 ;  /* 0x00000084b47c723c */ /* 0x000fe20000001840 */
[----:B------:R-:W-:Y:S02]  /*7190*/  FADD.FTZ R0, R249, R6 ;  /* 0x00000006f9007221 */ /* 0x000fe40000010000 */
[----:B------:R-:W-:Y:S02]  /*71a0*/  FADD.FTZ R6, R217, R5 ;  /* 0x00000005d9067221 */ /* 0x000fe40000010000 */
[----:B------:R-:W-:-:S02]  /*71b0*/  FADD.FTZ R4, R207, R4 ;  /* 0x00000004cf047221 */ /* 0x000fc40000010000 */
        /* <DEDUP_REMOVED lines=31> */
[----:B------:R-:W-:Y:S01]  /*73b0*/  HMMA.16816.F32 R168, R180, R16, R44 ;  /* 0x00000010b4a8723c */ /* 0x000fe2000000182c */
        /* <DEDUP_REMOVED lines=13> */
[----:B------:R-:W-:Y:S02]  /*7490*/  FADD.FTZ R5, R104, R5 ;  /* 0x0000000568057221 */ /* 0x000fe40000010000 */
[----:B------:R-:W-:Y:S02]  /*74a0*/  FADD.FTZ R6, R101, R6 ;  /* 0x0000000665067221 */ /* 0x000fe40000010000 */
[----:B------:R-:W-:Y:S02]  /*74b0*/  FADD.FTZ R0, R112, R0 ;  /* 0x0000000070007221 */ /* 0x000fe40000010000 */
        /* <DEDUP_REMOVED lines=41> */
[----:B------:R-:W-:Y:S01]  /*7750*/  FADD.FTZ R0, R21, R0 ;  /* 0x0000000015007221 */ /* 0x000fe20000010000 */
[----:B------:R1:W-:Y:S01]  /*7760*/  STL [R1+0x14], R5 ;  /* 0x0000140501007387 */ /* 0x0003e20000100800 */
[----:B------:R-:W-:-:S03]  /*7770*/  FADD.FTZ R3, R25, R3 ;  /* 0x0000000319037221 */ /* 0x000fc60000010000 */
[----:B------:R1:W-:Y:S04]  /*7780*/  STL [R1+0x18], R4 ;  /* 0x0000180401007387 */ /* 0x0003e80000100800 */
[----:B------:R1:W-:Y:S04]  /*7790*/  STL [R1+0x1c], R0 ;  /* 0x00001c0001007387 */ /* 0x0003e80000100800 */
[----:B------:R1:W-:Y:S01]  /*77a0*/  STL [R1+0x20], R3 ;  /* 0x0000200301007387 */ /* 0x0003e20000100800 */
[----:B------:R-:W-:Y:S05]  /*77b0*/  @!P0 BRA `(.L_x_19) ;  /* 0x000056f000008947 */ /* 0x000fea0003800000 */
[----:B------:R-:W-:Y:S01]  /*77c0*/  IMAD.MOV.U32 R116, RZ, RZ, R72 ;  /* 0x000000ffff747224 */ /* 0x000fe200078e0048 */
[----:B------:R-:W-:Y:S01]  /*77d0*/  MOV R118, R2 ;  /* 0x0000000200767202 */ /* 0x000fe20000000f00 */
[----:B-1----:R-:W-:Y:S01]  /*77e0*/  IMAD.MOV.U32 R3, RZ, RZ, R73 ;  /* 0x000000ffff037224 */ /* 0x002fe200078e0049 */
[----:B------:R-:W-:Y:S01]  /*77f0*/  MOV R117, R71 ;  /* 0x0000004700757202 */ /* 0x000fe20000000f00 */
[----:B------:R-:W-:Y:S05]  /*7800*/  BRA `(.L_x_20) ;  /* 0x0000042000007947 */ /* 0x000fea0003800000 */
.L_x_22:
[----:B------:R-:W2:Y:S01]  /*7810*/  LDL R4, [R1+0x24] ;  /* 0x0000240001047983 */ /* 0x000ea20000100800 */
[----:B------:R-:W-:Y:S01]  /*7820*/  UIMAD UR5, UR6, 0x70, UR9 ;  /* 0x00000070060578a4 */ /* 0x000fe2000f8e0209 */
[----:B------:R-:W-:Y:S02]  /*7830*/  IMAD.MOV.U32 R243, RZ, RZ, RZ ;  /* 0x000000fffff37224 */ /* 0x000fe400078e00ff */
[----:B------:R-:W3:Y:S03]  /*7840*/  LDL R67, [R1] ;  /* 0x0000000001437983 */ /* 0x000ee60000100800 */
[----:B------:R-:W-:Y:S05]  /*7850*/  IMAD.U32 R2, RZ, RZ, UR5 ;  /* 0x00000005ff027e24 */ /* 0x000fea000f8e00ff */
[----:B--2---:R-:W-:Y:S05]  /*7860*/  IADD3 R2, R2, -0x70, R4 ;  /* 0xffffff9002027810 */ /* 0x004fea0007ffe004 */
[----:B------:R-:W-:Y:S04]  /*7870*/  @P5 IMAD.HI.U32 R4, R2, c[0x0][0x2bc], RZ ;  /* 0x0000af0002045a27 */ /* 0x000fe800078e00ff */
[----:B------:R-:W-:Y:S01]  /*7880*/  IMAD.MOV.U32 R0, RZ, RZ, R2 ;  /* 0x000000ffff007224 */ /* 0x000fe200078e0002 */
[----:B------:R-:W-:Y:S04]  /*7890*/  @P5 SHF.R.U32.HI R0, RZ, c[0x0][0x2c0], R4 ;  /* 0x0000b000ff005a19 */ /* 0x000fe80000011604 */
[C---:B------:R-:W-:Y:S04]  /*78a0*/  @!P4 IADD3 R5, P0, R0.reuse, UR12, RZ ;  /* 0x0000000c0005cc10 */ /* 0x040fe8000ff1e0ff */
[----:B------:R-:W-:Y:S01]  /*78b0*/  @!P4 LEA.HI.X.SX32 R6, R0, UR14, 0x1, P0 ;  /* 0x0000000e0006cc11 */ /* 0x000fe200080f0eff */
[----:B------:R-:W-:Y:S01]  /*78c0*/  IMAD.MOV R0, RZ, RZ, -R0 ;  /* 0x000000ffff007224 */ /* 0x000fe200078e0a00 */
[C---:B------:R-:W-:Y:S03]  /*78d0*/  @!P4 LEA R4, P0, R5.reuse, c[0x0][0x2a0], 0x2 ;  /* 0x0000a8000504ca11 */ /* 0x040fe600078010ff */
[----:B------:R-:W-:Y:S01]  /*78e0*/  IMAD R7, R0, c[0x0][0x2b8], R2 ;  /* 0x0000ae0000077a24 */ /* 0x000fe200078e0202 */
[----:B------:R-:W-:Y:S04]  /*78f0*/  @!P4 LEA.HI.X R5, R5, c[0x0][0x2a4], R6, 0x2, P0 ;  /* 0x0000a9000505ca11 */ /* 0x000fe800000f1406 */
[----:B------:R-:W-:Y:S01]  /*7900*/  STL [R1+0x4], R7 ;  /* 0x0000040701007387 */ /* 0x000fe20000100800 */
[----:B------:R-:W-:Y:S03]  /*7910*/  SHF.R.S32.HI R0, RZ, 0x1f, R7 ;  /* 0x0000001fff007819 */ /* 0x000fe60000011407 */
[----:B------:R1:W2:Y:S02]  /*7920*/  @!P4 LDG.E R243, [R4.64] ;  /* 0x0000001004f3c981 */ /* 0x0002a4000c1e1900 */
[----:B------:R-:W-:Y:S04]  /*7930*/  IMAD R0, R0, c[0x0][0x1e0], RZ ;  /* 0x0000780000007a24 */ /* 0x000fe800078e02ff */
[C---:B------:R-:W-:Y:S02]  /*7940*/  IMAD R0, R7.reuse, c[0x0][0x1e4], R0 ;  /* 0x0000790007007a24 */ /* 0x040fe400078e0200 */
[----:B-1----:R-:W-:Y:S04]  /*7950*/  IMAD.WIDE.U32 R4, R7, c[0x0][0x1e0], RZ ;  /* 0x0000780007047a25 */ /* 0x002fe800078e00ff */
[----:B------:R-:W-:Y:S01]  /*7960*/  IMAD.IADD R5, R5, 0x1, R0 ;  /* 0x0000000105057824 */ /* 0x000fe200078e0200 */
[----:B--2---:R-:W-:Y:S03]  /*7970*/  SHF.R.S32.HI R2, RZ, 0x1f, R243 ;  /* 0x0000001fff027819 */ /* 0x004fe600000114f3 */
[C---:B------:R-:W-:Y:S04]  /*7980*/  IMAD.WIDE.U32 R4, R243.reuse, c[0x0][0x1f0], R4 ;  /* 0x00007c00f3047a25 */ /* 0x040fe800078e0004 */
[----:B------:R-:W-:Y:S01]  /*7990*/  IMAD R2, R2, c[0x0][0x1f0], RZ ;  /* 0x00007c0002027a24 */ /* 0x000fe200078e02ff */
[----:B------:R-:W-:Y:S03]  /*79a0*/  IADD3 R0, P1, R4, UR20, RZ ;  /* 0x0000001404007c10 */ /* 0x000fe6000ff3e0ff */
[----:B------:R-:W-:Y:S01]  /*79b0*/  IMAD R4, R243, c[0x0][0x1f4], R2 ;  /* 0x00007d00f3047a24 */ /* 0x000fe200078e0202 */
[C---:B------:R-:W-:Y:S04]  /*79c0*/  LEA R2, P0, R0.reuse, c[0x0][0x1c8], 0x1 ;  /* 0x0000720000027a11 */ /* 0x040fe800078008ff */
[----:B------:R-:W-:Y:S01]  /*79d0*/  IADD3.X R4, R5, UR18, R4, P1, !PT ;  /* 0x0000001205047c10 */ /* 0x000fe20008ffe404 */
[----:B------:R-:W1:Y:S03]  /*79e0*/  SHFL.IDX PT, R6, R2, RZ, 0x181f ;  /* 0x00181fff02067589 */ /* 0x000e6600000e0000 */
[----:B------:R-:W-:Y:S01]  /*79f0*/  LEA.HI.X R0, R0, c[0x0][0x1cc], R4, 0x1, P0 ;  /* 0x0000730000007a11 */ /* 0x000fe200000f0c04 */
[----:B------:R-:W-:Y:S04]  /*7a00*/  SHFL.IDX PT, R12, R2, 0x2, 0x181f ;  /* 0x00581f00020c7f89 */ /* 0x000fe800000e0000 */
[----:B------:R-:W2:Y:S04]  /*7a10*/  SHFL.IDX PT, R7, R0, RZ, 0x181f ;  /* 0x00181fff00077589 */ /* 0x000ea800000e0000 */
[----:B------:R-:W4:Y:S04]  /*7a20*/  SHFL.IDX PT, R4, R2, 0x1, 0x181f ;  /* 0x00381f0002047f89 */ /* 0x000f2800000e0000 */
[----:B------:R-:W5:Y:S04]  /*7a30*/  SHFL.IDX PT, R5, R0, 0x1, 0x181f ;  /* 0x00381f0000057f89 */ /* 0x000f6800000e0000 */
[----:B------:R-:W5:Y:S04]  /*7a40*/  SHFL.IDX PT, R10, R2, 0x3, 0x181f ;  /* 0x00781f00020a7f89 */ /* 0x000f6800000e0000 */
[----:B------:R-:W5:Y:S01]  /*7a50*/  SHFL.IDX PT, R9, R0, 0x2, 0x181f ;  /* 0x00581f0000097f89 */ /* 0x000f6200000e0000 */
[-C--:B-1----:R-:W-:Y:S03]  /*7a60*/  IADD3 R6, P1, R6, R242.reuse, RZ ;  /* 0x000000f206067210 */ /* 0x082fe60007f3e0ff */
[----:B------:R-:W1:Y:S04]  /*7a70*/  SHFL.IDX PT, R8, R2, 0x4, 0x181f ;  /* 0x00981f0002087f89 */ /* 0x000e6800000e0000 */
[----:B------:R-:W1:Y:S01]  /*7a80*/  SHFL.IDX PT, R11, R2, 0x5, 0x181f ;  /* 0x00b81f00020b7f89 */ /* 0x000e6200000e0000 */
[--C-:B--2---:R-:W-:Y:S03]  /*7a90*/  IMAD.X R7, R7, 0x1, R241.reuse, P1 ;  /* 0x0000000107077824 */ /* 0x104fe600008e06f1 */
[----:B------:R-:W2:Y:S01]  /*7aa0*/  SHFL.IDX PT, R16, R0, 0x3, 0x181f ;  /* 0x00781f0000107f89 */ /* 0x000ea200000e0000 */
[-C--:B----4-:R-:W-:Y:S03]  /*7ab0*/  IADD3 R4, P0, R4, R242.reuse, RZ ;  /* 0x000000f204047210 */ /* 0x090fe60007f1e0ff */
[----:B---3--:R3:W-:Y:S01]  /*7ac0*/  LDGSTS.E.BYPASS.LTC128B.128 [R67+0x3900], [R6.64], !P6 ;  /* 0x0390000006437fae */ /* 0x0087e2000f101d50 */
[-C--:B-----5:R-:W-:Y:S02]  /*7ad0*/  IADD3.X R5, R5, R241.reuse, RZ, P0, !PT ;  /* 0x000000f105057210 */ /* 0x0a0fe400007fe4ff */
[-C--:B------:R-:W-:Y:S01]  /*7ae0*/  IADD3 R12, P0, R12, R242.reuse, RZ ;  /* 0x000000f20c0c7210 */ /* 0x080fe20007f1e0ff */
[----:B------:R-:W4:Y:S01]  /*7af0*/  SHFL.IDX PT, R15, R0, 0x4, 0x181f ;  /* 0x00981f00000f7f89 */ /* 0x000f2200000e0000 */
[-C--:B------:R-:W-:Y:S03]  /*7b00*/  IADD3 R10, P3, R10, R242.reuse, RZ ;  /* 0x000000f20a0a7210 */ /* 0x080fe60007f7e0ff */
[----:B------:R5:W-:Y:S01]  /*7b10*/  LDGSTS.E.BYPASS.LTC128B.128 [R67+0x4100], [R4.64], !P6 ;  /* 0x0410000004437fae */ /* 0x000be2000f101d50 */
[--C-:B------:R-:W-:Y:S03]  /*7b20*/  IMAD.X R13, R9, 0x1, R241.reuse, P0 ;  /* 0x00000001090d7824 */ /* 0x100fe600000e06f1 */
[----:B------:R-:W5:Y:S01]  /*7b30*/  SHFL.IDX PT, R2, R2, 0x6, 0x181f ;  /* 0x00d81f0002027f89 */ /* 0x000f6200000e0000 */
[-C--:B-1----:R-:W-:Y:S03]  /*7b40*/  IADD3 R8, P2, R8, R242.reuse, RZ ;  /* 0x000000f208087210 */ /* 0x082fe60007f5e0ff */
[----:B------:R-:W1:Y:S04]  /*7b50*/  SHFL.IDX PT, R14, R0, 0x5, 0x181f ;  /* 0x00b81f00000e7f89 */ /* 0x000e6800000e0000 */
[----:B------:R-:W1:Y:S04]  /*7b60*/  SHFL.IDX PT, R0, R0, 0x6, 0x181f ;  /* 0x00d81f0000007f89 */ /* 0x000e6800000e0000 */
[----:B------:R1:W-:Y:S01]  /*7b70*/  LDGSTS.E.BYPASS.LTC128B.128 [R67+0x4900], [R12.64], !P6 ;  /* 0x049000000c437fae */ /* 0x0003e2000f101d50 */
[-C--:B---3--:R-:W-:Y:S01]  /*7b80*/  IADD3 R6, P1, R11, R242.reuse, RZ ;  /* 0x000000f20b067210 */ /* 0x088fe20007f3e0ff */
[--C-:B--2---:R-:W-:Y:S02]  /*7b90*/  IMAD.X R11, R16, 0x1, R241.reuse, P3 ;  /* 0x00000001100b7824 */ /* 0x104fe400018e06f1 */
[--C-:B----4-:R-:W-:Y:S03]  /*7ba0*/  IMAD.X R9, R15, 0x1, R241.reuse, P2 ;  /* 0x000000010f097824 */ /* 0x110fe600010e06f1 */
[----:B------:R2:W-:Y:S01]  /*7bb0*/  LDGSTS.E.BYPASS.LTC128B.128 [R67+0x5100], [R10.64], !P6 ;  /* 0x051000000a437fae */ /* 0x0005e2000f101d50 */
[----:B-----5:R-:W-:Y:S03]  /*7bc0*/  IADD3 R4, P0, R2, R242, RZ ;  /* 0x000000f202047210 */ /* 0x020fe60007f1e0ff */
[----:B------:R2:W-:Y:S01]  /*7bd0*/  LDGSTS.E.BYPASS.LTC128B.128 [R67+0x5900], [R8.64], !P6 ;  /* 0x0590000008437fae */ /* 0x0005e2000f101d50 */
[----:B-1----:R-:W-:Y:S01]  /*7be0*/  IADD3.X R7, R14, R241, RZ, P1, !PT ;  /* 0x000000f10e077210 */ /* 0x002fe20000ffe4ff */
[----:B------:R-:W-:Y:S04]  /*7bf0*/  IMAD.X R5, R0, 0x1, R241, P0 ;  /* 0x0000000100057824 */ /* 0x000fe800000e06f1 */
[----:B------:R2:W-:Y:S04]  /*7c00*/  LDGSTS.E.BYPASS.LTC128B.128 [R67+0x6100], [R6.64], !P6 ;  /* 0x0610000006437fae */ /* 0x0005e8000f101d50 */
[----:B------:R2:W-:Y:S01]  /*7c10*/  LDGSTS.E.BYPASS.LTC128B.128 [R67+0x6900], [R4.64], !P6 ;  /* 0x0690000004437fae */ /* 0x0005e2000f101d50 */
[----:B------:R-:W-:-:S05]  /*7c20*/  BRA `(.L_x_21) ;  /* 0x00001b1000007947 */ /* 0x000fca0003800000 */
.L_x_20:
[----:B------:R-:W2:Y:S01]  /*7c30*/  LDL R2, [R1+0x4] ;  /* 0x0000040001027983 */ /* 0x000ea20000100800 */
[----:B------:R-:W-:Y:S04]  /*7c40*/  DEPBAR.LE SB0, 0x0 ;  /* 0x000080000000791a */ /* 0x000fe80000000000 */
[----:B------:R-:W3:Y:S01]  /*7c50*/  LDL R244, [R1+0xc] ;  /* 0x00000c0001f47983 */ /* 0x000ee20000100800 */
[----:B------:R-:W-:Y:S03]  /*7c60*/  UISETP.GT.AND UP0, UPT, UR6, UR8, UPT ;  /* 0x000000080600728c */ /* 0x000fe6000bf04270 */
[----:B------:R-:W-:Y:S08]  /*7c70*/  BAR.SYNC.DEFER_BLOCKING 0x0 ;  /* 0x0000000000007b1d */ /* 0x000ff00000010000 */
[----:B------:R-:W-:Y:S08]  /*7c80*/  LDSM.16.M88.4 R112, [R230+0x7100] ;  /* 0x00710000e670783b */ /* 0x000ff00000000200 */
[----:B------:R-:W1:Y:S08]  /*7c90*/  LDSM.16.M88.4 R16, [R119+0x3900] ;  /* 0x003900007710783b */ /* 0x000e700000000200 */
[----:B------:R-:W4:Y:S08]  /*7ca0*/  LDSM.16.M88.4 R108, [R230+0x9100] ;  /* 0x00910000e66c783b */ /* 0x000f300000000200 */
[----:B------:R-:W5:Y:S08]  /*7cb0*/  LDSM.16.M88.4 R32, [R119+0x4100] ;  /* 0x004100007720783b */ /* 0x000f700000000200 */
[----:B------:R-:W1:Y:S08]  /*7cc0*/  LDSM.16.M88.4 R48, [R119+0x4900] ;  /* 0x004900007730783b */ /* 0x000e700000000200 */
[----:B------:R-:W1:Y:S08]  /*7cd0*/  LDSM.16.M88.4 R64, [R119+0x5100] ;  /* 0x005100007740783b */ /* 0x000e700000000200 */
[----:B------:R-:W1:Y:S08]  /*7ce0*/  LDSM.16.M88.4 R80, [R119+0x5900] ;  /* 0x005900007750783b */ /* 0x000e700000000200 */
[----:B------:R-:W-:Y:S08]  /*7cf0*/  LDSM.16.M88.4 R96, [R119+0x6100] ;  /* 0x006100007760783b */ /* 0x000ff00000000200 */
[----:B------:R-:W-:Y:S08]  /*7d00*/  LDSM.16.M88.4 R184, [R119+0x6900] ;  /* 0x0069000077b8783b */ /* 0x000ff00000000200 */
[----:B------:R-:W-:Y:S08]  /*7d10*/  LDSM.16.M88.4 R188, [R233+0x7100] ;  /* 0x00710000e9bc783b */ /* 0x000ff00000000200 */
[----:B------:R-:W-:Y:S08]  /*7d20*/  LDSM.16.M88.4 R192, [R234] ;  /* 0x00000000eac0783b */ /* 0x000ff00000000200 */
[----:B------:R-:W-:Y:S08]  /*7d30*/  LDSM.16.M88.4 R196, [R233+0x9100] ;  /* 0x00910000e9c4783b */ /* 0x000ff00000000200 */
[----:B------:R-:W-:Y:S08]  /*7d40*/  LDSM.16.M88.4 R200, [R240] ;  /* 0x00000000f0c8783b */ /* 0x000ff00000000200 */
[----:B------:R-:W-:Y:S08]  /*7d50*/  LDSM.16.M88.4 R204, [R239] ;  /* 0x00000000efcc783b */ /* 0x000ff00000000200 */
[----:B------:R-:W-:Y:S08]  /*7d60*/  LDSM.16.M88.4 R208, [R238] ;  /* 0x00000000eed0783b */ /* 0x000ff00000000200 */
[----:B------:R-:W-:Y:S08]  /*7d70*/  LDSM.16.M88.4 R212, [R237] ;  /* 0x00000000edd4783b */ /* 0x000ff00000000200 */
[----:B------:R-:W-:Y:S08]  /*7d80*/  LDSM.16.M88.4 R216, [R236] ;  /* 0x00000000ecd8783b */ /* 0x000ff00000000200 */
[----:B------:R-:W-:Y:S01]  /*7d90*/  LDSM.16.M88.4 R220, [R235] ;  /* 0x00000000ebdc783b */ /* 0x000fe20000000200 */
[-C--:B-1----:R-:W-:Y:S08]  /*7da0*/  HMMA.16816.F32 R4, R112, R16.reuse, RZ ;  /* 0x000000107004723c */ /* 0x082ff000000018ff */
[C---:B----4-:R-:W-:Y:S08]  /*7db0*/  HMMA.16816.F32 R8, R108.reuse, R16, RZ ;  /* 0x000000106c08723c */ /* 0x050ff000000018ff */
[-C--:B------:R-:W-:Y:S08]  /*7dc0*/  HMMA.16816.F32 R12, R108, R18.reuse, RZ ;  /* 0x000000126c0c723c */ /* 0x080ff000000018ff */
[C---:B------:R-:W-:Y:S08]  /*7dd0*/  HMMA.16816.F32 R16, R112.reuse, R18, RZ ;  /* 0x000000127010723c */ /* 0x040ff000000018ff */
[-C--:B-----5:R-:W-:Y:S08]  /*7de0*/  HMMA.16816.F32 R20, R112, R32.reuse, RZ ;  /* 0x000000207014723c */ /* 0x0a0ff000000018ff */
[C---:B------:R-:W-:Y:S08]  /*7df0*/  HMMA.16816.F32 R24, R108.reuse, R32, RZ ;  /* 0x000000206c18723c */ /* 0x040ff000000018ff */
[-C--:B------:R-:W-:Y:S08]  /*7e00*/  HMMA.16816.F32 R28, R108, R34.reuse, RZ ;  /* 0x000000226c1c723c */ /* 0x080ff000000018ff */
[C---:B------:R-:W-:Y:S08]  /*7e10*/  HMMA.16816.F32 R32, R112.reuse, R34, RZ ;  /* 0x000000227020723c */ /* 0x040ff000000018ff */
[-C--:B------:R-:W-:Y:S08]  /*7e20*/  HMMA.16816.F32 R36, R112, R48.reuse, RZ ;  /* 0x000000307024723c */ /* 0x080ff000000018ff */
[C---:B------:R-:W-:Y:S08]  /*7e30*/  HMMA.16816.F32 R40, R108.reuse, R48, RZ ;  /* 0x000000306c28723c */ /* 0x040ff000000018ff */
[-C--:B------:R-:W-:Y:S08]  /*7e40*/  HMMA.16816.F32 R44, R108, R50.reuse, RZ ;  /* 0x000000326c2c723c */ /* 0x080ff000000018ff */
[C---:B------:R-:W-:Y:S08]  /*7e50*/  HMMA.16816.F32 R48, R112.reuse, R50, RZ ;  /* 0x000000327030723c */ /* 0x040ff000000018ff */
[-C--:B------:R-:W-:Y:S08]  /*7e60*/  HMMA.16816.F32 R52, R112, R64.reuse, RZ ;  /* 0x000000407034723c */ /* 0x080ff000000018ff */
[C---:B------:R-:W-:Y:S08]  /*7e70*/  HMMA.16816.F32 R56, R108.reuse, R64, RZ ;  /* 0x000000406c38723c */ /* 0x040ff000000018ff */
[-C--:B------:R-:W-:Y:S01]  /*7e80*/  HMMA.16816.F32 R60, R108, R66.reuse, RZ ;  /* 0x000000426c3c723c */ /* 0x080fe200000018ff */
[----:B--2---:R-:W-:Y:S03]  /*7e90*/  IMAD.WIDE.U32 R68, R2, c[0x0][0x208], RZ ;  /* 0x0000820002447a25 */ /* 0x004fe600078e00ff */
[----:B------:R-:W-:Y:S02]  /*7ea0*/  SHF.R.S32.HI R0, RZ, 0x1f, R2 ;  /* 0x0000001fff007819 */ /* 0x000fe40000011402 */
[----:B------:R-:W-:Y:S03]  /*7eb0*/  MOV R64, R68 ;  /* 0x0000004400407202 */ /* 0x000fe60000000f00 */
[----:B------:R-:W-:Y:S04]  /*7ec0*/  IMAD R0, R0, c[0x0][0x208], RZ ;  /* 0x0000820000007a24 */ /* 0x000fe800078e02ff */
[----:B------:R-:W-:Y:S05]  /*7ed0*/  IMAD R0, R2, c[0x0][0x20c], R0 ;  /* 0x0000830002007a24 */ /* 0x000fea00078e0200 */
[----:B------:R-:W-:Y:S02]  /*7ee0*/  IADD3 R65, R69, R0, RZ ;  /* 0x0000000045417210 */ /* 0x000fe40007ffe0ff */
[----:B------:R-:W-:Y:S03]  /*7ef0*/  SHF.R.S32.HI R0, RZ, 0x1f, R243 ;  /* 0x0000001fff007819 */ /* 0x000fe600000114f3 */
[C---:B------:R-:W-:Y:S02]  /*7f00*/  IMAD.WIDE.U32 R72, R243.reuse, c[0x0][0x218], R64 ;  /* 0x00008600f3487a25 */ /* 0x040fe400078e0040 */
[C---:B------:R-:W-:Y:S02]  /*7f10*/  HMMA.16816.F32 R64, R112.reuse, R66, RZ ;  /* 0x000000427040723c */ /* 0x040fe400000018ff */
[----:B------:R-:W-:Y:S04]  /*7f20*/  IMAD R0, R0, c[0x0][0x218], RZ ;  /* 0x0000860000007a24 */ /* 0x000fe800078e02ff */
[----:B------:R-:W-:Y:S01]  /*7f30*/  IMAD R2, R243, c[0x0][0x21c], R0 ;  /* 0x00008700f3027a24 */ /* 0x000fe200078e0200 */
[----:B------:R-:W-:Y:S01]  /*7f40*/  IADD3 R0, P0, R72, UR22, RZ ;  /* 0x0000001648007c10 */ /* 0x000fe2000ff1e0ff */
[-C--:B------:R-:W-:Y:S04]  /*7f50*/  HMMA.16816.F32 R68, R112, R80.reuse, RZ ;  /* 0x000000507044723c */ /* 0x080fe800000018ff */
[----:B------:R-:W-:Y:S02]  /*7f60*/  IADD3.X R72, R73, UR4, R2, P0, !PT ;  /* 0x0000000449487c10 */ /* 0x000fe400087fe402 */
[C---:B------:R-:W-:Y:S05]  /*7f70*/  LEA R2, P0, R0.reuse, c[0x0][0x1f8], 0x1 ;  /* 0x00007e0000027a11 */ /* 0x040fea00078008ff */
[----:B------:R-:W1:Y:S01]  /*7f80*/  SHFL.IDX PT, R94, R2, RZ, 0x181f ;  /* 0x00181fff025e7589 */ /* 0x000e6200000e0000 */
[----:B------:R-:W-:Y:S02]  /*7f90*/  LEA.HI.X R0, R0, c[0x0][0x1fc], R72, 0x1, P0 ;  /* 0x00007f0000007a11 */ /* 0x000fe400000f0c48 */
[C---:B------:R-:W-:Y:S05]  /*7fa0*/  HMMA.16816.F32 R72, R108.reuse, R80, RZ ;  /* 0x000000506c48723c */ /* 0x040fea00000018ff */
[----:B------:R-:W2:Y:S03]  /*7fb0*/  SHFL.IDX PT, R88, R0, RZ, 0x181f ;  /* 0x00181fff00587589 */ /* 0x000ea600000e0000 */
[-C--:B------:R-:W-:Y:S05]  /*7fc0*/  HMMA.16816.F32 R76, R108, R82.reuse, RZ ;  /* 0x000000526c4c723c */ /* 0x080fea00000018ff */
[----:B------:R-:W4:Y:S03]  /*7fd0*/  SHFL.IDX PT, R92, R2, 0x1, 0x181f ;  /* 0x00381f00025c7f89 */ /* 0x000f2600000e0000 */
[C---:B------:R-:W-:Y:S04]  /*7fe0*/  HMMA.16816.F32 R80, R112.reuse, R82, RZ ;  /* 0x000000527050723c */ /* 0x040fe800000018ff */
[-C--:B-1----:R-:W-:Y:S01]  /*7ff0*/  IADD3 R94, P0, R94, R242.reuse, RZ ;  /* 0x000000f25e5e7210 */ /* 0x082fe20007f1e0ff */
[----:B------:R-:W1:Y:S03]  /*8000*/  SHFL.IDX PT, R93, R0, 0x1, 0x181f ;  /* 0x00381f00005d7f89 */ /* 0x000e6600000e0000 */
[-C--:B------:R-:W-:Y:S01]  /*8010*/  HMMA.16816.F32 R84, R112, R96.reuse, RZ ;  /* 0x000000607054723c */ /* 0x080fe200000018ff */
[-C--:B--2---:R-:W-:Y:S04]  /*8020*/  IADD3.X R95, R88, R241.reuse, RZ, P0, !PT ;  /* 0x000000f1585f7210 */ /* 0x084fe800007fe4ff */
[----:B------:R-:W2:Y:S03]  /*8030*/  SHFL.IDX PT, R100, R2, 0x2, 0x181f ;  /* 0x00581f0002647f89 */ /* 0x000ea600000e0000 */
[C---:B------:R-:W-:Y:S04]  /*8040*/  HMMA.16816.F32 R88, R108.reuse, R96, RZ ;  /* 0x000000606c58723c */ /* 0x040fe800000018ff */
[-C--:B----4-:R-:W-:Y:S01]  /*8050*/  IADD3 R92, P1, R92, R242.reuse, RZ ;  /* 0x000000f25c5c7210 */ /* 0x090fe20007f3e0ff */
[----:B---3--:R3:W-:Y:S03]  /*8060*/  LDGSTS.E.BYPASS.LTC128B.128 [R244], [R94.64], !P6 ;  /* 0x000000005ef47fae */ /* 0x0087e6000f101d50 */
[-C--:B-1----:R-:W-:Y:S05]  /*8070*/  IADD3.X R93, R93, R241.reuse, RZ, P1, !PT ;  /* 0x000000f15d5d7210 */ /* 0x082fea0000ffe4ff */
[----:B------:R-:W1:Y:S01]  /*8080*/  SHFL.IDX PT, R101, R0, 0x2, 0x181f ;  /* 0x00581f0000657f89 */ /* 0x000e6200000e0000 */
[-C--:B--2---:R-:W-:Y:S07]  /*8090*/  IADD3 R100, P0, R100, R242.reuse, RZ ;  /* 0x000000f264647210 */ /* 0x084fee0007f1e0ff */
[----:B------:R3:W-:Y:S08]  /*80a0*/  LDGSTS.E.BYPASS.LTC128B.128 [R244+0x800], [R92.64], !P6 ;  /* 0x008000005cf47fae */ /* 0x0007f0000f101d50 */
[----:B------:R-:W2:Y:S01]  /*80b0*/  SHFL.IDX PT, R104, R2, 0x3, 0x181f ;  /* 0x00781f0002687f89 */ /* 0x000ea200000e0000 */
[-C--:B-1----:R-:W-:Y:S07]  /*80c0*/  IADD3.X R101, R101, R241.reuse, RZ, P0, !PT ;  /* 0x000000f165657210 */ /* 0x082fee00007fe4ff */
[----:B------:R-:W1:Y:S08]  /*80d0*/  SHFL.IDX PT, R105, R0, 0x3, 0x181f ;  /* 0x00781f0000697f89 */ /* 0x000e7000000e0000 */
[----:B------:R4:W-:Y:S01]  /*80e0*/  LDGSTS.E.BYPASS.LTC128B.128 [R244+0x1000], [R100.64], !P6 ;  /* 0x0100000064f47fae */ /* 0x0009e2000f101d50 */
[-C--:B---3--:R-:W-:Y:S01]  /*80f0*/  HMMA.16816.F32 R92, R108, R98.reuse, RZ ;  /* 0x000000626c5c723c */ /* 0x088fe200000018ff */
[-C--:B--2---:R-:W-:Y:S06]  /*8100*/  IADD3 R104, P1, R104, R242.reuse, RZ ;  /* 0x000000f268687210 */ /* 0x084fec0007f3e0ff */
[----:B------:R-:W2:Y:S01]  /*8110*/  SHFL.IDX PT, R102, R2, 0x4, 0x181f ;  /* 0x00981f0002667f89 */ /* 0x000ea200000e0000 */
[C---:B------:R-:W-:Y:S04]  /*8120*/  HMMA.16816.F32 R96, R112.reuse, R98, RZ ;  /* 0x000000627060723c */ /* 0x040fe800000018ff */
[-C--:B-1----:R-:W-:Y:S03]  /*8130*/  IADD3.X R105, R105, R241.reuse, RZ, P1, !PT ;  /* 0x000000f169697210 */ /* 0x082fe60000ffe4ff */
[----:B------:R-:W1:Y:S08]  /*8140*/  SHFL.IDX PT, R103, R0, 0x4, 0x181f ;  /* 0x00981f0000677f89 */ /* 0x000e7000000e0000 */
[----:B------:R3:W-:Y:S01]  /*8150*/  LDGSTS.E.BYPASS.LTC128B.128 [R244+0x1800], [R104.64], !P6 ;  /* 0x0180000068f47fae */ /* 0x0007e2000f101d50 */
[-C--:B--2---:R-:W-:Y:S07]  /*8160*/  IADD3 R102, P0, R102, R242.reuse, RZ ;  /* 0x000000f266667210 */ /* 0x084fee0007f1e0ff */
[----:B------:R-:W3:Y:S01]  /*8170*/  SHFL.IDX PT, R106, R2, 0x5, 0x181f ;  /* 0x00b81f00026a7f89 */ /* 0x000ee200000e0000 */
[-C--:B-1----:R-:W-:Y:S07]  /*8180*/  IADD3.X R103, R103, R241.reuse, RZ, P0, !PT ;  /* 0x000000f167677210 */ /* 0x082fee00007fe4ff */
[----:B------:R-:W1:Y:S08]  /*8190*/  SHFL.IDX PT, R107, R0, 0x5, 0x181f ;  /* 0x00b81f00006b7f89 */ /* 0x000e7000000e0000 */
[----:B------:R4:W-:Y:S01]  /*81a0*/  LDGSTS.E.BYPASS.LTC128B.128 [R244+0x2000], [R102.64], !P6 ;  /* 0x0200000066f47fae */ /* 0x0009e2000f101d50 */
[-C--:B---3--:R-:W-:Y:S07]  /*81b0*/  IADD3 R104, P0, R106, R242.reuse, RZ ;  /* 0x000000f26a687210 */ /* 0x088fee0007f1e0ff */
[----:B------:R-:W2:Y:S01]  /*81c0*/  SHFL.IDX PT, R2, R2, 0x6, 0x181f ;  /* 0x00d81f0002027f89 */ /* 0x000ea200000e0000 */
[-C--:B-1----:R-:W-:Y:S07]  /*81d0*/  IADD3.X R105, R107, R241.reuse, RZ, P0, !PT ;  /* 0x000000f16b697210 */ /* 0x082fee00007fe4ff */
[----:B------:R-:W1:Y:S08]  /*81e0*/  SHFL.IDX PT, R0, R0, 0x6, 0x181f ;  /* 0x00d81f0000007f89 */ /* 0x000e7000000e0000 */
[----:B------:R3:W-:Y:S01]  /*81f0*/  LDGSTS.E.BYPASS.LTC128B.128 [R244+0x2800], [R104.64], !P6 ;  /* 0x0280000068f47fae */ /* 0x0007e2000f101d50 */
[-C--:B----4-:R-:W-:Y:S08]  /*8200*/  HMMA.16816.F32 R100, R112, R184.reuse, RZ ;  /* 0x000000b87064723c */ /* 0x090ff000000018ff */
[C---:B---3--:R-:W-:Y:S07]  /*8210*/  HMMA.16816.F32 R104, R108.reuse, R184, RZ ;  /* 0x000000b86c68723c */ /* 0x048fee00000018ff */
[----:B--2---:R-:W-:Y:S01]  /*8220*/  IADD3 R184, P0, R2, R242, RZ ;  /* 0x000000f202b87210 */ /* 0x004fe20007f1e0ff */
[-C--:B------:R-:W-:Y:S04]  /*8230*/  HMMA.16816.F32 R108, R108, R186.reuse, RZ ;  /* 0x000000ba6c6c723c */ /* 0x080fe800000018ff */
[----:B-1----:R-:W-:Y:S02]  /*8240*/  IADD3.X R185, R0, R241, RZ, P0, !PT ;  /* 0x000000f100b97210 */ /* 0x002fe400007fe4ff */
[----:B------:R-:W-:Y:S02]  /*8250*/  PLOP3.LUT P0, PT, PT, PT, UP0, 0x80, 0x0 ;  /* 0x000000000000781c */ /* 0x000fe40003f0f008 */
[----:B------:R-:W-:Y:S01]  /*8260*/  HMMA.16816.F32 R112, R112, R186, RZ ;  /* 0x000000ba7070723c */ /* 0x000fe200000018ff */
[----:B------:R1:W-:Y:S07]  /*8270*/  LDGSTS.E.BYPASS.LTC128B.128 [R244+0x3000], [R184.64], !P6 ;  /* 0x03000000b8f47fae */ /* 0x0003ee000f101d50 */
[-C--:B------:R-:W-:Y:S01]  /*8280*/  HMMA.16816.F32 R4, R188, R192.reuse, R4 ;  /* 0x000000c0bc04723c */ /* 0x080fe20000001804 */
[----:B------:R-:W0:Y:S07]  /*8290*/  LDGDEPBAR ;  /* 0x00000000000079af */ /* 0x000e2e0000000000 */
[C---:B------:R-:W-:Y:S08]  /*82a0*/  HMMA.16816.F32 R8, R196.reuse, R192, R8 ;  /* 0x000000c0c408723c */ /* 0x040ff00000001808 */
[-C--:B------:R-:W-:Y:S01]  /*82b0*/  HMMA.16816.F32 R12, R196, R194.reuse, R12 ;  /* 0x000000c2c40c723c */ /* 0x080fe2000000180c */
[----:B-1----:R-:W-:Y:S07]  /*82c0*/  LDSM.16.M88.4 R184, [R231+0x7100] ;  /* 0x00710000e7b8783b */ /* 0x002fee0000000200 */
[C---:B------:R-:W-:Y:S01]  /*82d0*/  HMMA.16816.F32 R16, R188.reuse, R194, R16 ;  /* 0x000000c2bc10723c */ /* 0x040fe20000001810 */
[----:B------:R-:W1:Y:S07]  /*82e0*/  LDSM.16.M88.4 R192, [R229+0x3900] ;  /* 0x00390000e5c0783b */ /* 0x000e6e0000000200 */
[-C--:B------:R-:W-:Y:S08]  /*82f0*/  HMMA.16816.F32 R20, R188, R200.reuse, R20 ;  /* 0x000000c8bc14723c */ /* 0x080ff00000001814 */
[C---:B------:R-:W-:Y:S08]  /*8300*/  HMMA.16816.F32 R24, R196.reuse, R200, R24 ;  /* 0x000000c8c418723c */ /* 0x040ff00000001818 */
[-C--:B------:R-:W-:Y:S08]  /*8310*/  HMMA.16816.F32 R28, R196, R202.reuse, R28 ;  /* 0x000000cac41c723c */ /* 0x080ff0000000181c */
[C---:B------:R-:W-:Y:S01]  /*8320*/  HMMA.16816.F32 R32, R188.reuse, R202, R32 ;  /* 0x000000cabc20723c */ /* 0x040fe20000001820 */
[----:B------:R-:W2:Y:S07]  /*8330*/  LDSM.16.M88.4 R200, [R231+0x9100] ;  /* 0x00910000e7c8783b */ /* 0x000eae0000000200 */
[-C--:B------:R-:W-:Y:S08]  /*8340*/  HMMA.16816.F32 R36, R188, R204.reuse, R36 ;  /* 0x000000ccbc24723c */ /* 0x080ff00000001824 */
[C---:B------:R-:W-:Y:S08]  /*8350*/  HMMA.16816.F32 R40, R196.reuse, R204, R40 ;  /* 0x000000ccc428723c */ /* 0x040ff00000001828 */
[-C--:B------:R-:W-:Y:S08]  /*8360*/  HMMA.16816.F32 R44, R196, R206.reuse, R44 ;  /* 0x000000cec42c723c */ /* 0x080ff0000000182c */
[C---:B------:R-:W-:Y:S01]  /*8370*/  HMMA.16816.F32 R48, R188.reuse, R206, R48 ;  /* 0x000000cebc30723c */ /* 0x040fe20000001830 */
[----:B------:R-:W3:Y:S07]  /*8380*/  LDSM.16.M88.4 R204, [R229+0x4100] ;  /* 0x00410000e5cc783b */ /* 0x000eee0000000200 */
[-C--:B------:R-:W-:Y:S08]  /*8390*/  HMMA.16816.F32 R52, R188, R208.reuse, R52 ;  /* 0x000000d0bc34723c */ /* 0x080ff00000001834 */
[C---:B------:R-:W-:Y:S08]  /*83a0*/  HMMA.16816.F32 R56, R196.reuse, R208, R56 ;  /* 0x000000d0c438723c */ /* 0x040ff00000001838 */
[-C--:B------:R-:W-:Y:S08]  /*83b0*/  HMMA.16816.F32 R60, R196, R210.reuse, R60 ;  /* 0x000000d2c43c723c */ /* 0x080ff0000000183c */
[C---:B------:R-:W-:Y:S01]  /*83c0*/  HMMA.16816.F32 R64, R188.reuse, R210, R64 ;  /* 0x000000d2bc40723c */ /* 0x040fe20000001840 */
[----:B------:R-:W4:Y:S07]  /*83d0*/  LDSM.16.M88.4 R208, [R229+0x4900] ;  /* 0x00490000e5d0783b */ /* 0x000f2e0000000200 */
[-C--:B------:R-:W-:Y:S08]  /*83e0*/  HMMA.16816.F32 R68, R188, R212.reuse, R68 ;  /* 0x000000d4bc44723c */ /* 0x080ff00000001844 */
[C---:B------:R-:W-:Y:S08]  /*83f0*/  HMMA.16816.F32 R72, R196.reuse, R212, R72 ;  /* 0x000000d4c448723c */ /* 0x040ff00000001848 */
[-C--:B------:R-:W-:Y:S08]  /*8400*/  HMMA.16816.F32 R76, R196, R214.reuse, R76 ;  /* 0x000000d6c44c723c */ /* 0x080ff0000000184c */
[C---:B------:R-:W-:Y:S01]  /*8410*/  HMMA.16816.F32 R80, R188.reuse, R214, R80 ;  /* 0x000000d6bc50723c */ /* 0x040fe20000001850 */
[----:B------:R-:W5:Y:S07]  /*8420*/  LDSM.16.M88.4 R212, [R229+0x5100] ;  /* 0x00510000e5d4783b */ /* 0x000f6e0000000200 */
[-C--:B------:R-:W-:Y:S08]  /*8430*/  HMMA.16816.F32 R84, R188, R216.reuse, R84 ;  /* 0x000000d8bc54723c */ /* 0x080ff00000001854 */
[C---:B------:R-:W-:Y:S08]  /*8440*/  HMMA.16816.F32 R88, R196.reuse, R216, R88 ;  /* 0x000000d8c458723c */ /* 0x040ff00000001858 */
[-C--:B------:R-:W-:Y:S08]  /*8450*/  HMMA.16816.F32 R92, R196, R218.reuse, R92 ;  /* 0x000000dac45c723c */ /* 0x080ff0000000185c */
[C---:B------:R-:W-:Y:S01]  /*8460*/  HMMA.16816.F32 R96, R188.reuse, R218, R96 ;  /* 0x000000dabc60723c */ /* 0x040fe20000001860 */
[----:B------:R-:W-:Y:S07]  /*8470*/  LDSM.16.M88.4 R216, [R229+0x6900] ;  /* 0x00690000e5d8783b */ /* 0x000fee0000000200 */
[-C--:B------:R-:W-:Y:S08]  /*8480*/  HMMA.16816.F32 R100, R188, R220.reuse, R100 ;  /* 0x000000dcbc64723c */ /* 0x080ff00000001864 */
[C---:B------:R-:W-:Y:S08]  /*8490*/  HMMA.16816.F32 R104, R196.reuse, R220, R104 ;  /* 0x000000dcc468723c */ /* 0x040ff00000001868 */
[-C--:B------:R-:W-:Y:S01]  /*84a0*/  HMMA.16816.F32 R108, R196, R222.reuse, R108 ;  /* 0x000000dec46c723c */ /* 0x080fe2000000186c */
[----:B------:R-:W-:Y:S07]  /*84b0*/  LDSM.16.M88.4 R196, [R229+0x6100] ;  /* 0x00610000e5c4783b */ /* 0x000fee0000000200 */
[----:B------:R-:W-:Y:S01]  /*84c0*/  HMMA.16816.F32 R112, R188, R222, R112 ;  /* 0x000000debc70723c */ /* 0x000fe20000001870 */
[----:B------:R-:W4:Y:S07]  /*84d0*/  LDSM.16.M88.4 R188, [R229+0x5900] ;  /* 0x00590000e5bc783b */ /* 0x000f2e0000000200 */
[-C--:B-1----:R-:W-:Y:S01]  /*84e0*/  HMMA.16816.F32 R4, R184, R192.reuse, R4 ;  /* 0x000000c0b804723c */ /* 0x082fe20000001804 */
[----:B------:R-:W-:Y:S07]  /*84f0*/  LDSM.16.M88.4 R220, [R228] ;  /* 0x00000000e4dc783b */ /* 0x000fee0000000200 */
[C---:B--2---:R-:W-:Y:S08]  /*8500*/  HMMA.16816.F32 R8, R200.reuse, R192, R8 ;  /* 0x000000c0c808723c */ /* 0x044ff00000001808 */
[-C--:B------:R-:W-:Y:S08]  /*8510*/  HMMA.16816.F32 R12, R200, R194.reuse, R12 ;  /* 0x000000c2c80c723c */ /* 0x080ff0000000180c */
[C---:B------:R-:W-:Y:S01]  /*8520*/  HMMA.16816.F32 R16, R184.reuse, R194, R16 ;  /* 0x000000c2b810723c */ /* 0x040fe20000001810 */
[----:B------:R-:W1:Y:S07]  /*8530*/  LDSM.16.M88.4 R192, [R232+0x7100] ;  /* 0x00710000e8c0783b */ /* 0x000e6e0000000200 */
[-C--:B---3--:R-:W-:Y:S08]  /*8540*/  HMMA.16816.F32 R20, R184, R204.reuse, R20 ;  /* 0x000000ccb814723c */ /* 0x088ff00000001814 */
[C---:B------:R-:W-:Y:S08]  /*8550*/  HMMA.16816.F32 R24, R200.reuse, R204, R24 ;  /* 0x000000ccc818723c */ /* 0x040ff00000001818 */
[-C--:B------:R-:W-:Y:S08]  /*8560*/  HMMA.16816.F32 R28, R200, R206.reuse, R28 ;  /* 0x000000cec81c723c */ /* 0x080ff0000000181c */
[C---:B------:R-:W-:Y:S01]  /*8570*/  HMMA.16816.F32 R32, R184.reuse, R206, R32 ;  /* 0x000000ceb820723c */ /* 0x040fe20000001820 */
[----:B------:R-:W2:Y:S07]  /*8580*/  LDSM.16.M88.4 R204, [R232+0x9100] ;  /* 0x00910000e8cc783b */ /* 0x000eae0000000200 */
[-C--:B----4-:R-:W-:Y:S08]  /*8590*/  HMMA.16816.F32 R36, R184, R208.reuse, R36 ;  /* 0x000000d0b824723c */ /* 0x090ff00000001824 */
[C---:B------:R-:W-:Y:S08]  /*85a0*/  HMMA.16816.F32 R40, R200.reuse, R208, R40 ;  /* 0x000000d0c828723c */ /* 0x040ff00000001828 */
[-C--:B------:R-:W-:Y:S08]  /*85b0*/  HMMA.16816.F32 R44, R200, R210.reuse, R44 ;  /* 0x000000d2c82c723c */ /* 0x080ff0000000182c */
[C---:B------:R-:W-:Y:S08]  /*85c0*/  HMMA.16816.F32 R48, R184.reuse, R210, R48 ;  /* 0x000000d2b830723c */ /* 0x040ff00000001830 */
[-C--:B-----5:R-:W-:Y:S08]  /*85d0*/  HMMA.16816.F32 R52, R184, R212.reuse, R52 ;  /* 0x000000d4b834723c */ /* 0x0a0ff00000001834 */
[C---:B------:R-:W-:Y:S08]  /*85e0*/  HMMA.16816.F32 R56, R200.reuse, R212, R56 ;  /* 0x000000d4c838723c */ /* 0x040ff00000001838 */
[-C--:B------:R-:W-:Y:S08]  /*85f0*/  HMMA.16816.F32 R60, R200, R214.reuse, R60 ;  /* 0x000000d6c83c723c */ /* 0x080ff0000000183c */
        /* <DEDUP_REMOVED lines=12> */
[----:B------:R-:W-:Y:S08]  /*86c0*/  HMMA.16816.F32 R112, R184, R218, R112 ;  /* 0x000000dab870723c */ /* 0x000ff00000001870 */
[-C--:B-1----:R-:W-:Y:S08]  /*86d0*/  HMMA.16816.F32 R4, R192, R220.reuse, R4 ;  /* 0x000000dcc004723c */ /* 0x082ff00000001804 */
[C---:B--2---:R-:W-:Y:S08]  /*86e0*/  HMMA.16816.F32 R8, R204.reuse, R220, R8 ;  /* 0x000000dccc08723c */ /* 0x044ff00000001808 */
[-C--:B------:R-:W-:Y:S08]  /*86f0*/  HMMA.16816.F32 R12, R204, R222.reuse, R12 ;  /* 0x000000decc0c723c */ /* 0x080ff0000000180c */
[----:B------:R-:W-:Y:S01]  /*8700*/  FMUL.FTZ R4, R4, c[0x0][0x320] ;  /* 0x0000c80004047a20 */ /* 0x000fe20000410000 */
[C---:B------:R-:W-:Y:S03]  /*8710*/  HMMA.16816.F32 R16, R192.reuse, R222, R16 ;  /* 0x000000dec010723c */ /* 0x040fe60000001810 */
[----:B------:R-:W-:Y:S01]  /*8720*/  MUFU.TANH R186, R4 ;  /* 0x0000000400ba7308 */ /* 0x000fe20000002400 */
[----:B------:R-:W-:Y:S02]  /*8730*/  FMUL.FTZ R5, R5, c[0x0][0x320] ;  /* 0x0000c80005057a20 */ /* 0x000fe40000410000 */
[----:B------:R-:W-:Y:S02]  /*8740*/  FMUL.FTZ R6, R6, c[0x0][0x320] ;  /* 0x0000c80006067a20 */ /* 0x000fe40000410000 */
[----:B------:R-:W-:Y:S04]  /*8750*/  FMUL.FTZ R7, R7, c[0x0][0x320] ;  /* 0x0000c80007077a20 */ /* 0x000fe80000410000 */
[----:B------:R-:W-:Y:S01]  /*8760*/  FMUL.FTZ R8, R8, c[0x0][0x320] ;  /* 0x0000c80008087a20 */ /* 0x000fe20000410000 */
[----:B------:R-:W-:Y:S01]  /*8770*/  MUFU.TANH R198, R5 ;  /* 0x0000000500c67308 */ /* 0x000fe20000002400 */
[----:B------:R-:W-:Y:S02]  /*8780*/  FMUL.FTZ R9, R9, c[0x0][0x320] ;  /* 0x0000c80009097a20 */ /* 0x000fe40000410000 */
[----:B------:R-:W-:Y:S02]  /*8790*/  FMUL.FTZ R10, R10, c[0x0][0x320] ;  /* 0x0000c8000a0a7a20 */ /* 0x000fe40000410000 */
[----:B------:R-:W-:Y:S02]  /*87a0*/  FMUL.FTZ R11, R11, c[0x0][0x320] ;  /* 0x0000c8000b0b7a20 */ /* 0x000fe40000410000 */
[----:B------:R-:W-:Y:S02]  /*87b0*/  FMUL.FTZ R12, R12, c[0x0][0x320] ;  /* 0x0000c8000c0c7a20 */ /* 0x000fe40000410000 */
[----:B------:R-:W-:Y:S01]  /*87c0*/  FMUL.FTZ R13, R13, c[0x0][0x320] ;  /* 0x0000c8000d0d7a20 */ /* 0x000fe20000410000 */
[----:B------:R-:W-:Y:S01]  /*87d0*/  MUFU.TANH R187, R6 ;  /* 0x0000000600bb7308 */ /* 0x000fe20000002400 */
[----:B------:R-:W-:Y:S02]  /*87e0*/  FMUL.FTZ R17, R17, c[0x0][0x320] ;  /* 0x0000c80011117a20 */ /* 0x000fe40000410000 */
[----:B------:R-:W-:Y:S02]  /*87f0*/  FMUL.FTZ R18, R18, c[0x0][0x320] ;  /* 0x0000c80012127a20 */ /* 0x000fe40000410000 */
[----:B------:R-:W-:Y:S02]  /*8800*/  FMUL.FTZ R19, R19, c[0x0][0x320] ;  /* 0x0000c80013137a20 */ /* 0x000fe40000410000 */
[----:B------:R-:W-:Y:S02]  /*8810*/  FMUL.FTZ R14, R14, c[0x0][0x320] ;  /* 0x0000c8000e0e7a20 */ /* 0x000fe40000410000 */
[----:B------:R-:W-:Y:S01]  /*8820*/  FMUL.FTZ R15, R15, c[0x0][0x320] ;  /* 0x0000c8000f0f7a20 */ /* 0x000fe20000410000 */
[----:B------:R1:W-:Y:S01]  /*8830*/  MUFU.TANH R199, R7 ;  /* 0x0000000700c77308 */ /* 0x0003e20000002400 */
[----:B------:R-:W-:Y:S09]  /*8840*/  FMUL.FTZ R16, R16, c[0x0][0x320] ;  /* 0x0000c80010107a20 */ /* 0x000ff20000410000 */
[----:B------:R-:W-:Y:S10]  /*8850*/  MUFU.TANH R197, R8 ;  /* 0x0000000800c57308 */ /* 0x000ff40000002400 */
[----:B------:R-:W-:Y:S01]  /*8860*/  MUFU.TANH R200, R9 ;  /* 0x0000000900c87308 */ /* 0x000fe20000002400 */
[----:B-1----:R-:W1:Y:S09]  /*8870*/  LDSM.16.M88.4 R4, [R228+0x800] ;  /* 0x00080000e404783b */ /* 0x002e720000000200 */
[----:B------:R-:W-:Y:S10]  /*8880*/  MUFU.TANH R188, R10 ;  /* 0x0000000a00bc7308 */ /* 0x000ff40000002400 */
[----:B------:R2:W-:Y:S10]  /*8890*/  MUFU.TANH R201, R11 ;  /* 0x0000000b00c97308 */ /* 0x0005f40000002400 */
[----:B------:R-:W-:Y:S10]  /*88a0*/  MUFU.TANH R191, R12 ;  /* 0x0000000c00bf7308 */ /* 0x000ff40000002400 */
[----:B------:R-:W-:Y:S01]  /*88b0*/  MUFU.TANH R189, R13 ;  /* 0x0000000d00bd7308 */ /* 0x000fe20000002400 */
[----:B--2---:R-:W2:Y:S01]  /*88c0*/  LDSM.16.M88.4 R8, [R228+0x1000] ;  /* 0x00100000e408783b */ /* 0x004ea20000000200 */
[-C--:B-1----:R-:W-:Y:S08]  /*88d0*/  HMMA.16816.F32 R20, R192, R4.reuse, R20 ;  /* 0x00000004c014723c */ /* 0x082ff00000001814 */
[----:B------:R-:W-:Y:S01]  /*88e0*/  MUFU.TANH R196, R14 ;  /* 0x0000000e00c47308 */ /* 0x000fe20000002400 */
[C---:B------:R-:W-:Y:S09]  /*88f0*/  HMMA.16816.F32 R24, R204.reuse, R4, R24 ;  /* 0x00000004cc18723c */ /* 0x040ff20000001818 */
[----:B------:R-:W-:Y:S01]  /*8900*/  MUFU.TANH R190, R15 ;  /* 0x0000000f00be7308 */ /* 0x000fe20000002400 */
[-C--:B------:R-:W-:Y:S08]  /*8910*/  HMMA.16816.F32 R28, R204, R6.reuse, R28 ;  /* 0x00000006cc1c723c */ /* 0x080ff0000000181c */
[C---:B------:R-:W-:Y:S01]  /*8920*/  HMMA.16816.F32 R32, R192.reuse, R6, R32 ;  /* 0x00000006c020723c */ /* 0x040fe20000001820 */
[----:B------:R-:W-:Y:S01]  /*8930*/  MUFU.TANH R185, R16 ;  /* 0x0000001000b97308 */ /* 0x000fe20000002400 */
[----:B------:R-:W1:Y:S02]  /*8940*/  LDSM.16.M88.4 R4, [R228+0x1800] ;  /* 0x00180000e404783b */ /* 0x000e640000000200 */
[----:B------:R-:W-:Y:S02]  /*8950*/  FMUL.FTZ R20, R20, c[0x0][0x320] ;  /* 0x0000c80014147a20 */ /* 0x000fe40000410000 */
[----:B------:R-:W-:Y:S02]  /*8960*/  FMUL.FTZ R21, R21, c[0x0][0x320] ;  /* 0x0000c80015157a20 */ /* 0x000fe40000410000 */
[----:B------:R-:W-:Y:S03]  /*8970*/  FMUL.FTZ R22, R22, c[0x0][0x320] ;  /* 0x0000c80016167a20 */ /* 0x000fe60000410000 */
[----:B------:R-:W-:Y:S01]  /*8980*/  MUFU.TANH R184, R17 ;  /* 0x0000001100b87308 */ /* 0x000fe20000002400 */
[----:B------:R-:W-:Y:S02]  /*8990*/  FMUL.FTZ R23, R23, c[0x0][0x320] ;  /* 0x0000c80017177a20 */ /* 0x000fe40000410000 */
[----:B------:R-:W-:Y:S01]  /*89a0*/  FMUL.FTZ R24, R24, c[0x0][0x320] ;  /* 0x0000c80018187a20 */ /* 0x000fe20000410000 */
[-C--:B--2---:R-:W-:Y:S03]  /*89b0*/  HMMA.16816.F32 R36, R192, R8.reuse, R36 ;  /* 0x00000008c024723c */ /* 0x084fe60000001824 */
[----:B------:R-:W-:Y:S02]  /*89c0*/  FMUL.FTZ R25, R25, c[0x0][0x320] ;  /* 0x0000c80019197a20 */ /* 0x000fe40000410000 */
[----:B------:R-:W-:Y:S01]  /*89d0*/  FMUL.FTZ R26, R26, c[0x0][0x320] ;  /* 0x0000c8001a1a7a20 */ /* 0x000fe20000410000 */
[----:B------:R-:W-:Y:S01]  /*89e0*/  MUFU.TANH R18, R18 ;  /* 0x0000001200127308 */ /* 0x000fe20000002400 */
[----:B------:R-:W-:Y:S01]  /*89f0*/  FMUL.FTZ R27, R27, c[0x0][0x320] ;  /* 0x0000c8001b1b7a20 */ /* 0x000fe20000410000 */
[C---:B------:R-:W-:Y:S04]  /*8a00*/  HMMA.16816.F32 R40, R204.reuse, R8, R40 ;  /* 0x00000008cc28723c */ /* 0x040fe80000001828 */
[----:B------:R-:W-:Y:S02]  /*8a10*/  FMUL.FTZ R28, R28, c[0x0][0x320] ;  /* 0x0000c8001c1c7a20 */ /* 0x000fe40000410000 */
[----:B------:R-:W-:Y:S02]  /*8a20*/  FMUL.FTZ R29, R29, c[0x0][0x320] ;  /* 0x0000c8001d1d7a20 */ /* 0x000fe40000410000 */
[----:B------:R-:W-:Y:S01]  /*8a30*/  MUFU.TANH R19, R19 ;  /* 0x0000001300137308 */ /* 0x000fe20000002400 */
[-C--:B------:R-:W-:Y:S03]  /*8a40*/  HMMA.16816.F32 R44, R204, R10.reuse, R44 ;  /* 0x0000000acc2c723c */ /* 0x080fe6000000182c */
[----:B------:R-:W-:Y:S02]  /*8a50*/  FMUL.FTZ R30, R30, c[0x0][0x320] ;  /* 0x0000c8001e1e7a20 */ /* 0x000fe40000410000 */
[----:B------:R-:W-:Y:S02]  /*8a60*/  FMUL.FTZ R31, R31, c[0x0][0x320] ;  /* 0x0000c8001f1f7a20 */ /* 0x000fe40000410000 */
[----:B------:R-:W-:Y:S01]  /*8a70*/  FMUL.FTZ R32, R32, c[0x0][0x320] ;  /* 0x0000c80020207a20 */ /* 0x000fe20000410000 */
[C---:B------:R-:W-:Y:S01]  /*8a80*/  HMMA.16816.F32 R48, R192.reuse, R10, R48 ;  /* 0x0000000ac030723c */ /* 0x040fe20000001830 */
[----:B------:R-:W-:Y:S01]  /*8a90*/  MUFU.TANH R20, R20 ;  /* 0x0000001400147308 */ /* 0x000fe20000002400 */
[----:B------:R-:W2:Y:S02]  /*8aa0*/  LDSM.16.M88.4 R8, [R228+0x2000] ;  /* 0x00200000e408783b */ /* 0x000ea40000000200 */
[----:B------:R-:W-:Y:S02]  /*8ab0*/  FMUL.FTZ R33, R33, c[0x0][0x320] ;  /* 0x0000c80021217a20 */ /* 0x000fe40000410000 */
[----:B------:R-:W-:Y:S02]  /*8ac0*/  FMUL.FTZ R34, R34, c[0x0][0x320] ;  /* 0x0000c80022227a20 */ /* 0x000fe40000410000 */
[-C--:B-1----:R-:W-:Y:S03]  /*8ad0*/  HMMA.16816.F32 R52, R192, R4.reuse, R52 ;  /* 0x00000004c034723c */ /* 0x082fe60000001834 */
[----:B------:R-:W-:Y:S01]  /*8ae0*/  MUFU.TANH R21, R21 ;  /* 0x0000001500157308 */ /* 0x000fe20000002400 */
[----:B------:R-:W-:Y:S02]  /*8af0*/  FMUL.FTZ R35, R35, c[0x0][0x320] ;  /* 0x0000c80023237a20 */ /* 0x000fe40000410000 */
[----:B------:R-:W-:Y:S02]  /*8b00*/  FMUL.FTZ R36, R36, c[0x0][0x320] ;  /* 0x0000c80024247a20 */ /* 0x000fe40000410000 */
[C---:B------:R-:W-:Y:S04]  /*8b10*/  HMMA.16816.F32 R56, R204.reuse, R4, R56 ;  /* 0x00000004cc38723c */ /* 0x040fe80000001838 */
[----:B------:R-:W-:Y:S01]  /*8b20*/  FMUL.FTZ R37, R37, c[0x0][0x320] ;  /* 0x0000c80025257a20 */ /* 0x000fe20000410000 */
[----:B------:R-:W-:Y:S01]  /*8b30*/  MUFU.TANH R22, R22 ;  /* 0x0000001600167308 */ /* 0x000fe20000002400 */
[----:B------:R-:W-:Y:S02]  /*8b40*/  FMUL.FTZ R38, R38, c[0x0][0x320] ;  /* 0x0000c80026267a20 */ /* 0x000fe40000410000 */
[-C--:B------:R-:W-:Y:S04]  /*8b50*/  HMMA.16816.F32 R60, R204, R6.reuse, R60 ;  /* 0x00000006cc3c723c */ /* 0x080fe8000000183c */
[----:B------:R-:W-:Y:S02]  /*8b60*/  FMUL.FTZ R39, R39, c[0x0][0x320] ;  /* 0x0000c80027277a20 */ /* 0x000fe40000410000 */
[----:B------:R-:W-:Y:S01]  /*8b70*/  FMUL.FTZ R40, R40, c[0x0][0x320] ;  /* 0x0000c80028287a20 */ /* 0x000fe20000410000 */
[----:B------:R-:W-:Y:S01]  /*8b80*/  MUFU.TANH R23, R23 ;  /* 0x0000001700177308 */ /* 0x000fe20000002400 */
[C---:B------:R-:W-:Y:S01]  /*8b90*/  HMMA.16816.F32 R64, R192.reuse, R6, R64 ;  /* 0x00000006c040723c */ /* 0x040fe20000001840 */
[----:B------:R-:W1:Y:S03]  /*8ba0*/  LDSM.16.M88.4 R4, [R228+0x2800] ;  /* 0x00280000e404783b */ /* 0x000e660000000200 */
[----:B------:R-:W-:Y:S02]  /*8bb0*/  FMUL.FTZ R41, R41, c[0x0][0x320] ;  /* 0x0000c80029297a20 */ /* 0x000fe40000410000 */
[----:B------:R-:W-:Y:S02]  /*8bc0*/  FMUL.FTZ R42, R42, c[0x0][0x320] ;  /* 0x0000c8002a2a7a20 */ /* 0x000fe40000410000 */
[----:B------:R-:W-:Y:S01]  /*8bd0*/  FMUL.FTZ R43, R43, c[0x0][0x320] ;  /* 0x0000c8002b2b7a20 */ /* 0x000fe20000410000 */
[----:B------:R-:W-:Y:S01]  /*8be0*/  MUFU.TANH R24, R24 ;  /* 0x0000001800187308 */ /* 0x000fe20000002400 */
[-C--:B--2---:R-:W-:Y:S03]  /*8bf0*/  HMMA.16816.F32 R68, R192, R8.reuse, R68 ;  /* 0x00000008c044723c */ /* 0x084fe60000001844 */
[----:B------:R-:W-:Y:S02]  /*8c00*/  FMUL.FTZ R44, R44, c[0x0][0x320] ;  /* 0x0000c8002c2c7a20 */ /* 0x000fe40000410000 */
[----:B------:R-:W-:Y:S02]  /*8c10*/  FMUL.FTZ R45, R45, c[0x0][0x320] ;  /* 0x0000c8002d2d7a20 */ /* 0x000fe40000410000 */
[----:B------:R-:W-:Y:S01]  /*8c20*/  FMUL.FTZ R46, R46, c[0x0][0x320] ;  /* 0x0000c8002e2e7a20 */ /* 0x000fe20000410000 */
[C---:B------:R-:W-:Y:S01]  /*8c30*/  HMMA.16816.F32 R72, R204.reuse, R8, R72 ;  /* 0x00000008cc48723c */ /* 0x040fe20000001848 */
[----:B------:R-:W-:Y:S03]  /*8c40*/  MUFU.TANH R25, R25 ;  /* 0x0000001900197308 */ /* 0x000fe60000002400 */
[----:B------:R-:W-:Y:S02]  /*8c50*/  FMUL.FTZ R47, R47, c[0x0][0x320] ;  /* 0x0000c8002f2f7a20 */ /* 0x000fe40000410000 */
[----:B------:R-:W-:Y:S02]  /*8c60*/  FMUL.FTZ R64, R64, c[0x0][0x320] ;  /* 0x0000c80040407a20 */ /* 0x000fe40000410000 */
[-C--:B------:R-:W-:Y:S03]  /*8c70*/  HMMA.16816.F32 R76, R204, R10.reuse, R76 ;  /* 0x0000000acc4c723c */ /* 0x080fe6000000184c */
[----:B------:R-:W-:Y:S01]  /*8c80*/  MUFU.TANH R211, R64 ;  /* 0x0000004000d37308 */ /* 0x000fe20000002400 */
[----:B------:R-:W-:Y:S02]  /*8c90*/  FMUL.FTZ R48, R48, c[0x0][0x320] ;  /* 0x0000c80030307a20 */ /* 0x000fe40000410000 */
[----:B------:R-:W-:Y:S02]  /*8ca0*/  FMUL.FTZ R49, R49, c[0x0][0x320] ;  /* 0x0000c80031317a20 */ /* 0x000fe40000410000 */
[C---:B------:R-:W-:Y:S01]  /*8cb0*/  HMMA.16816.F32 R80, R192.reuse, R10, R80 ;  /* 0x0000000ac050723c */ /* 0x040fe20000001850 */
[----:B------:R-:W2:Y:S01]  /*8cc0*/  LDSM.16.M88.4 R8, [R228+0x3000] ;  /* 0x00300000e408783b */ /* 0x000ea20000000200 */
[----:B------:R-:W-:Y:S04]  /*8cd0*/  DEPBAR.LE SB0, 0x0 ;  /* 0x000080000000791a */ /* 0x000fe80000000000 */
[----:B------:R-:W-:Y:S01]  /*8ce0*/  MUFU.TANH R26, R26 ;  /* 0x0000001a001a7308 */ /* 0x000fe20000002400 */
[----:B------:R-:W-:Y:S01]  /*8cf0*/  FMUL.FTZ R50, R50, c[0x0][0x320] ;  /* 0x0000c80032327a20 */ /* 0x000fe20000410000 */
[-C--:B-1----:R-:W-:Y:S01]  /*8d00*/  HMMA.16816.F32 R84, R192, R4.reuse, R84 ;  /* 0x00000004c054723c */ /* 0x082fe20000001854 */
[----:B------:R-:W-:Y:S04]  /*8d10*/  BAR.SYNC.DEFER_BLOCKING 0x0 ;  /* 0x0000000000007b1d */ /* 0x000fe80000010000 */
[----:B------:R-:W-:Y:S02]  /*8d20*/  FMUL.FTZ R75, R75, c[0x0][0x320] ;  /* 0x0000c8004b4b7a20 */ /* 0x000fe40000410000 */
[----:B------:R-:W-:Y:S01]  /*8d30*/  FMUL.FTZ R51, R51, c[0x0][0x320] ;  /* 0x0000c80033337a20 */ /* 0x000fe20000410000 */
[----:B------:R-:W-:Y:S01]  /*8d40*/  MUFU.TANH R27, R27 ;  /* 0x0000001b001b7308 */ /* 0x000fe20000002400 */
[C---:B------:R-:W-:Y:S04]  /*8d50*/  HMMA.16816.F32 R88, R204.reuse, R4, R88 ;  /* 0x00000004cc58723c */ /* 0x040fe80000001858 */
[----:B------:R-:W-:Y:S02]  /*8d60*/  FMUL.FTZ R52, R52, c[0x0][0x320] ;  /* 0x0000c80034347a20 */ /* 0x000fe40000410000 */
[----:B------:R-:W-:Y:S02]  /*8d70*/  FMUL.FTZ R53, R53, c[0x0][0x320] ;  /* 0x0000c80035357a20 */ /* 0x000fe40000410000 */
[-C--:B------:R-:W-:Y:S01]  /*8d80*/  HMMA.16816.F32 R92, R204, R6.reuse, R92 ;  /* 0x00000006cc5c723c */ /* 0x080fe2000000185c */
[----:B------:R-:W-:Y:S03]  /*8d90*/  MUFU.TANH R64, R75 ;  /* 0x0000004b00407308 */ /* 0x000fe60000002400 */
[----:B------:R-:W-:Y:S02]  /*8da0*/  FMUL.FTZ R54, R54, c[0x0][0x320] ;  /* 0x0000c80036367a20 */ /* 0x000fe40000410000 */
[----:B------:R-:W-:Y:S02]  /*8db0*/  FMUL.FTZ R55, R55, c[0x0][0x320] ;  /* 0x0000c80037377a20 */ /* 0x000fe40000410000 */
[----:B------:R-:W-:Y:S01]  /*8dc0*/  FMUL.FTZ R87, R87, c[0x0][0x320] ;  /* 0x0000c80057577a20 */ /* 0x000fe20000410000 */
[C---:B------:R-:W-:Y:S02]  /*8dd0*/  HMMA.16816.F32 R96, R192.reuse, R6, R96 ;  /* 0x00000006c060723c */ /* 0x040fe40000001860 */
[----:B------:R-:W-:Y:S02]  /*8de0*/  MUFU.TANH R28, R28 ;  /* 0x0000001c001c7308 */ /* 0x000fe40000002400 */
[----:B------:R-:W-:Y:S02]  /*8df0*/  FMUL.FTZ R56, R56, c[0x0][0x320] ;  /* 0x0000c80038387a20 */ /* 0x000fe40000410000 */
[----:B------:R-:W-:Y:S02]  /*8e00*/  FMUL.FTZ R57, R57, c[0x0][0x320] ;  /* 0x0000c80039397a20 */ /* 0x000fe40000410000 */
[-C--:B--2---:R-:W-:Y:S04]  /*8e10*/  HMMA.16816.F32 R100, R192, R8.reuse, R100 ;  /* 0x00000008c064723c */ /* 0x084fe80000001864 */
[----:B------:R-:W1:Y:S01]  /*8e20*/  MUFU.TANH R0, R87 ;  /* 0x0000005700007308 */ /* 0x000e620000002400 */
[----:B------:R-:W-:Y:S02]  /*8e30*/  FMUL.FTZ R58, R58, c[0x0][0x320] ;  /* 0x0000c8003a3a7a20 */ /* 0x000fe40000410000 */
[----:B------:R-:W-:Y:S01]  /*8e40*/  FMUL.FTZ R93, R93, c[0x0][0x320] ;  /* 0x0000c8005d5d7a20 */ /* 0x000fe20000410000 */
[C---:B------:R-:W-:Y:S04]  /*8e50*/  HMMA.16816.F32 R104, R204.reuse, R8, R104 ;  /* 0x00000008cc68723c */ /* 0x040fe80000001868 */
[----:B------:R-:W-:Y:S02]  /*8e60*/  FMUL.FTZ R59, R59, c[0x0][0x320] ;  /* 0x0000c8003b3b7a20 */ /* 0x000fe40000410000 */
[----:B------:R-:W-:Y:S01]  /*8e70*/  MUFU.TANH R29, R29 ;  /* 0x0000001d001d7308 */ /* 0x000fe20000002400 */
[----:B------:R-:W-:Y:S01]  /*8e80*/  FMUL.FTZ R60, R60, c[0x0][0x320] ;  /* 0x0000c8003c3c7a20 */ /* 0x000fe20000410000 */
[-C--:B------:R-:W-:Y:S04]  /*8e90*/  HMMA.16816.F32 R108, R204, R10.reuse, R108 ;  /* 0x0000000acc6c723c */ /* 0x080fe8000000186c */
[----:B------:R-:W-:Y:S02]  /*8ea0*/  FMUL.FTZ R61, R61, c[0x0][0x320] ;  /* 0x0000c8003d3d7a20 */ /* 0x000fe40000410000 */
[----:B------:R-:W-:Y:S02]  /*8eb0*/  FMUL.FTZ R62, R62, c[0x0][0x320] ;  /* 0x0000c8003e3e7a20 */ /* 0x000fe40000410000 */
[----:B------:R-:W-:Y:S01]  /*8ec0*/  MUFU.TANH R30, R30 ;  /* 0x0000001e001e7308 */ /* 0x000fe20000002400 */
[----:B------:R-:W-:Y:S01]  /*8ed0*/  HMMA.16816.F32 R112, R192, R10, R112 ;  /* 0x0000000ac070723c */ /* 0x000fe20000001870 */
[----:B-1----:R1:W-:Y:S03]  /*8ee0*/  STL [R1+0x8], R0 ;  /* 0x0000080001007387 */ /* 0x0023e60000100800 */
[----:B------:R-:W-:Y:S02]  /*8ef0*/  FMUL.FTZ R63, R63, c[0x0][0x320] ;  /* 0x0000c8003f3f7a20 */ /* 0x000fe40000410000 */
[----:B------:R-:W-:Y:S02]  /*8f00*/  FMUL.FTZ R65, R65, c[0x0][0x320] ;  /* 0x0000c80041417a20 */ /* 0x000fe40000410000 */
[----:B------:R-:W-:Y:S01]  /*8f10*/  FMUL.FTZ R66, R66, c[0x0][0x320] ;  /* 0x0000c80042427a20 */ /* 0x000fe20000410000 */
[----:B------:R-:W-:Y:S03]  /*8f20*/  MUFU.TANH R31, R31 ;  /* 0x0000001f001f7308 */ /* 0x000fe60000002400 */
        /* <DEDUP_REMOVED lines=10> */
[----:B-1----:R-:W1:Y:S01]  /*8fd0*/  MUFU.TANH R0, R93 ;  /* 0x0000005d00007308 */ /* 0x002e620000002400 */
[----:B------:R-:W-:Y:S02]  /*8fe0*/  FMUL.FTZ R109, R109, c[0x0][0x320] ;  /* 0x0000c8006d6d7a20 */ /* 0x000fe40000410000 */
[----:B------:R-:W-:Y:S02]  /*8ff0*/  FMUL.FTZ R75, R110, c[0x0][0x320] ;  /* 0x0000c8006e4b7a20 */ /* 0x000fe40000410000 */
[----:B------:R-:W-:Y:S02]  /*9000*/  FMUL.FTZ R112, R112, c[0x0][0x320] ;  /* 0x0000c80070707a20 */ /* 0x000fe40000410000 */
[----:B------:R-:W-:Y:S02]  /*9010*/  FMUL.FTZ R113, R113, c[0x0][0x320] ;  /* 0x0000c80071717a20 */ /* 0x000fe40000410000 */
[----:B------:R-:W-:Y:S01]  /*9020*/  FMUL.FTZ R114, R114, c[0x0][0x320] ;  /* 0x0000c80072727a20 */ /* 0x000fe20000410000 */
[----:B------:R-:W2:Y:S01]  /*9030*/  MUFU.TANH R33, R33 ;  /* 0x0000002100217308 */ /* 0x000ea20000002400 */
[----:B------:R-:W-:Y:S02]  /*9040*/  FMUL.FTZ R115, R115, c[0x0][0x320] ;  /* 0x0000c80073737a20 */ /* 0x000fe40000410000 */
[----:B------:R-:W-:Y:S02]  /*9050*/  FMUL.FTZ R67, R67, c[0x0][0x320] ;  /* 0x0000c80043437a20 */ /* 0x000fe40000410000 */
[----:B------:R-:W-:Y:S02]  /*9060*/  FMUL.FTZ R68, R68, c[0x0][0x320] ;  /* 0x0000c80044447a20 */ /* 0x000fe40000410000 */
[----:B------:R-:W-:Y:S02]  /*9070*/  FMUL.FTZ R69, R69, c[0x0][0x320] ;  /* 0x0000c80045457a20 */ /* 0x000fe40000410000 */
[----:B------:R-:W-:Y:S01]  /*9080*/  FMUL.FTZ R70, R70, c[0x0][0x320] ;  /* 0x0000c80046467a20 */ /* 0x000fe20000410000 */
[----:B------:R-:W3:Y:S01]  /*9090*/  MUFU.TANH R34, R34 ;  /* 0x0000002200227308 */ /* 0x000ee20000002400 */
[----:B------:R-:W-:Y:S02]  /*90a0*/  FMUL.FTZ R71, R71, c[0x0][0x320] ;  /* 0x0000c80047477a20 */ /* 0x000fe40000410000 */
[----:B------:R-:W-:Y:S01]  /*90b0*/  FMUL.FTZ R72, R72, c[0x0][0x320] ;  /* 0x0000c80048487a20 */ /* 0x000fe20000410000 */
[----:B-1----:R1:W-:Y:S01]  /*90c0*/  STL [R1+0x10], R0 ;  /* 0x0000100001007387 */ /* 0x0023e20000100800 */
[----:B------:R-:W-:Y:S02]  /*90d0*/  FMUL.FTZ R73, R73, c[0x0][0x320] ;  /* 0x0000c80049497a20 */ /* 0x000fe40000410000 */
[----:B------:R-:W-:Y:S02]  /*90e0*/  FMUL.FTZ R76, R76, c[0x0][0x320] ;  /* 0x0000c8004c4c7a20 */ /* 0x000fe40000410000 */
[----:B------:R-:W-:Y:S01]  /*90f0*/  FMUL.FTZ R77, R77, c[0x0][0x320] ;  /* 0x0000c8004d4d7a20 */ /* 0x000fe20000410000 */
[----:B------:R-:W4:Y:S01]  /*9100*/  MUFU.TANH R35, R35 ;  /* 0x0000002300237308 */ /* 0x000f220000002400 */
[----:B------:R-:W-:Y:S02]  /*9110*/  FMUL.FTZ R78, R78, c[0x0][0x320] ;  /* 0x0000c8004e4e7a20 */ /* 0x000fe40000410000 */
[----:B------:R-:W-:Y:S02]  /*9120*/  FMUL.FTZ R79, R79, c[0x0][0x320] ;  /* 0x0000c8004f4f7a20 */ /* 0x000fe40000410000 */
[----:B------:R-:W-:Y:S02]  /*9130*/  FMUL.FTZ R80, R80, c[0x0][0x320] ;  /* 0x0000c80050507a20 */ /* 0x000fe40000410000 */
[----:B------:R-:W-:Y:S02]  /*9140*/  FMUL.FTZ R82, R82, c[0x0][0x320] ;  /* 0x0000c80052527a20 */ /* 0x000fe40000410000 */
[----:B------:R-:W-:Y:S01]  /*9150*/  FMUL.FTZ R83, R83, c[0x0][0x320] ;  /* 0x0000c80053537a20 */ /* 0x000fe20000410000 */
[----:B------:R-:W1:Y:S01]  /*9160*/  MUFU.TANH R36, R36 ;  /* 0x0000002400247308 */ /* 0x000e620000002400 */
        /* <DEDUP_REMOVED lines=17> */
[----:B------:R2:W2:Y:S01]  /*9280*/  MUFU.TANH R17, R39 ;  /* 0x0000002700117308 */ /* 0x0004a20000002400 */
[----:B------:R-:W-:Y:S02]  /*9290*/  FMUL.FTZ R108, R108, c[0x0][0x320] ;  /* 0x0000c8006c6c7a20 */ /* 0x000fe40000410000 */
[----:B-1----:R-:W-:Y:S07]  /*92a0*/  FMUL.FTZ R0, R111, c[0x0][0x320] ;  /* 0x0000c8006f007a20 */ /* 0x002fee0000410000 */
[----:B------:R-:W1:Y:S10]  /*92b0*/  MUFU.TANH R40, R40 ;  /* 0x0000002800287308 */ /* 0x000e740000002400 */
[----:B------:R-:W1:Y:S10]  /*92c0*/  MUFU.TANH R41, R41 ;  /* 0x0000002900297308 */ /* 0x000e740000002400 */
[----:B------:R-:W1:Y:S10]  /*92d0*/  MUFU.TANH R42, R42 ;  /* 0x0000002a002a7308 */ /* 0x000e740000002400 */
[----:B------:R1:W1:Y:S10]  /*92e0*/  MUFU.TANH R203, R43 ;  /* 0x0000002b00cb7308 */ /* 0x0002740000002400 */
[----:B------:R1:W1:Y:S10]  /*92f0*/  MUFU.TANH R202, R44 ;  /* 0x0000002c00ca7308 */ /* 0x0002740000002400 */
[----:B------:R1:W1:Y:S10]  /*9300*/  MUFU.TANH R208, R45 ;  /* 0x0000002d00d07308 */ /* 0x0002740000002400 */
[----:B------:R1:W1:Y:S10]  /*9310*/  MUFU.TANH R209, R46 ;  /* 0x0000002e00d17308 */ /* 0x0002740000002400 */
[----:B------:R1:W1:Y:S10]  /*9320*/  MUFU.TANH R216, R47 ;  /* 0x0000002f00d87308 */ /* 0x0002740000002400 */
[----:B------:R-:W1:Y:S10]  /*9330*/  MUFU.TANH R48, R48 ;  /* 0x0000003000307308 */ /* 0x000e740000002400 */
        /* <DEDUP_REMOVED lines=58> */
[----:B------:R1:W1:Y:S10]  /*96e0*/  MUFU.TANH R74, R0 ;  /* 0x00000000004a7308 */ /* 0x0002740000002400 */
[----:B------:R-:W1:Y:S10]  /*96f0*/  MUFU.TANH R112, R112 ;  /* 0x0000007000707308 */ /* 0x000e740000002400 */
[----:B------:R-:W1:Y:S10]  /*9700*/  MUFU.TANH R113, R113 ;  /* 0x0000007100717308 */ /* 0x000e740000002400 */
[----:B------:R-:W1:Y:S10]  /*9710*/  MUFU.TANH R114, R114 ;  /* 0x0000007200727308 */ /* 0x000e740000002400 */
[----:B------:R-:W1:Y:S02]  /*9720*/  MUFU.TANH R115, R115 ;  /* 0x0000007300737308 */ /* 0x000e640000002400 */
[----:B-1234-:R-:W-:-:S05]  /*9730*/  @P0 BRA `(.L_x_22) ;  /* 0xffffe0d000000947 */ /* 0x01efca000383ffff */
.L_x_21:
[----:B------:R1:W-:Y:S01]  /*9740*/  STL [R1+0x44], R234 ;  /* 0x000044ea01007387 */ /* 0x0003e20000100800 */
[----:B------:R-:W-:Y:S01]  /*9750*/  FMNMX.FTZ R0, R186, R3, !PT ;  /* 0x00000003ba007209 */ /* 0x000fe20007810000 */
[----:B------:R-:W-:Y:S01]  /*9760*/  UISETP.GT.AND UP0, UPT, UR6, UR8, UPT ;  /* 0x000000080600728c */ /* 0x000fe2000bf04270 */
[----:B------:R-:W-:Y:S01]  /*9770*/  FMNMX.FTZ R2, R197, R117, !PT ;  /* 0x00000075c5027209 */ /* 0x000fe20007810000 */
[----:B------:R-:W0:Y:S01]  /*9780*/  LDGDEPBAR ;  /* 0x00000000000079af */ /* 0x000e220000000000 */
[----:B------:R-:W-:Y:S01]  /*9790*/  FMNMX.FTZ R0, R198, R0, !PT ;  /* 0x00000000c6007209 */ /* 0x000fe20007810000 */
[----:B------:R-:W-:Y:S01]  /*97a0*/  UIADD3 UR6, UR6, -0x1, URZ ;  /* 0xffffffff06067890 */ /* 0x000fe2000fffe03f */
[----:B------:R-:W-:Y:S02]  /*97b0*/  FMNMX.FTZ R2, R200, R2, !PT ;  /* 0x00000002c8027209 */ /* 0x000fe40007810000 */
[----:B------:R-:W-:Y:S02]  /*97c0*/  FMNMX.FTZ R0, R185, R0, !PT ;  /* 0x00000000b9007209 */ /* 0x000fe40007810000 */
[----:B------:R-:W-:Y:S02]  /*97d0*/  FMNMX.FTZ R2, R191, R2, !PT ;  /* 0x00000002bf027209 */ /* 0x000fe40007810000 */
[----:B------:R-:W-:Y:S02]  /*97e0*/  FMNMX.FTZ R0, R184, R0, !PT ;  /* 0x00000000b8007209 */ /* 0x000fe40007810000 */
[----:B------:R-:W-:Y:S02]  /*97f0*/  FMNMX.FTZ R2, R189, R2, !PT ;  /* 0x00000002bd027209 */ /* 0x000fe40007810000 */
[----:B------:R-:W-:Y:S02]  /*9800*/  FMNMX.FTZ R0, R20, R0, !PT ;  /* 0x0000000014007209 */ /* 0x000fe40007810000 */
[----:B------:R-:W-:Y:S02]  /*9810*/  FMNMX.FTZ R2, R24, R2, !PT ;  /* 0x0000000218027209 */ /* 0x000fe40007810000 */
[----:B------:R-:W-:Y:S02]  /*9820*/  FMNMX.FTZ R0, R21, R0, !PT ;  /* 0x0000000015007209 */ /* 0x000fe40007810000 */
[----:B------:R-:W-:Y:S01]  /*9830*/  FMNMX.FTZ R2, R25, R2, !PT ;  /* 0x0000000219027209 */ /* 0x000fe20007810000 */
[----:B-1----:R-:W3:Y:S01]  /*9840*/  LDL.LU R234, [R1+0x8] ;  /* 0x0000080001ea7983 */ /* 0x002ee20000300800 */
[----:B------:R-:W-:Y:S02]  /*9850*/  FMNMX.FTZ R0, R32, R0, !PT ;  /* 0x0000000020007209 */ /* 0x000fe40007810000 */
[----:B------:R-:W-:Y:S01]  /*9860*/  FMNMX.FTZ R2, R28, R2, !PT ;  /* 0x000000021c027209 */ /* 0x000fe20007810000 */
[----:B------:R-:W4:Y:S01]  /*9870*/  LDL.LU R108, [R1+0x10] ;  /* 0x00001000016c7983 */ /* 0x000f220000300800 */
[----:B------:R-:W-:Y:S02]  /*9880*/  FMNMX.FTZ R0, R33, R0, !PT ;  /* 0x0000000021007209 */ /* 0x000fe40007810000 */
[----:B------:R-:W-:Y:S01]  /*9890*/  FMNMX.FTZ R2, R29, R2, !PT ;  /* 0x000000021d027209 */ /* 0x000fe20007810000 */
[----:B------:R-:W-:Y:S01]  /*98a0*/  STL [R1+0x40], R233 ;  /* 0x000040e901007387 */ /* 0x000fe20000100800 */
        /* <DEDUP_REMOVED lines=10> */
[----:B--2---:R-:W-:Y:S01]  /*9950*/  FMNMX.FTZ R4, R187, R116, !PT ;  /* 0x00000074bb047209 */ /* 0x004fe20007810000 */
        /* <DEDUP_REMOVED lines=16> */
[----:B------:R-:W-:Y:S02]  /*9a60*/  MOV R194, R59 ;  /* 0x0000003b00c27202 */ /* 0x000fe40000000f00 */
        /* <DEDUP_REMOVED lines=10> */
[----:B------:R-:W-:Y:S02]  /*9b10*/  MOV R192, R65 ;  /* 0x0000004100c07202 */ /* 0x000fe40000000f00 */
        /* <DEDUP_REMOVED lines=28> */
[----:B------:R-:W1:Y:S01]  /*9ce0*/  SHFL.BFLY PT, R7, R0, 0x2, 0x1f ;  /* 0x0c401f0000077f89 */ /* 0x000e6200000e0000 */
        /* <DEDUP_REMOVED lines=22> */
[----:B------:R-:W-:Y:S02]  /*9e50*/  MOV R94, R53 ;  /* 0x00000035005e7202 */ /* 0x000fe40000000f00 */
[----:B------:R-:W-:Y:S01]  /*9e60*/  FMNMX.FTZ R5, R63, R5, !PT ;  /* 0x000000053f057209 */ /* 0x000fe20007810000 */
[----:B------:R-:W-:Y:S01]  /*9e70*/  LDSM.16.MT88.4 R52, [R225+0x100] ;  /* 0x00010000e134783b */ /* 0x000fe20000004200 */
[----:B------:R-:W-:Y:S02]  /*9e80*/  MOV R111, R66 ;  /* 0x00000042006f7202 */ /* 0x000fe40000000f00 */
[----:B------:R-:W-:Y:S02]  /*9e90*/  FMNMX.FTZ R5, R94, R5, !PT ;  /* 0x000000055e057209 */ /* 0x000fe40007810000 */
[----:B------:R-:W-:Y:S02]  /*9ea0*/  PLOP3.LUT P0, PT, PT, PT, UP0, 0x80, 0x0 ;  /* 0x000000000000781c */ /* 0x000fe40003f0f008 */
[----:B----4-:R-:W-:Y:S02]  /*9eb0*/  FMNMX.FTZ R2, R108, R2, !PT ;  /* 0x000000026c027209 */ /* 0x010fe40007810000 */
[----:B-1----:R-:W-:Y:S02]  /*9ec0*/  FMNMX.FTZ R0, R0, R7, !PT ;  /* 0x0000000700007209 */ /* 0x002fe40007810000 */
[----:B------:R-:W-:Y:S02]  /*9ed0*/  FMNMX.FTZ R2, R206, R2, !PT ;  /* 0x00000002ce027209 */ /* 0x000fe40007810000 */
[----:B---3--:R-:W-:Y:S01]  /*9ee0*/  FMNMX.FTZ R4, R234, R4, !PT ;  /* 0x00000004ea047209 */ /* 0x008fe20007810000 */
[----:B------:R-:W1:Y:S01]  /*9ef0*/  SHFL.BFLY PT, R73, R0, 0x1, 0x1f ;  /* 0x0c201f0000497f89 */ /* 0x000e6200000e0000 */
[----:B------:R-:W-:Y:S02]  /*9f00*/  FMNMX.FTZ R2, R205, R2, !PT ;  /* 0x00000002cd027209 */ /* 0x000fe40007810000 */
[----:B------:R-:W-:Y:S02]  /*9f10*/  FMNMX.FTZ R4, R98, R4, !PT ;  /* 0x0000000462047209 */ /* 0x000fe40007810000 */
[----:B------:R-:W-:Y:S02]  /*9f20*/  FMNMX.FTZ R2, R204, R2, !PT ;  /* 0x00000002cc027209 */ /* 0x000fe40007810000 */
[----:B------:R-:W-:Y:S02]  /*9f30*/  FMNMX.FTZ R4, R99, R4, !PT ;  /* 0x0000000463047209 */ /* 0x000fe40007810000 */
[----:B------:R-:W-:Y:S02]  /*9f40*/  FMNMX.FTZ R2, R109, R2, !PT ;  /* 0x000000026d027209 */ /* 0x000fe40007810000 */
[----:B------:R-:W-:Y:S03]  /*9f50*/  FMNMX.FTZ R4, R102, R4, !PT ;  /* 0x0000000466047209 */ /* 0x000fe60007810000 */
[----:B------:R-:W2:Y:S01]  /*9f60*/  SHFL.BFLY PT, R71, R2, 0x2, 0x1f ;  /* 0x0c401f0002477f89 */ /* 0x000ea200000e0000 */
[----:B------:R-:W-:Y:S04]  /*9f70*/  FMNMX.FTZ R4, R103, R4, !PT ;  /* 0x0000000467047209 */ /* 0x000fe80007810000 */
[----:B------:R-:W-:Y:S04]  /*9f80*/  FMNMX.FTZ R4, R114, R4, !PT ;  /* 0x0000000472047209 */ /* 0x000fe80007810000 */
[----:B------:R-:W-:Y:S02]  /*9f90*/  FMNMX.FTZ R4, R115, R4, !PT ;  /* 0x0000000473047209 */ /* 0x000fe40007810000 */
[----:B-1----:R-:W-:Y:S03]  /*9fa0*/  FMNMX.FTZ R73, R0, R73, !PT ;  /* 0x0000004900497209 */ /* 0x002fe60007810000 */
[----:B------:R-:W1:Y:S02]  /*9fb0*/  SHFL.BFLY PT, R6, R4, 0x2, 0x1f ;  /* 0x0c401f0004067f89 */ /* 0x000e6400000e0000 */
[C---:B------:R-:W-:Y:S02]  /*9fc0*/  FADD.FTZ R0, -R73.reuse, R3 ;  /* 0x0000000349007221 */ /* 0x040fe40000010100 */
[----:B------:R-:W-:Y:S04]  /*9fd0*/  FMUL.FTZ R105, R73, c[0x0][0x2d0] ;  /* 0x0000b40049697a20 */ /* 0x000fe80000410000 */
[--C-:B------:R-:W-:Y:S01]  /*9fe0*/  FFMA.FTZ R7, R32, c[0x0][0x2d0], -R105.reuse ;  /* 0x0000b40020077a23 */ /* 0x100fe20000010869 */
[----:B--2---:R-:W-:Y:S01]  /*9ff0*/  FMNMX.FTZ R71, R2, R71, !PT ;  /* 0x0000004702477209 */ /* 0x004fe20007810000 */
[--C-:B------:R-:W-:Y:S01]  /*a000*/  FFMA.FTZ R9, R20, c[0x0][0x2d0], -R105.reuse ;  /* 0x0000b40014097a23 */ /* 0x100fe20000010869 */
[----:B------:R-:W-:Y:S01]  /*a010*/  FMNMX.FTZ R2, R58, R5, !PT ;  /* 0x000000053a027209 */ /* 0x000fe20007810000 */
[--C-:B------:R-:W-:Y:S02]  /*a020*/  FFMA.FTZ R8, R21, c[0x0][0x2d0], -R105.reuse ;  /* 0x0000b40015087a23 */ /* 0x100fe40000010869 */
[----:B------:R2:W-:Y:S01]  /*a030*/  MUFU.EX2 R87, R9 ;  /* 0x0000000900577308 */ /* 0x0005e20000000800 */
[----:B------:R-:W-:Y:S01]  /*a040*/  FMNMX.FTZ R2, R47, R2, !PT ;  /* 0x000000022f027209 */ /* 0x000fe20007810000 */
[----:B------:R-:W3:Y:S01]  /*a050*/  SHFL.BFLY PT, R5, R71, 0x1, 0x1f ;  /* 0x0c201f0047057f89 */ /* 0x000ee200000e0000 */
[--C-:B------:R-:W-:Y:S02]  /*a060*/  FFMA.FTZ R16, R48, c[0x0][0x2d0], -R105.reuse ;  /* 0x0000b40030107a23 */ /* 0x100fe40000010869 */
[----:B------:R-:W-:Y:S01]  /*a070*/  FMNMX.FTZ R2, R44, R2, !PT ;  /* 0x000000022c027209 */ /* 0x000fe20007810000 */
[--C-:B------:R-:W-:Y:S02]  /*a080*/  FFMA.FTZ R100, R100, c[0x0][0x2d0], -R105.reuse ;  /* 0x0000b40064647a23 */ /* 0x100fe40000010869 */
[--C-:B------:R-:W-:Y:S01]  /*a090*/  FFMA.FTZ R101, R101, c[0x0][0x2d0], -R105.reuse ;  /* 0x0000b40065657a23 */ /* 0x100fe20000010869 */
[----:B------:R-:W-:Y:S01]  /*a0a0*/  FMNMX.FTZ R3, R111, R2, !PT ;  /* 0x000000026f037209 */ /* 0x000fe20007810000 */
[----:B------:R-:W-:Y:S01]  /*a0b0*/  MUFU.EX2 R83, R8 ;  /* 0x0000000800537308 */ /* 0x000fe20000000800 */
[----:B------:R-:W-:Y:S01]  /*a0c0*/  FMUL.FTZ R2, R0, c[0x0][0x2d0] ;  /* 0x0000b40000027a20 */ /* 0x000fe20000410000 */
[----:B-1----:R-:W-:Y:S01]  /*a0d0*/  FMNMX.FTZ R4, R4, R6, !PT ;  /* 0x0000000604047209 */ /* 0x002fe20007810000 */
[--C-:B------:R-:W-:Y:S01]  /*a0e0*/  FFMA.FTZ R6, R33, c[0x0][0x2d0], -R105.reuse ;  /* 0x0000b40021067a23 */ /* 0x100fe20000010869 */
[----:B------:R-:W-:Y:S03]  /*a0f0*/  FMNMX.FTZ R0, R207, R3, !PT ;  /* 0x00000003cf007209 */ /* 0x000fe60007810000 */
[----:B------:R-:W1:Y:S01]  /*a100*/  SHFL.BFLY PT, R72, R4, 0x1, 0x1f ;  /* 0x0c201f0004487f89 */ /* 0x000e6200000e0000 */
[----:B------:R-:W-:Y:S02]  /*a110*/  FMNMX.FTZ R0, R75, R0, !PT ;  /* 0x000000004b007209 */ /* 0x000fe40007810000 */
[----:B------:R4:W4:Y:S02]  /*a120*/  MUFU.EX2 R70, R2 ;  /* 0x0000000200467308 */ /* 0x0009240000000800 */
[----:B------:R-:W-:Y:S01]  /*a130*/  FMNMX.FTZ R0, R74, R0, !PT ;  /* 0x000000004a007209 */ /* 0x000fe20007810000 */
[--C-:B--2---:R-:W-:Y:S01]  /*a140*/  FFMA.FTZ R9, R36, c[0x0][0x2d0], -R105.reuse ;  /* 0x0000b40024097a23 */ /* 0x104fe20000010869 */
[----:B---3--:R-:W-:Y:S03]  /*a150*/  FMNMX.FTZ R71, R71, R5, !PT ;  /* 0x0000000547477209 */ /* 0x008fe60007810000 */
[----:B------:R-:W2:Y:S03]  /*a160*/  SHFL.BFLY PT, R3, R0, 0x2, 0x1f ;  /* 0x0c401f0000037f89 */ /* 0x000ea600000e0000 */
[----:B------:R-:W-:Y:S01]  /*a170*/  MUFU.EX2 R86, R6 ;  /* 0x0000000600567308 */ /* 0x000fe20000000800 */
[----:B------:R-:W-:Y:S04]  /*a180*/  FMUL.FTZ R96, R71, c[0x0][0x2d0] ;  /* 0x0000b40047607a20 */ /* 0x000fe80000410000 */
[--C-:B------:R-:W-:Y:S02]  /*a190*/  FFMA.FTZ R32, R40, c[0x0][0x2d0], -R96.reuse ;  /* 0x0000b40028207a23 */ /* 0x100fe40000010860 */
[----:B------:R-:W-:Y:S03]  /*a1a0*/  FFMA.FTZ R48, R202, c[0x0][0x2d0], -R96 ;  /* 0x0000b400ca307a23 */ /* 0x000fe60000010860 */
[----:B------:R-:W-:Y:S01]  /*a1b0*/  MUFU.EX2 R43, R9 ;  /* 0x00000009002b7308 */ /* 0x000fe20000000800 */
[----:B-1----:R-:W-:Y:S01]  /*a1c0*/  FMNMX.FTZ R72, R4, R72, !PT ;  /* 0x0000004804487209 */ /* 0x002fe20007810000 */
[--C-:B------:R-:W-:Y:S04]  /*a1d0*/  FFMA.FTZ R4, R186, c[0x0][0x2d0], -R105.reuse ;  /* 0x0000b400ba047a23 */ /* 0x100fe80000010869 */
[C---:B------:R-:W-:Y:S02]  /*a1e0*/  FMUL.FTZ R107, R72.reuse, c[0x0][0x2d0] ;  /* 0x0000b400486b7a20 */ /* 0x040fe40000410000 */
[----:B----4-:R-:W-:Y:S02]  /*a1f0*/  FADD.FTZ R2, -R72, R116 ;  /* 0x0000007448027221 */ /* 0x010fe40000010100 */
[----:B------:R-:W-:Y:S01]  /*a200*/  MUFU.EX2 R106, R4 ;  /* 0x00000004006a7308 */ /* 0x000fe20000000800 */
[----:B--2---:R-:W-:Y:S01]  /*a210*/  FMNMX.FTZ R0, R0, R3, !PT ;  /* 0x0000000300007209 */ /* 0x004fe20007810000 */
[----:B------:R-:W-:Y:S02]  /*a220*/  FFMA.FTZ R3, R184, c[0x0][0x2d0], -R105 ;  /* 0x0000b400b8037a23 */ /* 0x000fe40000010869 */
[--C-:B------:R-:W-:Y:S02]  /*a230*/  FFMA.FTZ R5, R22, c[0x0][0x2d0], -R107.reuse ;  /* 0x0000b40016057a23 */ /* 0x100fe4000001086b */
[----:B------:R-:W-:Y:S02]  /*a240*/  FMUL.FTZ R2, R2, c[0x0][0x2d0] ;  /* 0x0000b40002027a20 */ /* 0x000fe40000410000 */
[--C-:B------:R-:W-:Y:S02]  /*a250*/  FFMA.FTZ R12, R17, c[0x0][0x2d0], -R107.reuse ;  /* 0x0000b400110c7a23 */ /* 0x100fe4000001086b */
[----:B------:R1:W-:Y:S01]  /*a260*/  MUFU.EX2 R119, R3 ;  /* 0x0000000300777308 */ /* 0x0003e20000000800 */
[----:B------:R-:W-:Y:S02]  /*a270*/  FMUL.FTZ R17, R70, R133 ;  /* 0x0000008546117220 */ /* 0x000fe40000410000 */
[--C-:B------:R-:W-:Y:S02]  /*a280*/  FFMA.FTZ R102, R102, c[0x0][0x2d0], -R107.reuse ;  /* 0x0000b40066667a23 */ /* 0x100fe4000001086b */
[--C-:B------:R-:W-:Y:S05]  /*a290*/  FFMA.FTZ R103, R103, c[0x0][0x2d0], -R107.reuse ;  /* 0x0000b40067677a23 */ /* 0x100fea000001086b */
[----:B------:R2:W3:Y:S10]  /*a2a0*/  MUFU.EX2 R68, R2 ;  /* 0x0000000200447308 */ /* 0x0004f40000000800 */
[----:B------:R4:W4:Y:S01]  /*a2b0*/  MUFU.EX2 R88, R5 ;  /* 0x0000000500587308 */ /* 0x0009220000000800 */
[----:B-1----:R-:W-:Y:S09]  /*a2c0*/  FFMA.FTZ R3, R187, c[0x0][0x2d0], -R107 ;  /* 0x0000b400bb037a23 */ /* 0x002ff2000001086b */
[----:B------:R1:W-:Y:S01]  /*a2d0*/  MUFU.EX2 R104, R3 ;  /* 0x0000000300687308 */ /* 0x0003e20000000800 */
[----:B--2---:R-:W-:Y:S02]  /*a2e0*/  FADD.FTZ R2, -R71, R117 ;  /* 0x0000007547027221 */ /* 0x004fe40000010100 */
[----:B---3--:R-:W-:Y:S02]  /*a2f0*/  FMUL.FTZ R6, R68, R126 ;  /* 0x0000007e44067220 */ /* 0x008fe40000410000 */
[----:B------:R-:W-:Y:S05]  /*a300*/  FMUL.FTZ R2, R2, c[0x0][0x2d0] ;  /* 0x0000b40002027a20 */ /* 0x000fea0000410000 */
[----:B------:R-:W-:Y:S01]  /*a310*/  MUFU.EX2 R33, R12 ;  /* 0x0000000c00217308 */ /* 0x000fe20000000800 */
[----:B----4-:R-:W-:Y:S01]  /*a320*/  FMUL.FTZ R5, R70, R125 ;  /* 0x0000007d46057220 */ /* 0x010fe20000410000 */
[----:B------:R-:W-:Y:S08]  /*a330*/  MOV R126, R88 ;  /* 0x00000058007e7202 */ /* 0x000ff00000000f00 */
[----:B------:R2:W3:Y:S01]  /*a340*/  MUFU.EX2 R69, R2 ;  /* 0x0000000200457308 */ /* 0x0004e20000000800 */
[----:B-1----:R-:W-:Y:S09]  /*a350*/  FFMA.FTZ R3, R199, c[0x0][0x2d0], -R107 ;  /* 0x0000b400c7037a23 */ /* 0x002ff2000001086b */
[----:B------:R-:W1:Y:S10]  /*a360*/  MUFU.EX2 R184, R3 ;  /* 0x0000000300b87308 */ /* 0x000e740000000800 */
[----:B------:R-:W-:Y:S01]  /*a370*/  MUFU.EX2 R100, R100 ;  /* 0x0000006400647308 */ /* 0x000fe20000000800 */
[----:B--2---:R-:W-:Y:S02]  /*a380*/  FFMA.FTZ R2, R198, c[0x0][0x2d0], -R105 ;  /* 0x0000b400c6027a23 */ /* 0x004fe40000010869 */
[C---:B---3--:R-:W-:Y:S02]  /*a390*/  FMUL.FTZ R8, R69.reuse, R120 ;  /* 0x0000007845087220 */ /* 0x048fe40000410000 */
[C---:B------:R-:W-:Y:S05]  /*a3a0*/  FMUL.FTZ R9, R69.reuse, R121 ;  /* 0x0000007945097220 */ /* 0x040fea0000410000 */
[----:B------:R2:W3:Y:S01]  /*a3b0*/  MUFU.EX2 R117, R2 ;  /* 0x0000000200757308 */ /* 0x0004e20000000800 */
[C---:B------:R-:W-:Y:S02]  /*a3c0*/  FMUL.FTZ R12, R69.reuse, R128 ;  /* 0x00000080450c7220 */ /* 0x040fe40000410000 */
[----:B------:R-:W-:Y:S01]  /*a3d0*/  FMUL.FTZ R13, R69, R129 ;  /* 0x00000081450d7220 */ /* 0x000fe20000410000 */
[----:B-1----:R-:W-:Y:S01]  /*a3e0*/  F2FP.PACK_AB R77, R184, R104 ;  /* 0x00000068b84d723e */ /* 0x002fe200000000ff */
[----:B------:R-:W-:Y:S02]  /*a3f0*/  FFMA.FTZ R3, R18, c[0x0][0x2d0], -R107 ;  /* 0x0000b40012037a23 */ /* 0x000fe4000001086b */
[----:B------:R-:W-:Y:S03]  /*a400*/  FMUL.FTZ R18, R68, R134 ;  /* 0x0000008644127220 */ /* 0x000fe60000410000 */
[----:B------:R1:W-:Y:S10]  /*a410*/  MUFU.EX2 R230, R3 ;  /* 0x0000000300e67308 */ /* 0x0003f40000000800 */
[----:B------:R-:W-:Y:S01]  /*a420*/  MUFU.EX2 R198, R7 ;  /* 0x0000000700c67308 */ /* 0x000fe20000000800 */
[----:B--2---:R-:W-:Y:S01]  /*a430*/  FFMA.FTZ R2, R185, c[0x0][0x2d0], -R105 ;  /* 0x0000b400b9027a23 */ /* 0x004fe20000010869 */
[----:B---3--:R-:W-:Y:S08]  /*a440*/  F2FP.PACK_AB R76, R117, R106 ;  /* 0x0000006a754c723e */ /* 0x008ff000000000ff */
[----:B------:R2:W3:Y:S01]  /*a450*/  MUFU.EX2 R231, R2 ;  /* 0x0000000200e77308 */ /* 0x0004e20000000800 */
[--C-:B-1----:R-:W-:Y:S09]  /*a460*/  FFMA.FTZ R3, R197, c[0x0][0x2d0], -R96.reuse ;  /* 0x0000b400c5037a23 */ /* 0x102ff20000010860 */
[----:B------:R1:W-:Y:S10]  /*a470*/  MUFU.EX2 R110, R3 ;  /* 0x00000003006e7308 */ /* 0x0003f40000000800 */
[----:B------:R-:W-:Y:S01]  /*a480*/  MUFU.EX2 R101, R101 ;  /* 0x0000006500657308 */ /* 0x000fe20000000800 */
[----:B--2---:R-:W2:Y:S01]  /*a490*/  SHFL.BFLY PT, R2, R0, 0x1, 0x1f ;  /* 0x0c201f0000027f89 */ /* 0x004ea200000e0000 */
[----:B---3--:R-:W-:Y:S08]  /*a4a0*/  F2FP.PACK_AB R78, R119, R231 ;  /* 0x000000e7774e723e */ /* 0x008ff000000000ff */
[----:B------:R-:W-:Y:S01]  /*a4b0*/  MUFU.EX2 R102, R102 ;  /* 0x0000006600667308 */ /* 0x000fe20000000800 */
[--C-:B-1----:R-:W-:Y:S01]  /*a4c0*/  FFMA.FTZ R3, R200, c[0x0][0x2d0], -R96.reuse ;  /* 0x0000b400c8037a23 */ /* 0x102fe20000010860 */
[----:B------:R-:W-:Y:S08]  /*a4d0*/  MOV R200, R44 ;  /* 0x0000002c00c87202 */ /* 0x000ff00000000f00 */
[----:B------:R1:W3:Y:S01]  /*a4e0*/  MUFU.EX2 R233, R3 ;  /* 0x0000000300e97308 */ /* 0x0002e20000000800 */
[----:B--2---:R-:W-:Y:S01]  /*a4f0*/  FMNMX.FTZ R2, R2, R0, !PT ;  /* 0x0000000002027209 */ /* 0x004fe20007810000 */
[----:B------:R-:W-:Y:S08]  /*a500*/  FFMA.FTZ R0, R19, c[0x0][0x2d0], -R107 ;  /* 0x0000b40013007a23 */ /* 0x000ff0000001086b */
[----:B------:R-:W-:Y:S01]  /*a510*/  MUFU.EX2 R103, R103 ;  /* 0x0000006700677308 */ /* 0x000fe20000000800 */
[----:B------:R-:W-:Y:S09]  /*a520*/  FMUL.FTZ R19, R68, R135 ;  /* 0x0000008744137220 */ /* 0x000ff20000410000 */
[----:B------:R2:W4:Y:S01]  /*a530*/  MUFU.EX2 R185, R0 ;  /* 0x0000000000b97308 */ /* 0x0005220000000800 */
[----:B-1----:R-:W-:Y:S01]  /*a540*/  FFMA.FTZ R3, R191, c[0x0][0x2d0], -R96 ;  /* 0x0000b400bf037a23 */ /* 0x002fe20000010860 */
[----:B---3--:R-:W-:Y:S02]  /*a550*/  F2FP.PACK_AB R64, R233, R110 ;  /* 0x0000006ee940723e */ /* 0x008fe400000000ff */
[----:B------:R-:W-:Y:S01]  /*a560*/  MOV R191, R61 ;  /* 0x0000003d00bf7202 */ /* 0x000fe20000000f00 */
[----:B------:R-:W-:Y:S05]  /*a570*/  FMUL.FTZ R61, R69, R177 ;  /* 0x000000b1453d7220 */ /* 0x000fea0000410000 */
[----:B------:R1:W-:Y:S01]  /*a580*/  MUFU.EX2 R229, R3 ;  /* 0x0000000300e57308 */ /* 0x0003e20000000800 */
[----:B--2---:R-:W-:Y:S01]  /*a590*/  FADD.FTZ R0, -R2, R118 ;  /* 0x0000007602007221 */ /* 0x004fe20000010100 */
[----:B----4-:R-:W-:Y:S03]  /*a5a0*/  F2FP.PACK_AB R79, R185, R230 ;  /* 0x000000e6b94f723e */ /* 0x010fe600000000ff */
[----:B------:R-:W-:Y:S06]  /*a5b0*/  FMUL.FTZ R0, R0, c[0x0][0x2d0] ;  /* 0x0000b40000007a20 */ /* 0x000fec0000410000 */
[----:B------:R-:W2:Y:S01]  /*a5c0*/  MUFU.EX2 R0, R0 ;  /* 0x0000000000007308 */ /* 0x000ea20000000800 */
[--C-:B-1----:R-:W-:Y:S01]  /*a5d0*/  FFMA.FTZ R3, R189, c[0x0][0x2d0], -R96.reuse ;  /* 0x0000b400bd037a23 */ /* 0x102fe20000010860 */
[----:B------:R-:W-:Y:S08]  /*a5e0*/  MOV R189, R81 ;  /* 0x0000005100bd7202 */ /* 0x000ff00000000f00 */
[----:B------:R1:W3:Y:S01]  /*a5f0*/  MUFU.EX2 R10, R3 ;  /* 0x00000003000a7308 */ /* 0x0002e20000000800 */
[C---:B--2---:R-:W-:Y:S01]  /*a600*/  FMUL.FTZ R14, R0.reuse, R130 ;  /* 0x00000082000e7220 */ /* 0x044fe20000410000 */
[----:B------:R-:W-:Y:S01]  /*a610*/  MOV R130, R83 ;  /* 0x0000005300827202 */ /* 0x000fe20000000f00 */
[----:B------:R-:W-:Y:S02]  /*a620*/  FMUL.FTZ R15, R0, R131 ;  /* 0x00000083000f7220 */ /* 0x000fe40000410000 */
[----:B-1----:R-:W-:Y:S01]  /*a630*/  FMUL.FTZ R3, R2, c[0x0][0x2d0] ;  /* 0x0000b40002037a20 */ /* 0x002fe20000410000 */
[----:B---3--:R-:W-:Y:S01]  /*a640*/  MOV R121, R10 ;  /* 0x0000000a00797202 */ /* 0x008fe20000000f00 */
[----:B------:R-:W-:Y:S01]  /*a650*/  FMUL.FTZ R10, R0, R122 ;  /* 0x0000007a000a7220 */ /* 0x000fe20000410000 */
[----:B------:R-:W-:Y:S01]  /*a660*/  MOV R122, R47 ;  /* 0x0000002f007a7202 */ /* 0x000fe20000000f00 */
[--C-:B------:R-:W-:Y:S01]  /*a670*/  FFMA.FTZ R4, R188, c[0x0][0x2d0], -R3.reuse ;  /* 0x0000b400bc047a23 */ /* 0x100fe20000010803 */
[----:B------:R-:W-:Y:S01]  /*a680*/  F2FP.PACK_AB R66, R121, R229 ;  /* 0x000000e57942723e */ /* 0x000fe200000000ff */
[--C-:B------:R-:W-:Y:S01]  /*a690*/  FFMA.FTZ R7, R31, c[0x0][0x2d0], -R3.reuse ;  /* 0x0000b4001f077a23 */ /* 0x100fe20000010803 */
[----:B------:R-:W-:Y:S01]  /*a6a0*/  MOV R188, R62 ;  /* 0x0000003e00bc7202 */ /* 0x000fe20000000f00 */
[----:B------:R1:W-:Y:S01]  /*a6b0*/  MUFU.EX2 R116, R4 ;  /* 0x0000000400747308 */ /* 0x0003e20000000800 */
[----:B------:R-:W-:Y:S02]  /*a6c0*/  FMUL.FTZ R31, R0, R147 ;  /* 0x00000093001f7220 */ /* 0x000fe40000410000 */
[--C-:B------:R-:W-:Y:S02]  /*a6d0*/  FFMA.FTZ R40, R42, c[0x0][0x2d0], -R3.reuse ;  /* 0x0000b4002a287a23 */ /* 0x100fe40000010803 */
[--C-:B------:R-:W-:Y:S02]  /*a6e0*/  FFMA.FTZ R44, R203, c[0x0][0x2d0], -R3.reuse ;  /* 0x0000b400cb2c7a23 */ /* 0x100fe40000010803 */
[C---:B------:R-:W-:Y:S02]  /*a6f0*/  FMUL.FTZ R42, R0.reuse, R158 ;  /* 0x0000009e002a7220 */ /* 0x040fe40000410000 */
[C---:B------:R-:W-:Y:S01]  /*a700*/  FMUL.FTZ R47, R0.reuse, R163 ;  /* 0x000000a3002f7220 */ /* 0x040fe20000410000 */
[----:B------:R2:W-:Y:S01]  /*a710*/  MUFU.EX2 R197, R7 ;  /* 0x0000000700c57308 */ /* 0x0005e20000000800 */
[----:B------:R-:W-:Y:S02]  /*a720*/  FMUL.FTZ R62, R0, R178 ;  /* 0x000000b2003e7220 */ /* 0x000fe40000410000 */
[--C-:B------:R-:W-:Y:S07]  /*a730*/  FFMA.FTZ R75, R75, c[0x0][0x2d0], -R3.reuse ;  /* 0x0000b4004b4b7a23 */ /* 0x100fee0000010803 */
[----:B------:R3:W-:Y:S01]  /*a740*/  MUFU.EX2 R147, R32 ;  /* 0x0000002000937308 */ /* 0x0007e20000000800 */
[--C-:B-1----:R-:W-:Y:S09]  /*a750*/  FFMA.FTZ R4, R201, c[0x0][0x2d0], -R3.reuse ;  /* 0x0000b400c9047a23 */ /* 0x102ff20000010803 */
[----:B------:R1:W4:Y:S01]  /*a760*/  MUFU.EX2 R232, R4 ;  /* 0x0000000400e87308 */ /* 0x0003220000000800 */
[----:B--2---:R-:W-:Y:S01]  /*a770*/  FMUL.FTZ R7, R68, R127 ;  /* 0x0000007f44077220 */ /* 0x004fe20000410000 */
[----:B------:R-:W-:Y:S01]  /*a780*/  MOV R127, R87 ;  /* 0x00000057007f7202 */ /* 0x000fe20000000f00 */
[C---:B---3--:R-:W-:Y:S01]  /*a790*/  FMUL.FTZ R32, R70.reuse, R148 ;  /* 0x0000009446207220 */ /* 0x048fe20000410000 */
[----:B------:R-:W-:Y:S01]  /*a7a0*/  MOV R148, R33 ;  /* 0x0000002100947202 */ /* 0x000fe20000000f00 */
[----:B------:R-:W-:Y:S02]  /*a7b0*/  FMUL.FTZ R33, R70, R149 ;  /* 0x0000009546217220 */ /* 0x000fe40000410000 */
[--C-:B-1----:R-:W-:Y:S01]  /*a7c0*/  FFMA.FTZ R4, R196, c[0x0][0x2d0], -R3.reuse ;  /* 0x0000b400c4047a23 */ /* 0x102fe20000010803 */
[----:B----4-:R-:W-:Y:S02]  /*a7d0*/  F2FP.PACK_AB R65, R232, R116 ;  /* 0x00000074e841723e */ /* 0x010fe400000000ff */
[----:B------:R-:W-:Y:S01]  /*a7e0*/  MOV R196, R80 ;  /* 0x0000005000c47202 */ /* 0x000fe20000000f00 */
[----:B------:R1:W-:Y:S02]  /*a7f0*/  MUFU.EX2 R228, R4 ;  /* 0x0000000400e47308 */ /* 0x0003e40000000800 */
[----:B-1----:R-:W-:Y:S01]  /*a800*/  FFMA.FTZ R4, R190, c[0x0][0x2d0], -R3 ;  /* 0x0000b400be047a23 */ /* 0x002fe20000010803 */
[----:B------:R-:W-:Y:S01]  /*a810*/  MOV R190, R45 ;  /* 0x0000002d00be7202 */ /* 0x000fe20000000f00 */
[----:B------:R-:W-:Y:S06]  /*a820*/  FMUL.FTZ R45, R69, R161 ;  /* 0x000000a1452d7220 */ /* 0x000fec0000410000 */
[----:B------:R1:W2:Y:S02]  /*a830*/  MUFU.EX2 R11, R4 ;  /* 0x00000004000b7308 */ /* 0x0002a40000000800 */
[--C-:B-1----:R-:W-:Y:S01]  /*a840*/  FFMA.FTZ R4, R23, c[0x0][0x2d0], -R107.reuse ;  /* 0x0000b40017047a23 */ /* 0x102fe2000001086b */
[----:B--2---:R-:W-:Y:S01]  /*a850*/  MOV R120, R11 ;  /* 0x0000000b00787202 */ /* 0x004fe20000000f00 */
[----:B------:R-:W1:Y:S01]  /*a860*/  LDSM.16.MT88.4 R20, [R224+0x100] ;  /* 0x00010000e014783b */ /* 0x000e620000004200 */
[----:B------:R-:W-:Y:S05]  /*a870*/  FMUL.FTZ R11, R0, R123 ;  /* 0x0000007b000b7220 */ /* 0x000fea0000410000 */
[----:B------:R2:W3:Y:S01]  /*a880*/  MUFU.EX2 R82, R4 ;  /* 0x0000000400527308 */ /* 0x0004e20000000800 */
[----:B------:R-:W-:Y:S02]  /*a890*/  F2FP.PACK_AB R67, R120, R228 ;  /* 0x000000e47843723e */ /* 0x000fe400000000ff */
[----:B------:R-:W-:Y:S01]  /*a8a0*/  MOV R123, R86 ;  /* 0x00000056007b7202 */ /* 0x000fe20000000f00 */
[--C-:B--2---:R-:W-:Y:S01]  /*a8b0*/  FFMA.FTZ R4, R34, c[0x0][0x2d0], -R107.reuse ;  /* 0x0000b40022047a23 */ /* 0x104fe2000001086b */
[----:B---3--:R-:W-:Y:S02]  /*a8c0*/  MOV R131, R82 ;  /* 0x0000005200837202 */ /* 0x008fe40000000f00 */
[----:B------:R-:W-:Y:S03]  /*a8d0*/  LDSM.16.MT88.4 R80, [R226+0x100] ;  /* 0x00010000e250783b */ /* 0x000fe60000004200 */
[----:B------:R2:W-:Y:S02]  /*a8e0*/  MUFU.EX2 R187, R4 ;  /* 0x0000000400bb7308 */ /* 0x0005e40000000800 */
[--C-:B--2---:R-:W-:Y:S08]  /*a8f0*/  FFMA.FTZ R4, R35, c[0x0][0x2d0], -R107.reuse ;  /* 0x0000b40023047a23 */ /* 0x104ff0000001086b */
[----:B------:R2:W-:Y:S02]  /*a900*/  MUFU.EX2 R199, R4 ;  /* 0x0000000400c77308 */ /* 0x0005e40000000800 */
[--C-:B--2---:R-:W-:Y:S02]  /*a910*/  FFMA.FTZ R4, R24, c[0x0][0x2d0], -R96.reuse ;  /* 0x0000b40018047a23 */ /* 0x104fe40000010860 */
[----:B------:R-:W-:Y:S06]  /*a920*/  FFMA.FTZ R24, R50, c[0x0][0x2d0], -R107 ;  /* 0x0000b40032187a23 */ /* 0x000fec000001086b */
[----:B------:R2:W3:Y:S01]  /*a930*/  MUFU.EX2 R89, R4 ;  /* 0x0000000400597308 */ /* 0x0004e20000000800 */
[----:B------:R-:W-:Y:S09]  /*a940*/  FMUL.FTZ R50, R68, R166 ;  /* 0x000000a644327220 */ /* 0x000ff20000410000 */
[----:B------:R4:W-:Y:S01]  /*a950*/  MUFU.EX2 R134, R24 ;  /* 0x0000001800867308 */ /* 0x0009e20000000800 */
[--C-:B--2---:R-:W-:Y:S01]  /*a960*/  FFMA.FTZ R4, R25, c[0x0][0x2d0], -R96.reuse ;  /* 0x0000b40019047a23 */ /* 0x104fe20000010860 */
[----:B---3--:R-:W-:Y:S01]  /*a970*/  MOV R125, R89 ;  /* 0x00000059007d7202 */ /* 0x008fe20000000f00 */
[C---:B------:R-:W-:Y:S01]  /*a980*/  FMUL.FTZ R25, R69.reuse, R141 ;  /* 0x0000008d45197220 */ /* 0x040fe20000410000 */
[----:B------:R-:W-:Y:S06]  /*a990*/  MOV R141, R197 ;  /* 0x000000c5008d7202 */ /* 0x000fec0000000f00 */
[----:B------:R2:W-:Y:S01]  /*a9a0*/  MUFU.EX2 R91, R4 ;  /* 0x00000004005b7308 */ /* 0x0005e20000000800 */
[----:B------:R-:W-:Y:S01]  /*a9b0*/  MOV R197, R60 ;  /* 0x0000003c00c57202 */ /* 0x000fe20000000f00 */
[--C-:B------:R-:W-:Y:S02]  /*a9c0*/  FFMA.FTZ R60, R216, c[0x0][0x2d0], -R3.reuse ;  /* 0x0000b400d83c7a23 */ /* 0x100fe40000010803 */
[C---:B----4-:R-:W-:Y:S01]  /*a9d0*/  FMUL.FTZ R24, R69.reuse, R140 ;  /* 0x0000008c45187220 */ /* 0x050fe20000410000 */
[----:B------:R-:W-:Y:S01]  /*a9e0*/  MOV R140, R43 ;  /* 0x0000002b008c7202 */ /* 0x000fe20000000f00 */
[----:B------:R-:W-:Y:S04]  /*a9f0*/  FMUL.FTZ R43, R0, R159 ;  /* 0x0000009f002b7220 */ /* 0x000fe80000410000 */
[----:B------:R3:W-:Y:S01]  /*aa00*/  MUFU.EX2 R216, R60 ;  /* 0x0000003c00d87308 */ /* 0x0007e20000000800 */
[--C-:B--2---:R-:W-:Y:S02]  /*aa10*/  FFMA.FTZ R4, R26, c[0x0][0x2d0], -R3.reuse ;  /* 0x0000b4001a047a23 */ /* 0x104fe40000010803 */
[C---:B------:R-:W-:Y:S07]  /*aa20*/  FMUL.FTZ R26, R0.reuse, R142 ;  /* 0x0000008e001a7220 */ /* 0x040fee0000410000 */
[----:B------:R2:W-:Y:S01]  /*aa30*/  MUFU.EX2 R90, R4 ;  /* 0x00000004005a7308 */ /* 0x0005e20000000800 */
[----:B---3--:R-:W-:Y:S02]  /*aa40*/  FMUL.FTZ R60, R69, R176 ;  /* 0x000000b0453c7220 */ /* 0x008fe40000410000 */
[----:B--2---:R-:W-:Y:S02]  /*aa50*/  FFMA.FTZ R4, R27, c[0x0][0x2d0], -R3 ;  /* 0x0000b4001b047a23 */ /* 0x004fe40000010803 */
[----:B------:R-:W-:Y:S01]  /*aa60*/  FMUL.FTZ R27, R0, R143 ;  /* 0x0000008f001b7220 */ /* 0x000fe20000410000 */
[----:B------:R-:W-:Y:S04]  /*aa70*/  MOV R143, R199 ;  /* 0x000000c7008f7202 */ /* 0x000fe80000000f00 */
[----:B------:R2:W-:Y:S01]  /*aa80*/  MUFU.EX2 R186, R4 ;  /* 0x0000000400ba7308 */ /* 0x0005e20000000800 */
[----:B------:R-:W-:Y:S01]  /*aa90*/  MOV R199, R57 ;  /* 0x0000003900c77202 */ /* 0x000fe20000000f00 */
[----:B------:R-:W-:Y:S02]  /*aaa0*/  FMUL.FTZ R57, R69, R173 ;  /* 0x000000ad45397220 */ /* 0x000fe40000410000 */
[--C-:B--2---:R-:W-:Y:S06]  /*aab0*/  FFMA.FTZ R4, R28, c[0x0][0x2d0], -R96.reuse ;  /* 0x0000b4001c047a23 */ /* 0x104fec0000010860 */
[----:B------:R2:W3:Y:S10]  /*aac0*/  MUFU.EX2 R28, R16 ;  /* 0x00000010001c7308 */ /* 0x0004f40000000800 */
[----:B------:R4:W1:Y:S01]  /*aad0*/  MUFU.EX2 R84, R4 ;  /* 0x0000000400547308 */ /* 0x0008620000000800 */
[----:B--2---:R-:W-:Y:S01]  /*aae0*/  FMUL.FTZ R16, R70, R132 ;  /* 0x0000008446107220 */ /* 0x004fe20000410000 */
[----:B---3--:R-:W-:Y:S01]  /*aaf0*/  MOV R133, R28 ;  /* 0x0000001c00857202 */ /* 0x008fe20000000f00 */
[----:B------:R-:W-:Y:S02]  /*ab00*/  FFMA.FTZ R28, R51, c[0x0][0x2d0], -R107 ;  /* 0x0000b400331c7a23 */ /* 0x000fe4000001086b */
[----:B------:R-:W-:Y:S05]  /*ab10*/  FMUL.FTZ R51, R68, R167 ;  /* 0x000000a744337220 */ /* 0x000fea0000410000 */
[----:B------:R2:W-:Y:S01]  /*ab20*/  MUFU.EX2 R35, R28 ;  /* 0x0000001c00237308 */ /* 0x0005e20000000800 */
[--C-:B----4-:R-:W-:Y:S01]  /*ab30*/  FFMA.FTZ R4, R29, c[0x0][0x2d0], -R96.reuse ;  /* 0x0000b4001d047a23 */ /* 0x110fe20000010860 */
[----:B-1----:R-:W-:Y:S01]  /*ab40*/  MOV R129, R84 ;  /* 0x0000005400817202 */ /* 0x002fe20000000f00 */
[C---:B------:R-:W-:Y:S07]  /*ab50*/  FMUL.FTZ R29, R69.reuse, R145 ;  /* 0x00000091451d7220 */ /* 0x040fee0000410000 */
[----:B------:R1:W3:Y:S10]  /*ab60*/  MUFU.EX2 R118, R4 ;  /* 0x0000000400767308 */ /* 0x0002f40000000800 */
[----:B------:R4:W-:Y:S01]  /*ab70*/  MUFU.EX2 R145, R40 ;  /* 0x0000002800917308 */ /* 0x0009e20000000800 */
[C---:B--2---:R-:W-:Y:S09]  /*ab80*/  FMUL.FTZ R28, R69.reuse, R144 ;  /* 0x00000090451c7220 */ /* 0x044ff20000410000 */
[----:B------:R2:W-:Y:S01]  /*ab90*/  MUFU.EX2 R144, R44 ;  /* 0x0000002c00907308 */ /* 0x0005e20000000800 */
[----:B-1----:R-:W-:Y:S01]  /*aba0*/  FFMA.FTZ R4, R30, c[0x0][0x2d0], -R3 ;  /* 0x0000b4001e047a23 */ /* 0x002fe20000010803 */
[----:B---3--:R-:W-:Y:S01]  /*abb0*/  MOV R142, R118 ;  /* 0x00000076008e7202 */ /* 0x008fe20000000f00 */
[C---:B------:R-:W-:Y:S01]  /*abc0*/  FMUL.FTZ R30, R0.reuse, R146 ;  /* 0x00000092001e7220 */ /* 0x040fe20000410000 */
[----:B------:R-:W-:Y:S01]  /*abd0*/  MOV R118, R58 ;  /* 0x0000003a00767202 */ /* 0x000fe20000000f00 */
[----:B------:R-:W-:Y:S05]  /*abe0*/  FMUL.FTZ R58, R0, R174 ;  /* 0x000000ae003a7220 */ /* 0x000fea0000410000 */
[----:B------:R1:W3:Y:S01]  /*abf0*/  MUFU.EX2 R85, R4 ;  /* 0x0000000400557308 */ /* 0x0002e20000000800 */
[C---:B----4-:R-:W-:Y:S02]  /*ac00*/  FMUL.FTZ R40, R69.reuse, R156 ;  /* 0x0000009c45287220 */ /* 0x050fe40000410000 */
[----:B--2---:R-:W-:Y:S01]  /*ac10*/  FMUL.FTZ R44, R69, R160 ;  /* 0x000000a0452c7220 */ /* 0x004fe20000410000 */
[----:B------:R-:W-:Y:S01]  /*ac20*/  MOV R160, R195 ;  /* 0x000000c300a07202 */ /* 0x000fe20000000f00 */
[----:B-1----:R-:W-:Y:S01]  /*ac30*/  FFMA.FTZ R4, R37, c[0x0][0x2d0], -R105 ;  /* 0x0000b40025047a23 */ /* 0x002fe20000010869 */
[----:B---3--:R-:W-:Y:S02]  /*ac40*/  MOV R128, R85 ;  /* 0x0000005500807202 */ /* 0x008fe40000000f00 */
[----:B------:R-:W-:Y:S02]  /*ac50*/  LDSM.16.MT88.4 R84, [R224+0x900] ;  /* 0x00090000e054783b */ /* 0x000fe40000004200 */
[----:B------:R1:W-:Y:S02]  /*ac60*/  MUFU.EX2 R201, R4 ;  /* 0x0000000400c97308 */ /* 0x0003e40000000800 */
[----:B-1----:R-:W-:Y:S04]  /*ac70*/  FFMA.FTZ R4, R38, c[0x0][0x2d0], -R107 ;  /* 0x0000b40026047a23 */ /* 0x002fe8000001086b */
[----:B------:R-:W1:Y:S04]  /*ac80*/  LDSM.16.MT88.4 R36, [R227+0x100] ;  /* 0x00010000e324783b */ /* 0x000e680000004200 */
[----:B------:R2:W3:Y:S02]  /*ac90*/  MUFU.EX2 R59, R4 ;  /* 0x00000004003b7308 */ /* 0x0004e40000000800 */
[----:B--2---:R-:W-:Y:S01]  /*aca0*/  FMUL.FTZ R4, R70, R124 ;  /* 0x0000007c46047220 */ /* 0x004fe20000410000 */
[----:B------:R-:W-:Y:S02]  /*acb0*/  MOV R124, R90 ;  /* 0x0000005a007c7202 */ /* 0x000fe40000000f00 */
[----:B---3--:R-:W-:Y:S01]  /*acc0*/  MOV R132, R59 ;  /* 0x0000003b00847202 */ /* 0x008fe20000000f00 */
[----:B------:R-:W-:Y:S03]  /*acd0*/  FMUL.FTZ R59, R0, R175 ;  /* 0x000000af003b7220 */ /* 0x000fe60000410000 */
[-C--:B------:R-:W-:Y:S08]  /*ace0*/  HMMA.16816.F32 R4, R76, R20.reuse, R4 ;  /* 0x000000144c04723c */ /* 0x080ff00000001804 */
[C---:B------:R-:W-:Y:S07]  /*acf0*/  HMMA.16816.F32 R8, R64.reuse, R20, R8 ;  /* 0x000000144008723c */ /* 0x040fee0000001808 */
[----:B------:R-:W-:Y:S01]  /*ad00*/  FFMA.FTZ R20, R49, c[0x0][0x2d0], -R105 ;  /* 0x0000b40031147a23 */ /* 0x000fe20000010869 */
[-C--:B------:R-:W-:Y:S03]  /*ad10*/  HMMA.16816.F32 R12, R64, R22.reuse, R12 ;  /* 0x00000016400c723c */ /* 0x080fe6000000180c */
[----:B------:R2:W3:Y:S01]  /*ad20*/  MUFU.EX2 R34, R20 ;  /* 0x0000001400227308 */ /* 0x0004e20000000800 */
[C---:B------:R-:W-:Y:S01]  /*ad30*/  FMUL.FTZ R21, R70.reuse, R137 ;  /* 0x0000008946157220 */ /* 0x040fe20000410000 */
[----:B------:R-:W-:Y:S01]  /*ad40*/  MOV R137, R198 ;  /* 0x000000c600897202 */ /* 0x000fe20000000f00 */
[----:B------:R-:W-:Y:S01]  /*ad50*/  FMUL.FTZ R49, R70, R165 ;  /* 0x000000a546317220 */ /* 0x000fe20000410000 */
[----:B------:R-:W-:Y:S01]  /*ad60*/  MOV R165, R106 ;  /* 0x0000006a00a57202 */ /* 0x000fe20000000f00 */
[C---:B------:R-:W-:Y:S04]  /*ad70*/  HMMA.16816.F32 R16, R76.reuse, R22, R16 ;  /* 0x000000164c10723c */ /* 0x040fe80000001810 */
[----:B------:R-:W-:Y:S01]  /*ad80*/  MOV R198, R56 ;  /* 0x0000003800c67202 */ /* 0x000fe20000000f00 */
[----:B------:R-:W-:Y:S02]  /*ad90*/  FFMA.FTZ R56, R209, c[0x0][0x2d0], -R3 ;  /* 0x0000b400d1387a23 */ /* 0x000fe40000010803 */
[C---:B------:R-:W-:Y:S01]  /*ada0*/  FMUL.FTZ R22, R68.reuse, R138 ;  /* 0x0000008a44167220 */ /* 0x040fe20000410000 */
[----:B------:R-:W-:Y:S01]  /*adb0*/  MOV R138, R186 ;  /* 0x000000ba008a7202 */ /* 0x000fe20000000f00 */
[----:B------:R-:W-:Y:S01]  /*adc0*/  FMUL.FTZ R23, R68, R139 ;  /* 0x0000008b44177220 */ /* 0x000fe20000410000 */
[----:B------:R4:W-:Y:S02]  /*add0*/  MUFU.EX2 R135, R56 ;  /* 0x0000003800877308 */ /* 0x0009e40000000800 */
[----:B------:R-:W-:Y:S01]  /*ade0*/  MOV R186, R63 ;  /* 0x0000003f00ba7202 */ /* 0x000fe20000000f00 */
[----:B------:R-:W-:Y:S01]  /*adf0*/  FMUL.FTZ R63, R0, R179 ;  /* 0x000000b3003f7220 */ /* 0x000fe20000410000 */
[----:B------:R-:W-:Y:S01]  /*ae00*/  MOV R139, R91 ;  /* 0x0000005b008b7202 */ /* 0x000fe20000000f00 */
[----:B------:R-:W-:Y:S02]  /*ae10*/  FFMA.FTZ R106, R114, c[0x0][0x2d0], -R107 ;  /* 0x0000b400726a7a23 */ /* 0x000fe4000001086b */
[----:B--2---:R-:W-:Y:S01]  /*ae20*/  FMUL.FTZ R20, R70, R136 ;  /* 0x0000008846147220 */ /* 0x004fe20000410000 */
[----:B---3--:R-:W-:Y:S01]  /*ae30*/  MOV R149, R34 ;  /* 0x0000002200957202 */ /* 0x008fe20000000f00 */
[C---:B------:R-:W-:Y:S01]  /*ae40*/  FMUL.FTZ R34, R68.reuse, R150 ;  /* 0x0000009644227220 */ /* 0x040fe20000410000 */
[----:B------:R-:W-:Y:S01]  /*ae50*/  MOV R150, R35 ;  /* 0x0000002300967202 */ /* 0x000fe20000000f00 */
[----:B------:R-:W-:Y:S01]  /*ae60*/  FMUL.FTZ R35, R68, R151 ;  /* 0x0000009744237220 */ /* 0x000fe20000410000 */
[----:B------:R-:W-:Y:S01]  /*ae70*/  MOV R136, R187 ;  /* 0x000000bb00887202 */ /* 0x000fe20000000f00 */
[----:B------:R-:W-:Y:S01]  /*ae80*/  MUFU.EX2 R106, R106 ;  /* 0x0000006a006a7308 */ /* 0x000fe20000000800 */
[-C--:B-1----:R-:W-:Y:S03]  /*ae90*/  HMMA.16816.F32 R20, R76, R36.reuse, R20 ;  /* 0x000000244c14723c */ /* 0x082fe60000001814 */
[----:B------:R-:W-:Y:S01]  /*aea0*/  MOV R187, R46 ;  /* 0x0000002e00bb7202 */ /* 0x000fe20000000f00 */
[----:B------:R-:W-:Y:S04]  /*aeb0*/  FMUL.FTZ R46, R0, R162 ;  /* 0x000000a2002e7220 */ /* 0x000fe80000410000 */
[C---:B------:R-:W-:Y:S04]  /*aec0*/  HMMA.16816.F32 R24, R64.reuse, R36, R24 ;  /* 0x000000244018723c */ /* 0x040fe80000001818 */
[----:B----4-:R-:W-:Y:S03]  /*aed0*/  FMUL.FTZ R56, R69, R172 ;  /* 0x000000ac45387220 */ /* 0x010fe60000410000 */
[--C-:B------:R-:W-:Y:S01]  /*aee0*/  FFMA.FTZ R36, R41, c[0x0][0x2d0], -R96.reuse ;  /* 0x0000b40029247a23 */ /* 0x100fe20000010860 */
[-C--:B------:R-:W-:Y:S03]  /*aef0*/  HMMA.16816.F32 R28, R64, R38.reuse, R28 ;  /* 0x00000026401c723c */ /* 0x080fe6000000181c */
[----:B------:R1:W-:Y:S01]  /*af00*/  MUFU.EX2 R146, R36 ;  /* 0x0000002400927308 */ /* 0x0003e20000000800 */
[----:B------:R-:W-:Y:S02]  /*af10*/  FMUL.FTZ R37, R70, R153 ;  /* 0x0000009946257220 */ /* 0x000fe40000410000 */
[----:B------:R-:W-:Y:S02]  /*af20*/  FMUL.FTZ R41, R69, R157 ;  /* 0x0000009d45297220 */ /* 0x000fe40000410000 */
[C---:B------:R-:W-:Y:S07]  /*af30*/  HMMA.16816.F32 R32, R76.reuse, R38, R32 ;  /* 0x000000264c20723c */ /* 0x040fee0000001820 */
[C---:B------:R-:W-:Y:S02]  /*af40*/  FMUL.FTZ R38, R68.reuse, R154 ;  /* 0x0000009a44267220 */ /* 0x040fe40000410000 */
[----:B------:R-:W-:Y:S03]  /*af50*/  FMUL.FTZ R39, R68, R155 ;  /* 0x0000009b44277220 */ /* 0x000fe60000410000 */
[----:B-1----:R-:W-:Y:S02]  /*af60*/  FMUL.FTZ R36, R70, R152 ;  /* 0x0000009846247220 */ /* 0x002fe40000410000 */
[----:B------:R1:W-:Y:S05]  /*af70*/  MUFU.EX2 R152, R48 ;  /* 0x0000003000987308 */ /* 0x0003ea0000000800 */
[-C--:B------:R-:W-:Y:S08]  /*af80*/  HMMA.16816.F32 R36, R76, R52.reuse, R36 ;  /* 0x000000344c24723c */ /* 0x080ff00000001824 */
[C---:B------:R-:W-:Y:S07]  /*af90*/  HMMA.16816.F32 R40, R64.reuse, R52, R40 ;  /* 0x000000344028723c */ /* 0x040fee0000001828 */
[--C-:B------:R-:W-:Y:S01]  /*afa0*/  FFMA.FTZ R52, R208, c[0x0][0x2d0], -R96.reuse ;  /* 0x0000b400d0347a23 */ /* 0x100fe20000010860 */
[-C--:B------:R-:W-:Y:S03]  /*afb0*/  HMMA.16816.F32 R44, R64, R54.reuse, R44 ;  /* 0x00000036402c723c */ /* 0x080fe6000000182c */
[----:B------:R2:W3:Y:S01]  /*afc0*/  MUFU.EX2 R88, R52 ;  /* 0x0000003400587308 */ /* 0x0004e20000000800 */
[C---:B-1----:R-:W-:Y:S02]  /*afd0*/  FMUL.FTZ R48, R70.reuse, R164 ;  /* 0x000000a446307220 */ /* 0x042fe40000410000 */
[----:B------:R-:W-:Y:S05]  /*afe0*/  FMUL.FTZ R53, R70, R169 ;  /* 0x000000a946357220 */ /* 0x000fea0000410000 */
[C---:B------:R-:W-:Y:S07]  /*aff0*/  HMMA.16816.F32 R48, R76.reuse, R54, R48 ;  /* 0x000000364c30723c */ /* 0x040fee0000001830 */
[C---:B------:R-:W-:Y:S02]  /*b000*/  FMUL.FTZ R54, R68.reuse, R170 ;  /* 0x000000aa44367220 */ /* 0x040fe40000410000 */
[----:B------:R-:W-:Y:S03]  /*b010*/  FMUL.FTZ R55, R68, R171 ;  /* 0x000000ab44377220 */ /* 0x000fe60000410000 */
[----:B--2---:R-:W-:Y:S07]  /*b020*/  FMUL.FTZ R52, R70, R168 ;  /* 0x000000a846347220 */ /* 0x004fee0000410000 */
[-C--:B------:R-:W-:Y:S08]  /*b030*/  HMMA.16816.F32 R52, R76, R80.reuse, R52 ;  /* 0x000000504c34723c */ /* 0x080ff00000001834 */
[C---:B------:R-:W-:Y:S07]  /*b040*/  HMMA.16816.F32 R56, R64.reuse, R80, R56 ;  /* 0x000000504038723c */ /* 0x040fee0000001838 */
[--C-:B------:R-:W-:Y:S01]  /*b050*/  FFMA.FTZ R80, R210, c[0x0][0x2d0], -R105.reuse ;  /* 0x0000b400d2507a23 */ /* 0x100fe20000010869 */
[-C--:B------:R-:W-:Y:S03]  /*b060*/  HMMA.16816.F32 R60, R64, R82.reuse, R60 ;  /* 0x00000052403c723c */ /* 0x080fe6000000183c */
[----:B------:R1:W-:Y:S01]  /*b070*/  MUFU.EX2 R210, R80 ;  /* 0x0000005000d27308 */ /* 0x0003e20000000800 */
[----:B------:R-:W-:Y:S03]  /*b080*/  F2FP.PACK_AB R81, R138, R124 ;  /* 0x0000007c8a51723e */ /* 0x000fe600000000ff */
[C---:B------:R-:W-:Y:S01]  /*b090*/  FMUL.FTZ R64, R70.reuse, R180 ;  /* 0x000000b446407220 */ /* 0x040fe20000410000 */
[----:B------:R-:W-:Y:S01]  /*b0a0*/  F2FP.PACK_AB R180, R101, R100 ;  /* 0x0000006465b4723e */ /* 0x000fe200000000ff */
[----:B------:R-:W-:Y:S03]  /*b0b0*/  FMUL.FTZ R65, R70, R181 ;  /* 0x000000b546417220 */ /* 0x000fe60000410000 */
[C---:B------:R-:W-:Y:S01]  /*b0c0*/  FMUL.FTZ R66, R68.reuse, R182 ;  /* 0x000000b644427220 */ /* 0x040fe20000410000 */
[----:B------:R-:W-:Y:S01]  /*b0d0*/  F2FP.PACK_AB R181, R103, R102 ;  /* 0x0000006667b5723e */ /* 0x000fe200000000ff */
[----:B------:R-:W-:Y:S07]  /*b0e0*/  FMUL.FTZ R67, R68, R183 ;  /* 0x000000b744437220 */ /* 0x000fee0000410000 */
[----:B------:R-:W-:Y:S04]  /*b0f0*/  HMMA.16816.F32 R64, R76, R82, R64 ;  /* 0x000000524c40723c */ /* 0x000fe80000001840 */
[----:B-1----:R-:W-:Y:S03]  /*b100*/  FFMA.FTZ R80, R213, c[0x0][0x2d0], -R105 ;  /* 0x0000b400d5507a23 */ /* 0x002fe60000010869 */
[----:B------:R-:W-:Y:S02]  /*b110*/  F2FP.PACK_AB R76, R130, R127 ;  /* 0x0000007f824c723e */ /* 0x000fe400000000ff */
[----:B------:R-:W-:Y:S01]  /*b120*/  F2FP.PACK_AB R77, R131, R126 ;  /* 0x0000007e834d723e */ /* 0x000fe200000000ff */
[----:B------:R1:W-:Y:S02]  /*b130*/  MUFU.EX2 R209, R80 ;  /* 0x0000005000d17308 */ /* 0x0003e40000000800 */
[----:B------:R-:W-:Y:S02]  /*b140*/  F2FP.PACK_AB R78, R123, R137 ;  /* 0x000000897b4e723e */ /* 0x000fe400000000ff */
[----:B------:R-:W-:Y:S02]  /*b150*/  F2FP.PACK_AB R79, R143, R136 ;  /* 0x000000888f4f723e */ /* 0x000fe400000000ff */
[----:B---3--:R-:W-:Y:S02]  /*b160*/  MOV R213, R88 ;  /* 0x0000005800d57202 */ /* 0x008fe40000000f00 */
[----:B------:R-:W2:Y:S01]  /*b170*/  LDSM.16.MT88.4 R88, [R227+0x900] ;  /* 0x00090000e358783b */ /* 0x000ea20000004200 */
[----:B------:R-:W-:Y:S02]  /*b180*/  F2FP.PACK_AB R82, R142, R129 ;  /* 0x000000818e52723e */ /* 0x000fe400000000ff */
[-C--:B------:R-:W-:Y:S03]  /*b190*/  HMMA.16816.F32 R4, R76, R84.reuse, R4 ;  /* 0x000000544c04723c */ /* 0x080fe60000001804 */
[----:B------:R-:W-:Y:S01]  /*b1a0*/  F2FP.PACK_AB R83, R141, R128 ;  /* 0x000000808d53723e */ /* 0x000fe200000000ff */
[--C-:B-1----:R-:W-:Y:S01]  /*b1b0*/  FFMA.FTZ R80, R217, c[0x0][0x2d0], -R107.reuse ;  /* 0x0000b400d9507a23 */ /* 0x102fe2000001086b */
[----:B------:R-:W-:Y:S02]  /*b1c0*/  MOV R217, R150 ;  /* 0x0000009600d97202 */ /* 0x000fe40000000f00 */
[----:B------:R-:W-:Y:S01]  /*b1d0*/  MOV R150, R149 ;  /* 0x0000009500967202 */ /* 0x000fe20000000f00 */
[----:B------:R1:W-:Y:S01]  /*b1e0*/  MUFU.EX2 R155, R80 ;  /* 0x00000050009b7308 */ /* 0x0003e20000000800 */
[----:B------:R-:W-:Y:S03]  /*b1f0*/  MOV R149, R148 ;  /* 0x0000009400957202 */ /* 0x000fe60000000f00 */
[----:B------:R-:W-:Y:S02]  /*b200*/  MOV R148, R134 ;  /* 0x0000008600947202 */ /* 0x000fe40000000f00 */
[----:B------:R-:W-:Y:S02]  /*b210*/  MOV R134, R133 ;  /* 0x0000008500867202 */ /* 0x000fe40000000f00 */
[----:B------:R-:W-:Y:S02]  /*b220*/  MOV R133, R132 ;  /* 0x0000008400857202 */ /* 0x000fe40000000f00 */
[----:B------:R-:W-:Y:S01]  /*b230*/  MOV R132, R92 ;  /* 0x0000005c00847202 */ /* 0x000fe20000000f00 */
[----:B------:R-:W-:Y:S01]  /*b240*/  FFMA.FTZ R92, R218, c[0x0][0x2d0], -R107 ;  /* 0x0000b400da5c7a23 */ /* 0x000fe2000001086b */
[----:B------:R-:W-:Y:S02]  /*b250*/  MOV R218, R150 ;  /* 0x0000009600da7202 */ /* 0x000fe40000000f00 */
[----:B------:R-:W-:Y:S01]  /*b260*/  MOV R150, R149 ;  /* 0x0000009500967202 */ /* 0x000fe20000000f00 */
[----:B------:R3:W-:Y:S01]  /*b270*/  MUFU.EX2 R154, R92 ;  /* 0x0000005c009a7308 */ /* 0x0007e20000000800 */
[----:B------:R-:W-:Y:S02]  /*b280*/  MOV R149, R148 ;  /* 0x0000009400957202 */ /* 0x000fe40000000f00 */
[----:B------:R-:W-:Y:S02]  /*b290*/  MOV R148, R133 ;  /* 0x0000008500947202 */ /* 0x000fe40000000f00 */
[----:B------:R-:W-:Y:S02]  /*b2a0*/  MOV R133, R95 ;  /* 0x0000005f00857202 */ /* 0x000fe40000000f00 */
[----:B------:R-:W-:Y:S02]  /*b2b0*/  MOV R151, R134 ;  /* 0x0000008600977202 */ /* 0x000fe40000000f00 */
[----:B------:R-:W-:Y:S02]  /*b2c0*/  MOV R134, R132 ;  /* 0x0000008400867202 */ /* 0x000fe40000000f00 */
[----:B-1----:R-:W-:Y:S02]  /*b2d0*/  F2FP.PACK_AB R80, R139, R125 ;  /* 0x0000007d8b50723e */ /* 0x002fe400000000ff */
[----:B------:R-:W-:Y:S02]  /*b2e0*/  MOV R132, R200 ;  /* 0x000000c800847202 */ /* 0x000fe40000000f00 */
[----:B------:R-:W-:Y:S03]  /*b2f0*/  MOV R200, R93 ;  /* 0x0000005d00c87202 */ /* 0x000fe60000000f00 */
[C---:B------:R-:W-:Y:S07]  /*b300*/  HMMA.16816.F32 R8, R80.reuse, R84, R8 ;  /* 0x000000545008723c */ /* 0x040fee0000001808 */
[--C-:B------:R-:W-:Y:S01]  /*b310*/  FFMA.FTZ R84, R211, c[0x0][0x2d0], -R105.reuse ;  /* 0x0000b400d3547a23 */ /* 0x100fe20000010869 */
[-C--:B------:R-:W-:Y:S03]  /*b320*/  HMMA.16816.F32 R12, R80, R86.reuse, R12 ;  /* 0x00000056500c723c */ /* 0x080fe6000000180c */
[----:B------:R1:W-:Y:S01]  /*b330*/  MUFU.EX2 R208, R84 ;  /* 0x0000005400d07308 */ /* 0x0003e20000000800 */
[----:B------:R-:W-:Y:S02]  /*b340*/  MOV R211, R135 ;  /* 0x0000008700d37202 */ /* 0x000fe40000000f00 */
[----:B------:R-:W-:Y:S02]  /*b350*/  MOV R135, R190 ;  /* 0x000000be00877202 */ /* 0x000fe40000000f00 */
[C---:B------:R-:W-:Y:S04]  /*b360*/  HMMA.16816.F32 R16, R76.reuse, R86, R16 ;  /* 0x000000564c10723c */ /* 0x040fe80000001810 */
[----:B------:R-:W-:Y:S02]  /*b370*/  MOV R190, R94 ;  /* 0x0000005e00be7202 */ /* 0x000fe40000000f00 */
[----:B---3--:R-:W3:Y:S02]  /*b380*/  LDSM.16.MT88.4 R92, [R225+0x900] ;  /* 0x00090000e15c783b */ /* 0x008ee40000004200 */
[-C--:B--2---:R-:W-:Y:S08]  /*b390*/  HMMA.16816.F32 R20, R76, R88.reuse, R20 ;  /* 0x000000584c14723c */ /* 0x084ff00000001814 */
[C---:B------:R-:W-:Y:S04]  /*b3a0*/  HMMA.16816.F32 R24, R80.reuse, R88, R24 ;  /* 0x000000585018723c */ /* 0x040fe80000001818 */
[----:B-1----:R-:W-:Y:S01]  /*b3b0*/  FFMA.FTZ R84, R212, c[0x0][0x2d0], -R105 ;  /* 0x0000b400d4547a23 */ /* 0x002fe20000010869 */
[----:B------:R-:W-:Y:S02]  /*b3c0*/  MOV R212, R152 ;  /* 0x0000009800d47202 */ /* 0x000fe40000000f00 */
[--C-:B------:R-:W-:Y:S01]  /*b3d0*/  FFMA.FTZ R88, R220, c[0x0][0x2d0], -R96.reuse ;  /* 0x0000b400dc587a23 */ /* 0x100fe20000010860 */
[-C--:B------:R-:W-:Y:S01]  /*b3e0*/  HMMA.16816.F32 R28, R80, R90.reuse, R28 ;  /* 0x0000005a501c723c */ /* 0x080fe2000000181c */
[----:B------:R1:W-:Y:S03]  /*b3f0*/  MUFU.EX2 R203, R84 ;  /* 0x0000005400cb7308 */ /* 0x0003e60000000800 */
[----:B------:R-:W-:Y:S02]  /*b400*/  MOV R220, R150 ;  /* 0x0000009600dc7202 */ /* 0x000fe40000000f00 */
[----:B------:R-:W-:Y:S02]  /*b410*/  MOV R150, R198 ;  /* 0x000000c600967202 */ /* 0x000fe40000000f00 */
[C---:B------:R-:W-:Y:S03]  /*b420*/  HMMA.16816.F32 R32, R76.reuse, R90, R32 ;  /* 0x0000005a4c20723c */ /* 0x040fe60000001820 */
[----:B------:R2:W-:Y:S05]  /*b430*/  MUFU.EX2 R153, R88 ;  /* 0x0000005800997308 */ /* 0x0005ea0000000800 */
[-C--:B---3--:R-:W-:Y:S04]  /*b440*/  HMMA.16816.F32 R36, R76, R92.reuse, R36 ;  /* 0x0000005c4c24723c */ /* 0x088fe80000001824 */
[--C-:B-1----:R-:W-:Y:S01]  /*b450*/  FFMA.FTZ R84, R214, c[0x0][0x2d0], -R107.reuse ;  /* 0x0000b400d6547a23 */ /* 0x102fe2000001086b */
[----:B------:R-:W-:Y:S02]  /*b460*/  MOV R214, R149 ;  /* 0x0000009500d67202 */ /* 0x000fe40000000f00 */
[----:B------:R-:W-:Y:S01]  /*b470*/  MOV R149, R201 ;  /* 0x000000c900957202 */ /* 0x000fe20000000f00 */
[C---:B------:R-:W-:Y:S01]  /*b480*/  HMMA.16816.F32 R40, R80.reuse, R92, R40 ;  /* 0x0000005c5028723c */ /* 0x040fe20000001828 */
[----:B------:R1:W-:Y:S03]  /*b490*/  MUFU.EX2 R201, R84 ;  /* 0x0000005400c97308 */ /* 0x0003e60000000800 */
[--C-:B--2---:R-:W-:Y:S01]  /*b4a0*/  FFMA.FTZ R88, R219, c[0x0][0x2d0], -R96.reuse ;  /* 0x0000b400db587a23 */ /* 0x104fe20000010860 */
[----:B------:R-:W-:Y:S02]  /*b4b0*/  MOV R219, R149 ;  /* 0x0000009500db7202 */ /* 0x000fe40000000f00 */
[--C-:B------:R-:W-:Y:S01]  /*b4c0*/  FFMA.FTZ R92, R249, c[0x0][0x2d0], -R96.reuse ;  /* 0x0000b400f95c7a23 */ /* 0x100fe20000010860 */
[-C--:B------:R-:W-:Y:S03]  /*b4d0*/  HMMA.16816.F32 R44, R80, R94.reuse, R44 ;  /* 0x0000005e502c723c */ /* 0x080fe6000000182c */
[----:B------:R2:W-:Y:S01]  /*b4e0*/  MUFU.EX2 R159, R88 ;  /* 0x00000058009f7308 */ /* 0x0005e20000000800 */
[----:B------:R-:W-:Y:S02]  /*b4f0*/  MOV R149, R199 ;  /* 0x000000c700957202 */ /* 0x000fe40000000f00 */
[----:B------:R-:W-:Y:S02]  /*b500*/  MOV R249, R129 ;  /* 0x0000008100f97202 */ /* 0x000fe40000000f00 */
[C---:B------:R-:W-:Y:S04]  /*b510*/  HMMA.16816.F32 R48, R76.reuse, R94, R48 ;  /* 0x0000005e4c30723c */ /* 0x040fe80000001830 */
[----:B-1----:R-:W-:Y:S01]  /*b520*/  FFMA.FTZ R84, R215, c[0x0][0x2d0], -R107 ;  /* 0x0000b400d7547a23 */ /* 0x002fe2000001086b */
[----:B------:R-:W-:Y:S03]  /*b530*/  MOV R215, R151 ;  /* 0x0000009700d77202 */ /* 0x000fe60000000f00 */
[----:B------:R1:W-:Y:S01]  /*b540*/  MUFU.EX2 R202, R84 ;  /* 0x0000005400ca7308 */ /* 0x0003e20000000800 */
[----:B------:R-:W-:Y:S03]  /*b550*/  MOV R151, R135 ;  /* 0x0000008700977202 */ /* 0x000fe60000000f00 */
[----:B------:R-:W-:Y:S02]  /*b560*/  MOV R135, R188 ;  /* 0x000000bc00877202 */ /* 0x000fe40000000f00 */
[----:B------:R-:W-:Y:S01]  /*b570*/  MOV R188, R191 ;  /* 0x000000bf00bc7202 */ /* 0x000fe20000000f00 */
[--C-:B--2---:R-:W-:Y:S01]  /*b580*/  FFMA.FTZ R88, R222, c[0x0][0x2d0], -R3.reuse ;  /* 0x0000b400de587a23 */ /* 0x104fe20000010803 */
[----:B------:R-:W-:Y:S02]  /*b590*/  MOV R222, R148 ;  /* 0x0000009400de7202 */ /* 0x000fe40000000f00 */
[----:B------:R-:W-:Y:S01]  /*b5a0*/  MOV R148, R133 ;  /* 0x0000008500947202 */ /* 0x000fe20000000f00 */
[----:B------:R2:W-:Y:S01]  /*b5b0*/  MUFU.EX2 R152, R88 ;  /* 0x0000005800987308 */ /* 0x0005e20000000800 */
[----:B------:R-:W-:Y:S02]  /*b5c0*/  MOV R133, R190 ;  /* 0x000000be00857202 */ /* 0x000fe40000000f00 */
[----:B------:R-:W-:Y:S02]  /*b5d0*/  MOV R190, R200 ;  /* 0x000000c800be7202 */ /* 0x000fe40000000f00 */
[----:B------:R-:W-:Y:S02]  /*b5e0*/  MOV R161, R148 ;  /* 0x0000009400a17202 */ /* 0x000fe40000000f00 */
[----:B------:R-:W-:Y:S02]  /*b5f0*/  MOV R148, R197 ;  /* 0x000000c500947202 */ /* 0x000fe40000000f00 */
[----:B------:R-:W-:Y:S01]  /*b600*/  MOV R191, R193 ;  /* 0x000000c100bf7202 */ /* 0x000fe20000000f00 */
[----:B------:R3:W-:Y:S01]  /*b610*/  MUFU.EX2 R200, R92 ;  /* 0x0000005c00c87308 */ /* 0x0007e20000000800 */
[----:B-1----:R-:W1:Y:S01]  /*b620*/  LDSM.16.MT88.4 R84, [R226+0x900] ;  /* 0x00090000e254783b */ /* 0x002e620000004200 */
[--C-:B--2---:R-:W-:Y:S01]  /*b630*/  FFMA.FTZ R88, R245, c[0x0][0x2d0], -R3.reuse ;  /* 0x0000b400f5587a23 */ /* 0x104fe20000010803 */
[----:B------:R-:W-:Y:S07]  /*b640*/  MOV R245, R123 ;  /* 0x0000007b00f57202 */ /* 0x000fee0000000f00 */
[----:B------:R2:W4:Y:S01]  /*b650*/  MUFU.EX2 R158, R88 ;  /* 0x00000058009e7308 */ /* 0x0005220000000800 */
[----:B---3--:R-:W-:Y:S01]  /*b660*/  FFMA.FTZ R92, R251, c[0x0][0x2d0], -R3 ;  /* 0x0000b400fb5c7a23 */ /* 0x008fe20000010803 */
[----:B------:R-:W-:Y:S08]  /*b670*/  MOV R251, R131 ;  /* 0x0000008300fb7202 */ /* 0x000ff00000000f00 */
[----:B------:R3:W-:Y:S01]  /*b680*/  MUFU.EX2 R156, R92 ;  /* 0x0000005c009c7308 */ /* 0x0007e20000000800 */
[--C-:B--2---:R-:W-:Y:S01]  /*b690*/  FFMA.FTZ R88, R221, c[0x0][0x2d0], -R96.reuse ;  /* 0x0000b400dd587a23 */ /* 0x104fe20000010860 */
[----:B------:R-:W-:Y:S01]  /*b6a0*/  MOV R221, R128 ;  /* 0x0000008000dd7202 */ /* 0x000fe20000000f00 */
[-C--:B-1----:R-:W-:Y:S07]  /*b6b0*/  HMMA.16816.F32 R52, R76, R84.reuse, R52 ;  /* 0x000000544c34723c */ /* 0x082fee0000001834 */
[----:B------:R1:W2:Y:S01]  /*b6c0*/  MUFU.EX2 R157, R88 ;  /* 0x00000058009d7308 */ /* 0x0002a20000000800 */
[C---:B------:R-:W-:Y:S04]  /*b6d0*/  HMMA.16816.F32 R56, R80.reuse, R84, R56 ;  /* 0x000000545038723c */ /* 0x040fe80000001838 */
[----:B---3--:R-:W-:Y:S01]  /*b6e0*/  FFMA.FTZ R92, R150, c[0x0][0x2d0], -R107 ;  /* 0x0000b400965c7a23 */ /* 0x008fe2000001086b */
[----:B------:R-:W-:Y:S02]  /*b6f0*/  MOV R150, R196 ;  /* 0x000000c400967202 */ /* 0x000fe40000000f00 */
[----:B------:R-:W-:Y:S01]  /*b700*/  FFMA.FTZ R84, R252, c[0x0][0x2d0], -R3 ;  /* 0x0000b400fc547a23 */ /* 0x000fe20000010803 */
[-C--:B------:R-:W-:Y:S01]  /*b710*/  HMMA.16816.F32 R60, R80, R86.reuse, R60 ;  /* 0x00000056503c723c */ /* 0x080fe2000000183c */
[----:B------:R3:W-:Y:S03]  /*b720*/  MUFU.EX2 R162, R92 ;  /* 0x0000005c00a27308 */ /* 0x0007e60000000800 */
[----:B------:R-:W-:Y:S03]  /*b730*/  MOV R252, R130 ;  /* 0x0000008200fc7202 */ /* 0x000fe60000000f00 */
[--C-:B------:R-:W-:Y:S01]  /*b740*/  FFMA.FTZ R80, R223, c[0x0][0x2d0], -R105.reuse ;  /* 0x0000b400df507a23 */ /* 0x100fe20000010869 */
[----:B------:R-:W-:Y:S01]  /*b750*/  HMMA.16816.F32 R64, R76, R86, R64 ;  /* 0x000000564c40723c */ /* 0x000fe20000001840 */
[----:B-1----:R-:W1:Y:S02]  /*b760*/  LDSM.16.MT88.4 R88, [R224+0x1100] ;  /* 0x00110000e058783b */ /* 0x002e640000004200 */
[----:B------:R2:W-:Y:S01]  /*b770*/  MUFU.EX2 R163, R80 ;  /* 0x0000005000a37308 */ /* 0x0005e20000000800 */
[----:B------:R-:W-:Y:S02]  /*b780*/  F2FP.PACK_AB R81, R144, R145 ;  /* 0x000000919051723e */ /* 0x000fe400000000ff */
[----:B------:R-:W-:Y:S02]  /*b790*/  F2FP.PACK_AB R82, R213, R212 ;  /* 0x000000d4d552723e */ /* 0x000fe400000000ff */
[----:B------:R-:W-:Y:S04]  /*b7a0*/  F2FP.PACK_AB R76, R219, R140 ;  /* 0x0000008cdb4c723e */ /* 0x000fe800000000ff */
[----:B------:R-:W-:Y:S01]  /*b7b0*/  F2FP.PACK_AB R77, R220, R222 ;  /* 0x000000dedc4d723e */ /* 0x000fe200000000ff */
[----:B------:R4:W1:Y:S01]  /*b7c0*/  MUFU.EX2 R199, R84 ;  /* 0x0000005400c77308 */ /* 0x0008620000000800 */
[----:B------:R-:W-:Y:S02]  /*b7d0*/  F2FP.PACK_AB R78, R218, R215 ;  /* 0x000000d7da4e723e */ /* 0x000fe400000000ff */
[----:B------:R-:W-:Y:S01]  /*b7e0*/  F2FP.PACK_AB R79, R217, R214 ;  /* 0x000000d6d94f723e */ /* 0x000fe200000000ff */
[----:B---3--:R-:W-:Y:S01]  /*b7f0*/  LDSM.16.MT88.4 R92, [R225+0x1100] ;  /* 0x00110000e15c783b */ /* 0x008fe20000004200 */
[----:B------:R-:W-:Y:S01]  /*b800*/  F2FP.PACK_AB R83, R216, R211 ;  /* 0x000000d3d853723e */ /* 0x000fe200000000ff */
[----:B--2---:R-:W-:Y:S04]  /*b810*/  FFMA.FTZ R80, R248, c[0x0][0x2d0], -R105 ;  /* 0x0000b400f8507a23 */ /* 0x004fe80000010869 */
[----:B------:R2:W-:Y:S02]  /*b820*/  MUFU.EX2 R198, R80 ;  /* 0x0000005000c67308 */ /* 0x0005e40000000800 */
[----:B----4-:R-:W3:Y:S01]  /*b830*/  LDSM.16.MT88.4 R84, [R227+0x1100] ;  /* 0x00110000e354783b */ /* 0x010ee20000004200 */
[-C--:B-1----:R-:W-:Y:S03]  /*b840*/  HMMA.16816.F32 R4, R76, R88.reuse, R4 ;  /* 0x000000584c04723c */ /* 0x082fe60000001804 */
[----:B--2---:R-:W-:Y:S07]  /*b850*/  F2FP.PACK_AB R80, R146, R147 ;  /* 0x000000939250723e */ /* 0x004fee00000000ff */
[C---:B------:R-:W-:Y:S07]  /*b860*/  HMMA.16816.F32 R8, R80.reuse, R88, R8 ;  /* 0x000000585008723c */ /* 0x040fee0000001808 */
[----:B------:R-:W-:Y:S01]  /*b870*/  FFMA.FTZ R88, R149, c[0x0][0x2d0], -R107 ;  /* 0x0000b40095587a23 */ /* 0x000fe2000001086b */
[-C--:B------:R-:W-:Y:S03]  /*b880*/  HMMA.16816.F32 R12, R80, R90.reuse, R12 ;  /* 0x0000005a500c723c */ /* 0x080fe6000000180c */
[----:B------:R1:W-:Y:S01]  /*b890*/  MUFU.EX2 R197, R88 ;  /* 0x0000005800c57308 */ /* 0x0003e20000000800 */
[----:B------:R-:W-:Y:S04]  /*b8a0*/  MOV R149, R194 ;  /* 0x000000c200957202 */ /* 0x000fe80000000f00 */
[C---:B------:R-:W-:Y:S08]  /*b8b0*/  HMMA.16816.F32 R16, R76.reuse, R90, R16 ;  /* 0x0000005a4c10723c */ /* 0x040ff00000001810 */
[-C--:B---3--:R-:W-:Y:S08]  /*b8c0*/  HMMA.16816.F32 R20, R76, R84.reuse, R20 ;  /* 0x000000544c14723c */ /* 0x088ff00000001814 */
[C---:B------:R-:W-:Y:S04]  /*b8d0*/  HMMA.16816.F32 R24, R80.reuse, R84, R24 ;  /* 0x000000545018723c */ /* 0x040fe80000001818 */
[----:B-1----:R-:W-:Y:S03]  /*b8e0*/  FFMA.FTZ R88, R246, c[0x0][0x2d0], -R105 ;  /* 0x0000b400f6587a23 */ /* 0x002fe60000010869 */
[----:B------:R-:W-:Y:S01]  /*b8f0*/  FFMA.FTZ R84, R250, c[0x0][0x2d0], -R107 ;  /* 0x0000b400fa547a23 */ /* 0x000fe2000001086b */
[-C--:B------:R-:W-:Y:S01]  /*b900*/  HMMA.16816.F32 R28, R80, R86.reuse, R28 ;  /* 0x00000056501c723c */ /* 0x080fe2000000181c */
[----:B------:R1:W-:Y:S07]  /*b910*/  MUFU.EX2 R196, R88 ;  /* 0x0000005800c47308 */ /* 0x0003ee0000000800 */
[C---:B------:R-:W-:Y:S03]  /*b920*/  HMMA.16816.F32 R32, R76.reuse, R86, R32 ;  /* 0x000000564c20723c */ /* 0x040fe60000001820 */
[----:B------:R2:W-:Y:S05]  /*b930*/  MUFU.EX2 R193, R84 ;  /* 0x0000005400c17308 */ /* 0x0005ea0000000800 */
[-C--:B------:R-:W-:Y:S08]  /*b940*/  HMMA.16816.F32 R36, R76, R92.reuse, R36 ;  /* 0x0000005c4c24723c */ /* 0x080ff00000001824 */
[C---:B------:R-:W-:Y:S04]  /*b950*/  HMMA.16816.F32 R40, R80.reuse, R92, R40 ;  /* 0x0000005c5028723c */ /* 0x040fe80000001828 */
[----:B-1----:R-:W-:Y:S03]  /*b960*/  FFMA.FTZ R88, R244, c[0x0][0x2d0], -R105 ;  /* 0x0000b400f4587a23 */ /* 0x002fe60000010869 */
[--C-:B------:R-:W-:Y:S01]  /*b970*/  FFMA.FTZ R92, R148, c[0x0][0x2d0], -R96.reuse ;  /* 0x0000b400945c7a23 */ /* 0x100fe20000010860 */
[-C--:B------:R-:W-:Y:S01]  /*b980*/  HMMA.16816.F32 R44, R80, R94.reuse, R44 ;  /* 0x0000005e502c723c */ /* 0x080fe2000000182c */
[----:B------:R1:W-:Y:S03]  /*b990*/  MUFU.EX2 R195, R88 ;  /* 0x0000005800c37308 */ /* 0x0003e60000000800 */
[--C-:B--2---:R-:W-:Y:S01]  /*b9a0*/  FFMA.FTZ R84, R161, c[0x0][0x2d0], -R96.reuse ;  /* 0x0000b400a1547a23 */ /* 0x104fe20000010860 */
[----:B------:R-:W-:Y:S03]  /*b9b0*/  MOV R148, R189 ;  /* 0x000000bd00947202 */ /* 0x000fe60000000f00 */
[C---:B------:R-:W-:Y:S03]  /*b9c0*/  HMMA.16816.F32 R48, R76.reuse, R94, R48 ;  /* 0x0000005e4c30723c */ /* 0x040fe60000001830 */
[----:B------:R2:W-:Y:S10]  /*b9d0*/  MUFU.EX2 R161, R84 ;  /* 0x0000005400a17308 */ /* 0x0005f40000000800 */
[----:B------:R3:W-:Y:S01]  /*b9e0*/  MUFU.EX2 R189, R92 ;  /* 0x0000005c00bd7308 */ /* 0x0007e20000000800 */
[----:B-1----:R-:W-:Y:S09]  /*b9f0*/  FFMA.FTZ R88, R247, c[0x0][0x2d0], -R107 ;  /* 0x0000b400f7587a23 */ /* 0x002ff2000001086b */
[----:B------:R1:W-:Y:S01]  /*ba00*/  MUFU.EX2 R194, R88 ;  /* 0x0000005800c27308 */ /* 0x0003e20000000800 */
[--C-:B--2---:R-:W-:Y:S01]  /*ba10*/  FFMA.FTZ R84, R150, c[0x0][0x2d0], -R96.reuse ;  /* 0x0000b40096547a23 */ /* 0x104fe20000010860 */
[----:B------:R-:W-:Y:S02]  /*ba20*/  MOV R150, R186 ;  /* 0x000000ba00967202 */ /* 0x000fe40000000f00 */
[----:B------:R-:W-:Y:S06]  /*ba30*/  MOV R186, R192 ;  /* 0x000000c000ba7202 */ /* 0x000fec0000000f00 */
[----:B------:R2:W-:Y:S01]  /*ba40*/  MUFU.EX2 R192, R84 ;  /* 0x0000005400c07308 */ /* 0x0005e20000000800 */
[--C-:B---3--:R-:W-:Y:S01]  /*ba50*/  FFMA.FTZ R92, R134, c[0x0][0x2d0], -R96.reuse ;  /* 0x0000b400865c7a23 */ /* 0x108fe20000010860 */
[----:B------:R-:W-:Y:S08]  /*ba60*/  MOV R134, R190 ;  /* 0x000000be00867202 */ /* 0x000ff00000000f00 */
[----:B------:R3:W-:Y:S01]  /*ba70*/  MUFU.EX2 R190, R92 ;  /* 0x0000005c00be7308 */ /* 0x0007e20000000800 */
[----:B-1----:R-:W1:Y:S01]  /*ba80*/  LDSM.16.MT88.4 R88, [R226+0x1100] ;  /* 0x00110000e258783b */ /* 0x002e620000004200 */
[----:B--2---:R-:W-:Y:S08]  /*ba90*/  FFMA.FTZ R84, R160, c[0x0][0x2d0], -R3 ;  /* 0x0000b400a0547a23 */ /* 0x004ff00000010803 */
[----:B------:R2:W-:Y:S01]  /*baa0*/  MUFU.EX2 R160, R84 ;  /* 0x0000005400a07308 */ /* 0x0005e20000000800 */
[----:B---3--:R-:W-:Y:S01]  /*bab0*/  FFMA.FTZ R92, R148, c[0x0][0x2d0], -R105 ;  /* 0x0000b400945c7a23 */ /* 0x008fe20000010869 */
[----:B------:R-:W-:Y:S02]  /*bac0*/  MOV R148, R133 ;  /* 0x0000008500947202 */ /* 0x000fe40000000f00 */
[----:B------:R-:W-:Y:S02]  /*bad0*/  MOV R133, R132 ;  /* 0x0000008400857202 */ /* 0x000fe40000000f00 */
[----:B------:R-:W-:Y:S02]  /*bae0*/  MOV R132, R184 ;  /* 0x000000b800847202 */ /* 0x000fe40000000f00 */
[----:B------:R-:W-:Y:S02]  /*baf0*/  MOV R166, R133 ;  /* 0x0000008500a67202 */ /* 0x000fe40000000f00 */
[----:B------:R-:W-:Y:S01]  /*bb00*/  MOV R133, R117 ;  /* 0x0000007500857202 */ /* 0x000fe20000000f00 */
[--C-:B--2---:R-:W-:Y:S01]  /*bb10*/  FFMA.FTZ R84, R191, c[0x0][0x2d0], -R3.reuse ;  /* 0x0000b400bf547a23 */ /* 0x104fe20000010803 */
[-C--:B-1----:R-:W-:Y:S03]  /*bb20*/  HMMA.16816.F32 R52, R76, R88.reuse, R52 ;  /* 0x000000584c34723c */ /* 0x082fe60000001834 */
[----:B------:R1:W-:Y:S05]  /*bb30*/  MUFU.EX2 R191, R84 ;  /* 0x0000005400bf7308 */ /* 0x0003ea0000000800 */
[C---:B------:R-:W-:Y:S07]  /*bb40*/  HMMA.16816.F32 R56, R80.reuse, R88, R56 ;  /* 0x000000585038723c */ /* 0x040fee0000001838 */
[----:B------:R-:W-:Y:S01]  /*bb50*/  FFMA.FTZ R88, R151, c[0x0][0x2d0], -R3 ;  /* 0x0000b40097587a23 */ /* 0x000fe20000010803 */
[-C--:B------:R-:W-:Y:S03]  /*bb60*/  HMMA.16816.F32 R60, R80, R90.reuse, R60 ;  /* 0x0000005a503c723c */ /* 0x080fe6000000183c */
[----:B------:R2:W-:Y:S01]  /*bb70*/  MUFU.EX2 R171, R88 ;  /* 0x0000005800ab7308 */ /* 0x0005e20000000800 */
[----:B------:R-:W-:Y:S01]  /*bb80*/  MOV R151, R104 ;  /* 0x0000006800977202 */ /* 0x000fe20000000f00 */
[----:B------:R-:W-:Y:S02]  /*bb90*/  FFMA.FTZ R104, R112, c[0x0][0x2d0], -R105 ;  /* 0x0000b40070687a23 */ /* 0x000fe40000010869 */
[----:B------:R-:W-:Y:S01]  /*bba0*/  FFMA.FTZ R80, R150, c[0x0][0x2d0], -R3 ;  /* 0x0000b40096507a23 */ /* 0x000fe20000010803 */
[----:B------:R-:W-:Y:S01]  /*bbb0*/  HMMA.16816.F32 R64, R76, R90, R64 ;  /* 0x0000005a4c40723c */ /* 0x000fe20000001840 */
[----:B-1----:R-:W1:Y:S03]  /*bbc0*/  LDSM.16.MT88.4 R84, [R224+0x1900] ;  /* 0x00190000e054783b */ /* 0x002e660000004200 */
[----:B------:R-:W-:Y:S01]  /*bbd0*/  F2FP.PACK_AB R81, R158, R152 ;  /* 0x000000989e51723e */ /* 0x000fe200000000ff */
[----:B------:R3:W-:Y:S01]  /*bbe0*/  MUFU.EX2 R170, R80 ;  /* 0x0000005000aa7308 */ /* 0x0007e20000000800 */
[----:B------:R-:W-:Y:S01]  /*bbf0*/  F2FP.PACK_AB R82, R200, R157 ;  /* 0x0000009dc852723e */ /* 0x000fe200000000ff */
[--C-:B------:R-:W-:Y:S01]  /*bc00*/  FFMA.FTZ R112, R204, c[0x0][0x2d0], -R96.reuse ;  /* 0x0000b400cc707a23 */ /* 0x100fe20000010860 */
[----:B------:R-:W-:Y:S04]  /*bc10*/  F2FP.PACK_AB R76, R209, R210 ;  /* 0x000000d2d14c723e */ /* 0x000fe800000000ff */
[----:B------:R-:W-:Y:S02]  /*bc20*/  F2FP.PACK_AB R77, R154, R155 ;  /* 0x0000009b9a4d723e */ /* 0x000fe400000000ff */
[----:B------:R-:W-:Y:S01]  /*bc30*/  F2FP.PACK_AB R78, R203, R208 ;  /* 0x000000d0cb4e723e */ /* 0x000fe200000000ff */
[----:B------:R-:W-:Y:S01]  /*bc40*/  MUFU.EX2 R104, R104 ;  /* 0x0000006800687308 */ /* 0x000fe20000000800 */
[----:B------:R-:W-:Y:S02]  /*bc50*/  F2FP.PACK_AB R79, R202, R201 ;  /* 0x000000c9ca4f723e */ /* 0x000fe400000000ff */
[----:B------:R-:W-:Y:S01]  /*bc60*/  MOV R150, R135 ;  /* 0x0000008700967202 */ /* 0x000fe20000000f00 */
[----:B--2---:R-:W2:Y:S01]  /*bc70*/  LDSM.16.MT88.4 R88, [R227+0x1900] ;  /* 0x00190000e358783b */ /* 0x004ea20000004200 */
[----:B------:R-:W-:Y:S02]  /*bc80*/  F2FP.PACK_AB R83, R199, R156 ;  /* 0x0000009cc753723e */ /* 0x000fe400000000ff */
[----:B------:R-:W-:Y:S03]  /*bc90*/  MOV R135, R187 ;  /* 0x000000bb00877202 */ /* 0x000fe60000000f00 */
[----:B------:R-:W-:Y:S01]  /*bca0*/  MUFU.EX2 R112, R112 ;  /* 0x0000007000707308 */ /* 0x000fe20000000800 */
[----:B---3--:R-:W-:Y:S01]  /*bcb0*/  FFMA.FTZ R80, R149, c[0x0][0x2d0], -R105 ;  /* 0x0000b40095507a23 */ /* 0x008fe20000010869 */
[----:B------:R-:W-:Y:S08]  /*bcc0*/  MOV R149, R188 ;  /* 0x000000bc00957202 */ /* 0x000ff00000000f00 */
[----:B------:R3:W-:Y:S01]  /*bcd0*/  MUFU.EX2 R169, R80 ;  /* 0x0000005000a97308 */ /* 0x0007e20000000800 */
[-C--:B-1----:R-:W-:Y:S09]  /*bce0*/  HMMA.16816.F32 R4, R76, R84.reuse, R4 ;  /* 0x000000544c04723c */ /* 0x082ff20000001804 */
[----:B------:R1:W-:Y:S03]  /*bcf0*/  MUFU.EX2 R188, R92 ;  /* 0x0000005c00bc7308 */ /* 0x0003e60000000800 */
[----:B---3--:R-:W-:Y:S07]  /*bd00*/  F2FP.PACK_AB R80, R159, R153 ;  /* 0x000000999f50723e */ /* 0x008fee00000000ff */
[C---:B------:R-:W-:Y:S01]  /*bd10*/  HMMA.16816.F32 R8, R80.reuse, R84, R8 ;  /* 0x000000545008723c */ /* 0x040fe20000001808 */
[----:B-1----:R-:W1:Y:S06]  /*bd20*/  LDSM.16.MT88.4 R92, [R225+0x1900] ;  /* 0x00190000e15c783b */ /* 0x002e6c0000004200 */
[--C-:B------:R-:W-:Y:S01]  /*bd30*/  FFMA.FTZ R84, R134, c[0x0][0x2d0], -R107.reuse ;  /* 0x0000b40086547a23 */ /* 0x100fe2000001086b */
[-C--:B------:R-:W-:Y:S03]  /*bd40*/  HMMA.16816.F32 R12, R80, R86.reuse, R12 ;  /* 0x00000056500c723c */ /* 0x080fe6000000180c */
[----:B------:R3:W-:Y:S01]  /*bd50*/  MUFU.EX2 R168, R84 ;  /* 0x0000005400a87308 */ /* 0x0007e20000000800 */
[----:B------:R-:W-:Y:S02]  /*bd60*/  MOV R134, R122 ;  /* 0x0000007a00867202 */ /* 0x000fe40000000f00 */
[----:B------:R-:W-:Y:S02]  /*bd70*/  MOV R122, R185 ;  /* 0x000000b9007a7202 */ /* 0x000fe40000000f00 */
[C---:B------:R-:W-:Y:S04]  /*bd80*/  HMMA.16816.F32 R16, R76.reuse, R86, R16 ;  /* 0x000000564c10723c */ /* 0x040fe80000001810 */
[----:B------:R-:W-:Y:S04]  /*bd90*/  MOV R167, R134 ;  /* 0x0000008600a77202 */ /* 0x000fe80000000f00 */
[-C--:B--2---:R-:W-:Y:S08]  /*bda0*/  HMMA.16816.F32 R20, R76, R88.reuse, R20 ;  /* 0x000000584c14723c */ /* 0x084ff00000001814 */
[C---:B------:R-:W-:Y:S04]  /*bdb0*/  HMMA.16816.F32 R24, R80.reuse, R88, R24 ;  /* 0x000000585018723c */ /* 0x040fe80000001818 */
[--C-:B---3--:R-:W-:Y:S02]  /*bdc0*/  FFMA.FTZ R84, R234, c[0x0][0x2d0], -R107.reuse ;  /* 0x0000b400ea547a23 */ /* 0x108fe4000001086b */
[----:B------:R2:W5:Y:S01]  /*bdd0*/  LDL.LU R234, [R1+0x44] ;  /* 0x0000440001ea7983 */ /* 0x0005620000300800 */
[----:B------:R-:W-:Y:S01]  /*bde0*/  FFMA.FTZ R88, R98, c[0x0][0x2d0], -R107 ;  /* 0x0000b40062587a23 */ /* 0x000fe2000001086b */
[-C--:B------:R-:W-:Y:S01]  /*bdf0*/  HMMA.16816.F32 R28, R80, R90.reuse, R28 ;  /* 0x0000005a501c723c */ /* 0x080fe2000000181c */
[----:B------:R3:W-:Y:S01]  /*be00*/  MUFU.EX2 R187, R84 ;  /* 0x0000005400bb7308 */ /* 0x0007e20000000800 */
[----:B------:R-:W4:Y:S06]  /*be10*/  LDL.LU R164, [R1+0x14] ;  /* 0x0000140001a47983 */ /* 0x000f2c0000300800 */
[C---:B------:R-:W-:Y:S03]  /*be20*/  HMMA.16816.F32 R32, R76.reuse, R90, R32 ;  /* 0x0000005a4c20723c */ /* 0x040fe60000001820 */
[----:B------:R2:W-:Y:S05]  /*be30*/  MUFU.EX2 R185, R88 ;  /* 0x0000005800b97308 */ /* 0x0005ea0000000800 */
[-C--:B-1----:R-:W-:Y:S08]  /*be40*/  HMMA.16816.F32 R36, R76, R92.reuse, R36 ;  /* 0x0000005c4c24723c */ /* 0x082ff00000001824 */
[C---:B------:R-:W-:Y:S04]  /*be50*/  HMMA.16816.F32 R40, R80.reuse, R92, R40 ;  /* 0x0000005c5028723c */ /* 0x040fe80000001828 */
[----:B---3--:R-:W-:Y:S03]  /*be60*/  FFMA.FTZ R84, R186, c[0x0][0x2d0], -R105 ;  /* 0x0000b400ba547a23 */ /* 0x008fe60000010869 */
[--C-:B------:R-:W-:Y:S01]  /*be70*/  FFMA.FTZ R92, R135, c[0x0][0x2d0], -R96.reuse ;  /* 0x0000b400875c7a23 */ /* 0x100fe20000010860 */
[-C--:B------:R-:W-:Y:S01]  /*be80*/  HMMA.16816.F32 R44, R80, R94.reuse, R44 ;  /* 0x0000005e502c723c */ /* 0x080fe2000000182c */
[----:B------:R1:W-:Y:S03]  /*be90*/  MUFU.EX2 R175, R84 ;  /* 0x0000005400af7308 */ /* 0x0003e60000000800 */
[--C-:B--2---:R-:W-:Y:S01]  /*bea0*/  FFMA.FTZ R88, R99, c[0x0][0x2d0], -R107.reuse ;  /* 0x0000b40063587a23 */ /* 0x104fe2000001086b */
[----:B------:R-:W-:Y:S01]  /*beb0*/  MOV R135, R116 ;  /* 0x0000007400877202 */ /* 0x000fe20000000f00 */
[----:B------:R-:W-:Y:S02]  /*bec0*/  FFMA.FTZ R107, R115, c[0x0][0x2d0], -R107 ;  /* 0x0000b400736b7a23 */ /* 0x000fe4000001086b */
[C---:B------:R-:W-:Y:S03]  /*bed0*/  HMMA.16816.F32 R48, R76.reuse, R94, R48 ;  /* 0x0000005e4c30723c */ /* 0x040fe60000001830 */
[----:B------:R2:W-:Y:S10]  /*bee0*/  MUFU.EX2 R184, R88 ;  /* 0x0000005800b87308 */ /* 0x0005f40000000800 */
[----:B------:R3:W-:Y:S01]  /*bef0*/  MUFU.EX2 R117, R92 ;  /* 0x0000005c00757308 */ /* 0x0007e20000000800 */
[--C-:B-1----:R-:W-:Y:S02]  /*bf00*/  FFMA.FTZ R84, R97, c[0x0][0x2d0], -R105.reuse ;  /* 0x0000b40061547a23 */ /* 0x102fe40000010869 */
[----:B------:R-:W-:Y:S02]  /*bf10*/  FFMA.FTZ R105, R113, c[0x0][0x2d0], -R105 ;  /* 0x0000b40071697a23 */ /* 0x000fe40000010869 */
[--C-:B------:R-:W-:Y:S05]  /*bf20*/  FFMA.FTZ R113, R109, c[0x0][0x2d0], -R96.reuse ;  /* 0x0000b4006d717a23 */ /* 0x100fea0000010860 */
[----:B------:R1:W-:Y:S01]  /*bf30*/  MUFU.EX2 R186, R84 ;  /* 0x0000005400ba7308 */ /* 0x0003e20000000800 */
[--C-:B------:R-:W-:Y:S02]  /*bf40*/  FFMA.FTZ R109, R111, c[0x0][0x2d0], -R3.reuse ;  /* 0x0000b4006f6d7a23 */ /* 0x100fe40000010803 */
[--C-:B------:R-:W-:Y:S02]  /*bf50*/  FFMA.FTZ R111, R207, c[0x0][0x2d0], -R3.reuse ;  /* 0x0000b400cf6f7a23 */ /* 0x100fe40000010803 */
[--C-:B--2---:R-:W-:Y:S02]  /*bf60*/  FFMA.FTZ R88, R150, c[0x0][0x2d0], -R96.reuse ;  /* 0x0000b40096587a23 */ /* 0x104fe40000010860 */
[----:B------:R-:W2:Y:S03]  /*bf70*/  LDL.LU R150, [R1+0x18] ;  /* 0x0000180001967983 */ /* 0x000ea60000300800 */
[----:B------:R1:W-:Y:S01]  /*bf80*/  MUFU.EX2 R174, R88 ;  /* 0x0000005800ae7308 */ /* 0x0003e20000000800 */
[----:B---3--:R-:W-:Y:S09]  /*bf90*/  LDSM.16.MT88.4 R92, [R227+0x2100] ;  /* 0x00210000e35c783b */ /* 0x008ff20000004200 */
[----:B------:R-:W3:Y:S01]  /*bfa0*/  MUFU.EX2 R105, R105 ;  /* 0x0000006900697308 */ /* 0x000ee20000000800 */
[----:B-1----:R-:W1:Y:S09]  /*bfb0*/  LDSM.16.MT88.4 R84, [R226+0x1900] ;  /* 0x00190000e254783b */ /* 0x002e720000004200 */
[----:B------:R-:W1:Y:S01]  /*bfc0*/  MUFU.EX2 R107, R107 ;  /* 0x0000006b006b7308 */ /* 0x000e620000000800 */
[--C-:B------:R-:W-:Y:S01]  /*bfd0*/  FFMA.FTZ R88, R149, c[0x0][0x2d0], -R96.reuse ;  /* 0x0000b40095587a23 */ /* 0x100fe20000010860 */
[----:B------:R-:W-:Y:S01]  /*bfe0*/  MOV R149, R110 ;  /* 0x0000006e00957202 */ /* 0x000fe20000000f00 */
[--C-:B------:R-:W-:Y:S07]  /*bff0*/  FFMA.FTZ R110, R205, c[0x0][0x2d0], -R96.reuse ;  /* 0x0000b400cd6e7a23 */ /* 0x100fee0000010860 */
[----:B------:R1:W-:Y:S01]  /*c000*/  MUFU.EX2 R173, R88 ;  /* 0x0000005800ad7308 */ /* 0x0003e20000000800 */
[----:B---3--:R-:W-:Y:S09]  /*c010*/  F2FP.PACK_AB R182, R105, R104 ;  /* 0x0000006869b6723e */ /* 0x008ff200000000ff */
[----:B------:R-:W3:Y:S01]  /*c020*/  MUFU.EX2 R113, R113 ;  /* 0x0000007100717308 */ /* 0x000ee20000000800 */
[----:B-1----:R-:W-:Y:S09]  /*c030*/  F2FP.PACK_AB R183, R107, R106 ;  /* 0x0000006a6bb7723e */ /* 0x002ff200000000ff */
[----:B------:R-:W-:Y:S01]  /*c040*/  MUFU.EX2 R110, R110 ;  /* 0x0000006e006e7308 */ /* 0x000fe20000000800 */
[-C--:B------:R-:W-:Y:S03]  /*c050*/  HMMA.16816.F32 R52, R76, R84.reuse, R52 ;  /* 0x000000544c34723c */ /* 0x080fe60000001834 */
[--C-:B------:R-:W-:Y:S02]  /*c060*/  FFMA.FTZ R88, R148, c[0x0][0x2d0], -R3.reuse ;  /* 0x0000b40094587a23 */ /* 0x100fe40000010803 */
[----:B------:R-:W2:Y:S04]  /*c070*/  LDL.LU R148, [R1+0x20] ;  /* 0x0000200001947983 */ /* 0x000ea80000300800 */
[----:B------:R-:W-:Y:S01]  /*c080*/  MUFU.EX2 R109, R109 ;  /* 0x0000006d006d7308 */ /* 0x000fe20000000800 */
[C---:B------:R-:W-:Y:S01]  /*c090*/  HMMA.16816.F32 R56, R80.reuse, R84, R56 ;  /* 0x000000545038723c */ /* 0x040fe20000001838 */
[----:B------:R-:W2:Y:S03]  /*c0a0*/  LDL.LU R134, [R1+0x1c] ;  /* 0x00001c0001867983 */ /* 0x000ea60000300800 */
[----:B---3--:R-:W-:Y:S03]  /*c0b0*/  F2FP.PACK_AB R178, R113, R112 ;  /* 0x0000007071b2723e */ /* 0x008fe600000000ff */
[--C-:B------:R-:W-:Y:S01]  /*c0c0*/  FFMA.FTZ R84, R108, c[0x0][0x2d0], -R96.reuse ;  /* 0x0000b4006c547a23 */ /* 0x100fe20000010860 */
[-C--:B------:R-:W-:Y:S01]  /*c0d0*/  HMMA.16816.F32 R60, R80, R86.reuse, R60 ;  /* 0x00000056503c723c */ /* 0x080fe2000000183c */
[----:B------:R1:W-:Y:S03]  /*c0e0*/  MUFU.EX2 R172, R88 ;  /* 0x0000005800ac7308 */ /* 0x0003e60000000800 */
[----:B------:R-:W-:Y:S02]  /*c0f0*/  FFMA.FTZ R108, R206, c[0x0][0x2d0], -R96 ;  /* 0x0000b400ce6c7a23 */ /* 0x000fe40000010860 */
[----:B------:R-:W-:Y:S01]  /*c100*/  LDSM.16.MT88.4 R96, [R225+0x2100] ;  /* 0x00210000e160783b */ /* 0x000fe20000004200 */
[--C-:B------:R-:W-:Y:S01]  /*c110*/  FFMA.FTZ R80, R167, c[0x0][0x2d0], -R3.reuse ;  /* 0x0000b400a7507a23 */ /* 0x100fe20000010803 */
[----:B------:R-:W-:Y:S03]  /*c120*/  HMMA.16816.F32 R64, R76, R86, R64 ;  /* 0x000000564c40723c */ /* 0x000fe60000001840 */
[----:B------:R3:W-:Y:S01]  /*c130*/  MUFU.EX2 R115, R80 ;  /* 0x0000005000737308 */ /* 0x0007e20000000800 */
[--C-:B------:R-:W-:Y:S01]  /*c140*/  FFMA.FTZ R81, R166, c[0x0][0x2d0], -R3.reuse ;  /* 0x0000b400a6517a23 */ /* 0x100fe20000010803 */
[----:B------:R-:W-:Y:S02]  /*c150*/  F2FP.PACK_AB R82, R190, R189 ;  /* 0x000000bdbe52723e */ /* 0x000fe400000000ff */
[----:B------:R-:W-:Y:S02]  /*c160*/  F2FP.PACK_AB R76, R198, R163 ;  /* 0x000000a3c64c723e */ /* 0x000fe400000000ff */
[----:B------:R-:W-:Y:S03]  /*c170*/  F2FP.PACK_AB R77, R197, R162 ;  /* 0x000000a2c54d723e */ /* 0x000fe600000000ff */
[----:B------:R-:W-:Y:S01]  /*c180*/  F2FP.PACK_AB R78, R195, R196 ;  /* 0x000000c4c34e723e */ /* 0x000fe200000000ff */
[----:B------:R3:W-:Y:S01]  /*c190*/  MUFU.EX2 R114, R81 ;  /* 0x0000005100727308 */ /* 0x0007e20000000800 */
[----:B------:R-:W-:Y:S02]  /*c1a0*/  F2FP.PACK_AB R79, R193, R194 ;  /* 0x000000c2c14f723e */ /* 0x000fe400000000ff */
[----:B------:R-:W-:Y:S01]  /*c1b0*/  F2FP.PACK_AB R83, R170, R171 ;  /* 0x000000abaa53723e */ /* 0x000fe200000000ff */
[--C-:B-1----:R-:W-:Y:S02]  /*c1c0*/  FFMA.FTZ R88, R118, c[0x0][0x2d0], -R3.reuse ;  /* 0x0000b40076587a23 */ /* 0x102fe40000010803 */
[----:B------:R-:W-:Y:S04]  /*c1d0*/  FFMA.FTZ R3, R74, c[0x0][0x2d0], -R3 ;  /* 0x0000b4004a037a23 */ /* 0x000fe80000010803 */
[----:B------:R1:W-:Y:S01]  /*c1e0*/  MUFU.EX2 R118, R88 ;  /* 0x0000005800767308 */ /* 0x0003e20000000800 */
[----:B---3--:R-:W-:Y:S09]  /*c1f0*/  F2FP.PACK_AB R80, R192, R161 ;  /* 0x000000a1c050723e */ /* 0x008ff200000000ff */
[----:B------:R3:W-:Y:S01]  /*c200*/  MUFU.EX2 R116, R84 ;  /* 0x0000005400747308 */ /* 0x0007e20000000800 */
[----:B------:R-:W-:Y:S09]  /*c210*/  F2FP.PACK_AB R81, R191, R160 ;  /* 0x000000a0bf51723e */ /* 0x000ff200000000ff */
[----:B------:R-:W3:Y:S01]  /*c220*/  MUFU.EX2 R108, R108 ;  /* 0x0000006c006c7308 */ /* 0x000ee20000000800 */
[----:B-1----:R-:W1:Y:S09]  /*c230*/  LDSM.16.MT88.4 R88, [R224+0x2100] ;  /* 0x00210000e058783b */ /* 0x002e720000004200 */
[----:B------:R-:W1:Y:S01]  /*c240*/  MUFU.EX2 R111, R111 ;  /* 0x0000006f006f7308 */ /* 0x000e620000000800 */
[----:B---3--:R-:W3:Y:S01]  /*c250*/  LDSM.16.MT88.4 R84, [R226+0x2100] ;  /* 0x00210000e254783b */ /* 0x008ee20000004200 */
[----:B------:R-:W-:Y:S02]  /*c260*/  F2FP.PACK_AB R176, R110, R108 ;  /* 0x0000006c6eb0723e */ /* 0x000fe400000000ff */
[----:B-1----:R-:W-:Y:S01]  /*c270*/  F2FP.PACK_AB R177, R111, R109 ;  /* 0x0000006d6fb1723e */ /* 0x002fe200000000ff */
[-C--:B------:R-:W-:Y:S08]  /*c280*/  HMMA.16816.F32 R4, R76, R88.reuse, R4 ;  /* 0x000000584c04723c */ /* 0x080ff00000001804 */
[C---:B------:R-:W-:Y:S08]  /*c290*/  HMMA.16816.F32 R8, R80.reuse, R88, R8 ;  /* 0x000000585008723c */ /* 0x040ff00000001808 */
[-C--:B------:R-:W-:Y:S08]  /*c2a0*/  HMMA.16816.F32 R12, R80, R90.reuse, R12 ;  /* 0x0000005a500c723c */ /* 0x080ff0000000180c */
[C---:B------:R-:W-:Y:S01]  /*c2b0*/  HMMA.16816.F32 R16, R76.reuse, R90, R16 ;  /* 0x0000005a4c10723c */ /* 0x040fe20000001810 */
[----:B------:R-:W1:Y:S07]  /*c2c0*/  LDSM.16.MT88.4 R88, [R224+0x2900] ;  /* 0x00290000e058783b */ /* 0x000e6e0000004200 */
[-C--:B------:R-:W-:Y:S08]  /*c2d0*/  HMMA.16816.F32 R20, R76, R92.reuse, R20 ;  /* 0x0000005c4c14723c */ /* 0x080ff00000001814 */
[C---:B------:R-:W-:Y:S08]  /*c2e0*/  HMMA.16816.F32 R24, R80.reuse, R92, R24 ;  /* 0x0000005c5018723c */ /* 0x040ff00000001818 */
[-C--:B------:R-:W-:Y:S08]  /*c2f0*/  HMMA.16816.F32 R28, R80, R94.reuse, R28 ;  /* 0x0000005e501c723c */ /* 0x080ff0000000181c */
[C---:B------:R-:W-:Y:S01]  /*c300*/  HMMA.16816.F32 R32, R76.reuse, R94, R32 ;  /* 0x0000005e4c20723c */ /* 0x040fe20000001820 */
[----:B------:R-:W1:Y:S07]  /*c310*/  LDSM.16.MT88.4 R92, [R227+0x2900] ;  /* 0x00290000e35c783b */ /* 0x000e6e0000004200 */
[-C--:B------:R-:W-:Y:S04]  /*c320*/  HMMA.16816.F32 R36, R76, R96.reuse, R36 ;  /* 0x000000604c24723c */ /* 0x080fe80000001824 */
[----:B----4-:R-:W-:Y:S02]  /*c330*/  FFMA.FTZ R74, R70, R164, R165 ;  /* 0x000000a4464a7223 */ /* 0x010fe400000100a5 */
[----:B------:R-:W-:Y:S02]  /*c340*/  LDSM.16.MT88.4 R164, [R225+0x3100] ;  /* 0x00310000e1a4783b */ /* 0x000fe40000004200 */
[C---:B------:R-:W-:Y:S08]  /*c350*/  HMMA.16816.F32 R40, R80.reuse, R96, R40 ;  /* 0x000000605028723c */ /* 0x040ff00000001828 */
[-C--:B------:R-:W-:Y:S08]  /*c360*/  HMMA.16816.F32 R44, R80, R98.reuse, R44 ;  /* 0x00000062502c723c */ /* 0x080ff0000000182c */
[C---:B------:R-:W-:Y:S01]  /*c370*/  HMMA.16816.F32 R48, R76.reuse, R98, R48 ;  /* 0x000000624c30723c */ /* 0x040fe20000001830 */
[----:B------:R-:W4:Y:S07]  /*c380*/  LDSM.16.MT88.4 R96, [R225+0x2900] ;  /* 0x00290000e160783b */ /* 0x000f2e0000004200 */
[-C--:B---3--:R-:W-:Y:S08]  /*c390*/  HMMA.16816.F32 R52, R76, R84.reuse, R52 ;  /* 0x000000544c34723c */ /* 0x088ff00000001834 */
[C---:B------:R-:W-:Y:S08]  /*c3a0*/  HMMA.16816.F32 R56, R80.reuse, R84, R56 ;  /* 0x000000545038723c */ /* 0x040ff00000001838 */
[-C--:B------:R-:W-:Y:S07]  /*c3b0*/  HMMA.16816.F32 R60, R80, R86.reuse, R60 ;  /* 0x00000056503c723c */ /* 0x080fee000000183c */
[----:B------:R-:W-:Y:S01]  /*c3c0*/  F2FP.PACK_AB R80, R173, R174 ;  /* 0x000000aead50723e */ /* 0x000fe200000000ff */
[----:B------:R-:W-:Y:S01]  /*c3d0*/  HMMA.16816.F32 R64, R76, R86, R64 ;  /* 0x000000564c40723c */ /* 0x000fe20000001840 */
[----:B------:R-:W3:Y:S03]  /*c3e0*/  LDSM.16.MT88.4 R84, [R226+0x2900] ;  /* 0x00290000e254783b */ /* 0x000ee60000004200 */
[----:B------:R-:W-:Y:S02]  /*c3f0*/  F2FP.PACK_AB R81, R118, R172 ;  /* 0x000000ac7651723e */ /* 0x000fe400000000ff */
[----:B------:R-:W-:Y:S02]  /*c400*/  F2FP.PACK_AB R82, R116, R117 ;  /* 0x000000757452723e */ /* 0x000fe400000000ff */
[----:B------:R-:W-:Y:S01]  /*c410*/  F2FP.PACK_AB R76, R188, R169 ;  /* 0x000000a9bc4c723e */ /* 0x000fe200000000ff */
[----:B--2---:R-:W-:Y:S03]  /*c420*/  FFMA.FTZ R68, R68, R150, R151 ;  /* 0x0000009644447223 */ /* 0x004fe60000010097 */
[----:B------:R-:W-:Y:S02]  /*c430*/  F2FP.PACK_AB R77, R187, R168 ;  /* 0x000000a8bb4d723e */ /* 0x000fe400000000ff */
[----:B------:R-:W-:Y:S01]  /*c440*/  F2FP.PACK_AB R78, R186, R175 ;  /* 0x000000afba4e723e */ /* 0x000fe200000000ff */
[----:B------:R-:W-:Y:S01]  /*c450*/  FADD.FTZ R68, R132, R68 ;  /* 0x0000004484447221 */ /* 0x000fe20000010000 */
[----:B------:R-:W-:Y:S02]  /*c460*/  F2FP.PACK_AB R79, R184, R185 ;  /* 0x000000b9b84f723e */ /* 0x000fe400000000ff */
[----:B------:R-:W-:Y:S05]  /*c470*/  F2FP.PACK_AB R83, R114, R115 ;  /* 0x000000737253723e */ /* 0x000fea00000000ff */
[-C--:B-1----:R-:W-:Y:S08]  /*c480*/  HMMA.16816.F32 R4, R76, R88.reuse, R4 ;  /* 0x000000584c04723c */ /* 0x082ff00000001804 */
[C---:B------:R-:W-:Y:S01]  /*c490*/  HMMA.16816.F32 R8, R80.reuse, R88, R8 ;  /* 0x000000585008723c */ /* 0x040fe20000001808 */
[----:B------:R-:W-:Y:S07]  /*c4a0*/  MUFU.EX2 R88, R75 ;  /* 0x0000004b00587308 */ /* 0x000fee0000000800 */
[-C--:B------:R-:W-:Y:S03]  /*c4b0*/  HMMA.16816.F32 R12, R80, R90.reuse, R12 ;  /* 0x0000005a500c723c */ /* 0x080fe6000000180c */
[----:B------:R-:W1:Y:S05]  /*c4c0*/  MUFU.EX2 R75, R3 ;  /* 0x00000003004b7308 */ /* 0x000e6a0000000800 */
[C---:B------:R-:W-:Y:S08]  /*c4d0*/  HMMA.16816.F32 R16, R76.reuse, R90, R16 ;  /* 0x0000005a4c10723c */ /* 0x040ff00000001810 */
[-C--:B------:R-:W-:Y:S08]  /*c4e0*/  HMMA.16816.F32 R20, R76, R92.reuse, R20 ;  /* 0x0000005c4c14723c */ /* 0x080ff00000001814 */
[C---:B------:R-:W-:Y:S04]  /*c4f0*/  HMMA.16816.F32 R24, R80.reuse, R92, R24 ;  /* 0x0000005c5018723c */ /* 0x040fe80000001818 */
[----:B-1----:R-:W-:Y:S04]  /*c500*/  F2FP.PACK_AB R179, R75, R88 ;  /* 0x000000584bb3723e */ /* 0x002fe800000000ff */
[-C--:B------:R-:W-:Y:S04]  /*c510*/  HMMA.16816.F32 R28, R80, R94.reuse, R28 ;  /* 0x0000005e501c723c */ /* 0x080fe8000000181c */
[----:B------:R-:W-:Y:S02]  /*c520*/  FFMA.FTZ R70, R69, R148, R149 ;  /* 0x0000009445467223 */ /* 0x000fe40000010095 */
[----:B------:R-:W-:Y:S01]  /*c530*/  FFMA.FTZ R0, R0, R134, R135 ;  /* 0x0000008600007223 */ /* 0x000fe20000010087 */
[----:B------:R-:W-:Y:S01]  /*c540*/  LDSM.16.MT88.4 R148, [R227+0x3100] ;  /* 0x00310000e394783b */ /* 0x000fe20000004200 */
[----:B------:R-:W-:Y:S01]  /*c550*/  FADD.FTZ R70, R233, R70 ;  /* 0x00000046e9467221 */ /* 0x000fe20000010000 */
[C---:B------:R-:W-:Y:S04]  /*c560*/  HMMA.16816.F32 R32, R76.reuse, R94, R32 ;  /* 0x0000005e4c20723c */ /* 0x040fe80000001820 */
[----:B------:R-:W-:Y:S02]  /*c570*/  FADD.FTZ R69, R133, R74 ;  /* 0x0000004a85457221 */ /* 0x000fe40000010000 */
[----:B------:R-:W-:Y:S01]  /*c580*/  FADD.FTZ R0, R232, R0 ;  /* 0x00000000e8007221 */ /* 0x000fe20000010000 */
[----:B------:R1:W5:Y:S01]  /*c590*/  LDL.LU R233, [R1+0x40] ;  /* 0x0000400001e97983 */ /* 0x0003620000300800 */
[----:B------:R-:W-:Y:S01]  /*c5a0*/  FADD.FTZ R74, R231, R69 ;  /* 0x00000045e74a7221 */ /* 0x000fe20000010000 */
[-C--:B----4-:R-:W-:Y:S02]  /*c5b0*/  HMMA.16816.F32 R36, R76, R96.reuse, R36 ;  /* 0x000000604c24723c */ /* 0x090fe40000001824 */
[----:B------:R1:W5:Y:S01]  /*c5c0*/  LDL.LU R232, [R1+0x3c] ;  /* 0x00003c0001e87983 */ /* 0x0003620000300800 */
[----:B------:R-:W-:Y:S02]  /*c5d0*/  FADD.FTZ R69, R230, R68 ;  /* 0x00000044e6457221 */ /* 0x000fe40000010000 */
[----:B------:R-:W-:Y:S01]  /*c5e0*/  FADD.FTZ R68, R229, R70 ;  /* 0x00000046e5447221 */ /* 0x000fe20000010000 */
[----:B------:R1:W5:Y:S01]  /*c5f0*/  LDL.LU R231, [R1+0x38] ;  /* 0x0000380001e77983 */ /* 0x0003620000300800 */
[----:B------:R-:W-:Y:S01]  /*c600*/  FADD.FTZ R70, R228, R0 ;  /* 0x00000000e4467221 */ /* 0x000fe20000010000 */
[C---:B------:R-:W-:Y:S02]  /*c610*/  HMMA.16816.F32 R40, R80.reuse, R96, R40 ;  /* 0x000000605028723c */ /* 0x040fe40000001828 */
[----:B------:R1:W5:Y:S02]  /*c620*/  LDL.LU R230, [R1+0x34] ;  /* 0x0000340001e67983 */ /* 0x0003640000300800 */
[----:B------:R-:W-:Y:S02]  /*c630*/  FADD.FTZ R0, R119, R74 ;  /* 0x0000004a77007221 */ /* 0x000fe40000010000 */
[----:B------:R-:W-:Y:S01]  /*c640*/  FADD.FTZ R69, R122, R69 ;  /* 0x000000457a457221 */ /* 0x000fe20000010000 */
[----:B------:R1:W5:Y:S01]  /*c650*/  LDL.LU R229, [R1+0x30] ;  /* 0x0000300001e57983 */ /* 0x0003620000300800 */
[----:B------:R-:W-:Y:S01]  /*c660*/  FADD.FTZ R68, R121, R68 ;  /* 0x0000004479447221 */ /* 0x000fe20000010000 */
[-C--:B------:R-:W-:Y:S02]  /*c670*/  HMMA.16816.F32 R44, R80, R98.reuse, R44 ;  /* 0x00000062502c723c */ /* 0x080fe4000000182c */
[----:B------:R1:W5:Y:S01]  /*c680*/  LDL.LU R228, [R1+0x2c] ;  /* 0x00002c0001e47983 */ /* 0x0003620000300800 */
[----:B------:R-:W-:Y:S02]  /*c690*/  FADD.FTZ R3, R120, R70 ;  /* 0x0000004678037221 */ /* 0x000fe40000010000 */
[----:B------:R-:W-:Y:S01]  /*c6a0*/  FADD.FTZ R70, R127, R0 ;  /* 0x000000007f467221 */ /* 0x000fe20000010000 */
[----:B------:R1:W5:Y:S01]  /*c6b0*/  LDL.LU R119, [R1+0x28] ;  /* 0x0000280001777983 */ /* 0x0003620000300800 */
[----:B------:R-:W-:Y:S01]  /*c6c0*/  FADD.FTZ R0, R126, R69 ;  /* 0x000000457e007221 */ /* 0x000fe20000010000 */
[C---:B------:R-:W-:Y:S02]  /*c6d0*/  HMMA.16816.F32 R48, R76.reuse, R98, R48 ;  /* 0x000000624c30723c */ /* 0x040fe40000001830 */
[----:B------:R-:W2:Y:S02]  /*c6e0*/  LDSM.16.MT88.4 R132, [R224+0x3100] ;  /* 0x00310000e084783b */ /* 0x000ea40000004200 */
[----:B------:R-:W-:Y:S02]  /*c6f0*/  FADD.FTZ R69, R125, R68 ;  /* 0x000000447d457221 */ /* 0x000fe40000010000 */
[----:B------:R-:W-:Y:S02]  /*c700*/  FADD.FTZ R68, R124, R3 ;  /* 0x000000037c447221 */ /* 0x000fe40000010000 */
[----:B------:R-:W-:Y:S01]  /*c710*/  FADD.FTZ R3, R252, R70 ;  /* 0x00000046fc037221 */ /* 0x000fe20000010000 */
[-C--:B---3--:R-:W-:Y:S03]  /*c720*/  HMMA.16816.F32 R52, R76, R84.reuse, R52 ;  /* 0x000000544c34723c */ /* 0x088fe60000001834 */
[----:B------:R-:W-:Y:S05]  /*c730*/  FADD.FTZ R0, R251, R0 ;  /* 0x00000000fb007221 */ /* 0x000fea0000010000 */
[C---:B------:R-:W-:Y:S08]  /*c740*/  HMMA.16816.F32 R56, R80.reuse, R84, R56 ;  /* 0x000000545038723c */ /* 0x040ff00000001838 */
[-C--:B------:R-:W-:Y:S08]  /*c750*/  HMMA.16816.F32 R60, R80, R86.reuse, R60 ;  /* 0x00000056503c723c */ /* 0x080ff0000000183c */
[----:B------:R-:W-:Y:S08]  /*c760*/  HMMA.16816.F32 R64, R76, R86, R64 ;  /* 0x000000564c40723c */ /* 0x000ff00000001840 */
[-C--:B--2---:R-:W-:Y:S07]  /*c770*/  HMMA.16816.F32 R124, R180, R132.reuse, R4 ;  /* 0x00000084b47c723c */ /* 0x084fee0000001804 */
[----:B------:R-:W-:Y:S01]  /*c780*/  FADD.FTZ R4, R139, R69 ;  /* 0x000000458b047221 */ /* 0x000fe20000010000 */
[C---:B------:R-:W-:Y:S04]  /*c790*/  HMMA.16816.F32 R120, R176.reuse, R132, R8 ;  /* 0x00000084b078723c */ /* 0x040fe80000001808 */
[----:B------:R-:W-:Y:S02]  /*c7a0*/  FADD.FTZ R7, R138, R68 ;  /* 0x000000448a077221 */ /* 0x000fe40000010000 */
[----:B------:R-:W-:Y:S02]  /*c7b0*/  FADD.FTZ R6, R137, R3 ;  /* 0x0000000389067221 */ /* 0x000fe40000010000 */
[----:B------:R-:W-:Y:S01]  /*c7c0*/  FADD.FTZ R5, R136, R0 ;  /* 0x0000000088057221 */ /* 0x000fe20000010000 */
[-C--:B------:R-:W-:Y:S03]  /*c7d0*/  HMMA.16816.F32 R128, R176, R134.reuse, R12 ;  /* 0x00000086b080723c */ /* 0x080fe6000000180c */
[----:B------:R-:W-:Y:S02]  /*c7e0*/  FADD.FTZ R4, R249, R4 ;  /* 0x00000004f9047221 */ /* 0x000fe40000010000 */
[----:B------:R-:W-:Y:S02]  /*c7f0*/  FADD.FTZ R3, R221, R7 ;  /* 0x00000007dd037221 */ /* 0x000fe40000010000 */
        /* <DEDUP_REMOVED lines=12> */
[----:B------:R-:W-:Y:S04]  /*c8c0*/  FADD.FTZ R7, R220, R4 ;  /* 0x00000004dc077221 */ /* 0x000fe80000010000 */
        /* <DEDUP_REMOVED lines=9> */
[----:B------:R-:W-:Y:S01]  /*c960*/  FADD.FTZ R10, R217, R3 ;  /* 0x00000003d90a7221 */ /* 0x000fe20000010000 */
[----:B------:R-:W2:Y:S01]  /*c970*/  LDSM.16.MT88.4 R4, [R226+0x3100] ;  /* 0x00310000e204783b */ /* 0x000ea20000004200 */
[----:B------:R-:W-:Y:S04]  /*c980*/  FADD.FTZ R9, R213, R0 ;  /* 0x00000000d5097221 */ /* 0x000fe80000010000 */
[----:B------:R-:W-:Y:S02]  /*c990*/  FADD.FTZ R8, R216, R8 ;  /* 0x00000008d8087221 */ /* 0x000fe40000010000 */
[----:B------:R-:W-:Y:S02]  /*c9a0*/  FADD.FTZ R0, R155, R10 ;  /* 0x0000000a9b007221 */ /* 0x000fe40000010000 */
[----:B------:R-:W-:Y:S02]  /*c9b0*/  FADD.FTZ R3, R210, R11 ;  /* 0x0000000bd2037221 */ /* 0x000fe40000010000 */
[----:B------:R-:W-:Y:S02]  /*c9c0*/  FADD.FTZ R12, R153, R9 ;  /* 0x00000009990c7221 */ /* 0x000fe40000010000 */
[----:B------:R-:W-:Y:S02]  /*c9d0*/  FADD.FTZ R11, R152, R8 ;  /* 0x00000008980b7221 */ /* 0x000fe40000010000 */
[----:B------:R-:W-:Y:S02]  /*c9e0*/  FADD.FTZ R9, R154, R0 ;  /* 0x000000009a097221 */ /* 0x000fe40000010000 */
[----:B------:R-:W-:Y:S01]  /*c9f0*/  FADD.FTZ R10, R209, R3 ;  /* 0x00000003d10a7221 */ /* 0x000fe20000010000 */
[-C--:B------:R-:W-:Y:S03]  /*ca00*/  HMMA.16816.F32 R152, R180, R164.reuse, R36 ;  /* 0x000000a4b498723c */ /* 0x080fe60000001824 */
[----:B------:R-:W-:Y:S02]  /*ca10*/  FADD.FTZ R8, R159, R12 ;  /* 0x0000000c9f087221 */ /* 0x000fe40000010000 */
[----:B------:R-:W-:Y:S02]  /*ca20*/  FADD.FTZ R3, R158, R11 ;  /* 0x0000000b9e037221 */ /* 0x000fe40000010000 */
[----:B------:R-:W-:Y:S02]  /*ca30*/  FADD.FTZ R0, R208, R10 ;  /* 0x0000000ad0007221 */ /* 0x000fe40000010000 */
[----:B------:R-:W-:Y:S03]  /*ca40*/  FADD.FTZ R12, R201, R9 ;  /* 0x00000009c90c7221 */ /* 0x000fe60000010000 */
        /* <DEDUP_REMOVED lines=24> */
[----:B------:R-:W-:Y:S02]  /*cbd0*/  FADD.FTZ R11, R170, R8 ;  /* 0x00000008aa0b7221 */ /* 0x000fe40000010000 */
[----:B------:R-:W-:Y:S02]  /*cbe0*/  FADD.FTZ R10, R169, R3 ;  /* 0x00000003a90a7221 */ /* 0x000fe40000010000 */
[----:B------:R-:W-:Y:S02]  /*cbf0*/  FADD.FTZ R9, R168, R0 ;  /* 0x00000000a8097221 */ /* 0x000fe40000010000 */
[----:B------:R-:W-:Y:S01]  /*cc00*/  FADD.FTZ R8, R174, R12 ;  /* 0x0000000cae087221 */ /* 0x000fe20000010000 */
[-C--:B--2---:R-:W-:Y:S03]  /*cc10*/  HMMA.16816.F32 R168, R180, R4.reuse, R52 ;  /* 0x00000004b4a8723c */ /* 0x084fe60000001834 */
[----:B------:R-:W-:Y:S02]  /*cc20*/  FADD.FTZ R0, R188, R10 ;  /* 0x0000000abc007221 */ /* 0x000fe40000010000 */
[----:B------:R-:W-:Y:S02]  /*cc30*/  FADD.FTZ R3, R172, R11 ;  /* 0x0000000bac037221 */ /* 0x000fe40000010000 */
[----:B------:R-:W-:Y:S02]  /*cc40*/  FADD.FTZ R10, R173, R8 ;  /* 0x00000008ad0a7221 */ /* 0x000fe40000010000 */
[----:B------:R-:W-:Y:S02]  /*cc50*/  FADD.FTZ R8, R175, R0 ;  /* 0x00000000af087221 */ /* 0x000fe40000010000 */
[C---:B------:R-:W-:Y:S04]  /*cc60*/  HMMA.16816.F32 R172, R176.reuse, R4, R56 ;  /* 0x00000004b0ac723c */ /* 0x040fe80000001838 */
[----:B------:R-:W-:Y:S02]  /*cc70*/  FADD.FTZ R11, R187, R9 ;  /* 0x00000009bb0b7221 */ /* 0x000fe40000010000 */
[----:B------:R-:W-:Y:S01]  /*cc80*/  FADD.FTZ R9, R118, R3 ;  /* 0x0000000376097221 */ /* 0x000fe20000010000 */
[----:B------:R-:W-:Y:S01]  /*cc90*/  MOV R118, R2 ;  /* 0x0000000200767202 */ /* 0x000fe20000000f00 */
[----:B------:R-:W-:Y:S01]  /*cca0*/  FADD.FTZ R4, R185, R11 ;  /* 0x0000000bb9047221 */ /* 0x000fe20000010000 */
[-C--:B------:R-:W-:Y:S03]  /*ccb0*/  HMMA.16816.F32 R176, R176, R6.reuse, R60 ;  /* 0x00000006b0b0723c */ /* 0x080fe6000000183c */
[----:B------:R-:W-:Y:S01]  /*ccc0*/  FADD.FTZ R3, R117, R10 ;  /* 0x0000000a75037221 */ /* 0x000fe20000010000 */
[----:B------:R-:W-:Y:S01]  /*ccd0*/  MOV R117, R71 ;  /* 0x0000004700757202 */ /* 0x000fe20000000f00 */
[----:B------:R-:W-:Y:S02]  /*cce0*/  FADD.FTZ R10, R186, R8 ;  /* 0x00000008ba0a7221 */ /* 0x000fe40000010000 */
[----:B------:R-:W-:Y:S01]  /*ccf0*/  FADD.FTZ R0, R115, R9 ;  /* 0x0000000973007221 */ /* 0x000fe20000010000 */
[----:B------:R-:W-:Y:S04]  /*cd00*/  HMMA.16816.F32 R180, R180, R6, R64 ;  /* 0x00000006b4b4723c */ /* 0x000fe80000001840 */
[----:B------:R-:W-:Y:S02]  /*cd10*/  FADD.FTZ R9, R184, R4 ;  /* 0x00000004b8097221 */ /* 0x000fe40000010000 */
[----:B------:R-:W-:Y:S01]  /*cd20*/  FADD.FTZ R5, R116, R3 ;  /* 0x0000000374057221 */ /* 0x000fe20000010000 */
[----:B------:R-:W-:Y:S01]  /*cd30*/  MOV R116, R72 ;  /* 0x0000004800747202 */ /* 0x000fe20000000f00 */
        /* <DEDUP_REMOVED lines=12> */
[----:B------:R-:W-:Y:S01]  /*ce00*/  STL [R1+0x14], R5 ;  /* 0x0000140501007387 */ /* 0x000fe20000100800 */
[----:B------:R-:W-:Y:S02]  /*ce10*/  FADD.FTZ R3, R112, R3 ;  /* 0x0000000370037221 */ /* 0x000fe40000010000 */
[----:B------:R-:W-:Y:S01]  /*ce20*/  FADD.FTZ R0, R111, R8 ;  /* 0x000000086f007221 */ /* 0x000fe20000010000 */
[----:B------:R-:W-:Y:S01]  /*ce30*/  STL [R1+0x18], R4 ;  /* 0x0000180401007387 */ /* 0x000fe20000100800 */
[----:B------:R-:W-:Y:S02]  /*ce40*/  FADD.FTZ R3, R113, R3 ;  /* 0x0000000371037221 */ /* 0x000fe40000010000 */
[----:B------:R-:W-:Y:S03]  /*ce50*/  FADD.FTZ R0, R88, R0 ;  /* 0x0000000058007221 */ /* 0x000fe60000010000 */
[----:B------:R2:W-:Y:S01]  /*ce60*/  STL [R1+0x20], R3 ;  /* 0x0000200301007387 */ /* 0x0005e20000100800 */
[----:B------:R-:W-:Y:S05]  /*ce70*/  FADD.FTZ R0, R75, R0 ;  /* 0x000000004b007221 */ /* 0x000fea0000010000 */
[----:B------:R1:W-:Y:S01]  /*ce80*/  STL [R1+0x1c], R0 ;  /* 0x00001c0001007387 */ /* 0x0003e20000100800 */
[----:B--2---:R-:W-:Y:S01]  /*ce90*/  MOV R3, R73 ;  /* 0x0000004900037202 */ /* 0x004fe20000000f00 */
[----:B-1---5:R-:W-:-:S05]  /*cea0*/  @P0 BRA `(.L_x_20) ;  /* 0xffffad8000000947 */ /* 0x022fca000383ffff */
.L_x_19:
[----:B-1----:R-:W2:Y:S04]  /*ceb0*/  LDL.LU R0, [R1+0x14] ;  /* 0x0000140001007983 */ /* 0x002ea80000300800 */
[----:B------:R-:W3:Y:S04]  /*cec0*/  LDL.LU R4, [R1+0x18] ;  /* 0x0000180001047983 */ /* 0x000ee80000300800 */
[----:B------:R-:W4:Y:S04]  /*ced0*/  LDL.LU R10, [R1+0x20] ;  /* 0x00002000010a7983 */ /* 0x000f280000300800 */
[----:B------:R-:W5:Y:S01]  /*cee0*/  LDL.LU R8, [R1+0x1c] ;  /* 0x00001c0001087983 */ /* 0x000f620000300800 */
[----:B------:R-:W-:-:S02]  /*cef0*/  MOV R20, 0xff800000 ;  /* 0xff80000000147802 */ /* 0x000fc40000000f00 */
[----:B------:R-:W-:Y:S02]  /*cf00*/  MOV R21, 0xff800000 ;  /* 0xff80000000157802 */ /* 0x000fe40000000f00 */
[----:B------:R-:W-:Y:S02]  /*cf10*/  MOV R22, 0xff800000 ;  /* 0xff80000000167802 */ /* 0x000fe40000000f00 */
[----:B------:R-:W-:Y:S02]  /*cf20*/  MOV R23, 0xff800000 ;  /* 0xff80000000177802 */ /* 0x000fe40000000f00 */
[----:B------:R-:W-:Y:S01]  /*cf30*/  PLOP3.LUT P4, PT, PT, PT, PT, 0x8, 0x0 ;  /* 0x000000000000781c */ /* 0x000fe20003f8e170 */
[----:B--2---:R-:W1:Y:S04]  /*cf40*/  SHFL.BFLY PT, R5, R0, 0x2, 0x1f ;  /* 0x0c401f0000057f89 */ /* 0x004e6800000e0000 */
[----:B---3--:R-:W2:Y:S04]  /*cf50*/  SHFL.BFLY PT, R9, R4, 0x2, 0x1f ;  /* 0x0c401f0004097f89 */ /* 0x008ea800000e0000 */
[----:B----4-:R-:W3:Y:S04]  /*cf60*/  SHFL.BFLY PT, R7, R10, 0x2, 0x1f ;  /* 0x0c401f000a077f89 */ /* 0x010ee800000e0000 */
[----:B-----5:R-:W4:Y:S01]  /*cf70*/  SHFL.BFLY PT, R6, R8, 0x2, 0x1f ;  /* 0x0c401f0008067f89 */ /* 0x020f2200000e0000 */
[----:B-1----:R-:W-:-:S02]  /*cf80*/  FADD.FTZ R5, R5, R0 ;  /* 0x0000000005057221 */ /* 0x002fc40000010000 */
[----:B--2---:R-:W-:-:S03]  /*cf90*/  FADD.FTZ R9, R9, R4 ;  /* 0x0000000409097221 */ /* 0x004fc60000010000 */
[----:B------:R-:W1:Y:S01]  /*cfa0*/  SHFL.BFLY PT, R0, R5, 0x1, 0x1f ;  /* 0x0c201f0005007f89 */ /* 0x000e6200000e0000 */
[----:B---3--:R-:W-:-:S03]  /*cfb0*/  FADD.FTZ R7, R7, R10 ;  /* 0x0000000a07077221 */ /* 0x008fc60000010000 */
[----:B------:R-:W2:Y:S01]  /*cfc0*/  SHFL.BFLY PT, R4, R9, 0x1, 0x1f ;  /* 0x0c201f0009047f89 */ /* 0x000ea200000e0000 */
[----:B----4-:R-:W-:-:S03]  /*cfd0*/  FADD.FTZ R6, R6, R8 ;  /* 0x0000000806067221 */ /* 0x010fc60000010000 */
[----:B------:R-:W3:Y:S04]  /*cfe0*/  SHFL.BFLY PT, R3, R7, 0x1, 0x1f ;  /* 0x0c201f0007037f89 */ /* 0x000ee800000e0000 */
[----:B------:R-:W4:Y:S01]  /*cff0*/  SHFL.BFLY PT, R8, R6, 0x1, 0x1f ;  /* 0x0c201f0006087f89 */ /* 0x000f2200000e0000 */
[----:B-1----:R-:W-:Y:S01]  /*d000*/  FADD.FTZ R5, R5, R0 ;  /* 0x0000000005057221 */ /* 0x002fe20000010000 */
[----:B------:R-:W-:Y:S01]  /*d010*/  MOV R0, RZ ;  /* 0x000000ff00007202 */ /* 0x000fe20000000f00 */
[----:B--2---:R-:W-:-:S03]  /*d020*/  FADD.FTZ R9, R9, R4 ;  /* 0x0000000409097221 */ /* 0x004fc60000010000 */
[----:B------:R-:W-:Y:S02]  /*d030*/  FSETP.NE.FTZ.AND P3, PT, R5, RZ, PT ;  /* 0x000000ff0500720b */ /* 0x000fe40003f75000 */
[----:B------:R-:W-:Y:S01]  /*d040*/  MOV R4, RZ ;  /* 0x000000ff00047202 */ /* 0x000fe20000000f00 */
[----:B---3--:R-:W-:Y:S01]  /*d050*/  FADD.FTZ R7, R7, R3 ;  /* 0x0000000307077221 */ /* 0x008fe20000010000 */
[----:B------:R-:W-:Y:S02]  /*d060*/  FSETP.NE.FTZ.AND P2, PT, R9, RZ, PT ;  /* 0x000000ff0900720b */ /* 0x000fe40003f55000 */
[----:B------:R-:W-:Y:S01]  /*d070*/  MOV R3, RZ ;  /* 0x000000ff00037202 */ /* 0x000fe20000000f00 */
[----:B----4-:R-:W-:Y:S01]  /*d080*/  FADD.FTZ R6, R8, R6 ;  /* 0x0000000608067221 */ /* 0x010fe20000010000 */
[----:B------:R-:W-:-:S04]  /*d090*/  FSETP.NE.FTZ.AND P1, PT, R7, RZ, PT ;  /* 0x000000ff0700720b */ /* 0x000fc80003f35000 */
[----:B------:R-:W-:Y:S01]  /*d0a0*/  FSETP.NE.FTZ.AND P0, PT, R6, RZ, PT ;  /* 0x000000ff0600720b */ /* 0x000fe20003f15000 */
[----:B------:R-:W1:Y:S08]  /*d0b0*/  @P3 MUFU.RCP R0, R5 ;  /* 0x0000000500003308 */ /* 0x000e700000001000 */
[----:B------:R-:W2:Y:S04]  /*d0c0*/  @P1 MUFU.RCP R3, R7 ;  /* 0x0000000700031308 */ /* 0x000ea80000001000 */
[----:B------:R-:W-:Y:S01]  /*d0d0*/  @P0 MOV R8, 0x3f317218 ;  /* 0x3f31721800080802 */ /* 0x000fe20000000f00 */
[----:B-1----:R-:W-:-:S03]  /*d0e0*/  FMUL.FTZ R124, R0, R124 ;  /* 0x0000007c007c7220 */ /* 0x002fc60000410000 */
[----:B------:R-:W1:Y:S01]  /*d0f0*/  @P2 MUFU.RCP R4, R9 ;  /* 0x0000000900042308 */ /* 0x000e620000001000 */
[C---:B------:R-:W-:Y:S02]  /*d100*/  FMUL.FTZ R125, R0.reuse, R125 ;  /* 0x0000007d007d7220 */ /* 0x040fe40000410000 */
[C---:B------:R-:W-:Y:S02]  /*d110*/  FMUL.FTZ R132, R0.reuse, R132 ;  /* 0x0000008400847220 */ /* 0x040fe40000410000 */
[C---:B------:R-:W-:Y:S02]  /*d120*/  FMUL.FTZ R133, R0.reuse, R133 ;  /* 0x0000008500857220 */ /* 0x040fe40000410000 */
[C---:B------:R-:W-:Y:S01]  /*d130*/  FMUL.FTZ R136, R0.reuse, R136 ;  /* 0x0000008800887220 */ /* 0x040fe20000410000 */
[----:B------:R-:W-:Y:S01]  /*d140*/  @P3 MUFU.LG2 R11, R5 ;  /* 0x00000005000b3308 */ /* 0x000fe20000000c00 */
[C---:B------:R-:W-:Y:S02]  /*d150*/  FMUL.FTZ R137, R0.reuse, R137 ;  /* 0x0000008900897220 */ /* 0x040fe40000410000 */
[----:B------:R-:W-:-:S02]  /*d160*/  FMUL.FTZ R148, R0, R148 ;  /* 0x0000009400947220 */ /* 0x000fc40000410000 */
[C---:B------:R-:W-:Y:S02]  /*d170*/  FMUL.FTZ R149, R0.reuse, R149 ;  /* 0x0000009500957220 */ /* 0x040fe40000410000 */
[C---:B------:R-:W-:Y:S01]  /*d180*/  FMUL.FTZ R152, R0.reuse, R152 ;  /* 0x0000009800987220 */ /* 0x040fe20000410000 */
[----:B------:R-:W-:Y:S01]  /*d190*/  @P2 MUFU.LG2 R9, R9 ;  /* 0x0000000900092308 */ /* 0x000fe20000000c00 */
[C---:B------:R-:W-:Y:S02]  /*d1a0*/  FMUL.FTZ R153, R0.reuse, R153 ;  /* 0x0000009900997220 */ /* 0x040fe40000410000 */
[C---:B------:R-:W-:Y:S02]  /*d1b0*/  FMUL.FTZ R164, R0.reuse, R164 ;  /* 0x000000a400a47220 */ /* 0x040fe40000410000 */
[C---:B------:R-:W-:Y:S02]  /*d1c0*/  FMUL.FTZ R165, R0.reuse, R165 ;  /* 0x000000a500a57220 */ /* 0x040fe40000410000 */
[C---:B------:R-:W-:Y:S01]  /*d1d0*/  FMUL.FTZ R168, R0.reuse, R168 ;  /* 0x000000a800a87220 */ /* 0x040fe20000410000 */
[----:B------:R-:W-:Y:S01]  /*d1e0*/  @P1 MUFU.LG2 R7, R7 ;  /* 0x0000000700071308 */ /* 0x000fe20000000c00 */
[----:B------:R-:W-:-:S02]  /*d1f0*/  FMUL.FTZ R169, R0, R169 ;  /* 0x000000a900a97220 */ /* 0x000fc40000410000 */
[C---:B------:R-:W-:Y:S02]  /*d200*/  FMUL.FTZ R180, R0.reuse, R180 ;  /* 0x000000b400b47220 */ /* 0x040fe40000410000 */
[----:B------:R-:W-:Y:S01]  /*d210*/  FMUL.FTZ R181, R0, R181 ;  /* 0x000000b500b57220 */ /* 0x000fe20000410000 */
[----:B------:R-:W-:Y:S01]  /*d220*/  MOV R0, RZ ;  /* 0x000000ff00007202 */ /* 0x000fe20000000f00 */
[C---:B--2---:R-:W-:Y:S02]  /*d230*/  FMUL.FTZ R120, R3.reuse, R120 ;  /* 0x0000007803787220 */ /* 0x044fe40000410000 */
[C---:B------:R-:W-:Y:S02]  /*d240*/  FMUL.FTZ R121, R3.reuse, R121 ;  /* 0x0000007903797220 */ /* 0x040fe40000410000 */
[C---:B------:R-:W-:Y:S01]  /*d250*/  FMUL.FTZ R128, R3.reuse, R128 ;  /* 0x0000008003807220 */ /* 0x040fe20000410000 */
[----:B------:R-:W2:Y:S01]  /*d260*/  @P0 MUFU.RCP R0, R6 ;  /* 0x0000000600000308 */ /* 0x000ea20000001000 */
[----:B------:R-:W-:-:S02]  /*d270*/  FMUL.FTZ R129, R3, R129 ;  /* 0x0000008103817220 */ /* 0x000fc40000410000 */
[C---:B------:R-:W-:Y:S02]  /*d280*/  FMUL.FTZ R140, R3.reuse, R140 ;  /* 0x0000008c038c7220 */ /* 0x040fe40000410000 */
[C---:B------:R-:W-:Y:S02]  /*d290*/  FMUL.FTZ R141, R3.reuse, R141 ;  /* 0x0000008d038d7220 */ /* 0x040fe40000410000 */
[C---:B------:R-:W-:Y:S01]  /*d2a0*/  FMUL.FTZ R144, R3.reuse, R144 ;  /* 0x0000009003907220 */ /* 0x040fe20000410000 */
[----:B------:R-:W3:Y:S01]  /*d2b0*/  @P0 MUFU.LG2 R6, R6 ;  /* 0x0000000600060308 */ /* 0x000ee20000000c00 */
[C---:B------:R-:W-:Y:S02]  /*d2c0*/  FMUL.FTZ R145, R3.reuse, R145 ;  /* 0x0000009103917220 */ /* 0x040fe40000410000 */
[C---:B------:R-:W-:Y:S02]  /*d2d0*/  FMUL.FTZ R156, R3.reuse, R156 ;  /* 0x0000009c039c7220 */ /* 0x040fe40000410000 */
[----:B------:R-:W-:-:S02]  /*d2e0*/  FMUL.FTZ R157, R3, R157 ;  /* 0x0000009d039d7220 */ /* 0x000fc40000410000 */
[C---:B------:R-:W-:Y:S02]  /*d2f0*/  FMUL.FTZ R160, R3.reuse, R160 ;  /* 0x000000a003a07220 */ /* 0x040fe40000410000 */
[C---:B------:R-:W-:Y:S02]  /*d300*/  FMUL.FTZ R161, R3.reuse, R161 ;  /* 0x000000a103a17220 */ /* 0x040fe40000410000 */
[C---:B------:R-:W-:Y:S02]  /*d310*/  FMUL.FTZ R172, R3.reuse, R172 ;  /* 0x000000ac03ac7220 */ /* 0x040fe40000410000 */
[C---:B------:R-:W-:Y:S02]  /*d320*/  FMUL.FTZ R173, R3.reuse, R173 ;  /* 0x000000ad03ad7220 */ /* 0x040fe40000410000 */
[C---:B------:R-:W-:Y:S02]  /*d330*/  FMUL.FTZ R176, R3.reuse, R176 ;  /* 0x000000b003b07220 */ /* 0x040fe40000410000 */
[----:B------:R-:W-:Y:S01]  /*d340*/  FMUL.FTZ R177, R3, R177 ;  /* 0x000000b103b17220 */ /* 0x000fe20000410000 */
[----:B------:R-:W-:Y:S01]  /*d350*/  @P2 MOV R3, 0x3f317218 ;  /* 0x3f31721800032802 */ /* 0x000fe20000000f00 */
[----:B-1----:R-:W-:-:S02]  /*d360*/  FMUL.FTZ R126, R4, R126 ;  /* 0x0000007e047e7220 */ /* 0x002fc40000410000 */
[C---:B------:R-:W-:Y:S02]  /*d370*/  FMUL.FTZ R127, R4.reuse, R127 ;  /* 0x0000007f047f7220 */ /* 0x040fe40000410000 */
[C---:B------:R-:W-:Y:S02]  /*d380*/  FMUL.FTZ R134, R4.reuse, R134 ;  /* 0x0000008604867220 */ /* 0x040fe40000410000 */
[C---:B------:R-:W-:Y:S02]  /*d390*/  FMUL.FTZ R135, R4.reuse, R135 ;  /* 0x0000008704877220 */ /* 0x040fe40000410000 */
        /* <DEDUP_REMOVED lines=11> */
[----:B------:R-:W-:Y:S01]  /*d450*/  FMUL.FTZ R183, R4, R183 ;  /* 0x000000b704b77220 */ /* 0x000fe20000410000 */
[----:B------:R-:W-:Y:S01]  /*d460*/  @P3 MOV R4, 0x3f317218 ;  /* 0x3f31721800043802 */ /* 0x000fe20000000f00 */
[C---:B--2---:R-:W-:Y:S02]  /*d470*/  FMUL.FTZ R122, R0.reuse, R122 ;  /* 0x0000007a007a7220 */ /* 0x044fe40000410000 */
        /* <DEDUP_REMOVED lines=14> */
[----:B------:R-:W-:Y:S01]  /*d560*/  FMUL.FTZ R179, R0, R179 ;  /* 0x000000b300b37220 */ /* 0x000fe20000410000 */
[----:B------:R-:W-:Y:S01]  /*d570*/  @P1 MOV R0, 0x3f317218 ;  /* 0x3f31721800001802 */ /* 0x000fe20000000f00 */
[----:B------:R-:W-:Y:S02]  /*d580*/  @P2 FMUL.FTZ R5, R3, c[0x0][0x2d0] ;  /* 0x0000b40003052a20 */ /* 0x000fe40000410000 */
[----:B------:R-:W-:Y:S02]  /*d590*/  @P3 FMUL.FTZ R10, R4, c[0x0][0x2d0] ;  /* 0x0000b400040a3a20 */ /* 0x000fe40000410000 */
[----:B------:R-:W-:Y:S02]  /*d5a0*/  @P1 FMUL.FTZ R3, R0, c[0x0][0x2d0] ;  /* 0x0000b40000031a20 */ /* 0x000fe40000410000 */
[----:B------:R-:W-:Y:S02]  /*d5b0*/  @P3 FMUL.FTZ R11, R11, 0.69314718246459960938 ;  /* 0x3f3172180b0b3820 */ /* 0x000fe40000410000 */
[----:B------:R-:W-:-:S02]  /*d5c0*/  @P2 FMUL.FTZ R9, R9, 0.69314718246459960938 ;  /* 0x3f31721809092820 */ /* 0x000fc40000410000 */
[----:B------:R-:W-:Y:S02]  /*d5d0*/  @P1 FMUL.FTZ R7, R7, 0.69314718246459960938 ;  /* 0x3f31721807071820 */ /* 0x000fe40000410000 */
[----:B---3--:R-:W-:Y:S02]  /*d5e0*/  @P0 FMUL.FTZ R4, R6, 0.69314718246459960938 ;  /* 0x3f31721806040820 */ /* 0x008fe40000410000 */
[----:B------:R-:W-:Y:S02]  /*d5f0*/  @P0 FMUL.FTZ R0, R8, c[0x0][0x2d0] ;  /* 0x0000b40008000a20 */ /* 0x000fe40000410000 */
[----:B------:R-:W-:Y:S02]  /*d600*/  @P3 FFMA.FTZ R20, R10, R73, R11 ;  /* 0x000000490a143223 */ /* 0x000fe4000001000b */
[----:B------:R-:W-:Y:S02]  /*d610*/  @P2 FFMA.FTZ R21, R5, R72, R9 ;  /* 0x0000004805152223 */ /* 0x000fe40000010009 */
[----:B------:R-:W-:-:S02]  /*d620*/  @P1 FFMA.FTZ R22, R3, R71, R7 ;  /* 0x0000004703161223 */ /* 0x000fc40000010007 */
[----:B------:R-:W-:Y:S02]  /*d630*/  @P0 FFMA.FTZ R23, R0, R2, R4 ;  /* 0x0000000200170223 */ /* 0x000fe40000010004 */
.L_x_3:
[----:B------:R-:W-:Y:S05]  /*d640*/  @P4 BRA `(.L_x_23) ;  /* 0x0000149000004947 */ /* 0x000fea0003800000 */
[----:B------:R-:W3:Y:S01]  /*d650*/  S2R R16, SR_TID.X ;  /* 0x0000000000107919 */ /* 0x000ee20000002100 */
[----:B------:R-:W-:Y:S01]  /*d660*/  ULDC.64 UR4, c[0x0][0x4d0] ;  /* 0x0001340000047ab9 */ /* 0x000fe20000000a00 */
[----:B------:R-:W-:Y:S01]  /*d670*/  IMAD R4, RZ, RZ, -UR10 ;  /* 0x8000000aff047e24 */ /* 0x000fe2000f8e02ff */
[----:B--2---:R-:W-:Y:S01]  /*d680*/  UIMAD.WIDE.U32 UR8, UR10, UR4, URZ ;  /* 0x000000040a0872a5 */ /* 0x004fe2000f8e003f */
[----:B------:R-:W2:Y:S01]  /*d690*/  S2R R12, SR_CTAID.Y ;  /* 0x00000000000c7919 */ /* 0x000ea20000002600 */
[----:B------:R-:W-:Y:S01]  /*d6a0*/  USHF.R.S32.HI UR6, URZ, 0x1f, UR10 ;  /* 0x0000001f3f067899 */ /* 0x000fe2000801140a */
[----:B------:R-:W-:Y:S01]  /*d6b0*/  MOV R24, c[0x0][0x4e8] ;  /* 0x00013a0000187a02 */ /* 0x000fe20000000f00 */
[----:B------:R-:W-:Y:S01]  /*d6c0*/  BSSY B0, `(.L_x_24) ;  /* 0x00000ab000007945 */ /* 0x000fe20003800000 */
[----:B------:R-:W4:Y:S01]  /*d6d0*/  S2R R9, SR_CTAID.Z ;  /* 0x0000000000097919 */ /* 0x000f220000002700 */
[----:B------:R-:W-:Y:S01]  /*d6e0*/  IMAD.U32 R3, RZ, RZ, UR9 ;  /* 0x00000009ff037e24 */ /* 0x000fe2000f8e00ff */
[----:B------:R-:W-:Y:S01]  /*d6f0*/  UIMAD UR7, UR6, UR4, URZ ;  /* 0x00000004060772a4 */ /* 0x000fe2000f8e023f */
[----:B-1----:R-:W-:Y:S01]  /*d700*/  IMAD.U32 R2, RZ, RZ, UR8 ;  /* 0x00000008ff027e24 */ /* 0x002fe2000f8e00ff */
[----:B------:R-:W1:Y:S04]  /*d710*/  S2R R15, SR_CTAID.X ;  /* 0x00000000000f7919 */ /* 0x000e680000002500 */
[----:B------:R-:W-:Y:S01]  /*d720*/  BAR.SYNC.DEFER_BLOCKING 0x1, 0x80 ;  /* 0x0042000000007b1d */ /* 0x000fe20000010000 */
[----:B------:R-:W-:Y:S01]  /*d730*/  UIMAD UR5, UR10, UR5, UR7 ;  /* 0x000000050a0572a4 */ /* 0x000fe2000f8e0207 */
[C---:B------:R-:W-:Y:S01]  /*d740*/  ISETP.NE.AND P0, PT, R24.reuse, 0x1, PT ;  /* 0x000000011800780c */ /* 0x040fe20003f05270 */
[----:B------:R-:W-:-:S02]  /*d750*/  IMAD R24, R24, c[0x0][0x388], RZ ;  /* 0x0000e20018187a24 */ /* 0x000fc400078e02ff */
[----:B------:R-:W-:Y:S01]  /*d760*/  UIADD3 UR5, UR9, UR5, URZ ;  /* 0x0000000509057290 */ /* 0x000fe2000fffe03f */
[----:B---3--:R-:W-:-:S05]  /*d770*/  SHF.R.S32.HI R6, RZ, 0x1f, R16 ;  /* 0x0000001fff067819 */ /* 0x008fca0000011410 */
[----:B------:R-:W-:Y:S01]  /*d780*/  IMAD.U32 R5, RZ, RZ, UR5 ;  /* 0x00000005ff057e24 */ /* 0x000fe2000f8e00ff */
[-C--:B------:R-:W-:Y:S01]  /*d790*/  LEA.HI R0, R6, R16.reuse, RZ, 0x2 ;  /* 0x0000001006007211 */ /* 0x080fe200078f10ff */
[----:B--2---:R-:W-:Y:S01]  /*d7a0*/  IMAD R12, R4, c[0x0][0x550], R12 ;  /* 0x00015400040c7a24 */ /* 0x004fe200078e020c */
[-C--:B------:R-:W-:Y:S01]  /*d7b0*/  LEA.HI R6, R6, R16.reuse, RZ, 0x5 ;  /* 0x0000001006067211 */ /* 0x080fe200078f28ff */
[----:B------:R-:W-:Y:S01]  /*d7c0*/  IMAD.MOV.U32 R4, RZ, RZ, R2 ;  /* 0x000000ffff047224 */ /* 0x000fe200078e0002 */
[----:B------:R-:W-:Y:S01]  /*d7d0*/  LOP3.LUT R0, R0, 0xfffffffc, RZ, 0xc0, !PT ;  /* 0xfffffffc00007812 */ /* 0x000fe200078ec0ff */
[----:B------:R-:W-:Y:S01]  /*d7e0*/  ULDC.64 UR4, c[0x0][0x438] ;  /* 0x00010e0000047ab9 */ /* 0x000fe20000000a00 */
[----:B------:R-:W-:Y:S01]  /*d7f0*/  LOP3.LUT R7, R6, 0xffffffe0, RZ, 0xc0, !PT ;  /* 0xffffffe006077812 */ /* 0x000fe200078ec0ff */
[----:B------:R-:W-:Y:S01]  /*d800*/  UIMAD UR6, UR6, UR4, URZ ;  /* 0x00000004060672a4 */ /* 0x000fe2000f8e023f */
[----:B------:R-:W-:Y:S01]  /*d810*/  IADD3 R0, -R0, R16, RZ ;  /* 0x0000001000007210 */ /* 0x000fe20007ffe1ff */
[----:B------:R-:W-:Y:S01]  /*d820*/  UIMAD.WIDE.U32 UR8, UR10, UR4, URZ ;  /* 0x000000040a0872a5 */ /* 0x000fe2000f8e003f */
[--C-:B------:R-:W-:Y:S01]  /*d830*/  SHF.R.S32.HI R8, RZ, 0x5, R6.reuse ;  /* 0x00000005ff087819 */ /* 0x100fe20000011406 */
[----:B------:R-:W-:Y:S01]  /*d840*/  IMAD.IADD R16, R16, 0x1, -R7 ;  /* 0x0000000110107824 */ /* 0x000fe200078e0a07 */
[----:B------:R-:W-:Y:S01]  /*d850*/  LEA.HI R3, R0, R0, RZ, 0x1 ;  /* 0x0000000000037211 */ /* 0x000fe200078f08ff */
[----:B------:R-:W-:Y:S01]  /*d860*/  UIMAD UR4, UR10, UR5, UR6 ;  /* 0x000000050a0472a4 */ /* 0x000fe2000f8e0206 */
[----:B------:R-:W-:Y:S01]  /*d870*/  SHF.R.S32.HI R2, RZ, 0x1f, R6 ;  /* 0x0000001fff027819 */ /* 0x000fe20000011406 */
[----:B----4-:R-:W-:Y:S01]  /*d880*/  IMAD.WIDE.U32 R4, R9, c[0x0][0x4d8], R4 ;  /* 0x0001360009047a25 */ /* 0x010fe200078e0004 */
[----:B------:R-:W-:Y:S01]  /*d890*/  LOP3.LUT R7, R3, 0x1ffffffe, RZ, 0xc0, !PT ;  /* 0x1ffffffe03077812 */ /* 0x000fe200078ec0ff */
[----:B------:R-:W-:Y:S01]  /*d8a0*/  UIADD3 UR4, UR9, UR4, URZ ;  /* 0x0000000409047290 */ /* 0x000fe2000fffe03f */
[----:B------:R-:W-:-:S02]  /*d8b0*/  LEA.HI R2, R2, R8, RZ, 0x2 ;  /* 0x0000000802027211 */ /* 0x000fc400078f10ff */
[----:B------:R-:W-:Y:S01]  /*d8c0*/  IADD3 R7, R0, -R7, RZ ;  /* 0x8000000700077210 */ /* 0x000fe20007ffe0ff */
[----:B------:R-:W-:Y:S01]  /*d8d0*/  IMAD.SHL.U32 R0, R3, 0x20, RZ ;  /* 0x0000002003007824 */ /* 0x000fe200078e00ff */
[----:B------:R-:W-:Y:S02]  /*d8e0*/  SHF.R.S32.HI R3, RZ, 0x1f, R16 ;  /* 0x0000001fff037819 */ /* 0x000fe40000011410 */
[----:B------:R-:W-:Y:S02]  /*d8f0*/  LOP3.LUT R2, R2, 0xffffffc, RZ, 0xc0, !PT ;  /* 0x0ffffffc02027812 */ /* 0x000fe400078ec0ff */
[----:B------:R-:W-:Y:S01]  /*d900*/  LEA.HI R18, R3, R16, RZ, 0x2 ;  /* 0x0000001003127211 */ /* 0x000fe200078f10ff */
[----:B------:R-:W-:Y:S01]  /*d910*/  IMAD.U32 R3, RZ, RZ, UR9 ;  /* 0x00000009ff037e24 */ /* 0x000fe2000f8e00ff */
[----:B------:R-:W-:Y:S01]  /*d920*/  LOP3.LUT R0, R0, 0xffffffc0, RZ, 0xc0, !PT ;  /* 0xffffffc000007812 */ /* 0x000fe200078ec0ff */
[----:B------:R-:W-:Y:S01]  /*d930*/  IMAD.IADD R8, R8, 0x1, -R2 ;  /* 0x0000000108087824 */ /* 0x000fe200078e0a02 */
[----:B------:R-:W-:Y:S01]  /*d940*/  SHF.R.S32.HI R6, RZ, 0x2, R18 ;  /* 0x00000002ff067819 */ /* 0x000fe20000011412 */
[----:B------:R-:W-:Y:S01]  /*d950*/  IMAD.U32 R2, RZ, RZ, UR8 ;  /* 0x00000008ff027e24 */ /* 0x000fe2000f8e00ff */
[----:B------:R-:W-:Y:S01]  /*d960*/  SHF.R.S32.HI R10, RZ, 0x1f, R9 ;  /* 0x0000001fff0a7819 */ /* 0x000fe20000011409 */
[----:B------:R-:W-:Y:S01]  /*d970*/  IMAD R7, R7, 0x8, R0 ;  /* 0x0000000807077824 */ /* 0x000fe200078e0200 */
[----:B------:R-:W-:Y:S01]  /*d980*/  MOV R3, UR4 ;  /* 0x0000000400037c02 */ /* 0x000fe20008000f00 */
[----:B------:R-:W-:Y:S01]  /*d990*/  IMAD R14, R8, 0x10, R6 ;  /* 0x00000010080e7824 */ /* 0x000fe200078e0206 */
[----:B------:R-:W-:Y:S01]  /*d9a0*/  LOP3.LUT P1, RZ, R16, 0x3, RZ, 0xc0, !PT ;  /* 0x0000000310ff7812 */ /* 0x000fe2000782c0ff */
[----:B------:R-:W-:-:S02]  /*d9b0*/  IMAD R0, R10, c[0x0][0x4d8], RZ ;  /* 0x000136000a007a24 */ /* 0x000fc400078e02ff */
[----:B------:R-:W-:Y:S01]  /*d9c0*/  IMAD R6, R10, c[0x0][0x440], RZ ;  /* 0x000110000a067a24 */ /* 0x000fe200078e02ff */
[----:B------:R-:W-:Y:S01]  /*d9d0*/  IADD3 R8, R14, R7, RZ ;  /* 0x000000070e087210 */ /* 0x000fe20007ffe0ff */
[C---:B------:R-:W-:Y:S02]  /*d9e0*/  IMAD R0, R9.reuse, c[0x0][0x4dc], R0 ;  /* 0x0001370009007a24 */ /* 0x040fe400078e0200 */
[----:B------:R-:W-:Y:S02]  /*d9f0*/  IMAD R6, R9, c[0x0][0x444], R6 ;  /* 0x0001110009067a24 */ /* 0x000fe400078e0206 */
[----:B-1----:R-:W-:Y:S02]  /*da00*/  IMAD R8, R15, 0x80, R8 ;  /* 0x000000800f087824 */ /* 0x002fe400078e0208 */
[----:B------:R-:W-:-:S04]  /*da10*/  IMAD.WIDE.U32 R2, R9, c[0x0][0x440], R2 ;  /* 0x0001100009027a25 */ /* 0x000fc800078e0002 */
[----:B------:R-:W-:-:S04]  /*da20*/  @P0 IMAD.HI.U32 R11, R8, c[0x0][0x4ec], RZ ;  /* 0x00013b00080b0a27 */ /* 0x000fc800078e00ff */
[----:B------:R-:W-:Y:S01]  /*da30*/  IMAD.IADD R5, R5, 0x1, R0 ;  /* 0x0000000105057824 */ /* 0x000fe200078e0200 */
[----:B------:R-:W-:Y:S01]  /*da40*/  SHF.R.S32.HI R0, RZ, 0x1f, R12 ;  /* 0x0000001fff007819 */ /* 0x000fe2000001140c */
[----:B------:R-:W-:Y:S01]  /*da50*/  IMAD.IADD R3, R3, 0x1, R6 ;  /* 0x0000000103037824 */ /* 0x000fe200078e0206 */
[----:B------:R-:W-:Y:S01]  /*da60*/  MOV R6, R8 ;  /* 0x0000000800067202 */ /* 0x000fe20000000f00 */
[----:B------:R-:W-:Y:S01]  /*da70*/  @P0 IMAD.HI.U32 R10, R8, c[0x0][0x4ec], RZ ;  /* 0x00013b00080a0a27 */ /* 0x000fe200078e00ff */
[----:B------:R-:W-:-:S03]  /*da80*/  @P0 SHF.R.U32.HI R6, RZ, c[0x0][0x4f0], R11 ;  /* 0x00013c00ff060a19 */ /* 0x000fc6000001160b */
[----:B------:R-:W-:Y:S01]  /*da90*/  IMAD.MOV.U32 R7, RZ, RZ, R8 ;  /* 0x000000ffff077224 */ /* 0x000fe200078e0008 */
[----:B------:R-:W-:Y:S01]  /*daa0*/  @P0 SHF.R.U32.HI R7, RZ, c[0x0][0x4f0], R10 ;  /* 0x00013c00ff070a19 */ /* 0x000fe2000001160a */
[C---:B------:R-:W-:Y:S02]  /*dab0*/  IMAD R9, R0.reuse, c[0x0][0x448], RZ ;  /* 0x0001120000097a24 */ /* 0x040fe400078e02ff */
[----:B------:R-:W-:Y:S02]  /*dac0*/  IMAD R0, R0, c[0x0][0x4e0], RZ ;  /* 0x0001380000007a24 */ /* 0x000fe400078e02ff */
[----:B------:R-:W-:Y:S02]  /*dad0*/  IMAD.MOV R10, RZ, RZ, -R6 ;  /* 0x000000ffff0a7224 */ /* 0x000fe400078e0a06 */
[C---:B------:R-:W-:Y:S01]  /*dae0*/  IMAD R11, R12.reuse, c[0x0][0x44c], R9 ;  /* 0x000113000c0b7a24 */ /* 0x040fe200078e0209 */
[----:B------:R-:W-:Y:S01]  /*daf0*/  SHF.R.S32.HI R9, RZ, 0x1f, R7 ;  /* 0x0000001fff097819 */ /* 0x000fe20000011407 */
[----:B------:R-:W-:-:S02]  /*db00*/  IMAD R13, R12, c[0x0][0x4e4], R0 ;  /* 0x000139000c0d7a24 */ /* 0x000fc400078e0200 */
[----:B------:R-:W-:-:S04]  /*db10*/  IMAD.WIDE.U32 R4, R12, c[0x0][0x4e0], R4 ;  /* 0x000138000c047a25 */ /* 0x000fc800078e0004 */
[----:B------:R-:W-:Y:S01]  /*db20*/  IMAD R0, R10, c[0x0][0x4e8], R8 ;  /* 0x00013a000a007a24 */ /* 0x000fe200078e0208 */
[----:B------:R-:W-:Y:S01]  /*db30*/  SHF.R.S32.HI R10, RZ, 0x1f, R6 ;  /* 0x0000001fff0a7819 */ /* 0x000fe20000011406 */
[----:B------:R-:W-:Y:S01]  /*db40*/  IMAD R9, R9, c[0x0][0x430], RZ ;  /* 0x00010c0009097a24 */ /* 0x000fe200078e02ff */
[----:B------:R-:W-:Y:S01]  /*db50*/  IADD3 R4, P0, R6, R4, RZ ;  /* 0x0000000406047210 */ /* 0x000fe20007f1e0ff */
[----:B------:R-:W-:Y:S01]  /*db60*/  IMAD.WIDE.U32 R2, R12, c[0x0][0x448], R2 ;  /* 0x000112000c027a25 */ /* 0x000fe200078e0002 */
[----:B------:R-:W-:Y:S02]  /*db70*/  SHF.R.S32.HI R6, RZ, 0x1f, R0 ;  /* 0x0000001fff067819 */ /* 0x000fe40000011400 */
[----:B------:R-:W-:Y:S01]  /*db80*/  IADD3.X R5, R10, R5, R13, P0, !PT ;  /* 0x000000050a057210 */ /* 0x000fe200007fe40d */
[----:B------:R-:W-:Y:S01]  /*db90*/  IMAD R10, R7, c[0x0][0x434], R9 ;  /* 0x00010d00070a7a24 */ /* 0x000fe200078e0209 */
[----:B------:R-:W-:Y:S01]  /*dba0*/  IADD3 R3, R3, R11, RZ ;  /* 0x0000000b03037210 */ /* 0x000fe20007ffe0ff */
[----:B------:R-:W-:-:S02]  /*dbb0*/  IMAD R9, R6, c[0x0][0x4c8], RZ ;  /* 0x0001320006097a24 */ /* 0x000fc400078e02ff */
[----:B------:R-:W-:Y:S02]  /*dbc0*/  IMAD.MOV R6, RZ, RZ, -R7 ;  /* 0x000000ffff067224 */ /* 0x000fe400078e0a07 */
[----:B------:R-:W-:-:S04]  /*dbd0*/  IMAD.WIDE.U32 R4, R0, c[0x0][0x4c8], R4 ;  /* 0x0001320000047a25 */ /* 0x000fc800078e0004 */
[----:B------:R-:W-:Y:S02]  /*dbe0*/  IMAD R0, R0, c[0x0][0x4cc], R9 ;  /* 0x0001330000007a24 */ /* 0x000fe400078e0209 */
[----:B------:R-:W-:Y:S01]  /*dbf0*/  IMAD R13, R6, c[0x0][0x4e8], R8 ;  /* 0x00013a00060d7a24 */ /* 0x000fe200078e0208 */
[C---:B------:R-:W-:Y:S01]  /*dc00*/  LEA R6, P0, R4.reuse, c[0x0][0x4a8], 0x2 ;  /* 0x00012a0004067a11 */ /* 0x040fe200078010ff */
[----:B------:R-:W-:Y:S01]  /*dc10*/  IMAD.WIDE.U32 R2, R7, c[0x0][0x430], R2 ;  /* 0x00010c0007027a25 */ /* 0x000fe200078e0002 */
[----:B------:R-:W-:Y:S02]  /*dc20*/  IADD3 R0, R5, R0, RZ ;  /* 0x0000000005007210 */ /* 0x000fe40007ffe0ff */
[----:B------:R-:W-:Y:S01]  /*dc30*/  SHF.R.S32.HI R7, RZ, 0x1f, R13 ;  /* 0x0000001fff077819 */ /* 0x000fe2000001140d */
[----:B------:R-:W-:Y:S01]  /*dc40*/  IMAD.IADD R3, R3, 0x1, R10 ;  /* 0x0000000103037824 */ /* 0x000fe200078e020a */
[----:B------:R-:W-:Y:S01]  /*dc50*/  LEA.HI.X R0, R4, c[0x0][0x4ac], R0, 0x2, P0 ;  /* 0x00012b0004007a11 */ /* 0x000fe200000f1400 */
[----:B------:R-:W-:Y:S01]  /*dc60*/  IMAD R12, R15, 0x80, R14 ;  /* 0x000000800f0c7824 */ /* 0x000fe200078e020e */
[----:B------:R-:W-:Y:S01]  /*dc70*/  SHFL.IDX PT, R4, R6, RZ, 0x1c1f ;  /* 0x001c1fff06047589 */ /* 0x000fe200000e0000 */
[----:B------:R-:W-:-:S02]  /*dc80*/  IMAD R7, R7, c[0x0][0x428], RZ ;  /* 0x00010a0007077a24 */ /* 0x000fc400078e02ff */
[C---:B------:R-:W-:Y:S01]  /*dc90*/  IMAD.WIDE.U32 R2, R13.reuse, c[0x0][0x428], R2 ;  /* 0x00010a000d027a25 */ /* 0x040fe200078e0002 */
[----:B------:R-:W1:Y:S01]  /*dca0*/  SHFL.IDX PT, R5, R0, RZ, 0x1c1f ;  /* 0x001c1fff00057589 */ /* 0x000e6200000e0000 */
[C---:B------:R-:W-:Y:S02]  /*dcb0*/  IADD3 R14, R12.reuse, 0x40, RZ ;  /* 0x000000400c0e7810 */ /* 0x040fe40007ffe0ff */
[----:B------:R-:W-:Y:S01]  /*dcc0*/  IMAD R15, R13, c[0x0][0x42c], R7 ;  /* 0x00010b000d0f7a24 */ /* 0x000fe200078e0207 */
[----:B------:R-:W-:Y:S01]  /*dcd0*/  SHFL.IDX PT, R10, R6, 0x1, 0x1c1f ;  /* 0x003c1f00060a7f89 */ /* 0x000fe200000e0000 */
[C---:B------:R-:W-:Y:S02]  /*dce0*/  IADD3 R13, R12.reuse, 0x48, RZ ;  /* 0x000000480c0d7810 */ /* 0x040fe40007ffe0ff */
[-C--:B------:R-:W-:Y:S01]  /*dcf0*/  ISETP.GE.OR P4, PT, R12, R24.reuse, P1 ;  /* 0x000000180c00720c */ /* 0x080fe20000f86670 */
[----:B------:R-:W2:Y:S01]  /*dd00*/  SHFL.IDX PT, R11, R0, 0x1, 0x1c1f ;  /* 0x003c1f00000b7f89 */ /* 0x000ea200000e0000 */
[-C--:B------:R-:W-:Y:S01]  /*dd10*/  ISETP.GE.OR P2, PT, R14, R24.reuse, P1 ;  /* 0x000000180e00720c */ /* 0x080fe20000f46670 */
[----:B------:R-:W-:Y:S01]  /*dd20*/  IMAD.IADD R3, R3, 0x1, R15 ;  /* 0x0000000103037824 */ /* 0x000fe200078e020f */
[----:B------:R-:W-:Y:S01]  /*dd30*/  LEA R19, P0, R2, c[0x0][0x400], 0x2 ;  /* 0x0001000002137a11 */ /* 0x000fe200078010ff */
[----:B------:R-:W-:Y:S01]  /*dd40*/  SHFL.IDX PT, R8, R6, 0x2, 0x1c1f ;  /* 0x005c1f0006087f89 */ /* 0x000fe200000e0000 */
[----:B------:R-:W-:-:S02]  /*dd50*/  ISETP.GE.AND P5, PT, R14, R24, PT ;  /* 0x000000180e00720c */ /* 0x000fc40003fa6270 */
[----:B------:R-:W-:Y:S01]  /*dd60*/  LEA.HI.X R17, R2, c[0x0][0x404], R3, 0x2, P0 ;  /* 0x0001010002117a11 */ /* 0x000fe200000f1403 */
[----:B------:R-:W3:Y:S01]  /*dd70*/  SHFL.IDX PT, R9, R0, 0x2, 0x1c1f ;  /* 0x005c1f0000097f89 */ /* 0x000ee200000e0000 */
[----:B------:R-:W-:-:S03]  /*dd80*/  ISETP.GE.AND P6, PT, R13, R24, PT ;  /* 0x000000180d00720c */ /* 0x000fc60003fc6270 */
[----:B------:R-:W-:Y:S04]  /*dd90*/  SHFL.IDX PT, R6, R6, 0x3, 0x1c1f ;  /* 0x007c1f0006067f89 */ /* 0x000fe800000e0000 */
[----:B------:R4:W5:Y:S04]  /*dda0*/  SHFL.IDX PT, R7, R0, 0x3, 0x1c1f ;  /* 0x007c1f0000077f89 */ /* 0x00096800000e0000 */
[----:B-1----:R1:W-:Y:S04]  /*ddb0*/  @!P4 ST.E [R4.64], R20 ;  /* 0x000000140400c985 */ /* 0x0023e8000c101910 */
[----:B------:R1:W1:Y:S04]  /*ddc0*/  SHFL.IDX PT, R2, R19, RZ, 0x1c1f ;  /* 0x001c1fff13027589 */ /* 0x00026800000e0000 */
[----:B------:R1:W1:Y:S01]  /*ddd0*/  SHFL.IDX PT, R3, R17, RZ, 0x1c1f ;  /* 0x001c1fff11037589 */ /* 0x00026200000e0000 */
[----:B----4-:R-:W-:-:S04]  /*dde0*/  IADD3 R0, R12, 0x8, RZ ;  /* 0x000000080c007810 */ /* 0x010fc80007ffe0ff */
[CC--:B------:R-:W-:Y:S02]  /*ddf0*/  ISETP.GE.OR P3, PT, R0.reuse, R24.reuse, P1 ;  /* 0x000000180000720c */ /* 0x0c0fe40000f66670 */
[-C--:B------:R-:W-:Y:S02]  /*de00*/  ISETP.GE.OR P1, PT, R13, R24.reuse, P1 ;  /* 0x000000180d00720c */ /* 0x080fe40000f26670 */
[----:B------:R-:W-:Y:S02]  /*de10*/  ISETP.GE.AND P0, PT, R0, R24, PT ;  /* 0x000000180000720c */ /* 0x000fe40003f06270 */
[----:B------:R-:W-:-:S04]  /*de20*/  LOP3.LUT R0, R18, 0x7ffffffc, RZ, 0xc0, !PT ;  /* 0x7ffffffc12007812 */ /* 0x000fc800078ec0ff */
[----:B------:R-:W-:-:S03]  /*de30*/  IADD3 R0, R16, -R0, RZ ;  /* 0x8000000010007210 */ /* 0x000fc60007ffe0ff */
[----:B--2---:R2:W-:Y:S02]  /*de40*/  @!P3 ST.E [R10.64], R21 ;  /* 0x000000150a00b985 */ /* 0x0045e4000c101910 */
[----:B------:R-:W-:Y:S02]  /*de50*/  IMAD.SHL.U32 R0, R0, 0x2, RZ ;  /* 0x0000000200007824 */ /* 0x000fe400078e00ff */
[----:B---3--:R2:W-:Y:S04]  /*de60*/  @!P2 ST.E [R8.64], R22 ;  /* 0x000000160800a985 */ /* 0x0085e8000c101910 */
[----:B-----5:R2:W-:Y:S01]  /*de70*/  @!P1 ST.E [R6.64], R23 ;  /* 0x0000001706009985 */ /* 0x0205e2000c101910 */
[----:B------:R-:W-:-:S13]  /*de80*/  ISETP.GE.AND P1, PT, R12, R24, PT ;  /* 0x000000180c00720c */ /* 0x000fda0003f26270 */
[----:B------:R-:W-:Y:S05]  /*de90*/  @P1 BRA `(.L_x_25) ;  /* 0x000002d000001947 */ /* 0x000fea0003800000 */
[C---:B-12---:R-:W-:Y:S02]  /*dea0*/  IADD3 R6, R0.reuse, 0x8, RZ ;  /* 0x0000000800067810 */ /* 0x046fe40007ffe0ff */
[C---:B------:R-:W-:Y:S02]  /*deb0*/  IADD3 R5, R0.reuse, 0x10, RZ ;  /* 0x0000001000057810 */ /* 0x040fe40007ffe0ff */
[----:B------:R-:W-:Y:S02]  /*dec0*/  IADD3 R4, R0, 0x18, RZ ;  /* 0x0000001800047810 */ /* 0x000fe40007ffe0ff */
[----:B------:R-:W-:Y:S02]  /*ded0*/  ISETP.GE.AND P3, PT, R6, c[0x0][0x3c8], PT ;  /* 0x0000f20006007a0c */ /* 0x000fe40003f66270 */
[----:B------:R-:W-:Y:S02]  /*dee0*/  ISETP.GE.AND P2, PT, R5, c[0x0][0x3c8], PT ;  /* 0x0000f20005007a0c */ /* 0x000fe40003f46270 */
[----:B------:R-:W-:-:S02]  /*def0*/  ISETP.GE.AND P1, PT, R4, c[0x0][0x3c8], PT ;  /* 0x0000f20004007a0c */ /* 0x000fc40003f26270 */
[----:B------:R-:W-:-:S07]  /*df00*/  ISETP.GE.AND P4, PT, R0, c[0x0][0x3c8], PT ;  /* 0x0000f20000007a0c */ /* 0x000fce0003f86270 */
[----:B------:R-:W-:Y:S02]  /*df10*/  @!P3 LEA.HI R8, R6, R6, RZ, 0x1 ;  /* 0x000000060608b211 */ /* 0x000fe400078f08ff */
[----:B------:R-:W-:Y:S02]  /*df20*/  @!P2 LEA.HI R5, R5, R5, RZ, 0x1 ;  /* 0x000000050505a211 */ /* 0x000fe400078f08ff */
[----:B------:R-:W-:Y:S02]  /*df30*/  @!P1 LEA.HI R6, R4, R4, RZ, 0x1 ;  /* 0x0000000404069211 */ /* 0x000fe400078f08ff */
[----:B------:R-:W-:Y:S02]  /*df40*/  @!P3 LOP3.LUT R8, R8, 0xfffffffe, RZ, 0xc0, !PT ;  /* 0xfffffffe0808b812 */ /* 0x000fe400078ec0ff */
[----:B------:R-:W-:Y:S01]  /*df50*/  @!P2 LOP3.LUT R7, R5, 0xfffffffe, RZ, 0xc0, !PT ;  /* 0xfffffffe0507a812 */ /* 0x000fe200078ec0ff */
[----:B------:R-:W-:Y:S01]  /*df60*/  @!P4 IMAD.WIDE R4, R0, 0x4, R2 ;  /* 0x000000040004c825 */ /* 0x000fe200078e0202 */
[----:B------:R-:W-:-:S03]  /*df70*/  @!P1 LOP3.LUT R10, R6, 0xfffffffe, RZ, 0xc0, !PT ;  /* 0xfffffffe060a9812 */ /* 0x000fc600078ec0ff */
[--C-:B------:R-:W-:Y:S01]  /*df80*/  @!P3 IMAD.WIDE R8, R8, 0x4, R2.reuse ;  /* 0x000000040808b825 */ /* 0x100fe200078e0202 */
[----:B------:R1:W-:Y:S03]  /*df90*/  @!P4 ST.E.64 [R4.64], R124 ;  /* 0x0000007c0400c985 */ /* 0x0003e6000c101b10 */
[--C-:B------:R-:W-:Y:S01]  /*dfa0*/  @!P2 IMAD.WIDE R6, R7, 0x4, R2.reuse ;  /* 0x000000040706a825 */ /* 0x100fe200078e0202 */
[----:B------:R2:W-:Y:S04]  /*dfb0*/  @!P3 ST.E.64 [R8.64], R132 ;  /* 0x000000840800b985 */ /* 0x0005e8000c101b10 */
[----:B------:R3:W-:Y:S01]  /*dfc0*/  @!P2 ST.E.64 [R6.64], R136 ;  /* 0x000000880600a985 */ /* 0x0007e2000c101b10 */
[----:B-1----:R-:W-:Y:S01]  /*dfd0*/  @!P1 IMAD.WIDE R4, R10, 0x4, R2 ;  /* 0x000000040a049825 */ /* 0x002fe200078e0202 */
[----:B--2---:R-:W-:-:S04]  /*dfe0*/  IADD3 R8, R0, 0x20, RZ ;  /* 0x0000002000087810 */ /* 0x004fc80007ffe0ff */
[----:B------:R1:W-:Y:S01]  /*dff0*/  @!P1 ST.E.64 [R4.64], R148 ;  /* 0x0000009404009985 */ /* 0x0003e2000c101b10 */
[----:B---3--:R-:W-:Y:S02]  /*e000*/  IADD3 R6, R0, 0x28, RZ ;  /* 0x0000002800067810 */ /* 0x008fe40007ffe0ff */
[----:B------:R-:W-:Y:S02]  /*e010*/  ISETP.GE.AND P4, PT, R8, c[0x0][0x3c8], PT ;  /* 0x0000f20008007a0c */ /* 0x000fe40003f86270 */
[----:B------:R-:W-:-:S11]  /*e020*/  ISETP.GE.AND P3, PT, R6, c[0x0][0x3c8], PT ;  /* 0x0000f20006007a0c */ /* 0x000fd60003f66270 */
[----:B------:R-:W-:Y:S02]  /*e030*/  @!P4 LEA.HI R8, R8, R8, RZ, 0x1 ;  /* 0x000000080808c211 */ /* 0x000fe400078f08ff */
[----:B------:R-:W-:-:S04]  /*e040*/  @!P3 LEA.HI R7, R6, R6, RZ, 0x1 ;  /* 0x000000060607b211 */ /* 0x000fc800078f08ff */
[----:B------:R-:W-:Y:S02]  /*e050*/  @!P3 LOP3.LUT R7, R7, 0xfffffffe, RZ, 0xc0, !PT ;  /* 0xfffffffe0707b812 */ /* 0x000fe400078ec0ff */
[C---:B-1----:R-:W-:Y:S02]  /*e060*/  IADD3 R5, R0.reuse, 0x30, RZ ;  /* 0x0000003000057810 */ /* 0x042fe40007ffe0ff */
[----:B------:R-:W-:Y:S02]  /*e070*/  IADD3 R4, R0, 0x38, RZ ;  /* 0x0000003800047810 */ /* 0x000fe40007ffe0ff */
[----:B------:R-:W-:Y:S02]  /*e080*/  ISETP.GE.AND P2, PT, R5, c[0x0][0x3c8], PT ;  /* 0x0000f20005007a0c */ /* 0x000fe40003f46270 */
[----:B------:R-:W-:-:S11]  /*e090*/  ISETP.GE.AND P1, PT, R4, c[0x0][0x3c8], PT ;  /* 0x0000f20004007a0c */ /* 0x000fd60003f26270 */
[----:B------:R-:W-:Y:S02]  /*e0a0*/  @!P2 LEA.HI R6, R5, R5, RZ, 0x1 ;  /* 0x000000050506a211 */ /* 0x000fe400078f08ff */
[----:B------:R-:W-:Y:S02]  /*e0b0*/  @!P1 LEA.HI R4, R4, R4, RZ, 0x1 ;  /* 0x0000000404049211 */ /* 0x000fe400078f08ff */
[----:B------:R-:W-:Y:S02]  /*e0c0*/  @!P4 LOP3.LUT R5, R8, 0xfffffffe, RZ, 0xc0, !PT ;  /* 0xfffffffe0805c812 */ /* 0x000fe400078ec0ff */
[----:B------:R-:W-:Y:S01]  /*e0d0*/  @!P2 LOP3.LUT R10, R6, 0xfffffffe, RZ, 0xc0, !PT ;  /* 0xfffffffe060aa812 */ /* 0x000fe200078ec0ff */
[----:B------:R-:W-:Y:S01]  /*e0e0*/  @!P3 IMAD.WIDE R6, R7, 0x4, R2 ;  /* 0x000000040706b825 */ /* 0x000fe200078e0202 */
[----:B------:R-:W-:-:S03]  /*e0f0*/  @!P1 LOP3.LUT R11, R4, 0xfffffffe, RZ, 0xc0, !PT ;  /* 0xfffffffe040b9812 */ /* 0x000fc600078ec0ff */
[----:B------:R-:W-:-:S04]  /*e100*/  @!P4 IMAD.WIDE R8, R5, 0x4, R2 ;  /* 0x000000040508c825 */ /* 0x000fc800078e0202 */
[--C-:B------:R-:W-:Y:S01]  /*e110*/  @!P2 IMAD.WIDE R4, R10, 0x4, R2.reuse ;  /* 0x000000040a04a825 */ /* 0x100fe200078e0202 */
[----:B------:R1:W-:Y:S03]  /*e120*/  @!P4 ST.E.64 [R8.64], R152 ;  /* 0x000000980800c985 */ /* 0x0003e6000c101b10 */
[----:B------:R-:W-:Y:S01]  /*e130*/  @!P1 IMAD.WIDE R2, R11, 0x4, R2 ;  /* 0x000000040b029825 */ /* 0x000fe200078e0202 */
[----:B------:R1:W-:Y:S04]  /*e140*/  @!P3 ST.E.64 [R6.64], R164 ;  /* 0x000000a40600b985 */ /* 0x0003e8000c101b10 */
[----:B------:R1:W-:Y:S04]  /*e150*/  @!P2 ST.E.64 [R4.64], R168 ;  /* 0x000000a80400a985 */ /* 0x0003e8000c101b10 */
[----:B------:R1:W-:Y:S02]  /*e160*/  @!P1 ST.E.64 [R2.64], R180 ;  /* 0x000000b402009985 */ /* 0x0003e4000c101b10 */
.L_x_25:
[----:B-1----:R-:W-:Y:S05]  /*e170*/  BSYNC B0 ;  /* 0x0000000000007941 */ /* 0x002fea0003800000 */
.L_x_24:
[----:B------:R1:W3:Y:S01]  /*e180*/  SHFL.IDX PT, R3, R17, 0x1, 0x1c1f ;  /* 0x003c1f0011037f89 */ /* 0x0002e200000e0000 */
[----:B------:R-:W-:Y:S03]  /*e190*/  BSSY B0, `(.L_x_26) ;  /* 0x0000030000007945 */ /* 0x000fe60003800000 */
[----:B------:R1:W4:Y:S01]  /*e1a0*/  SHFL.IDX PT, R2, R19, 0x1, 0x1c1f ;  /* 0x003c1f0013027f89 */ /* 0x00032200000e0000 */
[----:B------:R-:W-:Y:S05]  /*e1b0*/  @P0 BRA `(.L_x_27) ;  /* 0x000002d000000947 */ /* 0x000fea0003800000 */
[C---:B------:R-:W-:Y:S02]  /*e1c0*/  IADD3 R5, R0.reuse, 0x8, RZ ;  /* 0x0000000800057810 */ /* 0x040fe40007ffe0ff */
[----:B------:R-:W-:-:S02]  /*e1d0*/  IADD3 R4, R0, 0x10, RZ ;  /* 0x0000001000047810 */ /* 0x000fc40007ffe0ff */
[----:B------:R-:W-:Y:S02]  /*e1e0*/  ISETP.GE.AND P1, PT, R5, c[0x0][0x3c8], PT ;  /* 0x0000f20005007a0c */ /* 0x000fe40003f26270 */
[----:B------:R-:W-:Y:S02]  /*e1f0*/  ISETP.GE.AND P0, PT, R4, c[0x0][0x3c8], PT ;  /* 0x0000f20004007a0c */ /* 0x000fe40003f06270 */
[C---:B------:R-:W-:Y:S02]  /*e200*/  ISETP.GE.AND P2, PT, R0.reuse, c[0x0][0x3c8], PT ;  /* 0x0000f20000007a0c */ /* 0x040fe40003f46270 */
[----:B--2---:R-:W-:-:S04]  /*e210*/  IADD3 R10, R0, 0x18, RZ ;  /* 0x00000018000a7810 */ /* 0x004fc80007ffe0ff */
[----:B------:R-:W-:-:S03]  /*e220*/  ISETP.GE.AND P4, PT, R10, c[0x0][0x3c8], PT ;  /* 0x0000f2000a007a0c */ /* 0x000fc60003f86270 */
[----:B------:R-:W-:Y:S02]  /*e230*/  @!P1 LEA.HI R5, R5, R5, RZ, 0x1 ;  /* 0x0000000505059211 */ /* 0x000fe400078f08ff */
[----:B------:R-:W-:Y:S02]  /*e240*/  @!P0 LEA.HI R4, R4, R4, RZ, 0x1 ;  /* 0x0000000404048211 */ /* 0x000fe400078f08ff */
[----:B------:R-:W-:Y:S01]  /*e250*/  @!P1 LOP3.LUT R5, R5, 0xfffffffe, RZ, 0xc0, !PT ;  /* 0xfffffffe05059812 */ /* 0x000fe200078ec0ff */
[----:B---34-:R-:W-:Y:S01]  /*e260*/  @!P2 IMAD.WIDE R6, R0, 0x4, R2 ;  /* 0x000000040006a825 */ /* 0x018fe200078e0202 */
[----:B------:R-:W-:-:S03]  /*e270*/  @!P0 LOP3.LUT R8, R4, 0xfffffffe, RZ, 0xc0, !PT ;  /* 0xfffffffe04088812 */ /* 0x000fc600078ec0ff */
[--C-:B------:R-:W-:Y:S01]  /*e280*/  @!P1 IMAD.WIDE R4, R5, 0x4, R2.reuse ;  /* 0x0000000405049825 */ /* 0x100fe200078e0202 */
[----:B------:R2:W-:Y:S01]  /*e290*/  @!P2 ST.E.64 [R6.64], R126 ;  /* 0x0000007e0600a985 */ /* 0x0005e2000c101b10 */
[----:B------:R-:W-:Y:S02]  /*e2a0*/  @!P4 LEA.HI R10, R10, R10, RZ, 0x1 ;  /* 0x0000000a0a0ac211 */ /* 0x000fe400078f08ff */
[----:B------:R-:W-:Y:S01]  /*e2b0*/  @!P0 IMAD.WIDE R8, R8, 0x4, R2 ;  /* 0x0000000408088825 */ /* 0x000fe200078e0202 */
[----:B------:R3:W-:Y:S04]  /*e2c0*/  @!P1 ST.E.64 [R4.64], R134 ;  /* 0x0000008604009985 */ /* 0x0007e8000c101b10 */
[----:B------:R4:W-:Y:S01]  /*e2d0*/  @!P0 ST.E.64 [R8.64], R138 ;  /* 0x0000008a08008985 */ /* 0x0009e2000c101b10 */
[----:B--2---:R-:W-:-:S02]  /*e2e0*/  IADD3 R7, R0, 0x20, RZ ;  /* 0x0000002000077810 */ /* 0x004fc40007ffe0ff */
[C---:B------:R-:W-:Y:S02]  /*e2f0*/  IADD3 R6, R0.reuse, 0x28, RZ ;  /* 0x0000002800067810 */ /* 0x040fe40007ffe0ff */
[C---:B---3--:R-:W-:Y:S02]  /*e300*/  IADD3 R5, R0.reuse, 0x30, RZ ;  /* 0x0000003000057810 */ /* 0x048fe40007ffe0ff */
[----:B------:R-:W-:Y:S02]  /*e310*/  IADD3 R4, R0, 0x38, RZ ;  /* 0x0000003800047810 */ /* 0x000fe40007ffe0ff */
[----:B------:R-:W-:Y:S02]  /*e320*/  ISETP.GE.AND P3, PT, R7, c[0x0][0x3c8], PT ;  /* 0x0000f20007007a0c */ /* 0x000fe40003f66270 */
[----:B------:R-:W-:Y:S02]  /*e330*/  ISETP.GE.AND P2, PT, R6, c[0x0][0x3c8], PT ;  /* 0x0000f20006007a0c */ /* 0x000fe40003f46270 */
[----:B------:R-:W-:-:S02]  /*e340*/  ISETP.GE.AND P1, PT, R5, c[0x0][0x3c8], PT ;  /* 0x0000f20005007a0c */ /* 0x000fc40003f26270 */
[----:B------:R-:W-:-:S07]  /*e350*/  ISETP.GE.AND P0, PT, R4, c[0x0][0x3c8], PT ;  /* 0x0000f20004007a0c */ /* 0x000fce0003f06270 */
[----:B----4-:R-:W-:Y:S02]  /*e360*/  @!P3 LEA.HI R8, R7, R7, RZ, 0x1 ;  /* 0x000000070708b211 */ /* 0x010fe400078f08ff */
[----:B------:R-:W-:Y:S02]  /*e370*/  @!P2 LEA.HI R7, R6, R6, RZ, 0x1 ;  /* 0x000000060607a211 */ /* 0x000fe400078f08ff */
[----:B------:R-:W-:Y:S02]  /*e380*/  @!P1 LEA.HI R6, R5, R5, RZ, 0x1 ;  /* 0x0000000505069211 */ /* 0x000fe400078f08ff */
[----:B------:R-:W-:Y:S02]  /*e390*/  @!P0 LEA.HI R4, R4, R4, RZ, 0x1 ;  /* 0x0000000404048211 */ /* 0x000fe400078f08ff */
[----:B------:R-:W-:Y:S02]  /*e3a0*/  @!P4 LOP3.LUT R5, R10, 0xfffffffe, RZ, 0xc0, !PT ;  /* 0xfffffffe0a05c812 */ /* 0x000fe400078ec0ff */
[----:B------:R-:W-:-:S02]  /*e3b0*/  @!P3 LOP3.LUT R8, R8, 0xfffffffe, RZ, 0xc0, !PT ;  /* 0xfffffffe0808b812 */ /* 0x000fc400078ec0ff */
[----:B------:R-:W-:Y:S01]  /*e3c0*/  @!P2 LOP3.LUT R7, R7, 0xfffffffe, RZ, 0xc0, !PT ;  /* 0xfffffffe0707a812 */ /* 0x000fe200078ec0ff */
[--C-:B------:R-:W-:Y:S01]  /*e3d0*/  @!P4 IMAD.WIDE R10, R5, 0x4, R2.reuse ;  /* 0x00000004050ac825 */ /* 0x100fe200078e0202 */
[----:B------:R-:W-:Y:S02]  /*e3e0*/  @!P1 LOP3.LUT R12, R6, 0xfffffffe, RZ, 0xc0, !PT ;  /* 0xfffffffe060c9812 */ /* 0x000fe400078ec0ff */
[----:B------:R-:W-:Y:S01]  /*e3f0*/  @!P0 LOP3.LUT R13, R4, 0xfffffffe, RZ, 0xc0, !PT ;  /* 0xfffffffe040d8812 */ /* 0x000fe200078ec0ff */
[--C-:B------:R-:W-:Y:S01]  /*e400*/  @!P3 IMAD.WIDE R8, R8, 0x4, R2.reuse ;  /* 0x000000040808b825 */ /* 0x100fe200078e0202 */
[----:B------:R2:W-:Y:S03]  /*e410*/  @!P4 ST.E.64 [R10.64], R150 ;  /* 0x000000960a00c985 */ /* 0x0005e6000c101b10 */
[--C-:B------:R-:W-:Y:S01]  /*e420*/  @!P2 IMAD.WIDE R6, R7, 0x4, R2.reuse ;  /* 0x000000040706a825 */ /* 0x100fe200078e0202 */
[----:B------:R2:W-:Y:S03]  /*e430*/  @!P3 ST.E.64 [R8.64], R154 ;  /* 0x0000009a0800b985 */ /* 0x0005e6000c101b10 */
[--C-:B------:R-:W-:Y:S01]  /*e440*/  @!P1 IMAD.WIDE R4, R12, 0x4, R2.reuse ;  /* 0x000000040c049825 */ /* 0x100fe200078e0202 */
[----:B------:R2:W-:Y:S03]  /*e450*/  @!P2 ST.E.64 [R6.64], R166 ;  /* 0x000000a60600a985 */ /* 0x0005e6000c101b10 */
[----:B------:R-:W-:Y:S01]  /*e460*/  @!P0 IMAD.WIDE R2, R13, 0x4, R2 ;  /* 0x000000040d028825 */ /* 0x000fe200078e0202 */
[----:B------:R2:W-:Y:S04]  /*e470*/  @!P1 ST.E.64 [R4.64], R170 ;  /* 0x000000aa04009985 */ /* 0x0005e8000c101b10 */
[----:B------:R2:W-:Y:S02]  /*e480*/  @!P0 ST.E.64 [R2.64], R182 ;  /* 0x000000b602008985 */ /* 0x0005e4000c101b10 */
.L_x_27:
[----:B------:R-:W-:Y:S05]  /*e490*/  BSYNC B0 ;  /* 0x0000000000007941 */ /* 0x000fea0003800000 */
.L_x_26:
[----:B--23--:R2:W3:Y:S01]  /*e4a0*/  SHFL.IDX PT, R3, R17, 0x2, 0x1c1f ;  /* 0x005c1f0011037f89 */ /* 0x00c4e200000e0000 */
[----:B------:R-:W-:Y:S03]  /*e4b0*/  BSSY B0, `(.L_x_28) ;  /* 0x0000030000007945 */ /* 0x000fe60003800000 */
[----:B----4-:R2:W4:Y:S01]  /*e4c0*/  SHFL.IDX PT, R2, R19, 0x2, 0x1c1f ;  /* 0x005c1f0013027f89 */ /* 0x01052200000e0000 */
[----:B------:R-:W-:Y:S05]  /*e4d0*/  @P5 BRA `(.L_x_29) ;  /* 0x000002d000005947 */ /* 0x000fea0003800000 */
[C---:B------:R-:W-:Y:S02]  /*e4e0*/  IADD3 R4, R0.reuse, 0x8, RZ ;  /* 0x0000000800047810 */ /* 0x040fe40007ffe0ff */
[----:B------:R-:W-:-:S02]  /*e4f0*/  ISETP.GE.AND P1, PT, R0, c[0x0][0x3c8], PT ;  /* 0x0000f20000007a0c */ /* 0x000fc40003f26270 */
[----:B------:R-:W-:Y:S02]  /*e500*/  ISETP.GE.AND P0, PT, R4, c[0x0][0x3c8], PT ;  /* 0x0000f20004007a0c */ /* 0x000fe40003f06270 */
[C---:B------:R-:W-:Y:S02]  /*e510*/  IADD3 R9, R0.reuse, 0x10, RZ ;  /* 0x0000001000097810 */ /* 0x040fe40007ffe0ff */
[----:B------:R-:W-:Y:S02]  /*e520*/  IADD3 R8, R0, 0x18, RZ ;  /* 0x0000001800087810 */ /* 0x000fe40007ffe0ff */
[----:B------:R-:W-:Y:S02]  /*e530*/  ISETP.GE.AND P5, PT, R9, c[0x0][0x3c8], PT ;  /* 0x0000f20009007a0c */ /* 0x000fe40003fa6270 */
[----:B------:R-:W-:-:S03]  /*e540*/  ISETP.GE.AND P4, PT, R8, c[0x0][0x3c8], PT ;  /* 0x0000f20008007a0c */ /* 0x000fc60003f86270 */
[----:B---34-:R-:W-:Y:S02]  /*e550*/  @!P1 IMAD.WIDE R6, R0, 0x4, R2 ;  /* 0x0000000400069825 */ /* 0x018fe400078e0202 */
[----:B------:R-:W-:-:S03]  /*e560*/  @!P0 LEA.HI R4, R4, R4, RZ, 0x1 ;  /* 0x0000000404048211 */ /* 0x000fc600078f08ff */
[----:B------:R3:W-:Y:S01]  /*e570*/  @!P1 ST.E.64 [R6.64], R120 ;  /* 0x0000007806009985 */ /* 0x0007e2000c101b10 */
[----:B------:R-:W-:Y:S02]  /*e580*/  @!P0 LOP3.LUT R4, R4, 0xfffffffe, RZ, 0xc0, !PT ;  /* 0xfffffffe04048812 */ /* 0x000fe400078ec0ff */
[----:B------:R-:W-:Y:S02]  /*e590*/  @!P5 LEA.HI R9, R9, R9, RZ, 0x1 ;  /* 0x000000090909d211 */ /* 0x000fe400078f08ff */
[----:B------:R-:W-:Y:S01]  /*e5a0*/  @!P4 LEA.HI R10, R8, R8, RZ, 0x1 ;  /* 0x00000008080ac211 */ /* 0x000fe200078f08ff */
[----:B------:R-:W-:-:S03]  /*e5b0*/  @!P0 IMAD.WIDE R4, R4, 0x4, R2 ;  /* 0x0000000404048825 */ /* 0x000fc600078e0202 */
[----:B------:R-:W-:Y:S02]  /*e5c0*/  @!P4 LOP3.LUT R10, R10, 0xfffffffe, RZ, 0xc0, !PT ;  /* 0xfffffffe0a0ac812 */ /* 0x000fe400078ec0ff */
[----:B------:R4:W-:Y:S03]  /*e5d0*/  @!P0 ST.E.64 [R4.64], R128 ;  /* 0x0000008004008985 */ /* 0x0009e6000c101b10 */
[----:B------:R-:W-:Y:S01]  /*e5e0*/  @!P4 IMAD.WIDE R10, R10, 0x4, R2 ;  /* 0x000000040a0ac825 */ /* 0x000fe200078e0202 */
[C---:B---3--:R-:W-:Y:S02]  /*e5f0*/  IADD3 R7, R0.reuse, 0x20, RZ ;  /* 0x0000002000077810 */ /* 0x048fe40007ffe0ff */
[----:B------:R-:W-:Y:S02]  /*e600*/  IADD3 R6, R0, 0x28, RZ ;  /* 0x0000002800067810 */ /* 0x000fe40007ffe0ff */
[----:B------:R-:W-:-:S02]  /*e610*/  ISETP.GE.AND P3, PT, R7, c[0x0][0x3c8], PT ;  /* 0x0000f20007007a0c */ /* 0x000fc40003f66270 */
[----:B------:R-:W-:Y:S02]  /*e620*/  ISETP.GE.AND P2, PT, R6, c[0x0][0x3c8], PT ;  /* 0x0000f20006007a0c */ /* 0x000fe40003f46270 */
[C---:B----4-:R-:W-:Y:S02]  /*e630*/  IADD3 R5, R0.reuse, 0x30, RZ ;  /* 0x0000003000057810 */ /* 0x050fe40007ffe0ff */
[----:B------:R-:W-:Y:S02]  /*e640*/  IADD3 R4, R0, 0x38, RZ ;  /* 0x0000003800047810 */ /* 0x000fe40007ffe0ff */
[----:B------:R-:W-:Y:S02]  /*e650*/  ISETP.GE.AND P1, PT, R5, c[0x0][0x3c8], PT ;  /* 0x0000f20005007a0c */ /* 0x000fe40003f26270 */
[----:B------:R-:W-:-:S03]  /*e660*/  ISETP.GE.AND P0, PT, R4, c[0x0][0x3c8], PT ;  /* 0x0000f20004007a0c */ /* 0x000fc60003f06270 */
[----:B------:R-:W-:Y:S02]  /*e670*/  @!P3 LEA.HI R8, R7, R7, RZ, 0x1 ;  /* 0x000000070708b211 */ /* 0x000fe400078f08ff */
[----:B------:R-:W-:Y:S02]  /*e680*/  @!P2 LEA.HI R7, R6, R6, RZ, 0x1 ;  /* 0x000000060607a211 */ /* 0x000fe400078f08ff */
[----:B------:R-:W-:Y:S02]  /*e690*/  @!P3 LOP3.LUT R8, R8, 0xfffffffe, RZ, 0xc0, !PT ;  /* 0xfffffffe0808b812 */ /* 0x000fe400078ec0ff */
[----:B------:R-:W-:Y:S02]  /*e6a0*/  @!P2 LOP3.LUT R7, R7, 0xfffffffe, RZ, 0xc0, !PT ;  /* 0xfffffffe0707a812 */ /* 0x000fe400078ec0ff */
[----:B------:R-:W-:Y:S02]  /*e6b0*/  @!P1 LEA.HI R6, R5, R5, RZ, 0x1 ;  /* 0x0000000505069211 */ /* 0x000fe400078f08ff */
[----:B------:R-:W-:Y:S01]  /*e6c0*/  @!P5 LOP3.LUT R5, R9, 0xfffffffe, RZ, 0xc0, !PT ;  /* 0xfffffffe0905d812 */ /* 0x000fe200078ec0ff */
[----:B------:R-:W-:Y:S01]  /*e6d0*/  @!P3 IMAD.WIDE R8, R8, 0x4, R2 ;  /* 0x000000040808b825 */ /* 0x000fe200078e0202 */
[----:B------:R-:W-:-:S02]  /*e6e0*/  @!P0 LEA.HI R4, R4, R4, RZ, 0x1 ;  /* 0x0000000404048211 */ /* 0x000fc400078f08ff */
[----:B------:R-:W-:Y:S01]  /*e6f0*/  @!P1 LOP3.LUT R14, R6, 0xfffffffe, RZ, 0xc0, !PT ;  /* 0xfffffffe060e9812 */ /* 0x000fe200078ec0ff */
[----:B------:R-:W-:Y:S01]  /*e700*/  @!P5 IMAD.WIDE R12, R5, 0x4, R2 ;  /* 0x00000004050cd825 */ /* 0x000fe200078e0202 */
[----:B------:R-:W-:-:S03]  /*e710*/  @!P0 LOP3.LUT R15, R4, 0xfffffffe, RZ, 0xc0, !PT ;  /* 0xfffffffe040f8812 */ /* 0x000fc600078ec0ff */
[--C-:B------:R-:W-:Y:S01]  /*e720*/  @!P2 IMAD.WIDE R6, R7, 0x4, R2.reuse ;  /* 0x000000040706a825 */ /* 0x100fe200078e0202 */
[----:B------:R3:W-:Y:S03]  /*e730*/  @!P5 ST.E.64 [R12.64], R140 ;  /* 0x0000008c0c00d985 */ /* 0x0007e6000c101b10 */
[--C-:B------:R-:W-:Y:S01]  /*e740*/  @!P1 IMAD.WIDE R4, R14, 0x4, R2.reuse ;  /* 0x000000040e049825 */ /* 0x100fe200078e0202 */
[----:B------:R3:W-:Y:S03]  /*e750*/  @!P4 ST.E.64 [R10.64], R144 ;  /* 0x000000900a00c985 */ /* 0x0007e6000c101b10 */
[----:B------:R-:W-:Y:S01]  /*e760*/  @!P0 IMAD.WIDE R2, R15, 0x4, R2 ;  /* 0x000000040f028825 */ /* 0x000fe200078e0202 */
[----:B------:R3:W-:Y:S04]  /*e770*/  @!P3 ST.E.64 [R8.64], R156 ;  /* 0x0000009c0800b985 */ /* 0x0007e8000c101b10 */
[----:B------:R3:W-:Y:S04]  /*e780*/  @!P2 ST.E.64 [R6.64], R160 ;  /* 0x000000a00600a985 */ /* 0x0007e8000c101b10 */
[----:B------:R3:W-:Y:S04]  /*e790*/  @!P1 ST.E.64 [R4.64], R172 ;  /* 0x000000ac04009985 */ /* 0x0007e8000c101b10 */
[----:B------:R3:W-:Y:S02]  /*e7a0*/  @!P0 ST.E.64 [R2.64], R176 ;  /* 0x000000b002008985 */ /* 0x0007e4000c101b10 */
.L_x_29:
[----:B------:R-:W-:Y:S05]  /*e7b0*/  BSYNC B0 ;  /* 0x0000000000007941 */ /* 0x000fea0003800000 */
.L_x_28:
[----:B---3--:R3:W1:Y:S04]  /*e7c0*/  SHFL.IDX PT, R3, R17, 0x3, 0x1c1f ;  /* 0x007c1f0011037f89 */ /* 0x00866800000e0000 */
[----:B----4-:R3:W4:Y:S01]  /*e7d0*/  SHFL.IDX PT, R2, R19, 0x3, 0x1c1f ;  /* 0x007c1f0013027f89 */ /* 0x01072200000e0000 */
[----:B------:R-:W-:Y:S05]  /*e7e0*/  @P6 EXIT ;  /* 0x000000000000694d */ /* 0x000fea0003800000 */
[C---:B------:R-:W-:Y:S02]  /*e7f0*/  IADD3 R4, R0.reuse, 0x8, RZ ;  /* 0x0000000800047810 */ /* 0x040fe40007ffe0ff */
[----:B------:R-:W-:-:S02]  /*e800*/  ISETP.GE.AND P6, PT, R0, c[0x0][0x3c8], PT ;  /* 0x0000f20000007a0c */ /* 0x000fc40003fc6270 */
[----:B------:R-:W-:Y:S02]  /*e810*/  ISETP.GE.AND P5, PT, R4, c[0x0][0x3c8], PT ;  /* 0x0000f20004007a0c */ /* 0x000fe40003fa6270 */
[C---:B------:R-:W-:Y:S02]  /*e820*/  IADD3 R9, R0.reuse, 0x10, RZ ;  /* 0x0000001000097810 */ /* 0x040fe40007ffe0ff */
[C---:B------:R-:W-:Y:S02]  /*e830*/  IADD3 R8, R0.reuse, 0x18, RZ ;  /* 0x0000001800087810 */ /* 0x040fe40007ffe0ff */
[C---:B------:R-:W-:Y:S02]  /*e840*/  IADD3 R10, R0.reuse, 0x20, RZ ;  /* 0x00000020000a7810 */ /* 0x040fe40007ffe0ff */
[C---:B------:R-:W-:Y:S02]  /*e850*/  IADD3 R11, R0.reuse, 0x28, RZ ;  /* 0x00000028000b7810 */ /* 0x040fe40007ffe0ff */
[C---:B------:R-:W-:Y:S01]  /*e860*/  IADD3 R13, R0.reuse, 0x30, RZ ;  /* 0x00000030000d7810 */ /* 0x040fe20007ffe0ff */
[----:B-1--4-:R-:W-:Y:S01]  /*e870*/  @!P6 IMAD.WIDE R6, R0, 0x4, R2 ;  /* 0x000000040006e825 */ /* 0x012fe200078e0202 */
[----:B------:R-:W-:-:S02]  /*e880*/  ISETP.GE.AND P4, PT, R9, c[0x0][0x3c8], PT ;  /* 0x0000f20009007a0c */ /* 0x000fc40003f86270 */
[----:B------:R-:W-:Y:S02]  /*e890*/  @!P5 LEA.HI R4, R4, R4, RZ, 0x1 ;  /* 0x000000040404d211 */ /* 0x000fe400078f08ff */
[----:B------:R-:W-:Y:S01]  /*e8a0*/  ISETP.GE.AND P3, PT, R8, c[0x0][0x3c8], PT ;  /* 0x0000f20008007a0c */ /* 0x000fe20003f66270 */
[----:B------:R1:W-:Y:S01]  /*e8b0*/  @!P6 ST.E.64 [R6.64], R122 ;  /* 0x0000007a0600e985 */ /* 0x0003e2000c101b10 */
[----:B------:R-:W-:Y:S02]  /*e8c0*/  ISETP.GE.AND P2, PT, R10, c[0x0][0x3c8], PT ;  /* 0x0000f2000a007a0c */ /* 0x000fe40003f46270 */
[----:B------:R-:W-:Y:S02]  /*e8d0*/  ISETP.GE.AND P1, PT, R11, c[0x0][0x3c8], PT ;  /* 0x0000f2000b007a0c */ /* 0x000fe40003f26270 */
[----:B------:R-:W-:Y:S02]  /*e8e0*/  ISETP.GE.AND P0, PT, R13, c[0x0][0x3c8], PT ;  /* 0x0000f2000d007a0c */ /* 0x000fe40003f06270 */
[----:B------:R-:W-:-:S02]  /*e8f0*/  @!P5 LOP3.LUT R4, R4, 0xfffffffe, RZ, 0xc0, !PT ;  /* 0xfffffffe0404d812 */ /* 0x000fc400078ec0ff */
[----:B------:R-:W-:Y:S02]  /*e900*/  @!P4 LEA.HI R12, R9, R9, RZ, 0x1 ;  /* 0x00000009090cc211 */ /* 0x000fe400078f08ff */
[----:B------:R-:W-:Y:S01]  /*e910*/  IADD3 R0, R0, 0x38, RZ ;  /* 0x0000003800007810 */ /* 0x000fe20007ffe0ff */
[----:B------:R-:W-:Y:S01]  /*e920*/  @!P5 IMAD.WIDE R4, R4, 0x4, R2 ;  /* 0x000000040404d825 */ /* 0x000fe200078e0202 */
[----:B------:R-:W-:Y:S02]  /*e930*/  @!P3 LEA.HI R8, R8, R8, RZ, 0x1 ;  /* 0x000000080808b211 */ /* 0x000fe400078f08ff */
[----:B------:R-:W-:Y:S02]  /*e940*/  @!P4 LOP3.LUT R12, R12, 0xfffffffe, RZ, 0xc0, !PT ;  /* 0xfffffffe0c0cc812 */ /* 0x000fe400078ec0ff */
[----:B------:R4:W-:Y:S01]  /*e950*/  @!P5 ST.E.64 [R4.64], R130 ;  /* 0x000000820400d985 */ /* 0x0009e2000c101b10 */
[----:B------:R-:W-:Y:S02]  /*e960*/  @!P3 LOP3.LUT R8, R8, 0xfffffffe, RZ, 0xc0, !PT ;  /* 0xfffffffe0808b812 */ /* 0x000fe400078ec0ff */
[----:B-1----:R-:W-:-:S04]  /*e970*/  @!P2 LEA.HI R6, R10, R10, RZ, 0x1 ;  /* 0x0000000a0a06a211 */ /* 0x002fc800078f08ff */
[----:B------:R-:W-:Y:S02]  /*e980*/  @!P2 LOP3.LUT R6, R6, 0xfffffffe, RZ, 0xc0, !PT ;  /* 0xfffffffe0606a812 */ /* 0x000fe400078ec0ff */
[----:B----4-:R-:W-:Y:S01]  /*e990*/  @!P1 LEA.HI R5, R11, R11, RZ, 0x1 ;  /* 0x0000000b0b059211 */ /* 0x010fe200078f08ff */
[--C-:B------:R-:W-:Y:S01]  /*e9a0*/  @!P3 IMAD.WIDE R10, R8, 0x4, R2.reuse ;  /* 0x00000004080ab825 */ /* 0x100fe200078e0202 */
[----:B------:R-:W-:Y:S02]  /*e9b0*/  @!P0 LEA.HI R4, R13, R13, RZ, 0x1 ;  /* 0x0000000d0d048211 */ /* 0x000fe400078f08ff */
        /* <DEDUP_REMOVED lines=10> */
[----:B------:R1:W-:Y:S01]  /*ea60*/  @!P0 ST.E.64 [R4.64], R174 ;  /* 0x000000ae04008985 */ /* 0x0003e2000c101b10 */
[----:B------:R-:W-:-:S13]  /*ea70*/  ISETP.GE.AND P0, PT, R0, c[0x0][0x3c8], PT ;  /* 0x0000f20000007a0c */ /* 0x000fda0003f06270 */
[----:B------:R-:W-:Y:S05]  /*ea80*/  @P0 EXIT ;  /* 0x000000000000094d */ /* 0x000fea0003800000 */
[----:B------:R-:W-:-:S04]  /*ea90*/  LEA.HI R0, R0, R0, RZ, 0x1 ;  /* 0x0000000000007211 */ /* 0x000fc800078f08ff */
[----:B------:R-:W-:-:S05]  /*eaa0*/  LOP3.LUT R0, R0, 0xfffffffe, RZ, 0xc0, !PT ;  /* 0xfffffffe00007812 */ /* 0x000fca00078ec0ff */
[----:B------:R-:W-:-:S05]  /*eab0*/  IMAD.WIDE R2, R0, 0x4, R2 ;  /* 0x0000000400027825 */ /* 0x000fca00078e0202 */
[----:B------:R-:W-:Y:S01]  /*eac0*/  ST.E.64 [R2.64], R178 ;  /* 0x000000b202007985 */ /* 0x000fe2000c101b10 */
[----:B------:R-:W-:Y:S05]  /*ead0*/  EXIT ;  /* 0x000000000000794d */ /* 0x000fea0003800000 */
.L_x_23:
[----:B------:R-:W3:Y:S02]  /*eae0*/  S2R R0, SR_TID.X ;  /* 0x0000000000007919 */ /* 0x000ee40000002100 */
[----:B---3--:R-:W-:-:S13]  /*eaf0*/  ISETP.GT.AND P0, PT, R0, 0x7f, PT ;  /* 0x0000007f0000780c */ /* 0x008fda0003f04270 */
[----:B------:R-:W-:Y:S05]  /*eb00*/  @P0 EXIT ;  /* 0x000000000000094d */ /* 0x000fea0003800000 */
[----:B------:R-:W3:Y:S01]  /*eb10*/  S2R R8, SR_CTAID.X ;  /* 0x0000000000087919 */ /* 0x000ee20000002500 */
[----:B------:R-:W-:-:S05]  /*eb20*/  MOV R3, c[0x0][0x4e8] ;  /* 0x00013a0000037a02 */ /* 0x000fca0000000f00 */
[----:B-1----:R-:W-:Y:S01]  /*eb30*/  IMAD R2, R3, c[0x0][0x388], RZ ;  /* 0x0000e20003027a24 */ /* 0x002fe200078e02ff */
[----:B---3--:R-:W-:-:S04]  /*eb40*/  LEA R8, R8, R0, 0x7 ;  /* 0x0000000008087211 */ /* 0x008fc800078e38ff */
[----:B------:R-:W-:-:S13]  /*eb50*/  ISETP.GE.AND P0, PT, R8, R2, PT ;  /* 0x000000020800720c */ /* 0x000fda0003f06270 */
[----:B------:R-:W-:Y:S05]  /*eb60*/  @P0 EXIT ;  /* 0x000000000000094d */ /* 0x000fea0003800000 */
[----:B------:R-:W1:Y:S01]  /*eb70*/  S2R R7, SR_CTAID.Z ;  /* 0x0000000000077919 */ /* 0x000e620000002700 */
[----:B------:R-:W-:Y:S01]  /*eb80*/  USHF.R.S32.HI UR6, URZ, 0x1f, UR10 ;  /* 0x0000001f3f067899 */ /* 0x000fe2000801140a */
[----:B------:R-:W-:Y:S01]  /*eb90*/  ISETP.NE.AND P0, PT, R3, 0x1, PT ;  /* 0x000000010300780c */ /* 0x000fe20003f05270 */
[----:B------:R-:W-:Y:S01]  /*eba0*/  ULDC.64 UR4, c[0x0][0x4d0] ;  /* 0x0001340000047ab9 */ /* 0x000fe20000000a00 */
[----:B------:R-:W3:Y:S01]  /*ebb0*/  S2R R9, SR_CTAID.Y ;  /* 0x0000000000097919 */ /* 0x000ee20000002600 */
[----:B------:R-:W-:Y:S01]  /*ebc0*/  UIMAD UR6, UR6, UR4, URZ ;  /* 0x00000004060672a4 */ /* 0x000fe2000f8e023f */
[----:B------:R-:W-:Y:S01]  /*ebd0*/  IADD3 R4, RZ, -UR10, RZ ;  /* 0x8000000aff047c10 */ /* 0x000fe2000fffe0ff */
[----:B--2---:R-:W-:Y:S01]  /*ebe0*/  UIMAD.WIDE.U32 UR8, UR10, UR4, URZ ;  /* 0x000000040a0872a5 */ /* 0x004fe2000f8e003f */
[----:B------:R-:W-:Y:S01]  /*ebf0*/  MOV R0, R8 ;  /* 0x0000000800007202 */ /* 0x000fe20000000f00 */
[----:B------:R-:W-:-:S04]  /*ec00*/  UIMAD UR4, UR10, UR5, UR6 ;  /* 0x000000050a0472a4 */ /* 0x000fc8000f8e0206 */
[----:B------:R-:W-:Y:S01]  /*ec10*/  UIADD3 UR4, UR9, UR4, URZ ;  /* 0x0000000409047290 */ /* 0x000fe2000fffe03f */
[----:B------:R-:W-:Y:S01]  /*ec20*/  MOV R3, UR9 ;  /* 0x0000000900037c02 */ /* 0x000fe20008000f00 */
[----:B------:R-:W-:-:S04]  /*ec30*/  @P0 IMAD.HI.U32 R5, R8, c[0x0][0x4ec], RZ ;  /* 0x00013b0008050a27 */ /* 0x000fc800078e00ff */
[----:B------:R-:W-:Y:S01]  /*ec40*/  IMAD.U32 R2, RZ, RZ, UR8 ;  /* 0x00000008ff027e24 */ /* 0x000fe2000f8e00ff */
[----:B------:R-:W-:Y:S01]  /*ec50*/  @P0 SHF.R.U32.HI R0, RZ, c[0x0][0x4f0], R5 ;  /* 0x00013c00ff000a19 */ /* 0x000fe20000011605 */
[----:B------:R-:W-:Y:S01]  /*ec60*/  IMAD.U32 R3, RZ, RZ, UR4 ;  /* 0x00000004ff037e24 */ /* 0x000fe2000f8e00ff */
[----:B-1----:R-:W-:-:S03]  /*ec70*/  SHF.R.S32.HI R6, RZ, 0x1f, R7 ;  /* 0x0000001fff067819 */ /* 0x002fc60000011407 */
[----:B------:R-:W-:-:S04]  /*ec80*/  IMAD.WIDE.U32 R2, R7, c[0x0][0x4d8], R2 ;  /* 0x0001360007027a25 */ /* 0x000fc800078e0002 */
[----:B------:R-:W-:Y:S02]  /*ec90*/  IMAD R6, R6, c[0x0][0x4d8], RZ ;  /* 0x0001360006067a24 */ /* 0x000fe400078e02ff */
[----:B---3--:R-:W-:Y:S02]  /*eca0*/  IMAD R4, R4, c[0x0][0x550], R9 ;  /* 0x0001540004047a24 */ /* 0x008fe400078e0209 */
[----:B------:R-:W-:Y:S01]  /*ecb0*/  IMAD R5, R7, c[0x0][0x4dc], R6 ;  /* 0x0001370007057a24 */ /* 0x000fe200078e0206 */
[----:B------:R-:W-:Y:S02]  /*ecc0*/  IADD3 R7, -R0, RZ, RZ ;  /* 0x000000ff00077210 */ /* 0x000fe40007ffe1ff */
[----:B------:R-:W-:Y:S01]  /*ecd0*/  SHF.R.S32.HI R6, RZ, 0x1f, R4 ;  /* 0x0000001fff067819 */ /* 0x000fe20000011404 */
[----:B------:R-:W-:Y:S02]  /*ece0*/  IMAD.IADD R3, R5, 0x1, R3 ;  /* 0x0000000105037824 */ /* 0x000fe400078e0203 */
[----:B------:R-:W-:Y:S01]  /*ecf0*/  IMAD R5, R7, c[0x0][0x4e8], R8 ;  /* 0x00013a0007057a24 */ /* 0x000fe200078e0208 */
[----:B------:R-:W-:Y:S01]  /*ed00*/  SHF.R.S32.HI R7, RZ, 0x1f, R0 ;  /* 0x0000001fff077819 */ /* 0x000fe20000011400 */
[----:B------:R-:W-:-:S02]  /*ed10*/  IMAD R6, R6, c[0x0][0x4e0], RZ ;  /* 0x0001380006067a24 */ /* 0x000fc400078e02ff */
[----:B------:R-:W-:-:S04]  /*ed20*/  IMAD.WIDE.U32 R2, R4, c[0x0][0x4e0], R2 ;  /* 0x0001380004027a25 */ /* 0x000fc800078e0002 */
[----:B------:R-:W-:Y:S01]  /*ed30*/  IMAD R6, R4, c[0x0][0x4e4], R6 ;  /* 0x0001390004067a24 */ /* 0x000fe200078e0206 */
[----:B------:R-:W-:Y:S02]  /*ed40*/  SHF.R.S32.HI R4, RZ, 0x1f, R5 ;  /* 0x0000001fff047819 */ /* 0x000fe40000011405 */
[----:B------:R-:W-:-:S03]  /*ed50*/  IADD3 R2, P0, R0, R2, RZ ;  /* 0x0000000200027210 */ /* 0x000fc60007f1e0ff */
[----:B------:R-:W-:Y:S01]  /*ed60*/  IMAD R0, R4, c[0x0][0x4c8], RZ ;  /* 0x0001320004007a24 */ /* 0x000fe200078e02ff */
[----:B------:R-:W-:-:S03]  /*ed70*/  IADD3.X R3, R7, R3, R6, P0, !PT ;  /* 0x0000000307037210 */ /* 0x000fc600007fe406 */
[C---:B------:R-:W-:Y:S02]  /*ed80*/  IMAD R0, R5.reuse, c[0x0][0x4cc], R0 ;  /* 0x0001330005007a24 */ /* 0x040fe400078e0200 */
[----:B------:R-:W-:-:S05]  /*ed90*/  IMAD.WIDE.U32 R2, R5, c[0x0][0x4c8], R2 ;  /* 0x0001320005027a25 */ /* 0x000fca00078e0002 */
[----:B------:R-:W-:Y:S02]  /*eda0*/  IADD3 R0, R3, R0, RZ ;  /* 0x0000000003007210 */ /* 0x000fe40007ffe0ff */
[----:B------:R-:W-:-:S04]  /*edb0*/  LEA R4, P0, R2, c[0x0][0x4a8], 0x2 ;  /* 0x00012a0002047a11 */ /* 0x000fc800078010ff */
[----:B------:R-:W-:Y:S02]  /*edc0*/  LEA.HI.X R5, R2, c[0x0][0x4ac], R0, 0x2, P0 ;  /* 0x00012b0002057a11 */ /* 0x000fe400000f1400 */
[----:B------:R-:W-:-:S05]  /*edd0*/  MOV R0, 0xff800000 ;  /* 0xff80000000007802 */ /* 0x000fca0000000f00 */
[----:B------:R-:W-:Y:S01]  /*ede0*/  STG.E [R4.64], R0 ;  /* 0x0000000004007986 */ /* 0x000fe2000c101910 */
[----:B------:R-:W-:Y:S05]  /*edf0*/  EXIT ;  /* 0x000000000000794d */ /* 0x000fea0003800000 */
.L_x_30:
[----:B------:R-:W-:-:S00]  /*ee00*/  BRA `(.L_x_30) ;  /* 0xfffffff000007947 */ /* 0x000fc0000383ffff */
[----:B------:R-:W-:-:S00]  /*ee10*/  NOP ;  /* 0x0000000000007918 */ /* 0x000fc00000000000 */
        /* <DEDUP_REMOVED lines=14> */
.L_x_3818:


//--------------------- .text._ZN7cutlass13device_kernelIN5flash19enable_sm80_to_sm89INS1_16FlashAttnFwdSm80INS1_25CollectiveMainloopFwdSm80ILi4ELi1ELb0EN4cute5tupleIJNS5_1CILi128EEENS7_ILi80EEENS7_ILi64EEEEEELi64ENS_6half_tEfNS_4arch4Sm80ELb0ELb0ELb1ELb1ELb1ELb0ELb1ELb1EEENS1_21CollectiveEpilogueFwdINS6_IJS8_SA_S9_EEENS6_IJNS7_ILi1EEESI_SI_EEESC_SE_Li128ELb1ELb1ELb1ELb0EEENS1_36VarlenDynamicPersistentTileSchedulerILi128ELi80ELi128ELi128ELb1ELb1ELb0ELb0ELb1ELb1EEEEEEEEEvNT_6ParamsE --------------------------
	.section	.text._ZN7cutlass13device_kernelIN5flash19enable_sm80_to_sm89INS1_16FlashAttnFwdSm80INS1_25CollectiveMainloopFwdSm80ILi4ELi1ELb0EN4cute5tupleIJNS5_1CILi128EEENS7_ILi80EEENS7_ILi64EEEEEELi64ENS_6half_tEfNS_4arch4Sm80ELb0ELb0ELb1ELb1ELb1ELb0ELb1ELb1EEENS1_21CollectiveEpilogueFwdINS6_IJS8_SA_S9_EEENS6_IJNS7_ILi1EEESI_SI_EEESC_SE_Li128ELb1ELb1ELb1ELb0EEENS1_36VarlenDynamicPersistentTileSchedulerILi128ELi80ELi128ELi128ELb1ELb1ELb0ELb0ELb1ELb1EEEEEEEEEvNT_6ParamsE,"ax",@progbits
	.sectioninfo	@"SHI_REGISTERS=255"
	.align	128
.text._ZN7cutlass13device_kernelIN5flash19enable_sm80_to_sm89INS1_16FlashAttnFwdSm80INS1_25CollectiveMainloopFwdSm80ILi4ELi1ELb0EN4cute5tupleIJNS5_1CILi128EEENS7_ILi80EEENS7_ILi64EEEEEELi64ENS_6half_tEfNS_4arch4Sm80ELb0ELb0ELb1ELb1ELb1ELb0ELb1ELb1EEENS1_21CollectiveEpilogueFwdINS6_IJS8_SA_S9_EEENS6_IJNS7_ILi1EEESI_SI_EEESC_SE_Li128ELb1ELb1ELb1ELb0EEENS1_36VarlenDynamicPersistentTileSchedulerILi128ELi80ELi128ELi128ELb1ELb1ELb0ELb0ELb1ELb1EEEEEEEEEvNT_6ParamsE:
        .type           _ZN7cutlass13device_kernelIN5flash19enable_sm80_to_sm89INS1_16FlashAttnFwdSm80INS1_25CollectiveMainloopFwdSm80ILi4ELi1ELb0EN4cute5tupleIJNS5_1CILi128EEENS7_ILi80EEENS7_ILi64EEEEEELi64ENS_6half_tEfNS_4arch4Sm80ELb0ELb0ELb1ELb1ELb1ELb0ELb1ELb1EEENS1_21CollectiveEpilogueFwdINS6_IJS8_SA_S9_EEENS6_IJNS7_ILi1EEESI_SI_EEESC_SE_Li128ELb1ELb1ELb1ELb0EEENS1_36VarlenDynamicPersistentTileSchedulerILi128ELi80ELi128ELi128ELb1ELb1ELb0ELb0ELb1ELb1EEEEEEEEEvNT_6ParamsE,@function
        .size           _ZN7cutlass13device_kernelIN5flash19enable_sm80_to_sm89INS1_16FlashAttnFwdSm80INS1_25CollectiveMainloopFwdSm80ILi4ELi1ELb0EN4cute5tupleIJNS5_1CILi128EEENS7_ILi80EEENS7_ILi64EEEEEELi64ENS_6half_tEfNS_4arch4Sm80ELb0ELb0ELb1ELb1ELb1ELb0ELb1ELb1EEENS1_21CollectiveEpilogueFwdINS6_IJS8_SA_S9_EEENS6_IJNS7_ILi1EEESI_SI_EEESC_SE_Li128ELb1ELb1ELb1ELb0EEENS1_36VarlenDynamicPersistentTileSchedulerILi128ELi80ELi128ELi128ELb1ELb1ELb0ELb0ELb1ELb1EEEEEEEEEvNT_6ParamsE,(.L_x_3819 - _ZN7cutlass13device_kernelIN5flash19enable_sm80_to_sm89INS1_16FlashAttnFwdSm80INS1_25CollectiveMainloopFwdSm80ILi4ELi1ELb0EN4cute5tupleIJNS5_1CILi128EEENS7_ILi80EEENS7_ILi64EEEEEELi64ENS_6half_tEfNS_4arch4Sm80ELb0ELb0ELb1ELb1ELb1ELb0ELb1ELb1EEENS1_21CollectiveEpilogueFwdINS6_IJS8_SA_S9_EEENS6_IJNS7_ILi1EEESI_SI_EEESC_SE_Li128ELb1ELb1ELb1ELb0EEENS1_36VarlenDynamicPersistentTileSchedulerILi128ELi80ELi128ELi128ELb1ELb1ELb0ELb0ELb1ELb1EEEEEEEEEvNT_6ParamsE)
        .other          _ZN7cutlass13device_kernelIN5flash19enable_sm80_to_sm89INS1_16FlashAttnFwdSm80INS1_25CollectiveMainloopFwdSm80ILi4ELi1ELb0EN4cute5tupleIJNS5_1CILi128EEENS7_ILi80EEENS7_ILi64EEEEEELi64ENS_6half_tEfNS_4arch4Sm80ELb0ELb0ELb1ELb1ELb1ELb0ELb1ELb1EEENS1_21CollectiveEpilogueFwdINS6_IJS8_SA_S9_EEENS6_IJNS7_ILi1EEESI_SI_EEESC_SE_Li128ELb1ELb1ELb1ELb0EEENS1_36VarlenDynamicPersistentTileSchedulerILi128ELi80ELi128ELi128ELb1ELb1ELb0ELb0ELb1ELb1EEEEEEEEEvNT_6ParamsE,@"STO_CUDA_ENTRY STV_DEFAULT"
_ZN7cutlass13device_kernelIN5flash19enable_sm80_to_sm89INS1_16FlashAttnFwdSm80INS1_25CollectiveMainloopFwdSm80ILi4ELi1ELb0EN4cute5tupleIJNS5_1CILi128EEENS7_ILi80EEENS7_ILi64EEEEEELi64ENS_6half_tEfNS_4arch4Sm80ELb0ELb0ELb1ELb1ELb1ELb0ELb1ELb1EEENS1_21CollectiveEpilogueFwdINS6_IJS8_SA_S9_EEENS6_IJNS7_ILi1EEESI_SI_EEESC_SE_Li128ELb1ELb1ELb1ELb0EEENS1_36VarlenDynamicPersistentTileSchedulerILi128ELi80ELi128ELi128ELb1ELb1ELb0ELb0ELb1ELb1EEEEEEEEEvNT_6ParamsE:
[----:B------:R-:W-:-:S03]  /*0000*/  MOV R1, c[0x0][0x28] ;  /* 0x00000a0000017a02 */ /* 0x000fc60000000f00 */
[----:B------:R-:W1:Y:S01]  /*0010*/  S2R R2, SR_TID.X ;  /* 0x0000000000027919 */ /* 0x000e620000002100 */
[----:B------:R-:W-:Y:S01]  /*0020*/  IADD3 R1, R1, -0xd0, RZ ;  /* 0xffffff3001017810 */ /* 0x000fe20007ffe0ff */
[----:B------:R-:W-:Y:S01]  /*0030*/  ULDC.64 UR6, c[0x0][0x118] ;  /* 0x0000460000067ab9 */ /* 0x000fe20000000a00 */
[----:B-1----:R-:W-:-:S05]  /*0040*/  SHF.R.U32.HI R0, RZ, 0x5, R2 ;  /* 0x00000005ff007819 */ /* 0x002fca0000011602 */
[----:B------:R-:W1:Y:S02]  /*0050*/  SHFL.IDX PT, R3, R0, RZ, 0x1f ;  /* 0x00001fff00037589 */ /* 0x000e6400000e0000 */
[----:B-1----:R-:W-:Y:S02]  /*0060*/  ISETP.NE.AND P0, PT, R3, RZ, PT ;  /* 0x000000ff0300720c */ /* 0x002fe40003f05270 */
[----:B------:R-:W-:Y:S11]  /*0070*/  STL [R1+0xc4], R3 ;  /* 0x0000c40301007387 */ /* 0x000ff60000100800 */
[----:B------:R-:W-:Y:S06]  /*0080*/  @P0 BAR.SYNC.DEFER_BLOCKING 0x5, 0x80 ;  /* 0x0142000000000b1d */ /* 0x000fec0000010000 */
[----:B------:R-:W1:Y:S04]  /*0090*/  @P0 LDS.128 R4, [0x9100] ;  /* 0x00910000ff040984 */ /* 0x000e680000000c00 */
[----:B-1----:R1:W-:Y:S04]  /*00a0*/  @P0 STL.64 [R1+0x40], R4 ;  /* 0x0000400401000387 */ /* 0x0023e80000100a00 */
[----:B------:R1:W-:Y:S04]  /*00b0*/  @P0 STL.64 [R1+0x48], R6 ;  /* 0x0000480601000387 */ /* 0x0003e80000100a00 */
[----:B------:R-:W-:Y:S06]  /*00c0*/  @P0 BAR.ARV 0x4, 0x80 ;  /* 0x0102000000000b1d */ /* 0x000fec0000002000 */
[----:B------:R-:W-:Y:S05]  /*00d0*/  @P0 BRA `(.L_x_31) ;  /* 0x00000b1000000947 */ /* 0x000fea0003800000 */
[----:B------:R-:W-:Y:S01]  /*00e0*/  LOP3.LUT R15, R2, 0x1f, RZ, 0xc0, !PT ;  /* 0x0000001f020f7812 */ /* 0x000fe200078ec0ff */
[----:B------:R-:W-:Y:S01]  /*00f0*/  CS2R R8, SRZ ;  /* 0x0000000000087805 */ /* 0x000fe2000001ff00 */
[----:B-1----:R-:W-:-:S02]  /*0100*/  IMAD.MOV.U32 R7, RZ, RZ, RZ ;  /* 0x000000ffff077224 */ /* 0x002fc400078e00ff */
[----:B------:R-:W-:-:S04]  /*0110*/  ISETP.NE.AND P6, PT, R15, 0x1f, PT ;  /* 0x0000001f0f00780c */ /* 0x000fc80003fc5270 */
[----:B------:R-:W-:-:S13]  /*0120*/  ISETP.GE.OR P0, PT, R15, c[0x0][0x53c], !P6 ;  /* 0x00014f000f007a0c */ /* 0x000fda0007706670 */
[----:B------:R-:W-:Y:S02]  /*0130*/  @!P0 IMAD.MOV.U32 R4, RZ, RZ, 0x4 ;  /* 0x00000004ff048424 */ /* 0x000fe400078e00ff */
[----:B------:R-:W-:Y:S02]  /*0140*/  @!P0 IMAD.MOV.U32 R2, RZ, RZ, 0x4 ;  /* 0x00000004ff028424 */ /* 0x000fe400078e00ff */
[----:B------:R-:W-:-:S04]  /*0150*/  @!P0 IMAD.WIDE.U32 R4, R15, R4, c[0x0][0x580] ;  /* 0x000160000f048625 */ /* 0x000fc800078e0004 */
[C---:B------:R-:W-:Y:S01]  /*0160*/  @!P0 IMAD.WIDE.U32 R2, R15.reuse, R2, c[0x0][0x578] ;  /* 0x00015e000f028625 */ /* 0x040fe200078e0002 */
[----:B------:R-:W2:Y:S04]  /*0170*/  @!P0 LDG.E R8, [R4.64] ;  /* 0x0000000604088981 */ /* 0x000ea8000c1e1900 */
[----:B------:R-:W2:Y:S01]  /*0180*/  @!P0 LDG.E R7, [R2.64] ;  /* 0x0000000602078981 */ /* 0x000ea2000c1e1900 */
[C---:B------:R-:W-:Y:S01]  /*0190*/  ISETP.NE.AND P5, PT, R15.reuse, RZ, PT ;  /* 0x000000ff0f00720c */ /* 0x040fe20003fa5270 */
[----:B------:R-:W1:Y:S01]  /*01a0*/  S2UR UR4, SR_CTAID.X ;  /* 0x00000000000479c3 */ /* 0x000e620000002500 */
[C---:B------:R-:W-:Y:S02]  /*01b0*/  ISETP.GE.U32.AND P4, PT, R15.reuse, 0x2, PT ;  /* 0x000000020f00780c */ /* 0x040fe40003f86070 */
[----:B------:R-:W-:-:S02]  /*01c0*/  ISETP.GE.U32.AND P3, PT, R15, 0x4, PT ;  /* 0x000000040f00780c */ /* 0x000fc40003f66070 */
[C---:B------:R-:W-:Y:S02]  /*01d0*/  ISETP.GE.U32.AND P2, PT, R15.reuse, 0x8, PT ;  /* 0x000000080f00780c */ /* 0x040fe40003f46070 */
[----:B------:R-:W-:Y:S01]  /*01e0*/  ISETP.GE.U32.AND P1, PT, R15, 0x10, PT ;  /* 0x000000100f00780c */ /* 0x000fe20003f26070 */
[----:B--2---:R-:W-:-:S05]  /*01f0*/  IMAD R4, R8, R7, RZ ;  /* 0x0000000708047224 */ /* 0x004fca00078e02ff */
[----:B------:R-:W2:Y:S02]  /*0200*/  SHFL.UP PT, R0, R4, 0x1, RZ ;  /* 0x0420000004007989 */ /* 0x000ea400000e00ff */
[----:B--2---:R-:W-:-:S05]  /*0210*/  SEL R0, R0, RZ, P5 ;  /* 0x000000ff00007207 */ /* 0x004fca0002800000 */
[----:B------:R-:W-:-:S05]  /*0220*/  IMAD.IADD R4, R4, 0x1, R0 ;  /* 0x0000000104047824 */ /* 0x000fca00078e0200 */
        /* <DEDUP_REMOVED lines=12> */
[----:B------:R-:W2:Y:S02]  /*02f0*/  SHFL.IDX PT, R6, R4, 0x1f, 0x1f ;  /* 0x03e01f0004067f89 */ /* 0x000ea400000e0000 */
[----:B--2---:R-:W-:-:S04]  /*0300*/  IMAD R6, R6, c[0x0][0x538], RZ ;  /* 0x00014e0006067a24 */ /* 0x004fc800078e02ff */
[----:B------:R-:W-:Y:S01]  /*0310*/  IMAD.MOV.U32 R0, RZ, RZ, R6 ;  /* 0x000000ffff007224 */ /* 0x000fe200078e0006 */
[----:B-1----:R-:W-:-:S13]  /*0320*/  ISETP.GT.AND P0, PT, R6, UR4, PT ;  /* 0x0000000406007c0c */ /* 0x002fda000bf04270 */
[----:B------:R-:W-:Y:S05]  /*0330*/  @P0 BRA `(.L_x_32) ;  /* 0x0000027000000947 */ /* 0x000fea0003800000 */
[----:B------:R-:W-:Y:S02]  /*0340*/  MOV R6, R0 ;  /* 0x0000000000067202 */ /* 0x000fe40000000f00 */
[----:B------:R-:W-:-:S04]  /*0350*/  MOV R9, RZ ;  /* 0x000000ff00097202 */ /* 0x000fc80000000f00 */
.L_x_36:
[----:B------:R-:W-:-:S04]  /*0360*/  IADD3 R0, R9, 0x1f, RZ ;  /* 0x0000001f09007810 */ /* 0x000fc80007ffe0ff */
[----:B------:R-:W-:-:S13]  /*0370*/  ISETP.GE.AND P0, PT, R0, c[0x0][0x53c], PT ;  /* 0x00014f0000007a0c */ /* 0x000fda0003f06270 */
[----:B------:R-:W-:Y:S05]  /*0380*/  @P0 BRA `(.L_x_33) ;  /* 0x0000078000000947 */ /* 0x000fea0003800000 */
[----:B------:R-:W-:Y:S01]  /*0390*/  MOV R9, R0 ;  /* 0x0000000000097202 */ /* 0x000fe20000000f00 */
[----:B------:R-:W-:Y:S01]  /*03a0*/  IMAD.MOV.U32 R7, RZ, RZ, RZ ;  /* 0x000000ffff077224 */ /* 0x000fe200078e00ff */
[----:B------:R-:W-:Y:S02]  /*03b0*/  MOV R8, RZ ;  /* 0x000000ff00087202 */ /* 0x000fe40000000f00 */
[----:B------:R-:W-:-:S04]  /*03c0*/  IADD3 R0, R15, R9, RZ ;  /* 0x000000090f007210 */ /* 0x000fc80007ffe0ff */
[----:B------:R-:W-:-:S13]  /*03d0*/  ISETP.GE.OR P0, PT, R0, c[0x0][0x53c], !P6 ;  /* 0x00014f0000007a0c */ /* 0x000fda0007706670 */
[----:B------:R-:W-:Y:S01]  /*03e0*/  @!P0 MOV R2, 0x4 ;  /* 0x0000000400028802 */ /* 0x000fe20000000f00 */
[----:B------:R-:W-:-:S04]  /*03f0*/  @!P0 IMAD.MOV.U32 R3, RZ, RZ, 0x4 ;  /* 0x00000004ff038424 */ /* 0x000fc800078e00ff */
[----:B------:R-:W-:-:S04]  /*0400*/  @!P0 IMAD.WIDE R4, R0, R2, c[0x0][0x580] ;  /* 0x0001600000048625 */ /* 0x000fc800078e0202 */
[----:B------:R-:W-:Y:S01]  /*0410*/  @!P0 IMAD.WIDE R2, R0, R3, c[0x0][0x578] ;  /* 0x00015e0000028625 */ /* 0x000fe200078e0203 */
[----:B------:R-:W2:Y:S04]  /*0420*/  @!P0 LDG.E R8, [R4.64] ;  /* 0x0000000604088981 */ /* 0x000ea8000c1e1900 */
[----:B------:R-:W2:Y:S02]  /*0430*/  @!P0 LDG.E R7, [R2.64] ;  /* 0x0000000602078981 */ /* 0x000ea4000c1e1900 */
[----:B--2---:R-:W-:Y:S01]  /*0440*/  IMAD R5, R8, R7, RZ ;  /* 0x0000000708057224 */ /* 0x004fe200078e02ff */
[----:B------:R-:W-:Y:S05]  /*0450*/  BRA.DIV ~URZ, `(.L_x_34) ;  /* 0x0000ed827f007947 */ /* 0x000fea000b800000 */
[----:B------:R1:W2:Y:S02]  /*0460*/  SHFL.UP PT, R0, R5, 0x1, RZ ;  /* 0x0420000005007989 */ /* 0x0002a400000e00ff */
.L_x_155:
[----:B--2---:R-:W-:-:S04]  /*0470*/  SEL R0, R0, RZ, P5 ;  /* 0x000000ff00007207 */ /* 0x004fc80002800000 */
[----:B-1----:R-:W-:Y:S01]  /*0480*/  IADD3 R5, R5, R0, RZ ;  /* 0x0000000005057210 */ /* 0x002fe20007ffe0ff */
[----:B------:R-:W-:Y:S05]  /*0490*/  BRA.DIV ~URZ, `(.L_x_35) ;  /* 0x0000eda27f007947 */ /* 0x000fea000b800000 */
[----:B------:R-:W1:Y:S02]  /*04a0*/  SHFL.UP PT, R0, R5, 0x2, RZ ;  /* 0x0440000005007989 */ /* 0x000e6400000e00ff */
[----:B-1----:R-:W-:-:S05]  /*04b0*/  SEL R0, R0, RZ, P4 ;  /* 0x000000ff00007207 */ /* 0x002fca0002000000 */
[----:B------:R-:W-:-:S05]  /*04c0*/  IMAD.IADD R0, R5, 0x1, R0 ;  /* 0x0000000105007824 */ /* 0x000fca00078e0200 */
        /* <DEDUP_REMOVED lines=9> */
[----:B------:R1:W2:Y:S02]  /*0560*/  SHFL.IDX PT, R0, R4, 0x1f, 0x1f ;  /* 0x03e01f0004007f89 */ /* 0x0002a400000e0000 */
.L_x_156:
[----:B--2---:R-:W-:-:S05]  /*0570*/  IMAD R0, R0, c[0x0][0x538], RZ ;  /* 0x00014e0000007a24 */ /* 0x004fca00078e02ff */
[----:B------:R-:W-:-:S04]  /*0580*/  IADD3 R6, R0, R6, RZ ;  /* 0x0000000600067210 */ /* 0x000fc80007ffe0ff */
[----:B------:R-:W-:-:S13]  /*0590*/  ISETP.GT.AND P0, PT, R6, UR4, PT ;  /* 0x0000000406007c0c */ /* 0x000fda000bf04270 */
[----:B-1----:R-:W-:Y:S05]  /*05a0*/  @!P0 BRA `(.L_x_36) ;  /* 0xfffffdb000008947 */ /* 0x002fea000383ffff */
.L_x_32:
[----:B------:R-:W-:-:S05]  /*05b0*/  IADD3 R13, -R0, R6, RZ ;  /* 0x00000006000d7210 */ /* 0x000fca0007ffe1ff */
[----:B------:R-:W-:-:S05]  /*05c0*/  IMAD R0, R4, c[0x0][0x538], R13 ;  /* 0x00014e0004007a24 */ /* 0x000fca00078e020d */
[----:B------:R-:W-:Y:S01]  /*05d0*/  ISETP.GT.AND P0, PT, R0, UR4, PT ;  /* 0x0000000400007c0c */ /* 0x000fe2000bf04270 */
[----:B------:R-:W-:-:S12]  /*05e0*/  BRA.DIV ~URZ, `(.L_x_37) ;  /* 0x0000ee127f007947 */ /* 0x000fd8000b800000 */
[----:B------:R-:W-:-:S04]  /*05f0*/  VOTE.ANY R0, PT, !P0 ;  /* 0x0000000000007806 */ /* 0x000fc800040e0100 */
.L_x_157:
[----:B------:R1:W2:Y:S01]  /*0600*/  POPC R14, R0 ;  /* 0x00000000000e7309 */ /* 0x0002a20000000000 */
[----:B------:R-:W-:Y:S05]  /*0610*/  BRA.DIV ~URZ, `(.L_x_38) ;  /* 0x0000ee227f007947 */ /* 0x000fea000b800000 */
[----:B--2---:R2:W3:Y:S01]  /*0620*/  SHFL.IDX PT, R12, R8, R14, 0x1f ;  /* 0x00001f0e080c7589 */ /* 0x0044e200000e0000 */
[----:B------:R-:W-:-:S03]  /*0630*/  MOV R6, RZ ;  /* 0x000000ff00067202 */ /* 0x000fc60000000f00 */
[----:B------:R2:W4:Y:S04]  /*0640*/  SHFL.IDX PT, R11, R7, R14, 0x1f ;  /* 0x00001f0e070b7589 */ /* 0x00052800000e0000 */
.L_x_158:
[----:B------:R-:W-:Y:S01]  /*0650*/  ISETP.NE.AND P0, PT, R0, RZ, PT ;  /* 0x000000ff0000720c */ /* 0x000fe20003f05270 */
[----:B------:R-:W-:-:S12]  /*0660*/  BSSY B0, `(.L_x_39) ;  /* 0x0000005000007945 */ /* 0x000fd80003800000 */
[----:B------:R-:W-:Y:S05]  /*0670*/  @!P0 BRA `(.L_x_40) ;  /* 0x0000003000008947 */ /* 0x000fea0003800000 */
[----:B------:R-:W-:Y:S01]  /*0680*/  IADD3 R10, R14, -0x1, RZ ;  /* 0xffffffff0e0a7810 */ /* 0x000fe20007ffe0ff */
[----:B------:R-:W-:Y:S05]  /*0690*/  BRA.DIV ~URZ, `(.L_x_41) ;  /* 0x0000ee827f007947 */ /* 0x000fea000b800000 */
[----:B------:R1:W2:Y:S02]  /*06a0*/  SHFL.IDX PT, R6, R4, R10, 0x1f ;  /* 0x00001f0a04067589 */ /* 0x0002a400000e0000 */
.L_x_40:
[----:B------:R-:W-:Y:S05]  /*06b0*/  BSYNC B0 ;  /* 0x0000000000007941 */ /* 0x000fea0003800000 */
.L_x_39:
[----:B-1-3--:R-:W-:Y:S01]  /*06c0*/  IABS R0, R12 ;  /* 0x0000000c00007213 */ /* 0x00afe20000000000 */
[----:B--2---:R-:W-:-:S04]  /*06d0*/  IMAD R4, R6, c[0x0][0x538], R13 ;  /* 0x00014e0006047a24 */ /* 0x004fc800078e020d */
[----:B------:R-:W-:Y:S01]  /*06e0*/  IMAD.MOV.U32 R5, RZ, RZ, R0 ;  /* 0x000000ffff057224 */ /* 0x000fe200078e0000 */
[----:B----4-:R-:W-:Y:S01]  /*06f0*/  IABS R0, R11 ;  /* 0x0000000b00007213 */ /* 0x010fe20000000000 */
[----:B------:R1:W-:Y:S01]  /*0700*/  STL [R1+0x40], R4 ;  /* 0x0000400401007387 */ /* 0x0003e20000100800 */
[----:B------:R-:W-:Y:S01]  /*0710*/  IADD3 R10, -R4, UR4, RZ ;  /* 0x00000004040a7c10 */ /* 0x000fe2000fffe1ff */
[----:B------:R-:W2:Y:S02]  /*0720*/  I2F.RP R2, R5 ;  /* 0x0000000500027306 */ /* 0x000ea40000209400 */
[----:B------:R-:W-:Y:S01]  /*0730*/  IMAD.MOV.U32 R7, RZ, RZ, R0 ;  /* 0x000000ffff077224 */ /* 0x000fe200078e0000 */
[----:B------:R-:W-:Y:S02]  /*0740*/  IABS R6, R10 ;  /* 0x0000000a00067213 */ /* 0x000fe40000000000 */
[----:B------:R-:W-:-:S03]  /*0750*/  IABS R0, R12 ;  /* 0x0000000c00007213 */ /* 0x000fc60000000000 */
[----:B------:R-:W-:Y:S01]  /*0760*/  I2F.RP R8, R7 ;  /* 0x0000000700087306 */ /* 0x000fe20000209400 */
[----:B------:R-:W-:-:S07]  /*0770*/  IADD3 R0, RZ, -R0, RZ ;  /* 0x80000000ff007210 */ /* 0x000fce0007ffe0ff */
[----:B--2---:R-:W2:Y:S02]  /*0780*/  MUFU.RCP R2, R2 ;  /* 0x0000000200027308 */ /* 0x004ea40000001000 */
[----:B--2---:R-:W-:-:S06]  /*0790*/  IADD3 R2, R2, 0xffffffe, RZ ;  /* 0x0ffffffe02027810 */ /* 0x004fcc0007ffe0ff */
[----:B------:R-:W2:Y:S02]  /*07a0*/  F2I.FTZ.U32.TRUNC.NTZ R3, R2 ;  /* 0x0000000200037305 */ /* 0x000ea4000021f000 */
[----:B--2---:R-:W-:-:S04]  /*07b0*/  IMAD.MOV R2, RZ, RZ, -R3 ;  /* 0x000000ffff027224 */ /* 0x004fc800078e0a03 */
[----:B-1----:R-:W-:Y:S02]  /*07c0*/  IMAD R4, R2, R5, RZ ;  /* 0x0000000502047224 */ /* 0x002fe400078e02ff */
[----:B------:R-:W-:-:S04]  /*07d0*/  IMAD.MOV.U32 R2, RZ, RZ, RZ ;  /* 0x000000ffff027224 */ /* 0x000fc800078e00ff */
[----:B------:R-:W-:-:S04]  /*07e0*/  IMAD.HI.U32 R2, R3, R4, R2 ;  /* 0x0000000403027227 */ /* 0x000fc800078e0002 */
[----:B------:R-:W-:-:S04]  /*07f0*/  IMAD.MOV.U32 R3, RZ, RZ, R6 ;  /* 0x000000ffff037224 */ /* 0x000fc800078e0006 */
[----:B------:R-:W-:-:S04]  /*0800*/  IMAD.HI.U32 R2, R2, R3, RZ ;  /* 0x0000000302027227 */ /* 0x000fc800078e00ff */
[----:B------:R-:W-:Y:S02]  /*0810*/  IMAD R0, R2, R0, R3 ;  /* 0x0000000002007224 */ /* 0x000fe400078e0203 */
[----:B------:R-:W1:Y:S03]  /*0820*/  MUFU.RCP R3, R8 ;  /* 0x0000000800037308 */ /* 0x000e660000001000 */
[----:B------:R-:W-:Y:S02]  /*0830*/  ISETP.GT.U32.AND P1, PT, R5, R0, PT ;  /* 0x000000000500720c */ /* 0x000fe40003f24070 */
[----:B-1----:R-:W-:-:S11]  /*0840*/  IADD3 R3, R3, 0xffffffe, RZ ;  /* 0x0ffffffe03037810 */ /* 0x002fd60007ffe0ff */
[----:B------:R-:W-:Y:S01]  /*0850*/  @!P1 IMAD.IADD R0, R0, 0x1, -R5 ;  /* 0x0000000100009824 */ /* 0x000fe200078e0a05 */
[----:B------:R-:W-:Y:S02]  /*0860*/  @!P1 IADD3 R2, R2, 0x1, RZ ;  /* 0x0000000102029810 */ /* 0x000fe40007ffe0ff */
[----:B------:R-:W-:Y:S01]  /*0870*/  ISETP.NE.AND P1, PT, R12, RZ, PT ;  /* 0x000000ff0c00720c */ /* 0x000fe20003f25270 */
[----:B------:R-:W1:Y:S01]  /*0880*/  F2I.FTZ.U32.TRUNC.NTZ R3, R3 ;  /* 0x0000000300037305 */ /* 0x000e62000021f000 */
[----:B------:R-:W-:Y:S02]  /*0890*/  ISETP.GE.U32.AND P2, PT, R0, R5, PT ;  /* 0x000000050000720c */ /* 0x000fe40003f46070 */
[----:B------:R-:W-:-:S04]  /*08a0*/  LOP3.LUT R0, R10, R12, RZ, 0x3c, !PT ;  /* 0x0000000c0a007212 */ /* 0x000fc800078e3cff */
[----:B------:R-:W-:-:S07]  /*08b0*/  ISETP.GE.AND P0, PT, R0, RZ, PT ;  /* 0x000000ff0000720c */ /* 0x000fce0003f06270 */
[----:B------:R-:W-:Y:S02]  /*08c0*/  @P2 IADD3 R2, R2, 0x1, RZ ;  /* 0x0000000102022810 */ /* 0x000fe40007ffe0ff */
[----:B-1----:R-:W-:-:S03]  /*08d0*/  IADD3 R0, RZ, -R3, RZ ;  /* 0x80000003ff007210 */ /* 0x002fc60007ffe0ff */
[----:B------:R-:W-:Y:S02]  /*08e0*/  IMAD.MOV.U32 R4, RZ, RZ, R2 ;  /* 0x000000ffff047224 */ /* 0x000fe400078e0002 */
[----:B------:R-:W-:Y:S01]  /*08f0*/  IMAD.MOV.U32 R2, RZ, RZ, R0 ;  /* 0x000000ffff027224 */ /* 0x000fe200078e0000 */
[----:B------:R-:W-:Y:S01]  /*0900*/  IABS R0, R11 ;  /* 0x0000000b00007213 */ /* 0x000fe20000000000 */
[----:B------:R-:W-:Y:S01]  /*0910*/  @!P0 IMAD.MOV R4, RZ, RZ, -R4 ;  /* 0x000000ffff048224 */ /* 0x000fe200078e0a04 */
[----:B------:R-:W-:Y:S01]  /*0920*/  @!P1 LOP3.LUT R4, RZ, R12, RZ, 0x33, !PT ;  /* 0x0000000cff049212 */ /* 0x000fe200078e33ff */
[----:B------:R-:W-:Y:S01]  /*0930*/  IMAD R5, R2, R7, RZ ;  /* 0x0000000702057224 */ /* 0x000fe200078e02ff */
[----:B------:R-:W-:Y:S01]  /*0940*/  MOV R2, RZ ;  /* 0x000000ff00027202 */ /* 0x000fe20000000f00 */
[----:B------:R-:W-:Y:S01]  /*0950*/  IMAD.MOV R6, RZ, RZ, -R0 ;  /* 0x000000ffff067224 */ /* 0x000fe200078e0a00 */
[----:B------:R-:W-:-:S03]  /*0960*/  IABS R8, R4 ;  /* 0x0000000400087213 */ /* 0x000fc60000000000 */
[----:B------:R-:W-:-:S04]  /*0970*/  IMAD.HI.U32 R0, R3, R5, R2 ;  /* 0x0000000503007227 */ /* 0x000fc800078e0002 */
[----:B------:R-:W-:Y:S02]  /*0980*/  IMAD.MOV.U32 R2, RZ, RZ, R8 ;  /* 0x000000ffff027224 */ /* 0x000fe400078e0008 */
[----:B------:R-:W-:Y:S02]  /*0990*/  IMAD.MOV.U32 R3, RZ, RZ, R6 ;  /* 0x000000ffff037224 */ /* 0x000fe400078e0006 */
[----:B------:R-:W-:-:S04]  /*09a0*/  IMAD.HI.U32 R0, R0, R2, RZ ;  /* 0x0000000200007227 */ /* 0x000fc800078e00ff */
[----:B------:R-:W-:Y:S02]  /*09b0*/  IMAD R2, R0, R3, R2 ;  /* 0x0000000300027224 */ /* 0x000fe400078e0202 */
[----:B------:R-:W-:-:S03]  /*09c0*/  IMAD R3, R4, R12, RZ ;  /* 0x0000000c04037224 */ /* 0x000fc600078e02ff */
[----:B------:R-:W-:Y:S02]  /*09d0*/  ISETP.GT.U32.AND P1, PT, R7, R2, PT ;  /* 0x000000020700720c */ /* 0x000fe40003f24070 */
[----:B------:R-:W-:-:S11]  /*09e0*/  IADD3 R3, R10, -R3, RZ ;  /* 0x800000030a037210 */ /* 0x000fd60007ffe0ff */
[----:B------:R-:W-:Y:S01]  /*09f0*/  @!P1 IMAD.IADD R2, R2, 0x1, -R7 ;  /* 0x0000000102029824 */ /* 0x000fe200078e0a07 */
[----:B------:R-:W-:Y:S02]  /*0a00*/  @!P1 IADD3 R0, R0, 0x1, RZ ;  /* 0x0000000100009810 */ /* 0x000fe40007ffe0ff */
[----:B------:R-:W-:Y:S02]  /*0a10*/  ISETP.NE.AND P1, PT, R11, RZ, PT ;  /* 0x000000ff0b00720c */ /* 0x000fe40003f25270 */
[----:B------:R-:W-:Y:S02]  /*0a20*/  ISETP.GE.U32.AND P2, PT, R2, R7, PT ;  /* 0x000000070200720c */ /* 0x000fe40003f46070 */
[----:B------:R-:W-:-:S04]  /*0a30*/  LOP3.LUT R2, R4, R11, RZ, 0x3c, !PT ;  /* 0x0000000b04027212 */ /* 0x000fc800078e3cff */
[----:B------:R-:W-:-:S07]  /*0a40*/  ISETP.GE.AND P0, PT, R2, RZ, PT ;  /* 0x000000ff0200720c */ /* 0x000fce0003f06270 */
[----:B------:R-:W-:-:S06]  /*0a50*/  @P2 IADD3 R0, R0, 0x1, RZ ;  /* 0x0000000100002810 */ /* 0x000fcc0007ffe0ff */
[----:B------:R-:W-:Y:S02]  /*0a60*/  @!P0 IADD3 R0, -R0, RZ, RZ ;  /* 0x000000ff00008210 */ /* 0x000fe40007ffe1ff */
[----:B------:R-:W-:-:S05]  /*0a70*/  @!P1 LOP3.LUT R0, RZ, R11, RZ, 0x33, !PT ;  /* 0x0000000bff009212 */ /* 0x000fca00078e33ff */
[--C-:B------:R-:W-:Y:S02]  /*0a80*/  IMAD.MOV R2, RZ, RZ, -R0.reuse ;  /* 0x000000ffff027224 */ /* 0x100fe400078e0a00 */
[C---:B------:R-:W-:Y:S02]  /*0a90*/  IMAD R0, R11.reuse, 0x1000000, R0 ;  /* 0x010000000b007824 */ /* 0x040fe400078e0200 */
[----:B------:R-:W-:Y:S02]  /*0aa0*/  IMAD R2, R11, R2, R4 ;  /* 0x000000020b027224 */ /* 0x000fe400078e0204 */
[----:B------:R-:W-:Y:S02]  /*0ab0*/  IMAD.IADD R4, R14, 0x1, R9 ;  /* 0x000000010e047824 */ /* 0x000fe400078e0209 */
[----:B------:R-:W-:-:S03]  /*0ac0*/  IMAD R0, R2, 0x10000, R0 ;  /* 0x0001000002007824 */ /* 0x000fc600078e0200 */
[----:B------:R1:W-:Y:S04]  /*0ad0*/  STL [R1+0x4c], R4 ;  /* 0x00004c0401007387 */ /* 0x0003e80000100800 */
[----:B------:R1:W-:Y:S04]  /*0ae0*/  STL [R1+0x48], R0 ;  /* 0x0000480001007387 */ /* 0x0003e80000100800 */
[----:B------:R1:W-:Y:S01]  /*0af0*/  STL [R1+0x44], R3 ;  /* 0x0000440301007387 */ /* 0x0003e20000100800 */
[----:B------:R-:W-:Y:S05]  /*0b00*/  BRA `(.L_x_42) ;  /* 0x0000006000007947 */ /* 0x000fea0003800000 */
.L_x_33:
[----:B------:R-:W-:Y:S01]  /*0b10*/  MOV R0, UR4 ;  /* 0x0000000400007c02 */ /* 0x000fe20008000f00 */
[----:B------:R-:W-:Y:S04]  /*0b20*/  STL [R1+0x44], RZ ;  /* 0x000044ff01007387 */ /* 0x000fe80000100800 */
[----:B------:R-:W-:Y:S04]  /*0b30*/  STL [R1+0x48], RZ ;  /* 0x000048ff01007387 */ /* 0x000fe80000100800 */
[----:B------:R1:W-:Y:S02]  /*0b40*/  STL [R1+0x40], R0 ;  /* 0x0000400001007387 */ /* 0x0003e40000100800 */
[----:B-1----:R-:W-:-:S05]  /*0b50*/  MOV R0, c[0x0][0x53c] ;  /* 0x00014f0000007a02 */ /* 0x002fca0000000f00 */
[----:B------:R1:W-:Y:S02]  /*0b60*/  STL [R1+0x4c], R0 ;  /* 0x00004c0001007387 */ /* 0x0003e40000100800 */
.L_x_42:
[----:B-1----:R-:W2:Y:S04]  /*0b70*/  LDL R4, [R1+0x40] ;  /* 0x0000400001047983 */ /* 0x002ea80000100800 */
[----:B------:R-:W2:Y:S04]  /*0b80*/  LDL R5, [R1+0x44] ;  /* 0x0000440001057983 */ /* 0x000ea80000100800 */
[----:B------:R-:W2:Y:S04]  /*0b90*/  LDL R6, [R1+0x48] ;  /* 0x0000480001067983 */ /* 0x000ea80000100800 */
[----:B------:R-:W2:Y:S01]  /*0ba0*/  LDL R7, [R1+0x4c] ;  /* 0x00004c0001077983 */ /* 0x000ea20000100800 */
[----:B------:R-:W-:Y:S01]  /*0bb0*/  ISETP.NE.AND P0, PT, R15, RZ, PT ;  /* 0x000000ff0f00720c */ /* 0x000fe20003f05270 */
[----:B------:R-:W-:-:S12]  /*0bc0*/  WARPSYNC 0xffffffff ;  /* 0xffffffff00007948 */ /* 0x000fd80003800000 */
[----:B--2---:R1:W-:Y:S04]  /*0bd0*/  @!P0 STS.128 [0x9100], R4 ;  /* 0x00910004ff008388 */ /* 0x0043e80000000c00 */
[----:B------:R-:W-:Y:S06]  /*0be0*/  BAR.ARV 0x5, 0x80 ;  /* 0x0142000000007b1d */ /* 0x000fec0000002000 */
.L_x_31:
[----:B------:R-:W2:Y:S02]  /*0bf0*/  LDL R0, [R1+0x4c] ;  /* 0x00004c0001007983 */ /* 0x000ea40000100800 */
[----:B--2---:R-:W-:-:S13]  /*0c00*/  ISETP.GE.AND P0, PT, R0, c[0x0][0x53c], PT ;  /* 0x00014f0000007a0c */ /* 0x004fda0003f06270 */
[----:B------:R-:W-:Y:S05]  /*0c10*/  @P0 EXIT ;  /* 0x000000000000094d */ /* 0x000fea0003800000 */
[----:B------:R-:W2:Y:S01]  /*0c20*/  S2R R11, SR_TID.X ;  /* 0x00000000000b7919 */ /* 0x000ea20000002100 */
[----:B------:R-:W-:Y:S02]  /*0c30*/  ULDC UR5, c[0x0][0x2ac] ;  /* 0x0000ab0000057ab9 */ /* 0x000fe40000000800 */
[----:B------:R-:W-:Y:S02]  /*0c40*/  ULDC UR4, c[0x0][0x1d0] ;  /* 0x0000740000047ab9 */ /* 0x000fe40000000800 */
[----:B------:R-:W-:Y:S01]  /*0c50*/  UIMAD UR5, UR5, UR4, URZ ;  /* 0x00000004050572a4 */ /* 0x000fe2000f8e023f */
[----:B--2---:R-:W-:-:S04]  /*0c60*/  SHF.R.S32.HI R10, RZ, 0x1f, R11 ;  /* 0x0000001fff0a7819 */ /* 0x004fc8000001140b */
[CC--:B------:R-:W-:Y:S02]  /*0c70*/  LEA.HI R8, R10.reuse, R11.reuse, RZ, 0x2 ;  /* 0x0000000b0a087211 */ /* 0x0c0fe400078f10ff */
[CC--:B-1----:R-:W-:Y:S02]  /*0c80*/  LEA.HI R5, R10.reuse, R11.reuse, RZ, 0x4 ;  /* 0x0000000b0a057211 */ /* 0x0c2fe400078f20ff */
[--C-:B------:R-:W-:Y:S02]  /*0c90*/  SHF.R.S32.HI R3, RZ, 0x2, R8.reuse ;  /* 0x00000002ff037819 */ /* 0x100fe40000011408 */
[----:B------:R-:W-:Y:S02]  /*0ca0*/  SHF.R.S32.HI R0, RZ, 0x1f, R8 ;  /* 0x0000001fff007819 */ /* 0x000fe40000011408 */
[----:B------:R-:W-:Y:S02]  /*0cb0*/  LEA.HI R16, R10, R11, RZ, 0x3 ;  /* 0x0000000b0a107211 */ /* 0x000fe400078f18ff */
[----:B------:R-:W-:-:S02]  /*0cc0*/  LEA.HI R0, R0, R3, RZ, 0x3 ;  /* 0x0000000300007211 */ /* 0x000fc400078f18ff */
[----:B------:R-:W-:Y:S02]  /*0cd0*/  LOP3.LUT R2, R5, 0xfffffff0, RZ, 0xc0, !PT ;  /* 0xfffffff005027812 */ /* 0x000fe400078ec0ff */
[----:B------:R-:W-:Y:S02]  /*0ce0*/  LOP3.LUT R0, R0, 0xfffffff8, RZ, 0xc0, !PT ;  /* 0xfffffff800007812 */ /* 0x000fe400078ec0ff */
[----:B------:R-:W-:Y:S02]  /*0cf0*/  SHF.R.S32.HI R4, RZ, 0x3, R16 ;  /* 0x00000003ff047819 */ /* 0x000fe40000011410 */
[----:B------:R-:W-:Y:S01]  /*0d00*/  LOP3.LUT R244, R16, 0xfffffff8, RZ, 0xc0, !PT ;  /* 0xfffffff810f47812 */ /* 0x000fe200078ec0ff */
[----:B------:R-:W-:Y:S01]  /*0d10*/  IMAD.IADD R9, R3, 0x1, -R0 ;  /* 0x0000000103097824 */ /* 0x000fe200078e0a00 */
[----:B------:R-:W-:Y:S01]  /*0d20*/  SHF.R.S32.HI R3, RZ, 0x4, R5 ;  /* 0x00000004ff037819 */ /* 0x000fe20000011405 */
[----:B------:R-:W-:Y:S02]  /*0d30*/  IMAD.IADD R0, R11, 0x1, -R2 ;  /* 0x000000010b007824 */ /* 0x000fe400078e0a02 */
[----:B------:R-:W-:Y:S01]  /*0d40*/  IMAD.SHL.U32 R2, R4, 0x40, RZ ;  /* 0x0000004004027824 */ /* 0x000fe200078e00ff */
[----:B------:R-:W-:Y:S01]  /*0d50*/  LEA.HI R5, R5, R3, RZ, 0x1 ;  /* 0x0000000305057211 */ /* 0x000fe200078f08ff */
[----:B------:R-:W-:Y:S01]  /*0d60*/  IMAD.IADD R244, R11, 0x1, -R244 ;  /* 0x000000010bf47824 */ /* 0x000fe200078e0af4 */
[----:B------:R-:W-:-:S02]  /*0d70*/  SHF.R.S32.HI R4, RZ, 0x1f, R0 ;  /* 0x0000001fff047819 */ /* 0x000fc40000011400 */
[----:B------:R-:W-:Y:S01]  /*0d80*/  LOP3.LUT R2, R2, 0x1c0, RZ, 0xc0, !PT ;  /* 0x000001c002027812 */ /* 0x000fe200078ec0ff */
[----:B------:R-:W-:Y:S01]  /*0d90*/  IMAD.SHL.U32 R231, R244, 0x8, RZ ;  /* 0x00000008f4e77824 */ /* 0x000fe200078e00ff */
[----:B------:R-:W-:Y:S02]  /*0da0*/  LEA.HI R13, R4, R0, RZ, 0x3 ;  /* 0x00000000040d7211 */ /* 0x000fe400078f18ff */
[----:B------:R-:W-:Y:S02]  /*0db0*/  SHF.R.U32.HI R7, RZ, 0x3, R2 ;  /* 0x00000003ff077819 */ /* 0x000fe40000011602 */
[----:B------:R-:W-:Y:S02]  /*0dc0*/  LOP3.LUT R4, R2, 0x38, R231, 0xf8, !PT ;  /* 0x0000003802047812 */ /* 0x000fe400078ef8e7 */
[----:B------:R-:W-:Y:S02]  /*0dd0*/  LOP3.LUT R6, R13, 0xfffffff8, RZ, 0xc0, !PT ;  /* 0xfffffff80d067812 */ /* 0x000fe400078ec0ff */
[----:B------:R-:W-:-:S02]  /*0de0*/  LOP3.LUT R5, R5, 0xfffffffe, RZ, 0xc0, !PT ;  /* 0xfffffffe05057812 */ /* 0x000fc400078ec0ff */
[----:B------:R-:W-:Y:S01]  /*0df0*/  LOP3.LUT R15, R4, R7, RZ, 0x3c, !PT ;  /* 0x00000007040f7212 */ /* 0x000fe200078e3cff */
[----:B------:R-:W-:Y:S01]  /*0e00*/  IMAD.IADD R7, R0, 0x1, -R6 ;  /* 0x0000000100077824 */ /* 0x000fe200078e0a06 */
[----:B------:R-:W-:Y:S01]  /*0e10*/  LOP3.LUT R2, R9, 0x1, RZ, 0xc0, !PT ;  /* 0x0000000109027812 */ /* 0x000fe200078ec0ff */
[----:B------:R-:W-:Y:S01]  /*0e20*/  IMAD.IADD R14, R3, 0x1, -R5 ;  /* 0x00000001030e7824 */ /* 0x000fe200078e0a05 */
[----:B------:R-:W-:Y:S02]  /*0e30*/  LEA.HI R0, R10, R11, RZ, 0x5 ;  /* 0x0000000b0a007211 */ /* 0x000fe400078f28ff */
[----:B------:R-:W-:Y:S02]  /*0e40*/  LOP3.LUT R3, R8, 0xfffffffc, RZ, 0xc0, !PT ;  /* 0xfffffffc08037812 */ /* 0x000fe400078ec0ff */
[----:B------:R-:W-:Y:S02]  /*0e50*/  ISETP.NE.U32.AND P0, PT, R2, 0x1, PT ;  /* 0x000000010200780c */ /* 0x000fe40003f05070 */
[--C-:B------:R-:W-:Y:S01]  /*0e60*/  SHF.R.S32.HI R6, RZ, 0x5, R0.reuse ;  /* 0x00000005ff067819 */ /* 0x100fe20000011400 */
[----:B------:R-:W-:Y:S01]  /*0e70*/  IMAD.IADD R8, R11, 0x1, -R3 ;  /* 0x000000010b087824 */ /* 0x000fe200078e0a03 */
[----:B------:R-:W-:-:S02]  /*0e80*/  SHF.R.S32.HI R2, RZ, 0x1f, R0 ;  /* 0x0000001fff027819 */ /* 0x000fc40000011400 */
[----:B------:R-:W-:Y:S02]  /*0e90*/  LOP3.LUT R0, R0, 0xffffffe0, RZ, 0xc0, !PT ;  /* 0xffffffe000007812 */ /* 0x000fe400078ec0ff */
[----:B------:R-:W-:Y:S02]  /*0ea0*/  LEA.HI R4, R10, R11, RZ, 0x6 ;  /* 0x0000000b0a047211 */ /* 0x000fe400078f30ff */
[----:B------:R-:W-:Y:S01]  /*0eb0*/  LEA.HI R3, R2, R6, RZ, 0x2 ;  /* 0x0000000602037211 */ /* 0x000fe200078f10ff */
[----:B------:R-:W-:Y:S01]  /*0ec0*/  IMAD.IADD R18, R11, 0x1, -R0 ;  /* 0x000000010b127824 */ /* 0x000fe200078e0a00 */
[----:B------:R-:W-:Y:S01]  /*0ed0*/  LEA.HI R0, R8, R8, RZ, 0x1 ;  /* 0x0000000808007211 */ /* 0x000fe200078f08ff */
[----:B------:R-:W-:Y:S01]  /*0ee0*/  IMAD.SHL.U32 R12, R4, 0x8, RZ ;  /* 0x00000008040c7824 */ /* 0x000fe200078e00ff */
[----:B------:R-:W-:Y:S01]  /*0ef0*/  LOP3.LUT R4, R3, 0xffffffc, RZ, 0xc0, !PT ;  /* 0x0ffffffc03047812 */ /* 0x000fe200078ec0ff */
[----:B------:R-:W-:Y:S01]  /*0f00*/  IMAD.SHL.U32 R2, R244, 0x40, RZ ;  /* 0x00000040f4027824 */ /* 0x000fe200078e00ff */
[C---:B------:R-:W-:Y:S01]  /*0f10*/  LOP3.LUT R3, R0.reuse, 0x1ffffffe, RZ, 0xc0, !PT ;  /* 0x1ffffffe00037812 */ /* 0x040fe200078ec0ff */
[----:B------:R-:W-:Y:S01]  /*0f20*/  IMAD.SHL.U32 R0, R0, 0x20, RZ ;  /* 0x0000002000007824 */ /* 0x000fe200078e00ff */
[----:B------:R-:W-:Y:S01]  /*0f30*/  SHF.R.S32.HI R11, RZ, 0x1f, R18 ;  /* 0x0000001fff0b7819 */ /* 0x000fe20000011412 */
[----:B------:R-:W-:Y:S01]  /*0f40*/  IMAD.IADD R5, R6, 0x1, -R4 ;  /* 0x0000000106057824 */ /* 0x000fe200078e0a04 */
[----:B------:R-:W-:Y:S01]  /*0f50*/  LOP3.LUT R2, R2, 0x1c0, RZ, 0xc0, !PT ;  /* 0x000001c002027812 */ /* 0x000fe200078ec0ff */
[----:B------:R-:W-:Y:S01]  /*0f60*/  IMAD.IADD R3, R8, 0x1, -R3 ;  /* 0x0000000108037824 */ /* 0x000fe200078e0a03 */
[----:B------:R-:W-:-:S02]  /*0f70*/  LEA.HI R11, R11, R18, RZ, 0x2 ;  /* 0x000000120b0b7211 */ /* 0x000fc400078f10ff */
[----:B------:R-:W-:Y:S02]  /*0f80*/  LOP3.LUT R0, R0, 0xffffffc0, RZ, 0xc0, !PT ;  /* 0xffffffc000007812 */ /* 0x000fe400078ec0ff */
[----:B------:R-:W-:Y:S02]  /*0f90*/  LOP3.LUT R10, R2, 0x8, R16, 0xf8, !PT ;  /* 0x00000008020a7812 */ /* 0x000fe400078ef810 */
[----:B------:R-:W-:Y:S02]  /*0fa0*/  SHF.R.U32.HI R4, RZ, 0x3, R2 ;  /* 0x00000003ff047819 */ /* 0x000fe40000011602 */
[----:B------:R-:W-:Y:S02]  /*0fb0*/  SHF.R.S32.HI R2, RZ, 0x2, R11 ;  /* 0x00000002ff027819 */ /* 0x000fe4000001140b */
[----:B------:R-:W-:Y:S01]  /*0fc0*/  LOP3.LUT R15, R15, 0x7ffffe00, R12, 0xf8, !PT ;  /* 0x7ffffe000f0f7812 */ /* 0x000fe200078ef80c */
[----:B------:R-:W-:Y:S01]  /*0fd0*/  IMAD R12, R3, 0x8, R0 ;  /* 0x00000008030c7824 */ /* 0x000fe200078e0200 */
[----:B------:R-:W-:Y:S01]  /*0fe0*/  LOP3.LUT R10, R10, R4, RZ, 0x3c, !PT ;  /* 0x000000040a0a7212 */ /* 0x000fe200078e3cff */
[----:B------:R-:W-:Y:S01]  /*0ff0*/  IMAD.SHL.U32 R0, R7, 0x40, RZ ;  /* 0x0000004007007824 */ /* 0x000fe200078e00ff */
[----:B------:R-:W-:Y:S01]  /*1000*/  R2P PR, R9, 0x6 ;  /* 0x0000000609007804 */ /* 0x000fe20000000000 */
[----:B------:R-:W-:Y:S01]  /*1010*/  IMAD R17, R5, 0x10, R2 ;  /* 0x0000001005117824 */ /* 0x000fe200078e0202 */
[----:B------:R-:W-:Y:S01]  /*1020*/  LOP3.LUT P4, RZ, R7, 0x2, RZ, 0xc0, !PT ;  /* 0x0000000207ff7812 */ /* 0x000fe2000788c0ff */
[----:B------:R-:W-:Y:S01]  /*1030*/  IMAD.SHL.U32 R2, R9, 0x40, RZ ;  /* 0x0000004009027824 */ /* 0x000fe200078e00ff */
[----:B------:R-:W-:Y:S01]  /*1040*/  LOP3.LUT R0, R0, 0x1c0, RZ, 0xc0, !PT ;  /* 0x000001c000007812 */ /* 0x000fe200078ec0ff */
[----:B------:R-:W-:Y:S01]  /*1050*/  IMAD.SHL.U32 R3, R14, 0x8, RZ ;  /* 0x000000080e037824 */ /* 0x000fe200078e00ff */
[----:B------:R-:W-:Y:S01]  /*1060*/  LOP3.LUT P3, RZ, R7, 0x4, RZ, 0xc0, !PT ;  /* 0x0000000407ff7812 */ /* 0x000fe2000786c0ff */
[----:B------:R-:W-:Y:S01]  /*1070*/  IMAD.SHL.U32 R5, R6, 0x400, RZ ;  /* 0x0000040006057824 */ /* 0x000fe200078e00ff */
[----:B------:R-:W-:Y:S01]  /*1080*/  LOP3.LUT R4, R2, 0x1c0, RZ, 0xc0, !PT ;  /* 0x000001c002047812 */ /* 0x000fe200078ec0ff */
[----:B------:R1:W-:Y:S01]  /*1090*/  STL [R1+0xc8], R17 ;  /* 0x0000c81101007387 */ /* 0x0003e20000100800 */
[----:B------:R-:W-:Y:S01]  /*10a0*/  LOP3.LUT R2, R0, 0x8, R3, 0xf8, !PT ;  /* 0x0000000800027812 */ /* 0x000fe200078ef803 */
[----:B------:R-:W-:Y:S01]  /*10b0*/  IMAD.SHL.U32 R3, R13, 0x40, RZ ;  /* 0x000000400d037824 */ /* 0x000fe200078e00ff */
[----:B------:R-:W-:Y:S01]  /*10c0*/  SHF.R.U32.HI R0, RZ, 0x3, R0 ;  /* 0x00000003ff007819 */ /* 0x000fe20000011600 */
[----:B------:R-:W-:Y:S01]  /*10d0*/  IMAD R7, R8, 0x2, R5 ;  /* 0x0000000208077824 */ /* 0x000fe200078e0205 */
[----:B------:R-:W-:Y:S01]  /*10e0*/  LEA.HI R6, R4, R4, RZ, 0x1d ;  /* 0x0000000404067211 */ /* 0x000fe200078fe8ff */
[----:B------:R-:W-:Y:S01]  /*10f0*/  IMAD.MOV.U32 R9, RZ, RZ, 0x40 ;  /* 0x00000040ff097424 */ /* 0x000fe200078e00ff */
[----:B------:R-:W-:Y:S01]  /*1100*/  LOP3.LUT R2, R2, R0, RZ, 0x3c, !PT ;  /* 0x0000000002027212 */ /* 0x000fe200078e3cff */
[----:B------:R-:W-:Y:S01]  /*1110*/  IMAD R0, R14, 0x200, R10 ;  /* 0x000002000e007824 */ /* 0x000fe200078e020a */
[----:B------:R-:W-:Y:S01]  /*1120*/  LOP3.LUT R4, R3, 0xfffffe00, RZ, 0xc0, !PT ;  /* 0xfffffe0003047812 */ /* 0x000fe200078ec0ff */
[----:B------:R-:W-:Y:S01]  /*1130*/  IMAD.IADD R7, R7, 0x1, R6 ;  /* 0x0000000107077824 */ /* 0x000fe200078e0206 */
[----:B------:R-:W-:Y:S01]  /*1140*/  SHF.R.S32.HI R10, RZ, 0x1f, R231 ;  /* 0x0000001fff0a7819 */ /* 0x000fe200000114e7 */
[----:B------:R-:W-:Y:S01]  /*1150*/  IMAD.SHL.U32 R204, R15, 0x2, RZ ;  /* 0x000000020fcc7824 */ /* 0x000fe200078e00ff */
[CC--:B------:R-:W-:Y:S01]  /*1160*/  IADD3 R3, R2.reuse, R4.reuse, R5 ;  /* 0x0000000402037210 */ /* 0x0c0fe20007ffe005 */
[----:B------:R-:W-:Y:S01]  /*1170*/  IMAD.MOV.U32 R8, RZ, RZ, 0x20 ;  /* 0x00000020ff087424 */ /* 0x000fe200078e00ff */
[----:B------:R-:W-:Y:S01]  /*1180*/  LOP3.LUT R4, R2, R4, RZ, 0xfc, !PT ;  /* 0x0000000402047212 */ /* 0x000fe200078efcff */
[----:B------:R-:W-:Y:S01]  /*1190*/  IMAD.MOV.U32 R5, RZ, RZ, -0x10 ;  /* 0xfffffff0ff057424 */ /* 0x000fe200078e00ff */
[----:B------:R-:W-:Y:S01]  /*11a0*/  LOP3.LUT R2, R11, 0x7ffffffc, RZ, 0xc0, !PT ;  /* 0x7ffffffc0b027812 */ /* 0x000fe200078ec0ff */
[----:B------:R-:W-:Y:S01]  /*11b0*/  IMAD.IADD R11, R17, 0x1, R12 ;  /* 0x00000001110b7824 */ /* 0x000fe200078e020c */
[----:B------:R-:W-:-:S02]  /*11c0*/  LEA R184, R0, 0x2900, 0x1 ;  /* 0x0000290000b87811 */ /* 0x000fc400078e08ff */
[----:B------:R-:W-:Y:S01]  /*11d0*/  SEL R0, R9, 0xffffffc0, !P3 ;  /* 0xffffffc009007807 */ /* 0x000fe20005800000 */
[----:B------:R-:W-:Y:S01]  /*11e0*/  IMAD.IADD R2, R18, 0x1, -R2 ;  /* 0x0000000112027824 */ /* 0x000fe200078e0a02 */
[----:B------:R2:W-:Y:S01]  /*11f0*/  STL [R1+0xcc], R11 ;  /* 0x0000cc0b01007387 */ /* 0x0005e20000100800 */
[----:B------:R-:W-:Y:S02]  /*1200*/  LEA R9, R7, 0x80, 0x1 ;  /* 0x0000008007097811 */ /* 0x000fe400078e08ff */
[----:B------:R-:W-:Y:S01]  /*1210*/  IMAD.SHL.U32 R10, R2, 0x2, RZ ;  /* 0x00000002020a7824 */ /* 0x000fe200078e00ff */
[C---:B------:R-:W-:Y:S02]  /*1220*/  SEL R6, R8.reuse, 0xffffffe0, !P1 ;  /* 0xffffffe008067807 */ /* 0x040fe40004800000 */
[----:B------:R-:W-:Y:S02]  /*1230*/  SEL R2, R8, 0xffffffe0, !P4 ;  /* 0xffffffe008027807 */ /* 0x000fe40006000000 */
[C---:B-1----:R-:W-:Y:S01]  /*1240*/  IADD3 R17, R10.reuse, 0x8, RZ ;  /* 0x000000080a117810 */ /* 0x042fe20007ffe0ff */
[----:B------:R1:W-:Y:S01]  /*1250*/  STL [R1+0x74], R10 ;  /* 0x0000740a01007387 */ /* 0x0003e20000100800 */
[----:B------:R-:W-:-:S02]  /*1260*/  IADD3 R16, R10, 0x10, RZ ;  /* 0x000000100a107810 */ /* 0x000fc40007ffe0ff */
[C---:B------:R-:W-:Y:S01]  /*1270*/  IADD3 R15, R10.reuse, 0x18, RZ ;  /* 0x000000180a0f7810 */ /* 0x040fe20007ffe0ff */
[----:B------:R-:W-:Y:S01]  /*1280*/  STL [R1+0x68], R17 ;  /* 0x0000681101007387 */ /* 0x000fe20000100800 */
[C---:B------:R-:W-:Y:S02]  /*1290*/  IADD3 R14, R10.reuse, 0x20, RZ ;  /* 0x000000200a0e7810 */ /* 0x040fe40007ffe0ff */
[----:B------:R-:W-:Y:S01]  /*12a0*/  IADD3 R13, R10, 0x28, RZ ;  /* 0x000000280a0d7810 */ /* 0x000fe20007ffe0ff */
[----:B------:R-:W-:Y:S01]  /*12b0*/  STL [R1+0x64], R16 ;  /* 0x0000641001007387 */ /* 0x000fe20000100800 */
[----:B------:R-:W-:Y:S02]  /*12c0*/  SHF.R.S32.HI R7, RZ, 0x1f, R17 ;  /* 0x0000001fff077819 */ /* 0x000fe40000011411 */
[----:B------:R-:W-:Y:S01]  /*12d0*/  SHF.R.S32.HI R8, RZ, 0x1f, R16 ;  /* 0x0000001fff087819 */ /* 0x000fe20000011410 */
[----:B------:R-:W-:Y:S01]  /*12e0*/  STL [R1+0x60], R15 ;  /* 0x0000600f01007387 */ /* 0x000fe20000100800 */
[----:B------:R-:W-:-:S02]  /*12f0*/  SEL R5, R5, 0x10, !P0 ;  /* 0x0000001005057807 */ /* 0x000fc40004000000 */
[----:B------:R-:W-:Y:S01]  /*1300*/  LEA R194, R3, 0x5100, 0x1 ;  /* 0x0000510003c27811 */ /* 0x000fe200078e08ff */
[----:B------:R-:W-:Y:S01]  /*1310*/  STL [R1+0x5c], R14 ;  /* 0x00005c0e01007387 */ /* 0x000fe20000100800 */
[----:B--2---:R-:W-:Y:S02]  /*1320*/  IADD3 R11, R10, 0x30, RZ ;  /* 0x000000300a0b7810 */ /* 0x004fe40007ffe0ff */
[----:B------:R-:W-:Y:S01]  /*1330*/  LEA R190, R4, 0x100, 0x1 ;  /* 0x0000010004be7811 */ /* 0x000fe200078e08ff */
[----:B------:R-:W-:Y:S01]  /*1340*/  STL [R1+0x58], R13 ;  /* 0x0000580d01007387 */ /* 0x000fe20000100800 */
[C---:B------:R-:W-:Y:S02]  /*1350*/  IMAD.IADD R195, R194.reuse, 0x1, R0 ;  /* 0x00000001c2c37824 */ /* 0x040fe400078e0200 */
[----:B------:R-:W-:Y:S01]  /*1360*/  IMAD.IADD R197, R194, 0x1, R2 ;  /* 0x00000001c2c57824 */ /* 0x000fe200078e0202 */
[----:B------:R2:W-:Y:S01]  /*1370*/  STL [R1+0x54], R11 ;  /* 0x0000540b01007387 */ /* 0x0005e20000100800 */
[----:B-1----:R-:W-:Y:S01]  /*1380*/  IADD3 R10, R10, 0x38, RZ ;  /* 0x000000380a0a7810 */ /* 0x002fe20007ffe0ff */
[----:B------:R-:W-:-:S02]  /*1390*/  IMAD.IADD R191, R0, 0x1, R190 ;  /* 0x0000000100bf7824 */ /* 0x000fc400078e02be */
[----:B------:R1:W-:Y:S01]  /*13a0*/  STL [R1+0xb0], R7 ;  /* 0x0000b00701007387 */ /* 0x0003e20000100800 */
[C---:B------:R-:W-:Y:S02]  /*13b0*/  IMAD.IADD R193, R2.reuse, 0x1, R190 ;  /* 0x0000000102c17824 */ /* 0x040fe400078e02be */
[C---:B------:R-:W-:Y:S01]  /*13c0*/  IMAD.IADD R196, R2.reuse, 0x1, R195 ;  /* 0x0000000102c47824 */ /* 0x040fe200078e02c3 */
[----:B------:R-:W-:Y:S01]  /*13d0*/  STL [R1+0x50], R10 ;  /* 0x0000500a01007387 */ /* 0x000fe20000100800 */
[----:B------:R-:W-:-:S03]  /*13e0*/  IMAD.IADD R192, R2, 0x1, R191 ;  /* 0x0000000102c07824 */ /* 0x000fc600078e02bf */
[----:B------:R3:W-:Y:S04]  /*13f0*/  STL [R1+0xac], R8 ;  /* 0x0000ac0801007387 */ /* 0x0007e80000100800 */
[----:B------:R-:W-:Y:S01]  /*1400*/  STL [R1+0x84], R9 ;  /* 0x0000840901007387 */ /* 0x000fe20000100800 */
[----:B--2---:R-:W-:Y:S02]  /*1410*/  SHF.R.S32.HI R11, RZ, 0x1f, R11 ;  /* 0x0000001fff0b7819 */ /* 0x004fe4000001140b */
[----:B-1----:R-:W-:-:S05]  /*1420*/  SHF.R.S32.HI R7, RZ, 0x1f, R15 ;  /* 0x0000001fff077819 */ /* 0x002fca000001140f */
[----:B------:R1:W-:Y:S01]  /*1430*/  STL [R1+0xa8], R7 ;  /* 0x0000a80701007387 */ /* 0x0003e20000100800 */
[----:B---3--:R-:W-:-:S05]  /*1440*/  SHF.R.S32.HI R8, RZ, 0x1f, R14 ;  /* 0x0000001fff087819 */ /* 0x008fca000001140e */
[----:B------:R2:W-:Y:S01]  /*1450*/  STL [R1+0xa4], R8 ;  /* 0x0000a40801007387 */ /* 0x0005e20000100800 */
[----:B-1----:R-:W-:-:S05]  /*1460*/  SHF.R.S32.HI R7, RZ, 0x1f, R13 ;  /* 0x0000001fff077819 */ /* 0x002fca000001140d */
[----:B------:R1:W-:Y:S01]  /*1470*/  STL [R1+0xa0], R7 ;  /* 0x0000a00701007387 */ /* 0x0003e20000100800 */
[----:B--2---:R-:W-:-:S03]  /*1480*/  IADD3 R8, R9, 0x40, RZ ;  /* 0x0000004009087810 */ /* 0x004fc60007ffe0ff */
[----:B------:R2:W-:Y:S01]  /*1490*/  STL [R1+0x9c], R11 ;  /* 0x00009c0b01007387 */ /* 0x0005e20000100800 */
[----:B------:R-:W-:-:S05]  /*14a0*/  @P2 IADD3 R8, R9, -0x40, RZ ;  /* 0xffffffc009082810 */ /* 0x000fca0007ffe0ff */
[----:B------:R-:W-:-:S04]  /*14b0*/  IMAD.IADD R3, R5, 0x1, R8 ;  /* 0x0000000105037824 */ /* 0x000fc800078e0208 */
[----:B------:R-:W-:Y:S02]  /*14c0*/  IMAD.IADD R0, R6, 0x1, R3 ;  /* 0x0000000106007824 */ /* 0x000fe400078e0203 */
[C---:B-1----:R-:W-:Y:S01]  /*14d0*/  IMAD.IADD R7, R9.reuse, 0x1, R5 ;  /* 0x0000000109077824 */ /* 0x042fe200078e0205 */
[----:B--2---:R-:W-:Y:S01]  /*14e0*/  SHF.R.S32.HI R11, RZ, 0x1f, R10 ;  /* 0x0000001fff0b7819 */ /* 0x004fe2000001140a */
[----:B------:R-:W-:-:S04]  /*14f0*/  IMAD.IADD R10, R9, 0x1, R6 ;  /* 0x00000001090a7824 */ /* 0x000fc800078e0206 */
[----:B------:R-:W-:Y:S04]  /*1500*/  STL [R1+0x98], R11 ;  /* 0x0000980b01007387 */ /* 0x000fe80000100800 */
[----:B------:R1:W-:Y:S04]  /*1510*/  STL [R1+0x94], R7 ;  /* 0x0000940701007387 */ /* 0x0003e80000100800 */
[----:B------:R-:W-:Y:S01]  /*1520*/  STL [R1+0xb8], R10 ;  /* 0x0000b80a01007387 */ /* 0x000fe20000100800 */
[----:B-1----:R-:W-:-:S05]  /*1530*/  IMAD.IADD R7, R7, 0x1, R6 ;  /* 0x0000000107077824 */ /* 0x002fca00078e0206 */
[----:B------:R1:W-:Y:S04]  /*1540*/  STL [R1+0xb4], R7 ;  /* 0x0000b40701007387 */ /* 0x0003e80000100800 */
[----:B------:R2:W-:Y:S01]  /*1550*/  STL [R1+0x88], R8 ;  /* 0x0000880801007387 */ /* 0x0005e20000100800 */
[----:B-1----:R-:W-:-:S04]  /*1560*/  IMAD.IADD R7, R6, 0x1, R8 ;  /* 0x0000000106077824 */ /* 0x002fc800078e0208 */
[----:B------:R-:W-:Y:S01]  /*1570*/  IMAD.IADD R4, R5, 0x1, R7 ;  /* 0x0000000105047824 */ /* 0x000fe200078e0207 */
[----:B------:R2:W-:Y:S04]  /*1580*/  STL [R1+0x8c], R7 ;  /* 0x00008c0701007387 */ /* 0x0005e80000100800 */
[----:B------:R2:W-:Y:S04]  /*1590*/  STL [R1+0x90], R3 ;  /* 0x0000900301007387 */ /* 0x0005e80000100800 */
[----:B------:R2:W-:Y:S04]  /*15a0*/  STL [R1+0xc0], R4 ;  /* 0x0000c00401007387 */ /* 0x0005e80000100800 */
[----:B------:R2:W-:Y:S02]  /*15b0*/  STL [R1+0xbc], R0 ;  /* 0x0000bc0001007387 */ /* 0x0005e40000100800 */
.L_x_154:
[----:B--2---:R-:W2:Y:S01]  /*15c0*/  LDL R0, [R1+0x4c] ;  /* 0x00004c0001007983 */ /* 0x004ea20000100800 */
[----:B------:R-:W-:Y:S01]  /*15d0*/  IMAD.MOV.U32 R8, RZ, RZ, 0x4 ;  /* 0x00000004ff087424 */ /* 0x000fe200078e00ff */
[----:B------:R-:W-:-:S04]  /*15e0*/  ISETP.NE.U32.AND P4, PT, RZ, c[0x0][0x370], PT ;  /* 0x0000dc00ff007a0c */ /* 0x000fc80003f85070 */
[----:B------:R-:W-:Y:S01]  /*15f0*/  ISETP.NE.AND.EX P4, PT, RZ, c[0x0][0x374], PT, P4 ;  /* 0x0000dd00ff007a0c */ /* 0x000fe20003f85340 */
[----:B--2---:R-:W-:-:S05]  /*1600*/  IMAD.WIDE R2, R0, R8, c[0x0][0x588] ;  /* 0x0001620000027625 */ /* 0x004fca00078e0208 */
[----:B------:R-:W2:Y:S01]  /*1610*/  LDG.E R13, [R2.64] ;  /* 0x00000006020d7981 */ /* 0x000ea2000c1e1900 */
[----:B------:R-:W-:Y:S01]  /*1620*/  IMAD.MOV.U32 R9, RZ, RZ, RZ ;  /* 0x000000ffff097224 */ /* 0x000fe200078e00ff */
[----:B------:R-:W-:Y:S01]  /*1630*/  ISETP.NE.U32.AND P2, PT, RZ, c[0x0][0x360], PT ;  /* 0x0000d800ff007a0c */ /* 0x000fe20003f45070 */
[----:B------:R-:W-:Y:S01]  /*1640*/  IMAD.MOV.U32 R11, RZ, RZ, RZ ;  /* 0x000000ffff0b7224 */ /* 0x000fe200078e00ff */
[----:B------:R-:W-:Y:S02]  /*1650*/  ISETP.NE.U32.AND P3, PT, RZ, c[0x0][0x348], PT ;  /* 0x0000d200ff007a0c */ /* 0x000fe40003f65070 */
[----:B------:R-:W-:Y:S02]  /*1660*/  ISETP.NE.AND.EX P2, PT, RZ, c[0x0][0x364], PT, P2 ;  /* 0x0000d900ff007a0c */ /* 0x000fe40003f45320 */
[----:B------:R-:W-:Y:S02]  /*1670*/  ISETP.NE.AND.EX P3, PT, RZ, c[0x0][0x34c], PT, P3 ;  /* 0x0000d300ff007a0c */ /* 0x000fe40003f65330 */
[----:B--2---:R-:W-:Y:S01]  /*1680*/  SHF.R.S32.HI R15, RZ, 0x1f, R13 ;  /* 0x0000001fff0f7819 */ /* 0x004fe2000001140d */
[C---:B------:R-:W-:Y:S01]  /*1690*/  IMAD.SHL.U32 R18, R13.reuse, 0x4, RZ ;  /* 0x000000040d127824 */ /* 0x040fe200078e00ff */
[C---:B------:R-:W-:Y:S01]  /*16a0*/  @P4 LEA R6, P1, R13.reuse, c[0x0][0x370], 0x2 ;  /* 0x0000dc000d064a11 */ /* 0x040fe200078210ff */
[----:B------:R1:W-:Y:S01]  /*16b0*/  STL [R1+0x3c], R13 ;  /* 0x00003c0d01007387 */ /* 0x0003e20000100800 */
[----:B------:R-:W-:-:S02]  /*16c0*/  SHF.L.U64.HI R17, R13, 0x2, R15 ;  /* 0x000000020d117819 */ /* 0x000fc4000001020f */
[----:B------:R-:W-:Y:S01]  /*16d0*/  @P4 LEA.HI.X R7, R13, c[0x0][0x374], R15, 0x2, P1 ;  /* 0x0000dd000d074a11 */ /* 0x000fe200008f140f */
[----:B------:R1:W-:Y:S02]  /*16e0*/  STL [R1+0x7c], R15 ;  /* 0x00007c0f01007387 */ /* 0x0003e40000100800 */
[C---:B------:R-:W-:Y:S02]  /*16f0*/  @P2 IADD3 R4, P0, R18.reuse, c[0x0][0x360], RZ ;  /* 0x0000d80012042a10 */ /* 0x040fe40007f1e0ff */
[----:B------:R-:W-:Y:S01]  /*1700*/  IADD3 R2, P1, R18, c[0x0][0x348], RZ ;  /* 0x0000d20012027a10 */ /* 0x000fe20007f3e0ff */
[----:B------:R-:W2:Y:S01]  /*1710*/  @P4 LDG.E R9, [R6.64] ;  /* 0x0000000606094981 */ /* 0x000ea2000c1e1900 */
[C---:B------:R-:W-:Y:S02]  /*1720*/  @P2 IADD3.X R5, R17.reuse, c[0x0][0x364], RZ, P0, !PT ;  /* 0x0000d90011052a10 */ /* 0x040fe400007fe4ff */
[----:B------:R-:W-:Y:S01]  /*1730*/  IADD3.X R3, R17, c[0x0][0x34c], RZ, P1, !PT ;  /* 0x0000d30011037a10 */ /* 0x000fe20000ffe4ff */
[----:B------:R1:W-:Y:S04]  /*1740*/  STL [R1+0x6c], R18 ;  /* 0x00006c1201007387 */ /* 0x0003e80000100800 */
[----:B------:R1:W5:Y:S04]  /*1750*/  @P2 LDG.E R12, [R4.64] ;  /* 0x00000006040c2981 */ /* 0x000368000c1e1900 */
[----:B------:R1:W5:Y:S04]  /*1760*/  @P3 LDG.E R11, [R2.64] ;  /* 0x00000006020b3981 */ /* 0x000368000c1e1900 */
[----:B------:R1:W-:Y:S01]  /*1770*/  STL [R1+0x70], R17 ;  /* 0x0000701101007387 */ /* 0x0003e20000100800 */
[----:B------:R-:W-:Y:S03]  /*1780*/  YIELD ;  /* 0x0000000000007946 */ /* 0x000fe60003800000 */
[----:B--2---:R1:W-:Y:S01]  /*1790*/  STL [R1+0x14], R9 ;  /* 0x0000140901007387 */ /* 0x0043e20000100800 */
[----:B------:R-:W-:Y:S05]  /*17a0*/  @P2 BRA `(.L_x_43) ;  /* 0x0000005000002947 */ /* 0x000fea0003800000 */
[----:B-----5:R-:W-:Y:S01]  /*17b0*/  MOV R12, c[0x0][0x168] ;  /* 0x00005a00000c7a02 */ /* 0x020fe20000000f00 */
[----:B------:R-:W-:Y:S05]  /*17c0*/  @!P3 BRA `(.L_x_43) ;  /* 0x000000300000b947 */ /* 0x000fea0003800000 */
[----:B------:R2:W3:Y:S04]  /*17d0*/  LDG.E R0, [R2.64] ;  /* 0x0000000602007981 */ /* 0x0004e8000c1e1900 */
[----:B-12---:R-:W3:Y:S02]  /*17e0*/  LDG.E R2, [R2.64+0x4] ;  /* 0x0000040602027981 */ /* 0x006ee4000c1e1900 */
[----:B---3--:R-:W-:-:S02]  /*17f0*/  IADD3 R12, -R0, R2, RZ ;  /* 0x00000002000c7210 */ /* 0x008fc40007ffe1ff */
.L_x_43:
[----:B------:R-:W-:-:S04]  /*1800*/  ISETP.NE.U32.AND P0, PT, RZ, c[0x0][0x368], PT ;  /* 0x0000da00ff007a0c */ /* 0x000fc80003f05070 */
[----:B------:R-:W-:-:S13]  /*1810*/  ISETP.NE.AND.EX P0, PT, RZ, c[0x0][0x36c], PT, P0 ;  /* 0x0000db00ff007a0c */ /* 0x000fda0003f05300 */
[----:B------:R-:W-:Y:S05]  /*1820*/  @!P0 BRA `(.L_x_44) ;  /* 0x0000004000008947 */ /* 0x000fea0003800000 */
[----:B-1----:R-:W-:-:S04]  /*1830*/  IADD3 R2, P0, R18, c[0x0][0x368], RZ ;  /* 0x0000da0012027a10 */ /* 0x002fc80007f1e0ff */
[----:B------:R-:W-:-:S05]  /*1840*/  IADD3.X R3, R17, c[0x0][0x36c], RZ, P0, !PT ;  /* 0x0000db0011037a10 */ /* 0x000fca00007fe4ff */
[----:B------:R1:W5:Y:S01]  /*1850*/  LDG.E R0, [R2.64] ;  /* 0x0000000602007981 */ /* 0x000362000c1e1900 */
[----:B------:R-:W-:Y:S05]  /*1860*/  BRA `(.L_x_45) ;  /* 0x0000008000007947 */ /* 0x000fea0003800000 */
.L_x_44:
[----:B------:R-:W-:Y:S01]  /*1870*/  ISETP.NE.U32.AND P0, PT, RZ, c[0x0][0x350], PT ;  /* 0x0000d400ff007a0c */ /* 0x000fe20003f05070 */
[----:B------:R-:W-:-:S03]  /*1880*/  IMAD.U32 R0, RZ, RZ, UR5 ;  /* 0x00000005ff007e24 */ /* 0x000fc6000f8e00ff */
[----:B------:R-:W-:-:S13]  /*1890*/  ISETP.NE.AND.EX P0, PT, RZ, c[0x0][0x354], PT, P0 ;  /* 0x0000d500ff007a0c */ /* 0x000fda0003f05300 */
[----:B------:R-:W-:Y:S05]  /*18a0*/  @!P0 BRA `(.L_x_45) ;  /* 0x0000004000008947 */ /* 0x000fea0003800000 */
[----:B-1----:R-:W-:-:S05]  /*18b0*/  IMAD.WIDE R2, R13, R8, c[0x0][0x350] ;  /* 0x0000d4000d027625 */ /* 0x002fca00078e0208 */
[----:B------:R-:W2:Y:S04]  /*18c0*/  LDG.E R4, [R2.64] ;  /* 0x0000000602047981 */ /* 0x000ea8000c1e1900 */
[----:B------:R-:W2:Y:S02]  /*18d0*/  LDG.E R0, [R2.64+0x4] ;  /* 0x0000040602007981 */ /* 0x000ea4000c1e1900 */
[----:B--2---:R-:W-:-:S04]  /*18e0*/  IADD3 R0, -R4, R0, RZ ;  /* 0x0000000004007210 */ /* 0x004fc80007ffe1ff */
.L_x_45:
[----:B------:R-:W2:Y:S01]  /*18f0*/  LDL R16, [R1+0x48] ;  /* 0x0000480001107983 */ /* 0x000ea20000100800 */
[----:B-----5:R-:W-:Y:S01]  /*1900*/  IMAD.IADD R14, R0, 0x1, -R9 ;  /* 0x00000001000e7824 */ /* 0x020fe200078e0a09 */
[----:B------:R-:W-:Y:S04]  /*1910*/  BSSY B0, `(.L_x_46) ;  /* 0x000002e000007945 */ /* 0x000fe80003800000 */
[----:B------:R-:W-:-:S02]  /*1920*/  IADD3 R0, R14, 0x4f, RZ ;  /* 0x0000004f0e007810 */ /* 0x000fc40007ffe0ff */
[----:B------:R-:W-:-:S03]  /*1930*/  ISETP.GE.AND P0, PT, R14, 0x1, PT ;  /* 0x000000010e00780c */ /* 0x000fc60003f06270 */
[----:B------:R-:W-:-:S05]  /*1940*/  IMAD.HI R0, R0, 0x66666667, RZ ;  /* 0x6666666700007827 */ /* 0x000fca00078e02ff */
[----:B-1----:R-:W-:-:S04]  /*1950*/  SHF.R.U32.HI R2, RZ, 0x1f, R0 ;  /* 0x0000001fff027819 */ /* 0x002fc80000011600 */
[----:B------:R-:W-:Y:S01]  /*1960*/  LEA.HI.SX32 R10, R0, R2, 0x1b ;  /* 0x00000002000a7211 */ /* 0x000fe200078fdaff */
[----:B------:R-:W-:Y:S01]  /*1970*/  IMAD.MOV.U32 R2, RZ, RZ, RZ ;  /* 0x000000ffff027224 */ /* 0x000fe200078e00ff */
[C---:B--2---:R-:W-:Y:S02]  /*1980*/  LOP3.LUT R3, R16.reuse, 0xff000000, RZ, 0xc0, !PT ;  /* 0xff00000010037812 */ /* 0x044fe400078ec0ff */
[----:B------:R-:W-:Y:S02]  /*1990*/  LOP3.LUT R4, R16, 0xff0000, RZ, 0xc0, !PT ;  /* 0x00ff000010047812 */ /* 0x000fe400078ec0ff */
[----:B------:R-:W-:-:S04]  /*19a0*/  SHF.R.U32.HI R3, RZ, 0x8, R3 ;  /* 0x00000008ff037819 */ /* 0x000fc80000011603 */
[----:B------:R-:W-:-:S04]  /*19b0*/  LEA.HI R3, R4, R3, RZ, 0x10 ;  /* 0x0000000304037211 */ /* 0x000fc800078f80ff */
[----:B------:R-:W-:Y:S02]  /*19c0*/  LOP3.LUT R19, R3, 0xff, RZ, 0xc0, !PT ;  /* 0x000000ff03137812 */ /* 0x000fe400078ec0ff */
[----:B------:R-:W-:-:S03]  /*19d0*/  SHF.R.U32.HI R5, RZ, 0x10, R3 ;  /* 0x00000010ff057819 */ /* 0x000fc60000011603 */
[----:B------:R1:W-:Y:S04]  /*19e0*/  STL [R1+0x80], R19 ;  /* 0x0000801301007387 */ /* 0x0003e80000100800 */
[----:B------:R1:W-:Y:S01]  /*19f0*/  STL [R1+0x78], R5 ;  /* 0x0000780501007387 */ /* 0x0003e20000100800 */
[----:B------:R-:W-:Y:S05]  /*1a00*/  @!P0 BRA `(.L_x_47) ;  /* 0x000001e000008947 */ /* 0x000fea0003800000 */
[----:B------:R-:W-:Y:S01]  /*1a10*/  ISETP.NE.AND P0, PT, R5, RZ, PT ;  /* 0x000000ff0500720c */ /* 0x000fe20003f05270 */
[----:B------:R-:W-:-:S03]  /*1a20*/  IMAD.MOV.U32 R4, RZ, RZ, RZ ;  /* 0x000000ffff047224 */ /* 0x000fc600078e00ff */
[----:B------:R-:W-:-:S04]  /*1a30*/  SEL R0, R5, c[0x0][0x338], P0 ;  /* 0x0000ce0005007a07 */ /* 0x000fc80000000000 */
[----:B------:R-:W-:Y:S02]  /*1a40*/  IABS R3, R0 ;  /* 0x0000000000037213 */ /* 0x000fe40000000000 */
[----:B------:R-:W-:Y:S02]  /*1a50*/  IADD3 R6, R10, -0x1, R0 ;  /* 0xffffffff0a067810 */ /* 0x000fe40007ffe000 */
[----:B------:R-:W2:Y:S02]  /*1a60*/  I2F.RP R2, R3 ;  /* 0x0000000300027306 */ /* 0x000ea40000209400 */
[----:B------:R-:W-:-:S06]  /*1a70*/  IABS R9, R6 ;  /* 0x0000000600097213 */ /* 0x000fcc0000000000 */
[----:B--2---:R-:W2:Y:S02]  /*1a80*/  MUFU.RCP R2, R2 ;  /* 0x0000000200027308 */ /* 0x004ea40000001000 */
[----:B--2---:R-:W-:-:S06]  /*1a90*/  IADD3 R2, R2, 0xffffffe, RZ ;  /* 0x0ffffffe02027810 */ /* 0x004fcc0007ffe0ff */
[----:B-1----:R-:W1:Y:S02]  /*1aa0*/  F2I.FTZ.U32.TRUNC.NTZ R5, R2 ;  /* 0x0000000200057305 */ /* 0x002e64000021f000 */
[----:B-1----:R-:W-:-:S04]  /*1ab0*/  IMAD.MOV R2, RZ, RZ, -R5 ;  /* 0x000000ffff027224 */ /* 0x002fc800078e0a05 */
[----:B------:R-:W-:Y:S01]  /*1ac0*/  IMAD.MOV.U32 R7, RZ, RZ, R2 ;  /* 0x000000ffff077224 */ /* 0x000fe200078e0002 */
[----:B------:R-:W-:-:S03]  /*1ad0*/  IABS R2, R0 ;  /* 0x0000000000027213 */ /* 0x000fc60000000000 */
[----:B------:R-:W-:Y:S02]  /*1ae0*/  IMAD R7, R7, R3, RZ ;  /* 0x0000000307077224 */ /* 0x000fe400078e02ff */
[----:B------:R-:W-:Y:S02]  /*1af0*/  IMAD.MOV R8, RZ, RZ, -R2 ;  /* 0x000000ffff087224 */ /* 0x000fe400078e0a02 */
[----:B------:R-:W-:-:S04]  /*1b00*/  IMAD.HI.U32 R2, R5, R7, R4 ;  /* 0x0000000705027227 */ /* 0x000fc800078e0004 */
[----:B------:R-:W-:Y:S02]  /*1b10*/  IMAD.MOV.U32 R4, RZ, RZ, R9 ;  /* 0x000000ffff047224 */ /* 0x000fe400078e0009 */
[----:B------:R-:W-:Y:S02]  /*1b20*/  IMAD.MOV.U32 R5, RZ, RZ, R8 ;  /* 0x000000ffff057224 */ /* 0x000fe400078e0008 */
[----:B------:R-:W-:-:S04]  /*1b30*/  IMAD.HI.U32 R2, R2, R4, RZ ;  /* 0x0000000402027227 */ /* 0x000fc800078e00ff */
[----:B------:R-:W-:-:S05]  /*1b40*/  IMAD R4, R2, R5, R4 ;  /* 0x0000000502047224 */ /* 0x000fca00078e0204 */
[----:B------:R-:W-:-:S13]  /*1b50*/  ISETP.GT.U32.AND P1, PT, R3, R4, PT ;  /* 0x000000040300720c */ /* 0x000fda0003f24070 */
[----:B------:R-:W-:Y:S01]  /*1b60*/  @!P1 IMAD.IADD R4, R4, 0x1, -R3 ;  /* 0x0000000104049824 */ /* 0x000fe200078e0a03 */
[----:B------:R-:W-:Y:S02]  /*1b70*/  @!P1 IADD3 R2, R2, 0x1, RZ ;  /* 0x0000000102029810 */ /* 0x000fe40007ffe0ff */
[----:B------:R-:W-:Y:S02]  /*1b80*/  ISETP.NE.AND P1, PT, R0, RZ, PT ;  /* 0x000000ff0000720c */ /* 0x000fe40003f25270 */
[----:B------:R-:W-:Y:S02]  /*1b90*/  ISETP.GE.U32.AND P2, PT, R4, R3, PT ;  /* 0x000000030400720c */ /* 0x000fe40003f46070 */
[----:B------:R-:W-:-:S04]  /*1ba0*/  LOP3.LUT R3, R6, R0, RZ, 0x3c, !PT ;  /* 0x0000000006037212 */ /* 0x000fc800078e3cff */
[----:B------:R-:W-:-:S07]  /*1bb0*/  ISETP.GE.AND P0, PT, R3, RZ, PT ;  /* 0x000000ff0300720c */ /* 0x000fce0003f06270 */
[----:B------:R-:W-:-:S06]  /*1bc0*/  @P2 IADD3 R2, R2, 0x1, RZ ;  /* 0x0000000102022810 */ /* 0x000fcc0007ffe0ff */
[----:B------:R-:W-:Y:S01]  /*1bd0*/  @!P0 IMAD.MOV R2, RZ, RZ, -R2 ;  /* 0x000000ffff028224 */ /* 0x000fe200078e0a02 */
[----:B------:R-:W-:Y:S02]  /*1be0*/  @!P1 LOP3.LUT R2, RZ, R0, RZ, 0x33, !PT ;  /* 0x00000000ff029212 */ /* 0x000fe400078e33ff */
.L_x_47:
[----:B------:R-:W-:Y:S05]  /*1bf0*/  BSYNC B0 ;  /* 0x0000000000007941 */ /* 0x000fea0003800000 */
.L_x_46:
[----:B------:R-:W-:Y:S01]  /*1c00*/  IMAD R3, R19, R2, RZ ;  /* 0x0000000213037224 */ /* 0x000fe200078e02ff */
[----:B------:R-:W-:Y:S01]  /*1c10*/  PRMT R0, RZ, 0x7610, R0 ;  /* 0x00007610ff007816 */ /* 0x000fe20000000000 */
[----:B------:R-:W-:Y:S01]  /*1c20*/  IMAD.MOV.U32 R24, RZ, RZ, RZ ;  /* 0x000000ffff187224 */ /* 0x000fe200078e00ff */
[----:B-1----:R-:W-:Y:S01]  /*1c30*/  MOV R19, RZ ;  /* 0x000000ff00137202 */ /* 0x002fe20000000f00 */
[----:B------:R-:W-:Y:S01]  /*1c40*/  IMAD.IADD R2, R3, 0x1, R2 ;  /* 0x0000000103027824 */ /* 0x000fe200078e0202 */
[----:B------:R1:W-:Y:S01]  /*1c50*/  STL [R1+0x10], R3 ;  /* 0x0000100301007387 */ /* 0x0003e20000100800 */
[----:B------:R-:W-:Y:S01]  /*1c60*/  CS2R R22, SRZ ;  /* 0x0000000000167805 */ /* 0x000fe2000001ff00 */
[----:B------:R-:W-:Y:S01]  /*1c70*/  CS2R R28, SRZ ;  /* 0x00000000001c7805 */ /* 0x000fe2000001ff00 */
[----:B------:R-:W-:Y:S01]  /*1c80*/  CS2R R26, SRZ ;  /* 0x00000000001a7805 */ /* 0x000fe2000001ff00 */
[----:B------:R-:W-:Y:S01]  /*1c90*/  IMNMX R171, R10, R2, PT ;  /* 0x000000020aab7217 */ /* 0x000fe20003800200 */
[----:B------:R-:W-:Y:S01]  /*1ca0*/  CS2R R66, SRZ ;  /* 0x0000000000427805 */ /* 0x000fe2000001ff00 */
[----:B------:R-:W-:Y:S01]  /*1cb0*/  CS2R R62, SRZ ;  /* 0x00000000003e7805 */ /* 0x000fe2000001ff00 */
[----:B------:R-:W-:Y:S01]  /*1cc0*/  CS2R R40, SRZ ;  /* 0x0000000000287805 */ /* 0x000fe2000001ff00 */
[----:B------:R-:W-:Y:S01]  /*1cd0*/  ISETP.GT.AND P0, PT, R171, R3, PT ;  /* 0x00000003ab00720c */ /* 0x000fe20003f04270 */
        /* <DEDUP_REMOVED lines=28> */
[----:B-1----:R-:W2:Y:S01]  /*1ea0*/  LDL R6, [R1+0x44] ;  /* 0x0000440001067983 */ /* 0x002ea20000100800 */
[----:B------:R-:W-:-:S04]  /*1eb0*/  ISETP.NE.U32.AND P1, PT, RZ, c[0x0][0x340], PT ;  /* 0x0000d000ff007a0c */ /* 0x000fc80003f25070 */
[----:B------:R-:W-:-:S13]  /*1ec0*/  ISETP.NE.AND.EX P1, PT, RZ, c[0x0][0x344], PT, P1 ;  /* 0x0000d100ff007a0c */ /* 0x000fda0003f25310 */
[----:B------:R-:W-:-:S04]  /*1ed0*/  @P1 IADD3 R2, P0, R18, c[0x0][0x340], RZ ;  /* 0x0000d00012021a10 */ /* 0x000fc80007f1e0ff */
[----:B------:R-:W-:-:S05]  /*1ee0*/  @P1 IADD3.X R3, R17, c[0x0][0x344], RZ, P0, !PT ;  /* 0x0000d10011031a10 */ /* 0x000fca00007fe4ff */
[----:B------:R1:W5:Y:S01]  /*1ef0*/  @P1 LDG.E R8, [R2.64] ;  /* 0x0000000602081981 */ /* 0x000362000c1e1900 */
[----:B------:R-:W-:Y:S01]  /*1f00*/  SHF.R.S32.HI R0, RZ, 0x1f, R11 ;  /* 0x0000001fff007819 */ /* 0x000fe2000001140b */
[----:B------:R-:W-:Y:S01]  /*1f10*/  IMAD.MOV.U32 R4, RZ, RZ, c[0x0][0x2c4] ;  /* 0x0000b100ff047624 */ /* 0x000fe200078e00ff */
[----:B------:R-:W-:Y:S01]  /*1f20*/  LOP3.LUT R16, R16, 0xffff, RZ, 0xc0, !PT ;  /* 0x0000ffff10107812 */ /* 0x000fe200078ec0ff */
[----:B------:R-:W3:Y:S01]  /*1f30*/  S2R R7, SR_TID.X ;  /* 0x0000000000077919 */ /* 0x000ee20000002100 */
[----:B------:R-:W-:Y:S01]  /*1f40*/  ISETP.GE.AND P2, PT, R231, c[0x0][0x198], PT ;  /* 0x00006600e7007a0c */ /* 0x000fe20003f46270 */
[----:B------:R-:W-:Y:S01]  /*1f50*/  IMAD R0, R0, c[0x0][0x178], RZ ;  /* 0x00005e0000007a24 */ /* 0x000fe200078e02ff */
[----:B------:R-:W-:Y:S02]  /*1f60*/  ISETP.NE.AND P0, PT, R4, 0x1, PT ;  /* 0x000000010400780c */ /* 0x000fe40003f05270 */
[----:B------:R-:W-:Y:S01]  /*1f70*/  SEL R4, R13, RZ, !P3 ;  /* 0x000000ff0d047207 */ /* 0x000fe20005800000 */
[----:B------:R-:W-:Y:S01]  /*1f80*/  IMAD R0, R11, c[0x0][0x17c], R0 ;  /* 0x00005f000b007a24 */ /* 0x000fe200078e0200 */
[----:B------:R-:W-:Y:S01]  /*1f90*/  IADD3 R132, R171, -0x1, RZ ;  /* 0xffffffffab847810 */ /* 0x000fe20007ffe0ff */
[----:B-1----:R-:W-:Y:S01]  /*1fa0*/  IMAD.WIDE.U32 R2, R11, c[0x0][0x178], RZ ;  /* 0x00005e000b027a25 */ /* 0x002fe200078e00ff */
[----:B---3--:R-:W-:-:S04]  /*1fb0*/  SHF.R.S32.HI R5, RZ, 0x1f, R7 ;  /* 0x0000001fff057819 */ /* 0x008fc80000011407 */
[----:B------:R-:W-:Y:S02]  /*1fc0*/  IADD3 R3, R3, R0, RZ ;  /* 0x0000000003037210 */ /* 0x000fe40007ffe0ff */
[----:B------:R-:W-:-:S03]  /*1fd0*/  LEA.HI R5, R5, R7, RZ, 0x3 ;  /* 0x0000000705057211 */ /* 0x000fc600078f18ff */
[----:B------:R-:W-:Y:S01]  /*1fe0*/  IMAD.WIDE.U32 R2, R16, c[0x0][0x1b8], R2 ;  /* 0x00006e0010027a25 */ /* 0x000fe200078e0002 */
[----:B------:R-:W-:-:S03]  /*1ff0*/  SHF.R.S32.HI R5, RZ, 0x3, R5 ;  /* 0x00000003ff057819 */ /* 0x000fc60000011405 */
[----:B------:R-:W-:Y:S02]  /*2000*/  IMAD R3, R16, c[0x0][0x1bc], R3 ;  /* 0x00006f0010037a24 */ /* 0x000fe400078e0203 */
[----:B------:R-:W-:Y:S02]  /*2010*/  IMAD R5, R244, 0x10, R5 ;  /* 0x00000010f4057824 */ /* 0x000fe400078e0205 */
[----:B------:R-:W-:-:S04]  /*2020*/  IMAD.WIDE.U32 R2, R4, c[0x0][0x1c0], R2 ;  /* 0x0000700004027a25 */ /* 0x000fc800078e0002 */
[----:B--2---:R-:W-:Y:S01]  /*2030*/  IMAD R5, R6, 0x80, R5 ;  /* 0x0000008006057824 */ /* 0x004fe200078e0205 */
[----:B------:R-:W-:-:S03]  /*2040*/  SEL R6, R15, RZ, !P3 ;  /* 0x000000ff0f067207 */ /* 0x000fc60005800000 */
[----:B------:R-:W-:Y:S01]  /*2050*/  @P0 IMAD.HI.U32 R7, R5, c[0x0][0x2c8], RZ ;  /* 0x0000b20005070a27 */ /* 0x000fe200078e00ff */
[----:B------:R-:W-:-:S03]  /*2060*/  MOV R0, R5 ;  /* 0x0000000500007202 */ /* 0x000fc60000000f00 */
[----:B------:R-:W-:Y:S01]  /*2070*/  IMAD R6, R6, c[0x0][0x1c0], RZ ;  /* 0x0000700006067a24 */ /* 0x000fe200078e02ff */
[----:B------:R-:W-:-:S03]  /*2080*/  @P0 SHF.R.U32.HI R0, RZ, c[0x0][0x2cc], R7 ;  /* 0x0000b300ff000a19 */ /* 0x000fc60000011607 */
[----:B------:R-:W-:Y:S01]  /*2090*/  IMAD R6, R4, c[0x0][0x1c4], R6 ;  /* 0x0000710004067a24 */ /* 0x000fe200078e0206 */
[--C-:B------:R-:W-:Y:S01]  /*20a0*/  SHF.R.S32.HI R7, RZ, 0x1f, R0.reuse ;  /* 0x0000001fff077819 */ /* 0x100fe20000011400 */
[----:B------:R-:W-:-:S03]  /*20b0*/  IMAD.MOV R4, RZ, RZ, -R0 ;  /* 0x000000ffff047224 */ /* 0x000fc600078e0a00 */
[----:B------:R-:W-:Y:S01]  /*20c0*/  IADD3 R3, R3, R6, RZ ;  /* 0x0000000603037210 */ /* 0x000fe20007ffe0ff */
[----:B------:R-:W-:Y:S02]  /*20d0*/  IMAD R4, R4, c[0x0][0x2c4], R5 ;  /* 0x0000b10004047a24 */ /* 0x000fe400078e0205 */
[----:B------:R-:W-:Y:S02]  /*20e0*/  IMAD R5, R7, c[0x0][0x1b0], RZ ;  /* 0x00006c0007057a24 */ /* 0x000fe400078e02ff */
[----:B------:R-:W-:-:S04]  /*20f0*/  IMAD.WIDE.U32 R2, R0, c[0x0][0x1b0], R2 ;  /* 0x00006c0000027a25 */ /* 0x000fc800078e0002 */
[----:B------:R-:W-:Y:S01]  /*2100*/  IMAD R6, R0, c[0x0][0x1b4], R5 ;  /* 0x00006d0000067a24 */ /* 0x000fe200078e0205 */
[----:B------:R-:W-:Y:S01]  /*2110*/  SHF.R.S32.HI R5, RZ, 0x1f, R4 ;  /* 0x0000001fff057819 */ /* 0x000fe20000011404 */
[----:B------:R-:W-:Y:S02]  /*2120*/  @!P1 IMAD.MOV.U32 R8, RZ, RZ, R13 ;  /* 0x000000ffff089224 */ /* 0x000fe400078e000d */
[----:B------:R-:W-:Y:S02]  /*2130*/  IMAD.IADD R3, R3, 0x1, R6 ;  /* 0x0000000103037824 */ /* 0x000fe400078e0206 */
[----:B------:R-:W-:Y:S02]  /*2140*/  IMAD R0, R5, c[0x0][0x1a8], RZ ;  /* 0x00006a0005007a24 */ /* 0x000fe400078e02ff */
[----:B------:R-:W-:-:S04]  /*2150*/  IMAD.WIDE.U32 R2, R4, c[0x0][0x1a8], R2 ;  /* 0x00006a0004027a25 */ /* 0x000fc800078e0002 */
[----:B------:R-:W-:Y:S01]  /*2160*/  IMAD R0, R4, c[0x0][0x1ac], R0 ;  /* 0x00006b0004007a24 */ /* 0x000fe200078e0200 */
[----:B------:R-:W-:-:S04]  /*2170*/  LEA R6, P0, R2, c[0x0][0x160], 0x1 ;  /* 0x0000580002067a11 */ /* 0x000fc800078008ff */
[----:B------:R-:W-:-:S04]  /*2180*/  IADD3 R0, R3, R0, RZ ;  /* 0x0000000003007210 */ /* 0x000fc80007ffe0ff */
[----:B------:R-:W-:Y:S01]  /*2190*/  LEA.HI.X R5, R2, c[0x0][0x164], R0, 0x1, P0 ;  /* 0x0000590002057a11 */ /* 0x000fe200000f0c00 */
[----:B------:R-:W-:Y:S05]  /*21a0*/  BRA.DIV ~URZ, `(.L_x_49) ;  /* 0x0000d3d27f007947 */ /* 0x000fea000b800000 */
[----:B------:R1:W2:Y:S02]  /*21b0*/  SHFL.IDX PT, R7, R5, RZ, 0x181f ;  /* 0x00181fff05077589 */ /* 0x0002a400000e0000 */
.L_x_159:
[----:B------:R-:W-:Y:S05]  /*21c0*/  BRA.DIV ~URZ, `(.L_x_50) ;  /* 0x0000d4227f007947 */ /* 0x000fea000b800000 */
[----:B------:R3:W4:Y:S02]  /*21d0*/  SHFL.IDX PT, R2, R6, RZ, 0x181f ;  /* 0x00181fff06027589 */ /* 0x00072400000e0000 */
.L_x_160:
[----:B------:R-:W1:Y:S02]  /*21e0*/  S2R R0, SR_TID.X ;  /* 0x0000000000007919 */ /* 0x000e640000002100 */
[----:B-1----:R-:W-:-:S04]  /*21f0*/  SHF.R.S32.HI R3, RZ, 0x1f, R0 ;  /* 0x0000001fff037819 */ /* 0x002fc80000011400 */
[----:B------:R-:W-:Y:S02]  /*2200*/  LEA.HI R3, R3, R0, RZ, 0x3 ;  /* 0x0000000003037211 */ /* 0x000fe400078f18ff */
[----:B---3--:R-:W3:Y:S02]  /*2210*/  LDL R0, [R1+0x44] ;  /* 0x0000440001007983 */ /* 0x008ee40000100800 */
[----:B------:R-:W-:Y:S01]  /*2220*/  SHF.R.S32.HI R3, RZ, 0x3, R3 ;  /* 0x00000003ff037819 */ /* 0x000fe20000011403 */
[----:B------:R-:W-:Y:S01]  /*2230*/  IMAD R4, R12, c[0x0][0x2c4], RZ ;  /* 0x0000b1000c047a24 */ /* 0x000fe200078e02ff */
[----:B------:R-:W-:Y:S03]  /*2240*/  BSSY B0, `(.L_x_51) ;  /* 0x000000b000007945 */ /* 0x000fe60003800000 */
[----:B---3--:R-:W-:-:S05]  /*2250*/  IMAD R0, R0, 0x80, R3 ;  /* 0x0000008000007824 */ /* 0x008fca00078e0203 */
[----:B------:R-:W-:-:S13]  /*2260*/  ISETP.GE.AND P0, PT, R0, R4, PT ;  /* 0x000000040000720c */ /* 0x000fda0003f06270 */
[----:B------:R-:W-:Y:S05]  /*2270*/  @P0 BRA `(.L_x_52) ;  /* 0x0000007000000947 */ /* 0x000fea0003800000 */
[----:B------:R-:W-:Y:S02]  /*2280*/  SHF.R.S32.HI R9, RZ, 0x1f, R231 ;  /* 0x0000001fff097819 */ /* 0x000fe400000114e7 */
[----:B----4-:R-:W-:-:S04]  /*2290*/  LEA R2, P0, R231, R2, 0x1 ;  /* 0x00000002e7027211 */ /* 0x010fc800078008ff */
[----:B--2---:R-:W-:-:S05]  /*22a0*/  LEA.HI.X R3, R231, R7, R9, 0x1, P0 ;  /* 0x00000007e7037211 */ /* 0x004fca00000f0c09 */
[----:B------:R-:W-:Y:S01]  /*22b0*/  @!PT LDS RZ, [RZ] ;  /* 0x00000000fffff984 */ /* 0x000fe20000000800 */
[----:B------:R-:W-:Y:S01]  /*22c0*/  @!PT LDS RZ, [RZ] ;  /* 0x00000000fffff984 */ /* 0x000fe20000000800 */
[----:B------:R-:W-:Y:S01]  /*22d0*/  @!PT LDS RZ, [RZ] ;  /* 0x00000000fffff984 */ /* 0x000fe20000000800 */
[----:B------:R1:W-:Y:S04]  /*22e0*/  LDGSTS.E.BYPASS.LTC128B.128 [R204+0x5100], [R2.64], !P2 ;  /* 0x0510000002cc7fae */ /* 0x0003e8000d101d46 */
.L_x_52:
[----:B------:R-:W-:Y:S05]  /*22f0*/  BSYNC B0 ;  /* 0x0000000000007941 */ /* 0x000fea0003800000 */
.L_x_51:
[----:B------:R-:W-:Y:S05]  /*2300*/  BRA.DIV ~URZ, `(.L_x_53) ;  /* 0x0000d3527f007947 */ /* 0x000fea000b800000 */
[----:B--2---:R2:W3:Y:S04]  /*2310*/  SHFL.IDX PT, R7, R5, 0x1, 0x181f ;  /* 0x00381f0005077f89 */ /* 0x0044e800000e0000 */
[----:B-1--4-:R2:W1:Y:S02]  /*2320*/  SHFL.IDX PT, R2, R6, 0x1, 0x181f ;  /* 0x00381f0006027f89 */ /* 0x01246400000e0000 */
.L_x_161:
[----:B------:R-:W-:Y:S01]  /*2330*/  IADD3 R3, R0, 0x10, RZ ;  /* 0x0000001000037810 */ /* 0x000fe20007ffe0ff */
[----:B------:R-:W-:Y:S03]  /*2340*/  BSSY B0, `(.L_x_54) ;  /* 0x000000a000007945 */ /* 0x000fe60003800000 */
[----:B------:R-:W-:-:S13]  /*2350*/  ISETP.GE.AND P0, PT, R3, R4, PT ;  /* 0x000000040300720c */ /* 0x000fda0003f06270 */
[----:B------:R-:W-:Y:S05]  /*2360*/  @P0 BRA `(.L_x_55) ;  /* 0x0000007000000947 */ /* 0x000fea0003800000 */
[----:B------:R-:W-:Y:S02]  /*2370*/  SHF.R.S32.HI R9, RZ, 0x1f, R231 ;  /* 0x0000001fff097819 */ /* 0x000fe400000114e7 */
[----:B-1----:R-:W-:-:S04]  /*2380*/  LEA R2, P0, R231, R2, 0x1 ;  /* 0x00000002e7027211 */ /* 0x002fc800078008ff */
[----:B---3--:R-:W-:-:S05]  /*2390*/  LEA.HI.X R3, R231, R7, R9, 0x1, P0 ;  /* 0x00000007e7037211 */ /* 0x008fca00000f0c09 */
[----:B------:R-:W-:Y:S01]  /*23a0*/  @!PT LDS RZ, [RZ] ;  /* 0x00000000fffff984 */ /* 0x000fe20000000800 */
[----:B------:R-:W-:Y:S01]  /*23b0*/  @!PT LDS RZ, [RZ] ;  /* 0x00000000fffff984 */ /* 0x000fe20000000800 */
[----:B------:R-:W-:Y:S01]  /*23c0*/  @!PT LDS RZ, [RZ] ;  /* 0x00000000fffff984 */ /* 0x000fe20000000800 */
[----:B------:R1:W-:Y:S04]  /*23d0*/  LDGSTS.E.BYPASS.LTC128B.128 [R204+0x5900], [R2.64], !P2 ;  /* 0x0590000002cc7fae */ /* 0x0003e8000d101d46 */
.L_x_55:
[----:B------:R-:W-:Y:S05]  /*23e0*/  BSYNC B0 ;  /* 0x0000000000007941 */ /* 0x000fea0003800000 */
.L_x_54:
[----:B------:R-:W-:Y:S05]  /*23f0*/  BRA.DIV ~URZ, `(.L_x_56) ;  /* 0x0000d3327f007947 */ /* 0x000fea000b800000 */
[----:B---3--:R3:W4:Y:S02]  /*2400*/  SHFL.IDX PT, R7, R5, 0x2, 0x181f ;  /* 0x00581f0005077f89 */ /* 0x00872400000e0000 */
.L_x_162:
[----:B------:R-:W-:Y:S05]  /*2410*/  BRA.DIV ~URZ, `(.L_x_57) ;  /* 0x0000d3827f007947 */ /* 0x000fea000b800000 */
[----:B-1----:R1:W2:Y:S02]  /*2420*/  SHFL.IDX PT, R2, R6, 0x2, 0x181f ;  /* 0x00581f0006027f89 */ /* 0x0022a400000e0000 */
.L_x_163:
[----:B------:R-:W-:Y:S01]  /*2430*/  IADD3 R3, R0, 0x20, RZ ;  /* 0x0000002000037810 */ /* 0x000fe20007ffe0ff */
[----:B------:R-:W-:Y:S03]  /*2440*/  BSSY B0, `(.L_x_58) ;  /* 0x000000a000007945 */ /* 0x000fe60003800000 */
[----:B------:R-:W-:-:S13]  /*2450*/  ISETP.GE.AND P0, PT, R3, R4, PT ;  /* 0x000000040300720c */ /* 0x000fda0003f06270 */
[----:B------:R-:W-:Y:S05]  /*2460*/  @P0 BRA `(.L_x_59) ;  /* 0x0000007000000947 */ /* 0x000fea0003800000 */
[----:B------:R-:W-:Y:S02]  /*2470*/  SHF.R.S32.HI R9, RZ, 0x1f, R231 ;  /* 0x0000001fff097819 */ /* 0x000fe400000114e7 */
[----:B--2---:R-:W-:-:S04]  /*2480*/  LEA R2, P0, R231, R2, 0x1 ;  /* 0x00000002e7027211 */ /* 0x004fc800078008ff */
[----:B----4-:R-:W-:-:S05]  /*2490*/  LEA.HI.X R3, R231, R7, R9, 0x1, P0 ;  /* 0x00000007e7037211 */ /* 0x010fca00000f0c09 */
[----:B------:R-:W-:Y:S01]  /*24a0*/  @!PT LDS RZ, [RZ] ;  /* 0x00000000fffff984 */ /* 0x000fe20000000800 */
[----:B------:R-:W-:Y:S01]  /*24b0*/  @!PT LDS RZ, [RZ] ;  /* 0x00000000fffff984 */ /* 0x000fe20000000800 */
[----:B------:R-:W-:Y:S01]  /*24c0*/  @!PT LDS RZ, [RZ] ;  /* 0x00000000fffff984 */ /* 0x000fe20000000800 */
[----:B------:R2:W-:Y:S04]  /*24d0*/  LDGSTS.E.BYPASS.LTC128B.128 [R204+0x6100], [R2.64], !P2 ;  /* 0x0610000002cc7fae */ /* 0x0005e8000d101d46 */
.L_x_59:
[----:B------:R-:W-:Y:S05]  /*24e0*/  BSYNC B0 ;  /* 0x0000000000007941 */ /* 0x000fea0003800000 */
.L_x_58:
[----:B------:R-:W-:Y:S05]  /*24f0*/  BRA.DIV ~URZ, `(.L_x_60) ;  /* 0x0000d3127f007947 */ /* 0x000fea000b800000 */
[----:B----4-:R4:W1:Y:S04]  /*2500*/  SHFL.IDX PT, R7, R5, 0x3, 0x181f ;  /* 0x00781f0005077f89 */ /* 0x01086800000e0000 */
[----:B--2---:R4:W2:Y:S02]  /*2510*/  SHFL.IDX PT, R2, R6, 0x3, 0x181f ;  /* 0x00781f0006027f89 */ /* 0x0048a400000e0000 */
.L_x_164:
[----:B------:R-:W-:Y:S01]  /*2520*/  IADD3 R3, R0, 0x30, RZ ;  /* 0x0000003000037810 */ /* 0x000fe20007ffe0ff */
[----:B------:R-:W-:Y:S03]  /*2530*/  BSSY B0, `(.L_x_61) ;  /* 0x000000a000007945 */ /* 0x000fe60003800000 */
[----:B------:R-:W-:-:S13]  /*2540*/  ISETP.GE.AND P0, PT, R3, R4, PT ;  /* 0x000000040300720c */ /* 0x000fda0003f06270 */
[----:B------:R-:W-:Y:S05]  /*2550*/  @P0 BRA `(.L_x_62) ;  /* 0x0000007000000947 */ /* 0x000fea0003800000 */
[----:B------:R-:W-:Y:S02]  /*2560*/  SHF.R.S32.HI R9, RZ, 0x1f, R231 ;  /* 0x0000001fff097819 */ /* 0x000fe400000114e7 */
[----:B--2---:R-:W-:-:S04]  /*2570*/  LEA R2, P0, R231, R2, 0x1 ;  /* 0x00000002e7027211 */ /* 0x004fc800078008ff */
[----:B-1----:R-:W-:-:S05]  /*2580*/  LEA.HI.X R3, R231, R7, R9, 0x1, P0 ;  /* 0x00000007e7037211 */ /* 0x002fca00000f0c09 */
[----:B------:R-:W-:Y:S01]  /*2590*/  @!PT LDS RZ, [RZ] ;  /* 0x00000000fffff984 */ /* 0x000fe20000000800 */
[----:B------:R-:W-:Y:S01]  /*25a0*/  @!PT LDS RZ, [RZ] ;  /* 0x00000000fffff984 */ /* 0x000fe20000000800 */
[----:B------:R-:W-:Y:S01]  /*25b0*/  @!PT LDS RZ, [RZ] ;  /* 0x00000000fffff984 */ /* 0x000fe20000000800 */
[----:B------:R1:W-:Y:S04]  /*25c0*/  LDGSTS.E.BYPASS.LTC128B.128 [R204+0x6900], [R2.64], !P2 ;  /* 0x0690000002cc7fae */ /* 0x0003e8000d101d46 */
.L_x_62:
[----:B------:R-:W-:Y:S05]  /*25d0*/  BSYNC B0 ;  /* 0x0000000000007941 */ /* 0x000fea0003800000 */
.L_x_61:
[----:B------:R-:W-:Y:S05]  /*25e0*/  BRA.DIV ~URZ, `(.L_x_63) ;  /* 0x0000d2f27f007947 */ /* 0x000fea000b800000 */
[----:B-1----:R1:W3:Y:S02]  /*25f0*/  SHFL.IDX PT, R7, R5, 0x4, 0x181f ;  /* 0x00981f0005077f89 */ /* 0x0022e400000e0000 */
.L_x_165:
[----:B------:R-:W-:Y:S05]  /*2600*/  BRA.DIV ~URZ, `(.L_x_64) ;  /* 0x0000d3427f007947 */ /* 0x000fea000b800000 */
[----:B--2---:R2:W1:Y:S02]  /*2610*/  SHFL.IDX PT, R2, R6, 0x4, 0x181f ;  /* 0x00981f0006027f89 */ /* 0x00446400000e0000 */
.L_x_166:
        /* <DEDUP_REMOVED lines=11> */
.L_x_66:
[----:B------:R-:W-:Y:S05]  /*26d0*/  BSYNC B0 ;  /* 0x0000000000007941 */ /* 0x000fea0003800000 */
.L_x_65:
[----:B------:R-:W-:Y:S05]  /*26e0*/  BRA.DIV ~URZ, `(.L_x_67) ;  /* 0x0000d2d27f007947 */ /* 0x000fea000b800000 */
[----:B---3--:R3:W2:Y:S04]  /*26f0*/  SHFL.IDX PT, R7, R5, 0x5, 0x181f ;  /* 0x00b81f0005077f89 */ /* 0x0086a800000e0000 */
[----:B-1----:R3:W1:Y:S02]  /*2700*/  SHFL.IDX PT, R2, R6, 0x5, 0x181f ;  /* 0x00b81f0006027f89 */ /* 0x00266400000e0000 */
.L_x_167:
[----:B------:R-:W-:Y:S01]  /*2710*/  IADD3 R3, R0, 0x50, RZ ;  /* 0x0000005000037810 */ /* 0x000fe20007ffe0ff */
[----:B------:R-:W-:Y:S03]  /*2720*/  BSSY B0, `(.L_x_68) ;  /* 0x000000a000007945 */ /* 0x000fe60003800000 */
[----:B------:R-:W-:-:S13]  /*2730*/  ISETP.GE.AND P0, PT, R3, R4, PT ;  /* 0x000000040300720c */ /* 0x000fda0003f06270 */
[----:B------:R-:W-:Y:S05]  /*2740*/  @P0 BRA `(.L_x_69) ;  /* 0x0000007000000947 */ /* 0x000fea0003800000 */
[----:B------:R-:W-:Y:S02]  /*2750*/  SHF.R.S32.HI R9, RZ, 0x1f, R231 ;  /* 0x0000001fff097819 */ /* 0x000fe400000114e7 */
[----:B-1----:R-:W-:-:S04]  /*2760*/  LEA R2, P0, R231, R2, 0x1 ;  /* 0x00000002e7027211 */ /* 0x002fc800078008ff */
[----:B--2---:R-:W-:-:S05]  /*2770*/  LEA.HI.X R3, R231, R7, R9, 0x1, P0 ;  /* 0x00000007e7037211 */ /* 0x004fca00000f0c09 */
[----:B------:R-:W-:Y:S01]  /*2780*/  @!PT LDS RZ, [RZ] ;  /* 0x00000000fffff984 */ /* 0x000fe20000000800 */
[----:B------:R-:W-:Y:S01]  /*2790*/  @!PT LDS RZ, [RZ] ;  /* 0x00000000fffff984 */ /* 0x000fe20000000800 */
[----:B------:R-:W-:Y:S01]  /*27a0*/  @!PT LDS RZ, [RZ] ;  /* 0x00000000fffff984 */ /* 0x000fe20000000800 */
[----:B------:R1:W-:Y:S04]  /*27b0*/  LDGSTS.E.BYPASS.LTC128B.128 [R204+0x7900], [R2.64], !P2 ;  /* 0x0790000002cc7fae */ /* 0x0003e8000d101d46 */
.L_x_69:
[----:B------:R-:W-:Y:S05]  /*27c0*/  BSYNC B0 ;  /* 0x0000000000007941 */ /* 0x000fea0003800000 */
.L_x_68:
[----:B------:R-:W-:Y:S05]  /*27d0*/  BRA.DIV ~URZ, `(.L_x_70) ;  /* 0x0000d2b27f007947 */ /* 0x000fea000b800000 */
[----:B--2---:R2:W3:Y:S02]  /*27e0*/  SHFL.IDX PT, R7, R5, 0x6, 0x181f ;  /* 0x00d81f0005077f89 */ /* 0x0044e400000e0000 */
.L_x_168:
[----:B------:R-:W-:Y:S05]  /*27f0*/  BRA.DIV ~URZ, `(.L_x_71) ;  /* 0x0000d3027f007947 */ /* 0x000fea000b800000 */
[----:B-1----:R1:W2:Y:S02]  /*2800*/  SHFL.IDX PT, R2, R6, 0x6, 0x181f ;  /* 0x00d81f0006027f89 */ /* 0x0022a400000e0000 */
.L_x_169:
[----:B------:R-:W-:Y:S01]  /*2810*/  IADD3 R3, R0, 0x60, RZ ;  /* 0x0000006000037810 */ /* 0x000fe20007ffe0ff */
[----:B------:R-:W-:Y:S03]  /*2820*/  BSSY B0, `(.L_x_72) ;  /* 0x000000a000007945 */ /* 0x000fe60003800000 */
[----:B------:R-:W-:-:S13]  /*2830*/  ISETP.GE.AND P0, PT, R3, R4, PT ;  /* 0x000000040300720c */ /* 0x000fda0003f06270 */
[----:B------:R-:W-:Y:S05]  /*2840*/  @P0 BRA `(.L_x_73) ;  /* 0x0000007000000947 */ /* 0x000fea0003800000 */
[----:B------:R-:W-:Y:S02]  /*2850*/  SHF.R.S32.HI R9, RZ, 0x1f, R231 ;  /* 0x0000001fff097819 */ /* 0x000fe400000114e7 */
[----:B--2---:R-:W-:-:S04]  /*2860*/  LEA R2, P0, R231, R2, 0x1 ;  /* 0x00000002e7027211 */ /* 0x004fc800078008ff */
[----:B---3--:R-:W-:-:S05]  /*2870*/  LEA.HI.X R3, R231, R7, R9, 0x1, P0 ;  /* 0x00000007e7037211 */ /* 0x008fca00000f0c09 */
[----:B------:R-:W-:Y:S01]  /*2880*/  @!PT LDS RZ, [RZ] ;  /* 0x00000000fffff984 */ /* 0x000fe20000000800 */
[----:B------:R-:W-:Y:S01]  /*2890*/  @!PT LDS RZ, [RZ] ;  /* 0x00000000fffff984 */ /* 0x000fe20000000800 */
[----:B------:R-:W-:Y:S01]  /*28a0*/  @!PT LDS RZ, [RZ] ;  /* 0x00000000fffff984 */ /* 0x000fe20000000800 */
[----:B------:R2:W-:Y:S04]  /*28b0*/  LDGSTS.E.BYPASS.LTC128B.128 [R204+0x8100], [R2.64], !P2 ;  /* 0x0810000002cc7fae */ /* 0x0005e8000d101d46 */
.L_x_73:
[----:B------:R-:W-:Y:S05]  /*28c0*/  BSYNC B0 ;  /* 0x0000000000007941 */ /* 0x000fea0003800000 */
.L_x_72:
[----:B------:R-:W-:Y:S05]  /*28d0*/  BRA.DIV ~URZ, `(.L_x_74) ;  /* 0x0000d2927f007947 */ /* 0x000fea000b800000 */
[----:B--234-:R-:W2:Y:S04]  /*28e0*/  SHFL.IDX PT, R5, R5, 0x7, 0x181f ;  /* 0x00f81f0005057f89 */ /* 0x01cea800000e0000 */
[----:B------:R3:W4:Y:S02]  /*28f0*/  SHFL.IDX PT, R2, R6, 0x7, 0x181f ;  /* 0x00f81f0006027f89 */ /* 0x00072400000e0000 */
.L_x_170:
[----:B------:R-:W-:Y:S01]  /*2900*/  IADD3 R0, R0, 0x70, RZ ;  /* 0x0000007000007810 */ /* 0x000fe20007ffe0ff */
[----:B------:R-:W1:Y:S01]  /*2910*/  S2R R7, SR_TID.X ;  /* 0x0000000000077919 */ /* 0x000e620000002100 */
[----:B-----5:R-:W-:Y:S01]  /*2920*/  IMAD.WIDE.U32 R160, R8, c[0x0][0x2b0], RZ ;  /* 0x0000ac0008a07a25 */ /* 0x020fe200078e00ff */
[----:B------:R-:W-:Y:S02]  /*2930*/  SHF.R.S32.HI R17, RZ, 0x1f, R231 ;  /* 0x0000001fff117819 */ /* 0x000fe400000114e7 */
[----:B------:R-:W-:Y:S02]  /*2940*/  ISETP.GE.AND P1, PT, R0, R4, PT ;  /* 0x000000040000720c */ /* 0x000fe40003f26270 */
[----:B------:R-:W-:Y:S01]  /*2950*/  SHF.R.S32.HI R0, RZ, 0x1f, R8 ;  /* 0x0000001fff007819 */ /* 0x000fe20000011408 */
[----:B------:R3:W-:Y:S04]  /*2960*/  STL.64 [R1+0x20], R160 ;  /* 0x000020a001007387 */ /* 0x0007e80000100a00 */
[----:B------:R-:W-:-:S04]  /*2970*/  IMAD R0, R0, c[0x0][0x2b0], RZ ;  /* 0x0000ac0000007a24 */ /* 0x000fc800078e02ff */
[----:B------:R-:W-:Y:S02]  /*2980*/  IMAD R0, R8, c[0x0][0x2b4], R0 ;  /* 0x0000ad0008007a24 */ /* 0x000fe400078e0200 */
[----:B----4-:R-:W-:Y:S02]  /*2990*/  @!P1 LEA R2, P0, R231, R2, 0x1 ;  /* 0x00000002e7029211 */ /* 0x010fe400078008ff */
[----:B------:R-:W-:Y:S02]  /*29a0*/  IMAD.IADD R157, R161, 0x1, R0 ;  /* 0x00000001a19d7824 */ /* 0x000fe400078e0200 */
[----:B--2---:R-:W-:-:S03]  /*29b0*/  @!P1 LEA.HI.X R3, R231, R5, R17, 0x1, P0 ;  /* 0x00000005e7039211 */ /* 0x004fc600000f0c11 */
[----:B------:R3:W-:Y:S02]  /*29c0*/  STL [R1+0x34], R157 ;  /* 0x0000349d01007387 */ /* 0x0007e40000100800 */
[----:B-1-3--:R-:W-:Y:S02]  /*29d0*/  SHF.R.S32.HI R6, RZ, 0x1f, R7 ;  /* 0x0000001fff067819 */ /* 0x00afe40000011407 */
[----:B------:R-:W-:Y:S01]  /*29e0*/  @!PT LDS RZ, [RZ] ;  /* 0x00000000fffff984 */ /* 0x000fe20000000800 */
[----:B------:R-:W-:Y:S01]  /*29f0*/  @!PT LDS RZ, [RZ] ;  /* 0x00000000fffff984 */ /* 0x000fe20000000800 */
[----:B------:R-:W-:Y:S01]  /*2a00*/  @!PT LDS RZ, [RZ] ;  /* 0x00000000fffff984 */ /* 0x000fe20000000800 */
[----:B------:R1:W-:Y:S02]  /*2a10*/  @!P1 LDGSTS.E.BYPASS.LTC128B.128 [R204+0x8900], [R2.64], !P2 ;  /* 0x0890000002cc9fae */ /* 0x0003e4000d101d46 */
[----:B------:R-:W-:Y:S02]  /*2a20*/  LEA.HI R6, R6, R7, RZ, 0x3 ;  /* 0x0000000706067211 */ /* 0x000fe400078f18ff */
[----:B------:R-:W0:Y:S02]  /*2a30*/  LDGDEPBAR ;  /* 0x00000000000079af */ /* 0x000e240000000000 */
[----:B------:R-:W-:Y:S01]  /*2a40*/  SHF.R.S32.HI R6, RZ, 0x3, R6 ;  /* 0x00000003ff067819 */ /* 0x000fe20000011406 */
[----:B------:R-:W-:Y:S04]  /*2a50*/  WARPSYNC 0xffffffff ;  /* 0xffffffff00007948 */ /* 0x000fe80003800000 */
[----:B------:R-:W-:-:S02]  /*2a60*/  IMAD R37, R244, 0x10, R6 ;  /* 0x00000010f4257824 */ /* 0x000fc400078e0206 */
[----:B------:R-:W2:Y:S01]  /*2a70*/  LDL R162, [R1+0x14] ;  /* 0x0000140001a27983 */ /* 0x000ea20000100800 */
[----:B------:R-:W-:-:S02]  /*2a80*/  MOV R118, 0x50 ;  /* 0x0000005000767802 */ /* 0x000fc40000000f00 */
[----:B------:R-:W-:Y:S02]  /*2a90*/  MOV R0, c[0x0][0x2b8] ;  /* 0x0000ae0000007a02 */ /* 0x000fe40000000f00 */
[----:B------:R-:W-:Y:S01]  /*2aa0*/  MOV R201, RZ ;  /* 0x000000ff00c97202 */ /* 0x000fe20000000f00 */
[----:B------:R-:W-:Y:S01]  /*2ab0*/  IMAD R118, R171, R118, -0x50 ;  /* 0xffffffb0ab767424 */ /* 0x000fe200078e0276 */
[----:B------:R-:W-:-:S04]  /*2ac0*/  ISETP.NE.AND P3, PT, R0, 0x1, PT ;  /* 0x000000010000780c */ /* 0x000fc80003f65270 */
[----:B-1----:R-:W-:Y:S01]  /*2ad0*/  IADD3 R2, R37, R118, RZ ;  /* 0x0000007625027210 */ /* 0x002fe20007ffe0ff */
[----:B------:R-:W-:Y:S03]  /*2ae0*/  BAR.SYNC.DEFER_BLOCKING 0x0 ;  /* 0x0000000000007b1d */ /* 0x000fe60000010000 */
[----:B------:R-:W-:-:S04]  /*2af0*/  ISETP.GE.AND P1, PT, R2, R14, PT ;  /* 0x0000000e0200720c */ /* 0x000fc80003f26270 */
[----:B------:R-:W-:Y:S02]  /*2b00*/  ISETP.GT.OR P1, PT, R37, 0x4f, P1 ;  /* 0x0000004f2500780c */ /* 0x000fe40000f24670 */
[----:B--2---:R-:W-:-:S04]  /*2b10*/  IADD3 R2, R2, R162, RZ ;  /* 0x000000a202027210 */ /* 0x004fc80007ffe0ff */
[----:B------:R-:W-:Y:S01]  /*2b20*/  MOV R0, R2 ;  /* 0x0000000200007202 */ /* 0x000fe20000000f00 */
[----:B------:R-:W-:-:S05]  /*2b30*/  @P3 IMAD.HI.U32 R3, R2, c[0x0][0x2bc], RZ ;  /* 0x0000af0002033a27 */ /* 0x000fca00078e00ff */
[----:B------:R-:W-:-:S04]  /*2b40*/  @P3 SHF.R.U32.HI R0, RZ, c[0x0][0x2c0], R3 ;  /* 0x0000b000ff003a19 */ /* 0x000fc80000011603 */
[----:B------:R-:W-:-:S04]  /*2b50*/  @!P1 IADD3 R3, P0, R0, R160, RZ ;  /* 0x000000a000039210 */ /* 0x000fc80007f1e0ff */
[----:B------:R-:W-:Y:S02]  /*2b60*/  @!P1 LEA.HI.X.SX32 R5, R0, R157, 0x1, P0 ;  /* 0x0000009d00059211 */ /* 0x000fe400000f0eff */
[----:B------:R-:W-:-:S04]  /*2b70*/  @!P1 LEA R4, P0, R3, c[0x0][0x2a0], 0x2 ;  /* 0x0000a80003049a11 */ /* 0x000fc800078010ff */
[----:B------:R-:W-:-:S05]  /*2b80*/  @!P1 LEA.HI.X R5, R3, c[0x0][0x2a4], R5, 0x2, P0 ;  /* 0x0000a90003059a11 */ /* 0x000fca00000f1405 */
[----:B------:R-:W2:Y:S01]  /*2b90*/  @!P1 LDG.E R201, [R4.64] ;  /* 0x0000000604c99981 */ /* 0x000ea2000c1e1900 */
[----:B------:R-:W-:Y:S01]  /*2ba0*/  IADD3 R0, -R0, RZ, RZ ;  /* 0x000000ff00007210 */ /* 0x000fe20007ffe1ff */
[----:B------:R-:W-:Y:S01]  /*2bb0*/  IMAD.WIDE.U32 R158, R16, c[0x0][0x1e8], RZ ;  /* 0x00007a00109e7a25 */ /* 0x000fe200078e00ff */
[----:B------:R-:W-:-:S03]  /*2bc0*/  SHF.L.U64.HI R36, R231, 0x1, R17 ;  /* 0x00000001e7247819 */ /* 0x000fc60000010211 */
[----:B------:R-:W-:Y:S02]  /*2bd0*/  IMAD R220, R0, c[0x0][0x2b8], R2 ;  /* 0x0000ae0000dc7a24 */ /* 0x000fe400078e0202 */
[----:B------:R-:W-:Y:S02]  /*2be0*/  IMAD R38, R132, -0x50, R14 ;  /* 0xffffffb084267824 */ /* 0x000fe400078e020e */
[----:B------:R-:W-:Y:S01]  /*2bf0*/  IMAD.WIDE.U32 R20, R16, c[0x0][0x210], RZ ;  /* 0x0000840010147a25 */ /* 0x000fe200078e00ff */
[----:B------:R-:W-:Y:S01]  /*2c00*/  SHF.R.S32.HI R9, RZ, 0x1f, R220 ;  /* 0x0000001fff097819 */ /* 0x000fe200000114dc */
[----:B------:R-:W-:Y:S01]  /*2c10*/  STL.64 [R1+0x18], R158 ;  /* 0x0000189e01007387 */ /* 0x000fe20000100a00 */
[----:B------:R-:W-:Y:S01]  /*2c20*/  IADD3 R8, -R6, R38, RZ ;  /* 0x0000002606087210 */ /* 0x000fe20007ffe1ff */
[----:B------:R-:W-:-:S03]  /*2c30*/  IMAD.WIDE.U32 R2, R220, c[0x0][0x1e0], RZ ;  /* 0x00007800dc027a25 */ /* 0x000fc600078e00ff */
[C---:B------:R-:W-:Y:S01]  /*2c40*/  ISETP.GE.AND P5, PT, R8.reuse, 0x1, PT ;  /* 0x000000010800780c */ /* 0x040fe20003fa6270 */
[----:B------:R-:W-:Y:S01]  /*2c50*/  IMAD R0, R9, c[0x0][0x1e0], RZ ;  /* 0x0000780009007a24 */ /* 0x000fe200078e02ff */
[----:B------:R-:W-:Y:S01]  /*2c60*/  ISETP.GE.AND P4, PT, R8, 0x11, PT ;  /* 0x000000110800780c */ /* 0x000fe20003f86270 */
[----:B------:R-:W-:Y:S01]  /*2c70*/  IMAD R156, R16, c[0x0][0x1ec], R159 ;  /* 0x00007b00109c7a24 */ /* 0x000fe200078e029f */
[----:B------:R-:W-:Y:S01]  /*2c80*/  ISETP.GE.AND P2, PT, R8, 0x21, PT ;  /* 0x000000210800780c */ /* 0x000fe20003f46270 */
[----:B------:R-:W-:Y:S01]  /*2c90*/  IMAD R0, R220, c[0x0][0x1e4], R0 ;  /* 0x00007900dc007a24 */ /* 0x000fe200078e0200 */
[----:B------:R-:W-:Y:S01]  /*2ca0*/  ISETP.GE.AND P6, PT, R8, 0x31, PT ;  /* 0x000000310800780c */ /* 0x000fe20003fc6270 */
[----:B------:R-:W-:Y:S01]  /*2cb0*/  IMAD R18, R16, c[0x0][0x214], R21 ;  /* 0x0000850010127a24 */ /* 0x000fe200078e0215 */
[----:B------:R-:W-:Y:S01]  /*2cc0*/  SHF.L.U32 R155, R231, 0x1, RZ ;  /* 0x00000001e79b7819 */ /* 0x000fe200000006ff */
[----:B------:R-:W-:Y:S01]  /*2cd0*/  STL [R1+0x30], R156 ;  /* 0x0000309c01007387 */ /* 0x000fe20000100800 */
[----:B------:R-:W-:-:S03]  /*2ce0*/  IADD3 R3, R3, R0, RZ ;  /* 0x0000000003037210 */ /* 0x000fc60007ffe0ff */
[----:B------:R-:W-:Y:S01]  /*2cf0*/  @P5 ISETP.GE.AND P1, PT, R231, c[0x0][0x1d4], PT ;  /* 0x00007500e7005a0c */ /* 0x000fe20003f26270 */
[----:B------:R-:W-:Y:S04]  /*2d00*/  STL.64 [R1+0x28], R20 ;  /* 0x0000281401007387 */ /* 0x000fe80000100a00 */
[----:B------:R-:W-:Y:S04]  /*2d10*/  STL [R1+0x38], R18 ;  /* 0x0000381201007387 */ /* 0x000fe80000100800 */
[----:B------:R-:W3:Y:S01]  /*2d20*/  LDL R163, [R1+0x10] ;  /* 0x0000100001a37983 */ /* 0x000ee20000100800 */
[----:B--2---:R-:W-:Y:S01]  /*2d30*/  SHF.R.S32.HI R13, RZ, 0x1f, R201 ;  /* 0x0000001fff0d7819 */ /* 0x004fe200000114c9 */
[----:B------:R-:W-:-:S04]  /*2d40*/  IMAD.WIDE.U32 R2, R201, c[0x0][0x1f0], R2 ;  /* 0x00007c00c9027a25 */ /* 0x000fc800078e0002 */
[----:B------:R-:W-:Y:S01]  /*2d50*/  IMAD R0, R13, c[0x0][0x1f0], RZ ;  /* 0x00007c000d007a24 */ /* 0x000fe200078e02ff */
[----:B------:R-:W-:-:S03]  /*2d60*/  IADD3 R2, P0, R2, R158, RZ ;  /* 0x0000009e02027210 */ /* 0x000fc60007f1e0ff */
[----:B------:R-:W-:-:S05]  /*2d70*/  IMAD R0, R201, c[0x0][0x1f4], R0 ;  /* 0x00007d00c9007a24 */ /* 0x000fca00078e0200 */
[----:B------:R-:W-:Y:S02]  /*2d80*/  IADD3.X R3, R156, R3, R0, P0, !PT ;  /* 0x000000039c037210 */ /* 0x000fe400007fe400 */
[----:B------:R-:W-:-:S04]  /*2d90*/  LEA R0, P0, R2, c[0x0][0x1c8], 0x1 ;  /* 0x0000720002007a11 */ /* 0x000fc800078008ff */
[----:B------:R-:W-:Y:S01]  /*2da0*/  LEA.HI.X R5, R2, c[0x0][0x1cc], R3, 0x1, P0 ;  /* 0x0000730002057a11 */ /* 0x000fe200000f0c03 */
[----:B------:R-:W-:Y:S04]  /*2db0*/  SHFL.IDX PT, R4, R0, 0x1, 0x181f ;  /* 0x00381f0000047f89 */ /* 0x000fe800000e0000 */
[----:B------:R-:W1:Y:S04]  /*2dc0*/  SHFL.IDX PT, R2, R0, RZ, 0x181f ;  /* 0x00181fff00027589 */ /* 0x000e6800000e0000 */
[----:B------:R-:W2:Y:S04]  /*2dd0*/  SHFL.IDX PT, R3, R5, RZ, 0x181f ;  /* 0x00181fff05037589 */ /* 0x000ea800000e0000 */
[----:B------:R-:W4:Y:S04]  /*2de0*/  SHFL.IDX PT, R6, R0, 0x2, 0x181f ;  /* 0x00581f0000067f89 */ /* 0x000f2800000e0000 */
[----:B------:R-:W5:Y:S04]  /*2df0*/  SHFL.IDX PT, R10, R5, 0x1, 0x181f ;  /* 0x00381f00050a7f89 */ /* 0x000f6800000e0000 */
[----:B------:R-:W3:Y:S04]  /*2e00*/  SHFL.IDX PT, R7, R5, 0x2, 0x181f ;  /* 0x00581f0005077f89 */ /* 0x000ee800000e0000 */
[----:B------:R-:W-:Y:S01]  /*2e10*/  SHFL.IDX PT, R12, R0, 0x3, 0x181f ;  /* 0x00781f00000c7f89 */ /* 0x000fe200000e0000 */
[----:B-1----:R-:W-:-:S03]  /*2e20*/  @P5 LEA R2, P0, R231, R2, 0x1 ;  /* 0x00000002e7025211 */ /* 0x002fc600078008ff */
[----:B------:R1:W3:Y:S01]  /*2e30*/  SHFL.IDX PT, R14, R0, 0x4, 0x181f ;  /* 0x00981f00000e7f89 */ /* 0x0002e200000e0000 */
[----:B--2---:R-:W-:-:S03]  /*2e40*/  @P5 LEA.HI.X R3, R231, R3, R17, 0x1, P0 ;  /* 0x00000003e7035211 */ /* 0x004fc600000f0c11 */
[----:B------:R-:W-:Y:S04]  /*2e50*/  SHFL.IDX PT, R15, R5, 0x3, 0x181f ;  /* 0x00781f00050f7f89 */ /* 0x000fe800000e0000 */
[----:B------:R2:W-:Y:S01]  /*2e60*/  @P5 LDGSTS.E.BYPASS.LTC128B.128 [R204+0x2900], [R2.64], !P1 ;  /* 0x0290000002cc5fae */ /* 0x0005e2000c901d46 */
[----:B------:R-:W-:-:S03]  /*2e70*/  @P4 ISETP.GE.AND P1, PT, R231, c[0x0][0x1d4], PT ;  /* 0x00007500e7004a0c */ /* 0x000fc60003f26270 */
[----:B------:R3:W3:Y:S01]  /*2e80*/  SHFL.IDX PT, R11, R5, 0x4, 0x181f ;  /* 0x00981f00050b7f89 */ /* 0x0006e200000e0000 */
[----:B-1----:R-:W-:-:S04]  /*2e90*/  IMAD R0, R9, c[0x0][0x208], RZ ;  /* 0x0000820009007a24 */ /* 0x002fc800078e02ff */
[----:B------:R-:W-:Y:S01]  /*2ea0*/  IMAD R0, R220, c[0x0][0x20c], R0 ;  /* 0x00008300dc007a24 */ /* 0x000fe200078e0200 */
[C---:B--2---:R-:W-:Y:S02]  /*2eb0*/  @P4 LEA R2, P0, R231.reuse, R4, 0x1 ;  /* 0x00000004e7024211 */ /* 0x044fe400078008ff */
[C---:B----4-:R-:W-:Y:S02]  /*2ec0*/  @P2 LEA R4, P5, R231.reuse, R6, 0x1 ;  /* 0x00000006e7042211 */ /* 0x050fe400078a08ff */
[C-C-:B-----5:R-:W-:Y:S02]  /*2ed0*/  @P4 LEA.HI.X R3, R231.reuse, R10, R17.reuse, 0x1, P0 ;  /* 0x0000000ae7034211 */ /* 0x160fe400000f0c11 */
[C---:B------:R-:W-:Y:S02]  /*2ee0*/  @P2 ISETP.GE.AND P0, PT, R231.reuse, c[0x0][0x1d4], PT ;  /* 0x00007500e7002a0c */ /* 0x040fe40003f06270 */
[----:B---3--:R-:W-:Y:S01]  /*2ef0*/  @P2 LEA.HI.X R5, R231, R7, R17, 0x1, P5 ;  /* 0x00000007e7052211 */ /* 0x008fe200028f0c11 */
[----:B------:R1:W-:Y:S01]  /*2f00*/  @P4 LDGSTS.E.BYPASS.LTC128B.128 [R204+0x3100], [R2.64], !P1 ;  /* 0x0310000002cc4fae */ /* 0x0003e2000c901d46 */
[----:B------:R-:W-:-:S02]  /*2f10*/  ISETP.GE.AND P5, PT, R8, 0x41, PT ;  /* 0x000000410800780c */ /* 0x000fc40003fa6270 */
[----:B------:R-:W-:-:S07]  /*2f20*/  @P6 ISETP.GE.AND P1, PT, R231, c[0x0][0x1d4], PT ;  /* 0x00007500e7006a0c */ /* 0x000fce0003f26270 */
[----:B------:R2:W-:Y:S04]  /*2f30*/  @P2 LDGSTS.E.BYPASS.LTC128B.128 [R204+0x3900], [R4.64], !P0 ;  /* 0x0390000004cc2fae */ /* 0x0005e8000c101d46 */
[C---:B------:R-:W-:Y:S02]  /*2f40*/  @P5 ISETP.GE.AND P0, PT, R231.reuse, c[0x0][0x1d4], PT ;  /* 0x00007500e7005a0c */ /* 0x040fe40003f06270 */
[----:B------:R-:W-:-:S04]  /*2f50*/  @P5 LEA R6, P2, R231, R14, 0x1 ;  /* 0x0000000ee7065211 */ /* 0x000fc800078408ff */
[----:B------:R-:W-:Y:S01]  /*2f60*/  @P5 LEA.HI.X R7, R231, R11, R17, 0x1, P2 ;  /* 0x0000000be7075211 */ /* 0x000fe200010f0c11 */
[----:B-1----:R-:W-:-:S05]  /*2f70*/  IMAD.WIDE.U32 R2, R220, c[0x0][0x208], RZ ;  /* 0x00008200dc027a25 */ /* 0x002fca00078e00ff */
[----:B------:R-:W-:Y:S01]  /*2f80*/  IADD3 R3, R3, R0, RZ ;  /* 0x0000000003037210 */ /* 0x000fe20007ffe0ff */
[----:B------:R-:W-:Y:S01]  /*2f90*/  IMAD R0, R13, c[0x0][0x218], RZ ;  /* 0x000086000d007a24 */ /* 0x000fe200078e02ff */
[----:B--2---:R-:W-:-:S03]  /*2fa0*/  @P6 LEA R4, P4, R231, R12, 0x1 ;  /* 0x0000000ce7046211 */ /* 0x004fc600078808ff */
[----:B------:R-:W-:Y:S01]  /*2fb0*/  IMAD.WIDE.U32 R2, R201, c[0x0][0x218], R2 ;  /* 0x00008600c9027a25 */ /* 0x000fe200078e0002 */
[----:B------:R-:W-:-:S05]  /*2fc0*/  @P6 LEA.HI.X R5, R231, R15, R17, 0x1, P4 ;  /* 0x0000000fe7056211 */ /* 0x000fca00020f0c11 */
[----:B------:R1:W-:Y:S04]  /*2fd0*/  @P6 LDGSTS.E.BYPASS.LTC128B.128 [R204+0x4100], [R4.64], !P1 ;  /* 0x0410000004cc6fae */ /* 0x0003e8000c901d46 */
[----:B------:R2:W-:Y:S04]  /*2fe0*/  @P5 LDGSTS.E.BYPASS.LTC128B.128 [R204+0x4900], [R6.64], !P0 ;  /* 0x0490000006cc5fae */ /* 0x0005e8000c101d46 */
[----:B------:R-:W0:Y:S01]  /*2ff0*/  LDGDEPBAR ;  /* 0x00000000000079af */ /* 0x000e220000000000 */
[----:B-1----:R-:W-:Y:S01]  /*3000*/  IMAD R4, R201, c[0x0][0x21c], R0 ;  /* 0x00008700c9047a24 */ /* 0x002fe200078e0200 */
[----:B------:R-:W-:Y:S01]  /*3010*/  IADD3 R0, P0, R2, R20, RZ ;  /* 0x0000001402007210 */ /* 0x000fe20007f1e0ff */
[----:B------:R-:W-:-:S04]  /*3020*/  DEPBAR.LE SB0, 0x1 ;  /* 0x000080400000791a */ /* 0x000fc80000000000 */
[----:B------:R-:W-:-:S04]  /*3030*/  DEPBAR.LE SB0, 0x0 ;  /* 0x000080000000791a */ /* 0x000fc80000000000 */
[----:B------:R-:W-:Y:S01]  /*3040*/  BAR.SYNC.DEFER_BLOCKING 0x0 ;  /* 0x0000000000007b1d */ /* 0x000fe20000010000 */
[----:B------:R-:W-:Y:S02]  /*3050*/  IADD3.X R2, R18, R3, R4, P0, !PT ;  /* 0x0000000312027210 */ /* 0x000fe400007fe404 */
[----:B------:R-:W-:-:S04]  /*3060*/  LEA R3, P0, R0, c[0x0][0x1f8], 0x1 ;  /* 0x00007e0000037a11 */ /* 0x000fc800078008ff */
[----:B------:R-:W-:Y:S01]  /*3070*/  LEA.HI.X R4, R0, c[0x0][0x1fc], R2, 0x1, P0 ;  /* 0x00007f0000047a11 */ /* 0x000fe200000f0c02 */
[----:B--2---:R-:W1:Y:S01]  /*3080*/  SHFL.IDX PT, R6, R3, RZ, 0x181f ;  /* 0x00181fff03067589 */ /* 0x004e6200000e0000 */
[----:B------:R-:W-:Y:S02]  /*3090*/  R2P PR, R244, 0x6 ;  /* 0x00000006f4007804 */ /* 0x000fe40000000000 */
[C---:B------:R-:W-:Y:S01]  /*30a0*/  IADD3 R0, R184.reuse, 0x20, RZ ;  /* 0x00000020b8007810 */ /* 0x040fe20007ffe0ff */
[----:B------:R-:W2:Y:S01]  /*30b0*/  SHFL.IDX PT, R7, R4, RZ, 0x181f ;  /* 0x00181fff04077589 */ /* 0x000ea200000e0000 */
[----:B------:R-:W-:Y:S02]  /*30c0*/  ISETP.GE.AND P0, PT, R231, c[0x0][0x1d4], PT ;  /* 0x00007500e7007a0c */ /* 0x000fe40003f06270 */
[----:B------:R-:W-:Y:S01]  /*30d0*/  MOV R2, 0x40 ;  /* 0x0000004000027802 */ /* 0x000fe20000000f00 */
[----:B------:R-:W3:Y:S04]  /*30e0*/  SHFL.IDX PT, R5, R3, 0x1, 0x181f ;  /* 0x00381f0003057f89 */ /* 0x000ee800000e0000 */
[----:B------:R-:W-:Y:S04]  /*30f0*/  LDSM.16.M88.4 R32, [R194] ;  /* 0x00000000c220783b */ /* 0x000fe80000000200 */
[----:B------:R-:W-:Y:S01]  /*3100*/  LDSM.16.M88.4 R52, [R184] ;  /* 0x00000000b834783b */ /* 0x000fe20000000200 */
[----:B------:R-:W-:-:S03]  /*3110*/  @P1 IADD3 R0, R184, -0x20, RZ ;  /* 0xffffffe0b8001810 */ /* 0x000fc60007ffe0ff */
[----:B------:R-:W4:Y:S01]  /*3120*/  SHFL.IDX PT, R11, R4, 0x1, 0x181f ;  /* 0x00381f00040b7f89 */ /* 0x000f2200000e0000 */
[----:B-1----:R-:W-:-:S03]  /*3130*/  IADD3 R6, P1, R6, R155, RZ ;  /* 0x0000009b06067210 */ /* 0x002fc60007f3e0ff */
[----:B------:R-:W1:Y:S01]  /*3140*/  SHFL.IDX PT, R9, R3, 0x2, 0x181f ;  /* 0x00581f0003097f89 */ /* 0x000e6200000e0000 */
[----:B--2---:R-:W-:-:S03]  /*3150*/  IADD3.X R7, R7, R36, RZ, P1, !PT ;  /* 0x0000002407077210 */ /* 0x004fc60000ffe4ff */
[----:B------:R-:W2:Y:S01]  /*3160*/  SHFL.IDX PT, R13, R4, 0x2, 0x181f ;  /* 0x00581f00040d7f89 */ /* 0x000ea200000e0000 */
[----:B---3--:R-:W-:-:S03]  /*3170*/  IADD3 R10, P1, R5, R155, RZ ;  /* 0x0000009b050a7210 */ /* 0x008fc60007f3e0ff */
[----:B------:R-:W-:Y:S04]  /*3180*/  SHFL.IDX PT, R12, R3, 0x3, 0x181f ;  /* 0x00781f00030c7f89 */ /* 0x000fe800000e0000 */
[----:B------:R-:W3:Y:S04]  /*3190*/  SHFL.IDX PT, R14, R3, 0x4, 0x181f ;  /* 0x00981f00030e7f89 */ /* 0x000ee800000e0000 */
[----:B------:R-:W5:Y:S04]  /*31a0*/  LDSM.16.M88.4 R28, [R194+0x2000] ;  /* 0x00200000c21c783b */ /* 0x000f680000000200 */
[----:B------:R-:W1:Y:S04]  /*31b0*/  SHFL.IDX PT, R5, R4, 0x3, 0x181f ;  /* 0x00781f0004057f89 */ /* 0x000e6800000e0000 */
[----:B------:R3:W2:Y:S01]  /*31c0*/  SHFL.IDX PT, R3, R4, 0x4, 0x181f ;  /* 0x00981f0004037f89 */ /* 0x0006a200000e0000 */
[----:B------:R-:W-:-:S03]  /*31d0*/  ISETP.LT.OR P6, PT, R8, 0x1, P0 ;  /* 0x000000010800780c */ /* 0x000fc600007c1670 */
[----:B------:R-:W-:Y:S04]  /*31e0*/  LDSM.16.M88.4 R24, [R197] ;  /* 0x00000000c518783b */ /* 0x000fe80000000200 */
[----:B------:R-:W5:Y:S01]  /*31f0*/  LDSM.16.M88.4 R48, [R0] ;  /* 0x000000000030783b */ /* 0x000f620000000200 */
[----:B------:R-:W-:Y:S02]  /*3200*/  SEL R2, R2, 0xffffffc0, !P2 ;  /* 0xffffffc002027807 */ /* 0x000fe40005000000 */
[C---:B------:R-:W-:Y:S01]  /*3210*/  ISETP.LT.OR P5, PT, R8.reuse, 0x11, P0 ;  /* 0x000000110800780c */ /* 0x040fe200007a1670 */
[----:B------:R-:W-:Y:S01]  /*3220*/  LDSM.16.M88.4 R76, [R184+0x800] ;  /* 0x00080000b84c783b */ /* 0x000fe20000000200 */
[C---:B------:R-:W-:Y:S02]  /*3230*/  ISETP.LT.OR P4, PT, R8.reuse, 0x21, P0 ;  /* 0x000000210800780c */ /* 0x040fe40000781670 */
[C---:B------:R-:W-:Y:S01]  /*3240*/  ISETP.LT.OR P2, PT, R8.reuse, 0x31, P0 ;  /* 0x000000310800780c */ /* 0x040fe20000741670 */
[----:B------:R-:W-:Y:S01]  /*3250*/  LDSM.16.M88.4 R88, [R184+0x1000] ;  /* 0x00100000b858783b */ /* 0x000fe20000000200 */
[----:B------:R-:W-:-:S02]  /*3260*/  ISETP.LT.OR P0, PT, R8, 0x41, P0 ;  /* 0x000000410800780c */ /* 0x000fc40000701670 */
[----:B----4-:R-:W-:Y:S01]  /*3270*/  IADD3.X R11, R11, R36, RZ, P1, !PT ;  /* 0x000000240b0b7210 */ /* 0x010fe20000ffe4ff */
[----:B------:R-:W-:Y:S01]  /*3280*/  LDSM.16.M88.4 R96, [R184+0x1800] ;  /* 0x00180000b860783b */ /* 0x000fe20000000200 */
[----:B-1----:R-:W-:-:S03]  /*3290*/  IADD3 R8, P1, R9, R155, RZ ;  /* 0x0000009b09087210 */ /* 0x002fc60007f3e0ff */
[----:B------:R-:W-:Y:S01]  /*32a0*/  LDSM.16.M88.4 R104, [R184+0x2000] ;  /* 0x00200000b868783b */ /* 0x000fe20000000200 */
[----:B--2---:R-:W-:-:S03]  /*32b0*/  IADD3.X R9, R13, R36, RZ, P1, !PT ;  /* 0x000000240d097210 */ /* 0x004fc60000ffe4ff */
[----:B------:R-:W1:Y:S01]  /*32c0*/  LDSM.16.M88.4 R20, [R197+0x2000] ;  /* 0x00200000c514783b */ /* 0x000e620000000200 */
[----:B---3--:R-:W-:-:S03]  /*32d0*/  IADD3 R4, P1, R14, R155, RZ ;  /* 0x0000009b0e047210 */ /* 0x008fc60007f3e0ff */
[----:B------:R-:W-:Y:S04]  /*32e0*/  LDSM.16.M88.4 R84, [R0+0x800] ;  /* 0x000800000054783b */ /* 0x000fe80000000200 */
[----:B------:R-:W-:Y:S04]  /*32f0*/  LDSM.16.M88.4 R92, [R0+0x1000] ;  /* 0x00100000005c783b */ /* 0x000fe80000000200 */
[----:B------:R-:W-:Y:S04]  /*3300*/  LDSM.16.M88.4 R100, [R0+0x1800] ;  /* 0x001800000064783b */ /* 0x000fe80000000200 */
[----:B------:R-:W-:Y:S04]  /*3310*/  LDSM.16.M88.4 R108, [R0+0x2000] ;  /* 0x00200000006c783b */ /* 0x000fe80000000200 */
[----:B------:R-:W-:Y:S01]  /*3320*/  @!PT LDS RZ, [RZ] ;  /* 0x00000000fffff984 */ /* 0x000fe20000000800 */
[----:B------:R-:W-:Y:S01]  /*3330*/  @!PT LDS RZ, [RZ] ;  /* 0x00000000fffff984 */ /* 0x000fe20000000800 */
[----:B------:R-:W-:Y:S01]  /*3340*/  @!PT LDS RZ, [RZ] ;  /* 0x00000000fffff984 */ /* 0x000fe20000000800 */
[----:B------:R2:W-:Y:S04]  /*3350*/  LDGSTS.E.BYPASS.LTC128B.128 [R204+0x100], [R6.64], !P6 ;  /* 0x0010000006cc7fae */ /* 0x0005e8000f101d46 */
[----:B------:R3:W-:Y:S04]  /*3360*/  LDGSTS.E.BYPASS.LTC128B.128 [R204+0x900], [R10.64], !P5 ;  /* 0x009000000acc7fae */ /* 0x0007e8000e901d46 */
[----:B------:R3:W-:Y:S01]  /*3370*/  LDGSTS.E.BYPASS.LTC128B.128 [R204+0x1100], [R8.64], !P4 ;  /* 0x0110000008cc7fae */ /* 0x0007e2000e101d46 */
[----:B-----5:R-:W-:Y:S01]  /*3380*/  HMMA.16816.F32 R56, R28, R52, RZ ;  /* 0x000000341c38723c */ /* 0x020fe200000018ff */
[----:B--2---:R-:W-:-:S07]  /*3390*/  IADD3 R6, P6, R12, R155, RZ ;  /* 0x0000009b0c067210 */ /* 0x004fce0007fde0ff */
[----:B------:R-:W-:Y:S01]  /*33a0*/  HMMA.16816.F32 R12, R32, R52, RZ ;  /* 0x00000034200c723c */ /* 0x000fe200000018ff */
[-C--:B------:R-:W-:Y:S02]  /*33b0*/  IADD3.X R7, R5, R36.reuse, RZ, P6, !PT ;  /* 0x0000002405077210 */ /* 0x080fe400037fe4ff */
[----:B------:R-:W-:Y:S02]  /*33c0*/  IADD3.X R5, R3, R36, RZ, P1, !PT ;  /* 0x0000002403057210 */ /* 0x000fe40000ffe4ff */
[----:B------:R-:W-:Y:S01]  /*33d0*/  IADD3 R3, R184, R2, RZ ;  /* 0x00000002b8037210 */ /* 0x000fe20007ffe0ff */
[----:B------:R2:W-:Y:S04]  /*33e0*/  LDGSTS.E.BYPASS.LTC128B.128 [R204+0x1900], [R6.64], !P2 ;  /* 0x0190000006cc7fae */ /* 0x0005e8000d101d46 */
[----:B------:R2:W-:Y:S04]  /*33f0*/  LDGSTS.E.BYPASS.LTC128B.128 [R204+0x2100], [R4.64], !P0 ;  /* 0x0210000004cc7fae */ /* 0x0005e8000c101d46 */
[----:B------:R-:W-:Y:S04]  /*3400*/  LDSM.16.M88.4 R44, [R3] ;  /* 0x00000000032c783b */ /* 0x000fe80000000200 */
[----:B------:R-:W4:Y:S01]  /*3410*/  LDSM.16.M88.4 R16, [R195] ;  /* 0x00000000c310783b */ /* 0x000f220000000200 */
[----:B------:R-:W-:-:S03]  /*3420*/  IADD3 R189, R2, R0, RZ ;  /* 0x0000000002bd7210 */ /* 0x000fc60007ffe0ff */
[----:B---3--:R-:W-:Y:S02]  /*3430*/  LDSM.16.M88.4 R8, [R196] ;  /* 0x00000000c408783b */ /* 0x008fe40000000200 */
[-C--:B------:R-:W-:Y:S02]  /*3440*/  HMMA.16816.F32 R60, R24, R48.reuse, R12 ;  /* 0x00000030183c723c */ /* 0x080fe4000000180c */
[----:B------:R-:W3:Y:S04]  /*3450*/  LDSM.16.M88.4 R12, [R195+0x2000] ;  /* 0x00200000c30c783b */ /* 0x000ee80000000200 */
[----:B------:R-:W5:Y:S02]  /*3460*/  LDSM.16.M88.4 R40, [R189] ;  /* 0x00000000bd28783b */ /* 0x000f640000000200 */
[----:B-1----:R-:W-:Y:S02]  /*3470*/  HMMA.16816.F32 R56, R20, R48, R56 ;  /* 0x000000301438723c */ /* 0x002fe40000001838 */
[----:B------:R-:W0:Y:S04]  /*3480*/  LDGDEPBAR ;  /* 0x00000000000079af */ /* 0x000e280000000000 */
[----:B--2---:R-:W1:Y:S02]  /*3490*/  LDSM.16.M88.4 R4, [R196+0x2000] ;  /* 0x00200000c404783b */ /* 0x004e640000000200 */
[----:B------:R-:W-:Y:S08]  /*34a0*/  HMMA.16816.F32 R68, R32, R54, RZ ;  /* 0x000000362044723c */ /* 0x000ff000000018ff */
[----:B----4-:R-:W-:Y:S08]  /*34b0*/  HMMA.16816.F32 R64, R16, R44, R60 ;  /* 0x0000002c1040723c */ /* 0x010ff0000000183c */
[----:B------:R-:W-:Y:S08]  /*34c0*/  HMMA.16816.F32 R60, R28, R54, RZ ;  /* 0x000000361c3c723c */ /* 0x000ff000000018ff */
[----:B---3--:R-:W-:Y:S08]  /*34d0*/  HMMA.16816.F32 R52, R12, R44, R56 ;  /* 0x0000002c0c34723c */ /* 0x008ff00000001838 */
[----:B------:R-:W-:Y:S08]  /*34e0*/  HMMA.16816.F32 R56, R24, R50, R68 ;  /* 0x000000321838723c */ /* 0x000ff00000001844 */
[----:B-----5:R-:W-:Y:S08]  /*34f0*/  HMMA.16816.F32 R68, R8, R40, R64 ;  /* 0x000000280844723c */ /* 0x020ff00000001840 */
[----:B------:R-:W-:Y:S01]  /*3500*/  HMMA.16816.F32 R64, R20, R50, R60 ;  /* 0x000000321440723c */ /* 0x000fe2000000183c */
[----:B------:R-:W2:Y:S07]  /*3510*/  LDSM.16.M88.4 R48, [R3+0x800] ;  /* 0x000800000330783b */ /* 0x000eae0000000200 */
[----:B------:R-:W-:Y:S08]  /*3520*/  HMMA.16816.F32 R60, R32, R76, RZ ;  /* 0x0000004c203c723c */ /* 0x000ff000000018ff */
[----:B-1----:R-:W-:Y:S08]  /*3530*/  HMMA.16816.F32 R80, R4, R40, R52 ;  /* 0x000000280450723c */ /* 0x002ff00000001834 */
[----:B------:R-:W-:Y:S01]  /*3540*/  HMMA.16816.F32 R52, R16, R46, R56 ;  /* 0x0000002e1034723c */ /* 0x000fe20000001838 */
[----:B------:R-:W-:-:S07]  /*3550*/  FMUL.FTZ R0, R68, c[0x0][0x320] ;  /* 0x0000c80044007a20 */ /* 0x000fce0000410000 */
[----:B------:R-:W-:Y:S01]  /*3560*/  HMMA.16816.F32 R56, R28, R76, RZ ;  /* 0x0000004c1c38723c */ /* 0x000fe200000018ff */
[----:B------:R1:W3:Y:S07]  /*3570*/  MUFU.TANH R154, R0 ;  /* 0x00000000009a7308 */ /* 0x0002ee0000002400 */
[----:B------:R-:W-:Y:S01]  /*3580*/  HMMA.16816.F32 R60, R24, R84, R60 ;  /* 0x00000054183c723c */ /* 0x000fe2000000183c */
[----:B-1----:R-:W-:-:S07]  /*3590*/  FMUL.FTZ R0, R69, c[0x0][0x320] ;  /* 0x0000c80045007a20 */ /* 0x002fce0000410000 */
[----:B------:R-:W-:Y:S01]  /*35a0*/  HMMA.16816.F32 R64, R12, R46, R64 ;  /* 0x0000002e0c40723c */ /* 0x000fe20000001840 */
[----:B------:R-:W1:Y:S01]  /*35b0*/  LDSM.16.M88.4 R44, [R189+0x800] ;  /* 0x00080000bd2c783b */ /* 0x000e620000000200 */
[----:B------:R4:W1:Y:S02]  /*35c0*/  MUFU.TANH R153, R0 ;  /* 0x0000000000997308 */ /* 0x0008640000002400 */
[----:B----4-:R-:W-:-:S06]  /*35d0*/  FMUL.FTZ R0, R70, c[0x0][0x320] ;  /* 0x0000c80046007a20 */ /* 0x010fcc0000410000 */
[----:B------:R4:W1:Y:S02]  /*35e0*/  MUFU.TANH R152, R0 ;  /* 0x0000000000987308 */ /* 0x0008640000002400 */
[----:B----4-:R-:W-:Y:S02]  /*35f0*/  FMUL.FTZ R0, R71, c[0x0][0x320] ;  /* 0x0000c80047007a20 */ /* 0x010fe40000410000 */
[----:B------:R-:W-:Y:S04]  /*3600*/  HMMA.16816.F32 R68, R8, R42, R52 ;  /* 0x0000002a0844723c */ /* 0x000fe80000001834 */
[----:B------:R4:W1:Y:S04]  /*3610*/  MUFU.TANH R151, R0 ;  /* 0x0000000000977308 */ /* 0x0008680000002400 */
[----:B------:R-:W-:Y:S01]  /*3620*/  HMMA.16816.F32 R52, R20, R84, R56 ;  /* 0x000000541434723c */ /* 0x000fe20000001838 */
[----:B----4-:R-:W-:-:S07]  /*3630*/  FMUL.FTZ R0, R80, c[0x0][0x320] ;  /* 0x0000c80050007a20 */ /* 0x010fce0000410000 */
[----:B------:R-:W-:Y:S01]  /*3640*/  HMMA.16816.F32 R56, R32, R78, RZ ;  /* 0x0000004e2038723c */ /* 0x000fe200000018ff */
[----:B------:R4:W1:Y:S07]  /*3650*/  MUFU.TANH R150, R0 ;  /* 0x0000000000967308 */ /* 0x00086e0000002400 */
[----:B--2---:R-:W-:Y:S01]  /*3660*/  HMMA.16816.F32 R60, R16, R48, R60 ;  /* 0x00000030103c723c */ /* 0x004fe2000000183c */
[----:B----4-:R-:W-:-:S04]  /*3670*/  FMUL.FTZ R0, R81, c[0x0][0x320] ;  /* 0x0000c80051007a20 */ /* 0x010fc80000410000 */
[----:B------:R2:W4:Y:S03]  /*3680*/  MUFU.TANH R149, R0 ;  /* 0x0000000000957308 */ /* 0x0005260000002400 */
[----:B------:R-:W-:Y:S01]  /*3690*/  HMMA.16816.F32 R72, R4, R42, R64 ;  /* 0x0000002a0448723c */ /* 0x000fe20000001840 */
[----:B--2---:R-:W-:-:S04]  /*36a0*/  FMUL.FTZ R0, R82, c[0x0][0x320] ;  /* 0x0000c80052007a20 */ /* 0x004fc80000410000 */
[----:B------:R2:W1:Y:S03]  /*36b0*/  MUFU.TANH R145, R0 ;  /* 0x0000000000917308 */ /* 0x0004660000002400 */
[----:B------:R-:W-:Y:S01]  /*36c0*/  HMMA.16816.F32 R64, R28, R78, RZ ;  /* 0x0000004e1c40723c */ /* 0x000fe200000018ff */
[----:B--2---:R-:W-:-:S04]  /*36d0*/  FMUL.FTZ R0, R83, c[0x0][0x320] ;  /* 0x0000c80053007a20 */ /* 0x004fc80000410000 */
[----:B------:R2:W1:Y:S03]  /*36e0*/  MUFU.TANH R146, R0 ;  /* 0x0000000000927308 */ /* 0x0004660000002400 */
[----:B------:R-:W-:Y:S01]  /*36f0*/  HMMA.16816.F32 R40, R12, R48, R52 ;  /* 0x000000300c28723c */ /* 0x000fe20000001834 */
[----:B--2---:R-:W-:-:S04]  /*3700*/  FMUL.FTZ R0, R68, c[0x0][0x320] ;  /* 0x0000c80044007a20 */ /* 0x004fc80000410000 */
[----:B------:R2:W1:Y:S03]  /*3710*/  MUFU.TANH R148, R0 ;  /* 0x0000000000947308 */ /* 0x0004660000002400 */
[----:B------:R-:W-:Y:S01]  /*3720*/  HMMA.16816.F32 R52, R24, R86, R56 ;  /* 0x000000561834723c */ /* 0x000fe20000001838 */
[----:B--2---:R-:W-:-:S04]  /*3730*/  FMUL.FTZ R0, R69, c[0x0][0x320] ;  /* 0x0000c80045007a20 */ /* 0x004fc80000410000 */
[----:B------:R2:W1:Y:S03]  /*3740*/  MUFU.TANH R147, R0 ;  /* 0x0000000000937308 */ /* 0x0004660000002400 */
[----:B------:R-:W-:Y:S01]  /*3750*/  HMMA.16816.F32 R64, R20, R86, R64 ;  /* 0x000000561440723c */ /* 0x000fe20000001840 */
[----:B--2---:R-:W-:-:S04]  /*3760*/  FMUL.FTZ R0, R70, c[0x0][0x320] ;  /* 0x0000c80046007a20 */ /* 0x004fc80000410000 */
[----:B------:R2:W1:Y:S02]  /*3770*/  MUFU.TANH R144, R0 ;  /* 0x0000000000907308 */ /* 0x0004640000002400 */
[----:B--2---:R-:W-:Y:S02]  /*3780*/  FMUL.FTZ R0, R71, c[0x0][0x320] ;  /* 0x0000c80047007a20 */ /* 0x004fe40000410000 */
[----:B-1----:R-:W-:Y:S04]  /*3790*/  HMMA.16816.F32 R68, R8, R44, R60 ;  /* 0x0000002c0844723c */ /* 0x002fe8000000183c */
[----:B------:R1:W2:Y:S04]  /*37a0*/  MUFU.TANH R143, R0 ;  /* 0x00000000008f7308 */ /* 0x0002a80000002400 */
[----:B------:R-:W-:Y:S01]  /*37b0*/  HMMA.16816.F32 R60, R32, R88, RZ ;  /* 0x00000058203c723c */ /* 0x000fe200000018ff */
[----:B-1----:R-:W-:-:S04]  /*37c0*/  FMUL.FTZ R0, R72, c[0x0][0x320] ;  /* 0x0000c80048007a20 */ /* 0x002fc80000410000 */
[----:B------:R1:W1:Y:S03]  /*37d0*/  MUFU.TANH R142, R0 ;  /* 0x00000000008e7308 */ /* 0x0002660000002400 */
[----:B------:R-:W-:Y:S01]  /*37e0*/  HMMA.16816.F32 R76, R4, R44, R40 ;  /* 0x0000002c044c723c */ /* 0x000fe20000001828 */
[----:B------:R-:W5:Y:S07]  /*37f0*/  LDSM.16.M88.4 R40, [R3+0x1000] ;  /* 0x001000000328783b */ /* 0x000f6e0000000200 */
[----:B------:R-:W-:Y:S01]  /*3800*/  HMMA.16816.F32 R52, R16, R50, R52 ;  /* 0x000000321034723c */ /* 0x000fe20000001834 */
[----:B-1----:R-:W-:-:S04]  /*3810*/  FMUL.FTZ R0, R73, c[0x0][0x320] ;  /* 0x0000c80049007a20 */ /* 0x002fc80000410000 */
[----:B------:R1:W1:Y:S03]  /*3820*/  MUFU.TANH R141, R0 ;  /* 0x00000000008d7308 */ /* 0x0002660000002400 */
[----:B------:R-:W-:Y:S01]  /*3830*/  HMMA.16816.F32 R56, R28, R88, RZ ;  /* 0x000000581c38723c */ /* 0x000fe200000018ff */
[----:B-1----:R-:W-:-:S04]  /*3840*/  FMUL.FTZ R0, R74, c[0x0][0x320] ;  /* 0x0000c8004a007a20 */ /* 0x002fc80000410000 */
[----:B------:R1:W1:Y:S03]  /*3850*/  MUFU.TANH R137, R0 ;  /* 0x0000000000897308 */ /* 0x0002660000002400 */
[----:B------:R-:W-:Y:S01]  /*3860*/  HMMA.16816.F32 R64, R12, R50, R64 ;  /* 0x000000320c40723c */ /* 0x000fe20000001840 */
[----:B------:R-:W2:Y:S01]  /*3870*/  LDSM.16.M88.4 R48, [R189+0x1000] ;  /* 0x00100000bd30783b */ /* 0x000ea20000000200 */
[----:B-1----:R-:W-:-:S04]  /*3880*/  FMUL.FTZ R0, R75, c[0x0][0x320] ;  /* 0x0000c8004b007a20 */ /* 0x002fc80000410000 */
[----:B------:R1:W1:Y:S02]  /*3890*/  MUFU.TANH R138, R0 ;  /* 0x00000000008a7308 */ /* 0x0002640000002400 */
[----:B------:R-:W-:Y:S01]  /*38a0*/  HMMA.16816.F32 R60, R24, R92, R60 ;  /* 0x0000005c183c723c */ /* 0x000fe2000000183c */
[----:B-1----:R-:W-:-:S05]  /*38b0*/  FMUL.FTZ R0, R68, c[0x0][0x320] ;  /* 0x0000c80044007a20 */ /* 0x002fca0000410000 */
[----:B------:R1:W1:Y:S02]  /*38c0*/  MUFU.TANH R140, R0 ;  /* 0x00000000008c7308 */ /* 0x0002640000002400 */
[----:B-1----:R-:W-:-:S06]  /*38d0*/  FMUL.FTZ R0, R69, c[0x0][0x320] ;  /* 0x0000c80045007a20 */ /* 0x002fcc0000410000 */
[----:B------:R1:W1:Y:S02]  /*38e0*/  MUFU.TANH R139, R0 ;  /* 0x00000000008b7308 */ /* 0x0002640000002400 */
[----:B-1----:R-:W-:-:S06]  /*38f0*/  FMUL.FTZ R0, R70, c[0x0][0x320] ;  /* 0x0000c80046007a20 */ /* 0x002fcc0000410000 */
[----:B------:R1:W1:Y:S01]  /*3900*/  MUFU.TANH R136, R0 ;  /* 0x0000000000887308 */ /* 0x0002620000002400 */
[----:B------:R-:W-:Y:S01]  /*3910*/  HMMA.16816.F32 R72, R4, R46, R64 ;  /* 0x0000002e0448723c */ /* 0x000fe20000001840 */
[----:B-1----:R-:W-:-:S07]  /*3920*/  FMUL.FTZ R0, R71, c[0x0][0x320] ;  /* 0x0000c80047007a20 */ /* 0x002fce0000410000 */
[----:B------:R-:W-:Y:S01]  /*3930*/  HMMA.16816.F32 R68, R8, R46, R52 ;  /* 0x0000002e0844723c */ /* 0x000fe20000001834 */
[----:B------:R1:W1:Y:S07]  /*3940*/  MUFU.TANH R135, R0 ;  /* 0x0000000000877308 */ /* 0x00026e0000002400 */
[----:B------:R-:W-:Y:S01]  /*3950*/  HMMA.16816.F32 R52, R20, R92, R56 ;  /* 0x0000005c1434723c */ /* 0x000fe20000001838 */
[----:B-1----:R-:W-:-:S07]  /*3960*/  FMUL.FTZ R0, R76, c[0x0][0x320] ;  /* 0x0000c8004c007a20 */ /* 0x002fce0000410000 */
[-C--:B------:R-:W-:Y:S01]  /*3970*/  HMMA.16816.F32 R56, R32, R90.reuse, RZ ;  /* 0x0000005a2038723c */ /* 0x080fe200000018ff */
[----:B------:R1:W1:Y:S07]  /*3980*/  MUFU.TANH R134, R0 ;  /* 0x0000000000867308 */ /* 0x00026e0000002400 */
[----:B------:R-:W-:Y:S01]  /*3990*/  HMMA.16816.F32 R64, R28, R90, RZ ;  /* 0x0000005a1c40723c */ /* 0x000fe200000018ff */
[----:B-1----:R-:W-:-:S07]  /*39a0*/  FMUL.FTZ R0, R77, c[0x0][0x320] ;  /* 0x0000c8004d007a20 */ /* 0x002fce0000410000 */
[----:B-----5:R-:W-:Y:S01]  /*39b0*/  HMMA.16816.F32 R60, R16, R40, R60 ;  /* 0x00000028103c723c */ /* 0x020fe2000000183c */
[----:B------:R1:W1:Y:S02]  /*39c0*/  MUFU.TANH R133, R0 ;  /* 0x0000000000857308 */ /* 0x0002640000002400 */
[----:B-1----:R-:W-:-:S06]  /*39d0*/  FMUL.FTZ R0, R78, c[0x0][0x320] ;  /* 0x0000c8004e007a20 */ /* 0x002fcc0000410000 */
[----:B------:R1:W1:Y:S01]  /*39e0*/  MUFU.TANH R89, R0 ;  /* 0x0000000000597308 */ /* 0x0002620000002400 */
[----:B------:R-:W-:Y:S01]  /*39f0*/  HMMA.16816.F32 R44, R12, R40, R52 ;  /* 0x000000280c2c723c */ /* 0x000fe20000001834 */
[----:B-1----:R-:W-:-:S06]  /*3a00*/  FMUL.FTZ R0, R79, c[0x0][0x320] ;  /* 0x0000c8004f007a20 */ /* 0x002fcc0000410000 */
[----:B------:R1:W1:Y:S01]  /*3a10*/  MUFU.TANH R122, R0 ;  /* 0x00000000007a7308 */ /* 0x0002620000002400 */
[----:B------:R-:W-:Y:S01]  /*3a20*/  HMMA.16816.F32 R52, R24, R94, R56 ;  /* 0x0000005e1834723c */ /* 0x000fe20000001838 */
[----:B-1----:R-:W-:-:S06]  /*3a30*/  FMUL.FTZ R0, R68, c[0x0][0x320] ;  /* 0x0000c80044007a20 */ /* 0x002fcc0000410000 */
[----:B------:R1:W1:Y:S01]  /*3a40*/  MUFU.TANH R131, R0 ;  /* 0x0000000000837308 */ /* 0x0002620000002400 */
[----:B------:R-:W-:Y:S01]  /*3a50*/  HMMA.16816.F32 R64, R20, R94, R64 ;  /* 0x0000005e1440723c */ /* 0x000fe20000001840 */
[----:B-1----:R-:W-:-:S06]  /*3a60*/  FMUL.FTZ R0, R69, c[0x0][0x320] ;  /* 0x0000c80045007a20 */ /* 0x002fcc0000410000 */
[----:B------:R1:W1:Y:S02]  /*3a70*/  MUFU.TANH R123, R0 ;  /* 0x00000000007b7308 */ /* 0x0002640000002400 */
[----:B-1----:R-:W-:-:S06]  /*3a80*/  FMUL.FTZ R0, R70, c[0x0][0x320] ;  /* 0x0000c80046007a20 */ /* 0x002fcc0000410000 */
[----:B------:R1:W1:Y:S01]  /*3a90*/  MUFU.TANH R121, R0 ;  /* 0x0000000000797308 */ /* 0x0002620000002400 */
[----:B--2---:R-:W-:Y:S01]  /*3aa0*/  HMMA.16816.F32 R76, R4, R48, R44 ;  /* 0x00000030044c723c */ /* 0x004fe2000000182c */
[----:B-1----:R-:W-:-:S07]  /*3ab0*/  FMUL.FTZ R0, R71, c[0x0][0x320] ;  /* 0x0000c80047007a20 */ /* 0x002fce0000410000 */
[----:B------:R-:W-:Y:S01]  /*3ac0*/  HMMA.16816.F32 R68, R8, R48, R60 ;  /* 0x000000300844723c */ /* 0x000fe2000000183c */
[----:B------:R1:W2:Y:S07]  /*3ad0*/  MUFU.TANH R120, R0 ;  /* 0x0000000000787308 */ /* 0x0002ae0000002400 */
[----:B------:R-:W-:Y:S01]  /*3ae0*/  HMMA.16816.F32 R60, R32, R96, RZ ;  /* 0x00000060203c723c */ /* 0x000fe200000018ff */
[----:B-1----:R-:W-:-:S04]  /*3af0*/  FMUL.FTZ R0, R72, c[0x0][0x320] ;  /* 0x0000c80048007a20 */ /* 0x002fc80000410000 */
[----:B------:R1:W1:Y:S03]  /*3b00*/  MUFU.TANH R93, R0 ;  /* 0x00000000005d7308 */ /* 0x0002660000002400 */
[----:B------:R-:W-:Y:S01]  /*3b10*/  HMMA.16816.F32 R44, R16, R42, R52 ;  /* 0x0000002a102c723c */ /* 0x000fe20000001834 */
[----:B------:R-:W5:Y:S01]  /*3b20*/  LDSM.16.M88.4 R52, [R3+0x1800] ;  /* 0x001800000334783b */ /* 0x000f620000000200 */
[----:B-1----:R-:W-:-:S04]  /*3b30*/  FMUL.FTZ R0, R73, c[0x0][0x320] ;  /* 0x0000c80049007a20 */ /* 0x002fc80000410000 */
[----:B------:R1:W1:Y:S02]  /*3b40*/  MUFU.TANH R119, R0 ;  /* 0x0000000000777308 */ /* 0x0002640000002400 */
[----:B------:R-:W-:Y:S01]  /*3b50*/  HMMA.16816.F32 R64, R12, R42, R64 ;  /* 0x0000002a0c40723c */ /* 0x000fe20000001840 */
[----:B------:R-:W2:Y:S01]  /*3b60*/  LDSM.16.M88.4 R40, [R189+0x1800] ;  /* 0x00180000bd28783b */ /* 0x000ea20000000200 */
[----:B-1----:R-:W-:-:S04]  /*3b70*/  FMUL.FTZ R0, R74, c[0x0][0x320] ;  /* 0x0000c8004a007a20 */ /* 0x002fc80000410000 */
[----:B------:R1:W1:Y:S02]  /*3b80*/  MUFU.TANH R39, R0 ;  /* 0x0000000000277308 */ /* 0x0002640000002400 */
[----:B------:R-:W-:Y:S01]  /*3b90*/  HMMA.16816.F32 R56, R28, R96, RZ ;  /* 0x000000601c38723c */ /* 0x000fe200000018ff */
[----:B-1----:R-:W-:-:S05]  /*3ba0*/  FMUL.FTZ R0, R75, c[0x0][0x320] ;  /* 0x0000c8004b007a20 */ /* 0x002fca0000410000 */
[----:B------:R1:W1:Y:S02]  /*3bb0*/  MUFU.TANH R94, R0 ;  /* 0x00000000005e7308 */ /* 0x0002640000002400 */
[----:B------:R-:W-:Y:S01]  /*3bc0*/  HMMA.16816.F32 R60, R24, R100, R60 ;  /* 0x00000064183c723c */ /* 0x000fe2000000183c */
[----:B-1----:R-:W-:-:S05]  /*3bd0*/  FMUL.FTZ R0, R68, c[0x0][0x320] ;  /* 0x0000c80044007a20 */ /* 0x002fca0000410000 */
[----:B------:R1:W1:Y:S02]  /*3be0*/  MUFU.TANH R117, R0 ;  /* 0x0000000000757308 */ /* 0x0002640000002400 */
[----:B-1----:R-:W-:-:S06]  /*3bf0*/  FMUL.FTZ R0, R69, c[0x0][0x320] ;  /* 0x0000c80045007a20 */ /* 0x002fcc0000410000 */
[----:B------:R1:W1:Y:S01]  /*3c00*/  MUFU.TANH R116, R0 ;  /* 0x0000000000747308 */ /* 0x0002620000002400 */
[----:B------:R-:W-:Y:S01]  /*3c10*/  HMMA.16816.F32 R72, R4, R50, R64 ;  /* 0x000000320448723c */ /* 0x000fe20000001840 */
[----:B-1----:R-:W-:-:S06]  /*3c20*/  FMUL.FTZ R0, R70, c[0x0][0x320] ;  /* 0x0000c80046007a20 */ /* 0x002fcc0000410000 */
[----:B------:R1:W1:Y:S02]  /*3c30*/  MUFU.TANH R87, R0 ;  /* 0x0000000000577308 */ /* 0x0002640000002400 */
[----:B-1----:R-:W-:Y:S02]  /*3c40*/  FMUL.FTZ R0, R71, c[0x0][0x320] ;  /* 0x0000c80047007a20 */ /* 0x002fe40000410000 */
[----:B------:R-:W-:Y:S04]  /*3c50*/  HMMA.16816.F32 R68, R8, R50, R44 ;  /* 0x000000320844723c */ /* 0x000fe8000000182c */
[----:B------:R1:W1:Y:S04]  /*3c60*/  MUFU.TANH R112, R0 ;  /* 0x0000000000707308 */ /* 0x0002680000002400 */
[----:B------:R-:W-:Y:S01]  /*3c70*/  HMMA.16816.F32 R44, R20, R100, R56 ;  /* 0x00000064142c723c */ /* 0x000fe20000001838 */
[----:B-1----:R-:W-:-:S07]  /*3c80*/  FMUL.FTZ R0, R76, c[0x0][0x320] ;  /* 0x0000c8004c007a20 */ /* 0x002fce0000410000 */
[----:B------:R-:W-:Y:S01]  /*3c90*/  HMMA.16816.F32 R48, R32, R98, RZ ;  /* 0x000000622030723c */ /* 0x000fe200000018ff */
[----:B------:R1:W1:Y:S07]  /*3ca0*/  MUFU.TANH R115, R0 ;  /* 0x0000000000737308 */ /* 0x00026e0000002400 */
[----:B-----5:R-:W-:Y:S01]  /*3cb0*/  HMMA.16816.F32 R56, R16, R52, R60 ;  /* 0x000000341038723c */ /* 0x020fe2000000183c */
[----:B-1----:R-:W-:-:S04]  /*3cc0*/  FMUL.FTZ R0, R77, c[0x0][0x320] ;  /* 0x0000c8004d007a20 */ /* 0x002fc80000410000 */
[----:B------:R1:W1:Y:S03]  /*3cd0*/  MUFU.TANH R124, R0 ;  /* 0x00000000007c7308 */ /* 0x0002660000002400 */
[----:B------:R-:W-:Y:S01]  /*3ce0*/  HMMA.16816.F32 R60, R28, R98, RZ ;  /* 0x000000621c3c723c */ /* 0x000fe200000018ff */
[----:B-1----:R-:W-:-:S04]  /*3cf0*/  FMUL.FTZ R0, R78, c[0x0][0x320] ;  /* 0x0000c8004e007a20 */ /* 0x002fc80000410000 */
[----:B------:R1:W1:Y:S03]  /*3d00*/  MUFU.TANH R127, R0 ;  /* 0x00000000007f7308 */ /* 0x0002660000002400 */
[----:B------:R-:W-:Y:S01]  /*3d10*/  HMMA.16816.F32 R44, R12, R52, R44 ;  /* 0x000000340c2c723c */ /* 0x000fe2000000182c */
[----:B-1----:R-:W-:-:S04]  /*3d20*/  FMUL.FTZ R0, R79, c[0x0][0x320] ;  /* 0x0000c8004f007a20 */ /* 0x002fc80000410000 */
[----:B------:R1:W1:Y:S03]  /*3d30*/  MUFU.TANH R128, R0 ;  /* 0x0000000000807308 */ /* 0x0002660000002400 */
[----:B------:R-:W-:Y:S01]  /*3d40*/  HMMA.16816.F32 R48, R24, R102, R48 ;  /* 0x000000661830723c */ /* 0x000fe20000001830 */
[----:B-1----:R-:W-:-:S04]  /*3d50*/  FMUL.FTZ R0, R68, c[0x0][0x320] ;  /* 0x0000c80044007a20 */ /* 0x002fc80000410000 */
[----:B------:R1:W1:Y:S02]  /*3d60*/  MUFU.TANH R86, R0 ;  /* 0x0000000000567308 */ /* 0x0002640000002400 */
[----:B-1----:R-:W-:-:S06]  /*3d70*/  FMUL.FTZ R0, R69, c[0x0][0x320] ;  /* 0x0000c80045007a20 */ /* 0x002fcc0000410000 */
[----:B------:R1:W1:Y:S01]  /*3d80*/  MUFU.TANH R85, R0 ;  /* 0x0000000000557308 */ /* 0x0002620000002400 */
[----:B------:R-:W-:Y:S01]  /*3d90*/  HMMA.16816.F32 R64, R20, R102, R60 ;  /* 0x000000661440723c */ /* 0x000fe2000000183c */
[----:B-1----:R-:W-:-:S06]  /*3da0*/  FMUL.FTZ R0, R70, c[0x0][0x320] ;  /* 0x0000c80046007a20 */ /* 0x002fcc0000410000 */
[----:B------:R1:W1:Y:S01]  /*3db0*/  MUFU.TANH R113, R0 ;  /* 0x0000000000717308 */ /* 0x0002620000002400 */
[----:B------:R-:W-:Y:S01]  /*3dc0*/  HMMA.16816.F32 R60, R32, R104, RZ ;  /* 0x00000068203c723c */ /* 0x000fe200000018ff */
[----:B-1----:R-:W-:-:S07]  /*3dd0*/  FMUL.FTZ R0, R71, c[0x0][0x320] ;  /* 0x0000c80047007a20 */ /* 0x002fce0000410000 */
[----:B--2---:R-:W-:Y:S01]  /*3de0*/  HMMA.16816.F32 R68, R8, R40, R56 ;  /* 0x000000280844723c */ /* 0x004fe20000001838 */
[----:B------:R1:W2:Y:S02]  /*3df0*/  MUFU.TANH R114, R0 ;  /* 0x0000000000727308 */ /* 0x0002a40000002400 */
[----:B-1----:R-:W-:-:S06]  /*3e00*/  FMUL.FTZ R0, R72, c[0x0][0x320] ;  /* 0x0000c80048007a20 */ /* 0x002fcc0000410000 */
[----:B------:R1:W1:Y:S01]  /*3e10*/  MUFU.TANH R125, R0 ;  /* 0x00000000007d7308 */ /* 0x0002620000002400 */
        /* <DEDUP_REMOVED lines=16> */
[----:B------:R-:W-:Y:S01]  /*3f20*/  HMMA.16816.F32 R32, R32, R106, RZ ;  /* 0x0000006a2020723c */ /* 0x000fe200000018ff */
[----:B-1----:R-:W-:-:S06]  /*3f30*/  FMUL.FTZ R0, R70, c[0x0][0x320] ;  /* 0x0000c80046007a20 */ /* 0x002fcc0000410000 */
[----:B------:R1:W1:Y:S01]  /*3f40*/  MUFU.TANH R82, R0 ;  /* 0x0000000000527308 */ /* 0x0002620000002400 */
[----:B------:R-:W-:Y:S01]  /*3f50*/  HMMA.16816.F32 R56, R20, R108, R56 ;  /* 0x0000006c1438723c */ /* 0x000fe20000001838 */
[----:B-1----:R-:W-:-:S07]  /*3f60*/  FMUL.FTZ R0, R71, c[0x0][0x320] ;  /* 0x0000c80047007a20 */ /* 0x002fce0000410000 */
[----:B------:R-:W-:Y:S01]  /*3f70*/  HMMA.16816.F32 R68, R8, R42, R48 ;  /* 0x0000002a0844723c */ /* 0x000fe20000001830 */
[----:B------:R-:W1:Y:S01]  /*3f80*/  LDSM.16.M88.4 R48, [R189+0x2000] ;  /* 0x00200000bd30783b */ /* 0x000e620000000200 */
[----:B------:R2:W1:Y:S01]  /*3f90*/  MUFU.TANH R81, R0 ;  /* 0x0000000000517308 */ /* 0x0004620000002400 */
[----:B------:R-:W-:Y:S01]  /*3fa0*/  ISETP.GT.AND P1, PT, R132, R163, PT ;  /* 0x000000a38400720c */ /* 0x000fe20003f24270 */
[----:B------:R-:W-:-:S04]  /*3fb0*/  DEPBAR.LE SB0, 0x0 ;  /* 0x000080000000791a */ /* 0x000fc80000000000 */
[----:B--2---:R-:W-:-:S04]  /*3fc0*/  FMUL.FTZ R0, R76, c[0x0][0x320] ;  /* 0x0000c8004c007a20 */ /* 0x004fc80000410000 */
[----:B------:R2:W1:Y:S01]  /*3fd0*/  MUFU.TANH R80, R0 ;  /* 0x0000000000507308 */ /* 0x0004620000002400 */
[----:B------:R-:W-:Y:S08]  /*3fe0*/  HMMA.16816.F32 R64, R4, R42, R52 ;  /* 0x0000002a0440723c */ /* 0x000ff00000001834 */
[----:B-----5:R-:W-:Y:S01]  /*3ff0*/  HMMA.16816.F32 R40, R16, R44, R60 ;  /* 0x0000002c1028723c */ /* 0x020fe2000000183c */
        /* <DEDUP_REMOVED lines=10> */
[----:B------:R2:W2:Y:S03]  /*40a0*/  MUFU.TANH R63, R0 ;  /* 0x00000000003f7308 */ /* 0x0004a60000002400 */
[----:B-1----:R-:W-:Y:S01]  /*40b0*/  HMMA.16816.F32 R40, R8, R48, R40 ;  /* 0x000000300828723c */ /* 0x002fe20000001828 */
[----:B--2---:R-:W-:-:S04]  /*40c0*/  FMUL.FTZ R0, R69, c[0x0][0x320] ;  /* 0x0000c80045007a20 */ /* 0x004fc80000410000 */
[----:B------:R1:W2:Y:S02]  /*40d0*/  MUFU.TANH R62, R0 ;  /* 0x00000000003e7308 */ /* 0x0002a40000002400 */
        /* <DEDUP_REMOVED lines=48> */
[----:B------:R-:W-:Y:S01]  /*43e0*/  BSSY B0, `(.L_x_75) ;  /* 0x0000043000007945 */ /* 0x000fe20003800000 */
[----:B-1----:R-:W-:-:S06]  /*43f0*/  FMUL.FTZ R0, R7, c[0x0][0x320] ;  /* 0x0000c80007007a20 */ /* 0x002fcc0000410000 */
[----:B------:R1:W1:Y:S01]  /*4400*/  MUFU.TANH R14, R0 ;  /* 0x00000000000e7308 */ /* 0x0002620000002400 */
[----:B------:R-:W-:Y:S01]  /*4410*/  BAR.SYNC.DEFER_BLOCKING 0x0 ;  /* 0x0000000000007b1d */ /* 0x000fe20000010000 */
[----:B------:R-:W-:-:S05]  /*4420*/  ISETP.GT.AND P0, PT, R37, 0x4f, PT ;  /* 0x0000004f2500780c */ /* 0x000fca0003f04270 */
[----:B------:R-:W-:Y:S05]  /*4430*/  @!P1 BRA `(.L_x_76) ;  /* 0x000003d000009947 */ /* 0x000fea0003800000 */
[----:B--234-:R-:W-:Y:S01]  /*4440*/  IADD3 R2, R37, R118, R162 ;  /* 0x0000007625027210 */ /* 0x01cfe20007ffe0a2 */
[----:B------:R-:W-:-:S03]  /*4450*/  IMAD.MOV.U32 R201, RZ, RZ, RZ ;  /* 0x000000ffffc97224 */ /* 0x000fc600078e00ff */
[----:B------:R-:W-:-:S05]  /*4460*/  IADD3 R2, R2, -0x50, RZ ;  /* 0xffffffb002027810 */ /* 0x000fca0007ffe0ff */
[----:B------:R-:W-:-:S04]  /*4470*/  @P3 IMAD.HI.U32 R3, R2, c[0x0][0x2bc], RZ ;  /* 0x0000af0002033a27 */ /* 0x000fc800078e00ff */
[----:B-1----:R-:W-:Y:S01]  /*4480*/  IMAD.MOV.U32 R0, RZ, RZ, R2 ;  /* 0x000000ffff007224 */ /* 0x002fe200078e0002 */
[----:B------:R-:W-:-:S04]  /*4490*/  @P3 SHF.R.U32.HI R0, RZ, c[0x0][0x2c0], R3 ;  /* 0x0000b000ff003a19 */ /* 0x000fc80000011603 */
[----:B------:R-:W-:-:S04]  /*44a0*/  @!P0 IADD3 R3, P1, R0, R160, RZ ;  /* 0x000000a000038210 */ /* 0x000fc80007f3e0ff */
[----:B------:R-:W-:Y:S02]  /*44b0*/  @!P0 LEA.HI.X.SX32 R5, R0, R157, 0x1, P1 ;  /* 0x0000009d00058211 */ /* 0x000fe400008f0eff */
[----:B------:R-:W-:-:S04]  /*44c0*/  @!P0 LEA R4, P1, R3, c[0x0][0x2a0], 0x2 ;  /* 0x0000a80003048a11 */ /* 0x000fc800078210ff */
[----:B------:R-:W-:-:S05]  /*44d0*/  @!P0 LEA.HI.X R5, R3, c[0x0][0x2a4], R5, 0x2, P1 ;  /* 0x0000a90003058a11 */ /* 0x000fca00008f1405 */
[----:B------:R-:W2:Y:S01]  /*44e0*/  @!P0 LDG.E R201, [R4.64] ;  /* 0x0000000604c98981 */ /* 0x000ea2000c1e1900 */
[----:B------:R-:W-:-:S04]  /*44f0*/  IMAD.MOV R0, RZ, RZ, -R0 ;  /* 0x000000ffff007224 */ /* 0x000fc800078e0a00 */
[----:B------:R-:W-:-:S04]  /*4500*/  IMAD R220, R0, c[0x0][0x2b8], R2 ;  /* 0x0000ae0000dc7a24 */ /* 0x000fc800078e0202 */
[----:B------:R-:W-:Y:S01]  /*4510*/  IMAD.WIDE.U32 R2, R220, c[0x0][0x1e0], RZ ;  /* 0x00007800dc027a25 */ /* 0x000fe200078e00ff */
[----:B------:R-:W-:-:S05]  /*4520*/  SHF.R.S32.HI R0, RZ, 0x1f, R220 ;  /* 0x0000001fff007819 */ /* 0x000fca00000114dc */
[----:B------:R-:W-:-:S04]  /*4530*/  IMAD R0, R0, c[0x0][0x1e0], RZ ;  /* 0x0000780000007a24 */ /* 0x000fc800078e02ff */
[----:B------:R-:W-:-:S04]  /*4540*/  IMAD R0, R220, c[0x0][0x1e4], R0 ;  /* 0x00007900dc007a24 */ /* 0x000fc800078e0200 */
[----:B------:R-:W-:Y:S01]  /*4550*/  IMAD.IADD R3, R3, 0x1, R0 ;  /* 0x0000000103037824 */ /* 0x000fe200078e0200 */
[----:B--2---:R-:W-:-:S03]  /*4560*/  SHF.R.S32.HI R0, RZ, 0x1f, R201 ;  /* 0x0000001fff007819 */ /* 0x004fc600000114c9 */
[----:B------:R-:W-:-:S04]  /*4570*/  IMAD.WIDE.U32 R2, R201, c[0x0][0x1f0], R2 ;  /* 0x00007c00c9027a25 */ /* 0x000fc800078e0002 */
[----:B------:R-:W-:Y:S01]  /*4580*/  IMAD R0, R0, c[0x0][0x1f0], RZ ;  /* 0x00007c0000007a24 */ /* 0x000fe200078e02ff */
[----:B------:R-:W-:-:S03]  /*4590*/  IADD3 R2, P2, R158, R2, RZ ;  /* 0x000000029e027210 */ /* 0x000fc60007f5e0ff */
[----:B------:R-:W-:Y:S01]  /*45a0*/  IMAD R4, R201, c[0x0][0x1f4], R0 ;  /* 0x00007d00c9047a24 */ /* 0x000fe200078e0200 */
[----:B------:R-:W-:-:S04]  /*45b0*/  LEA R0, P1, R2, c[0x0][0x1c8], 0x1 ;  /* 0x0000720002007a11 */ /* 0x000fc800078208ff */
[----:B------:R-:W-:-:S04]  /*45c0*/  IADD3.X R3, R156, R3, R4, P2, !PT ;  /* 0x000000039c037210 */ /* 0x000fc800017fe404 */
[----:B------:R-:W-:Y:S01]  /*45d0*/  LEA.HI.X R4, R2, c[0x0][0x1cc], R3, 0x1, P1 ;  /* 0x0000730002047a11 */ /* 0x000fe200008f0c03 */
[----:B------:R-:W-:Y:S05]  /*45e0*/  BRA.DIV ~URZ, `(.L_x_77) ;  /* 0x0000b6527f007947 */ /* 0x000fea000b800000 */
[----:B------:R1:W2:Y:S02]  /*45f0*/  SHFL.IDX PT, R7, R4, RZ, 0x181f ;  /* 0x00181fff04077589 */ /* 0x0002a400000e0000 */
.L_x_171:
[----:B------:R-:W-:Y:S05]  /*4600*/  BRA.DIV ~URZ, `(.L_x_78) ;  /* 0x0000b6a27f007947 */ /* 0x000fea000b800000 */
[----:B------:R-:W3:Y:S01]  /*4610*/  SHFL.IDX PT, R2, R0, RZ, 0x181f ;  /* 0x00181fff00027589 */ /* 0x000ee200000e0000 */
[----:B------:R-:W-:-:S03]  /*4620*/  ISETP.GE.AND P1, PT, R231, c[0x0][0x1d4], PT ;  /* 0x00007500e7007a0c */ /* 0x000fc60003f26270 */
[----:B------:R-:W4:Y:S04]  /*4630*/  SHFL.IDX PT, R3, R0, 0x1, 0x181f ;  /* 0x00381f0000037f89 */ /* 0x000f2800000e0000 */
[----:B------:R-:W5:Y:S04]  /*4640*/  SHFL.IDX PT, R6, R0, 0x2, 0x181f ;  /* 0x00581f0000067f89 */ /* 0x000f6800000e0000 */
[----:B------:R-:W1:Y:S04]  /*4650*/  SHFL.IDX PT, R5, R0, 0x3, 0x181f ;  /* 0x00781f0000057f89 */ /* 0x000e6800000e0000 */
[----:B------:R-:W2:Y:S04]  /*4660*/  SHFL.IDX PT, R9, R4, 0x1, 0x181f ;  /* 0x00381f0004097f89 */ /* 0x000ea800000e0000 */
[----:B------:R-:W2:Y:S04]  /*4670*/  SHFL.IDX PT, R13, R4, 0x2, 0x181f ;  /* 0x00581f00040d7f89 */ /* 0x000ea800000e0000 */
[----:B------:R-:W2:Y:S01]  /*4680*/  SHFL.IDX PT, R12, R4, 0x3, 0x181f ;  /* 0x00781f00040c7f89 */ /* 0x000ea200000e0000 */
[----:B---3--:R-:W-:-:S02]  /*4690*/  IADD3 R10, P2, R2, R155, RZ ;  /* 0x0000009b020a7210 */ /* 0x008fc40007f5e0ff */
[-C--:B----4-:R-:W-:Y:S01]  /*46a0*/  IADD3 R8, P4, R3, R155.reuse, RZ ;  /* 0x0000009b03087210 */ /* 0x090fe20007f9e0ff */
[----:B------:R-:W3:Y:S02]  /*46b0*/  SHFL.IDX PT, R0, R0, 0x4, 0x181f ;  /* 0x00981f0000007f89 */ /* 0x000ee400000e0000 */
[----:B--2---:R-:W-:Y:S01]  /*46c0*/  IMAD.X R11, R7, 0x1, R36, P2 ;  /* 0x00000001070b7824 */ /* 0x004fe200010e0624 */
[-C--:B-----5:R-:W-:Y:S01]  /*46d0*/  IADD3 R6, P3, R6, R155.reuse, RZ ;  /* 0x0000009b06067210 */ /* 0x0a0fe20007f7e0ff */
[----:B-1----:R-:W1:Y:S01]  /*46e0*/  SHFL.IDX PT, R4, R4, 0x4, 0x181f ;  /* 0x00981f0004047f89 */ /* 0x002e6200000e0000 */
[----:B------:R-:W-:-:S03]  /*46f0*/  IADD3 R2, P2, R5, R155, RZ ;  /* 0x0000009b05027210 */ /* 0x000fc60007f5e0ff */
[----:B------:R2:W-:Y:S01]  /*4700*/  LDGSTS.E.BYPASS.LTC128B.128 [R204+0x2900], [R10.64], !P1 ;  /* 0x029000000acc7fae */ /* 0x0005e2000c901d46 */
[----:B------:R-:W-:Y:S01]  /*4710*/  SEL R5, RZ, 0x10, P1 ;  /* 0x00000010ff057807 */ /* 0x000fe20000800000 */
[--C-:B------:R-:W-:Y:S02]  /*4720*/  IMAD.X R9, R9, 0x1, R36.reuse, P4 ;  /* 0x0000000109097824 */ /* 0x100fe400020e0624 */
[----:B------:R-:W-:-:S03]  /*4730*/  IMAD.X R7, R13, 0x1, R36, P3 ;  /* 0x000000010d077824 */ /* 0x000fc600018e0624 */
[----:B------:R2:W-:Y:S01]  /*4740*/  LDGSTS.E.BYPASS.LTC128B.128 [R204+0x3100], [R8.64], !P1 ;  /* 0x0310000008cc7fae */ /* 0x0005e2000c901d46 */
[----:B------:R-:W-:-:S03]  /*4750*/  IMAD.X R3, R12, 0x1, R36, P2 ;  /* 0x000000010c037824 */ /* 0x000fc600010e0624 */
[----:B------:R2:W-:Y:S04]  /*4760*/  LDGSTS.E.BYPASS.LTC128B.128 [R204+0x3900], [R6.64], !P1 ;  /* 0x0390000006cc7fae */ /* 0x0005e8000c901d46 */
[----:B------:R2:W-:Y:S02]  /*4770*/  LDGSTS.E.BYPASS.LTC128B.128 [R204+0x4100], [R2.64], !P1 ;  /* 0x0410000002cc7fae */ /* 0x0005e4000c901d46 */
.L_x_172:
[C---:B--23--:R-:W-:Y:S02]  /*4780*/  IADD3 R2, -R5.reuse, 0x10, RZ ;  /* 0x0000001005027810 */ /* 0x04cfe40007ffe1ff */
[----:B------:R-:W-:Y:S02]  /*4790*/  ISETP.NE.U32.AND P3, PT, R5, RZ, PT ;  /* 0x000000ff0500720c */ /* 0x000fe40003f65070 */
[----:B------:R-:W-:-:S04]  /*47a0*/  LOP3.LUT R2, R2, 0xf, RZ, 0xc0, !PT ;  /* 0x0000000f02027812 */ /* 0x000fc800078ec0ff */
[----:B------:R-:W-:-:S04]  /*47b0*/  IADD3 R2, P2, P1, R2, R0, R155 ;  /* 0x0000000002027210 */ /* 0x000fc8000795e09b */
[----:B-1----:R-:W-:-:S05]  /*47c0*/  IADD3.X R3, RZ, R4, R36, P2, P1 ;  /* 0x00000004ff037210 */ /* 0x002fca00017e2424 */
[----:B------:R-:W-:Y:S01]  /*47d0*/  @!PT LDS RZ, [RZ] ;  /* 0x00000000fffff984 */ /* 0x000fe20000000800 */
[----:B------:R-:W-:Y:S01]  /*47e0*/  @!PT LDS RZ, [RZ] ;  /* 0x00000000fffff984 */ /* 0x000fe20000000800 */
[----:B------:R-:W-:Y:S01]  /*47f0*/  @!PT LDS RZ, [RZ] ;  /* 0x00000000fffff984 */ /* 0x000fe20000000800 */
[----:B------:R1:W-:Y:S04]  /*4800*/  LDGSTS.E.BYPASS.LTC128B.128.ZFILL [R204+0x4900], [R2.64], P3 ;  /* 0x0490000002cc7fae */ /* 0x0003e80009941d46 */
.L_x_76:
[----:B--234-:R-:W-:Y:S05]  /*4810*/  BSYNC B0 ;  /* 0x0000000000007941 */ /* 0x01cfea0003800000 */
.L_x_75:
[----:B-1----:R-:W2:Y:S04]  /*4820*/  LDL R0, [R1+0x74] ;  /* 0x0000740001007983 */ /* 0x002ea80000100800 */
[----:B------:R-:W0:Y:S01]  /*4830*/  LDGDEPBAR ;  /* 0x00000000000079af */ /* 0x000e220000000000 */
[----:B--2---:R-:W-:-:S05]  /*4840*/  IMAD.IADD R0, R38, 0x1, -R0 ;  /* 0x0000000126007824 */ /* 0x004fca00078e0a00 */
[C---:B------:R-:W-:Y:S02]  /*4850*/  ISETP.GT.AND P2, PT, R0.reuse, RZ, PT ;  /* 0x000000ff0000720c */ /* 0x040fe40003f44270 */
[----:B------:R-:W-:Y:S02]  /*4860*/  ISETP.GT.AND P1, PT, R0, 0x1, PT ;  /* 0x000000010000780c */ /* 0x000fe40003f24270 */
        /* <DEDUP_REMOVED lines=11> */
[C---:B------:R-:W-:Y:S02]  /*4920*/  ISETP.GT.AND P6, PT, R0.reuse, 0x8, PT ;  /* 0x000000080000780c */ /* 0x040fe40003fc4270 */
[C---:B------:R-:W-:Y:S02]  /*4930*/  ISETP.GT.AND P5, PT, R0.reuse, 0x9, PT ;  /* 0x000000090000780c */ /* 0x040fe40003fa4270 */
[----:B------:R-:W-:Y:S02]  /*4940*/  ISETP.GT.AND P3, PT, R0, 0x11, PT ;  /* 0x000000110000780c */ /* 0x000fe40003f64270 */
        /* <DEDUP_REMOVED lines=108> */
[----:B------:R-:W-:Y:S02]  /*5010*/  FSEL R140, R63, -INF , P6 ;  /* 0xff8000003f8c7808 */ /* 0x000fe40003000000 */
[----:B------:R-:W-:-:S02]  /*5020*/  FMNMX.FTZ R0, R142, R0, !PT ;  /* 0x000000008e007209 */ /* 0x000fc40007810000 */
[----:B------:R-:W-:Y:S02]  /*5030*/  FSEL R143, R61, -INF , P6 ;  /* 0xff8000003d8f7808 */ /* 0x000fe40003000000 */
[----:B------:R-:W-:Y:S02]  /*5040*/  FMNMX.FTZ R3, R145, R3, !PT ;  /* 0x0000000391037209 */ /* 0x000fe40007810000 */
[----:B------:R-:W-:Y:S02]  /*5050*/  FSEL R150, R59, -INF , P6 ;  /* 0xff8000003b967808 */ /* 0x000fe40003000000 */
        /* <DEDUP_REMOVED lines=35> */
[----:B------:R-:W-:Y:S02]  /*5290*/  FMNMX.FTZ R4, R156, R3, !PT ;  /* 0x000000039c047209 */ /* 0x000fe40007810000 */
[----:B------:R-:W-:Y:S02]  /*52a0*/  FMNMX.FTZ R3, R159, R2, !PT ;  /* 0x000000029f037209 */ /* 0x000fe40007810000 */
[----:B------:R-:W-:Y:S02]  /*52b0*/  FMNMX.FTZ R2, R164, R0, !PT ;  /* 0x00000000a4027209 */ /* 0x000fe40007810000 */
[----:B------:R-:W-:-:S02]  /*52c0*/  FSEL R166, R14, -INF , P1 ;  /* 0xff8000000ea67808 */ /* 0x000fc40000800000 */
[----:B------:R-:W-:Y:S02]  /*52d0*/  FSEL R163, R17, -INF , P1 ;  /* 0xff80000011a37808 */ /* 0x000fe40000800000 */
[----:B------:R-:W-:Y:S02]  /*52e0*/  FSEL R162, R21, -INF , P1 ;  /* 0xff80000015a27808 */ /* 0x000fe40000800000 */
[----:B------:R-:W-:Y:S02]  /*52f0*/  FSEL R155, R23, -INF , P1 ;  /* 0xff800000179b7808 */ /* 0x000fe40000800000 */
[----:B------:R-:W-:Y:S02]  /*5300*/  FMNMX.FTZ R0, R168, R5, !PT ;  /* 0x00000005a8007209 */ /* 0x000fe40007810000 */
[----:B------:R-:W-:Y:S02]  /*5310*/  FMNMX.FTZ R4, R155, R4, !PT ;  /* 0x000000049b047209 */ /* 0x000fe40007810000 */
[----:B------:R-:W-:-:S02]  /*5320*/  FMNMX.FTZ R5, R162, R3, !PT ;  /* 0x00000003a2057209 */ /* 0x000fc40007810000 */
[----:B------:R-:W-:Y:S02]  /*5330*/  FMNMX.FTZ R6, R163, R2, !PT ;  /* 0x00000002a3067209 */ /* 0x000fe40007810000 */
[----:B------:R-:W-:Y:S01]  /*5340*/  FMNMX.FTZ R9, R166, R0, !PT ;  /* 0x00000000a6097209 */ /* 0x000fe20007810000 */
[----:B------:R-:W-:Y:S05]  /*5350*/  BRA.DIV ~URZ, `(.L_x_79) ;  /* 0x0000aeb27f007947 */ /* 0x000fea000b800000 */
[----:B------:R1:W2:Y:S02]  /*5360*/  SHFL.BFLY PT, R0, R4, 0x2, 0x1f ;  /* 0x0c401f0004007f89 */ /* 0x0002a400000e0000 */
.L_x_173:
[----:B-12---:R-:W-:Y:S01]  /*5370*/  FMNMX.FTZ R4, R4, R0, !PT ;  /* 0x0000000004047209 */ /* 0x006fe20007810000 */
[----:B------:R-:W-:Y:S05]  /*5380*/  BRA.DIV ~URZ, `(.L_x_80) ;  /* 0x0000aed27f007947 */ /* 0x000fea000b800000 */
[----:B------:R-:W1:Y:S04]  /*5390*/  SHFL.BFLY PT, R0, R5, 0x2, 0x1f ;  /* 0x0c401f0005007f89 */ /* 0x000e6800000e0000 */
[----:B------:R-:W2:Y:S04]  /*53a0*/  SHFL.BFLY PT, R2, R6, 0x2, 0x1f ;  /* 0x0c401f0006027f89 */ /* 0x000ea800000e0000 */
[----:B------:R-:W3:Y:S04]  /*53b0*/  SHFL.BFLY PT, R7, R9, 0x2, 0x1f ;  /* 0x0c401f0009077f89 */ /* 0x000ee800000e0000 */
[----:B------:R-:W4:Y:S01]  /*53c0*/  SHFL.BFLY PT, R3, R4, 0x1, 0x1f ;  /* 0x0c201f0004037f89 */ /* 0x000f2200000e0000 */
[----:B-1----:R-:W-:-:S02]  /*53d0*/  FMNMX.FTZ R0, R5, R0, !PT ;  /* 0x0000000005007209 */ /* 0x002fc40007810000 */
[----:B--2---:R-:W-:-:S03]  /*53e0*/  FMNMX.FTZ R2, R6, R2, !PT ;  /* 0x0000000206027209 */ /* 0x004fc60007810000 */
[----:B------:R-:W1:Y:S01]  /*53f0*/  SHFL.BFLY PT, R5, R0, 0x1, 0x1f ;  /* 0x0c201f0000057f89 */ /* 0x000e6200000e0000 */
[----:B---3--:R-:W-:-:S03]  /*5400*/  FMNMX.FTZ R9, R9, R7, !PT ;  /* 0x0000000709097209 */ /* 0x008fc60007810000 */
[----:B------:R-:W2:Y:S01]  /*5410*/  SHFL.BFLY PT, R6, R2, 0x1, 0x1f ;  /* 0x0c201f0002067f89 */ /* 0x000ea200000e0000 */
[----:B----4-:R-:W-:-:S03]  /*5420*/  FMNMX.FTZ R72, R4, R3, !PT ;  /* 0x0000000304487209 */ /* 0x010fc60007810000 */
[----:B------:R3:W4:Y:S01]  /*5430*/  SHFL.BFLY PT, R14, R9, 0x1, 0x1f ;  /* 0x0c201f00090e7f89 */ /* 0x00072200000e0000 */
[----:B-1----:R-:W-:Y:S02]  /*5440*/  FMNMX.FTZ R71, R0, R5, !PT ;  /* 0x0000000500477209 */ /* 0x002fe40007810000 */
[----:B--2---:R-:W-:Y:S02]  /*5450*/  FMNMX.FTZ R70, R2, R6, !PT ;  /* 0x0000000602467209 */ /* 0x004fe40007810000 */
.L_x_174:
[C---:B------:R-:W-:Y:S01]  /*5460*/  FMUL.FTZ R0, R72.reuse, c[0x0][0x2d0] ;  /* 0x0000b40048007a20 */ /* 0x040fe20000410000 */
[----:B------:R-:W-:Y:S01]  /*5470*/  FSETP.NEU.FTZ.AND P1, PT, R72, -INF , PT ;  /* 0xff8000004800780b */ /* 0x000fe20003f3d000 */
[----:B------:R-:W2:Y:S01]  /*5480*/  LDL R229, [R1+0x10] ;  /* 0x0000100001e57983 */ /* 0x000ea20000100800 */
[C---:B------:R-:W-:Y:S01]  /*5490*/  FMUL.FTZ R3, R71.reuse, c[0x0][0x2d0] ;  /* 0x0000b40047037a20 */ /* 0x040fe20000410000 */
[----:B------:R-:W-:Y:S01]  /*54a0*/  WARPSYNC 0xffffffff ;  /* 0xffffffff00007948 */ /* 0x000fe20003800000 */
[----:B------:R-:W-:Y:S01]  /*54b0*/  FSEL R8, R0, RZ, P1 ;  /* 0x000000ff00087208 */ /* 0x000fe20000800000 */
[----:B------:R-:W1:Y:S01]  /*54c0*/  LDSM.16.MT88.4 R20, [R190] ;  /* 0x00000000be14783b */ /* 0x000e620000004200 */
[----:B------:R-:W-:Y:S01]  /*54d0*/  FSETP.NEU.FTZ.AND P1, PT, R71, -INF , PT ;  /* 0xff8000004700780b */ /* 0x000fe20003f3d000 */
[----:B------:R-:W-:Y:S01]  /*54e0*/  FMUL.FTZ R2, R70, c[0x0][0x2d0] ;  /* 0x0000b40046027a20 */ /* 0x000fe20000410000 */
[----:B---34-:R-:W-:Y:S01]  /*54f0*/  FMNMX.FTZ R9, R14, R9, !PT ;  /* 0x000000090e097209 */ /* 0x018fe20007810000 */
[----:B------:R-:W-:Y:S01]  /*5500*/  FFMA.FTZ R0, R10, c[0x0][0x2d0], -R8 ;  /* 0x0000b4000a007a23 */ /* 0x000fe20000010808 */
[----:B------:R-:W-:Y:S01]  /*5510*/  FSEL R3, R3, RZ, P1 ;  /* 0x000000ff03037208 */ /* 0x000fe20000800000 */
[----:B------:R-:W3:Y:S01]  /*5520*/  LDSM.16.MT88.4 R24, [R193] ;  /* 0x00000000c118783b */ /* 0x000ee20000004200 */
[----:B------:R-:W-:Y:S01]  /*5530*/  FSETP.NEU.FTZ.AND P1, PT, R70, -INF , PT ;  /* 0xff8000004600780b */ /* 0x000fe20003f3d000 */
[----:B------:R4:W-:Y:S02]  /*5540*/  MUFU.EX2 R202, R0 ;  /* 0x0000000000ca7308 */ /* 0x0009e40000000800 */
[----:B------:R-:W-:Y:S01]  /*5550*/  LDSM.16.MT88.4 R44, [R192] ;  /* 0x00000000c02c783b */ /* 0x000fe20000004200 */
[----:B------:R-:W-:-:S02]  /*5560*/  FSEL R2, R2, RZ, P1 ;  /* 0x000000ff02027208 */ /* 0x000fc40000800000 */
[----:B------:R-:W-:Y:S01]  /*5570*/  FSETP.NEU.FTZ.AND P1, PT, R9, -INF , PT ;  /* 0xff8000000900780b */ /* 0x000fe20003f3d000 */
[----:B------:R-:W-:Y:S02]  /*5580*/  LDSM.16.MT88.4 R64, [R190+0x800] ;  /* 0x00080000be40783b */ /* 0x000fe40000004200 */
[----:B------:R-:W-:Y:S02]  /*5590*/  FFMA.FTZ R10, R74, c[0x0][0x2d0], -R2 ;  /* 0x0000b4004a0a7a23 */ /* 0x000fe40000010802 */
[----:B------:R-:W-:Y:S02]  /*55a0*/  LDSM.16.MT88.4 R60, [R193+0x800] ;  /* 0x00080000c13c783b */ /* 0x000fe40000004200 */
[----:B------:R-:W-:Y:S02]  /*55b0*/  MUFU.EX2 R217, R10 ;  /* 0x0000000a00d97308 */ /* 0x000fe40000000800 */
[----:B------:R-:W-:Y:S01]  /*55c0*/  LDSM.16.MT88.4 R80, [R191+0x800] ;  /* 0x00080000bf50783b */ /* 0x000fe20000004200 */
[----:B----4-:R-:W-:-:S03]  /*55d0*/  FFMA.FTZ R0, R11, c[0x0][0x2d0], -R8 ;  /* 0x0000b4000b007a23 */ /* 0x010fc60000010808 */
[----:B------:R-:W-:Y:S02]  /*55e0*/  LDSM.16.MT88.4 R84, [R192+0x800] ;  /* 0x00080000c054783b */ /* 0x000fe40000004200 */
[----:B------:R4:W5:Y:S02]  /*55f0*/  MUFU.EX2 R11, R0 ;  /* 0x00000000000b7308 */ /* 0x0009640000000800 */
[----:B----4-:R-:W-:Y:S01]  /*5600*/  FFMA.FTZ R0, R12, c[0x0][0x2d0], -R8 ;  /* 0x0000b4000c007a23 */ /* 0x010fe20000010808 */
[----:B-----5:R-:W-:-:S05]  /*5610*/  F2FP.PACK_AB R4, R11, R202 ;  /* 0x000000ca0b04723e */ /* 0x020fca00000000ff */
[----:B------:R4:W-:Y:S02]  /*5620*/  MUFU.EX2 R218, R0 ;  /* 0x0000000000da7308 */ /* 0x0009e40000000800 */
[----:B----4-:R-:W-:-:S06]  /*5630*/  FFMA.FTZ R0, R13, c[0x0][0x2d0], -R8 ;  /* 0x0000b4000d007a23 */ /* 0x010fcc0000010808 */
[----:B------:R4:W5:Y:S02]  /*5640*/  MUFU.EX2 R219, R0 ;  /* 0x0000000000db7308 */ /* 0x0009640000000800 */
[----:B----4-:R-:W-:Y:S01]  /*5650*/  FFMA.FTZ R0, R18, c[0x0][0x2d0], -R8 ;  /* 0x0000b40012007a23 */ /* 0x010fe20000010808 */
[----:B-----5:R-:W-:-:S05]  /*5660*/  F2FP.PACK_AB R6, R219, R218 ;  /* 0x000000dadb06723e */ /* 0x020fca00000000ff */
[----:B------:R4:W-:Y:S02]  /*5670*/  MUFU.EX2 R227, R0 ;  /* 0x0000000000e37308 */ /* 0x0009e40000000800 */
[----:B----4-:R-:W-:-:S06]  /*5680*/  FFMA.FTZ R0, R16, c[0x0][0x2d0], -R3 ;  /* 0x0000b40010007a23 */ /* 0x010fcc0000010803 */
[----:B------:R4:W-:Y:S02]  /*5690*/  MUFU.EX2 R212, R0 ;  /* 0x0000000000d47308 */ /* 0x0009e40000000800 */
[----:B----4-:R-:W-:-:S06]  /*56a0*/  FFMA.FTZ R0, R19, c[0x0][0x2d0], -R3 ;  /* 0x0000b40013007a23 */ /* 0x010fcc0000010803 */
[----:B------:R4:W5:Y:S02]  /*56b0*/  MUFU.EX2 R211, R0 ;  /* 0x0000000000d37308 */ /* 0x0009640000000800 */
[--C-:B----4-:R-:W-:Y:S01]  /*56c0*/  FFMA.FTZ R0, R28, c[0x0][0x2d0], -R3.reuse ;  /* 0x0000b4001c007a23 */ /* 0x110fe20000010803 */
[----:B-----5:R-:W-:Y:S01]  /*56d0*/  F2FP.PACK_AB R5, R211, R212 ;  /* 0x000000d4d305723e */ /* 0x020fe200000000ff */
[----:B------:R-:W4:Y:S04]  /*56e0*/  LDSM.16.MT88.4 R28, [R191] ;  /* 0x00000000bf1c783b */ /* 0x000f280000004200 */
[----:B------:R5:W-:Y:S02]  /*56f0*/  MUFU.EX2 R213, R0 ;  /* 0x0000000000d57308 */ /* 0x000be40000000800 */
[----:B-----5:R-:W-:-:S06]  /*5700*/  FFMA.FTZ R0, R32, c[0x0][0x2d0], -R3 ;  /* 0x0000b40020007a23 */ /* 0x020fcc0000010803 */
[----:B------:R5:W1:Y:S02]  /*5710*/  MUFU.EX2 R214, R0 ;  /* 0x0000000000d67308 */ /* 0x000a640000000800 */
[----:B-----5:R-:W-:Y:S01]  /*5720*/  FFMA.FTZ R0, R33, c[0x0][0x2d0], -R8 ;  /* 0x0000b40021007a23 */ /* 0x020fe20000010808 */
[----:B-1----:R-:W-:-:S05]  /*5730*/  F2FP.PACK_AB R7, R214, R213 ;  /* 0x000000d5d607723e */ /* 0x002fca00000000ff */
[----:B------:R1:W5:Y:S02]  /*5740*/  MUFU.EX2 R224, R0 ;  /* 0x0000000000e07308 */ /* 0x0003640000000800 */
[C---:B------:R-:W-:Y:S08]  /*5750*/  HMMA.16816.F32 R48, R4.reuse, R20, RZ ;  /* 0x000000140430723c */ /* 0x040ff000000018ff */
[----:B---3--:R-:W-:Y:S01]  /*5760*/  HMMA.16816.F32 R76, R4, R24, RZ ;  /* 0x00000018044c723c */ /* 0x008fe200000018ff */
[----:B-1----:R-:W-:Y:S01]  /*5770*/  FFMA.FTZ R0, R34, c[0x0][0x2d0], -R8 ;  /* 0x0000b40022007a23 */ /* 0x002fe20000010808 */
[----:B-----5:R-:W-:-:S03]  /*5780*/  F2FP.PACK_AB R12, R224, R227 ;  /* 0x000000e3e00c723e */ /* 0x020fc600000000ff */
[----:B------:R1:W-:Y:S03]  /*5790*/  MUFU.EX2 R226, R0 ;  /* 0x0000000000e27308 */ /* 0x0003e60000000800 */
[C---:B----4-:R-:W-:Y:S08]  /*57a0*/  HMMA.16816.F32 R56, R4.reuse, R28, RZ ;  /* 0x0000001c0438723c */ /* 0x050ff000000018ff */
[----:B------:R-:W-:Y:S01]  /*57b0*/  HMMA.16816.F32 R52, R4, R44, RZ ;  /* 0x0000002c0434723c */ /* 0x000fe200000018ff */
[----:B-1----:R-:W-:-:S07]  /*57c0*/  FFMA.FTZ R0, R35, c[0x0][0x2d0], -R8 ;  /* 0x0000b40023007a23 */ /* 0x002fce0000010808 */
[C---:B------:R-:W-:Y:S01]  /*57d0*/  HMMA.16816.F32 R40, R4.reuse, R22, RZ ;  /* 0x000000160428723c */ /* 0x040fe200000018ff */
[----:B------:R1:W3:Y:S07]  /*57e0*/  MUFU.EX2 R228, R0 ;  /* 0x0000000000e47308 */ /* 0x0002ee0000000800 */
[C---:B------:R-:W-:Y:S08]  /*57f0*/  HMMA.16816.F32 R32, R4.reuse, R30, RZ ;  /* 0x0000001e0420723c */ /* 0x040ff000000018ff */
[----:B------:R-:W-:Y:S01]  /*5800*/  HMMA.16816.F32 R16, R4, R46, RZ ;  /* 0x0000002e0410723c */ /* 0x000fe200000018ff */
[----:B-1----:R-:W-:Y:S01]  /*5810*/  FFMA.FTZ R0, R36, c[0x0][0x2d0], -R3 ;  /* 0x0000b40024007a23 */ /* 0x002fe20000010803 */
[----:B---3--:R-:W-:-:S03]  /*5820*/  F2FP.PACK_AB R14, R228, R226 ;  /* 0x000000e2e40e723e */ /* 0x008fc600000000ff */
[----:B------:R1:W-:Y:S02]  /*5830*/  MUFU.EX2 R221, R0 ;  /* 0x0000000000dd7308 */ /* 0x0003e40000000800 */
[----:B-1----:R-:W-:-:S06]  /*5840*/  FFMA.FTZ R0, R37, c[0x0][0x2d0], -R3 ;  /* 0x0000b40025007a23 */ /* 0x002fcc0000010803 */
[----:B------:R1:W3:Y:S02]  /*5850*/  MUFU.EX2 R222, R0 ;  /* 0x0000000000de7308 */ /* 0x0002e40000000800 */
[----:B-1----:R-:W-:Y:S01]  /*5860*/  FFMA.FTZ R0, R38, c[0x0][0x2d0], -R3 ;  /* 0x0000b40026007a23 */ /* 0x002fe20000010803 */
[----:B---3--:R-:W-:-:S05]  /*5870*/  F2FP.PACK_AB R13, R222, R221 ;  /* 0x000000ddde0d723e */ /* 0x008fca00000000ff */
[----:B------:R1:W-:Y:S02]  /*5880*/  MUFU.EX2 R223, R0 ;  /* 0x0000000000df7308 */ /* 0x0003e40000000800 */
[----:B-1----:R-:W-:Y:S02]  /*5890*/  FFMA.FTZ R0, R39, c[0x0][0x2d0], -R3 ;  /* 0x0000b40027007a23 */ /* 0x002fe40000010803 */
[----:B------:R-:W-:Y:S04]  /*58a0*/  HMMA.16816.F32 R36, R4, R26, RZ ;  /* 0x0000001a0424723c */ /* 0x000fe800000018ff */
[----:B------:R1:W3:Y:S03]  /*58b0*/  MUFU.EX2 R225, R0 ;  /* 0x0000000000e17308 */ /* 0x0002e60000000800 */
[----:B------:R-:W-:-:S05]  /*58c0*/  FFMA.FTZ R4, R89, c[0x0][0x2d0], -R2 ;  /* 0x0000b40059047a23 */ /* 0x000fca0000010802 */
[----:B------:R4:W-:Y:S01]  /*58d0*/  MUFU.EX2 R215, R4 ;  /* 0x0000000400d77308 */ /* 0x0009e20000000800 */
[----:B-1----:R-:W-:Y:S01]  /*58e0*/  FFMA.FTZ R0, R68, c[0x0][0x2d0], -R2 ;  /* 0x0000b40044007a23 */ /* 0x002fe20000010802 */
[----:B---3--:R-:W-:-:S06]  /*58f0*/  F2FP.PACK_AB R15, R225, R223 ;  /* 0x000000dfe10f723e */ /* 0x008fcc00000000ff */
[----:B------:R1:W-:Y:S01]  /*5900*/  MUFU.EX2 R207, R0 ;  /* 0x0000000000cf7308 */ /* 0x0003e20000000800 */
[----:B------:R-:W-:Y:S01]  /*5910*/  HMMA.16816.F32 R100, R12, R66, R40 ;  /* 0x000000420c64723c */ /* 0x000fe20000001828 */
[----:B----4-:R-:W-:-:S06]  /*5920*/  FFMA.FTZ R4, R90, c[0x0][0x2d0], -R2 ;  /* 0x0000b4005a047a23 */ /* 0x010fcc0000010802 */
[----:B------:R-:W-:Y:S01]  /*5930*/  MUFU.EX2 R216, R4 ;  /* 0x0000000400d87308 */ /* 0x000fe20000000800 */
[----:B------:R-:W-:Y:S01]  /*5940*/  HMMA.16816.F32 R116, R12, R62, R36 ;  /* 0x0000003e0c74723c */ /* 0x000fe20000001824 */
[----:B-1----:R-:W-:-:S06]  /*5950*/  FFMA.FTZ R0, R69, c[0x0][0x2d0], -R2 ;  /* 0x0000b40045007a23 */ /* 0x002fcc0000010802 */
[----:B------:R1:W-:Y:S01]  /*5960*/  MUFU.EX2 R203, R0 ;  /* 0x0000000000cb7308 */ /* 0x0003e20000000800 */
[C---:B------:R-:W-:Y:S08]  /*5970*/  HMMA.16816.F32 R120, R12.reuse, R80, R56 ;  /* 0x000000500c78723c */ /* 0x040ff00000001838 */
[----:B------:R-:W-:Y:S01]  /*5980*/  HMMA.16816.F32 R132, R12, R82, R32 ;  /* 0x000000520c84723c */ /* 0x000fe20000001820 */
[----:B-1----:R-:W-:-:S07]  /*5990*/  FFMA.FTZ R0, R73, c[0x0][0x2d0], -R2 ;  /* 0x0000b40049007a23 */ /* 0x002fce0000010802 */
[C---:B------:R-:W-:Y:S01]  /*59a0*/  HMMA.16816.F32 R104, R12.reuse, R64, R48 ;  /* 0x000000400c68723c */ /* 0x040fe20000001830 */
[----:B------:R1:W3:Y:S07]  /*59b0*/  MUFU.EX2 R206, R0 ;  /* 0x0000000000ce7308 */ /* 0x0002ee0000000800 */
[C---:B------:R-:W-:Y:S08]  /*59c0*/  HMMA.16816.F32 R76, R12.reuse, R60, R76 ;  /* 0x0000003c0c4c723c */ /* 0x040ff0000000184c */
[----:B------:R-:W-:Y:S01]  /*59d0*/  HMMA.16816.F32 R136, R12, R84, R52 ;  /* 0x000000540c88723c */ /* 0x000fe20000001834 */
[----:B-1----:R-:W-:Y:S01]  /*59e0*/  FMUL.FTZ R0, R9, c[0x0][0x2d0] ;  /* 0x0000b40009007a20 */ /* 0x002fe20000410000 */
[----:B---3--:R-:W-:-:S04]  /*59f0*/  F2FP.PACK_AB R6, R217, R206 ;  /* 0x000000ced906723e */ /* 0x008fc800000000ff */
[----:B------:R-:W-:Y:S02]  /*5a00*/  FSEL R0, R0, RZ, P1 ;  /* 0x000000ff00007208 */ /* 0x000fe40000800000 */
[----:B------:R-:W-:Y:S03]  /*5a10*/  HMMA.16816.F32 R56, R12, R86, R16 ;  /* 0x000000560c38723c */ /* 0x000fe60000001810 */
[--C-:B------:R-:W-:Y:S02]  /*5a20*/  FFMA.FTZ R4, R75, c[0x0][0x2d0], -R0.reuse ;  /* 0x0000b4004b047a23 */ /* 0x100fe40000010800 */
[--C-:B------:R-:W-:Y:S02]  /*5a30*/  FFMA.FTZ R10, R95, c[0x0][0x2d0], -R0.reuse ;  /* 0x0000b4005f0a7a23 */ /* 0x100fe40000010800 */
[----:B------:R1:W-:Y:S08]  /*5a40*/  MUFU.EX2 R89, R4 ;  /* 0x0000000400597308 */ /* 0x0003f00000000800 */
[----:B------:R3:W-:Y:S01]  /*5a50*/  MUFU.EX2 R198, R10 ;  /* 0x0000000a00c67308 */ /* 0x0007e20000000800 */
[----:B-1----:R-:W-:-:S07]  /*5a60*/  FFMA.FTZ R4, R88, c[0x0][0x2d0], -R0 ;  /* 0x0000b40058047a23 */ /* 0x002fce0000010800 */
[----:B------:R1:W4:Y:S01]  /*5a70*/  MUFU.EX2 R88, R4 ;  /* 0x0000000400587308 */ /* 0x0003220000000800 */
[----:B---3--:R-:W-:-:S07]  /*5a80*/  FFMA.FTZ R10, R96, c[0x0][0x2d0], -R0 ;  /* 0x0000b400600a7a23 */ /* 0x008fce0000010800 */
[----:B------:R3:W-:Y:S01]  /*5a90*/  MUFU.EX2 R188, R10 ;  /* 0x0000000a00bc7308 */ /* 0x0007e20000000800 */
[----:B-1----:R-:W-:Y:S01]  /*5aa0*/  FFMA.FTZ R4, R91, c[0x0][0x2d0], -R0 ;  /* 0x0000b4005b047a23 */ /* 0x002fe20000010800 */
[----:B----4-:R-:W-:-:S06]  /*5ab0*/  F2FP.PACK_AB R5, R88, R89 ;  /* 0x000000595805723e */ /* 0x010fcc00000000ff */
[----:B------:R1:W-:Y:S01]  /*5ac0*/  MUFU.EX2 R208, R4 ;  /* 0x0000000400d07308 */ /* 0x0003e20000000800 */
[----:B---3--:R-:W-:-:S07]  /*5ad0*/  FFMA.FTZ R10, R97, c[0x0][0x2d0], -R0 ;  /* 0x0000b400610a7a23 */ /* 0x008fce0000010800 */
        /* <DEDUP_REMOVED lines=8> */
[----:B---3--:R-:W-:Y:S02]  /*5b60*/  FFMA.FTZ R10, R99, c[0x0][0x2d0], -R8 ;  /* 0x0000b400630a7a23 */ /* 0x008fe40000010808 */
[----:B------:R-:W-:Y:S05]  /*5b70*/  LDSM.16.MT88.4 R96, [R190+0x2000] ;  /* 0x00200000be60783b */ /* 0x000fea0000004200 */
[----:B------:R3:W-:Y:S01]  /*5b80*/  MUFU.EX2 R183, R10 ;  /* 0x0000000a00b77308 */ /* 0x0007e20000000800 */
[----:B-1----:R-:W-:-:S07]  /*5b90*/  FFMA.FTZ R4, R94, c[0x0][0x2d0], -R2 ;  /* 0x0000b4005e047a23 */ /* 0x002fce0000010802 */
[----:B------:R1:W4:Y:S01]  /*5ba0*/  MUFU.EX2 R209, R4 ;  /* 0x0000000400d17308 */ /* 0x0003220000000800 */
[----:B---3--:R-:W-:-:S07]  /*5bb0*/  FFMA.FTZ R10, R108, c[0x0][0x2d0], -R8 ;  /* 0x0000b4006c0a7a23 */ /* 0x008fce0000010808 */
[----:B------:R3:W-:Y:S01]  /*5bc0*/  MUFU.EX2 R185, R10 ;  /* 0x0000000a00b97308 */ /* 0x0007e20000000800 */
[----:B-1----:R-:W-:-:S07]  /*5bd0*/  F2FP.PACK_AB R4, R203, R207 ;  /* 0x000000cfcb04723e */ /* 0x002fce00000000ff */
[----:B------:R-:W-:Y:S01]  /*5be0*/  HMMA.16816.F32 R40, R4, R20, RZ ;  /* 0x000000140428723c */ /* 0x000fe200000018ff */
[----:B---3--:R-:W-:-:S04]  /*5bf0*/  FFMA.FTZ R10, R109, c[0x0][0x2d0], -R8 ;  /* 0x0000b4006d0a7a23 */ /* 0x008fc80000010808 */
[----:B------:R1:W-:Y:S03]  /*5c00*/  MUFU.EX2 R186, R10 ;  /* 0x0000000a00ba7308 */ /* 0x0003e60000000800 */
[C---:B------:R-:W-:Y:S08]  /*5c10*/  HMMA.16816.F32 R36, R4.reuse, R22, RZ ;  /* 0x000000160424723c */ /* 0x040ff000000018ff */
[----:B------:R-:W-:Y:S01]  /*5c20*/  HMMA.16816.F32 R32, R4, R24, RZ ;  /* 0x000000180420723c */ /* 0x000fe200000018ff */
[----:B-1----:R-:W-:-:S07]  /*5c30*/  FFMA.FTZ R10, R110, c[0x0][0x2d0], -R8 ;  /* 0x0000b4006e0a7a23 */ /* 0x002fce0000010808 */
[C---:B------:R-:W-:Y:S01]  /*5c40*/  HMMA.16816.F32 R20, R4.reuse, R28, RZ ;  /* 0x0000001c0414723c */ /* 0x040fe200000018ff */
[----:B------:R1:W-:Y:S07]  /*5c50*/  MUFU.EX2 R187, R10 ;  /* 0x0000000a00bb7308 */ /* 0x0003ee0000000800 */
[C---:B------:R-:W-:Y:S08]  /*5c60*/  HMMA.16816.F32 R12, R4.reuse, R26, RZ ;  /* 0x0000001a040c723c */ /* 0x040ff000000018ff */
[----:B------:R-:W-:Y:S01]  /*5c70*/  HMMA.16816.F32 R28, R4, R30, RZ ;  /* 0x0000001e041c723c */ /* 0x000fe200000018ff */
[----:B-1----:R-:W-:-:S04]  /*5c80*/  FFMA.FTZ R10, R111, c[0x0][0x2d0], -R3 ;  /* 0x0000b4006f0a7a23 */ /* 0x002fc80000010803 */
[----:B------:R1:W-:Y:S03]  /*5c90*/  MUFU.EX2 R179, R10 ;  /* 0x0000000a00b37308 */ /* 0x0003e60000000800 */
[C---:B------:R-:W-:Y:S08]  /*5ca0*/  HMMA.16816.F32 R16, R4.reuse, R44, RZ ;  /* 0x0000002c0410723c */ /* 0x040ff000000018ff */
[----:B------:R-:W-:Y:S01]  /*5cb0*/  HMMA.16816.F32 R24, R4, R46, RZ ;  /* 0x0000002e0418723c */ /* 0x000fe200000018ff */
[----:B-1----:R-:W-:-:S06]  /*5cc0*/  FFMA.FTZ R10, R112, c[0x0][0x2d0], -R3 ;  /* 0x0000b400700a7a23 */ /* 0x002fcc0000010803 */
[----:B------:R-:W-:Y:S01]  /*5cd0*/  F2FP.PACK_AB R4, R216, R215 ;  /* 0x000000d7d804723e */ /* 0x000fe200000000ff */
[----:B------:R1:W3:Y:S01]  /*5ce0*/  MUFU.EX2 R180, R10 ;  /* 0x0000000a00b47308 */ /* 0x0002e20000000800 */
[----:B----4-:R-:W-:Y:S02]  /*5cf0*/  F2FP.PACK_AB R6, R209, R210 ;  /* 0x000000d2d106723e */ /* 0x010fe400000000ff */
[----:B------:R-:W-:Y:S02]  /*5d00*/  F2FP.PACK_AB R5, R188, R198 ;  /* 0x000000c6bc05723e */ /* 0x000fe400000000ff */
[----:B------:R-:W-:-:S07]  /*5d10*/  F2FP.PACK_AB R7, R199, R200 ;  /* 0x000000c8c707723e */ /* 0x000fce00000000ff */
[----:B------:R-:W-:Y:S01]  /*5d20*/  HMMA.16816.F32 R48, R4, R64, R40 ;  /* 0x000000400430723c */ /* 0x000fe20000001828 */
[----:B-1----:R-:W-:-:S04]  /*5d30*/  FFMA.FTZ R10, R113, c[0x0][0x2d0], -R3 ;  /* 0x0000b400710a7a23 */ /* 0x002fc80000010803 */
[----:B------:R1:W-:Y:S03]  /*5d40*/  MUFU.EX2 R181, R10 ;  /* 0x0000000a00b57308 */ /* 0x0003e60000000800 */
[C---:B------:R-:W-:Y:S08]  /*5d50*/  HMMA.16816.F32 R44, R4.reuse, R60, R32 ;  /* 0x0000003c042c723c */ /* 0x040ff00000001820 */
[----:B------:R-:W-:Y:S01]  /*5d60*/  HMMA.16816.F32 R40, R4, R80, R20 ;  /* 0x000000500428723c */ /* 0x000fe20000001814 */
[----:B------:R-:W4:Y:S01]  /*5d70*/  LDSM.16.MT88.4 R20, [R190+0x1000] ;  /* 0x00100000be14783b */ /* 0x000f220000004200 */
[----:B-1----:R-:W-:-:S06]  /*5d80*/  FFMA.FTZ R10, R114, c[0x0][0x2d0], -R3 ;  /* 0x0000b400720a7a23 */ /* 0x002fcc0000010803 */
[C---:B------:R-:W-:Y:S01]  /*5d90*/  HMMA.16816.F32 R64, R4.reuse, R66, R36 ;  /* 0x000000420440723c */ /* 0x040fe20000001824 */
[----:B------:R1:W5:Y:S07]  /*5da0*/  MUFU.EX2 R182, R10 ;  /* 0x0000000a00b67308 */ /* 0x00036e0000000800 */
[C---:B------:R-:W-:Y:S08]  /*5db0*/  HMMA.16816.F32 R32, R4.reuse, R82, R28 ;  /* 0x000000520420723c */ /* 0x040ff0000000181c */
[----:B------:R-:W-:Y:S01]  /*5dc0*/  HMMA.16816.F32 R52, R4, R84, R16 ;  /* 0x000000540434723c */ /* 0x000fe20000001810 */
[----:B------:R-:W2:Y:S01]  /*5dd0*/  LDSM.16.MT88.4 R16, [R193+0x1000] ;  /* 0x00100000c110783b */ /* 0x000ea20000004200 */
[----:B-1----:R-:W-:-:S03]  /*5de0*/  FFMA.FTZ R10, R115, c[0x0][0x2d0], -R2 ;  /* 0x0000b400730a7a23 */ /* 0x002fc60000010802 */
[----:B------:R-:W-:Y:S01]  /*5df0*/  LDSM.16.MT88.4 R112, [R193+0x2000] ;  /* 0x00200000c170783b */ /* 0x000fe20000004200 */
[----:B------:R1:W-:Y:S02]  /*5e00*/  MUFU.EX2 R178, R10 ;  /* 0x0000000a00b27308 */ /* 0x0003e40000000800 */
[C---:B------:R-:W-:Y:S01]  /*5e10*/  HMMA.16816.F32 R36, R4.reuse, R62, R12 ;  /* 0x0000003e0424723c */ /* 0x040fe2000000180c */
[----:B------:R-:W2:Y:S07]  /*5e20*/  LDSM.16.MT88.4 R12, [R191+0x1000] ;  /* 0x00100000bf0c783b */ /* 0x000eae0000004200 */
[----:B------:R-:W-:Y:S01]  /*5e30*/  HMMA.16816.F32 R28, R4, R86, R24 ;  /* 0x00000056041c723c */ /* 0x000fe20000001818 */
[----:B------:R-:W2:Y:S01]  /*5e40*/  LDSM.16.MT88.4 R24, [R192+0x1000] ;  /* 0x00100000c018783b */ /* 0x000ea20000004200 */
[----:B-1----:R-:W-:-:S05]  /*5e50*/  FFMA.FTZ R10, R124, c[0x0][0x2d0], -R2 ;  /* 0x0000b4007c0a7a23 */ /* 0x002fca0000010802 */
[----:B---3--:R-:W-:Y:S01]  /*5e60*/  F2FP.PACK_AB R5, R180, R179 ;  /* 0x000000b3b405723e */ /* 0x008fe200000000ff */
[----:B------:R-:W-:Y:S01]  /*5e70*/  FFMA.FTZ R4, R126, c[0x0][0x2d0], -R2 ;  /* 0x0000b4007e047a23 */ /* 0x000fe20000010802 */
[----:B------:R-:W-:Y:S01]  /*5e80*/  F2FP.PACK_AB R6, R187, R186 ;  /* 0x000000babb06723e */ /* 0x000fe200000000ff */
[----:B------:R1:W3:Y:S01]  /*5e90*/  MUFU.EX2 R176, R10 ;  /* 0x0000000a00b07308 */ /* 0x0002e20000000800 */
[----:B-----5:R-:W-:-:S07]  /*5ea0*/  F2FP.PACK_AB R7, R182, R181 ;  /* 0x000000b5b607723e */ /* 0x020fce00000000ff */
[----:B------:R5:W-:Y:S01]  /*5eb0*/  MUFU.EX2 R175, R4 ;  /* 0x0000000400af7308 */ /* 0x000be20000000800 */
[----:B-1----:R-:W-:-:S07]  /*5ec0*/  FFMA.FTZ R10, R125, c[0x0][0x2d0], -R2 ;  /* 0x0000b4007d0a7a23 */ /* 0x002fce0000010802 */
[----:B------:R1:W1:Y:S01]  /*5ed0*/  MUFU.EX2 R177, R10 ;  /* 0x0000000a00b17308 */ /* 0x0002620000000800 */
[----:B-----5:R-:W-:-:S07]  /*5ee0*/  FFMA.FTZ R4, R127, c[0x0][0x2d0], -R0 ;  /* 0x0000b4007f047a23 */ /* 0x020fce0000010800 */
[----:B------:R5:W-:Y:S01]  /*5ef0*/  MUFU.EX2 R173, R4 ;  /* 0x0000000400ad7308 */ /* 0x000be20000000800 */
[----:B-1----:R-:W-:-:S07]  /*5f00*/  FFMA.FTZ R10, R129, c[0x0][0x2d0], -R0 ;  /* 0x0000b400810a7a23 */ /* 0x002fce0000010800 */
[----:B------:R1:W-:Y:S01]  /*5f10*/  MUFU.EX2 R172, R10 ;  /* 0x0000000a00ac7308 */ /* 0x0003e20000000800 */
[----:B-----5:R-:W-:-:S07]  /*5f20*/  FFMA.FTZ R4, R128, c[0x0][0x2d0], -R0 ;  /* 0x0000b40080047a23 */ /* 0x020fce0000010800 */
[----:B------:R5:W2:Y:S01]  /*5f30*/  MUFU.EX2 R174, R4 ;  /* 0x0000000400ae7308 */ /* 0x000aa20000000800 */
[----:B-1----:R-:W-:-:S07]  /*5f40*/  FFMA.FTZ R10, R130, c[0x0][0x2d0], -R0 ;  /* 0x0000b400820a7a23 */ /* 0x002fce0000010800 */
[----:B------:R1:W1:Y:S01]  /*5f50*/  MUFU.EX2 R87, R10 ;  /* 0x0000000a00577308 */ /* 0x0002620000000800 */
[----:B-----5:R-:W-:-:S07]  /*5f60*/  F2FP.PACK_AB R4, R185, R183 ;  /* 0x000000b7b904723e */ /* 0x020fce00000000ff */
[----:B----4-:R-:W-:Y:S01]  /*5f70*/  HMMA.16816.F32 R92, R4, R20, R104 ;  /* 0x00000014045c723c */ /* 0x010fe20000001868 */
[----:B-1----:R-:W-:-:S07]  /*5f80*/  FFMA.FTZ R10, R144, c[0x0][0x2d0], -R8 ;  /* 0x0000b400900a7a23 */ /* 0x002fce0000010808 */
[C---:B--2---:R-:W-:Y:S01]  /*5f90*/  HMMA.16816.F32 R104, R4.reuse, R16, R76 ;  /* 0x000000100468723c */ /* 0x044fe2000000184c */
[----:B------:R1:W-:Y:S07]  /*5fa0*/  MUFU.EX2 R83, R10 ;  /* 0x0000000a00537308 */ /* 0x0003ee0000000800 */
[C---:B------:R-:W-:Y:S08]  /*5fb0*/  HMMA.16816.F32 R120, R4.reuse, R12, R120 ;  /* 0x0000000c0478723c */ /* 0x040ff00000001878 */
[----:B------:R-:W-:Y:S01]  /*5fc0*/  HMMA.16816.F32 R136, R4, R24, R136 ;  /* 0x000000180488723c */ /* 0x000fe20000001888 */
[----:B-1----:R-:W-:-:S04]  /*5fd0*/  FFMA.FTZ R10, R142, c[0x0][0x2d0], -R8 ;  /* 0x0000b4008e0a7a23 */ /* 0x002fc80000010808 */
[----:B------:R1:W-:Y:S03]  /*5fe0*/  MUFU.EX2 R84, R10 ;  /* 0x0000000a00547308 */ /* 0x0003e60000000800 */
[C---:B------:R-:W-:Y:S08]  /*5ff0*/  HMMA.16816.F32 R100, R4.reuse, R22, R100 ;  /* 0x000000160464723c */ /* 0x040ff00000001864 */
[----:B------:R-:W-:Y:S01]  /*6000*/  HMMA.16816.F32 R116, R4, R18, R116 ;  /* 0x000000120474723c */ /* 0x000fe20000001874 */
[----:B-1----:R-:W-:-:S07]  /*6010*/  FFMA.FTZ R10, R140, c[0x0][0x2d0], -R8 ;  /* 0x0000b4008c0a7a23 */ /* 0x002fce0000010808 */
[C---:B------:R-:W-:Y:S01]  /*6020*/  HMMA.16816.F32 R132, R4.reuse, R14, R132 ;  /* 0x0000000e0484723c */ /* 0x040fe20000001884 */
[----:B------:R1:W-:Y:S07]  /*6030*/  MUFU.EX2 R85, R10 ;  /* 0x0000000a00557308 */ /* 0x0003ee0000000800 */
[----:B------:R-:W-:Y:S07]  /*6040*/  HMMA.16816.F32 R60, R4, R26, R56 ;  /* 0x0000001a043c723c */ /* 0x000fee0000001838 */
[----:B---3--:R-:W-:Y:S01]  /*6050*/  F2FP.PACK_AB R4, R176, R178 ;  /* 0x000000b2b004723e */ /* 0x008fe200000000ff */
[----:B-1----:R-:W-:Y:S01]  /*6060*/  FFMA.FTZ R10, R131, c[0x0][0x2d0], -R8 ;  /* 0x0000b400830a7a23 */ /* 0x002fe20000010808 */
[----:B------:R-:W-:Y:S01]  /*6070*/  F2FP.PACK_AB R6, R175, R177 ;  /* 0x000000b1af06723e */ /* 0x000fe200000000ff */
[----:B------:R-:W-:Y:S01]  /*6080*/  LDSM.16.MT88.4 R128, [R191+0x2000] ;  /* 0x00200000bf80783b */ /* 0x000fe20000004200 */
[----:B------:R-:W-:Y:S01]  /*6090*/  F2FP.PACK_AB R5, R174, R173 ;  /* 0x000000adae05723e */ /* 0x000fe200000000ff */
[----:B------:R1:W-:Y:S01]  /*60a0*/  MUFU.EX2 R86, R10 ;  /* 0x0000000a00567308 */ /* 0x0003e20000000800 */
[----:B------:R-:W-:-:S07]  /*60b0*/  F2FP.PACK_AB R7, R87, R172 ;  /* 0x000000ac5707723e */ /* 0x000fce00000000ff */
[----:B------:R-:W-:Y:S01]  /*60c0*/  HMMA.16816.F32 R56, R4, R20, R48 ;  /* 0x000000140438723c */ /* 0x000fe20000001830 */
[----:B-1----:R-:W-:-:S07]  /*60d0*/  FFMA.FTZ R10, R146, c[0x0][0x2d0], -R3 ;  /* 0x0000b400920a7a23 */ /* 0x002fce0000010803 */
[C---:B------:R-:W-:Y:S01]  /*60e0*/  HMMA.16816.F32 R48, R4.reuse, R16, R44 ;  /* 0x000000100430723c */ /* 0x040fe2000000182c */
[----:B------:R1:W-:Y:S07]  /*60f0*/  MUFU.EX2 R79, R10 ;  /* 0x0000000a004f7308 */ /* 0x0003ee0000000800 */
[C---:B------:R-:W-:Y:S01]  /*6100*/  HMMA.16816.F32 R44, R4.reuse, R18, R36 ;  /* 0x00000012042c723c */ /* 0x040fe20000001824 */
[----:B------:R-:W-:Y:S07]  /*6110*/  LDSM.16.MT88.4 R16, [R193+0x1800] ;  /* 0x00180000c110783b */ /* 0x000fee0000004200 */
[----:B------:R-:W-:Y:S01]  /*6120*/  HMMA.16816.F32 R36, R4, R14, R32 ;  /* 0x0000000e0424723c */ /* 0x000fe20000001820 */
[----:B-1----:R-:W-:-:S04]  /*6130*/  FFMA.FTZ R10, R145, c[0x0][0x2d0], -R3 ;  /* 0x0000b400910a7a23 */ /* 0x002fc80000010803 */
[----:B------:R1:W2:Y:S03]  /*6140*/  MUFU.EX2 R80, R10 ;  /* 0x0000000a00507308 */ /* 0x0002a60000000800 */
[C---:B------:R-:W-:Y:S01]  /*6150*/  HMMA.16816.F32 R64, R4.reuse, R22, R64 ;  /* 0x000000160440723c */ /* 0x040fe20000001840 */
[----:B------:R-:W3:Y:S07]  /*6160*/  LDSM.16.MT88.4 R20, [R190+0x1800] ;  /* 0x00180000be14783b */ /* 0x000eee0000004200 */
[----:B------:R-:W-:Y:S01]  /*6170*/  HMMA.16816.F32 R40, R4, R12, R40 ;  /* 0x0000000c0428723c */ /* 0x000fe20000001828 */
[----:B------:R-:W4:Y:S01]  /*6180*/  LDSM.16.MT88.4 R12, [R191+0x1800] ;  /* 0x00180000bf0c783b */ /* 0x000f220000004200 */
[----:B-1----:R-:W-:-:S06]  /*6190*/  FFMA.FTZ R10, R143, c[0x0][0x2d0], -R3 ;  /* 0x0000b4008f0a7a23 */ /* 0x002fcc0000010803 */
[C---:B------:R-:W-:Y:S01]  /*61a0*/  HMMA.16816.F32 R32, R4.reuse, R24, R52 ;  /* 0x000000180420723c */ /* 0x040fe20000001834 */
[----:B------:R1:W-:Y:S07]  /*61b0*/  MUFU.EX2 R81, R10 ;  /* 0x0000000a00517308 */ /* 0x0003ee0000000800 */
[----:B------:R-:W-:Y:S01]  /*61c0*/  HMMA.16816.F32 R28, R4, R26, R28 ;  /* 0x0000001a041c723c */ /* 0x000fe2000000181c */
[----:B------:R-:W5:Y:S06]  /*61d0*/  LDSM.16.MT88.4 R24, [R192+0x1800] ;  /* 0x00180000c018783b */ /* 0x000f6c0000004200 */
[----:B------:R-:W-:Y:S01]  /*61e0*/  FFMA.FTZ R4, R150, c[0x0][0x2d0], -R2 ;  /* 0x0000b40096047a23 */ /* 0x000fe20000010802 */
[----:B--2---:R-:W-:-:S02]  /*61f0*/  F2FP.PACK_AB R5, R80, R79 ;  /* 0x0000004f5005723e */ /* 0x004fc400000000ff */
[----:B------:R-:W-:Y:S01]  /*6200*/  F2FP.PACK_AB R6, R86, R85 ;  /* 0x000000555606723e */ /* 0x000fe200000000ff */
[----:B-1----:R-:W-:Y:S01]  /*6210*/  FFMA.FTZ R10, R141, c[0x0][0x2d0], -R3 ;  /* 0x0000b4008d0a7a23 */ /* 0x002fe20000010803 */
[----:B------:R1:W-:Y:S08]  /*6220*/  MUFU.EX2 R75, R4 ;  /* 0x00000004004b7308 */ /* 0x0003f00000000800 */
[----:B------:R2:W2:Y:S01]  /*6230*/  MUFU.EX2 R82, R10 ;  /* 0x0000000a00527308 */ /* 0x0004a20000000800 */
[----:B-1----:R-:W-:-:S07]  /*6240*/  FFMA.FTZ R4, R149, c[0x0][0x2d0], -R2 ;  /* 0x0000b40095047a23 */ /* 0x002fce0000010802 */
[----:B------:R1:W-:Y:S01]  /*6250*/  MUFU.EX2 R76, R4 ;  /* 0x00000004004c7308 */ /* 0x0003e20000000800 */
[----:B--2---:R-:W-:Y:S01]  /*6260*/  FFMA.FTZ R10, R147, c[0x0][0x2d0], -R2 ;  /* 0x0000b400930a7a23 */ /* 0x004fe20000010802 */
[----:B------:R-:W-:-:S06]  /*6270*/  F2FP.PACK_AB R7, R82, R81 ;  /* 0x000000515207723e */ /* 0x000fcc00000000ff */
[----:B------:R2:W-:Y:S01]  /*6280*/  MUFU.EX2 R77, R10 ;  /* 0x0000000a004d7308 */ /* 0x0005e20000000800 */
[----:B-1----:R-:W-:-:S07]  /*6290*/  FFMA.FTZ R4, R151, c[0x0][0x2d0], -R0 ;  /* 0x0000b40097047a23 */ /* 0x002fce0000010800 */
[----:B------:R1:W-:Y:S01]  /*62a0*/  MUFU.EX2 R73, R4 ;  /* 0x0000000400497308 */ /* 0x0003e20000000800 */
[----:B--2---:R-:W-:-:S07]  /*62b0*/  FFMA.FTZ R10, R148, c[0x0][0x2d0], -R2 ;  /* 0x0000b400940a7a23 */ /* 0x004fce0000010802 */
[----:B------:R2:W-:Y:S01]  /*62c0*/  MUFU.EX2 R78, R10 ;  /* 0x0000000a004e7308 */ /* 0x0005e20000000800 */
[----:B-1----:R-:W-:-:S07]  /*62d0*/  FFMA.FTZ R4, R153, c[0x0][0x2d0], -R0 ;  /* 0x0000b40099047a23 */ /* 0x002fce0000010800 */
[----:B------:R1:W-:Y:S01]  /*62e0*/  MUFU.EX2 R74, R4 ;  /* 0x00000004004a7308 */ /* 0x0003e20000000800 */
[----:B--2---:R-:W-:-:S07]  /*62f0*/  FFMA.FTZ R10, R152, c[0x0][0x2d0], -R0 ;  /* 0x0000b400980a7a23 */ /* 0x004fce0000010800 */
[----:B------:R2:W-:Y:S01]  /*6300*/  MUFU.EX2 R69, R10 ;  /* 0x0000000a00457308 */ /* 0x0005e20000000800 */
[----:B-1----:R-:W-:-:S07]  /*6310*/  F2FP.PACK_AB R4, R84, R83 ;  /* 0x000000535404723e */ /* 0x002fce00000000ff */
[----:B---3--:R-:W-:Y:S01]  /*6320*/  HMMA.16816.F32 R92, R4, R20, R92 ;  /* 0x00000014045c723c */ /* 0x008fe2000000185c */
[----:B--2---:R-:W-:-:S04]  /*6330*/  FFMA.FTZ R10, R154, c[0x0][0x2d0], -R0 ;  /* 0x0000b4009a0a7a23 */ /* 0x004fc80000010800 */
[----:B------:R1:W-:Y:S03]  /*6340*/  MUFU.EX2 R68, R10 ;  /* 0x0000000a00447308 */ /* 0x0003e60000000800 */
[C---:B------:R-:W-:Y:S08]  /*6350*/  HMMA.16816.F32 R100, R4.reuse, R22, R100 ;  /* 0x000000160464723c */ /* 0x040ff00000001864 */
[----:B------:R-:W-:Y:S01]  /*6360*/  HMMA.16816.F32 R104, R4, R16, R104 ;  /* 0x000000100468723c */ /* 0x000fe20000001868 */
[----:B-1----:R-:W-:-:S07]  /*6370*/  FFMA.FTZ R10, R158, c[0x0][0x2d0], -R8 ;  /* 0x0000b4009e0a7a23 */ /* 0x002fce0000010808 */
[C---:B------:R-:W-:Y:S01]  /*6380*/  HMMA.16816.F32 R116, R4.reuse, R18, R116 ;  /* 0x000000120474723c */ /* 0x040fe20000001874 */
[----:B------:R1:W-:Y:S07]  /*6390*/  MUFU.EX2 R52, R10 ;  /* 0x0000000a00347308 */ /* 0x0003ee0000000800 */
[C---:B----4-:R-:W-:Y:S08]  /*63a0*/  HMMA.16816.F32 R120, R4.reuse, R12, R120 ;  /* 0x0000000c0478723c */ /* 0x050ff00000001878 */
[----:B------:R-:W-:Y:S01]  /*63b0*/  HMMA.16816.F32 R132, R4, R14, R132 ;  /* 0x0000000e0484723c */ /* 0x000fe20000001884 */
[----:B-1----:R-:W-:-:S04]  /*63c0*/  FFMA.FTZ R10, R157, c[0x0][0x2d0], -R8 ;  /* 0x0000b4009d0a7a23 */ /* 0x002fc80000010808 */
[----:B------:R1:W2:Y:S03]  /*63d0*/  MUFU.EX2 R54, R10 ;  /* 0x0000000a00367308 */ /* 0x0002a60000000800 */
[C---:B-----5:R-:W-:Y:S08]  /*63e0*/  HMMA.16816.F32 R136, R4.reuse, R24, R136 ;  /* 0x000000180488723c */ /* 0x060ff00000001888 */
[----:B------:R-:W-:Y:S01]  /*63f0*/  HMMA.16816.F32 R60, R4, R26, R60 ;  /* 0x0000001a043c723c */ /* 0x000fe2000000183c */
[--C-:B-1----:R-:W-:Y:S01]  /*6400*/  FFMA.FTZ R10, R156, c[0x0][0x2d0], -R8.reuse ;  /* 0x0000b4009c0a7a23 */ /* 0x102fe20000010808 */
[----:B--2---:R-:W-:Y:S01]  /*6410*/  F2FP.PACK_AB R148, R54, R52 ;  /* 0x000000343694723e */ /* 0x004fe200000000ff */
[----:B------:R-:W-:-:S04]  /*6420*/  FFMA.FTZ R8, R155, c[0x0][0x2d0], -R8 ;  /* 0x0000b4009b087a23 */ /* 0x000fc80000010808 */
[----:B------:R-:W-:Y:S01]  /*6430*/  F2FP.PACK_AB R4, R78, R77 ;  /* 0x0000004d4e04723e */ /* 0x000fe200000000ff */
[----:B------:R-:W-:Y:S01]  /*6440*/  MUFU.EX2 R55, R10 ;  /* 0x0000000a00377308 */ /* 0x000fe20000000800 */
[----:B------:R-:W-:Y:S02]  /*6450*/  F2FP.PACK_AB R6, R76, R75 ;  /* 0x0000004b4c06723e */ /* 0x000fe400000000ff */
[----:B------:R-:W-:Y:S02]  /*6460*/  F2FP.PACK_AB R5, R74, R73 ;  /* 0x000000494a05723e */ /* 0x000fe400000000ff */
[----:B------:R-:W-:-:S03]  /*6470*/  F2FP.PACK_AB R7, R68, R69 ;  /* 0x000000454407723e */ /* 0x000fc600000000ff */
[----:B------:R1:W2:Y:S04]  /*6480*/  MUFU.EX2 R53, R8 ;  /* 0x0000000800357308 */ /* 0x0002a80000000800 */
[C---:B------:R-:W-:Y:S08]  /*6490*/  HMMA.16816.F32 R64, R4.reuse, R22, R64 ;  /* 0x000000160440723c */ /* 0x040ff00000001840 */
[----:B------:R-:W-:Y:S01]  /*64a0*/  HMMA.16816.F32 R56, R4, R20, R56 ;  /* 0x000000140438723c */ /* 0x000fe20000001838 */
[----:B-1----:R-:W-:Y:S01]  /*64b0*/  FFMA.FTZ R8, R160, c[0x0][0x2d0], -R3 ;  /* 0x0000b400a0087a23 */ /* 0x002fe20000010803 */
[----:B--2---:R-:W-:-:S03]  /*64c0*/  F2FP.PACK_AB R150, R53, R55 ;  /* 0x000000373596723e */ /* 0x004fc600000000ff */
[----:B------:R1:W-:Y:S03]  /*64d0*/  MUFU.EX2 R23, R8 ;  /* 0x0000000800177308 */ /* 0x0003e60000000800 */
[C---:B------:R-:W-:Y:S08]  /*64e0*/  HMMA.16816.F32 R48, R4.reuse, R16, R48 ;  /* 0x000000100430723c */ /* 0x040ff00000001830 */
[----:B------:R-:W-:Y:S01]  /*64f0*/  HMMA.16816.F32 R44, R4, R18, R44 ;  /* 0x00000012042c723c */ /* 0x000fe2000000182c */
[----:B-1----:R-:W-:-:S07]  /*6500*/  FFMA.FTZ R8, R161, c[0x0][0x2d0], -R3 ;  /* 0x0000b400a1087a23 */ /* 0x002fce0000010803 */
[C---:B------:R-:W-:Y:S01]  /*6510*/  HMMA.16816.F32 R40, R4.reuse, R12, R40 ;  /* 0x0000000c0428723c */ /* 0x040fe20000001828 */
[----:B------:R1:W2:Y:S07]  /*6520*/  MUFU.EX2 R22, R8 ;  /* 0x0000000800167308 */ /* 0x0002ae0000000800 */
[C---:B------:R-:W-:Y:S01]  /*6530*/  HMMA.16816.F32 R36, R4.reuse, R14, R36 ;  /* 0x0000000e0424723c */ /* 0x040fe20000001824 */
[----:B------:R-:W3:Y:S07]  /*6540*/  LDSM.16.MT88.4 R12, [R192+0x2000] ;  /* 0x00200000c00c783b */ /* 0x000eee0000004200 */
[----:B------:R-:W-:Y:S01]  /*6550*/  HMMA.16816.F32 R32, R4, R24, R32 ;  /* 0x000000180420723c */ /* 0x000fe20000001820 */
[----:B-1----:R-:W-:Y:S01]  /*6560*/  FFMA.FTZ R8, R159, c[0x0][0x2d0], -R3 ;  /* 0x0000b4009f087a23 */ /* 0x002fe20000010803 */
[----:B--2---:R-:W-:-:S03]  /*6570*/  F2FP.PACK_AB R149, R22, R23 ;  /* 0x000000171695723e */ /* 0x004fc600000000ff */
[----:B------:R1:W-:Y:S03]  /*6580*/  MUFU.EX2 R21, R8 ;  /* 0x0000000800157308 */ /* 0x0003e60000000800 */
[----:B------:R-:W-:Y:S07]  /*6590*/  HMMA.16816.F32 R28, R4, R26, R28 ;  /* 0x0000001a041c723c */ /* 0x000fee000000181c */
[----:B------:R-:W-:-:S02]  /*65a0*/  FFMA.FTZ R5, R162, c[0x0][0x2d0], -R3 ;  /* 0x0000b400a2057a23 */ /* 0x000fc40000010803 */
[----:B------:R-:W-:Y:S02]  /*65b0*/  FFMA.FTZ R7, R169, c[0x0][0x2d0], -R0 ;  /* 0x0000b400a9077a23 */ /* 0x000fe40000010800 */
[----:B------:R2:W4:Y:S01]  /*65c0*/  MUFU.EX2 R20, R5 ;  /* 0x0000000500147308 */ /* 0x0005220000000800 */
[--C-:B------:R-:W-:Y:S02]  /*65d0*/  FFMA.FTZ R4, R167, c[0x0][0x2d0], -R2.reuse ;  /* 0x0000b400a7047a23 */ /* 0x100fe40000010802 */
[----:B------:R-:W-:Y:S02]  /*65e0*/  FFMA.FTZ R3, R165, c[0x0][0x2d0], -R2 ;  /* 0x0000b400a5037a23 */ /* 0x000fe40000010802 */
[----:B-1----:R-:W-:Y:S02]  /*65f0*/  FFMA.FTZ R8, R168, c[0x0][0x2d0], -R0 ;  /* 0x0000b400a8087a23 */ /* 0x002fe40000010800 */
[--C-:B------:R-:W-:Y:S01]  /*6600*/  FFMA.FTZ R6, R164, c[0x0][0x2d0], -R2.reuse ;  /* 0x0000b400a4067a23 */ /* 0x100fe20000010802 */
[----:B------:R1:W-:Y:S01]  /*6610*/  MUFU.EX2 R16, R4 ;  /* 0x0000000400107308 */ /* 0x0003e20000000800 */
[----:B------:R-:W-:-:S02]  /*6620*/  FFMA.FTZ R2, R163, c[0x0][0x2d0], -R2 ;  /* 0x0000b400a3027a23 */ /* 0x000fc40000010802 */
[----:B--2---:R-:W-:-:S05]  /*6630*/  FFMA.FTZ R5, R170, c[0x0][0x2d0], -R0 ;  /* 0x0000b400aa057a23 */ /* 0x004fca0000010800 */
[----:B------:R-:W-:Y:S01]  /*6640*/  MUFU.EX2 R10, R7 ;  /* 0x00000007000a7308 */ /* 0x000fe20000000800 */
[----:B------:R-:W-:Y:S01]  /*6650*/  FFMA.FTZ R0, R166, c[0x0][0x2d0], -R0 ;  /* 0x0000b400a6007a23 */ /* 0x000fe20000010800 */
[----:B----4-:R-:W-:Y:S01]  /*6660*/  F2FP.PACK_AB R151, R20, R21 ;  /* 0x000000151497723e */ /* 0x010fe200000000ff */
[----:B-1----:R-:W-:-:S05]  /*6670*/  FADD.FTZ R4, R202, R11 ;  /* 0x0000000bca047221 */ /* 0x002fca0000010000 */
[----:B------:R1:W2:Y:S01]  /*6680*/  MUFU.EX2 R19, R3 ;  /* 0x0000000300137308 */ /* 0x0002a20000000800 */
[C---:B------:R-:W-:Y:S07]  /*6690*/  HMMA.16816.F32 R92, R148.reuse, R96, R92 ;  /* 0x00000060945c723c */ /* 0x040fee000000185c */
[----:B------:R4:W-:Y:S01]  /*66a0*/  MUFU.EX2 R7, R0 ;  /* 0x0000000000077308 */ /* 0x0009e20000000800 */
[----:B------:R-:W-:Y:S01]  /*66b0*/  HMMA.16816.F32 R100, R148, R98, R100 ;  /* 0x000000629464723c */ /* 0x000fe20000001864 */
[----:B-1----:R-:W-:-:S06]  /*66c0*/  FADD.FTZ R3, R207, R203 ;  /* 0x000000cbcf037221 */ /* 0x002fcc0000010000 */
[----:B------:R1:W-:Y:S01]  /*66d0*/  MUFU.EX2 R17, R2 ;  /* 0x0000000200117308 */ /* 0x0003e20000000800 */
[----:B--2---:R-:W-:Y:S01]  /*66e0*/  F2FP.PACK_AB R144, R19, R16 ;  /* 0x000000101390723e */ /* 0x004fe200000000ff */
[----:B------:R-:W-:Y:S01]  /*66f0*/  HMMA.16816.F32 R104, R148, R112, R104 ;  /* 0x000000709468723c */ /* 0x000fe20000001868 */
[----:B------:R-:W-:Y:S02]  /*6700*/  FADD.FTZ R3, R206, R3 ;  /* 0x00000003ce037221 */ /* 0x000fe40000010000 */
[----:B----4-:R-:W-:-:S03]  /*6710*/  FADD.FTZ R0, R212, R211 ;  /* 0x000000d3d4007221 */ /* 0x010fc60000010000 */
[----:B------:R2:W4:Y:S01]  /*6720*/  MUFU.EX2 R11, R5 ;  /* 0x00000005000b7308 */ /* 0x0005220000000800 */
[----:B------:R-:W-:Y:S01]  /*6730*/  FADD.FTZ R3, R217, R3 ;  /* 0x00000003d9037221 */ /* 0x000fe20000010000 */
[----:B------:R-:W-:Y:S01]  /*6740*/  HMMA.16816.F32 R116, R148, R114, R116 ;  /* 0x000000729474723c */ /* 0x000fe20000001874 */
[----:B------:R-:W-:Y:S02]  /*6750*/  FADD.FTZ R0, R213, R0 ;  /* 0x00000000d5007221 */ /* 0x000fe40000010000 */
[----:B-1----:R-:W-:-:S03]  /*6760*/  FADD.FTZ R2, R218, R4 ;  /* 0x00000004da027221 */ /* 0x002fc60000010000 */
[----:B------:R-:W1:Y:S02]  /*6770*/  MUFU.EX2 R18, R6 ;  /* 0x0000000600127308 */ /* 0x000e640000000800 */
[C---:B------:R-:W-:Y:S01]  /*6780*/  HMMA.16816.F32 R120, R148.reuse, R128, R120 ;  /* 0x000000809478723c */ /* 0x040fe20000001878 */
[----:B------:R-:W-:Y:S02]  /*6790*/  FADD.FTZ R4, R219, R2 ;  /* 0x00000002db047221 */ /* 0x000fe40000010000 */
[----:B------:R-:W-:Y:S02]  /*67a0*/  FADD.FTZ R2, R214, R0 ;  /* 0x00000000d6027221 */ /* 0x000fe40000010000 */
[----:B--2---:R-:W-:Y:S01]  /*67b0*/  FADD.FTZ R5, R89, R88 ;  /* 0x0000005859057221 */ /* 0x004fe20000010000 */
[----:B------:R-:W2:Y:S01]  /*67c0*/  MUFU.EX2 R8, R8 ;  /* 0x0000000800087308 */ /* 0x000ea20000000800 */
[----:B------:R-:W-:Y:S01]  /*67d0*/  FADD.FTZ R0, R227, R4 ;  /* 0x00000004e3007221 */ /* 0x000fe20000010000 */
[----:B----4-:R-:W-:Y:S01]  /*67e0*/  F2FP.PACK_AB R145, R10, R11 ;  /* 0x0000000b0a91723e */ /* 0x010fe200000000ff */
[----:B------:R-:W-:Y:S01]  /*67f0*/  FADD.FTZ R5, R208, R5 ;  /* 0x00000005d0057221 */ /* 0x000fe20000010000 */
[----:B------:R-:W-:Y:S01]  /*6800*/  HMMA.16816.F32 R132, R148, R130, R132 ;  /* 0x000000829484723c */ /* 0x000fe20000001884 */
[----:B------:R-:W-:-:S02]  /*6810*/  FADD.FTZ R2, R221, R2 ;  /* 0x00000002dd027221 */ /* 0x000fc40000010000 */
[----:B------:R-:W-:Y:S01]  /*6820*/  FADD.FTZ R4, R215, R3 ;  /* 0x00000003d7047221 */ /* 0x000fe20000010000 */
[----:B-1----:R-:W-:Y:S01]  /*6830*/  F2FP.PACK_AB R146, R17, R18 ;  /* 0x000000121192723e */ /* 0x002fe200000000ff */
[----:B------:R-:W-:Y:S02]  /*6840*/  FADD.FTZ R5, R205, R5 ;  /* 0x00000005cd057221 */ /* 0x000fe40000010000 */
[----:B------:R-:W-:Y:S01]  /*6850*/  FADD.FTZ R3, R224, R0 ;  /* 0x00000000e0037221 */ /* 0x000fe20000010000 */
[----:B---3--:R-:W-:Y:S01]  /*6860*/  HMMA.16816.F32 R136, R148, R12, R136 ;  /* 0x0000000c9488723c */ /* 0x008fe20000001888 */
[----:B------:R-:W-:Y:S02]  /*6870*/  FADD.FTZ R2, R222, R2 ;  /* 0x00000002de027221 */ /* 0x000fe40000010000 */
[----:B------:R-:W-:Y:S01]  /*6880*/  FADD.FTZ R0, R216, R4 ;  /* 0x00000004d8007221 */ /* 0x000fe20000010000 */
[----:B--2---:R-:W-:Y:S01]  /*6890*/  F2FP.PACK_AB R147, R7, R8 ;  /* 0x000000080793723e */ /* 0x004fe200000000ff */
        /* <DEDUP_REMOVED lines=56> */
[----:B------:R-:W-:Y:S01]  /*6c20*/  FADD.FTZ R6, R22, R0 ;  /* 0x0000000016067221 */ /* 0x000fe20000010000 */
[----:B------:R-:W-:Y:S01]  /*6c30*/  IADD3 R0, R171, -0x2, RZ ;  /* 0xfffffffeab007810 */ /* 0x000fe20007ffe0ff */
[----:B------:R-:W-:-:S02]  /*6c40*/  FADD.FTZ R2, R10, R2 ;  /* 0x000000020a027221 */ /* 0x000fc40000010000 */
[----:B------:R-:W-:Y:S01]  /*6c50*/  FADD.FTZ R3, R19, R3 ;  /* 0x0000000313037221 */ /* 0x000fe20000010000 */
[----:B------:R-:W-:Y:S01]  /*6c60*/  ISETP.GE.AND P1, PT, R0, R229, PT ;  /* 0x000000e50000720c */ /* 0x000fe20003f26270 */
[----:B------:R-:W-:Y:S02]  /*6c70*/  FADD.FTZ R5, R55, R4 ;  /* 0x0000000437057221 */ /* 0x000fe40000010000 */
[----:B------:R-:W-:Y:S02]  /*6c80*/  FADD.FTZ R4, R21, R6 ;  /* 0x0000000615047221 */ /* 0x000fe40000010000 */
[----:B------:R-:W-:Y:S02]  /*6c90*/  FADD.FTZ R2, R8, R2 ;  /* 0x0000000208027221 */ /* 0x000fe40000010000 */
[----:B------:R-:W-:Y:S02]  /*6ca0*/  FADD.FTZ R3, R18, R3 ;  /* 0x0000000312037221 */ /* 0x000fe40000010000 */
[----:B------:R-:W-:-:S02]  /*6cb0*/  FADD.FTZ R5, R53, R5 ;  /* 0x0000000535057221 */ /* 0x000fc40000010000 */
[----:B------:R-:W-:Y:S02]  /*6cc0*/  FADD.FTZ R4, R20, R4 ;  /* 0x0000000414047221 */ /* 0x000fe40000010000 */
[----:B------:R-:W-:Y:S01]  /*6cd0*/  FADD.FTZ R2, R7, R2 ;  /* 0x0000000207027221 */ /* 0x000fe20000010000 */
[----:B------:R1:W-:Y:S01]  /*6ce0*/  STL [R1], R5 ;  /* 0x0000000501007387 */ /* 0x0003e20000100800 */
[----:B------:R-:W-:-:S03]  /*6cf0*/  FADD.FTZ R3, R17, R3 ;  /* 0x0000000311037221 */ /* 0x000fc60000010000 */
[----:B------:R1:W-:Y:S04]  /*6d00*/  STL [R1+0x4], R4 ;  /* 0x0000040401007387 */ /* 0x0003e80000100800 */
[----:B------:R1:W-:Y:S04]  /*6d10*/  STL [R1+0xc], R2 ;  /* 0x00000c0201007387 */ /* 0x0003e80000100800 */
[----:B------:R1:W-:Y:S01]  /*6d20*/  STL [R1+0x8], R3 ;  /* 0x0000080301007387 */ /* 0x0003e20000100800 */
[----:B------:R-:W-:Y:S05]  /*6d30*/  @!P1 BRA `(.L_x_81) ;  /* 0x00003f0000009947 */ /* 0x000fea0003800000 */
[----:B------:R-:W-:Y:S01]  /*6d40*/  MOV R230, R0 ;  /* 0x0000000000e67202 */ /* 0x000fe20000000f00 */
[----:B------:R-:W-:Y:S01]  /*6d50*/  IMAD.MOV.U32 R0, RZ, RZ, R72 ;  /* 0x000000ffff007224 */ /* 0x000fe200078e0048 */
[----:B------:R-:W-:Y:S01]  /*6d60*/  MOV R84, R71 ;  /* 0x0000004700547202 */ /* 0x000fe20000000f00 */
[----:B------:R-:W-:Y:S01]  /*6d70*/  IMAD.MOV.U32 R85, RZ, RZ, R70 ;  /* 0x000000ffff557224 */ /* 0x000fe200078e0046 */
[----:B------:R-:W-:-:S02]  /*6d80*/  MOV R86, R9 ;  /* 0x0000000900567202 */ /* 0x000fc40000000f00 */
.L_x_88:
[----:B------:R-:W2:Y:S01]  /*6d90*/  LDL.64 R8, [R1+0x28] ;  /* 0x0000280001087983 */ /* 0x000ea20000100a00 */
[----:B------:R-:W-:Y:S04]  /*6da0*/  DEPBAR.LE SB0, 0x0 ;  /* 0x000080000000791a */ /* 0x000fe80000000000 */
[----:B------:R-:W3:Y:S04]  /*6db0*/  LDL R6, [R1+0x38] ;  /* 0x0000380001067983 */ /* 0x000ee80000100800 */
[----:B------:R-:W-:Y:S01]  /*6dc0*/  BAR.SYNC.DEFER_BLOCKING 0x0 ;  /* 0x0000000000007b1d */ /* 0x000fe20000010000 */
[----:B------:R-:W-:Y:S01]  /*6dd0*/  R2P PR, R244, 0x6 ;  /* 0x00000006f4007804 */ /* 0x000fe20000000000 */
[----:B-1----:R-:W-:Y:S01]  /*6de0*/  IMAD.WIDE.U32 R4, R220, c[0x0][0x208], RZ ;  /* 0x00008200dc047a25 */ /* 0x002fe200078e00ff */
[C---:B------:R-:W-:Y:S02]  /*6df0*/  IADD3 R2, R184.reuse, 0x20, RZ ;  /* 0x00000020b8027810 */ /* 0x040fe40007ffe0ff */
[----:B------:R-:W-:Y:S01]  /*6e00*/  SHF.R.S32.HI R3, RZ, 0x1f, R220 ;  /* 0x0000001fff037819 */ /* 0x000fe200000114dc */
[----:B------:R-:W-:Y:S01]  /*6e10*/  IMAD.SHL.U32 R59, R231, 0x2, RZ ;  /* 0x00000002e73b7824 */ /* 0x000fe200078e00ff */
[C---:B------:R-:W-:Y:S03]  /*6e20*/  IADD3 R87, R184.reuse, 0x40, RZ ;  /* 0x00000040b8577810 */ /* 0x040fe60007ffe0ff */
[----:B------:R-:W-:Y:S04]  /*6e30*/  IMAD R3, R3, c[0x0][0x208], RZ ;  /* 0x0000820003037a24 */ /* 0x000fe800078e02ff */
[----:B------:R-:W-:Y:S01]  /*6e40*/  @P1 IADD3 R2, R184, -0x20, RZ ;  /* 0xffffffe0b8021810 */ /* 0x000fe20007ffe0ff */
[----:B------:R-:W-:Y:S01]  /*6e50*/  IMAD R3, R220, c[0x0][0x20c], R3 ;  /* 0x00008300dc037a24 */ /* 0x000fe200078e0203 */
[----:B------:R-:W-:Y:S03]  /*6e60*/  @P2 IADD3 R87, R184, -0x40, RZ ;  /* 0xffffffc0b8572810 */ /* 0x000fe60007ffe0ff */
[----:B------:R-:W-:Y:S01]  /*6e70*/  IMAD.IADD R3, R5, 0x1, R3 ;  /* 0x0000000105037824 */ /* 0x000fe200078e0203 */
[----:B------:R-:W-:Y:S02]  /*6e80*/  SHF.R.S32.HI R5, RZ, 0x1f, R201 ;  /* 0x0000001fff057819 */ /* 0x000fe400000114c9 */
[C---:B------:R-:W-:Y:S01]  /*6e90*/  IADD3 R188, R87.reuse, 0x2000, RZ ;  /* 0x0000200057bc7810 */ /* 0x040fe20007ffe0ff */
[----:B------:R-:W1:Y:S01]  /*6ea0*/  LDSM.16.M88.4 R160, [R2] ;  /* 0x0000000002a0783b */ /* 0x000e620000000200 */
[C---:B------:R-:W-:Y:S02]  /*6eb0*/  IADD3 R187, R87.reuse, 0x1800, RZ ;  /* 0x0000180057bb7810 */ /* 0x040fe40007ffe0ff */
[C---:B------:R-:W-:Y:S01]  /*6ec0*/  IADD3 R186, R87.reuse, 0x1000, RZ ;  /* 0x0000100057ba7810 */ /* 0x040fe20007ffe0ff */
[----:B------:R-:W4:Y:S01]  /*6ed0*/  LDSM.16.M88.4 R168, [R2+0x800] ;  /* 0x0008000002a8783b */ /* 0x000f220000000200 */
[----:B------:R-:W-:Y:S03]  /*6ee0*/  IADD3 R185, R87, 0x800, RZ ;  /* 0x0000080057b97810 */ /* 0x000fe60007ffe0ff */
[----:B------:R-:W1:Y:S04]  /*6ef0*/  LDSM.16.M88.4 R172, [R2+0x1000] ;  /* 0x0010000002ac783b */ /* 0x000e680000000200 */
[----:B------:R-:W1:Y:S04]  /*6f00*/  LDSM.16.M88.4 R176, [R2+0x1800] ;  /* 0x0018000002b0783b */ /* 0x000e680000000200 */
[----:B------:R5:W1:Y:S04]  /*6f10*/  LDSM.16.M88.4 R180, [R2+0x2000] ;  /* 0x0020000002b4783b */ /* 0x000a680000000200 */
[----:B------:R1:W1:Y:S04]  /*6f20*/  LDSM.16.M88.4 R80, [R194] ;  /* 0x00000000c250783b */ /* 0x0002680000000200 */
[----:B------:R1:W1:Y:S04]  /*6f30*/  LDSM.16.M88.4 R76, [R194+0x2000] ;  /* 0x00200000c24c783b */ /* 0x0002680000000200 */
[----:B------:R1:W1:Y:S04]  /*6f40*/  LDSM.16.M88.4 R16, [R184] ;  /* 0x00000000b810783b */ /* 0x0002680000000200 */
[----:B------:R1:W1:Y:S04]  /*6f50*/  LDSM.16.M88.4 R32, [R184+0x800] ;  /* 0x00080000b820783b */ /* 0x0002680000000200 */
[----:B------:R1:W1:Y:S01]  /*6f60*/  LDSM.16.M88.4 R48, [R184+0x1000] ;  /* 0x00100000b830783b */ /* 0x0002620000000200 */
[----:B-----5:R-:W-:Y:S03]  /*6f70*/  IMAD.MOV.U32 R2, RZ, RZ, R4 ;  /* 0x000000ffff027224 */ /* 0x020fe600078e0004 */
[----:B------:R1:W1:Y:S01]  /*6f80*/  LDSM.16.M88.4 R64, [R184+0x1800] ;  /* 0x00180000b840783b */ /* 0x0002620000000200 */
[----:B------:R-:W-:Y:S02]  /*6f90*/  IMAD R4, R5, c[0x0][0x218], RZ ;  /* 0x0000860005047a24 */ /* 0x000fe400078e02ff */
[C---:B------:R-:W-:Y:S01]  /*6fa0*/  IMAD.WIDE.U32 R2, R201.reuse, c[0x0][0x218], R2 ;  /* 0x00008600c9027a25 */ /* 0x040fe200078e0002 */
[----:B------:R1:W1:Y:S03]  /*6fb0*/  LDSM.16.M88.4 R152, [R184+0x2000] ;  /* 0x00200000b898783b */ /* 0x0002660000000200 */
[----:B------:R-:W-:Y:S01]  /*6fc0*/  IMAD R4, R201, c[0x0][0x21c], R4 ;  /* 0x00008700c9047a24 */ /* 0x000fe200078e0204 */
[----:B------:R1:W1:Y:S04]  /*6fd0*/  LDSM.16.M88.4 R156, [R197] ;  /* 0x00000000c59c783b */ /* 0x0002680000000200 */
[----:B------:R1:W1:Y:S01]  /*6fe0*/  LDSM.16.M88.4 R164, [R197+0x2000] ;  /* 0x00200000c5a4783b */ /* 0x0002620000000200 */
[----:B--2---:R-:W-:Y:S04]  /*6ff0*/  IADD3 R2, P1, R8, R2, RZ ;  /* 0x0000000208027210 */ /* 0x004fe80007f3e0ff */
[----:B---3--:R-:W-:Y:S02]  /*7000*/  IADD3.X R3, R6, R3, R4, P1, !PT ;  /* 0x0000000306037210 */ /* 0x008fe40000ffe404 */
[----:B------:R-:W-:Y:S02]  /*7010*/  SHF.R.S32.HI R6, RZ, 0x1f, R231 ;  /* 0x0000001fff067819 */ /* 0x000fe400000114e7 */
[C---:B------:R-:W-:Y:S02]  /*7020*/  LEA R40, P1, R2.reuse, c[0x0][0x1f8], 0x1 ;  /* 0x00007e0002287a11 */ /* 0x040fe400078208ff */
[----:B------:R-:W-:Y:S02]  /*7030*/  SHF.L.U64.HI R68, R231, 0x1, R6 ;  /* 0x00000001e7447819 */ /* 0x000fe40000010206 */
[----:B------:R-:W-:Y:S01]  /*7040*/  LEA.HI.X R56, R2, c[0x0][0x1fc], R3, 0x1, P1 ;  /* 0x00007f0002387a11 */ /* 0x000fe200008f0c03 */
[----:B------:R-:W-:-:S06]  /*7050*/  BRA.DIV ~URZ, `(.L_x_82) ;  /* 0x000094327f007947 */ /* 0x000fcc000b800000 */
[----:B-1--4-:R1:W2:Y:S02]  /*7060*/  SHFL.IDX PT, R58, R56, RZ, 0x181f ;  /* 0x00181fff383a7589 */ /* 0x0122a400000e0000 */
.L_x_175:
[-C--:B------:R-:W-:Y:S01]  /*7070*/  HMMA.16816.F32 R4, R80, R16.reuse, RZ ;  /* 0x000000105004723c */ /* 0x080fe200000018ff */
[----:B------:R-:W3:Y:S01]  /*7080*/  SHFL.IDX PT, R2, R40, RZ, 0x181f ;  /* 0x00181fff28027589 */ /* 0x000ee200000e0000 */
[----:B------:R-:W-:Y:S01]  /*7090*/  BSSY B0, `(.L_x_83) ;  /* 0x000016d000007945 */ /* 0x000fe20003800000 */
[----:B------:R-:W-:Y:S04]  /*70a0*/  ISETP.GE.AND P1, PT, R231, c[0x0][0x1d4], PT ;  /* 0x00007500e7007a0c */ /* 0x000fe80003f26270 */
[----:B------:R-:W-:Y:S01]  /*70b0*/  SEL R198, RZ, 0x10, P1 ;  /* 0x00000010ffc67807 */ /* 0x000fe20000800000 */
[C---:B------:R-:W-:Y:S01]  /*70c0*/  HMMA.16816.F32 R8, R76.reuse, R16, RZ ;  /* 0x000000104c08723c */ /* 0x040fe200000018ff */
[----:B------:R-:W4:Y:S03]  /*70d0*/  SHFL.IDX PT, R3, R40, 0x1, 0x181f ;  /* 0x00381f0028037f89 */ /* 0x000f2600000e0000 */
[----:B------:R-:W-:Y:S04]  /*70e0*/  IADD3 R52, -R198, 0x10, RZ ;  /* 0x00000010c6347810 */ /* 0x000fe80007ffe1ff */
[-C--:B------:R-:W-:Y:S01]  /*70f0*/  HMMA.16816.F32 R12, R76, R18.reuse, RZ ;  /* 0x000000124c0c723c */ /* 0x080fe200000018ff */
[----:B------:R-:W5:Y:S03]  /*7100*/  SHFL.IDX PT, R57, R56, 0x1, 0x181f ;  /* 0x00381f0038397f89 */ /* 0x000f6600000e0000 */
[----:B------:R-:W-:Y:S04]  /*7110*/  LOP3.LUT R52, R52, 0xf, RZ, 0xc0, !PT ;  /* 0x0000000f34347812 */ /* 0x000fe800078ec0ff */
[C---:B------:R-:W-:Y:S01]  /*7120*/  HMMA.16816.F32 R16, R80.reuse, R18, RZ ;  /* 0x000000125010723c */ /* 0x040fe200000018ff */
[----:B------:R-:W1:Y:S07]  /*7130*/  SHFL.IDX PT, R53, R40, 0x2, 0x181f ;  /* 0x00581f0028357f89 */ /* 0x000e6e00000e0000 */
[-C--:B------:R-:W-:Y:S01]  /*7140*/  HMMA.16816.F32 R20, R80, R32.reuse, RZ ;  /* 0x000000205014723c */ /* 0x080fe200000018ff */
[----:B------:R-:W3:Y:S07]  /*7150*/  SHFL.IDX PT, R54, R40, 0x3, 0x181f ;  /* 0x00781f0028367f89 */ /* 0x000eee00000e0000 */
[C---:B------:R-:W-:Y:S01]  /*7160*/  HMMA.16816.F32 R24, R76.reuse, R32, RZ ;  /* 0x000000204c18723c */ /* 0x040fe200000018ff */
[----:B------:R1:W-:Y:S07]  /*7170*/  SHFL.IDX PT, R55, R40, 0x4, 0x181f ;  /* 0x00981f0028377f89 */ /* 0x0003ee00000e0000 */
[-C--:B------:R-:W-:Y:S01]  /*7180*/  HMMA.16816.F32 R28, R76, R34.reuse, RZ ;  /* 0x000000224c1c723c */ /* 0x080fe200000018ff */
[----:B------:R-:W3:Y:S07]  /*7190*/  SHFL.IDX PT, R61, R56, 0x2, 0x181f ;  /* 0x00581f00383d7f89 */ /* 0x000eee00000e0000 */
[C---:B------:R-:W-:Y:S01]  /*71a0*/  HMMA.16816.F32 R32, R80.reuse, R34, RZ ;  /* 0x000000225020723c */ /* 0x040fe200000018ff */
[----:B------:R-:W3:Y:S07]  /*71b0*/  SHFL.IDX PT, R71, R56, 0x3, 0x181f ;  /* 0x00781f0038477f89 */ /* 0x000eee00000e0000 */
[-C--:B------:R-:W-:Y:S01]  /*71c0*/  HMMA.16816.F32 R36, R80, R48.reuse, RZ ;  /* 0x000000305024723c */ /* 0x080fe200000018ff */
[----:B------:R-:W3:Y:S07]  /*71d0*/  SHFL.IDX PT, R69, R56, 0x4, 0x181f ;  /* 0x00981f0038457f89 */ /* 0x000eee00000e0000 */
[C---:B-1----:R-:W-:Y:S01]  /*71e0*/  HMMA.16816.F32 R40, R76.reuse, R48, RZ ;  /* 0x000000304c28723c */ /* 0x042fe200000018ff */
[----:B------:R-:W2:Y:S07]  /*71f0*/  LDL R232, [R1+0x10] ;  /* 0x0000100001e87983 */ /* 0x000eae0000100800 */
[-C--:B------:R-:W-:Y:S08]  /*7200*/  HMMA.16816.F32 R44, R76, R50.reuse, RZ ;  /* 0x000000324c2c723c */ /* 0x080ff000000018ff */
[C---:B------:R-:W-:Y:S04]  /*7210*/  HMMA.16816.F32 R48, R80.reuse, R50, RZ ;  /* 0x000000325030723c */ /* 0x040fe800000018ff */
[-C--:B---3--:R-:W-:Y:S02]  /*7220*/  IADD3 R2, P2, R2, R59.reuse, RZ ;  /* 0x0000003b02027210 */ /* 0x088fe40007f5e0ff */
[-C--:B----4-:R-:W-:Y:S02]  /*7230*/  IADD3 R62, P6, R3, R59.reuse, RZ ;  /* 0x0000003b033e7210 */ /* 0x090fe40007fde0ff */
[-C--:B--2---:R-:W-:Y:S04]  /*7240*/  IADD3.X R3, R58, R68.reuse, RZ, P2, !PT ;  /* 0x000000443a037210 */ /* 0x084fe800017fe4ff */
[-C--:B-----5:R-:W-:Y:S01]  /*7250*/  IADD3.X R63, R57, R68.reuse, RZ, P6, !PT ;  /* 0x00000044393f7210 */ /* 0x0a0fe200037fe4ff */
[----:B------:R1:W-:Y:S01]  /*7260*/  LDGSTS.E.BYPASS.LTC128B.128 [R204+0x100], [R2.64], !P1 ;  /* 0x0010000002cc7fae */ /* 0x0003e2000c901d46 */
[-C--:B------:R-:W-:Y:S02]  /*7270*/  IADD3 R60, P5, R53, R59.reuse, RZ ;  /* 0x0000003b353c7210 */ /* 0x080fe40007fbe0ff */
[----:B------:R-:W-:Y:S02]  /*7280*/  IADD3 R70, P4, R54, R59, RZ ;  /* 0x0000003b36467210 */ /* 0x000fe40007f9e0ff */
[-C--:B------:R-:W-:Y:S02]  /*7290*/  IADD3.X R61, R61, R68.reuse, RZ, P5, !PT ;  /* 0x000000443d3d7210 */ /* 0x080fe40002ffe4ff */
[----:B------:R-:W-:Y:S01]  /*72a0*/  IADD3 R72, P3, P2, R52, R55, R59 ;  /* 0x0000003734487210 */ /* 0x000fe20007a7e03b */
[----:B------:R2:W-:Y:S01]  /*72b0*/  LDGSTS.E.BYPASS.LTC128B.128 [R204+0x900], [R62.64], !P1 ;  /* 0x009000003ecc7fae */ /* 0x0005e2000c901d46 */
[----:B------:R-:W-:Y:S01]  /*72c0*/  IADD3.X R71, R71, R68, RZ, P4, !PT ;  /* 0x0000004447477210 */ /* 0x000fe200027fe4ff */
[-C--:B------:R-:W-:Y:S01]  /*72d0*/  HMMA.16816.F32 R52, R80, R64.reuse, RZ ;  /* 0x000000405034723c */ /* 0x080fe200000018ff */
[----:B------:R-:W-:Y:S02]  /*72e0*/  ISETP.NE.U32.AND P4, PT, R198, RZ, PT ;  /* 0x000000ffc600720c */ /* 0x000fe40003f85070 */
[----:B------:R-:W-:Y:S03]  /*72f0*/  IADD3.X R73, RZ, R69, R68, P3, P2 ;  /* 0x00000045ff497210 */ /* 0x000fe60001fe4444 */
[----:B------:R2:W-:Y:S02]  /*7300*/  LDGSTS.E.BYPASS.LTC128B.128 [R204+0x1100], [R60.64], !P1 ;  /* 0x011000003ccc7fae */ /* 0x0005e4000c901d46 */
[C---:B------:R-:W-:Y:S06]  /*7310*/  HMMA.16816.F32 R56, R76.reuse, R64, RZ ;  /* 0x000000404c38723c */ /* 0x040fec00000018ff */
[----:B------:R3:W-:Y:S08]  /*7320*/  LDGSTS.E.BYPASS.LTC128B.128 [R204+0x1900], [R70.64], !P1 ;  /* 0x0190000046cc7fae */ /* 0x0007f0000c901d46 */
[----:B------:R4:W-:Y:S08]  /*7330*/  LDGSTS.E.BYPASS.LTC128B.128.ZFILL [R204+0x2100], [R72.64], P4 ;  /* 0x0210000048cc7fae */ /* 0x0009f0000a141d46 */
[----:B------:R-:W0:Y:S01]  /*7340*/  LDGDEPBAR ;  /* 0x00000000000079af */ /* 0x000e220000000000 */
[-C--:B--2---:R-:W-:Y:S08]  /*7350*/  HMMA.16816.F32 R60, R76, R66.reuse, RZ ;  /* 0x000000424c3c723c */ /* 0x084ff000000018ff */
[C---:B------:R-:W-:Y:S08]  /*7360*/  HMMA.16816.F32 R64, R80.reuse, R66, RZ ;  /* 0x000000425040723c */ /* 0x040ff000000018ff */
[-C--:B---3--:R-:W-:Y:S08]  /*7370*/  HMMA.16816.F32 R68, R80, R152.reuse, RZ ;  /* 0x000000985044723c */ /* 0x088ff000000018ff */
[C---:B----4-:R-:W-:Y:S08]  /*7380*/  HMMA.16816.F32 R72, R76.reuse, R152, RZ ;  /* 0x000000984c48723c */ /* 0x050ff000000018ff */
[-C--:B------:R-:W-:Y:S08]  /*7390*/  HMMA.16816.F32 R76, R76, R154.reuse, RZ ;  /* 0x0000009a4c4c723c */ /* 0x080ff000000018ff */
[----:B------:R-:W-:Y:S01]  /*73a0*/  HMMA.16816.F32 R80, R80, R154, RZ ;  /* 0x0000009a5050723c */ /* 0x000fe200000018ff */
[----:B------:R-:W-:Y:S07]  /*73b0*/  LDSM.16.M88.4 R152, [R195] ;  /* 0x00000000c398783b */ /* 0x000fee0000000200 */
[-C--:B------:R-:W-:Y:S08]  /*73c0*/  HMMA.16816.F32 R4, R156, R160.reuse, R4 ;  /* 0x000000a09c04723c */ /* 0x080ff00000001804 */
[C---:B------:R-:W-:Y:S08]  /*73d0*/  HMMA.16816.F32 R8, R164.reuse, R160, R8 ;  /* 0x000000a0a408723c */ /* 0x040ff00000001808 */
[-C--:B------:R-:W-:Y:S08]  /*73e0*/  HMMA.16816.F32 R12, R164, R162.reuse, R12 ;  /* 0x000000a2a40c723c */ /* 0x080ff0000000180c */
[C---:B------:R-:W-:Y:S01]  /*73f0*/  HMMA.16816.F32 R16, R156.reuse, R162, R16 ;  /* 0x000000a29c10723c */ /* 0x040fe20000001810 */
[----:B------:R-:W2:Y:S07]  /*7400*/  LDSM.16.M88.4 R160, [R87] ;  /* 0x0000000057a0783b */ /* 0x000eae0000000200 */
        /* <DEDUP_REMOVED lines=9> */
[----:B------:R-:W4:Y:S07]  /*74a0*/  LDSM.16.M88.4 R172, [R185] ;  /* 0x00000000b9ac783b */ /* 0x000f2e0000000200 */
[-C--:B------:R-:W-:Y:S08]  /*74b0*/  HMMA.16816.F32 R52, R156, R176.reuse, R52 ;  /* 0x000000b09c34723c */ /* 0x080ff00000001834 */
[C---:B------:R-:W-:Y:S08]  /*74c0*/  HMMA.16816.F32 R56, R164.reuse, R176, R56 ;  /* 0x000000b0a438723c */ /* 0x040ff00000001838 */
[-C--:B------:R-:W-:Y:S08]  /*74d0*/  HMMA.16816.F32 R60, R164, R178.reuse, R60 ;  /* 0x000000b2a43c723c */ /* 0x080ff0000000183c */
[C---:B------:R-:W-:Y:S01]  /*74e0*/  HMMA.16816.F32 R64, R156.reuse, R178, R64 ;  /* 0x000000b29c40723c */ /* 0x040fe20000001840 */
[----:B------:R-:W-:Y:S07]  /*74f0*/  LDSM.16.M88.4 R176, [R188] ;  /* 0x00000000bcb0783b */ /* 0x000fee0000000200 */
[-C--:B------:R-:W-:Y:S08]  /*7500*/  HMMA.16816.F32 R68, R156, R180.reuse, R68 ;  /* 0x000000b49c44723c */ /* 0x080ff00000001844 */
[C---:B------:R-:W-:Y:S08]  /*7510*/  HMMA.16816.F32 R72, R164.reuse, R180, R72 ;  /* 0x000000b4a448723c */ /* 0x040ff00000001848 */
[-C--:B------:R-:W-:Y:S01]  /*7520*/  HMMA.16816.F32 R76, R164, R182.reuse, R76 ;  /* 0x000000b6a44c723c */ /* 0x080fe2000000184c */
[----:B------:R-:W-:Y:S07]  /*7530*/  LDSM.16.M88.4 R164, [R187] ;  /* 0x00000000bba4783b */ /* 0x000fee0000000200 */
[----:B------:R-:W-:Y:S01]  /*7540*/  HMMA.16816.F32 R80, R156, R182, R80 ;  /* 0x000000b69c50723c */ /* 0x000fe20000001850 */
[----:B------:R-:W5:Y:S07]  /*7550*/  LDSM.16.M88.4 R156, [R186] ;  /* 0x00000000ba9c783b */ /* 0x000f6e0000000200 */
[-C--:B--2---:R-:W-:Y:S01]  /*7560*/  HMMA.16816.F32 R4, R152, R160.reuse, R4 ;  /* 0x000000a09804723c */ /* 0x084fe20000001804 */
[----:B------:R-:W-:Y:S07]  /*7570*/  LDSM.16.M88.4 R180, [R189] ;  /* 0x00000000bdb4783b */ /* 0x000fee0000000200 */
[C---:B---3--:R-:W-:Y:S08]  /*7580*/  HMMA.16816.F32 R8, R168.reuse, R160, R8 ;  /* 0x000000a0a808723c */ /* 0x048ff00000001808 */
[-C--:B------:R-:W-:Y:S03]  /*7590*/  HMMA.16816.F32 R12, R168, R162.reuse, R12 ;  /* 0x000000a2a80c723c */ /* 0x080fe6000000180c */
[----:B------:R-:W-:Y:S05]  /*75a0*/  ISETP.GT.AND P1, PT, R230, R232, PT ;  /* 0x000000e8e600720c */ /* 0x000fea0003f24270 */
[C---:B------:R-:W-:Y:S01]  /*75b0*/  HMMA.16816.F32 R16, R152.reuse, R162, R16 ;  /* 0x000000a29810723c */ /* 0x040fe20000001810 */
[----:B------:R-:W2:Y:S07]  /*75c0*/  LDSM.16.M88.4 R160, [R196] ;  /* 0x00000000c4a0783b */ /* 0x000eae0000000200 */
[-C--:B----4-:R-:W-:Y:S08]  /*75d0*/  HMMA.16816.F32 R20, R152, R172.reuse, R20 ;  /* 0x000000ac9814723c */ /* 0x090ff00000001814 */
[C---:B------:R-:W-:Y:S08]  /*75e0*/  HMMA.16816.F32 R24, R168.reuse, R172, R24 ;  /* 0x000000aca818723c */ /* 0x040ff00000001818 */
[-C--:B------:R-:W-:Y:S08]  /*75f0*/  HMMA.16816.F32 R28, R168, R174.reuse, R28 ;  /* 0x000000aea81c723c */ /* 0x080ff0000000181c */
[C---:B------:R-:W-:Y:S01]  /*7600*/  HMMA.16816.F32 R32, R152.reuse, R174, R32 ;  /* 0x000000ae9820723c */ /* 0x040fe20000001820 */
[----:B------:R-:W3:Y:S07]  /*7610*/  LDSM.16.M88.4 R172, [R196+0x2000] ;  /* 0x00200000c4ac783b */ /* 0x000eee0000000200 */
        /* <DEDUP_REMOVED lines=12> */
[-C--:B--2---:R-:W-:Y:S08]  /*76e0*/  HMMA.16816.F32 R4, R160, R180.reuse, R4 ;  /* 0x000000b4a004723c */ /* 0x084ff00000001804 */
[C---:B---3--:R-:W-:Y:S08]  /*76f0*/  HMMA.16816.F32 R8, R172.reuse, R180, R8 ;  /* 0x000000b4ac08723c */ /* 0x048ff00000001808 */
[-C--:B------:R-:W-:Y:S08]  /*7700*/  HMMA.16816.F32 R12, R172, R182.reuse, R12 ;  /* 0x000000b6ac0c723c */ /* 0x080ff0000000180c */
[----:B-1----:R-:W-:Y:S01]  /*7710*/  FMUL.FTZ R2, R4, c[0x0][0x320] ;  /* 0x0000c80004027a20 */ /* 0x002fe20000410000 */
[C---:B------:R-:W-:Y:S03]  /*7720*/  HMMA.16816.F32 R16, R160.reuse, R182, R16 ;  /* 0x000000b6a010723c */ /* 0x040fe60000001810 */
[----:B------:R1:W2:Y:S04]  /*7730*/  MUFU.TANH R155, R2 ;  /* 0x00000002009b7308 */ /* 0x0002a80000002400 */
[----:B------:R-:W-:Y:S02]  /*7740*/  FMUL.FTZ R10, R10, c[0x0][0x320] ;  /* 0x0000c8000a0a7a20 */ /* 0x000fe40000410000 */
[----:B------:R-:W-:Y:S04]  /*7750*/  FMUL.FTZ R3, R11, c[0x0][0x320] ;  /* 0x0000c8000b037a20 */ /* 0x000fe80000410000 */
[----:B------:R-:W3:Y:S10]  /*7760*/  MUFU.TANH R176, R10 ;  /* 0x0000000a00b07308 */ /* 0x000ef40000002400 */
[----:B------:R-:W4:Y:S01]  /*7770*/  MUFU.TANH R181, R3 ;  /* 0x0000000300b57308 */ /* 0x000f220000002400 */
[----:B-1----:R-:W-:Y:S09]  /*7780*/  FMUL.FTZ R2, R5, c[0x0][0x320] ;  /* 0x0000c80005027a20 */ /* 0x002ff20000410000 */
[----:B------:R1:W1:Y:S02]  /*7790*/  MUFU.TANH R170, R2 ;  /* 0x0000000200aa7308 */ /* 0x0002640000002400 */
[----:B-1----:R-:W-:Y:S08]  /*77a0*/  FMUL.FTZ R2, R6, c[0x0][0x320] ;  /* 0x0000c80006027a20 */ /* 0x002ff00000410000 */
[----:B------:R1:W1:Y:S02]  /*77b0*/  MUFU.TANH R164, R2 ;  /* 0x0000000200a47308 */ /* 0x0002640000002400 */
[----:B-1----:R-:W-:Y:S02]  /*77c0*/  FMUL.FTZ R2, R7, c[0x0][0x320] ;  /* 0x0000c80007027a20 */ /* 0x002fe40000410000 */
[----:B------:R-:W1:Y:S06]  /*77d0*/  LDSM.16.M88.4 R4, [R189+0x800] ;  /* 0x00080000bd04783b */ /* 0x000e6c0000000200 */
[----:B------:R5:W1:Y:S02]  /*77e0*/  MUFU.TANH R169, R2 ;  /* 0x0000000200a97308 */ /* 0x000a640000002400 */
[----:B-----5:R-:W-:Y:S08]  /*77f0*/  FMUL.FTZ R2, R8, c[0x0][0x320] ;  /* 0x0000c80008027a20 */ /* 0x020ff00000410000 */
[----:B------:R5:W2:Y:S01]  /*7800*/  MUFU.TANH R168, R2 ;  /* 0x0000000200a87308 */ /* 0x000aa20000002400 */
[-C--:B-1----:R-:W-:Y:S08]  /*7810*/  HMMA.16816.F32 R20, R160, R4.reuse, R20 ;  /* 0x00000004a014723c */ /* 0x082ff00000001814 */
[C---:B------:R-:W-:Y:S04]  /*7820*/  HMMA.16816.F32 R24, R172.reuse, R4, R24 ;  /* 0x00000004ac18723c */ /* 0x040fe80000001818 */
[----:B-----5:R-:W-:Y:S02]  /*7830*/  FMUL.FTZ R2, R9, c[0x0][0x320] ;  /* 0x0000c80009027a20 */ /* 0x020fe40000410000 */
[----:B------:R-:W1:Y:S02]  /*7840*/  LDSM.16.M88.4 R8, [R189+0x1000] ;  /* 0x00100000bd08783b */ /* 0x000e640000000200 */
[-C--:B------:R-:W-:Y:S01]  /*7850*/  HMMA.16816.F32 R28, R172, R6.reuse, R28 ;  /* 0x00000006ac1c723c */ /* 0x080fe2000000181c */
[----:B------:R5:W1:Y:S07]  /*7860*/  MUFU.TANH R171, R2 ;  /* 0x0000000200ab7308 */ /* 0x000a6e0000002400 */
[C---:B------:R-:W-:Y:S08]  /*7870*/  HMMA.16816.F32 R32, R160.reuse, R6, R32 ;  /* 0x00000006a020723c */ /* 0x040ff00000001820 */
[----:B------:R-:W-:Y:S04]  /*7880*/  FMUL.FTZ R4, R26, c[0x0][0x320] ;  /* 0x0000c8001a047a20 */ /* 0x000fe80000410000 */
[----:B------:R-:W-:Y:S01]  /*7890*/  FMUL.FTZ R3, R27, c[0x0][0x320] ;  /* 0x0000c8001b037a20 */ /* 0x000fe20000410000 */
[----:B------:R2:W2:Y:S01]  /*78a0*/  MUFU.TANH R216, R4 ;  /* 0x0000000400d87308 */ /* 0x0004a20000002400 */
[----:B-----5:R-:W-:Y:S09]  /*78b0*/  FMUL.FTZ R2, R12, c[0x0][0x320] ;  /* 0x0000c8000c027a20 */ /* 0x020ff20000410000 */
[----:B------:R5:W3:Y:S10]  /*78c0*/  MUFU.TANH R167, R2 ;  /* 0x0000000200a77308 */ /* 0x000af40000002400 */
[----:B------:R3:W3:Y:S01]  /*78d0*/  MUFU.TANH R218, R3 ;  /* 0x0000000300da7308 */ /* 0x0006e20000002400 */
[-C--:B-1----:R-:W-:Y:S01]  /*78e0*/  HMMA.16816.F32 R36, R160, R8.reuse, R36 ;  /* 0x00000008a024723c */ /* 0x082fe20000001824 */
[----:B--2---:R-:W1:Y:S07]  /*78f0*/  LDSM.16.M88.4 R4, [R189+0x1800] ;  /* 0x00180000bd04783b */ /* 0x004e6e0000000200 */
[C---:B------:R-:W-:Y:S04]  /*7900*/  HMMA.16816.F32 R40, R172.reuse, R8, R40 ;  /* 0x00000008ac28723c */ /* 0x040fe80000001828 */
[----:B-----5:R-:W-:Y:S04]  /*7910*/  FMUL.FTZ R2, R13, c[0x0][0x320] ;  /* 0x0000c8000d027a20 */ /* 0x020fe80000410000 */
[-C--:B------:R-:W-:Y:S01]  /*7920*/  HMMA.16816.F32 R44, R172, R10.reuse, R44 ;  /* 0x0000000aac2c723c */ /* 0x080fe2000000182c */
[----:B------:R2:W1:Y:S07]  /*7930*/  MUFU.TANH R165, R2 ;  /* 0x0000000200a57308 */ /* 0x00046e0000002400 */
[C---:B------:R-:W-:Y:S08]  /*7940*/  HMMA.16816.F32 R48, R160.reuse, R10, R48 ;  /* 0x0000000aa030723c */ /* 0x040ff00000001830 */
[----:B------:R-:W-:Y:S04]  /*7950*/  FMUL.FTZ R8, R42, c[0x0][0x320] ;  /* 0x0000c8002a087a20 */ /* 0x000fe80000410000 */
[----:B------:R5:W4:Y:S01]  /*7960*/  MUFU.TANH R226, R8 ;  /* 0x0000000800e27308 */ /* 0x000b220000002400 */
[----:B---3--:R-:W-:Y:S02]  /*7970*/  FMUL.FTZ R3, R43, c[0x0][0x320] ;  /* 0x0000c8002b037a20 */ /* 0x008fe40000410000 */
[----:B--2---:R-:W-:Y:S01]  /*7980*/  FMUL.FTZ R2, R14, c[0x0][0x320] ;  /* 0x0000c8000e027a20 */ /* 0x004fe20000410000 */
[-C--:B-1----:R-:W-:Y:S06]  /*7990*/  HMMA.16816.F32 R52, R160, R4.reuse, R52 ;  /* 0x00000004a034723c */ /* 0x082fec0000001834 */
[----:B------:R1:W2:Y:S02]  /*79a0*/  MUFU.TANH R178, R2 ;  /* 0x0000000200b27308 */ /* 0x0002a40000002400 */
[C---:B------:R-:W-:Y:S08]  /*79b0*/  HMMA.16816.F32 R56, R172.reuse, R4, R56 ;  /* 0x00000004ac38723c */ /* 0x040ff00000001838 */
[----:B------:R3:W2:Y:S01]  /*79c0*/  MUFU.TANH R228, R3 ;  /* 0x0000000300e47308 */ /* 0x0006a20000002400 */
[-C--:B------:R-:W-:Y:S01]  /*79d0*/  HMMA.16816.F32 R60, R172, R6.reuse, R60 ;  /* 0x00000006ac3c723c */ /* 0x080fe2000000183c */
[----:B-----5:R-:W5:Y:S01]  /*79e0*/  LDSM.16.M88.4 R8, [R189+0x2000] ;  /* 0x00200000bd08783b */ /* 0x020f620000000200 */
[----:B------:R-:W-:Y:S06]  /*79f0*/  DEPBAR.LE SB0, 0x0 ;  /* 0x000080000000791a */ /* 0x000fec0000000000 */
[C---:B------:R-:W-:Y:S01]  /*7a00*/  HMMA.16816.F32 R64, R160.reuse, R6, R64 ;  /* 0x00000006a040723c */ /* 0x040fe20000001840 */
[----:B------:R-:W-:Y:S04]  /*7a10*/  BAR.SYNC.DEFER_BLOCKING 0x0 ;  /* 0x0000000000007b1d */ /* 0x000fe80000010000 */
[----:B-1----:R-:W-:Y:S02]  /*7a20*/  FMUL.FTZ R2, R15, c[0x0][0x320] ;  /* 0x0000c8000f027a20 */ /* 0x002fe40000410000 */
[----:B------:R-:W-:Y:S02]  /*7a30*/  FMUL.FTZ R4, R58, c[0x0][0x320] ;  /* 0x0000c8003a047a20 */ /* 0x000fe40000410000 */
[----:B------:R1:W1:Y:S03]  /*7a40*/  MUFU.TANH R177, R2 ;  /* 0x0000000200b17308 */ /* 0x0002660000002400 */
[----:B---3--:R-:W-:Y:S07]  /*7a50*/  FMUL.FTZ R3, R59, c[0x0][0x320] ;  /* 0x0000c8003b037a20 */ /* 0x008fee0000410000 */
[----:B------:R-:W3:Y:S10]  /*7a60*/  MUFU.TANH R225, R4 ;  /* 0x0000000400e17308 */ /* 0x000ef40000002400 */
[----:B------:R-:W2:Y:S01]  /*7a70*/  MUFU.TANH R224, R3 ;  /* 0x0000000300e07308 */ /* 0x000ea20000002400 */
[----:B-1----:R-:W-:Y:S01]  /*7a80*/  FMUL.FTZ R2, R16, c[0x0][0x320] ;  /* 0x0000c80010027a20 */ /* 0x002fe20000410000 */
[-C--:B-----5:R-:W-:Y:S08]  /*7a90*/  HMMA.16816.F32 R68, R160, R8.reuse, R68 ;  /* 0x00000008a044723c */ /* 0x0a0ff00000001844 */
[----:B------:R1:W1:Y:S01]  /*7aa0*/  MUFU.TANH R159, R2 ;  /* 0x00000002009f7308 */ /* 0x0002620000002400 */
[C---:B------:R-:W-:Y:S08]  /*7ab0*/  HMMA.16816.F32 R72, R172.reuse, R8, R72 ;  /* 0x00000008ac48723c */ /* 0x040ff00000001848 */
[-C--:B------:R-:W-:Y:S08]  /*7ac0*/  HMMA.16816.F32 R76, R172, R10.reuse, R76 ;  /* 0x0000000aac4c723c */ /* 0x080ff0000000184c */
[----:B------:R-:W-:Y:S04]  /*7ad0*/  HMMA.16816.F32 R80, R160, R10, R80 ;  /* 0x0000000aa050723c */ /* 0x000fe80000001850 */
[----:B-1----:R-:W-:Y:S04]  /*7ae0*/  FMUL.FTZ R2, R17, c[0x0][0x320] ;  /* 0x0000c80011027a20 */ /* 0x002fe80000410000 */
[----:B------:R1:W1:Y:S04]  /*7af0*/  MUFU.TANH R158, R2 ;  /* 0x00000002009e7308 */ /* 0x0002680000002400 */
[----:B-1----:R-:W-:Y:S06]  /*7b00*/  FMUL.FTZ R2, R18, c[0x0][0x320] ;  /* 0x0000c80012027a20 */ /* 0x002fec0000410000 */
[----:B------:R1:W1:Y:S02]  /*7b10*/  MUFU.TANH R157, R2 ;  /* 0x00000002009d7308 */ /* 0x0002640000002400 */
[----:B-1----:R-:W-:Y:S08]  /*7b20*/  FMUL.FTZ R2, R19, c[0x0][0x320] ;  /* 0x0000c80013027a20 */ /* 0x002ff00000410000 */
        /* <DEDUP_REMOVED lines=116> */
[----:B------:R1:W1:Y:S01]  /*8270*/  MUFU.TANH R162, R2 ;  /* 0x0000000200a27308 */ /* 0x0002620000002400 */
[----:B------:R-:W-:-:S05]  /*8280*/  @!P1 BRA `(.L_x_84) ;  /* 0x000004d000009947 */ /* 0x000fca0003800000 */
[----:B-1234-:R-:W-:Y:S01]  /*8290*/  IMAD.MOV.U32 R2, RZ, RZ, 0x1 ;  /* 0x00000001ff027424 */ /* 0x01efe200078e00ff */
[----:B------:R-:W-:Y:S01]  /*82a0*/  SHF.R.S32.HI R7, RZ, 0x1f, R231 ;  /* 0x0000001fff077819 */ /* 0x000fe200000114e7 */
[----:B------:R-:W-:Y:S01]  /*82b0*/  IMAD.MOV.U32 R201, RZ, RZ, RZ ;  /* 0x000000ffffc97224 */ /* 0x000fe200078e00ff */
[----:B------:R-:W2:Y:S01]  /*82c0*/  LDL R238, [R1+0x14] ;  /* 0x0000140001ee7983 */ /* 0x000ea20000100800 */
[----:B------:R-:W-:Y:S01]  /*82d0*/  IMAD.SHL.U32 R17, R231, 0x2, RZ ;  /* 0x00000002e7117824 */ /* 0x000fe200078e00ff */
[----:B------:R-:W-:Y:S02]  /*82e0*/  ISETP.NE.AND P1, PT, R2, c[0x0][0x2b8], PT ;  /* 0x0000ae0002007a0c */ /* 0x000fe40003f25270 */
[----:B------:R-:W3:Y:S04]  /*82f0*/  LDL.64 R236, [R1+0x20] ;  /* 0x0000200001ec7983 */ /* 0x000ee80000100a00 */
[----:B------:R-:W4:Y:S04]  /*8300*/  LDL R234, [R1+0x34] ;  /* 0x0000340001ea7983 */ /* 0x000f280000100800 */
[----:B------:R-:W1:Y:S04]  /*8310*/  S2R R239, SR_TID.X ;  /* 0x0000000000ef7919 */ /* 0x000e680000002100 */
[----:B------:R-:W5:Y:S04]  /*8320*/  LDL.64 R232, [R1+0x18] ;  /* 0x0000180001e87983 */ /* 0x000f680000100a00 */
[----:B------:R-:W4:Y:S01]  /*8330*/  LDL R8, [R1+0x30] ;  /* 0x0000300001087983 */ /* 0x000f220000100800 */
[----:B-1----:R-:W-:Y:S04]  /*8340*/  SHF.R.S32.HI R235, RZ, 0x1f, R239 ;  /* 0x0000001fffeb7819 */ /* 0x002fe800000114ef */
[----:B------:R-:W-:Y:S04]  /*8350*/  LEA.HI R235, R235, R239, RZ, 0x3 ;  /* 0x000000efebeb7211 */ /* 0x000fe800078f18ff */
[----:B------:R-:W-:Y:S05]  /*8360*/  SHF.R.S32.HI R235, RZ, 0x3, R235 ;  /* 0x00000003ffeb7819 */ /* 0x000fea00000114eb */
[----:B------:R-:W-:Y:S02]  /*8370*/  IMAD R2, R244, 0x10, R235 ;  /* 0x00000010f4027824 */ /* 0x000fe400078e02eb */
[----:B--2---:R-:W-:Y:S05]  /*8380*/  IMAD R3, R230, 0x50, R238 ;  /* 0x00000050e6037824 */ /* 0x004fea00078e02ee */
[----:B------:R-:W-:Y:S05]  /*8390*/  IADD3 R3, R3, -0x50, R2 ;  /* 0xffffffb003037810 */ /* 0x000fea0007ffe002 */
[----:B------:R-:W-:Y:S04]  /*83a0*/  @P1 IMAD.HI.U32 R4, R3, c[0x0][0x2bc], RZ ;  /* 0x0000af0003041a27 */ /* 0x000fe800078e00ff */
[--C-:B------:R-:W-:Y:S01]  /*83b0*/  IMAD.MOV.U32 R2, RZ, RZ, R3.reuse ;  /* 0x000000ffff027224 */ /* 0x100fe200078e0003 */
[----:B------:R-:W-:Y:S04]  /*83c0*/  @P1 SHF.R.U32.HI R2, RZ, c[0x0][0x2c0], R4 ;  /* 0x0000b000ff021a19 */ /* 0x000fe80000011604 */
[C---:B---3--:R-:W-:Y:S04]  /*83d0*/  @!P0 IADD3 R5, P1, R2.reuse, R236, RZ ;  /* 0x000000ec02058210 */ /* 0x048fe80007f3e0ff */
[----:B----4-:R-:W-:Y:S01]  /*83e0*/  @!P0 LEA.HI.X.SX32 R6, R2, R234, 0x1, P1 ;  /* 0x000000ea02068211 */ /* 0x010fe200008f0eff */
[----:B------:R-:W-:Y:S01]  /*83f0*/  IMAD.MOV R2, RZ, RZ, -R2 ;  /* 0x000000ffff027224 */ /* 0x000fe200078e0a02 */
[C---:B------:R-:W-:Y:S03]  /*8400*/  @!P0 LEA R4, P1, R5.reuse, c[0x0][0x2a0], 0x2 ;  /* 0x0000a80005048a11 */ /* 0x040fe600078210ff */
[----:B------:R-:W-:Y:S01]  /*8410*/  IMAD R220, R2, c[0x0][0x2b8], R3 ;  /* 0x0000ae0002dc7a24 */ /* 0x000fe200078e0203 */
[----:B------:R-:W-:Y:S02]  /*8420*/  @!P0 LEA.HI.X R5, R5, c[0x0][0x2a4], R6, 0x2, P1 ;  /* 0x0000a90005058a11 */ /* 0x000fe400008f1406 */
[----:B------:R-:W-:Y:S02]  /*8430*/  SHF.L.U64.HI R6, R231, 0x1, R7 ;  /* 0x00000001e7067819 */ /* 0x000fe40000010207 */
[----:B------:R-:W-:Y:S01]  /*8440*/  SHF.R.S32.HI R2, RZ, 0x1f, R220 ;  /* 0x0000001fff027819 */ /* 0x000fe200000114dc */
[----:B------:R1:W2:Y:S04]  /*8450*/  @!P0 LDG.E R201, [R4.64] ;  /* 0x0000000604c98981 */ /* 0x0002a8000c1e1900 */
[----:B-1----:R-:W-:Y:S02]  /*8460*/  IMAD R4, R2, c[0x0][0x1e0], RZ ;  /* 0x0000780002047a24 */ /* 0x002fe400078e02ff */
[C---:B------:R-:W-:Y:S04]  /*8470*/  IMAD.WIDE.U32 R2, R220.reuse, c[0x0][0x1e0], RZ ;  /* 0x00007800dc027a25 */ /* 0x040fe800078e00ff */
[----:B------:R-:W-:Y:S04]  /*8480*/  IMAD R4, R220, c[0x0][0x1e4], R4 ;  /* 0x00007900dc047a24 */ /* 0x000fe800078e0204 */
[----:B------:R-:W-:Y:S01]  /*8490*/  IMAD.IADD R3, R3, 0x1, R4 ;  /* 0x0000000103037824 */ /* 0x000fe200078e0204 */
[----:B--2---:R-:W-:Y:S03]  /*84a0*/  SHF.R.S32.HI R4, RZ, 0x1f, R201 ;  /* 0x0000001fff047819 */ /* 0x004fe600000114c9 */
[C---:B------:R-:W-:Y:S04]  /*84b0*/  IMAD.WIDE.U32 R2, R201.reuse, c[0x0][0x1f0], R2 ;  /* 0x00007c00c9027a25 */ /* 0x040fe800078e0002 */
[----:B------:R-:W-:Y:S01]  /*84c0*/  IMAD R4, R4, c[0x0][0x1f0], RZ ;  /* 0x00007c0004047a24 */ /* 0x000fe200078e02ff */
[----:B-----5:R-:W-:Y:S03]  /*84d0*/  IADD3 R2, P2, R232, R2, RZ ;  /* 0x00000002e8027210 */ /* 0x020fe60007f5e0ff */
[----:B------:R-:W-:Y:S01]  /*84e0*/  IMAD R5, R201, c[0x0][0x1f4], R4 ;  /* 0x00007d00c9057a24 */ /* 0x000fe200078e0204 */
[----:B------:R-:W-:Y:S04]  /*84f0*/  LEA R4, P1, R2, c[0x0][0x1c8], 0x1 ;  /* 0x0000720002047a11 */ /* 0x000fe800078208ff */
[----:B------:R-:W-:Y:S04]  /*8500*/  IADD3.X R3, R8, R3, R5, P2, !PT ;  /* 0x0000000308037210 */ /* 0x000fe800017fe405 */
[----:B------:R-:W-:Y:S01]  /*8510*/  LEA.HI.X R5, R2, c[0x0][0x1cc], R3, 0x1, P1 ;  /* 0x0000730002057a11 */ /* 0x000fe200008f0c03 */
[----:B------:R-:W-:-:S05]  /*8520*/  BRA.DIV ~URZ, `(.L_x_85) ;  /* 0x00007fb27f007947 */ /* 0x000fca000b800000 */
[----:B------:R1:W2:Y:S02]  /*8530*/  SHFL.IDX PT, R9, R5, RZ, 0x181f ;  /* 0x00181fff05097589 */ /* 0x0002a400000e0000 */
.L_x_176:
[----:B------:R-:W-:-:S05]  /*8540*/  BRA.DIV ~URZ, `(.L_x_86) ;  /* 0x000080027f007947 */ /* 0x000fca000b800000 */
[----:B------:R-:W3:Y:S01]  /*8550*/  SHFL.IDX PT, R3, R4, RZ, 0x181f ;  /* 0x00181fff04037589 */ /* 0x000ee200000e0000 */
[C---:B------:R-:W-:Y:S02]  /*8560*/  ISETP.NE.U32.AND P1, PT, R198.reuse, RZ, PT ;  /* 0x000000ffc600720c */ /* 0x040fe40003f25070 */
[----:B------:R-:W-:Y:S01]  /*8570*/  IADD3 R2, -R198, 0x10, RZ ;  /* 0x00000010c6027810 */ /* 0x000fe20007ffe1ff */
[----:B------:R-:W4:Y:S03]  /*8580*/  SHFL.IDX PT, R7, R4, 0x1, 0x181f ;  /* 0x00381f0004077f89 */ /* 0x000f2600000e0000 */
[----:B------:R-:W-:Y:S01]  /*8590*/  LOP3.LUT R2, R2, 0xf, RZ, 0xc0, !PT ;  /* 0x0000000f02027812 */ /* 0x000fe200078ec0ff */
[----:B------:R-:W5:Y:S04]  /*85a0*/  SHFL.IDX PT, R8, R4, 0x2, 0x181f ;  /* 0x00581f0004087f89 */ /* 0x000f6800000e0000 */
[----:B------:R-:W1:Y:S04]  /*85b0*/  SHFL.IDX PT, R11, R5, 0x1, 0x181f ;  /* 0x00381f00050b7f89 */ /* 0x000e6800000e0000 */
[----:B------:R-:W2:Y:S04]  /*85c0*/  SHFL.IDX PT, R14, R4, 0x3, 0x181f ;  /* 0x00781f00040e7f89 */ /* 0x000ea800000e0000 */
[----:B------:R-:W2:Y:S04]  /*85d0*/  SHFL.IDX PT, R16, R5, 0x2, 0x181f ;  /* 0x00581f0005107f89 */ /* 0x000ea800000e0000 */
[----:B------:R-:W2:Y:S04]  /*85e0*/  SHFL.IDX PT, R15, R5, 0x3, 0x181f ;  /* 0x00781f00050f7f89 */ /* 0x000ea800000e0000 */
[----:B-1----:R-:W1:Y:S04]  /*85f0*/  SHFL.IDX PT, R5, R5, 0x4, 0x181f ;  /* 0x00981f0005057f89 */ /* 0x002e6800000e0000 */
[----:B------:R-:W1:Y:S01]  /*8600*/  SHFL.IDX PT, R4, R4, 0x4, 0x181f ;  /* 0x00981f0004047f89 */ /* 0x000e6200000e0000 */
[C-C-:B---3--:R-:W-:Y:S02]  /*8610*/  IADD3 R12, P5, P4, R2.reuse, R3, R17.reuse ;  /* 0x00000003020c7210 */ /* 0x148fe40007cbe011 */
[C-C-:B----4-:R-:W-:Y:S02]  /*8620*/  IADD3 R10, P3, P2, R2.reuse, R7, R17.reuse ;  /* 0x00000007020a7210 */ /* 0x150fe40007a7e011 */
[--C-:B--2---:R-:W-:Y:S02]  /*8630*/  IADD3.X R13, RZ, R9, R6.reuse, P5, P4 ;  /* 0x00000009ff0d7210 */ /* 0x104fe40002fe8406 */
[C-C-:B-----5:R-:W-:Y:S02]  /*8640*/  IADD3 R8, P5, P4, R2.reuse, R8, R17.reuse ;  /* 0x0000000802087210 */ /* 0x160fe40007cbe011 */
[--C-:B------:R-:W-:Y:S01]  /*8650*/  IADD3.X R11, RZ, R11, R6.reuse, P3, P2 ;  /* 0x0000000bff0b7210 */ /* 0x100fe20001fe4406 */
[----:B------:R2:W-:Y:S01]  /*8660*/  LDGSTS.E.BYPASS.LTC128B.128.ZFILL [R204+0x2900], [R12.64], P1 ;  /* 0x029000000ccc7fae */ /* 0x0005e20008941d46 */
[----:B------:R-:W-:Y:S02]  /*8670*/  IADD3 R2, P3, P2, R2, R14, R17 ;  /* 0x0000000e02027210 */ /* 0x000fe40007a7e011 */
[--C-:B------:R-:W-:Y:S01]  /*8680*/  IADD3.X R9, RZ, R16, R6.reuse, P5, P4 ;  /* 0x00000010ff097210 */ /* 0x100fe20002fe8406 */
[----:B------:R2:W-:Y:S01]  /*8690*/  LDGSTS.E.BYPASS.LTC128B.128.ZFILL [R204+0x3100], [R10.64], P1 ;  /* 0x031000000acc7fae */ /* 0x0005e20008941d46 */
[----:B------:R-:W-:Y:S03]  /*86a0*/  IADD3.X R3, RZ, R15, R6, P3, P2 ;  /* 0x0000000fff037210 */ /* 0x000fe60001fe4406 */
[----:B------:R2:W-:Y:S04]  /*86b0*/  LDGSTS.E.BYPASS.LTC128B.128.ZFILL [R204+0x3900], [R8.64], P1 ;  /* 0x0390000008cc7fae */ /* 0x0005e80008941d46 */
[----:B------:R2:W-:Y:S02]  /*86c0*/  LDGSTS.E.BYPASS.LTC128B.128.ZFILL [R204+0x4100], [R2.64], P1 ;  /* 0x0410000002cc7fae */ /* 0x0005e40008941d46 */
.L_x_177:
[C---:B--2---:R-:W-:Y:S02]  /*86d0*/  IADD3 R2, -R198.reuse, 0x10, RZ ;  /* 0x00000010c6027810 */ /* 0x044fe40007ffe1ff */
[----:B------:R-:W-:Y:S02]  /*86e0*/  ISETP.NE.U32.AND P1, PT, R198, RZ, PT ;  /* 0x000000ffc600720c */ /* 0x000fe40003f25070 */
[----:B------:R-:W-:Y:S04]  /*86f0*/  LOP3.LUT R2, R2, 0xf, RZ, 0xc0, !PT ;  /* 0x0000000f02027812 */ /* 0x000fe800078ec0ff */
[----:B-1----:R-:W-:Y:S04]  /*8700*/  IADD3 R2, P3, P2, R2, R4, R17 ;  /* 0x0000000402027210 */ /* 0x002fe80007a7e011 */
[----:B------:R-:W-:Y:S05]  /*8710*/  IADD3.X R3, RZ, R5, R6, P3, P2 ;  /* 0x00000005ff037210 */ /* 0x000fea0001fe4406 */
[----:B------:R-:W-:Y:S01]  /*8720*/  @!PT LDS RZ, [RZ] ;  /* 0x00000000fffff984 */ /* 0x000fe20000000800 */
[----:B------:R-:W-:Y:S01]  /*8730*/  @!PT LDS RZ, [RZ] ;  /* 0x00000000fffff984 */ /* 0x000fe20000000800 */
[----:B------:R-:W-:Y:S01]  /*8740*/  @!PT LDS RZ, [RZ] ;  /* 0x00000000fffff984 */ /* 0x000fe20000000800 */
[----:B------:R1:W-:Y:S04]  /*8750*/  LDGSTS.E.BYPASS.LTC128B.128.ZFILL [R204+0x4900], [R2.64], P1 ;  /* 0x0490000002cc7fae */ /* 0x0003e80008941d46 */
.L_x_84:
[----:B--234-:R-:W-:Y:S05]  /*8760*/  BSYNC B0 ;  /* 0x0000000000007941 */ /* 0x01cfea0003800000 */
.L_x_83:
[----:B-1----:R-:W-:Y:S01]  /*8770*/  FMNMX.FTZ R3, R155, R0, !PT ;  /* 0x000000009b037209 */ /* 0x002fe20007810000 */
[----:B------:R-:W0:Y:S01]  /*8780*/  LDGDEPBAR ;  /* 0x00000000000079af */ /* 0x000e220000000000 */
        /* <DEDUP_REMOVED lines=79> */
[----:B------:R-:W-:-:S05]  /*8c80*/  BRA.DIV ~URZ, `(.L_x_87) ;  /* 0x00007e327f007947 */ /* 0x000fca000b800000 */
[----:B------:R-:W1:Y:S04]  /*8c90*/  SHFL.BFLY PT, R3, R4, 0x2, 0x1f ;  /* 0x0c401f0004037f89 */ /* 0x000e6800000e0000 */
[----:B------:R-:W2:Y:S04]  /*8ca0*/  SHFL.BFLY PT, R2, R5, 0x2, 0x1f ;  /* 0x0c401f0005027f89 */ /* 0x000ea800000e0000 */
[----:B------:R-:W3:Y:S04]  /*8cb0*/  SHFL.BFLY PT, R8, R6, 0x2, 0x1f ;  /* 0x0c401f0006087f89 */ /* 0x000ee800000e0000 */
[----:B------:R-:W4:Y:S01]  /*8cc0*/  SHFL.BFLY PT, R11, R7, 0x2, 0x1f ;  /* 0x0c401f00070b7f89 */ /* 0x000f2200000e0000 */
[----:B-1----:R-:W-:Y:S02]  /*8cd0*/  FMNMX.FTZ R3, R4, R3, !PT ;  /* 0x0000000304037209 */ /* 0x002fe40007810000 */
[----:B--2---:R-:W-:Y:S02]  /*8ce0*/  FMNMX.FTZ R5, R5, R2, !PT ;  /* 0x0000000205057209 */ /* 0x004fe40007810000 */
[----:B---3--:R-:W-:Y:S03]  /*8cf0*/  FMNMX.FTZ R6, R6, R8, !PT ;  /* 0x0000000806067209 */ /* 0x008fe60007810000 */
[----:B------:R-:W1:Y:S01]  /*8d00*/  SHFL.BFLY PT, R9, R5, 0x1, 0x1f ;  /* 0x0c201f0005097f89 */ /* 0x000e6200000e0000 */
[----:B----4-:R-:W-:Y:S03]  /*8d10*/  FMNMX.FTZ R4, R7, R11, !PT ;  /* 0x0000000b07047209 */ /* 0x010fe60007810000 */
[----:B------:R-:W2:Y:S04]  /*8d20*/  SHFL.BFLY PT, R8, R3, 0x1, 0x1f ;  /* 0x0c201f0003087f89 */ /* 0x000ea800000e0000 */
[----:B------:R-:W3:Y:S04]  /*8d30*/  SHFL.BFLY PT, R10, R6, 0x1, 0x1f ;  /* 0x0c201f00060a7f89 */ /* 0x000ee800000e0000 */
[----:B------:R4:W4:Y:S01]  /*8d40*/  SHFL.BFLY PT, R2, R4, 0x1, 0x1f ;  /* 0x0c201f0004027f89 */ /* 0x00092200000e0000 */
[----:B-1----:R-:W-:Y:S02]  /*8d50*/  FMNMX.FTZ R71, R5, R9, !PT ;  /* 0x0000000905477209 */ /* 0x002fe40007810000 */
[----:B--2---:R-:W-:Y:S02]  /*8d60*/  FMNMX.FTZ R72, R3, R8, !PT ;  /* 0x0000000803487209 */ /* 0x004fe40007810000 */
[----:B---3--:R-:W-:Y:S03]  /*8d70*/  FMNMX.FTZ R70, R6, R10, !PT ;  /* 0x0000000a06467209 */ /* 0x008fe60007810000 */
.L_x_178:
[----:B------:R-:W-:Y:S01]  /*8d80*/  FADD.FTZ R0, -R72, R0 ;  /* 0x0000000048007221 */ /* 0x000fe20000010100 */
[----:B----4-:R-:W-:Y:S01]  /*8d90*/  FMNMX.FTZ R2, R2, R4, !PT ;  /* 0x0000000402027209 */ /* 0x010fe20007810000 */
[----:B------:R-:W-:Y:S01]  /*8da0*/  FMUL.FTZ R152, R72, c[0x0][0x2d0] ;  /* 0x0000b40048987a20 */ /* 0x000fe20000410000 */
[----:B------:R-:W-:Y:S01]  /*8db0*/  WARPSYNC 0xffffffff ;  /* 0xffffffff00007948 */ /* 0x000fe20003800000 */
[----:B------:R-:W-:Y:S01]  /*8dc0*/  FMUL.FTZ R0, R0, c[0x0][0x2d0] ;  /* 0x0000b40000007a20 */ /* 0x000fe20000410000 */
[----:B------:R-:W-:Y:S01]  /*8dd0*/  LDSM.16.MT88.4 R36, [R193] ;  /* 0x00000000c124783b */ /* 0x000fe20000004200 */
[--C-:B------:R-:W-:Y:S02]  /*8de0*/  FFMA.FTZ R7, R155, c[0x0][0x2d0], -R152.reuse ;  /* 0x0000b4009b077a23 */ /* 0x100fe40000010898 */
[----:B------:R1:W-:Y:S01]  /*8df0*/  MUFU.EX2 R69, R0 ;  /* 0x0000000000457308 */ /* 0x0003e20000000800 */
[----:B------:R-:W-:Y:S02]  /*8e00*/  FMUL.FTZ R155, R71, c[0x0][0x2d0] ;  /* 0x0000b400479b7a20 */ /* 0x000fe40000410000 */
[--C-:B------:R-:W-:Y:S02]  /*8e10*/  FFMA.FTZ R5, R158, c[0x0][0x2d0], -R152.reuse ;  /* 0x0000b4009e057a23 */ /* 0x100fe40000010898 */
[--C-:B------:R-:W-:Y:S01]  /*8e20*/  FFMA.FTZ R3, R170, c[0x0][0x2d0], -R152.reuse ;  /* 0x0000b400aa037a23 */ /* 0x100fe20000010898 */
[----:B------:R-:W-:Y:S01]  /*8e30*/  LDSM.16.MT88.4 R52, [R191] ;  /* 0x00000000bf34783b */ /* 0x000fe20000004200 */
[--C-:B------:R-:W-:Y:S02]  /*8e40*/  FFMA.FTZ R8, R153, c[0x0][0x2d0], -R152.reuse ;  /* 0x0000b40099087a23 */ /* 0x100fe40000010898 */
[----:B------:R-:W-:Y:S01]  /*8e50*/  FMUL.FTZ R153, R2, c[0x0][0x2d0] ;  /* 0x0000b40002997a20 */ /* 0x000fe20000410000 */
[----:B------:R-:W-:Y:S01]  /*8e60*/  MUFU.EX2 R170, R3 ;  /* 0x0000000300aa7308 */ /* 0x000fe20000000800 */
[--C-:B------:R-:W-:Y:S02]  /*8e70*/  FFMA.FTZ R9, R156, c[0x0][0x2d0], -R152.reuse ;  /* 0x0000b4009c097a23 */ /* 0x100fe40000010898 */
[----:B------:R-:W-:Y:S01]  /*8e80*/  FFMA.FTZ R4, R176, c[0x0][0x2d0], -R153 ;  /* 0x0000b400b0047a23 */ /* 0x000fe20000010899 */
[----:B------:R-:W-:Y:S01]  /*8e90*/  LDSM.16.MT88.4 R80, [R192] ;  /* 0x00000000c050783b */ /* 0x000fe20000004200 */
[--C-:B------:R-:W-:Y:S02]  /*8ea0*/  FFMA.FTZ R6, R159, c[0x0][0x2d0], -R152.reuse ;  /* 0x0000b4009f067a23 */ /* 0x100fe40000010898 */
[--C-:B------:R-:W-:Y:S02]  /*8eb0*/  FFMA.FTZ R16, R24, c[0x0][0x2d0], -R152.reuse ;  /* 0x0000b40018107a23 */ /* 0x100fe40000010898 */
[----:B------:R-:W-:Y:S01]  /*8ec0*/  FFMA.FTZ R24, R27, c[0x0][0x2d0], -R155 ;  /* 0x0000b4001b187a23 */ /* 0x000fe2000001089b */
[----:B------:R2:W-:Y:S01]  /*8ed0*/  MUFU.EX2 R156, R4 ;  /* 0x00000004009c7308 */ /* 0x0005e20000000800 */
[--C-:B------:R-:W-:Y:S02]  /*8ee0*/  FFMA.FTZ R32, R29, c[0x0][0x2d0], -R152.reuse ;  /* 0x0000b4001d207a23 */ /* 0x100fe40000010898 */
[----:B------:R-:W-:Y:S02]  /*8ef0*/  FFMA.FTZ R74, R199, c[0x0][0x2d0], -R152 ;  /* 0x0000b400c74a7a23 */ /* 0x000fe40000010898 */
[----:B-1----:R-:W-:Y:S02]  /*8f00*/  FADD.FTZ R0, -R71, R84 ;  /* 0x0000005447007221 */ /* 0x002fe40000010100 */
[--C-:B------:R-:W-:Y:S02]  /*8f10*/  FFMA.FTZ R75, R183, c[0x0][0x2d0], -R152.reuse ;  /* 0x0000b400b74b7a23 */ /* 0x100fe40000010898 */
[----:B------:R-:W-:Y:S01]  /*8f20*/  FMUL.FTZ R0, R0, c[0x0][0x2d0] ;  /* 0x0000b40000007a20 */ /* 0x000fe20000410000 */
[----:B------:R1:W-:Y:S01]  /*8f30*/  MUFU.EX2 R198, R7 ;  /* 0x0000000700c67308 */ /* 0x0003e20000000800 */
[--C-:B------:R-:W-:Y:S09]  /*8f40*/  FFMA.FTZ R73, R219, c[0x0][0x2d0], -R153.reuse ;  /* 0x0000b400db497a23 */ /* 0x100ff20000010899 */
[----:B------:R3:W4:Y:S01]  /*8f50*/  MUFU.EX2 R68, R0 ;  /* 0x0000000000447308 */ /* 0x0007220000000800 */
[----:B--2---:R-:W-:Y:S09]  /*8f60*/  FFMA.FTZ R4, R181, c[0x0][0x2d0], -R153 ;  /* 0x0000b400b5047a23 */ /* 0x004ff20000010899 */
[----:B------:R2:W-:Y:S01]  /*8f70*/  MUFU.EX2 R159, R4 ;  /* 0x00000004009f7308 */ /* 0x0005e20000000800 */
[--C-:B-1----:R-:W-:Y:S09]  /*8f80*/  FFMA.FTZ R7, R21, c[0x0][0x2d0], -R152.reuse ;  /* 0x0000b40015077a23 */ /* 0x102ff20000010898 */
[----:B------:R1:W-:Y:S01]  /*8f90*/  MUFU.EX2 R237, R6 ;  /* 0x0000000600ed7308 */ /* 0x0003e20000000800 */
[----:B---3--:R-:W-:Y:S09]  /*8fa0*/  FFMA.FTZ R0, R164, c[0x0][0x2d0], -R155 ;  /* 0x0000b400a4007a23 */ /* 0x008ff2000001089b */
[----:B------:R3:W-:Y:S01]  /*8fb0*/  MUFU.EX2 R164, R0 ;  /* 0x0000000000a47308 */ /* 0x0007e20000000800 */
[----:B--2---:R-:W-:Y:S09]  /*8fc0*/  FFMA.FTZ R4, R178, c[0x0][0x2d0], -R153 ;  /* 0x0000b400b2047a23 */ /* 0x004ff20000010899 */
[----:B------:R2:W-:Y:S01]  /*8fd0*/  MUFU.EX2 R232, R4 ;  /* 0x0000000400e87308 */ /* 0x0005e20000000800 */
[----:B-1----:R-:W-:Y:S09]  /*8fe0*/  FFMA.FTZ R6, R20, c[0x0][0x2d0], -R152 ;  /* 0x0000b40014067a23 */ /* 0x002ff20000010898 */
[----:B------:R1:W-:Y:S01]  /*8ff0*/  MUFU.EX2 R238, R5 ;  /* 0x0000000500ee7308 */ /* 0x0003e20000000800 */
[----:B---3--:R-:W-:Y:S09]  /*9000*/  FFMA.FTZ R0, R169, c[0x0][0x2d0], -R155 ;  /* 0x0000b400a9007a23 */ /* 0x008ff2000001089b */
[----:B------:R3:W-:Y:S01]  /*9010*/  MUFU.EX2 R236, R0 ;  /* 0x0000000000ec7308 */ /* 0x0007e20000000800 */
[----:B--2---:R-:W-:Y:S09]  /*9020*/  FFMA.FTZ R4, R177, c[0x0][0x2d0], -R153 ;  /* 0x0000b400b1047a23 */ /* 0x004ff20000010899 */
[----:B------:R-:W-:Y:S01]  /*9030*/  MUFU.EX2 R245, R4 ;  /* 0x0000000400f57308 */ /* 0x000fe20000000800 */
[--C-:B-1----:R-:W-:Y:S09]  /*9040*/  FFMA.FTZ R5, R87, c[0x0][0x2d0], -R155.reuse ;  /* 0x0000b40057057a23 */ /* 0x102ff2000001089b */
[----:B------:R-:W-:Y:S01]  /*9050*/  MUFU.EX2 R51, R5 ;  /* 0x0000000500337308 */ /* 0x000fe20000000800 */
[--C-:B---3--:R-:W-:Y:S09]  /*9060*/  FFMA.FTZ R0, R157, c[0x0][0x2d0], -R155.reuse ;  /* 0x0000b4009d007a23 */ /* 0x108ff2000001089b */
[----:B------:R1:W-:Y:S10]  /*9070*/  MUFU.EX2 R235, R0 ;  /* 0x0000000000eb7308 */ /* 0x0003f40000000800 */
[----:B------:R-:W-:Y:S10]  /*9080*/  MUFU.EX2 R59, R7 ;  /* 0x00000007003b7308 */ /* 0x000ff40000000800 */
[----:B------:R-:W-:Y:S01]  /*9090*/  MUFU.EX2 R60, R6 ;  /* 0x00000006003c7308 */ /* 0x000fe20000000800 */
[--C-:B-1----:R-:W-:Y:S02]  /*90a0*/  FFMA.FTZ R0, R154, c[0x0][0x2d0], -R155.reuse ;  /* 0x0000b4009a007a23 */ /* 0x102fe4000001089b */
[----:B------:R-:W-:Y:S07]  /*90b0*/  FMUL.FTZ R154, R70, c[0x0][0x2d0] ;  /* 0x0000b400469a7a20 */ /* 0x000fee0000410000 */
[----:B------:R1:W2:Y:S01]  /*90c0*/  MUFU.EX2 R158, R0 ;  /* 0x00000000009e7308 */ /* 0x0002a20000000800 */
[--C-:B------:R-:W-:Y:S02]  /*90d0*/  FFMA.FTZ R4, R25, c[0x0][0x2d0], -R154.reuse ;  /* 0x0000b40019047a23 */ /* 0x100fe4000001089a */
[--C-:B------:R-:W-:Y:S02]  /*90e0*/  FFMA.FTZ R12, R28, c[0x0][0x2d0], -R154.reuse ;  /* 0x0000b4001c0c7a23 */ /* 0x100fe4000001089a */
[--C-:B------:R-:W-:Y:S02]  /*90f0*/  FFMA.FTZ R48, R185, c[0x0][0x2d0], -R154.reuse ;  /* 0x0000b400b9307a23 */ /* 0x100fe4000001089a */
[----:B------:R-:W-:Y:S02]  /*9100*/  FFMA.FTZ R28, R31, c[0x0][0x2d0], -R155 ;  /* 0x0000b4001f1c7a23 */ /* 0x000fe4000001089b */
[--C-:B------:R-:W-:Y:S01]  /*9110*/  FFMA.FTZ R44, R186, c[0x0][0x2d0], -R154.reuse ;  /* 0x0000b400ba2c7a23 */ /* 0x100fe2000001089a */
[----:B------:R-:W-:Y:S10]  /*9120*/  MUFU.EX2 R252, R4 ;  /* 0x0000000400fc7308 */ /* 0x000ff40000000800 */
[----:B------:R3:W-:Y:S01]  /*9130*/  MUFU.EX2 R251, R12 ;  /* 0x0000000c00fb7308 */ /* 0x0007e20000000800 */
[----:B-1----:R-:W-:Y:S04]  /*9140*/  FADD.FTZ R0, -R70, R85 ;  /* 0x0000005546007221 */ /* 0x002fe80000010100 */
[----:B------:R-:W-:Y:S05]  /*9150*/  FMUL.FTZ R0, R0, c[0x0][0x2d0] ;  /* 0x0000b40000007a20 */ /* 0x000fea0000410000 */
[----:B------:R-:W-:Y:S10]  /*9160*/  MUFU.EX2 R50, R9 ;  /* 0x0000000900327308 */ /* 0x000ff40000000800 */
[----:B------:R1:W5:Y:S01]  /*9170*/  MUFU.EX2 R3, R0 ;  /* 0x0000000000037308 */ /* 0x0003620000000800 */
[--C-:B---3--:R-:W-:Y:S09]  /*9180*/  FFMA.FTZ R12, R166, c[0x0][0x2d0], -R154.reuse ;  /* 0x0000b400a60c7a23 */ /* 0x108ff2000001089a */
[----:B------:R-:W-:Y:S10]  /*9190*/  MUFU.EX2 R57, R8 ;  /* 0x0000000800397308 */ /* 0x000ff40000000800 */
[----:B------:R-:W-:Y:S01]  /*91a0*/  MUFU.EX2 R249, R12 ;  /* 0x0000000c00f97308 */ /* 0x000fe20000000800 */
[--C-:B-1----:R-:W-:Y:S09]  /*91b0*/  FFMA.FTZ R0, R168, c[0x0][0x2d0], -R154.reuse ;  /* 0x0000b400a8007a23 */ /* 0x102ff2000001089a */
[----:B------:R1:W-:Y:S10]  /*91c0*/  MUFU.EX2 R157, R0 ;  /* 0x00000000009d7308 */ /* 0x0003f40000000800 */
[----:B------:R-:W-:Y:S10]  /*91d0*/  MUFU.EX2 R250, R16 ;  /* 0x0000001000fa7308 */ /* 0x000ff40000000800 */
[----:B------:R-:W-:Y:S01]  /*91e0*/  MUFU.EX2 R247, R24 ;  /* 0x0000001800f77308 */ /* 0x000fe20000000800 */
[--C-:B-1----:R-:W-:Y:S09]  /*91f0*/  FFMA.FTZ R0, R171, c[0x0][0x2d0], -R154.reuse ;  /* 0x0000b400ab007a23 */ /* 0x102ff2000001089a */
[----:B------:R1:W3:Y:S10]  /*9200*/  MUFU.EX2 R233, R0 ;  /* 0x0000000000e97308 */ /* 0x0002f40000000800 */
[----:B------:R2:W-:Y:S10]  /*9210*/  MUFU.EX2 R246, R28 ;  /* 0x0000001c00f67308 */ /* 0x0005f40000000800 */
[----:B------:R-:W-:Y:S01]  /*9220*/  MUFU.EX2 R243, R32 ;  /* 0x0000002000f37308 */ /* 0x000fe20000000800 */
[----:B-1----:R-:W-:Y:S09]  /*9230*/  FFMA.FTZ R0, R167, c[0x0][0x2d0], -R154 ;  /* 0x0000b400a7007a23 */ /* 0x002ff2000001089a */
[----:B------:R1:W-:Y:S01]  /*9240*/  MUFU.EX2 R234, R0 ;  /* 0x0000000000ea7308 */ /* 0x0003e20000000800 */
[----:B--2---:R-:W-:Y:S09]  /*9250*/  FFMA.FTZ R28, R30, c[0x0][0x2d0], -R152 ;  /* 0x0000b4001e1c7a23 */ /* 0x004ff20000010898 */
[----:B------:R-:W-:Y:S10]  /*9260*/  MUFU.EX2 R242, R28 ;  /* 0x0000001c00f27308 */ /* 0x000ff40000000800 */
[----:B------:R2:W-:Y:S01]  /*9270*/  MUFU.EX2 R186, R44 ;  /* 0x0000002c00ba7308 */ /* 0x0005e20000000800 */
[--C-:B-1----:R-:W-:Y:S09]  /*9280*/  FFMA.FTZ R0, R165, c[0x0][0x2d0], -R154.reuse ;  /* 0x0000b400a5007a23 */ /* 0x102ff2000001089a */
[----:B------:R1:W1:Y:S10]  /*9290*/  MUFU.EX2 R49, R0 ;  /* 0x0000000000317308 */ /* 0x0002740000000800 */
[----:B------:R-:W-:Y:S01]  /*92a0*/  MUFU.EX2 R239, R48 ;  /* 0x0000003000ef7308 */ /* 0x000fe20000000800 */
[----:B--2---:R-:W-:Y:S09]  /*92b0*/  FFMA.FTZ R44, R188, c[0x0][0x2d0], -R154 ;  /* 0x0000b400bc2c7a23 */ /* 0x004ff2000001089a */
[----:B------:R-:W-:Y:S01]  /*92c0*/  MUFU.EX2 R188, R44 ;  /* 0x0000002c00bc7308 */ /* 0x000fe20000000800 */
[--C-:B-1----:R-:W-:Y:S09]  /*92d0*/  FFMA.FTZ R0, R22, c[0x0][0x2d0], -R155.reuse ;  /* 0x0000b40016007a23 */ /* 0x102ff2000001089b */
[----:B------:R1:W-:Y:S10]  /*92e0*/  MUFU.EX2 R58, R0 ;  /* 0x00000000003a7308 */ /* 0x0003f40000000800 */
[----:B------:R2:W-:Y:S10]  /*92f0*/  MUFU.EX2 R181, R74 ;  /* 0x0000004a00b57308 */ /* 0x0005f40000000800 */
[----:B------:R3:W-:Y:S01]  /*9300*/  MUFU.EX2 R177, R75 ;  /* 0x0000004b00b17308 */ /* 0x0007e20000000800 */
[--C-:B-1----:R-:W-:Y:S09]  /*9310*/  FFMA.FTZ R0, R19, c[0x0][0x2d0], -R155.reuse ;  /* 0x0000b40013007a23 */ /* 0x102ff2000001089b */
[----:B------:R1:W-:Y:S01]  /*9320*/  MUFU.EX2 R47, R0 ;  /* 0x00000000002f7308 */ /* 0x0003e20000000800 */
[----:B--2---:R-:W-:Y:S09]  /*9330*/  FFMA.FTZ R74, R182, c[0x0][0x2d0], -R152 ;  /* 0x0000b400b64a7a23 */ /* 0x004ff20000010898 */
[----:B------:R2:W-:Y:S01]  /*9340*/  MUFU.EX2 R176, R74 ;  /* 0x0000004a00b07308 */ /* 0x0005e20000000800 */
[--C-:B---3--:R-:W-:Y:S02]  /*9350*/  FFMA.FTZ R75, R210, c[0x0][0x2d0], -R155.reuse ;  /* 0x0000b400d24b7a23 */ /* 0x108fe4000001089b */
[--C-:B-1----:R-:W-:Y:S07]  /*9360*/  FFMA.FTZ R0, R18, c[0x0][0x2d0], -R155.reuse ;  /* 0x0000b40012007a23 */ /* 0x102fee000001089b */
[----:B------:R1:W-:Y:S01]  /*9370*/  MUFU.EX2 R61, R0 ;  /* 0x00000000003d7308 */ /* 0x0003e20000000800 */
[--C-:B--2---:R-:W-:Y:S09]  /*9380*/  FFMA.FTZ R74, R203, c[0x0][0x2d0], -R155.reuse ;  /* 0x0000b400cb4a7a23 */ /* 0x104ff2000001089b */
[----:B------:R2:W-:Y:S01]  /*9390*/  MUFU.EX2 R169, R74 ;  /* 0x0000004a00a97308 */ /* 0x0005e20000000800 */
[----:B-1----:R-:W-:Y:S02]  /*93a0*/  FFMA.FTZ R0, R23, c[0x0][0x2d0], -R154 ;  /* 0x0000b40017007a23 */ /* 0x002fe4000001089a */
[----:B------:R-:W1:Y:S07]  /*93b0*/  LDSM.16.MT88.4 R20, [R190] ;  /* 0x00000000be14783b */ /* 0x000e6e0000004200 */
[----:B------:R3:W-:Y:S01]  /*93c0*/  MUFU.EX2 R56, R0 ;  /* 0x0000000000387308 */ /* 0x0007e20000000800 */
[----:B--2---:R-:W-:Y:S02]  /*93d0*/  FFMA.FTZ R74, R211, c[0x0][0x2d0], -R155 ;  /* 0x0000b400d34a7a23 */ /* 0x004fe4000001089b */
[----:B---3--:R-:W-:Y:S02]  /*93e0*/  FADD.FTZ R0, -R2, R86 ;  /* 0x0000005602007221 */ /* 0x008fe40000010100 */
[----:B------:R-:W2:Y:S02]  /*93f0*/  LDSM.16.MT88.4 R84, [R190+0x800] ;  /* 0x00080000be54783b */ /* 0x000ea40000004200 */
[----:B------:R-:W-:Y:S06]  /*9400*/  FMUL.FTZ R0, R0, c[0x0][0x2d0] ;  /* 0x0000b40000007a20 */ /* 0x000fec0000410000 */
[----:B------:R-:W3:Y:S01]  /*9410*/  MUFU.EX2 R0, R0 ;  /* 0x0000000000007308 */ /* 0x000ee20000000800 */
[----:B----4-:R-:W-:Y:S01]  /*9420*/  FMUL.FTZ R6, R68, R94 ;  /* 0x0000005e44067220 */ /* 0x010fe20000410000 */
[----:B------:R-:W-:Y:S01]  /*9430*/  F2FP.PACK_AB R79, R158, R235 ;  /* 0x000000eb9e4f723e */ /* 0x000fe200000000ff */
[----:B------:R-:W-:Y:S01]  /*9440*/  FMUL.FTZ R7, R68, R95 ;  /* 0x0000005f44077220 */ /* 0x000fe20000410000 */
[----:B------:R-:W-:Y:S01]  /*9450*/  F2FP.PACK_AB R76, R170, R198 ;  /* 0x000000c6aa4c723e */ /* 0x000fe200000000ff */
[C---:B------:R-:W-:Y:S01]  /*9460*/  FMUL.FTZ R4, R69.reuse, R92 ;  /* 0x0000005c45047220 */ /* 0x040fe20000410000 */
[----:B------:R-:W-:Y:S01]  /*9470*/  F2FP.PACK_AB R77, R236, R164 ;  /* 0x000000a4ec4d723e */ /* 0x000fe200000000ff */
[----:B------:R-:W-:Y:S01]  /*9480*/  FMUL.FTZ R5, R69, R93 ;  /* 0x0000005d45057220 */ /* 0x000fe20000410000 */
[----:B------:R-:W-:Y:S01]  /*9490*/  F2FP.PACK_AB R78, R238, R237 ;  /* 0x000000edee4e723e */ /* 0x000fe200000000ff */
[----:B-----5:R-:W-:Y:S01]  /*94a0*/  FMUL.FTZ R8, R3, R88 ;  /* 0x0000005803087220 */ /* 0x020fe20000410000 */
[----:B------:R-:W-:Y:S01]  /*94b0*/  F2FP.PACK_AB R64, R233, R157 ;  /* 0x0000009de940723e */ /* 0x000fe200000000ff */
[----:B------:R-:W-:Y:S01]  /*94c0*/  FMUL.FTZ R9, R3, R89 ;  /* 0x0000005903097220 */ /* 0x000fe20000410000 */
[----:B------:R-:W-:Y:S01]  /*94d0*/  F2FP.PACK_AB R66, R49, R234 ;  /* 0x000000ea3142723e */ /* 0x000fe200000000ff */
[----:B------:R-:W-:Y:S01]  /*94e0*/  FMUL.FTZ R12, R3, R96 ;  /* 0x00000060030c7220 */ /* 0x000fe20000410000 */
[----:B------:R-:W-:Y:S01]  /*94f0*/  F2FP.PACK_AB R65, R159, R156 ;  /* 0x0000009c9f41723e */ /* 0x000fe200000000ff */
[-C--:B-1----:R-:W-:Y:S05]  /*9500*/  HMMA.16816.F32 R4, R76, R20.reuse, R4 ;  /* 0x000000144c04723c */ /* 0x082fea0000001804 */
[----:B------:R-:W-:Y:S01]  /*9510*/  F2FP.PACK_AB R67, R245, R232 ;  /* 0x000000e8f543723e */ /* 0x000fe200000000ff */
[----:B------:R-:W-:Y:S02]  /*9520*/  FMUL.FTZ R13, R3, R97 ;  /* 0x00000061030d7220 */ /* 0x000fe40000410000 */
[C---:B------:R-:W-:Y:S04]  /*9530*/  FMUL.FTZ R16, R69.reuse, R100 ;  /* 0x0000006445107220 */ /* 0x040fe80000410000 */
[C---:B---3--:R-:W-:Y:S02]  /*9540*/  FMUL.FTZ R10, R0.reuse, R90 ;  /* 0x0000005a000a7220 */ /* 0x048fe40000410000 */
[C---:B------:R-:W-:Y:S02]  /*9550*/  FMUL.FTZ R11, R0.reuse, R91 ;  /* 0x0000005b000b7220 */ /* 0x040fe40000410000 */
[----:B------:R-:W1:Y:S01]  /*9560*/  LDSM.16.MT88.4 R88, [R193+0x800] ;  /* 0x00080000c158783b */ /* 0x000e620000004200 */
[C---:B------:R-:W-:Y:S02]  /*9570*/  FMUL.FTZ R14, R0.reuse, R98 ;  /* 0x00000062000e7220 */ /* 0x040fe40000410000 */
[----:B------:R-:W-:Y:S02]  /*9580*/  FMUL.FTZ R15, R0, R99 ;  /* 0x00000063000f7220 */ /* 0x000fe40000410000 */
[C---:B------:R-:W-:Y:S03]  /*9590*/  HMMA.16816.F32 R8, R64.reuse, R20, R8 ;  /* 0x000000144008723c */ /* 0x040fe60000001808 */
[----:B------:R-:W-:Y:S01]  /*95a0*/  LDSM.16.MT88.4 R96, [R191+0x1000] ;  /* 0x00100000bf60783b */ /* 0x000fe20000004200 */
[C---:B------:R-:W-:Y:S02]  /*95b0*/  FMUL.FTZ R33, R69.reuse, R117 ;  /* 0x0000007545217220 */ /* 0x040fe40000410000 */
[----:B------:R-:W-:Y:S02]  /*95c0*/  FMUL.FTZ R34, R68, R118 ;  /* 0x0000007644227220 */ /* 0x000fe40000410000 */
[-C--:B------:R-:W-:Y:S04]  /*95d0*/  HMMA.16816.F32 R12, R64, R22.reuse, R12 ;  /* 0x00000016400c723c */ /* 0x080fe8000000180c */
[--C-:B------:R-:W-:Y:S02]  /*95e0*/  FFMA.FTZ R20, R26, c[0x0][0x2d0], -R152.reuse ;  /* 0x0000b4001a147a23 */ /* 0x100fe40000010898 */
[----:B------:R-:W-:Y:S02]  /*95f0*/  FMUL.FTZ R17, R69, R101 ;  /* 0x0000006545117220 */ /* 0x000fe40000410000 */
[----:B------:R3:W-:Y:S01]  /*9600*/  MUFU.EX2 R248, R20 ;  /* 0x0000001400f87308 */ /* 0x0007e20000000800 */
[C---:B------:R-:W-:Y:S03]  /*9610*/  FMUL.FTZ R18, R68.reuse, R102 ;  /* 0x0000006644127220 */ /* 0x040fe60000410000 */
[C---:B------:R-:W-:Y:S02]  /*9620*/  FMUL.FTZ R19, R68.reuse, R103 ;  /* 0x0000006744137220 */ /* 0x040fe40000410000 */
[C---:B------:R-:W-:Y:S02]  /*9630*/  FMUL.FTZ R35, R68.reuse, R119 ;  /* 0x0000007744237220 */ /* 0x040fe40000410000 */
[--C-:B------:R-:W-:Y:S02]  /*9640*/  FFMA.FTZ R93, R179, c[0x0][0x2d0], -R152.reuse ;  /* 0x0000b400b35d7a23 */ /* 0x100fe40000010898 */
[C---:B------:R-:W-:Y:S01]  /*9650*/  FMUL.FTZ R48, R69.reuse, R132 ;  /* 0x0000008445307220 */ /* 0x040fe20000410000 */
[C---:B------:R-:W-:Y:S01]  /*9660*/  HMMA.16816.F32 R16, R76.reuse, R22, R16 ;  /* 0x000000164c10723c */ /* 0x040fe20000001810 */
[----:B------:R-:W-:Y:S03]  /*9670*/  MUFU.EX2 R165, R93 ;  /* 0x0000005d00a57308 */ /* 0x000fe60000000800 */
[----:B------:R-:W-:Y:S02]  /*9680*/  FMUL.FTZ R21, R69, R105 ;  /* 0x0000006945157220 */ /* 0x000fe40000410000 */
[----:B------:R-:W-:Y:S02]  /*9690*/  FMUL.FTZ R24, R3, R108 ;  /* 0x0000006c03187220 */ /* 0x000fe40000410000 */
[C---:B------:R-:W-:Y:S04]  /*96a0*/  FMUL.FTZ R22, R68.reuse, R106 ;  /* 0x0000006a44167220 */ /* 0x040fe80000410000 */
[----:B------:R-:W-:Y:S02]  /*96b0*/  FMUL.FTZ R23, R68, R107 ;  /* 0x0000006b44177220 */ /* 0x000fe40000410000 */
[----:B---3--:R-:W-:Y:S02]  /*96c0*/  FMUL.FTZ R20, R69, R104 ;  /* 0x0000006845147220 */ /* 0x008fe40000410000 */
[----:B------:R-:W-:Y:S02]  /*96d0*/  FFMA.FTZ R92, R180, c[0x0][0x2d0], -R152 ;  /* 0x0000b400b45c7a23 */ /* 0x000fe40000010898 */
[--C-:B------:R-:W-:Y:S02]  /*96e0*/  FFMA.FTZ R101, R225, c[0x0][0x2d0], -R153.reuse ;  /* 0x0000b400e1657a23 */ /* 0x100fe40000010899 */
[----:B------:R3:W-:Y:S01]  /*96f0*/  MUFU.EX2 R168, R92 ;  /* 0x0000005c00a87308 */ /* 0x0007e20000000800 */
[-C--:B------:R-:W-:Y:S03]  /*9700*/  HMMA.16816.F32 R20, R76, R36.reuse, R20 ;  /* 0x000000244c14723c */ /* 0x080fe60000001814 */
[----:B------:R-:W-:Y:S02]  /*9710*/  FMUL.FTZ R25, R3, R109 ;  /* 0x0000006d03197220 */ /* 0x000fe40000410000 */
[C---:B------:R-:W-:Y:S02]  /*9720*/  FMUL.FTZ R26, R0.reuse, R110 ;  /* 0x0000006e001a7220 */ /* 0x040fe40000410000 */
[----:B------:R-:W-:Y:S02]  /*9730*/  FMUL.FTZ R27, R0, R111 ;  /* 0x0000006f001b7220 */ /* 0x000fe40000410000 */
[--C-:B------:R-:W-:Y:S03]  /*9740*/  FFMA.FTZ R102, R223, c[0x0][0x2d0], -R153.reuse ;  /* 0x0000b400df667a23 */ /* 0x100fe60000010899 */
[----:B------:R-:W-:Y:S02]  /*9750*/  FFMA.FTZ R103, R222, c[0x0][0x2d0], -R153 ;  /* 0x0000b400de677a23 */ /* 0x000fe40000010899 */
[C---:B------:R-:W-:Y:S04]  /*9760*/  HMMA.16816.F32 R24, R64.reuse, R36, R24 ;  /* 0x000000244018723c */ /* 0x040fe80000001818 */
[C---:B------:R-:W-:Y:S01]  /*9770*/  FMUL.FTZ R28, R3.reuse, R112 ;  /* 0x00000070031c7220 */ /* 0x040fe20000410000 */
[----:B------:R-:W-:Y:S01]  /*9780*/  MOV R112, R57 ;  /* 0x0000003900707202 */ /* 0x000fe20000000f00 */
[----:B------:R-:W-:Y:S01]  /*9790*/  FMUL.FTZ R29, R3, R113 ;  /* 0x00000071031d7220 */ /* 0x000fe20000410000 */
[----:B------:R-:W-:Y:S01]  /*97a0*/  MOV R113, R56 ;  /* 0x0000003800717202 */ /* 0x000fe20000000f00 */
[--C-:B------:R-:W-:Y:S01]  /*97b0*/  FFMA.FTZ R36, R40, c[0x0][0x2d0], -R155.reuse ;  /* 0x0000b40028247a23 */ /* 0x100fe2000001089b */
[----:B---3--:R-:W-:Y:S03]  /*97c0*/  LDSM.16.MT88.4 R92, [R193+0x1000] ;  /* 0x00100000c15c783b */ /* 0x008fe60000004200 */
[--C-:B------:R-:W-:Y:S01]  /*97d0*/  FFMA.FTZ R40, R41, c[0x0][0x2d0], -R155.reuse ;  /* 0x0000b40029287a23 */ /* 0x100fe2000001089b */
[----:B------:R3:W-:Y:S01]  /*97e0*/  MUFU.EX2 R241, R36 ;  /* 0x0000002400f17308 */ /* 0x0007e20000000800 */
[C---:B------:R-:W-:Y:S01]  /*97f0*/  FMUL.FTZ R30, R0.reuse, R114 ;  /* 0x00000072001e7220 */ /* 0x040fe20000410000 */
[----:B------:R-:W-:Y:S01]  /*9800*/  MOV R114, R51 ;  /* 0x0000003300727202 */ /* 0x000fe20000000f00 */
[----:B------:R-:W-:Y:S01]  /*9810*/  FMUL.FTZ R31, R0, R115 ;  /* 0x00000073001f7220 */ /* 0x000fe20000410000 */
[----:B------:R-:W-:Y:S01]  /*9820*/  MOV R115, R50 ;  /* 0x0000003200737202 */ /* 0x000fe20000000f00 */
[----:B------:R-:W-:Y:S02]  /*9830*/  FMUL.FTZ R45, R3, R129 ;  /* 0x00000081032d7220 */ /* 0x000fe40000410000 */
[C---:B------:R-:W-:Y:S02]  /*9840*/  FMUL.FTZ R37, R69.reuse, R121 ;  /* 0x0000007945257220 */ /* 0x040fe40000410000 */
[----:B------:R-:W4:Y:S01]  /*9850*/  LDL.LU R121, [R1] ;  /* 0x0000000001797983 */ /* 0x000f220000300800 */
[-C--:B------:R-:W-:Y:S01]  /*9860*/  HMMA.16816.F32 R28, R64, R38.reuse, R28 ;  /* 0x00000026401c723c */ /* 0x080fe2000000181c */
[----:B------:R5:W-:Y:S02]  /*9870*/  MUFU.EX2 R240, R40 ;  /* 0x0000002800f07308 */ /* 0x000be40000000800 */
[C---:B------:R-:W-:Y:S01]  /*9880*/  FMUL.FTZ R32, R69.reuse, R116 ;  /* 0x0000007445207220 */ /* 0x040fe20000410000 */
[----:B------:R-:W4:Y:S01]  /*9890*/  LDL.LU R119, [R1+0x4] ;  /* 0x0000040001777983 */ /* 0x000f220000300800 */
[----:B------:R-:W-:Y:S01]  /*98a0*/  MOV R116, R49 ;  /* 0x0000003100747202 */ /* 0x000fe20000000f00 */
[C---:B------:R-:W-:Y:S02]  /*98b0*/  FMUL.FTZ R49, R69.reuse, R133 ;  /* 0x0000008545317220 */ /* 0x040fe40000410000 */
[----:B------:R-:W4:Y:S01]  /*98c0*/  LDL.LU R118, [R1+0x8] ;  /* 0x0000080001767983 */ /* 0x000f220000300800 */
[C---:B------:R-:W-:Y:S01]  /*98d0*/  FMUL.FTZ R50, R68.reuse, R134 ;  /* 0x0000008644327220 */ /* 0x040fe20000410000 */
[C---:B------:R-:W-:Y:S02]  /*98e0*/  HMMA.16816.F32 R32, R76.reuse, R38, R32 ;  /* 0x000000264c20723c */ /* 0x040fe40000001820 */
[----:B------:R-:W4:Y:S02]  /*98f0*/  LDL.LU R117, [R1+0xc] ;  /* 0x00000c0001757983 */ /* 0x000f240000300800 */
[----:B---3--:R-:W-:Y:S01]  /*9900*/  FMUL.FTZ R36, R69, R120 ;  /* 0x0000007845247220 */ /* 0x008fe20000410000 */
[----:B------:R-:W-:Y:S01]  /*9910*/  MOV R120, R58 ;  /* 0x0000003a00787202 */ /* 0x000fe20000000f00 */
[C---:B------:R-:W-:Y:S02]  /*9920*/  FMUL.FTZ R41, R3.reuse, R125 ;  /* 0x0000007d03297220 */ /* 0x040fe40000410000 */
[C---:B------:R-:W-:Y:S01]  /*9930*/  FMUL.FTZ R38, R68.reuse, R122 ;  /* 0x0000007a44267220 */ /* 0x040fe20000410000 */
[----:B------:R-:W-:Y:S02]  /*9940*/  MOV R122, R158 ;  /* 0x0000009e007a7202 */ /* 0x000fe40000000f00 */
[----:B------:R-:W-:Y:S01]  /*9950*/  MUFU.EX2 R158, R102 ;  /* 0x00000066009e7308 */ /* 0x000fe20000000800 */
[C---:B------:R-:W-:Y:S02]  /*9960*/  FMUL.FTZ R39, R68.reuse, R123 ;  /* 0x0000007b44277220 */ /* 0x040fe40000410000 */
[----:B------:R-:W-:Y:S02]  /*9970*/  FMUL.FTZ R51, R68, R135 ;  /* 0x0000008744337220 */ /* 0x000fe40000410000 */
[----:B-----5:R-:W-:Y:S01]  /*9980*/  FMUL.FTZ R40, R3, R124 ;  /* 0x0000007c03287220 */ /* 0x020fe20000410000 */
[----:B------:R-:W-:Y:S01]  /*9990*/  LDSM.16.MT88.4 R132, [R191+0x2000] ;  /* 0x00200000bf84783b */ /* 0x000fe20000004200 */
[----:B------:R-:W-:Y:S01]  /*99a0*/  FFMA.FTZ R100, R163, c[0x0][0x2d0], -R155 ;  /* 0x0000b400a3647a23 */ /* 0x000fe2000001089b */
[-C--:B------:R-:W-:Y:S02]  /*99b0*/  HMMA.16816.F32 R36, R76, R52.reuse, R36 ;  /* 0x000000344c24723c */ /* 0x080fe40000001824 */
[----:B------:R3:W-:Y:S01]  /*99c0*/  MUFU.EX2 R124, R73 ;  /* 0x00000049007c7308 */ /* 0x0007e20000000800 */
[C---:B------:R-:W-:Y:S01]  /*99d0*/  FMUL.FTZ R42, R0.reuse, R126 ;  /* 0x0000007e002a7220 */ /* 0x040fe20000410000 */
[----:B------:R-:W-:Y:S01]  /*99e0*/  MOV R126, R60 ;  /* 0x0000003c007e7202 */ /* 0x000fe20000000f00 */
[C---:B------:R-:W-:Y:S01]  /*99f0*/  FMUL.FTZ R43, R0.reuse, R127 ;  /* 0x0000007f002b7220 */ /* 0x040fe20000410000 */
[----:B------:R-:W-:Y:S01]  /*9a00*/  MOV R127, R47 ;  /* 0x0000002f007f7202 */ /* 0x000fe20000000f00 */
[C---:B------:R-:W-:Y:S02]  /*9a10*/  FMUL.FTZ R44, R3.reuse, R128 ;  /* 0x00000080032c7220 */ /* 0x040fe40000410000 */
[C---:B------:R-:W-:Y:S03]  /*9a20*/  FMUL.FTZ R46, R0.reuse, R130 ;  /* 0x00000082002e7220 */ /* 0x040fe60000410000 */
[C---:B------:R-:W-:Y:S01]  /*9a30*/  HMMA.16816.F32 R40, R64.reuse, R52, R40 ;  /* 0x000000344028723c */ /* 0x040fe20000001828 */
[----:B------:R-:W-:Y:S03]  /*9a40*/  MUFU.EX2 R163, R75 ;  /* 0x0000004b00a37308 */ /* 0x000fe60000000800 */
[C---:B------:R-:W-:Y:S01]  /*9a50*/  FMUL.FTZ R47, R0.reuse, R131 ;  /* 0x00000083002f7220 */ /* 0x040fe20000410000 */
[----:B------:R-:W-:Y:S01]  /*9a60*/  MOV R131, R59 ;  /* 0x0000003b00837202 */ /* 0x000fe20000000f00 */
[----:B------:R-:W-:Y:S01]  /*9a70*/  FMUL.FTZ R59, R0, R143 ;  /* 0x0000008f003b7220 */ /* 0x000fe20000410000 */
[----:B------:R-:W-:Y:S01]  /*9a80*/  MOV R130, R61 ;  /* 0x0000003d00827202 */ /* 0x000fe20000000f00 */
[----:B------:R-:W-:Y:S03]  /*9a90*/  FMUL.FTZ R56, R3, R140 ;  /* 0x0000008c03387220 */ /* 0x000fe60000410000 */
[-C--:B------:R-:W-:Y:S03]  /*9aa0*/  HMMA.16816.F32 R44, R64, R54.reuse, R44 ;  /* 0x00000036402c723c */ /* 0x080fe6000000182c */
[--C-:B---3--:R-:W-:Y:S02]  /*9ab0*/  FFMA.FTZ R73, R221, c[0x0][0x2d0], -R153.reuse ;  /* 0x0000b400dd497a23 */ /* 0x108fe40000010899 */
[----:B------:R-:W-:Y:S02]  /*9ac0*/  FMUL.FTZ R57, R3, R141 ;  /* 0x0000008d03397220 */ /* 0x000fe40000410000 */
[----:B------:R3:W-:Y:S01]  /*9ad0*/  MUFU.EX2 R129, R73 ;  /* 0x0000004900817308 */ /* 0x0007e20000000800 */
[C---:B------:R-:W-:Y:S04]  /*9ae0*/  HMMA.16816.F32 R48, R76.reuse, R54, R48 ;  /* 0x000000364c30723c */ /* 0x040fe80000001830 */
[--C-:B------:R-:W-:Y:S02]  /*9af0*/  FFMA.FTZ R58, R216, c[0x0][0x2d0], -R153.reuse ;  /* 0x0000b400d83a7a23 */ /* 0x100fe40000010899 */
[----:B------:R-:W-:Y:S02]  /*9b00*/  FFMA.FTZ R52, R187, c[0x0][0x2d0], -R154 ;  /* 0x0000b400bb347a23 */ /* 0x000fe4000001089a */
[----:B------:R-:W-:Y:S01]  /*9b10*/  FMUL.FTZ R55, R68, R139 ;  /* 0x0000008b44377220 */ /* 0x000fe20000410000 */
[----:B------:R5:W-:Y:S03]  /*9b20*/  MUFU.EX2 R111, R58 ;  /* 0x0000003a006f7308 */ /* 0x000be60000000800 */
[--C-:B------:R-:W-:Y:S02]  /*9b30*/  FFMA.FTZ R60, R218, c[0x0][0x2d0], -R153.reuse ;  /* 0x0000b400da3c7a23 */ /* 0x100fe40000010899 */
[----:B------:R-:W-:Y:S02]  /*9b40*/  FMUL.FTZ R54, R68, R138 ;  /* 0x0000008a44367220 */ /* 0x000fe40000410000 */
[----:B------:R-:W-:Y:S02]  /*9b50*/  FMUL.FTZ R53, R69, R137 ;  /* 0x0000008945357220 */ /* 0x000fe40000410000 */
[----:B------:R-:W-:Y:S01]  /*9b60*/  FMUL.FTZ R61, R3, R145 ;  /* 0x00000091033d7220 */ /* 0x000fe20000410000 */
[----:B------:R1:W-:Y:S01]  /*9b70*/  MUFU.EX2 R185, R52 ;  /* 0x0000003400b97308 */ /* 0x0003e20000000800 */
[C---:B------:R-:W-:Y:S02]  /*9b80*/  FMUL.FTZ R62, R0.reuse, R146 ;  /* 0x00000092003e7220 */ /* 0x040fe40000410000 */
[----:B------:R-:W-:Y:S02]  /*9b90*/  FMUL.FTZ R63, R0, R147 ;  /* 0x00000093003f7220 */ /* 0x000fe40000410000 */
[--C-:B---3--:R-:W-:Y:S02]  /*9ba0*/  FFMA.FTZ R73, R200, c[0x0][0x2d0], -R152.reuse ;  /* 0x0000b400c8497a23 */ /* 0x108fe40000010898 */
[--C-:B------:R-:W-:Y:S02]  /*9bb0*/  FFMA.FTZ R105, R161, c[0x0][0x2d0], -R152.reuse ;  /* 0x0000b400a1697a23 */ /* 0x100fe40000010898 */
[----:B------:R-:W-:Y:S01]  /*9bc0*/  FFMA.FTZ R152, R160, c[0x0][0x2d0], -R152 ;  /* 0x0000b400a0987a23 */ /* 0x000fe20000010898 */
[----:B------:R3:W-:Y:S01]  /*9bd0*/  MUFU.EX2 R179, R73 ;  /* 0x0000004900b37308 */ /* 0x0007e20000000800 */
[--C-:B------:R-:W-:Y:S02]  /*9be0*/  FFMA.FTZ R104, R207, c[0x0][0x2d0], -R154.reuse ;  /* 0x0000b400cf687a23 */ /* 0x100fe4000001089a */
[--C-:B------:R-:W-:Y:S02]  /*9bf0*/  FFMA.FTZ R106, R174, c[0x0][0x2d0], -R154.reuse ;  /* 0x0000b400ae6a7a23 */ /* 0x100fe4000001089a */
[----:B-----5:R-:W-:Y:S02]  /*9c00*/  FMUL.FTZ R58, R0, R142 ;  /* 0x0000008e003a7220 */ /* 0x020fe40000410000 */
[--C-:B------:R-:W-:Y:S02]  /*9c10*/  FFMA.FTZ R107, R173, c[0x0][0x2d0], -R154.reuse ;  /* 0x0000b400ad6b7a23 */ /* 0x100fe4000001089a */
[--C-:B------:R-:W-:Y:S01]  /*9c20*/  FFMA.FTZ R108, R215, c[0x0][0x2d0], -R153.reuse ;  /* 0x0000b400d76c7a23 */ /* 0x100fe20000010899 */
[----:B------:R5:W2:Y:S01]  /*9c30*/  MUFU.EX2 R125, R60 ;  /* 0x0000003c007d7308 */ /* 0x000aa20000000800 */
[--C-:B------:R-:W-:Y:S02]  /*9c40*/  FFMA.FTZ R109, R213, c[0x0][0x2d0], -R153.reuse ;  /* 0x0000b400d56d7a23 */ /* 0x100fe40000010899 */
[----:B------:R-:W-:Y:S02]  /*9c50*/  FFMA.FTZ R110, R208, c[0x0][0x2d0], -R153 ;  /* 0x0000b400d06e7a23 */ /* 0x000fe40000010899 */
[----:B-1----:R-:W-:Y:S05]  /*9c60*/  FMUL.FTZ R52, R69, R136 ;  /* 0x0000008845347220 */ /* 0x002fea0000410000 */
[----:B------:R-:W-:Y:S02]  /*9c70*/  MUFU.EX2 R141, R101 ;  /* 0x00000065008d7308 */ /* 0x000fe40000000800 */
[-C--:B------:R-:W-:Y:S03]  /*9c80*/  HMMA.16816.F32 R52, R76, R80.reuse, R52 ;  /* 0x000000504c34723c */ /* 0x080fe60000001834 */
[--C-:B---3--:R-:W-:Y:S05]  /*9c90*/  FFMA.FTZ R73, R205, c[0x0][0x2d0], -R155.reuse ;  /* 0x0000b400cd497a23 */ /* 0x108fea000001089b */
[C---:B------:R-:W-:Y:S01]  /*9ca0*/  HMMA.16816.F32 R56, R64.reuse, R80, R56 ;  /* 0x000000504038723c */ /* 0x040fe20000001838 */
[----:B------:R1:W-:Y:S03]  /*9cb0*/  MUFU.EX2 R139, R73 ;  /* 0x00000049008b7308 */ /* 0x0003e60000000800 */
[----:B-----5:R-:W-:Y:S03]  /*9cc0*/  FMUL.FTZ R60, R3, R144 ;  /* 0x00000090033c7220 */ /* 0x020fe60000410000 */
[----:B------:R-:W-:Y:S02]  /*9cd0*/  F2FP.PACK_AB R80, R252, R113 ;  /* 0x00000071fc50723e */ /* 0x000fe400000000ff */
[----:B--2---:R-:W-:Y:S02]  /*9ce0*/  F2FP.PACK_AB R81, R125, R111 ;  /* 0x0000006f7d51723e */ /* 0x004fe400000000ff */
[-C--:B------:R-:W-:Y:S01]  /*9cf0*/  HMMA.16816.F32 R60, R64, R82.reuse, R60 ;  /* 0x00000052403c723c */ /* 0x080fe2000000183c */
[----:B------:R-:W-:Y:S06]  /*9d00*/  MUFU.EX2 R160, R100 ;  /* 0x0000006400a07308 */ /* 0x000fec0000000800 */
[C---:B------:R-:W-:Y:S02]  /*9d10*/  FMUL.FTZ R66, R68.reuse, R150 ;  /* 0x0000009644427220 */ /* 0x040fe40000410000 */
[----:B------:R-:W-:Y:S02]  /*9d20*/  FMUL.FTZ R67, R68, R151 ;  /* 0x0000009744437220 */ /* 0x000fe40000410000 */
[----:B------:R-:W-:Y:S01]  /*9d30*/  MUFU.EX2 R161, R152 ;  /* 0x0000009800a17308 */ /* 0x000fe20000000800 */
[----:B------:R-:W-:Y:S01]  /*9d40*/  FMUL.FTZ R64, R69, R148 ;  /* 0x0000009445407220 */ /* 0x000fe20000410000 */
[----:B------:R-:W-:Y:S01]  /*9d50*/  F2FP.PACK_AB R148, R165, R168 ;  /* 0x000000a8a594723e */ /* 0x000fe200000000ff */
[--C-:B-1----:R-:W-:Y:S02]  /*9d60*/  FFMA.FTZ R73, R206, c[0x0][0x2d0], -R155.reuse ;  /* 0x0000b400ce497a23 */ /* 0x102fe4000001089b */
[----:B------:R-:W-:Y:S05]  /*9d70*/  FMUL.FTZ R65, R69, R149 ;  /* 0x0000009545417220 */ /* 0x000fea0000410000 */
[----:B------:R1:W-:Y:S02]  /*9d80*/  MUFU.EX2 R178, R73 ;  /* 0x0000004900b27308 */ /* 0x0003e40000000800 */
[----:B------:R-:W-:Y:S07]  /*9d90*/  HMMA.16816.F32 R64, R76, R82, R64 ;  /* 0x000000524c40723c */ /* 0x000fee0000001840 */
[----:B------:R-:W-:Y:S01]  /*9da0*/  F2FP.PACK_AB R76, R112, R115 ;  /* 0x00000073704c723e */ /* 0x000fe200000000ff */
[----:B------:R-:W-:Y:S01]  /*9db0*/  MUFU.EX2 R152, R107 ;  /* 0x0000006b00987308 */ /* 0x000fe20000000800 */
[----:B------:R-:W-:Y:S03]  /*9dc0*/  F2FP.PACK_AB R77, R120, R114 ;  /* 0x00000072784d723e */ /* 0x000fe600000000ff */
[----:B------:R-:W-:Y:S02]  /*9dd0*/  F2FP.PACK_AB R78, R126, R131 ;  /* 0x000000837e4e723e */ /* 0x000fe400000000ff */
[----:B------:R-:W-:Y:S02]  /*9de0*/  F2FP.PACK_AB R79, R130, R127 ;  /* 0x0000007f824f723e */ /* 0x000fe400000000ff */
[----:B------:R-:W-:Y:S02]  /*9df0*/  F2FP.PACK_AB R82, R249, R251 ;  /* 0x000000fbf952723e */ /* 0x000fe400000000ff */
[----:B------:R-:W-:Y:S03]  /*9e00*/  F2FP.PACK_AB R83, R129, R124 ;  /* 0x0000007c8153723e */ /* 0x000fe600000000ff */
[-C--:B------:R-:W-:Y:S03]  /*9e10*/  HMMA.16816.F32 R4, R76, R84.reuse, R4 ;  /* 0x000000544c04723c */ /* 0x080fe60000001804 */
[--C-:B-1----:R-:W-:Y:S02]  /*9e20*/  FFMA.FTZ R73, R202, c[0x0][0x2d0], -R155.reuse ;  /* 0x0000b400ca497a23 */ /* 0x102fe4000001089b */
[----:B------:R-:W-:Y:S02]  /*9e30*/  FFMA.FTZ R155, R162, c[0x0][0x2d0], -R155 ;  /* 0x0000b400a29b7a23 */ /* 0x000fe4000001089b */
[----:B------:R1:W-:Y:S01]  /*9e40*/  MUFU.EX2 R171, R73 ;  /* 0x0000004900ab7308 */ /* 0x0003e20000000800 */
[C---:B------:R-:W-:Y:S08]  /*9e50*/  HMMA.16816.F32 R8, R80.reuse, R84, R8 ;  /* 0x000000545008723c */ /* 0x040ff00000001808 */
[-C--:B------:R-:W-:Y:S01]  /*9e60*/  HMMA.16816.F32 R12, R80, R86.reuse, R12 ;  /* 0x00000056500c723c */ /* 0x080fe2000000180c */
[----:B------:R-:W2:Y:S07]  /*9e70*/  MUFU.EX2 R162, R105 ;  /* 0x0000006900a27308 */ /* 0x000eae0000000800 */
[C---:B------:R-:W-:Y:S01]  /*9e80*/  HMMA.16816.F32 R16, R76.reuse, R86, R16 ;  /* 0x000000564c10723c */ /* 0x040fe20000001810 */
[----:B------:R-:W3:Y:S03]  /*9e90*/  LDSM.16.MT88.4 R84, [R191+0x800] ;  /* 0x00080000bf54783b */ /* 0x000ee60000004200 */
[--C-:B-1----:R-:W-:Y:S04]  /*9ea0*/  FFMA.FTZ R73, R217, c[0x0][0x2d0], -R154.reuse ;  /* 0x0000b400d9497a23 */ /* 0x102fe8000001089a */
[-C--:B------:R-:W-:Y:S01]  /*9eb0*/  HMMA.16816.F32 R20, R76, R88.reuse, R20 ;  /* 0x000000584c14723c */ /* 0x080fe20000001814 */
[----:B------:R1:W-:Y:S07]  /*9ec0*/  MUFU.EX2 R142, R73 ;  /* 0x00000049008e7308 */ /* 0x0003ee0000000800 */
[C---:B------:R-:W-:Y:S04]  /*9ed0*/  HMMA.16816.F32 R24, R80.reuse, R88, R24 ;  /* 0x000000585018723c */ /* 0x040fe80000001818 */
[----:B--2---:R-:W-:Y:S04]  /*9ee0*/  F2FP.PACK_AB R150, R161, R162 ;  /* 0x000000a2a196723e */ /* 0x004fe800000000ff */
[-C--:B------:R-:W-:Y:S08]  /*9ef0*/  HMMA.16816.F32 R28, R80, R90.reuse, R28 ;  /* 0x0000005a501c723c */ /* 0x080ff0000000181c */
[C---:B------:R-:W-:Y:S01]  /*9f00*/  HMMA.16816.F32 R32, R76.reuse, R90, R32 ;  /* 0x0000005a4c20723c */ /* 0x040fe20000001820 */
[----:B------:R-:W2:Y:S03]  /*9f10*/  LDSM.16.MT88.4 R88, [R192+0x800] ;  /* 0x00080000c058783b */ /* 0x000ea60000004200 */
[--C-:B-1----:R-:W-:Y:S04]  /*9f20*/  FFMA.FTZ R73, R214, c[0x0][0x2d0], -R154.reuse ;  /* 0x0000b400d6497a23 */ /* 0x102fe8000001089a */
[----:B------:R1:W-:Y:S01]  /*9f30*/  MUFU.EX2 R143, R73 ;  /* 0x00000049008f7308 */ /* 0x0003e20000000800 */
[-C--:B---3--:R-:W-:Y:S08]  /*9f40*/  HMMA.16816.F32 R36, R76, R84.reuse, R36 ;  /* 0x000000544c24723c */ /* 0x088ff00000001824 */
[C---:B------:R-:W-:Y:S08]  /*9f50*/  HMMA.16816.F32 R40, R80.reuse, R84, R40 ;  /* 0x000000545028723c */ /* 0x040ff00000001828 */
[-C--:B------:R-:W-:Y:S04]  /*9f60*/  HMMA.16816.F32 R44, R80, R86.reuse, R44 ;  /* 0x00000056502c723c */ /* 0x080fe8000000182c */
[--C-:B-1----:R-:W-:Y:S04]  /*9f70*/  FFMA.FTZ R73, R212, c[0x0][0x2d0], -R154.reuse ;  /* 0x0000b400d4497a23 */ /* 0x102fe8000001089a */
[C---:B------:R-:W-:Y:S01]  /*9f80*/  HMMA.16816.F32 R48, R76.reuse, R86, R48 ;  /* 0x000000564c30723c */ /* 0x040fe20000001830 */
[----:B------:R-:W1:Y:S01]  /*9f90*/  LDSM.16.MT88.4 R84, [R190+0x1000] ;  /* 0x00100000be54783b */ /* 0x000e620000004200 */
[----:B------:R3:W-:Y:S06]  /*9fa0*/  MUFU.EX2 R166, R73 ;  /* 0x0000004900a67308 */ /* 0x0007ec0000000800 */
[-C--:B--2---:R-:W-:Y:S08]  /*9fb0*/  HMMA.16816.F32 R52, R76, R88.reuse, R52 ;  /* 0x000000584c34723c */ /* 0x084ff00000001834 */
[C---:B------:R-:W-:Y:S08]  /*9fc0*/  HMMA.16816.F32 R56, R80.reuse, R88, R56 ;  /* 0x000000585038723c */ /* 0x040ff00000001838 */
[-C--:B------:R-:W-:Y:S04]  /*9fd0*/  HMMA.16816.F32 R60, R80, R90.reuse, R60 ;  /* 0x0000005a503c723c */ /* 0x080fe8000000183c */
[--C-:B---3--:R-:W-:Y:S02]  /*9fe0*/  FFMA.FTZ R73, R209, c[0x0][0x2d0], -R154.reuse ;  /* 0x0000b400d1497a23 */ /* 0x108fe4000001089a */
[----:B------:R-:W-:Y:S01]  /*9ff0*/  FFMA.FTZ R154, R172, c[0x0][0x2d0], -R154 ;  /* 0x0000b400ac9a7a23 */ /* 0x000fe2000001089a */
[----:B------:R-:W-:Y:S01]  /*a000*/  F2FP.PACK_AB R80, R188, R186 ;  /* 0x000000babc50723e */ /* 0x000fe200000000ff */
[----:B------:R-:W-:Y:S01]  /*a010*/  HMMA.16816.F32 R64, R76, R90, R64 ;  /* 0x0000005a4c40723c */ /* 0x000fe20000001840 */
[----:B------:R2:W-:Y:S01]  /*a020*/  MUFU.EX2 R167, R73 ;  /* 0x0000004900a77308 */ /* 0x0005e20000000800 */
[----:B------:R-:W3:Y:S02]  /*a030*/  LDSM.16.MT88.4 R88, [R192+0x1000] ;  /* 0x00100000c058783b */ /* 0x000ee40000004200 */
[----:B------:R-:W-:Y:S01]  /*a040*/  F2FP.PACK_AB R82, R185, R239 ;  /* 0x000000efb952723e */ /* 0x000fe200000000ff */
[----:B----4-:R-:W-:Y:S01]  /*a050*/  FFMA.FTZ R69, R69, R121, R198 ;  /* 0x0000007945457223 */ /* 0x010fe200000100c6 */
[----:B------:R-:W-:Y:S02]  /*a060*/  MOV R121, R116 ;  /* 0x0000007400797202 */ /* 0x000fe40000000f00 */
[----:B------:R-:W-:Y:S01]  /*a070*/  F2FP.PACK_AB R76, R248, R250 ;  /* 0x000000faf84c723e */ /* 0x000fe200000000ff */
[----:B------:R-:W-:Y:S02]  /*a080*/  FFMA.FTZ R68, R68, R119, R164 ;  /* 0x0000007744447223 */ /* 0x000fe400000100a4 */
[----:B------:R-:W4:Y:S01]  /*a090*/  MUFU.EX2 R164, R74 ;  /* 0x0000004a00a47308 */ /* 0x000f220000000800 */
[----:B------:R-:W-:Y:S01]  /*a0a0*/  F2FP.PACK_AB R77, R246, R247 ;  /* 0x000000f7f64d723e */ /* 0x000fe200000000ff */
[----:B------:R-:W-:Y:S01]  /*a0b0*/  FFMA.FTZ R3, R3, R118, R157 ;  /* 0x0000007603037223 */ /* 0x000fe2000001009d */
[----:B------:R-:W-:Y:S01]  /*a0c0*/  F2FP.PACK_AB R78, R243, R242 ;  /* 0x000000f2f34e723e */ /* 0x000fe200000000ff */
[----:B------:R-:W-:Y:S01]  /*a0d0*/  FADD.FTZ R68, R236, R68 ;  /* 0x00000044ec447221 */ /* 0x000fe20000010000 */
[----:B------:R-:W-:Y:S01]  /*a0e0*/  F2FP.PACK_AB R79, R240, R241 ;  /* 0x000000f1f04f723e */ /* 0x000fe200000000ff */
[----:B------:R-:W-:Y:S02]  /*a0f0*/  FFMA.FTZ R0, R0, R117, R156 ;  /* 0x0000007500007223 */ /* 0x000fe4000001009c */
[----:B------:R-:W-:Y:S01]  /*a100*/  LDSM.16.MT88.4 R116, [R193+0x2000] ;  /* 0x00200000c174783b */ /* 0x000fe20000004200 */
[----:B------:R-:W-:Y:S01]  /*a110*/  FADD.FTZ R3, R233, R3 ;  /* 0x00000003e9037221 */ /* 0x000fe20000010000 */
[----:B------:R5:W-:Y:S02]  /*a120*/  MUFU.EX2 R157, R103 ;  /* 0x00000067009d7308 */ /* 0x000be40000000800 */
[-C--:B-1----:R-:W-:Y:S03]  /*a130*/  HMMA.16816.F32 R4, R76, R84.reuse, R4 ;  /* 0x000000544c04723c */ /* 0x082fe60000001804 */
[----:B--2---:R-:W-:Y:S05]  /*a140*/  FFMA.FTZ R73, R226, c[0x0][0x2d0], -R153 ;  /* 0x0000b400e2497a23 */ /* 0x004fea0000010899 */
[----:B------:R1:W-:Y:S01]  /*a150*/  MUFU.EX2 R128, R73 ;  /* 0x0000004900807308 */ /* 0x0003e20000000800 */
[----:B----4-:R-:W-:Y:S03]  /*a160*/  F2FP.PACK_AB R149, R163, R164 ;  /* 0x000000a4a395723e */ /* 0x010fe600000000ff */
[----:B------:R-:W-:Y:S02]  /*a170*/  FADD.FTZ R74, R170, R69 ;  /* 0x00000045aa4a7221 */ /* 0x000fe40000010000 */
[----:B------:R-:W-:Y:S02]  /*a180*/  FADD.FTZ R69, R159, R0 ;  /* 0x000000009f457221 */ /* 0x000fe40000010000 */
[----:B------:R-:W-:Y:S02]  /*a190*/  FADD.FTZ R0, R237, R74 ;  /* 0x0000004aed007221 */ /* 0x000fe40000010000 */
[----:B------:R-:W2:Y:S01]  /*a1a0*/  MUFU.EX2 R159, R155 ;  /* 0x0000009b009f7308 */ /* 0x000ea20000000800 */
[----:B------:R-:W-:Y:S02]  /*a1b0*/  FADD.FTZ R74, R235, R68 ;  /* 0x00000044eb4a7221 */ /* 0x000fe40000010000 */
[----:B------:R-:W-:Y:S01]  /*a1c0*/  FADD.FTZ R68, R232, R69 ;  /* 0x00000045e8447221 */ /* 0x000fe20000010000 */
[----:B-----5:R-:W-:Y:S03]  /*a1d0*/  LDSM.16.MT88.4 R100, [R190+0x2000] ;  /* 0x00200000be64783b */ /* 0x020fe60000004200 */
[----:B------:R-:W-:Y:S03]  /*a1e0*/  FADD.FTZ R68, R245, R68 ;  /* 0x00000044f5447221 */ /* 0x000fe60000010000 */
[----:B------:R-:W-:Y:S01]  /*a1f0*/  MUFU.EX2 R156, R104 ;  /* 0x00000068009c7308 */ /* 0x000fe20000000800 */
[----:B------:R-:W-:Y:S02]  /*a200*/  FADD.FTZ R68, R111, R68 ;  /* 0x000000446f447221 */ /* 0x000fe40000010000 */
[--C-:B-1----:R-:W-:Y:S07]  /*a210*/  FFMA.FTZ R73, R228, c[0x0][0x2d0], -R153.reuse ;  /* 0x0000b400e4497a23 */ /* 0x102fee0000010899 */
[----:B------:R1:W4:Y:S01]  /*a220*/  MUFU.EX2 R138, R73 ;  /* 0x00000049008a7308 */ /* 0x0003220000000800 */
[----:B--2---:R-:W-:Y:S09]  /*a230*/  F2FP.PACK_AB R151, R159, R160 ;  /* 0x000000a09f97723e */ /* 0x004ff200000000ff */
[----:B------:R-:W2:Y:S01]  /*a240*/  MUFU.EX2 R155, R106 ;  /* 0x0000006a009b7308 */ /* 0x000ea20000000800 */
[--C-:B-1----:R-:W-:Y:S01]  /*a250*/  FFMA.FTZ R73, R227, c[0x0][0x2d0], -R153.reuse ;  /* 0x0000b400e3497a23 */ /* 0x102fe20000010899 */
[----:B----4-:R-:W-:Y:S08]  /*a260*/  F2FP.PACK_AB R81, R138, R128 ;  /* 0x000000808a51723e */ /* 0x010ff000000000ff */
[----:B------:R1:W-:Y:S01]  /*a270*/  MUFU.EX2 R137, R73 ;  /* 0x0000004900897308 */ /* 0x0003e20000000800 */
[----:B--2---:R-:W-:Y:S01]  /*a280*/  F2FP.PACK_AB R144, R155, R156 ;  /* 0x0000009c9b90723e */ /* 0x004fe200000000ff */
[--C-:B-1----:R-:W-:Y:S08]  /*a290*/  FFMA.FTZ R73, R229, c[0x0][0x2d0], -R153.reuse ;  /* 0x0000b400e5497a23 */ /* 0x102ff00000010899 */
[----:B------:R-:W1:Y:S02]  /*a2a0*/  MUFU.EX2 R136, R73 ;  /* 0x0000004900887308 */ /* 0x000e640000000800 */
[----:B-1----:R-:W-:Y:S01]  /*a2b0*/  F2FP.PACK_AB R83, R136, R137 ;  /* 0x000000898853723e */ /* 0x002fe200000000ff */
[--C-:B------:R-:W-:Y:S02]  /*a2c0*/  FFMA.FTZ R73, R224, c[0x0][0x2d0], -R153.reuse ;  /* 0x0000b400e0497a23 */ /* 0x100fe40000010899 */
[----:B------:R-:W-:Y:S05]  /*a2d0*/  FFMA.FTZ R153, R175, c[0x0][0x2d0], -R153 ;  /* 0x0000b400af997a23 */ /* 0x000fea0000010899 */
[----:B------:R1:W2:Y:S01]  /*a2e0*/  MUFU.EX2 R140, R73 ;  /* 0x00000049008c7308 */ /* 0x0002a20000000800 */
[C---:B------:R-:W-:Y:S08]  /*a2f0*/  HMMA.16816.F32 R8, R80.reuse, R84, R8 ;  /* 0x000000545008723c */ /* 0x040ff00000001808 */
[-C--:B------:R-:W-:Y:S01]  /*a300*/  HMMA.16816.F32 R12, R80, R86.reuse, R12 ;  /* 0x00000056500c723c */ /* 0x080fe2000000180c */
[----:B------:R-:W-:Y:S07]  /*a310*/  MUFU.EX2 R75, R153 ;  /* 0x00000099004b7308 */ /* 0x000fee0000000800 */
[C---:B------:R-:W-:Y:S01]  /*a320*/  HMMA.16816.F32 R16, R76.reuse, R86, R16 ;  /* 0x000000564c10723c */ /* 0x040fe20000001810 */
[----:B------:R-:W4:Y:S03]  /*a330*/  LDSM.16.MT88.4 R84, [R190+0x1800] ;  /* 0x00180000be54783b */ /* 0x000f260000004200 */
[----:B-1----:R-:W-:Y:S04]  /*a340*/  FADD.FTZ R73, R234, R3 ;  /* 0x00000003ea497221 */ /* 0x002fe80000010000 */
[-C--:B------:R-:W-:Y:S04]  /*a350*/  HMMA.16816.F32 R20, R76, R92.reuse, R20 ;  /* 0x0000005c4c14723c */ /* 0x080fe80000001814 */
[----:B------:R-:W-:Y:S02]  /*a360*/  FADD.FTZ R69, R121, R73 ;  /* 0x0000004979457221 */ /* 0x000fe40000010000 */
[----:B------:R-:W-:Y:S02]  /*a370*/  FADD.FTZ R3, R238, R0 ;  /* 0x00000000ee037221 */ /* 0x000fe40000010000 */
[C---:B------:R-:W-:Y:S04]  /*a380*/  HMMA.16816.F32 R24, R80.reuse, R92, R24 ;  /* 0x0000005c5018723c */ /* 0x040fe80000001818 */
[----:B------:R-:W-:Y:S02]  /*a390*/  FADD.FTZ R0, R122, R74 ;  /* 0x0000004a7a007221 */ /* 0x000fe40000010000 */
[----:B------:R-:W-:Y:S02]  /*a3a0*/  FADD.FTZ R3, R115, R3 ;  /* 0x0000000373037221 */ /* 0x000fe40000010000 */
[-C--:B------:R-:W-:Y:S04]  /*a3b0*/  HMMA.16816.F32 R28, R80, R94.reuse, R28 ;  /* 0x0000005e501c723c */ /* 0x080fe8000000181c */
[----:B------:R-:W-:Y:S02]  /*a3c0*/  FADD.FTZ R73, R114, R0 ;  /* 0x0000000072497221 */ /* 0x000fe40000010000 */
[----:B------:R-:W-:Y:S02]  /*a3d0*/  FADD.FTZ R69, R113, R69 ;  /* 0x0000004571457221 */ /* 0x000fe40000010000 */
[C---:B------:R-:W-:Y:S01]  /*a3e0*/  HMMA.16816.F32 R32, R76.reuse, R94, R32 ;  /* 0x0000005e4c20723c */ /* 0x040fe20000001820 */
[----:B------:R-:W1:Y:S03]  /*a3f0*/  LDSM.16.MT88.4 R92, [R193+0x1800] ;  /* 0x00180000c15c783b */ /* 0x000e660000004200 */
[----:B------:R-:W-:Y:S02]  /*a400*/  FADD.FTZ R0, R112, R3 ;  /* 0x0000000370007221 */ /* 0x000fe40000010000 */
[----:B------:R-:W-:Y:S02]  /*a410*/  FADD.FTZ R3, R125, R68 ;  /* 0x000000447d037221 */ /* 0x000fe40000010000 */
[-C--:B------:R-:W-:Y:S04]  /*a420*/  HMMA.16816.F32 R36, R76, R96.reuse, R36 ;  /* 0x000000604c24723c */ /* 0x080fe80000001824 */
[----:B------:R-:W-:Y:S04]  /*a430*/  FADD.FTZ R0, R131, R0 ;  /* 0x0000000083007221 */ /* 0x000fe80000010000 */
[C---:B------:R-:W-:Y:S08]  /*a440*/  HMMA.16816.F32 R40, R80.reuse, R96, R40 ;  /* 0x000000605028723c */ /* 0x040ff00000001828 */
[-C--:B------:R-:W-:Y:S08]  /*a450*/  HMMA.16816.F32 R44, R80, R98.reuse, R44 ;  /* 0x00000062502c723c */ /* 0x080ff0000000182c */
[C---:B------:R-:W-:Y:S01]  /*a460*/  HMMA.16816.F32 R48, R76.reuse, R98, R48 ;  /* 0x000000624c30723c */ /* 0x040fe20000001830 */
[----:B------:R-:W5:Y:S07]  /*a470*/  LDSM.16.MT88.4 R96, [R191+0x1800] ;  /* 0x00180000bf60783b */ /* 0x000f6e0000004200 */
[-C--:B---3--:R-:W-:Y:S08]  /*a480*/  HMMA.16816.F32 R52, R76, R88.reuse, R52 ;  /* 0x000000584c34723c */ /* 0x088ff00000001834 */
[C---:B------:R-:W-:Y:S08]  /*a490*/  HMMA.16816.F32 R56, R80.reuse, R88, R56 ;  /* 0x000000585038723c */ /* 0x040ff00000001838 */
[-C--:B------:R-:W-:Y:S07]  /*a4a0*/  HMMA.16816.F32 R60, R80, R90.reuse, R60 ;  /* 0x0000005a503c723c */ /* 0x080fee000000183c */
[----:B------:R-:W-:Y:S01]  /*a4b0*/  F2FP.PACK_AB R80, R143, R142 ;  /* 0x0000008e8f50723e */ /* 0x000fe200000000ff */
[----:B------:R-:W-:Y:S01]  /*a4c0*/  HMMA.16816.F32 R64, R76, R90, R64 ;  /* 0x0000005a4c40723c */ /* 0x000fe20000001840 */
[----:B------:R-:W3:Y:S03]  /*a4d0*/  LDSM.16.MT88.4 R88, [R192+0x1800] ;  /* 0x00180000c058783b */ /* 0x000ee60000004200 */
[----:B------:R-:W-:Y:S02]  /*a4e0*/  F2FP.PACK_AB R82, R167, R166 ;  /* 0x000000a6a752723e */ /* 0x000fe400000000ff */
[----:B--2---:R-:W-:Y:S02]  /*a4f0*/  F2FP.PACK_AB R81, R140, R141 ;  /* 0x0000008d8c51723e */ /* 0x004fe400000000ff */
[----:B------:R-:W-:Y:S04]  /*a500*/  F2FP.PACK_AB R76, R179, R181 ;  /* 0x000000b5b34c723e */ /* 0x000fe800000000ff */
[----:B------:R-:W-:Y:S02]  /*a510*/  F2FP.PACK_AB R77, R178, R139 ;  /* 0x0000008bb24d723e */ /* 0x000fe400000000ff */
[----:B------:R-:W-:Y:S02]  /*a520*/  F2FP.PACK_AB R78, R176, R177 ;  /* 0x000000b1b04e723e */ /* 0x000fe400000000ff */
[----:B------:R-:W-:Y:S02]  /*a530*/  F2FP.PACK_AB R79, R169, R171 ;  /* 0x000000aba94f723e */ /* 0x000fe400000000ff */
[----:B------:R-:W-:Y:S05]  /*a540*/  F2FP.PACK_AB R83, R157, R158 ;  /* 0x0000009e9d53723e */ /* 0x000fea00000000ff */
[-C--:B----4-:R-:W-:Y:S08]  /*a550*/  HMMA.16816.F32 R4, R76, R84.reuse, R4 ;  /* 0x000000544c04723c */ /* 0x090ff00000001804 */
[C---:B------:R-:W-:Y:S01]  /*a560*/  HMMA.16816.F32 R8, R80.reuse, R84, R8 ;  /* 0x000000545008723c */ /* 0x040fe20000001808 */
[----:B------:R-:W-:Y:S07]  /*a570*/  MUFU.EX2 R85, R109 ;  /* 0x0000006d00557308 */ /* 0x000fee0000000800 */
[-C--:B------:R-:W-:Y:S03]  /*a580*/  HMMA.16816.F32 R12, R80, R86.reuse, R12 ;  /* 0x00000056500c723c */ /* 0x080fe6000000180c */
[----:B------:R-:W2:Y:S05]  /*a590*/  MUFU.EX2 R84, R110 ;  /* 0x0000006e00547308 */ /* 0x000eaa0000000800 */
[C---:B------:R-:W-:Y:S05]  /*a5a0*/  HMMA.16816.F32 R16, R76.reuse, R86, R16 ;  /* 0x000000564c10723c */ /* 0x040fea0000001810 */
[----:B------:R-:W4:Y:S03]  /*a5b0*/  MUFU.EX2 R87, R154 ;  /* 0x0000009a00577308 */ /* 0x000f260000000800 */
[-C--:B-1----:R-:W-:Y:S07]  /*a5c0*/  HMMA.16816.F32 R20, R76, R92.reuse, R20 ;  /* 0x0000005c4c14723c */ /* 0x082fee0000001814 */
[----:B------:R-:W1:Y:S01]  /*a5d0*/  MUFU.EX2 R86, R108 ;  /* 0x0000006c00567308 */ /* 0x000e620000000800 */
[C---:B------:R-:W-:Y:S04]  /*a5e0*/  HMMA.16816.F32 R24, R80.reuse, R92, R24 ;  /* 0x0000005c5018723c */ /* 0x040fe80000001818 */
[----:B--2---:R-:W-:Y:S04]  /*a5f0*/  F2FP.PACK_AB R147, R75, R84 ;  /* 0x000000544b93723e */ /* 0x004fe800000000ff */
[-C--:B------:R-:W-:Y:S04]  /*a600*/  HMMA.16816.F32 R28, R80, R94.reuse, R28 ;  /* 0x0000005e501c723c */ /* 0x080fe8000000181c */
[----:B----4-:R-:W-:Y:S04]  /*a610*/  F2FP.PACK_AB R146, R87, R152 ;  /* 0x000000985792723e */ /* 0x010fe800000000ff */
[C---:B------:R-:W-:Y:S04]  /*a620*/  HMMA.16816.F32 R32, R76.reuse, R94, R32 ;  /* 0x0000005e4c20723c */ /* 0x040fe80000001820 */
[----:B-1----:R-:W-:Y:S04]  /*a630*/  F2FP.PACK_AB R145, R85, R86 ;  /* 0x000000565591723e */ /* 0x002fe800000000ff */
[-C--:B-----5:R-:W-:Y:S08]  /*a640*/  HMMA.16816.F32 R36, R76, R96.reuse, R36 ;  /* 0x000000604c24723c */ /* 0x0a0ff00000001824 */
[C---:B------:R-:W-:Y:S08]  /*a650*/  HMMA.16816.F32 R40, R80.reuse, R96, R40 ;  /* 0x000000605028723c */ /* 0x040ff00000001828 */
[-C--:B------:R-:W-:Y:S08]  /*a660*/  HMMA.16816.F32 R44, R80, R98.reuse, R44 ;  /* 0x00000062502c723c */ /* 0x080ff0000000182c */
[C---:B------:R-:W-:Y:S08]  /*a670*/  HMMA.16816.F32 R48, R76.reuse, R98, R48 ;  /* 0x000000624c30723c */ /* 0x040ff00000001830 */
[-C--:B---3--:R-:W-:Y:S08]  /*a680*/  HMMA.16816.F32 R52, R76, R88.reuse, R52 ;  /* 0x000000584c34723c */ /* 0x088ff00000001834 */
[C---:B------:R-:W-:Y:S08]  /*a690*/  HMMA.16816.F32 R56, R80.reuse, R88, R56 ;  /* 0x000000585038723c */ /* 0x040ff00000001838 */
[-C--:B------:R-:W-:Y:S08]  /*a6a0*/  HMMA.16816.F32 R60, R80, R90.reuse, R60 ;  /* 0x0000005a503c723c */ /* 0x080ff0000000183c */
[----:B------:R-:W-:Y:S08]  /*a6b0*/  HMMA.16816.F32 R64, R76, R90, R64 ;  /* 0x0000005a4c40723c */ /* 0x000ff00000001840 */
[-C--:B------:R-:W-:Y:S01]  /*a6c0*/  HMMA.16816.F32 R92, R148, R100.reuse, R4 ;  /* 0x00000064945c723c */ /* 0x080fe20000001804 */
[----:B------:R-:W1:Y:S07]  /*a6d0*/  LDSM.16.MT88.4 R4, [R192+0x2000] ;  /* 0x00200000c004783b */ /* 0x000e6e0000004200 */
[C---:B------:R-:W-:Y:S07]  /*a6e0*/  HMMA.16816.F32 R88, R144.reuse, R100, R8 ;  /* 0x000000649058723c */ /* 0x040fee0000001808 */
[----:B------:R-:W-:Y:S01]  /*a6f0*/  FADD.FTZ R9, R120, R73 ;  /* 0x0000004978097221 */ /* 0x000fe20000010000 */
[-C--:B------:R-:W-:Y:S01]  /*a700*/  HMMA.16816.F32 R96, R144, R102.reuse, R12 ;  /* 0x000000669060723c */ /* 0x080fe2000000180c */
[----:B------:R-:W2:Y:S03]  /*a710*/  LDL R13, [R1+0x10] ;  /* 0x00001000010d7983 */ /* 0x000ea60000100800 */
        /* <DEDUP_REMOVED lines=39> */
[-C--:B-1----:R-:W-:Y:S03]  /*a990*/  HMMA.16816.F32 R136, R148, R4.reuse, R52 ;  /* 0x000000049488723c */ /* 0x082fe60000001834 */
        /* <DEDUP_REMOVED lines=11> */
[----:B------:R-:W-:Y:S04]  /*aa50*/  HMMA.16816.F32 R148, R148, R6, R64 ;  /* 0x000000069494723c */ /* 0x000fe80000001840 */
[----:B------:R-:W-:Y:S02]  /*aa60*/  FADD.FTZ R4, R165, R4 ;  /* 0x00000004a5047221 */ /* 0x000fe40000010000 */
[----:B------:R-:W-:Y:S02]  /*aa70*/  FADD.FTZ R8, R167, R3 ;  /* 0x00000003a7087221 */ /* 0x000fe40000010000 */
[----:B------:R-:W-:Y:S04]  /*aa80*/  FADD.FTZ R4, R162, R4 ;  /* 0x00000004a2047221 */ /* 0x000fe80000010000 */
[----:B------:R-:W-:Y:S02]  /*aa90*/  FADD.FTZ R4, R161, R4 ;  /* 0x00000004a1047221 */ /* 0x000fe40000010000 */
[----:B------:R-:W-:Y:S02]  /*aaa0*/  FADD.FTZ R5, R157, R0 ;  /* 0x000000009d057221 */ /* 0x000fe40000010000 */
[----:B------:R-:W-:Y:S01]  /*aab0*/  FADD.FTZ R3, R164, R9 ;  /* 0x00000009a4037221 */ /* 0x000fe20000010000 */
[----:B------:R1:W-:Y:S01]  /*aac0*/  STL [R1], R4 ;  /* 0x0000000401007387 */ /* 0x0003e20000100800 */
[----:B------:R-:W-:Y:S01]  /*aad0*/  FADD.FTZ R0, R156, R8 ;  /* 0x000000089c007221 */ /* 0x000fe20000010000 */
[-C--:B------:R-:W-:Y:S01]  /*aae0*/  MOV R9, R2.reuse ;  /* 0x0000000200097202 */ /* 0x080fe20000000f00 */
[----:B------:R-:W-:Y:S01]  /*aaf0*/  FADD.FTZ R8, R86, R5 ;  /* 0x0000000556087221 */ /* 0x000fe20000010000 */
[----:B------:R-:W-:Y:S01]  /*ab00*/  MOV R86, R2 ;  /* 0x0000000200567202 */ /* 0x000fe20000000f00 */
[----:B------:R-:W-:Y:S02]  /*ab10*/  FADD.FTZ R5, R163, R3 ;  /* 0x00000003a3057221 */ /* 0x000fe40000010000 */
[----:B------:R-:W-:Y:S02]  /*ab20*/  FADD.FTZ R3, R155, R0 ;  /* 0x000000009b037221 */ /* 0x000fe40000010000 */
[----:B------:R-:W-:Y:S02]  /*ab30*/  FADD.FTZ R6, R160, R5 ;  /* 0x00000005a0067221 */ /* 0x000fe40000010000 */
[----:B------:R-:W-:Y:S02]  /*ab40*/  FADD.FTZ R5, R152, R3 ;  /* 0x0000000398057221 */ /* 0x000fe40000010000 */
[----:B------:R-:W-:Y:S02]  /*ab50*/  FADD.FTZ R6, R159, R6 ;  /* 0x000000069f067221 */ /* 0x000fe40000010000 */
[----:B------:R-:W-:Y:S01]  /*ab60*/  FADD.FTZ R0, R85, R8 ;  /* 0x0000000855007221 */ /* 0x000fe20000010000 */
[----:B------:R-:W-:Y:S02]  /*ab70*/  MOV R85, R70 ;  /* 0x0000004600557202 */ /* 0x000fe40000000f00 */
[----:B------:R3:W-:Y:S01]  /*ab80*/  STL [R1+0x4], R6 ;  /* 0x0000040601007387 */ /* 0x0007e20000100800 */
[----:B------:R-:W-:Y:S01]  /*ab90*/  FADD.FTZ R3, R84, R0 ;  /* 0x0000000054037221 */ /* 0x000fe20000010000 */
[C---:B------:R-:W-:Y:S02]  /*aba0*/  IADD3 R0, R230.reuse, -0x1, RZ ;  /* 0xffffffffe6007810 */ /* 0x040fe40007ffe0ff */
[----:B------:R-:W-:Y:S01]  /*abb0*/  MOV R84, R71 ;  /* 0x0000004700547202 */ /* 0x000fe20000000f00 */
[----:B------:R-:W-:Y:S02]  /*abc0*/  FADD.FTZ R3, R75, R3 ;  /* 0x000000034b037221 */ /* 0x000fe40000010000 */
[----:B-1----:R-:W-:Y:S05]  /*abd0*/  FADD.FTZ R4, R87, R5 ;  /* 0x0000000557047221 */ /* 0x002fea0000010000 */
[----:B------:R3:W-:Y:S04]  /*abe0*/  STL [R1+0x8], R4 ;  /* 0x0000080401007387 */ /* 0x0007e80000100800 */
[----:B------:R3:W-:Y:S01]  /*abf0*/  STL [R1+0xc], R3 ;  /* 0x00000c0301007387 */ /* 0x0007e20000100800 */
[----:B--2---:R-:W-:Y:S02]  /*ac00*/  ISETP.GT.AND P1, PT, R230, R13, PT ;  /* 0x0000000de600720c */ /* 0x004fe40003f24270 */
[----:B------:R-:W-:Y:S02]  /*ac10*/  MOV R230, R0 ;  /* 0x0000000000e67202 */ /* 0x000fe40000000f00 */
[----:B------:R-:W-:Y:S09]  /*ac20*/  MOV R0, R72 ;  /* 0x0000004800007202 */ /* 0x000ff20000000f00 */
[----:B---3--:R-:W-:-:S05]  /*ac30*/  @P1 BRA `(.L_x_88) ;  /* 0xffffc15000001947 */ /* 0x008fca000383ffff */
.L_x_81:
[----:B------:R-:W-:Y:S05]  /*ac40*/  BRA.DIV ~URZ, `(.L_x_89) ;  /* 0x000060b27f007947 */ /* 0x000fea000b800000 */
[----:B------:R-:W2:Y:S04]  /*ac50*/  LDL.LU R13, [R1] ;  /* 0x00000000010d7983 */ /* 0x000ea80000300800 */
[----:B------:R-:W3:Y:S04]  /*ac60*/  LDL.LU R12, [R1+0x4] ;  /* 0x00000400010c7983 */ /* 0x000ee80000300800 */
[----:B------:R-:W4:Y:S04]  /*ac70*/  LDL.LU R11, [R1+0x8] ;  /* 0x00000800010b7983 */ /* 0x000f280000300800 */
[----:B------:R-:W5:Y:S04]  /*ac80*/  LDL.LU R10, [R1+0xc] ;  /* 0x00000c00010a7983 */ /* 0x000f680000300800 */
[----:B--2---:R-:W2:Y:S04]  /*ac90*/  SHFL.BFLY PT, R0, R13, 0x2, 0x1f ;  /* 0x0c401f000d007f89 */ /* 0x004ea800000e0000 */
[----:B-1-3--:R-:W1:Y:S04]  /*aca0*/  SHFL.BFLY PT, R2, R12, 0x2, 0x1f ;  /* 0x0c401f000c027f89 */ /* 0x00ae6800000e0000 */
[----:B----4-:R-:W3:Y:S04]  /*acb0*/  SHFL.BFLY PT, R3, R11, 0x2, 0x1f ;  /* 0x0c401f000b037f89 */ /* 0x010ee800000e0000 */
[----:B-----5:R-:W4:Y:S01]  /*acc0*/  SHFL.BFLY PT, R4, R10, 0x2, 0x1f ;  /* 0x0c401f000a047f89 */ /* 0x020f2200000e0000 */
[----:B--2---:R-:W-:-:S02]  /*acd0*/  FADD.FTZ R0, R0, R13 ;  /* 0x0000000d00007221 */ /* 0x004fc40000010000 */
[----:B-1----:R-:W-:-:S03]  /*ace0*/  FADD.FTZ R2, R2, R12 ;  /* 0x0000000c02027221 */ /* 0x002fc60000010000 */
[----:B------:R-:W1:Y:S01]  /*acf0*/  SHFL.BFLY PT, R5, R0, 0x1, 0x1f ;  /* 0x0c201f0000057f89 */ /* 0x000e6200000e0000 */
[----:B---3--:R-:W-:-:S03]  /*ad00*/  FADD.FTZ R3, R3, R11 ;  /* 0x0000000b03037221 */ /* 0x008fc60000010000 */
[----:B------:R-:W2:Y:S01]  /*ad10*/  SHFL.BFLY PT, R6, R2, 0x1, 0x1f ;  /* 0x0c201f0002067f89 */ /* 0x000ea200000e0000 */
[----:B----4-:R-:W-:-:S03]  /*ad20*/  FADD.FTZ R4, R4, R10 ;  /* 0x0000000a04047221 */ /* 0x010fc60000010000 */
[----:B------:R-:W3:Y:S04]  /*ad30*/  SHFL.BFLY PT, R7, R3, 0x1, 0x1f ;  /* 0x0c201f0003077f89 */ /* 0x000ee800000e0000 */
[----:B------:R4:W4:Y:S01]  /*ad40*/  SHFL.BFLY PT, R8, R4, 0x1, 0x1f ;  /* 0x0c201f0004087f89 */ /* 0x00092200000e0000 */
[----:B-1----:R-:W-:Y:S02]  /*ad50*/  FADD.FTZ R5, R0, R5 ;  /* 0x0000000500057221 */ /* 0x002fe40000010000 */
[----:B--2---:R-:W-:Y:S02]  /*ad60*/  FADD.FTZ R6, R2, R6 ;  /* 0x0000000602067221 */ /* 0x004fe40000010000 */
[----:B---3--:R-:W-:Y:S02]  /*ad70*/  FADD.FTZ R7, R3, R7 ;  /* 0x0000000703077221 */ /* 0x008fe40000010000 */
.L_x_179:
[----:B------:R-:W-:Y:S01]  /*ad80*/  FSETP.NE.FTZ.AND P3, PT, R5, RZ, PT ;  /* 0x000000ff0500720b */ /* 0x000fe20003f75000 */
[----:B------:R-:W-:Y:S01]  /*ad90*/  CS2R R2, SRZ ;  /* 0x0000000000027805 */ /* 0x000fe2000001ff00 */
[----:B------:R-:W-:Y:S01]  /*ada0*/  MOV R0, RZ ;  /* 0x000000ff00007202 */ /* 0x000fe20000000f00 */
[----:B----4-:R-:W-:Y:S01]  /*adb0*/  FADD.FTZ R4, R8, R4 ;  /* 0x0000000408047221 */ /* 0x010fe20000010000 */
[----:B------:R-:W-:-:S02]  /*adc0*/  FSETP.NE.FTZ.AND P1, PT, R7, RZ, PT ;  /* 0x000000ff0700720b */ /* 0x000fc40003f35000 */
[----:B------:R-:W-:Y:S02]  /*add0*/  FSETP.NE.FTZ.AND P2, PT, R6, RZ, PT ;  /* 0x000000ff0600720b */ /* 0x000fe40003f55000 */
[----:B------:R-:W-:Y:S02]  /*ade0*/  FSETP.NE.FTZ.AND P0, PT, R4, RZ, PT ;  /* 0x000000ff0400720b */ /* 0x000fe40003f15000 */
[----:B------:R-:W-:Y:S02]  /*adf0*/  MOV R24, 0xff800000 ;  /* 0xff80000000187802 */ /* 0x000fe40000000f00 */
[----:B------:R-:W-:Y:S01]  /*ae00*/  MOV R22, 0xff800000 ;  /* 0xff80000000167802 */ /* 0x000fe20000000f00 */
[----:B------:R-:W1:Y:S01]  /*ae10*/  @P3 MUFU.RCP R0, R5 ;  /* 0x0000000500003308 */ /* 0x000e620000001000 */
[----:B------:R-:W-:Y:S02]  /*ae20*/  MOV R23, 0xff800000 ;  /* 0xff80000000177802 */ /* 0x000fe40000000f00 */
[----:B------:R-:W-:-:S02]  /*ae30*/  MOV R19, 0xff800000 ;  /* 0xff80000000137802 */ /* 0x000fc40000000f00 */
[----:B------:R-:W-:-:S03]  /*ae40*/  @P1 MOV R11, 0x3f317218 ;  /* 0x3f317218000b1802 */ /* 0x000fc60000000f00 */
[----:B------:R-:W2:Y:S01]  /*ae50*/  @P2 MUFU.RCP R3, R6 ;  /* 0x0000000600032308 */ /* 0x000ea20000001000 */
[----:B-1----:R-:W-:-:S07]  /*ae60*/  FMUL.FTZ R68, R0, R92 ;  /* 0x0000005c00447220 */ /* 0x002fce0000410000 */
[----:B------:R-:W-:Y:S01]  /*ae70*/  @P1 MUFU.RCP R2, R7 ;  /* 0x0000000700021308 */ /* 0x000fe20000001000 */
[C---:B------:R-:W-:Y:S02]  /*ae80*/  FMUL.FTZ R69, R0.reuse, R93 ;  /* 0x0000005d00457220 */ /* 0x040fe40000410000 */
[C---:B------:R-:W-:Y:S02]  /*ae90*/  FMUL.FTZ R74, R0.reuse, R100 ;  /* 0x00000064004a7220 */ /* 0x040fe40000410000 */
[C---:B------:R-:W-:Y:S02]  /*aea0*/  FMUL.FTZ R75, R0.reuse, R101 ;  /* 0x00000065004b7220 */ /* 0x040fe40000410000 */
[C---:B------:R-:W-:Y:S01]  /*aeb0*/  FMUL.FTZ R76, R0.reuse, R104 ;  /* 0x00000068004c7220 */ /* 0x040fe20000410000 */
[----:B------:R1:W-:Y:S01]  /*aec0*/  @P3 MUFU.LG2 R10, R5 ;  /* 0x00000005000a3308 */ /* 0x0003e20000000c00 */
        /* <DEDUP_REMOVED lines=9> */
[----:B-1----:R-:W-:Y:S01]  /*af60*/  @P2 MOV R5, 0x3f317218 ;  /* 0x3f31721800052802 */ /* 0x002fe20000000f00 */
[----:B------:R-:W-:-:S02]  /*af70*/  FMUL.FTZ R81, R0, R137 ;  /* 0x0000008900517220 */ /* 0x000fc40000410000 */
[C---:B------:R-:W-:Y:S02]  /*af80*/  FMUL.FTZ R62, R0.reuse, R148 ;  /* 0x00000094003e7220 */ /* 0x040fe40000410000 */
[----:B------:R-:W-:Y:S02]  /*af90*/  FMUL.FTZ R63, R0, R149 ;  /* 0x00000095003f7220 */ /* 0x000fe40000410000 */
[----:B------:R-:W1:Y:S01]  /*afa0*/  @P1 MUFU.LG2 R0, R7 ;  /* 0x0000000700001308 */ /* 0x000e620000000c00 */
[C---:B--2---:R-:W-:Y:S02]  /*afb0*/  FMUL.FTZ R86, R3.reuse, R94 ;  /* 0x0000005e03567220 */ /* 0x044fe40000410000 */
[C---:B------:R-:W-:Y:S02]  /*afc0*/  FMUL.FTZ R87, R3.reuse, R95 ;  /* 0x0000005f03577220 */ /* 0x040fe40000410000 */
[C---:B------:R-:W-:Y:S02]  /*afd0*/  FMUL.FTZ R92, R3.reuse, R102 ;  /* 0x00000066035c7220 */ /* 0x040fe40000410000 */
[----:B------:R-:W-:-:S02]  /*afe0*/  FMUL.FTZ R93, R3, R103 ;  /* 0x00000067035d7220 */ /* 0x000fc40000410000 */
[C---:B------:R-:W-:Y:S02]  /*aff0*/  FMUL.FTZ R94, R3.reuse, R106 ;  /* 0x0000006a035e7220 */ /* 0x040fe40000410000 */
[C---:B------:R-:W-:Y:S02]  /*b000*/  FMUL.FTZ R95, R3.reuse, R107 ;  /* 0x0000006b035f7220 */ /* 0x040fe40000410000 */
[C---:B------:R-:W-:Y:S02]  /*b010*/  FMUL.FTZ R100, R3.reuse, R118 ;  /* 0x0000007603647220 */ /* 0x040fe40000410000 */
[C---:B------:R-:W-:Y:S02]  /*b020*/  FMUL.FTZ R101, R3.reuse, R119 ;  /* 0x0000007703657220 */ /* 0x040fe40000410000 */
[----:B-1----:R-:W-:Y:S01]  /*b030*/  @P1 FMUL.FTZ R7, R0, 0.69314718246459960938 ;  /* 0x3f31721800071820 */ /* 0x002fe20000410000 */
[----:B------:R-:W-:Y:S01]  /*b040*/  MOV R0, RZ ;  /* 0x000000ff00007202 */ /* 0x000fe20000000f00 */
[----:B------:R-:W-:-:S02]  /*b050*/  FMUL.FTZ R104, R3, R122 ;  /* 0x0000007a03687220 */ /* 0x000fc40000410000 */
[C---:B------:R-:W-:Y:S02]  /*b060*/  FMUL.FTZ R105, R3.reuse, R123 ;  /* 0x0000007b03697220 */ /* 0x040fe40000410000 */
[C---:B------:R-:W-:Y:S01]  /*b070*/  FMUL.FTZ R102, R3.reuse, R134 ;  /* 0x0000008603667220 */ /* 0x040fe20000410000 */
[----:B------:R-:W1:Y:S01]  /*b080*/  @P0 MUFU.RCP R0, R4 ;  /* 0x0000000400000308 */ /* 0x000e620000001000 */
[C---:B------:R-:W-:Y:S02]  /*b090*/  FMUL.FTZ R103, R3.reuse, R135 ;  /* 0x0000008703677220 */ /* 0x040fe40000410000 */
[C---:B------:R-:W-:Y:S02]  /*b0a0*/  FMUL.FTZ R84, R3.reuse, R138 ;  /* 0x0000008a03547220 */ /* 0x040fe40000410000 */
[C---:B------:R-:W-:Y:S02]  /*b0b0*/  FMUL.FTZ R85, R3.reuse, R139 ;  /* 0x0000008b03557220 */ /* 0x040fe40000410000 */
[----:B------:R-:W-:-:S02]  /*b0c0*/  FMUL.FTZ R66, R3, R150 ;  /* 0x0000009603427220 */ /* 0x000fc40000410000 */
[----:B------:R-:W-:Y:S01]  /*b0d0*/  FMUL.FTZ R67, R3, R151 ;  /* 0x0000009703437220 */ /* 0x000fe20000410000 */
[----:B------:R-:W-:Y:S01]  /*b0e0*/  @P3 MOV R3, 0x3f317218 ;  /* 0x3f31721800033802 */ /* 0x000fe20000000f00 */
        /* <DEDUP_REMOVED lines=15> */
[----:B------:R-:W-:Y:S02]  /*b1e0*/  FMUL.FTZ R27, R2, R145 ;  /* 0x00000091021b7220 */ /* 0x000fe40000410000 */
[----:B------:R2:W3:Y:S01]  /*b1f0*/  @P0 MUFU.LG2 R2, R4 ;  /* 0x0000000400020308 */ /* 0x0004e20000000c00 */
[----:B------:R-:W-:-:S02]  /*b200*/  @P3 FMUL.FTZ R6, R3, c[0x0][0x2d0] ;  /* 0x0000b40003063a20 */ /* 0x000fc40000410000 */
[----:B------:R-:W-:Y:S02]  /*b210*/  @P1 FMUL.FTZ R3, R11, c[0x0][0x2d0] ;  /* 0x0000b4000b031a20 */ /* 0x000fe40000410000 */
[----:B------:R-:W-:Y:S02]  /*b220*/  @P3 FMUL.FTZ R10, R10, 0.69314718246459960938 ;  /* 0x3f3172180a0a3820 */ /* 0x000fe40000410000 */
[----:B------:R-:W-:Y:S01]  /*b230*/  @P1 FFMA.FTZ R24, R3, R70, R7 ;  /* 0x0000004603181223 */ /* 0x000fe20000010007 */
[----:B------:R-:W-:Y:S01]  /*b240*/  @P0 MOV R3, 0x3f317218 ;  /* 0x3f31721800030802 */ /* 0x000fe20000000f00 */
[----:B------:R-:W-:Y:S02]  /*b250*/  @P2 FMUL.FTZ R8, R8, 0.69314718246459960938 ;  /* 0x3f31721808082820 */ /* 0x000fe40000410000 */
[----:B------:R-:W-:Y:S02]  /*b260*/  @P2 FMUL.FTZ R5, R5, c[0x0][0x2d0] ;  /* 0x0000b40005052a20 */ /* 0x000fe40000410000 */
[----:B------:R-:W-:-:S02]  /*b270*/  @P0 FMUL.FTZ R3, R3, c[0x0][0x2d0] ;  /* 0x0000b40003030a20 */ /* 0x000fc40000410000 */
[----:B-1----:R-:W-:Y:S01]  /*b280*/  FMUL.FTZ R30, R0, R90 ;  /* 0x0000005a001e7220 */ /* 0x002fe20000410000 */
[----:B--2---:R-:W-:Y:S01]  /*b290*/  MOV R4, 0x1 ;  /* 0x0000000100047802 */ /* 0x004fe20000000f00 */
[----:B---3--:R-:W-:Y:S02]  /*b2a0*/  @P0 FMUL.FTZ R2, R2, 0.69314718246459960938 ;  /* 0x3f31721802020820 */ /* 0x008fe40000410000 */
        /* <DEDUP_REMOVED lines=14> */
[----:B------:R-:W-:Y:S01]  /*b390*/  FMUL.FTZ R29, R0, R147 ;  /* 0x00000093001d7220 */ /* 0x000fe20000410000 */
[----:B------:R-:W-:Y:S01]  /*b3a0*/  PRMT R0, R4, 0x7610, R0 ;  /* 0x0000761004007816 */ /* 0x000fe20000000000 */
[----:B------:R-:W-:-:S02]  /*b3b0*/  @P3 FFMA.FTZ R22, R6, R72, R10 ;  /* 0x0000004806163223 */ /* 0x000fc4000001000a */
[----:B------:R-:W-:Y:S02]  /*b3c0*/  @P2 FFMA.FTZ R23, R5, R71, R8 ;  /* 0x0000004705172223 */ /* 0x000fe40000010008 */
[----:B------:R-:W-:Y:S02]  /*b3d0*/  @P0 FFMA.FTZ R19, R3, R9, R2 ;  /* 0x0000000903130223 */ /* 0x000fe40000010002 */
.L_x_48:
[----:B-1----:R1:W5:Y:S04]  /*b3e0*/  LDL R6, [R1+0x40] ;  /* 0x0000400001067983 */ /* 0x0023680000100800 */
[----:B------:R-:W2:Y:S01]  /*b3f0*/  S2R R2, SR_TID.X ;  /* 0x0000000000027919 */ /* 0x000ea20000002100 */
[----:B------:R-:W-:Y:S01]  /*b400*/  BSSY B0, `(.L_x_90) ;  /* 0x0000011000007945 */ /* 0x000fe20003800000 */
[----:B--2---:R-:W-:-:S13]  /*b410*/  LOP3.LUT P0, RZ, R2, 0x7f, RZ, 0xc0, !PT ;  /* 0x0000007f02ff7812 */ /* 0x004fda000780c0ff */
[----:B------:R-:W-:Y:S05]  /*b420*/  @P0 BRA `(.L_x_91) ;  /* 0x000000e000000947 */ /* 0x000fea0003800000 */
[----:B-1----:R-:W1:Y:S01]  /*b430*/  S2R R4, SR_LANEID ;  /* 0x0000000000047919 */ /* 0x002e620000000000 */
[----:B------:R-:W-:Y:S01]  /*b440*/  VOTEU.ANY UR4, UPT, PT ;  /* 0x0000000000047886 */ /* 0x000fe200038e0100 */
[----:B------:R-:W-:Y:S01]  /*b450*/  IMAD.MOV.U32 R5, RZ, RZ, c[0x0][0x564] ;  /* 0x00015900ff057624 */ /* 0x000fe200078e00ff */
[----:B------:R-:W1:Y:S08]  /*b460*/  FLO.U32 R3, UR4 ;  /* 0x0000000400037d00 */ /* 0x000e7000080e0000 */
[----:B------:R-:W2:Y:S01]  /*b470*/  POPC R2, UR4 ;  /* 0x0000000400027d09 */ /* 0x000ea20008000000 */
[----:B-1----:R-:W-:Y:S01]  /*b480*/  ISETP.EQ.U32.AND P0, PT, R3, R4, PT ;  /* 0x000000040300720c */ /* 0x002fe20003f02070 */
[----:B------:R-:W-:-:S12]  /*b490*/  IMAD.MOV.U32 R4, RZ, RZ, c[0x0][0x560] ;  /* 0x00015800ff047624 */ /* 0x000fd800078e00ff */
[----:B--2---:R1:W2:Y:S04]  /*b4a0*/  @P0 ATOMG.E.ADD.STRONG.GPU PT, R2, [R4.64], R2 ;  /* 0x00000002040209a8 */ /* 0x0042a800081ee1c6 */
[----:B-1----:R-:W1:Y:S04]  /*b4b0*/  S2R R4, SR_LTMASK ;  /* 0x0000000000047919 */ /* 0x002e680000003900 */
[----:B--2---:R1:W2:Y:S02]  /*b4c0*/  SHFL.IDX PT, R3, R2, R3, 0x1f ;  /* 0x00001f0302037589 */ /* 0x0042a400000e0000 */
[----:B-1----:R-:W-:-:S06]  /*b4d0*/  LOP3.LUT R2, R4, UR4, RZ, 0xc0, !PT ;  /* 0x0000000404027c12 */ /* 0x002fcc000f8ec0ff */
[----:B------:R-:W2:Y:S02]  /*b4e0*/  POPC R2, R2 ;  /* 0x0000000200027309 */ /* 0x000ea40000000000 */
[----:B--2--5:R-:W-:-:S05]  /*b4f0*/  IADD3 R6, R3, c[0x0][0xc], R2 ;  /* 0x0000030003067a10 */ /* 0x024fca0007ffe002 */
[----:B------:R1:W-:Y:S02]  /*b500*/  STL [R1+0x40], R6 ;  /* 0x0000400601007387 */ /* 0x0003e40000100800 */
.L_x_91:
[----:B-1----:R-:W-:Y:S05]  /*b510*/  BSYNC B0 ;  /* 0x0000000000007941 */ /* 0x002fea0003800000 */
.L_x_90:
[----:B------:R-:W-:Y:S01]  /*b520*/  PRMT R0, R0, 0x9910, RZ ;  /* 0x0000991000007816 */ /* 0x000fe200000000ff */
[----:B------:R-:W-:Y:S01]  /*b530*/  BSSY B1, `(.L_x_92) ;  /* 0x0000303000017945 */ /* 0x000fe20003800000 */
[----:B-----5:R-:W-:Y:S02]  /*b540*/  IMAD.MOV.U32 R57, RZ, RZ, R6 ;  /* 0x000000ffff397224 */ /* 0x020fe400078e0006 */
[----:B------:R-:W-:-:S13]  /*b550*/  ISETP.NE.AND P0, PT, R0, RZ, PT ;  /* 0x000000ff0000720c */ /* 0x000fda0003f05270 */
[----:B------:R-:W-:Y:S05]  /*b560*/  @!P0 BRA `(.L_x_93) ;  /* 0x0000232000008947 */ /* 0x000fea0003800000 */
[----:B------:R-:W2:Y:S04]  /*b570*/  LDL R6, [R1+0x84] ;  /* 0x0000840001067983 */ /* 0x000ea80000100800 */
[----:B------:R-:W3:Y:S04]  /*b580*/  LDL R5, [R1+0x94] ;  /* 0x0000940001057983 */ /* 0x000ee80000100800 */
[----:B------:R-:W4:Y:S04]  /*b590*/  LDL R9, [R1+0xb8] ;  /* 0x0000b80001097983 */ /* 0x000f280000100800 */
[----:B------:R-:W4:Y:S01]  /*b5a0*/  LDL R8, [R1+0xb4] ;  /* 0x0000b40001087983 */ /* 0x000f220000100800 */
[----:B------:R-:W-:Y:S01]  /*b5b0*/  WARPSYNC 0xffffffff ;  /* 0xffffffff00007948 */ /* 0x000fe20003800000 */
[----:B------:R-:W-:-:S02]  /*b5c0*/  F2FP.PACK_AB R0, R69, R68 ;  /* 0x000000444500723e */ /* 0x000fc400000000ff */
[----:B------:R-:W-:Y:S01]  /*b5d0*/  BAR.SYNC.DEFER_BLOCKING 0x1, 0x80 ;  /* 0x0042000000007b1d */ /* 0x000fe20000010000 */
[----:B------:R-:W-:Y:S02]  /*b5e0*/  F2FP.PACK_AB R3, R87, R86 ;  /* 0x000000565703723e */ /* 0x000fe400000000ff */
[----:B------:R-:W-:-:S03]  /*b5f0*/  F2FP.PACK_AB R2, R75, R74 ;  /* 0x0000004a4b02723e */ /* 0x000fc600000000ff */
[----:B------:R-:W4:Y:S01]  /*b600*/  LDL R7, [R1+0x88] ;  /* 0x0000880001077983 */ /* 0x000f220000100800 */
[----:B------:R-:W-:-:S03]  /*b610*/  F2FP.PACK_AB R4, R45, R44 ;  /* 0x0000002c2d04723e */ /* 0x000fc600000000ff */
[----:B------:R-:W4:Y:S04]  /*b620*/  LDL R13, [R1+0x8c] ;  /* 0x00008c00010d7983 */ /* 0x000f280000100800 */
[----:B------:R-:W4:Y:S04]  /*b630*/  LDL R12, [R1+0xbc] ;  /* 0x0000bc00010c7983 */ /* 0x000f280000100800 */
[----:B------:R-:W4:Y:S04]  /*b640*/  LDL R10, [R1+0xc0] ;  /* 0x0000c000010a7983 */ /* 0x000f280000100800 */
[----:B--2---:R1:W-:Y:S04]  /*b650*/  STS [R6], R0 ;  /* 0x0000000006007388 */ /* 0x0043e80000000800 */
[----:B------:R2:W-:Y:S04]  /*b660*/  STS [R6+0x400], R3 ;  /* 0x0004000306007388 */ /* 0x0005e80000000800 */
[----:B---3--:R3:W-:Y:S01]  /*b670*/  STS [R5], R2 ;  /* 0x0000000205007388 */ /* 0x0087e20000000800 */
[----:B-1----:R-:W-:-:S02]  /*b680*/  F2FP.PACK_AB R0, R93, R92 ;  /* 0x0000005c5d00723e */ /* 0x002fc400000000ff */
[----:B--2---:R-:W-:-:S03]  /*b690*/  F2FP.PACK_AB R3, R43, R42 ;  /* 0x0000002a2b03723e */ /* 0x004fc600000000ff */
[----:B------:R1:W-:Y:S01]  /*b6a0*/  STS [R5+0x400], R0 ;  /* 0x0004000005007388 */ /* 0x0003e20000000800 */
[----:B---3--:R-:W-:-:S03]  /*b6b0*/  F2FP.PACK_AB R2, R31, R30 ;  /* 0x0000001e1f02723e */ /* 0x008fc600000000ff */
[----:B------:R-:W-:Y:S04]  /*b6c0*/  STS [R6+0x2000], R3 ;  /* 0x0020000306007388 */ /* 0x000fe80000000800 */
[----:B------:R2:W-:Y:S01]  /*b6d0*/  STS [R6+0x2400], R2 ;  /* 0x0024000206007388 */ /* 0x0005e20000000800 */
[----:B-1----:R-:W-:-:S03]  /*b6e0*/  F2FP.PACK_AB R0, R33, R32 ;  /* 0x000000202100723e */ /* 0x002fc600000000ff */
[----:B--2---:R-:W2:Y:S01]  /*b6f0*/  LDL R6, [R1+0x90] ;  /* 0x0000900001067983 */ /* 0x004ea20000100800 */
[----:B------:R-:W-:Y:S02]  /*b700*/  F2FP.PACK_AB R3, R77, R76 ;  /* 0x0000004c4d03723e */ /* 0x000fe400000000ff */
[----:B------:R-:W-:Y:S01]  /*b710*/  F2FP.PACK_AB R2, R95, R94 ;  /* 0x0000005e5f02723e */ /* 0x000fe200000000ff */
[----:B------:R1:W-:Y:S04]  /*b720*/  STS [R5+0x2000], R0 ;  /* 0x0020000005007388 */ /* 0x0003e80000000800 */
[----:B------:R3:W-:Y:S04]  /*b730*/  STS [R5+0x2400], R4 ;  /* 0x0024000405007388 */ /* 0x0007e80000000800 */
[----:B----4-:R4:W-:Y:S04]  /*b740*/  STS [R9], R3 ;  /* 0x0000000309007388 */ /* 0x0109e80000000800 */
[----:B------:R4:W-:Y:S04]  /*b750*/  STS [R9+0x400], R2 ;  /* 0x0004000209007388 */ /* 0x0009e80000000800 */
[----:B------:R-:W2:Y:S01]  /*b760*/  LDL.LU R11, [R1+0x6c] ;  /* 0x00006c00010b7983 */ /* 0x000ea20000300800 */
[----:B-1----:R-:W-:-:S02]  /*b770*/  F2FP.PACK_AB R0, R79, R78 ;  /* 0x0000004e4f00723e */ /* 0x002fc400000000ff */
[----:B---3--:R-:W-:-:S03]  /*b780*/  F2FP.PACK_AB R4, R35, R34 ;  /* 0x000000222304723e */ /* 0x008fc600000000ff */
[----:B------:R1:W-:Y:S01]  /*b790*/  STS [R8], R0 ;  /* 0x0000000008007388 */ /* 0x0003e20000000800 */
[----:B------:R-:W-:Y:S02]  /*b7a0*/  F2FP.PACK_AB R5, R61, R60 ;  /* 0x0000003c3d05723e */ /* 0x000fe400000000ff */
[----:B----4-:R-:W-:Y:S02]  /*b7b0*/  F2FP.PACK_AB R3, R101, R100 ;  /* 0x000000646503723e */ /* 0x010fe400000000ff */
[----:B------:R-:W-:-:S03]  /*b7c0*/  F2FP.PACK_AB R2, R47, R46 ;  /* 0x0000002e2f02723e */ /* 0x000fc600000000ff */
[----:B------:R-:W-:Y:S04]  /*b7d0*/  STS [R8+0x400], R3 ;  /* 0x0004000308007388 */ /* 0x000fe80000000800 */
[----:B------:R-:W-:Y:S04]  /*b7e0*/  STS [R9+0x2000], R4 ;  /* 0x0020000409007388 */ /* 0x000fe80000000800 */
[----:B------:R3:W-:Y:S01]  /*b7f0*/  STS [R9+0x2400], R2 ;  /* 0x0024000209007388 */ /* 0x0007e20000000800 */
[----:B-1----:R-:W-:-:S03]  /*b800*/  F2FP.PACK_AB R0, R37, R36 ;  /* 0x000000242500723e */ /* 0x002fc600000000ff */
[----:B---3--:R-:W3:Y:S01]  /*b810*/  LDL.LU R9, [R1+0x70] ;  /* 0x0000700001097983 */ /* 0x008ee20000300800 */
[----:B------:R-:W-:Y:S02]  /*b820*/  F2FP.PACK_AB R4, R65, R64 ;  /* 0x000000404104723e */ /* 0x000fe400000000ff */
[----:B------:R-:W-:Y:S01]  /*b830*/  F2FP.PACK_AB R3, R105, R104 ;  /* 0x000000686903723e */ /* 0x000fe200000000ff */
[----:B------:R1:W-:Y:S01]  /*b840*/  STS [R8+0x2000], R0 ;  /* 0x0020000008007388 */ /* 0x0003e20000000800 */
[----:B------:R-:W-:-:S03]  /*b850*/  F2FP.PACK_AB R2, R83, R82 ;  /* 0x000000525302723e */ /* 0x000fc600000000ff */
[----:B------:R4:W-:Y:S04]  /*b860*/  STS [R8+0x2400], R5 ;  /* 0x0024000508007388 */ /* 0x0009e80000000800 */
[----:B------:R4:W-:Y:S04]  /*b870*/  STS [R7], R4 ;  /* 0x0000000407007388 */ /* 0x0009e80000000800 */
[----:B------:R4:W-:Y:S01]  /*b880*/  STS [R7+0x400], R3 ;  /* 0x0004000307007388 */ /* 0x0009e20000000800 */
[----:B-1----:R-:W-:Y:S02]  /*b890*/  F2FP.PACK_AB R0, R103, R102 ;  /* 0x000000666700723e */ /* 0x002fe400000000ff */
[----:B------:R-:W-:-:S02]  /*b8a0*/  ISETP.NE.U32.AND P3, PT, RZ, c[0x0][0x508], PT ;  /* 0x00014200ff007a0c */ /* 0x000fc40003f65070 */
[----:B------:R-:W-:Y:S01]  /*b8b0*/  ISETP.NE.U32.AND P2, PT, RZ, c[0x0][0x500], PT ;  /* 0x00014000ff007a0c */ /* 0x000fe20003f45070 */
[----:B----4-:R-:W4:Y:S01]  /*b8c0*/  LDL.LU R8, [R1+0x78] ;  /* 0x0000780001087983 */ /* 0x010f220000300800 */
[----:B------:R-:W-:Y:S02]  /*b8d0*/  F2FP.PACK_AB R4, R53, R52 ;  /* 0x000000343504723e */ /* 0x000fe400000000ff */
[----:B------:R-:W-:Y:S02]  /*b8e0*/  F2FP.PACK_AB R3, R55, R54 ;  /* 0x000000363703723e */ /* 0x000fe400000000ff */
[----:B------:R-:W-:Y:S02]  /*b8f0*/  ISETP.NE.AND.EX P3, PT, RZ, c[0x0][0x50c], PT, P3 ;  /* 0x00014300ff007a0c */ /* 0x000fe40003f65330 */
[----:B------:R-:W-:Y:S01]  /*b900*/  ISETP.NE.AND.EX P2, PT, RZ, c[0x0][0x504], PT, P2 ;  /* 0x00014100ff007a0c */ /* 0x000fe20003f45320 */
[----:B--2---:R1:W-:Y:S04]  /*b910*/  STS [R6], R2 ;  /* 0x0000000206007388 */ /* 0x0043e80000000800 */
[----:B------:R2:W-:Y:S04]  /*b920*/  STS [R6+0x400], R0 ;  /* 0x0004000006007388 */ /* 0x0005e80000000800 */
[----:B------:R2:W-:Y:S04]  /*b930*/  STS [R7+0x2000], R4 ;  /* 0x0020000407007388 */ /* 0x0005e80000000800 */
[----:B------:R2:W-:Y:S01]  /*b940*/  STS [R7+0x2400], R3 ;  /* 0x0024000307007388 */ /* 0x0005e20000000800 */
[----:B-1----:R-:W-:-:S02]  /*b950*/  F2FP.PACK_AB R2, R49, R48 ;  /* 0x000000303102723e */ /* 0x002fc400000000ff */
[----:B--2---:R-:W-:-:S03]  /*b960*/  F2FP.PACK_AB R0, R51, R50 ;  /* 0x000000323300723e */ /* 0x004fc600000000ff */
[----:B------:R-:W-:Y:S04]  /*b970*/  STS [R6+0x2000], R2 ;  /* 0x0020000206007388 */ /* 0x000fe80000000800 */
[----:B------:R1:W-:Y:S01]  /*b980*/  STS [R6+0x2400], R0 ;  /* 0x0024000006007388 */ /* 0x0003e20000000800 */
[----:B------:R-:W-:Y:S02]  /*b990*/  F2FP.PACK_AB R4, R85, R84 ;  /* 0x000000545504723e */ /* 0x000fe400000000ff */
[----:B------:R-:W-:Y:S02]  /*b9a0*/  F2FP.PACK_AB R3, R63, R62 ;  /* 0x0000003e3f03723e */ /* 0x000fe400000000ff */
[----:B-1----:R-:W-:Y:S02]  /*b9b0*/  F2FP.PACK_AB R0, R81, R80 ;  /* 0x000000505100723e */ /* 0x002fe400000000ff */
[----:B------:R-:W-:-:S03]  /*b9c0*/  F2FP.PACK_AB R2, R67, R66 ;  /* 0x000000424302723e */ /* 0x000fc600000000ff */
[----:B------:R1:W-:Y:S04]  /*b9d0*/  STS [R13], R0 ;  /* 0x000000000d007388 */ /* 0x0003e80000000800 */
[----:B------:R-:W-:Y:S04]  /*b9e0*/  STS [R13+0x400], R4 ;  /* 0x000400040d007388 */ /* 0x000fe80000000800 */
[----:B------:R2:W-:Y:S04]  /*b9f0*/  STS [R12], R3 ;  /* 0x000000030c007388 */ /* 0x0005e80000000800 */
[----:B------:R3:W-:Y:S01]  /*ba00*/  STS [R10+0x400], R2 ;  /* 0x000400020a007388 */ /* 0x0007e20000000800 */
[----:B-1----:R-:W-:-:S05]  /*ba10*/  F2FP.PACK_AB R0, R39, R38 ;  /* 0x000000262700723e */ /* 0x002fca00000000ff */
[----:B------:R1:W-:Y:S01]  /*ba20*/  STS [R13+0x2000], R0 ;  /* 0x002000000d007388 */ /* 0x0003e20000000800 */
[----:B--2---:R-:W-:Y:S02]  /*ba30*/  F2FP.PACK_AB R3, R29, R28 ;  /* 0x0000001c1d03723e */ /* 0x004fe400000000ff */
[----:B---3--:R-:W-:-:S05]  /*ba40*/  F2FP.PACK_AB R2, R41, R40 ;  /* 0x000000282902723e */ /* 0x008fca00000000ff */
[----:B------:R2:W-:Y:S01]  /*ba50*/  STS [R13+0x2400], R2 ;  /* 0x002400020d007388 */ /* 0x0005e20000000800 */
[----:B-1----:R-:W-:-:S05]  /*ba60*/  F2FP.PACK_AB R0, R27, R26 ;  /* 0x0000001a1b00723e */ /* 0x002fca00000000ff */
[----:B------:R-:W-:Y:S04]  /*ba70*/  STS [R12+0x2000], R0 ;  /* 0x002000000c007388 */ /* 0x000fe80000000800 */
[----:B------:R1:W-:Y:S04]  /*ba80*/  STS [R10+0x2400], R3 ;  /* 0x002400030a007388 */ /* 0x0003e80000000800 */
[----:B------:R-:W-:Y:S01]  /*ba90*/  BAR.SYNC.DEFER_BLOCKING 0x1, 0x80 ;  /* 0x0042000000007b1d */ /* 0x000fe20000010000 */
[C---:B------:R-:W-:Y:S02]  /*baa0*/  @P3 IADD3 R6, P0, R11.reuse, c[0x0][0x508], RZ ;  /* 0x000142000b063a10 */ /* 0x040fe40007f1e0ff */
[----:B------:R-:W-:Y:S01]  /*bab0*/  IADD3 R4, P1, R11, c[0x0][0x500], RZ ;  /* 0x000140000b047a10 */ /* 0x000fe20007f3e0ff */
[----:B------:R-:W-:Y:S01]  /*bac0*/  IMAD.MOV.U32 R11, RZ, RZ, c[0x0][0x388] ;  /* 0x0000e200ff0b7624 */ /* 0x000fe200078e00ff */
[C---:B------:R-:W-:Y:S01]  /*bad0*/  @P3 IADD3.X R7, R9.reuse, c[0x0][0x50c], RZ, P0, !PT ;  /* 0x0001430009073a10 */ /* 0x040fe200007fe4ff */
[----:B--2---:R-:W-:Y:S01]  /*bae0*/  IMAD.MOV.U32 R2, RZ, RZ, RZ ;  /* 0x000000ffff027224 */ /* 0x004fe200078e00ff */
[----:B------:R-:W-:-:S03]  /*baf0*/  IADD3.X R5, R9, c[0x0][0x504], RZ, P1, !PT ;  /* 0x0001410009057a10 */ /* 0x000fc60000ffe4ff */
[----:B------:R2:W5:Y:S04]  /*bb00*/  @P3 LDG.E R11, [R6.64] ;  /* 0x00000006060b3981 */ /* 0x000568000c1e1900 */
[----:B------:R2:W5:Y:S01]  /*bb10*/  @P2 LDG.E R2, [R4.64] ;  /* 0x0000000604022981 */ /* 0x000562000c1e1900 */
[----:B----4-:R-:W-:-:S04]  /*bb20*/  ISETP.NE.AND P0, PT, R8, RZ, PT ;  /* 0x000000ff0800720c */ /* 0x010fc80003f05270 */
[----:B-1----:R-:W-:Y:S01]  /*bb30*/  SEL R3, R8, c[0x0][0x3d4], P0 ;  /* 0x0000f50008037a07 */ /* 0x002fe20000000000 */
[----:B------:R-:W-:Y:S05]  /*bb40*/  @P3 BRA `(.L_x_94) ;  /* 0x0000004000003947 */ /* 0x000fea0003800000 */
[----:B------:R-:W-:Y:S05]  /*bb50*/  @!P2 BRA `(.L_x_94) ;  /* 0x000000300000a947 */ /* 0x000fea0003800000 */
[----:B------:R1:W3:Y:S04]  /*bb60*/  LDG.E R0, [R4.64] ;  /* 0x0000000604007981 */ /* 0x0002e8000c1e1900 */
[----:B-12---:R-:W3:Y:S02]  /*bb70*/  LDG.E R4, [R4.64+0x4] ;  /* 0x0000040604047981 */ /* 0x006ee4000c1e1900 */
[----:B---3-5:R-:W-:Y:S02]  /*bb80*/  IADD3 R11, -R0, R4, RZ ;  /* 0x00000004000b7210 */ /* 0x028fe40007ffe1ff */
.L_x_94:
[----:B------:R-:W3:Y:S04]  /*bb90*/  LDL.LU R8, [R1+0x3c] ;  /* 0x00003c0001087983 */ /* 0x000ee80000300800 */
[----:B------:R-:W4:Y:S04]  /*bba0*/  LDL R10, [R1+0xcc] ;  /* 0x0000cc00010a7983 */ /* 0x000f280000100800 */
[----:B--2---:R-:W2:Y:S04]  /*bbb0*/  LDL.LU R7, [R1+0x7c] ;  /* 0x00007c0001077983 */ /* 0x004ea80000300800 */
[----:B------:R-:W4:Y:S04]  /*bbc0*/  LDL.LU R6, [R1+0x48] ;  /* 0x0000480001067983 */ /* 0x000f280000300800 */
[----:B------:R-:W4:Y:S04]  /*bbd0*/  LDL R25, [R1+0x44] ;  /* 0x0000440001197983 */ /* 0x000f280000100800 */
[----:B------:R-:W4:Y:S04]  /*bbe0*/  LDL R18, [R1+0x80] ;  /* 0x0000800001127983 */ /* 0x000f280000100800 */
[----:B------:R-:W4:Y:S01]  /*bbf0*/  LDL R59, [R1+0xc8] ;  /* 0x0000c800013b7983 */ /* 0x000f220000100800 */
[----:B------:R-:W-:Y:S01]  /*bc00*/  IMAD.MOV.U32 R9, RZ, RZ, 0x368 ;  /* 0x00000368ff097424 */ /* 0x000fe200078e00ff */
[----:B------:R-:W-:-:S04]  /*bc10*/  ISETP.GT.AND P3, PT, R3, 0x1, PT ;  /* 0x000000010300780c */ /* 0x000fc80003f64270 */
[----:B------:R-:W-:-:S04]  /*bc20*/  SEL R9, R9, 0x328, P3 ;  /* 0x0000032809097807 */ /* 0x000fc80001800000 */
[----:B------:R-:W1:Y:S08]  /*bc30*/  LDC.64 R4, c[0x0][R9+0x170] ;  /* 0x00005c0009047b82 */ /* 0x000e700000000a00 */
[----:B------:R-:W1:Y:S08]  /*bc40*/  LDC.64 R12, c[0x0][R9+0x168] ;  /* 0x00005a00090c7b82 */ /* 0x000e700000000a00 */
[----:B------:R1:W1:Y:S08]  /*bc50*/  LDC.64 R14, c[0x0][R9+0x178] ;  /* 0x00005e00090e7b82 */ /* 0x0002700000000a00 */
[----:B------:R1:W1:Y:S01]  /*bc60*/  LDC.64 R20, c[0x0][R9+0x160] ;  /* 0x0000580009147b82 */ /* 0x0002620000000a00 */
[----:B------:R-:W-:Y:S01]  /*bc70*/  ISETP.NE.U32.AND P0, PT, RZ, c[0x0][0x500], PT ;  /* 0x00014000ff007a0c */ /* 0x000fe20003f05070 */
[----:B------:R-:W-:-:S03]  /*bc80*/  IMAD.MOV.U32 R0, RZ, RZ, c[0x0][0x4e8] ;  /* 0x00013a00ff007624 */ /* 0x000fc600078e00ff */
[----:B------:R-:W-:Y:S02]  /*bc90*/  ISETP.NE.AND.EX P0, PT, RZ, c[0x0][0x504], PT, P0 ;  /* 0x00014100ff007a0c */ /* 0x000fe40003f05300 */
[----:B------:R-:W-:Y:S01]  /*bca0*/  ISETP.NE.AND P2, PT, R0, 0x1, PT ;  /* 0x000000010000780c */ /* 0x000fe20003f45270 */
[----:B------:R-:W1:Y:S02]  /*bcb0*/  S2R R70, SR_TID.X ;  /* 0x0000000000467919 */ /* 0x000e640000002100 */
[----:B-1----:R-:W-:-:S04]  /*bcc0*/  SHF.R.S32.HI R56, RZ, 0x1f, R70 ;  /* 0x0000001fff387819 */ /* 0x002fc80000011446 */
[----:B------:R-:W-:-:S04]  /*bcd0*/  LEA.HI R56, R56, R70, RZ, 0x5 ;  /* 0x0000004638387211 */ /* 0x000fc800078f28ff */
[----:B------:R-:W-:-:S05]  /*bce0*/  LOP3.LUT R56, R56, 0xffffffe0, RZ, 0xc0, !PT ;  /* 0xffffffe038387812 */ /* 0x000fca00078ec0ff */
[----:B------:R-:W-:Y:S01]  /*bcf0*/  IMAD.IADD R56, R70, 0x1, -R56 ;  /* 0x0000000146387824 */ /* 0x000fe200078e0a38 */
[----:B---3--:R-:W-:-:S05]  /*bd00*/  SEL R8, R8, RZ, !P0 ;  /* 0x000000ff08087207 */ /* 0x008fca0004000000 */
[----:B------:R-:W-:Y:S01]  /*bd10*/  IMAD R0, R5, R8, RZ ;  /* 0x0000000805007224 */ /* 0x000fe200078e02ff */
[----:B--2---:R-:W-:Y:S02]  /*bd20*/  SEL R3, R7, RZ, !P0 ;  /* 0x000000ff07037207 */ /* 0x004fe40004000000 */
[----:B----4-:R-:W-:Y:S01]  /*bd30*/  LOP3.LUT R16, R6, 0xffff, RZ, 0xc0, !PT ;  /* 0x0000ffff06107812 */ /* 0x010fe200078ec0ff */
[----:B------:R-:W-:Y:S02]  /*bd40*/  IMAD R17, R25, 0x80, R10 ;  /* 0x0000008019117824 */ /* 0x000fe400078e020a */
[----:B------:R-:W-:Y:S02]  /*bd50*/  IMAD R10, R4, R3, R0 ;  /* 0x00000003040a7224 */ /* 0x000fe400078e0200 */
[----:B------:R-:W-:-:S04]  /*bd60*/  @P2 IMAD.HI.U32 R3, R17, c[0x0][0x4ec], RZ ;  /* 0x00013b0011032a27 */ /* 0x000fc800078e00ff */
[----:B------:R-:W-:-:S04]  /*bd70*/  IMAD.WIDE.U32 R4, R4, R8, RZ ;  /* 0x0000000804047225 */ /* 0x000fc800078e00ff */
[----:B------:R-:W-:-:S04]  /*bd80*/  IMAD.WIDE.U32 R6, R12, R16, RZ ;  /* 0x000000100c067225 */ /* 0x000fc800078e00ff */
[----:B------:R-:W-:Y:S01]  /*bd90*/  IMAD.MOV.U32 R0, RZ, RZ, R17 ;  /* 0x000000ffff007224 */ /* 0x000fe200078e0011 */
[----:B------:R-:W-:Y:S01]  /*bda0*/  @P2 SHF.R.U32.HI R0, RZ, c[0x0][0x4f0], R3 ;  /* 0x00013c00ff002a19 */ /* 0x000fe20000011603 */
[----:B------:R-:W-:Y:S01]  /*bdb0*/  IMAD R9, R13, R16, RZ ;  /* 0x000000100d097224 */ /* 0x000fe200078e02ff */
[----:B------:R-:W-:Y:S01]  /*bdc0*/  SEL R3, R18, RZ, P3 ;  /* 0x000000ff12037207 */ /* 0x000fe20001800000 */
[----:B------:R-:W-:Y:S01]  /*bdd0*/  IMAD.IADD R10, R5, 0x1, R10 ;  /* 0x00000001050a7824 */ /* 0x000fe200078e020a */
[--C-:B-----5:R-:W-:Y:S01]  /*bde0*/  IADD3 R12, P1, P0, R4, R6, R2.reuse ;  /* 0x00000006040c7210 */ /* 0x120fe2000783e002 */
[----:B------:R-:W-:Y:S01]  /*bdf0*/  IMAD.IADD R6, R7, 0x1, R9 ;  /* 0x0000000107067824 */ /* 0x000fe200078e0209 */
[----:B------:R-:W-:Y:S01]  /*be00*/  SHF.R.S32.HI R18, RZ, 0x1f, R2 ;  /* 0x0000001fff127819 */ /* 0x000fe20000011402 */
[----:B------:R-:W-:Y:S02]  /*be10*/  IMAD.MOV R7, RZ, RZ, -R0 ;  /* 0x000000ffff077224 */ /* 0x000fe400078e0a00 */
[----:B------:R-:W-:-:S02]  /*be20*/  IMAD R9, R15, R3, RZ ;  /* 0x000000030f097224 */ /* 0x000fc400078e02ff */
[----:B------:R-:W-:Y:S01]  /*be30*/  IMAD.WIDE.U32 R4, R14, R3, RZ ;  /* 0x000000030e047225 */ /* 0x000fe200078e00ff */
[----:B------:R-:W-:-:S03]  /*be40*/  IADD3.X R10, R10, R6, R18, P1, P0 ;  /* 0x000000060a0a7210 */ /* 0x000fc60000fe0412 */
[----:B------:R-:W-:Y:S01]  /*be50*/  IMAD R6, R7, c[0x0][0x4e8], R17 ;  /* 0x00013a0007067a24 */ /* 0x000fe200078e0211 */
[----:B------:R-:W-:Y:S01]  /*be60*/  IADD3 R4, P1, P0, R0, R12, R4 ;  /* 0x0000000c00047210 */ /* 0x000fe2000783e004 */
[----:B------:R-:W-:Y:S01]  /*be70*/  IMAD.IADD R9, R5, 0x1, R9 ;  /* 0x0000000105097824 */ /* 0x000fe200078e0209 */
[----:B------:R-:W-:Y:S01]  /*be80*/  SHF.R.S32.HI R3, RZ, 0x1f, R0 ;  /* 0x0000001fff037819 */ /* 0x000fe20000011400 */
[----:B------:R-:W-:Y:S01]  /*be90*/  IMAD R0, R21, R6, RZ ;  /* 0x0000000615007224 */ /* 0x000fe200078e02ff */
[----:B------:R-:W-:Y:S02]  /*bea0*/  SHF.R.S32.HI R7, RZ, 0x1f, R6 ;  /* 0x0000001fff077819 */ /* 0x000fe40000011406 */
[----:B------:R-:W-:Y:S01]  /*beb0*/  IADD3.X R5, R3, R10, R9, P1, P0 ;  /* 0x0000000a03057210 */ /* 0x000fe20000fe0409 */
[----:B------:R-:W-:Y:S02]  /*bec0*/  IMAD.MOV.U32 R3, RZ, RZ, c[0x0][0x4a8] ;  /* 0x00012a00ff037624 */ /* 0x000fe400078e00ff */
[----:B------:R-:W-:-:S02]  /*bed0*/  IMAD R0, R20, R7, R0 ;  /* 0x0000000714007224 */ /* 0x000fc400078e0200 */
[----:B------:R-:W-:Y:S01]  /*bee0*/  IMAD.WIDE.U32 R6, R20, R6, R4 ;  /* 0x0000000614067225 */ /* 0x000fe200078e0004 */
[----:B------:R-:W-:-:S03]  /*bef0*/  SEL R4, R3, c[0x0][0x450], P3 ;  /* 0x0001140003047a07 */ /* 0x000fc60001800000 */
[----:B------:R-:W-:Y:S01]  /*bf00*/  IMAD.MOV.U32 R5, RZ, RZ, c[0x0][0x4ac] ;  /* 0x00012b00ff057624 */ /* 0x000fe200078e00ff */
[----:B------:R-:W-:Y:S01]  /*bf10*/  LEA R4, P0, R6, R4, 0x2 ;  /* 0x0000000406047211 */ /* 0x000fe200078010ff */
[----:B------:R-:W-:-:S03]  /*bf20*/  IMAD.IADD R3, R7, 0x1, R0 ;  /* 0x0000000107037824 */ /* 0x000fc600078e0200 */
[----:B------:R-:W-:-:S04]  /*bf30*/  SEL R5, R5, c[0x0][0x454], P3 ;  /* 0x0001150005057a07 */ /* 0x000fc80001800000 */
[----:B------:R-:W-:Y:S01]  /*bf40*/  LEA.HI.X R3, R6, R5, R3, 0x2, P0 ;  /* 0x0000000506037211 */ /* 0x000fe200000f1403 */
[----:B------:R-:W-:Y:S01]  /*bf50*/  IMAD R0, R11, c[0x0][0x4e8], RZ ;  /* 0x00013a000b007a24 */ /* 0x000fe200078e02ff */
[----:B------:R-:W-:Y:S04]  /*bf60*/  SHFL.IDX PT, R12, R4, RZ, 0x1c1f ;  /* 0x001c1fff040c7589 */ /* 0x000fe800000e0000 */
[----:B------:R-:W1:Y:S04]  /*bf70*/  SHFL.IDX PT, R13, R3, RZ, 0x1c1f ;  /* 0x001c1fff030d7589 */ /* 0x000e6800000e0000 */
[----:B------:R-:W-:Y:S04]  /*bf80*/  SHFL.IDX PT, R10, R4, 0x1, 0x1c1f ;  /* 0x003c1f00040a7f89 */ /* 0x000fe800000e0000 */
[----:B------:R-:W2:Y:S04]  /*bf90*/  SHFL.IDX PT, R11, R3, 0x1, 0x1c1f ;  /* 0x003c1f00030b7f89 */ /* 0x000ea800000e0000 */
[----:B------:R-:W-:Y:S04]  /*bfa0*/  SHFL.IDX PT, R6, R4, 0x2, 0x1c1f ;  /* 0x005c1f0004067f89 */ /* 0x000fe800000e0000 */
[----:B------:R-:W3:Y:S04]  /*bfb0*/  SHFL.IDX PT, R7, R3, 0x2, 0x1c1f ;  /* 0x005c1f0003077f89 */ /* 0x000ee800000e0000 */
[----:B------:R4:W-:Y:S04]  /*bfc0*/  SHFL.IDX PT, R5, R3, 0x3, 0x1c1f ;  /* 0x007c1f0003057f89 */ /* 0x0009e800000e0000 */
[----:B------:R-:W1:Y:S01]  /*bfd0*/  SHFL.IDX PT, R4, R4, 0x3, 0x1c1f ;  /* 0x007c1f0004047f89 */ /* 0x000e6200000e0000 */
[----:B------:R-:W-:Y:S01]  /*bfe0*/  LOP3.LUT P0, RZ, R56, 0x3, RZ, 0xc0, !PT ;  /* 0x0000000338ff7812 */ /* 0x000fe2000780c0ff */
[----:B----4-:R-:W-:-:S05]  /*bff0*/  IMAD R3, R25, 0x80, R59 ;  /* 0x0000008019037824 */ /* 0x010fca00078e023b */
[C---:B------:R-:W-:Y:S02]  /*c000*/  IADD3 R15, R3.reuse, 0x8, RZ ;  /* 0x00000008030f7810 */ /* 0x040fe40007ffe0ff */
[C---:B------:R-:W-:Y:S02]  /*c010*/  IADD3 R14, R3.reuse, 0x40, RZ ;  /* 0x00000040030e7810 */ /* 0x040fe40007ffe0ff */
[C---:B------:R-:W-:Y:S02]  /*c020*/  IADD3 R9, R3.reuse, 0x48, RZ ;  /* 0x0000004803097810 */ /* 0x040fe40007ffe0ff */
[-C--:B------:R-:W-:Y:S02]  /*c030*/  ISETP.GE.OR P5, PT, R3, R0.reuse, P0 ;  /* 0x000000000300720c */ /* 0x080fe400007a6670 */
[-C--:B------:R-:W-:Y:S02]  /*c040*/  ISETP.GE.OR P4, PT, R15, R0.reuse, P0 ;  /* 0x000000000f00720c */ /* 0x080fe40000786670 */
[----:B------:R-:W-:-:S02]  /*c050*/  ISETP.GE.OR P1, PT, R14, R0, P0 ;  /* 0x000000000e00720c */ /* 0x000fc40000726670 */
[----:B------:R-:W-:-:S07]  /*c060*/  ISETP.GE.OR P0, PT, R9, R0, P0 ;  /* 0x000000000900720c */ /* 0x000fce0000706670 */
[----:B-1----:R1:W-:Y:S01]  /*c070*/  @!P5 ST.E [R12.64], R22 ;  /* 0x000000160c00d985 */ /* 0x0023e2000c101906 */
[----:B------:R-:W-:-:S03]  /*c080*/  ISETP.GE.AND P5, PT, R9, R0, PT ;  /* 0x000000000900720c */ /* 0x000fc60003fa6270 */
[----:B--2---:R1:W-:Y:S01]  /*c090*/  @!P4 ST.E [R10.64], R23 ;  /* 0x000000170a00c985 */ /* 0x0043e2000c101906 */
[----:B------:R-:W-:-:S03]  /*c0a0*/  ISETP.GE.AND P4, PT, R14, R0, PT ;  /* 0x000000000e00720c */ /* 0x000fc60003f86270 */
[----:B---3--:R1:W-:Y:S01]  /*c0b0*/  @!P1 ST.E [R6.64], R24 ;  /* 0x0000001806009985 */ /* 0x0083e2000c101906 */
[----:B------:R-:W-:-:S03]  /*c0c0*/  ISETP.GE.AND P1, PT, R3, R0, PT ;  /* 0x000000000300720c */ /* 0x000fc60003f26270 */
[----:B------:R1:W-:Y:S01]  /*c0d0*/  @!P0 ST.E [R4.64], R19 ;  /* 0x0000001304008985 */ /* 0x0003e2000c101906 */
[----:B------:R-:W-:Y:S01]  /*c0e0*/  ISETP.GE.AND P0, PT, R15, R0, PT ;  /* 0x000000000f00720c */ /* 0x000fe20003f06270 */
[----:B------:R-:W-:Y:S05]  /*c0f0*/  @P3 BRA `(.L_x_95) ;  /* 0x000007f000003947 */ /* 0x000fea0003800000 */
[----:B------:R-:W2:Y:S01]  /*c100*/  S2R R59, SR_TID.X ;  /* 0x00000000003b7919 */ /* 0x000ea20000002100 */
[----:B------:R-:W-:Y:S01]  /*c110*/  IMAD R3, R18, c[0x0][0x3a0], RZ ;  /* 0x0000e80012037a24 */ /* 0x000fe200078e02ff */
[----:B-1----:R-:W-:Y:S01]  /*c120*/  SHF.R.S32.HI R7, RZ, 0x1f, R8 ;  /* 0x0000001fff077819 */ /* 0x002fe20000011408 */
[C---:B------:R-:W-:Y:S01]  /*c130*/  IMAD.WIDE.U32 R4, R2.reuse, c[0x0][0x3a0], RZ ;  /* 0x0000e80002047a25 */ /* 0x040fe200078e00ff */
[----:B------:R1:W3:Y:S03]  /*c140*/  LDS.128 R12, [R204+0x80] ;  /* 0x00008000cc0c7984 */ /* 0x0002e60000000c00 */
[----:B------:R-:W-:Y:S01]  /*c150*/  IMAD R2, R2, c[0x0][0x3a4], R3 ;  /* 0x0000e90002027a24 */ /* 0x000fe200078e0203 */
[----:B------:R1:W4:Y:S04]  /*c160*/  LDS.128 R20, [R204+0x1080] ;  /* 0x00108000cc147984 */ /* 0x0003280000000c00 */
[----:B------:R-:W-:Y:S01]  /*c170*/  IADD3 R3, R5, R2, RZ ;  /* 0x0000000205037210 */ /* 0x000fe20007ffe0ff */
[----:B------:R1:W1:Y:S01]  /*c180*/  LDS.128 R28, [R204+0x2080] ;  /* 0x00208000cc1c7984 */ /* 0x0002620000000c00 */
[----:B------:R-:W-:-:S03]  /*c190*/  MOV R2, R4 ;  /* 0x0000000400027202 */ /* 0x000fc60000000f00 */
[----:B------:R1:W1:Y:S02]  /*c1a0*/  LDS.128 R32, [R204+0x2880] ;  /* 0x00288000cc207984 */ /* 0x0002640000000c00 */
[C---:B------:R-:W-:Y:S02]  /*c1b0*/  IMAD.WIDE.U32 R4, R16.reuse, c[0x0][0x3e8], R2 ;  /* 0x0000fa0010047a25 */ /* 0x040fe400078e0002 */
[----:B------:R1:W1:Y:S02]  /*c1c0*/  LDS.128 R36, [R204+0x3080] ;  /* 0x00308000cc247984 */ /* 0x0002640000000c00 */
[----:B------:R-:W-:Y:S01]  /*c1d0*/  IMAD R3, R7, c[0x0][0x3f0], RZ ;  /* 0x0000fc0007037a24 */ /* 0x000fe200078e02ff */
[----:B--2---:R-:W-:Y:S01]  /*c1e0*/  SHF.R.S32.HI R56, RZ, 0x1f, R59 ;  /* 0x0000001fff387819 */ /* 0x004fe2000001143b */
[----:B------:R-:W-:Y:S01]  /*c1f0*/  IMAD R5, R16, c[0x0][0x3ec], R5 ;  /* 0x0000fb0010057a24 */ /* 0x000fe200078e0205 */
[----:B------:R2:W1:Y:S01]  /*c200*/  LDS.128 R40, [R204+0x3880] ;  /* 0x00388000cc287984 */ /* 0x0004620000000c00 */
[----:B------:R-:W-:Y:S01]  /*c210*/  IMAD R9, R8, c[0x0][0x3f4], R3 ;  /* 0x0000fd0008097a24 */ /* 0x000fe200078e0203 */
[----:B------:R-:W-:Y:S01]  /*c220*/  LEA.HI R56, R56, R59, RZ, 0x3 ;  /* 0x0000003b38387211 */ /* 0x000fe200078f18ff */
[----:B------:R-:W-:Y:S01]  /*c230*/  IMAD.WIDE.U32 R4, R8, c[0x0][0x3f0], R4 ;  /* 0x0000fc0008047a25 */ /* 0x000fe200078e0004 */
[----:B------:R2:W1:Y:S02]  /*c240*/  LDS.128 R16, [R204+0x880] ;  /* 0x00088000cc107984 */ /* 0x0004640000000c00 */
[----:B------:R-:W-:-:S02]  /*c250*/  SHF.R.S32.HI R56, RZ, 0x3, R56 ;  /* 0x00000003ff387819 */ /* 0x000fc40000011438 */
[----:B------:R-:W-:Y:S02]  /*c260*/  IADD3 R5, R5, R9, RZ ;  /* 0x0000000905057210 */ /* 0x000fe40007ffe0ff */
[----:B------:R-:W-:-:S04]  /*c270*/  LEA R6, R244, R56, 0x4 ;  /* 0x00000038f4067211 */ /* 0x000fc800078e20ff */
[----:B------:R-:W-:Y:S02]  /*c280*/  LEA R6, R25, R6, 0x7 ;  /* 0x0000000619067211 */ /* 0x000fe400078e38ff */
[----:B------:R2:W1:Y:S02]  /*c290*/  LDS.128 R24, [R204+0x1880] ;  /* 0x00188000cc187984 */ /* 0x0004640000000c00 */
[----:B------:R-:W-:Y:S01]  /*c2a0*/  MOV R2, R6 ;  /* 0x0000000600027202 */ /* 0x000fe20000000f00 */
[----:B------:R-:W-:-:S05]  /*c2b0*/  @P2 IMAD.HI.U32 R7, R6, c[0x0][0x4ec], RZ ;  /* 0x00013b0006072a27 */ /* 0x000fca00078e00ff */
[----:B------:R-:W-:Y:S02]  /*c2c0*/  @P2 SHF.R.U32.HI R2, RZ, c[0x0][0x4f0], R7 ;  /* 0x00013c00ff022a19 */ /* 0x000fe40000011607 */
[----:B------:R-:W-:Y:S02]  /*c2d0*/  ISETP.GE.AND P2, PT, R231, c[0x0][0x3c8], PT ;  /* 0x0000f200e7007a0c */ /* 0x000fe40003f46270 */
[----:B------:R-:W-:Y:S02]  /*c2e0*/  SHF.R.S32.HI R7, RZ, 0x1f, R2 ;  /* 0x0000001fff077819 */ /* 0x000fe40000011402 */
[----:B------:R-:W-:-:S03]  /*c2f0*/  IADD3 R3, -R2, RZ, RZ ;  /* 0x000000ff02037210 */ /* 0x000fc60007ffe1ff */
[----:B------:R-:W-:Y:S02]  /*c300*/  IMAD R7, R7, c[0x0][0x3e0], RZ ;  /* 0x0000f80007077a24 */ /* 0x000fe400078e02ff */
[----:B------:R-:W-:Y:S02]  /*c310*/  IMAD R6, R3, c[0x0][0x4e8], R6 ;  /* 0x00013a0003067a24 */ /* 0x000fe400078e0206 */
[C---:B------:R-:W-:Y:S02]  /*c320*/  IMAD R7, R2.reuse, c[0x0][0x3e4], R7 ;  /* 0x0000f90002077a24 */ /* 0x040fe400078e0207 */
[----:B------:R-:W-:Y:S01]  /*c330*/  IMAD.WIDE.U32 R2, R2, c[0x0][0x3e0], R4 ;  /* 0x0000f80002027a25 */ /* 0x000fe200078e0004 */
[----:B------:R-:W-:-:S04]  /*c340*/  SHF.R.S32.HI R4, RZ, 0x1f, R6 ;  /* 0x0000001fff047819 */ /* 0x000fc80000011406 */
[----:B------:R-:W-:Y:S01]  /*c350*/  IADD3 R3, R3, R7, RZ ;  /* 0x0000000703037210 */ /* 0x000fe20007ffe0ff */
[----:B------:R-:W-:-:S04]  /*c360*/  IMAD R4, R4, c[0x0][0x3d8], RZ ;  /* 0x0000f60004047a24 */ /* 0x000fc800078e02ff */
[----:B------:R-:W-:-:S04]  /*c370*/  IMAD.WIDE.U32 R2, R6, c[0x0][0x3d8], R2 ;  /* 0x0000f60006027a25 */ /* 0x000fc800078e0002 */
[----:B------:R-:W-:Y:S01]  /*c380*/  IMAD R4, R6, c[0x0][0x3dc], R4 ;  /* 0x0000f70006047a24 */ /* 0x000fe200078e0204 */
[----:B------:R-:W-:-:S04]  /*c390*/  LEA R6, P0, R2, c[0x0][0x380], 0x1 ;  /* 0x0000e00002067a11 */ /* 0x000fc800078008ff */
[----:B------:R-:W-:-:S04]  /*c3a0*/  IADD3 R3, R3, R4, RZ ;  /* 0x0000000403037210 */ /* 0x000fc80007ffe0ff */
[----:B------:R-:W-:Y:S01]  /*c3b0*/  LEA.HI.X R5, R2, c[0x0][0x384], R3, 0x1, P0 ;  /* 0x0000e10002057a11 */ /* 0x000fe200000f0c03 */
[----:B------:R-:W-:Y:S05]  /*c3c0*/  BRA.DIV ~URZ, `(.L_x_96) ;  /* 0x00004be27f007947 */ /* 0x000fea000b800000 */
[----:B-1234-:R1:W2:Y:S02]  /*c3d0*/  SHFL.IDX PT, R7, R5, RZ, 0x181f ;  /* 0x00181fff05077589 */ /* 0x01e2a400000e0000 */
.L_x_180:
[----:B------:R-:W-:Y:S05]  /*c3e0*/  BRA.DIV ~URZ, `(.L_x_97) ;  /* 0x00004c327f007947 */ /* 0x000fea000b800000 */
[----:B------:R3:W4:Y:S02]  /*c3f0*/  SHFL.IDX PT, R2, R6, RZ, 0x181f ;  /* 0x00181fff06027589 */ /* 0x00072400000e0000 */
.L_x_181:
[----:B------:R-:W5:Y:S02]  /*c400*/  S2R R3, SR_TID.X ;  /* 0x0000000000037919 */ /* 0x000f640000002100 */
[----:B-----5:R-:W-:-:S04]  /*c410*/  SHF.R.S32.HI R4, RZ, 0x1f, R3 ;  /* 0x0000001fff047819 */ /* 0x020fc80000011403 */
[----:B------:R-:W-:Y:S02]  /*c420*/  LEA.HI R4, R4, R3, RZ, 0x3 ;  /* 0x0000000304047211 */ /* 0x000fe400078f18ff */
[----:B------:R-:W5:Y:S02]  /*c430*/  LDL.LU R3, [R1+0x44] ;  /* 0x0000440001037983 */ /* 0x000f640000300800 */
[----:B------:R-:W-:Y:S02]  /*c440*/  SHF.R.S32.HI R4, RZ, 0x3, R4 ;  /* 0x00000003ff047819 */ /* 0x000fe40000011404 */
[----:B------:R-:W-:-:S03]  /*c450*/  SHF.R.S32.HI R8, RZ, 0x1f, R231 ;  /* 0x0000001fff087819 */ /* 0x000fc600000114e7 */
[----:B-----5:R-:W-:-:S05]  /*c460*/  IMAD R4, R3, 0x80, R4 ;  /* 0x0000008003047824 */ /* 0x020fca00078e0204 */
[----:B------:R-:W-:-:S13]  /*c470*/  ISETP.GE.OR P1, PT, R4, R0, P2 ;  /* 0x000000000400720c */ /* 0x000fda0001726670 */
[----:B----4-:R-:W-:-:S04]  /*c480*/  @!P1 LEA R2, P0, R231, R2, 0x1 ;  /* 0x00000002e7029211 */ /* 0x010fc800078008ff */
[----:B--2---:R-:W-:-:S05]  /*c490*/  @!P1 LEA.HI.X R3, R231, R7, R8, 0x1, P0 ;  /* 0x00000007e7039211 */ /* 0x004fca00000f0c08 */
[----:B------:R2:W-:Y:S01]  /*c4a0*/  @!P1 ST.E.128 [R2.64], R12 ;  /* 0x0000000c02009985 */ /* 0x0005e2000c101d06 */
[----:B------:R-:W-:Y:S05]  /*c4b0*/  BRA.DIV ~URZ, `(.L_x_98) ;  /* 0x00004bd27f007947 */ /* 0x000fea000b800000 */
[----:B------:R4:W1:Y:S04]  /*c4c0*/  SHFL.IDX PT, R7, R5, 0x1, 0x181f ;  /* 0x00381f0005077f89 */ /* 0x00086800000e0000 */
[----:B--2---:R4:W2:Y:S02]  /*c4d0*/  SHFL.IDX PT, R2, R6, 0x1, 0x181f ;  /* 0x00381f0006027f89 */ /* 0x0048a400000e0000 */
.L_x_182:
[----:B------:R-:W-:Y:S02]  /*c4e0*/  IADD3 R3, R4, 0x10, RZ ;  /* 0x0000001004037810 */ /* 0x000fe40007ffe0ff */
[----:B------:R-:W-:Y:S02]  /*c4f0*/  SHF.R.S32.HI R8, RZ, 0x1f, R231 ;  /* 0x0000001fff087819 */ /* 0x000fe400000114e7 */
[----:B------:R-:W-:-:S13]  /*c500*/  ISETP.GE.OR P1, PT, R3, R0, P2 ;  /* 0x000000000300720c */ /* 0x000fda0001726670 */
[----:B--2---:R-:W-:-:S04]  /*c510*/  @!P1 LEA R2, P0, R231, R2, 0x1 ;  /* 0x00000002e7029211 */ /* 0x004fc800078008ff */
[----:B-1----:R-:W-:-:S05]  /*c520*/  @!P1 LEA.HI.X R3, R231, R7, R8, 0x1, P0 ;  /* 0x00000007e7039211 */ /* 0x002fca00000f0c08 */
[----:B------:R1:W-:Y:S01]  /*c530*/  @!P1 ST.E.128 [R2.64], R16 ;  /* 0x0000001002009985 */ /* 0x0003e2000c101d06 */
[----:B------:R-:W-:Y:S05]  /*c540*/  BRA.DIV ~URZ, `(.L_x_99) ;  /* 0x00004c127f007947 */ /* 0x000fea000b800000 */
[----:B------:R2:W1:Y:S02]  /*c550*/  SHFL.IDX PT, R7, R5, 0x2, 0x181f ;  /* 0x00581f0005077f89 */ /* 0x00046400000e0000 */
.L_x_183:
[----:B------:R-:W-:Y:S05]  /*c560*/  BRA.DIV ~URZ, `(.L_x_100) ;  /* 0x00004c627f007947 */ /* 0x000fea000b800000 */
[----:B-1----:R1:W2:Y:S02]  /*c570*/  SHFL.IDX PT, R2, R6, 0x2, 0x181f ;  /* 0x00581f0006027f89 */ /* 0x0022a400000e0000 */
.L_x_184:
[----:B------:R-:W-:Y:S02]  /*c580*/  IADD3 R3, R4, 0x20, RZ ;  /* 0x0000002004037810 */ /* 0x000fe40007ffe0ff */
[----:B------:R-:W-:Y:S02]  /*c590*/  SHF.R.S32.HI R8, RZ, 0x1f, R231 ;  /* 0x0000001fff087819 */ /* 0x000fe400000114e7 */
[----:B------:R-:W-:-:S13]  /*c5a0*/  ISETP.GE.OR P1, PT, R3, R0, P2 ;  /* 0x000000000300720c */ /* 0x000fda0001726670 */
[----:B--2---:R-:W-:-:S04]  /*c5b0*/  @!P1 LEA R2, P0, R231, R2, 0x1 ;  /* 0x00000002e7029211 */ /* 0x004fc800078008ff */
[----:B------:R-:W-:-:S05]  /*c5c0*/  @!P1 LEA.HI.X R3, R231, R7, R8, 0x1, P0 ;  /* 0x00000007e7039211 */ /* 0x000fca00000f0c08 */
[----:B------:R2:W-:Y:S01]  /*c5d0*/  @!P1 ST.E.128 [R2.64], R20 ;  /* 0x0000001402009985 */ /* 0x0005e2000c101d06 */
[----:B------:R-:W-:Y:S05]  /*c5e0*/  BRA.DIV ~URZ, `(.L_x_101) ;  /* 0x00004c527f007947 */ /* 0x000fea000b800000 */
[----:B------:R1:W2:Y:S04]  /*c5f0*/  SHFL.IDX PT, R7, R5, 0x3, 0x181f ;  /* 0x00781f0005077f89 */ /* 0x0002a800000e0000 */
[----:B--2---:R1:W2:Y:S02]  /*c600*/  SHFL.IDX PT, R2, R6, 0x3, 0x181f ;  /* 0x00781f0006027f89 */ /* 0x0042a400000e0000 */
.L_x_185:
[----:B------:R-:W-:Y:S02]  /*c610*/  IADD3 R3, R4, 0x30, RZ ;  /* 0x0000003004037810 */ /* 0x000fe40007ffe0ff */
[----:B------:R-:W-:Y:S02]  /*c620*/  SHF.R.S32.HI R8, RZ, 0x1f, R231 ;  /* 0x0000001fff087819 */ /* 0x000fe400000114e7 */
[----:B------:R-:W-:-:S13]  /*c630*/  ISETP.GE.OR P1, PT, R3, R0, P2 ;  /* 0x000000000300720c */ /* 0x000fda0001726670 */
[----:B--2---:R-:W-:-:S04]  /*c640*/  @!P1 LEA R2, P0, R231, R2, 0x1 ;  /* 0x00000002e7029211 */ /* 0x004fc800078008ff */
[----:B------:R-:W-:-:S05]  /*c650*/  @!P1 LEA.HI.X R3, R231, R7, R8, 0x1, P0 ;  /* 0x00000007e7039211 */ /* 0x000fca00000f0c08 */
[----:B------:R2:W-:Y:S01]  /*c660*/  @!P1 ST.E.128 [R2.64], R24 ;  /* 0x0000001802009985 */ /* 0x0005e2000c101d06 */
[----:B------:R-:W-:Y:S05]  /*c670*/  BRA.DIV ~URZ, `(.L_x_102) ;  /* 0x00004c927f007947 */ /* 0x000fea000b800000 */
[----:B------:R1:W2:Y:S02]  /*c680*/  SHFL.IDX PT, R7, R5, 0x4, 0x181f ;  /* 0x00981f0005077f89 */ /* 0x0002a400000e0000 */
.L_x_186:
[----:B------:R-:W-:Y:S05]  /*c690*/  BRA.DIV ~URZ, `(.L_x_103) ;  /* 0x00004ce27f007947 */ /* 0x000fea000b800000 */
[----:B--2---:R2:W1:Y:S02]  /*c6a0*/  SHFL.IDX PT, R2, R6, 0x4, 0x181f ;  /* 0x00981f0006027f89 */ /* 0x00446400000e0000 */
.L_x_187:
[----:B------:R-:W-:Y:S02]  /*c6b0*/  IADD3 R3, R4, 0x40, RZ ;  /* 0x0000004004037810 */ /* 0x000fe40007ffe0ff */
[----:B------:R-:W-:Y:S02]  /*c6c0*/  SHF.R.S32.HI R8, RZ, 0x1f, R231 ;  /* 0x0000001fff087819 */ /* 0x000fe400000114e7 */
[----:B------:R-:W-:-:S13]  /*c6d0*/  ISETP.GE.OR P1, PT, R3, R0, P2 ;  /* 0x000000000300720c */ /* 0x000fda0001726670 */
[----:B-1----:R-:W-:-:S04]  /*c6e0*/  @!P1 LEA R2, P0, R231, R2, 0x1 ;  /* 0x00000002e7029211 */ /* 0x002fc800078008ff */
[----:B------:R-:W-:-:S05]  /*c6f0*/  @!P1 LEA.HI.X R3, R231, R7, R8, 0x1, P0 ;  /* 0x00000007e7039211 */ /* 0x000fca00000f0c08 */
[----:B------:R1:W-:Y:S01]  /*c700*/  @!P1 ST.E.128 [R2.64], R28 ;  /* 0x0000001c02009985 */ /* 0x0003e2000c101d06 */
[----:B------:R-:W-:Y:S05]  /*c710*/  BRA.DIV ~URZ, `(.L_x_104) ;  /* 0x00004cd27f007947 */ /* 0x000fea000b800000 */
[----:B------:R1:W2:Y:S04]  /*c720*/  SHFL.IDX PT, R7, R5, 0x5, 0x181f ;  /* 0x00b81f0005077f89 */ /* 0x0002a800000e0000 */
[----:B-1----:R1:W3:Y:S02]  /*c730*/  SHFL.IDX PT, R2, R6, 0x5, 0x181f ;  /* 0x00b81f0006027f89 */ /* 0x0022e400000e0000 */
.L_x_188:
[----:B------:R-:W-:Y:S02]  /*c740*/  IADD3 R3, R4, 0x50, RZ ;  /* 0x0000005004037810 */ /* 0x000fe40007ffe0ff */
[----:B------:R-:W-:Y:S02]  /*c750*/  SHF.R.S32.HI R8, RZ, 0x1f, R231 ;  /* 0x0000001fff087819 */ /* 0x000fe400000114e7 */
[----:B------:R-:W-:-:S13]  /*c760*/  ISETP.GE.OR P1, PT, R3, R0, P2 ;  /* 0x000000000300720c */ /* 0x000fda0001726670 */
[----:B---3--:R-:W-:-:S04]  /*c770*/  @!P1 LEA R2, P0, R231, R2, 0x1 ;  /* 0x00000002e7029211 */ /* 0x008fc800078008ff */
[----:B--2---:R-:W-:-:S05]  /*c780*/  @!P1 LEA.HI.X R3, R231, R7, R8, 0x1, P0 ;  /* 0x00000007e7039211 */ /* 0x004fca00000f0c08 */
[----:B------:R2:W-:Y:S01]  /*c790*/  @!P1 ST.E.128 [R2.64], R32 ;  /* 0x0000002002009985 */ /* 0x0005e2000c101d06 */
[----:B------:R-:W-:Y:S05]  /*c7a0*/  BRA.DIV ~URZ, `(.L_x_105) ;  /* 0x00004d127f007947 */ /* 0x000fea000b800000 */
[----:B------:R3:W1:Y:S02]  /*c7b0*/  SHFL.IDX PT, R7, R5, 0x6, 0x181f ;  /* 0x00d81f0005077f89 */ /* 0x00066400000e0000 */
.L_x_189:
[----:B------:R-:W-:Y:S05]  /*c7c0*/  BRA.DIV ~URZ, `(.L_x_106) ;  /* 0x00004d627f007947 */ /* 0x000fea000b800000 */
[----:B--2---:R2:W3:Y:S02]  /*c7d0*/  SHFL.IDX PT, R2, R6, 0x6, 0x181f ;  /* 0x00d81f0006027f89 */ /* 0x0044e400000e0000 */
.L_x_190:
[----:B------:R-:W-:Y:S02]  /*c7e0*/  IADD3 R3, R4, 0x60, RZ ;  /* 0x0000006004037810 */ /* 0x000fe40007ffe0ff */
[----:B------:R-:W-:Y:S02]  /*c7f0*/  SHF.R.S32.HI R8, RZ, 0x1f, R231 ;  /* 0x0000001fff087819 */ /* 0x000fe400000114e7 */
[----:B------:R-:W-:-:S13]  /*c800*/  ISETP.GE.OR P1, PT, R3, R0, P2 ;  /* 0x000000000300720c */ /* 0x000fda0001726670 */
[----:B---3--:R-:W-:-:S04]  /*c810*/  @!P1 LEA R2, P0, R231, R2, 0x1 ;  /* 0x00000002e7029211 */ /* 0x008fc800078008ff */
[----:B-1----:R-:W-:-:S05]  /*c820*/  @!P1 LEA.HI.X R3, R231, R7, R8, 0x1, P0 ;  /* 0x00000007e7039211 */ /* 0x002fca00000f0c08 */
[----:B------:R1:W-:Y:S01]  /*c830*/  @!P1 ST.E.128 [R2.64], R36 ;  /* 0x0000002402009985 */ /* 0x0003e2000c101d06 */
[----:B------:R-:W-:Y:S05]  /*c840*/  BRA.DIV ~URZ, `(.L_x_107) ;  /* 0x00004d527f007947 */ /* 0x000fea000b800000 */
[----:B----4-:R-:W3:Y:S04]  /*c850*/  SHFL.IDX PT, R5, R5, 0x7, 0x181f ;  /* 0x00f81f0005057f89 */ /* 0x010ee800000e0000 */
[----:B-1----:R1:W4:Y:S02]  /*c860*/  SHFL.IDX PT, R3, R6, 0x7, 0x181f ;  /* 0x00f81f0006037f89 */ /* 0x00232400000e0000 */
.L_x_191:
[----:B------:R-:W-:-:S04]  /*c870*/  IADD3 R2, R4, 0x70, RZ ;  /* 0x0000007004027810 */ /* 0x000fc80007ffe0ff */
[----:B------:R-:W-:-:S13]  /*c880*/  ISETP.GE.OR P2, PT, R2, R0, P2 ;  /* 0x000000000200720c */ /* 0x000fda0001746670 */
[----:B------:R-:W-:Y:S05]  /*c890*/  @P2 BRA `(.L_x_108) ;  /* 0x00001cc000002947 */ /* 0x000fea0003800000 */
[----:B-12---:R-:W-:Y:S02]  /*c8a0*/  SHF.R.S32.HI R6, RZ, 0x1f, R231 ;  /* 0x0000001fff067819 */ /* 0x006fe400000114e7 */
[----:B----4-:R-:W-:-:S04]  /*c8b0*/  LEA R2, P0, R231, R3, 0x1 ;  /* 0x00000003e7027211 */ /* 0x010fc800078008ff */
[----:B---3--:R-:W-:-:S05]  /*c8c0*/  LEA.HI.X R3, R231, R5, R6, 0x1, P0 ;  /* 0x00000005e7037211 */ /* 0x008fca00000f0c06 */
[----:B------:R1:W-:Y:S01]  /*c8d0*/  ST.E.128 [R2.64], R40 ;  /* 0x0000002802007985 */ /* 0x0003e2000c101d06 */
[----:B------:R-:W-:Y:S05]  /*c8e0*/  BRA `(.L_x_108) ;  /* 0x00001c7000007947 */ /* 0x000fea0003800000 */
.L_x_95:
[----:B-1----:R-:W2:Y:S01]  /*c8f0*/  LDL.LU R6, [R1+0x80] ;  /* 0x0000800001067983 */ /* 0x002ea20000300800 */
[----:B------:R-:W-:Y:S02]  /*c900*/  IMAD R0, R18, c[0x0][0x408], RZ ;  /* 0x0001020012007a24 */ /* 0x000fe400078e02ff */
[----:B------:R-:W-:-:S04]  /*c910*/  IMAD.WIDE.U32 R4, R2, c[0x0][0x408], RZ ;  /* 0x0001020002047a25 */ /* 0x000fc800078e00ff */
[----:B------:R-:W-:Y:S01]  /*c920*/  IMAD R2, R2, c[0x0][0x40c], R0 ;  /* 0x0001030002027a24 */ /* 0x000fe200078e0200 */
[----:B------:R-:W-:-:S04]  /*c930*/  SHF.R.S32.HI R0, RZ, 0x1f, R8 ;  /* 0x0000001fff007819 */ /* 0x000fc80000011408 */
[----:B------:R-:W-:Y:S01]  /*c940*/  IADD3 R3, R5, R2, RZ ;  /* 0x0000000205037210 */ /* 0x000fe20007ffe0ff */
[----:B------:R-:W-:Y:S01]  /*c950*/  IMAD R0, R0, c[0x0][0x440], RZ ;  /* 0x0001100000007a24 */ /* 0x000fe200078e02ff */
[----:B------:R-:W-:Y:S01]  /*c960*/  MOV R2, R4 ;  /* 0x0000000400027202 */ /* 0x000fe20000000f00 */
[----:B------:R-:W-:-:S04]  /*c970*/  @P2 IMAD.HI.U32 R5, R17, c[0x0][0x4ec], RZ ;  /* 0x00013b0011052a27 */ /* 0x000fc800078e00ff */
[----:B------:R-:W-:-:S04]  /*c980*/  IMAD.WIDE.U32 R2, R16, c[0x0][0x438], R2 ;  /* 0x00010e0010027a25 */ /* 0x000fc800078e0002 */
[----:B------:R-:W-:Y:S02]  /*c990*/  IMAD R3, R16, c[0x0][0x43c], R3 ;  /* 0x00010f0010037a24 */ /* 0x000fe400078e0203 */
[C---:B------:R-:W-:Y:S01]  /*c9a0*/  IMAD R4, R8.reuse, c[0x0][0x444], R0 ;  /* 0x0001110008047a24 */ /* 0x040fe200078e0200 */
[----:B------:R-:W-:Y:S01]  /*c9b0*/  MOV R0, R17 ;  /* 0x0000001100007202 */ /* 0x000fe20000000f00 */
[----:B------:R-:W-:Y:S01]  /*c9c0*/  IMAD.WIDE.U32 R2, R8, c[0x0][0x440], R2 ;  /* 0x0001100008027a25 */ /* 0x000fe200078e0002 */
[----:B------:R-:W-:-:S04]  /*c9d0*/  @P2 SHF.R.U32.HI R0, RZ, c[0x0][0x4f0], R5 ;  /* 0x00013c00ff002a19 */ /* 0x000fc80000011605 */
[----:B------:R-:W-:Y:S02]  /*c9e0*/  IADD3 R3, R3, R4, RZ ;  /* 0x0000000403037210 */ /* 0x000fe40007ffe0ff */
[----:B------:R-:W-:Y:S02]  /*c9f0*/  SHF.R.S32.HI R5, RZ, 0x1f, R0 ;  /* 0x0000001fff057819 */ /* 0x000fe40000011400 */
[----:B------:R-:W-:-:S03]  /*ca00*/  IADD3 R4, -R0, RZ, RZ ;  /* 0x000000ff00047210 */ /* 0x000fc60007ffe1ff */
[----:B------:R-:W-:Y:S02]  /*ca10*/  IMAD R5, R5, c[0x0][0x430], RZ ;  /* 0x00010c0005057a24 */ /* 0x000fe400078e02ff */
[----:B------:R-:W-:Y:S02]  /*ca20*/  IMAD R4, R4, c[0x0][0x4e8], R17 ;  /* 0x00013a0004047a24 */ /* 0x000fe400078e0211 */
[----:B------:R-:W-:Y:S02]  /*ca30*/  IMAD R5, R0, c[0x0][0x434], R5 ;  /* 0x00010d0000057a24 */ /* 0x000fe400078e0205 */
[----:B--2---:R-:W-:-:S04]  /*ca40*/  IMAD.WIDE.U32 R2, R6, c[0x0][0x448], R2 ;  /* 0x0001120006027a25 */ /* 0x004fc800078e0002 */
[----:B------:R-:W-:-:S04]  /*ca50*/  IMAD R3, R6, c[0x0][0x44c], R3 ;  /* 0x0001130006037a24 */ /* 0x000fc800078e0203 */
        /* <DEDUP_REMOVED lines=10> */
[----:B------:R1:W2:Y:S02]  /*cb00*/  SHFL.IDX PT, R4, R5, RZ, 0x1c1f ;  /* 0x001c1fff05047589 */ /* 0x0002a400000e0000 */
.L_x_192:
[----:B------:R-:W-:Y:S05]  /*cb10*/  BRA.DIV ~URZ, `(.L_x_110) ;  /* 0x00004bc27f007947 */ /* 0x000fea000b800000 */
[----:B------:R3:W4:Y:S02]  /*cb20*/  SHFL.IDX PT, R0, R12, RZ, 0x1c1f ;  /* 0x001c1fff0c007589 */ /* 0x00072400000e0000 */
.L_x_193:
[----:B------:R-:W-:Y:S01]  /*cb30*/  BSSY B0, `(.L_x_111) ;  /* 0x0000032000007945 */ /* 0x000fe20003800000 */
[----:B------:R-:W-:Y:S05]  /*cb40*/  @P1 BRA `(.L_x_112) ;  /* 0x0000030000001947 */ /* 0x000fea0003800000 */
[----:B------:R-:W5:Y:S04]  /*cb50*/  LDL R6, [R1+0x74] ;  /* 0x0000740001067983 */ /* 0x000f680000100800 */
[----:B---3--:R-:W3:Y:S04]  /*cb60*/  LDL R8, [R1+0x68] ;  /* 0x0000680001087983 */ /* 0x008ee80000100800 */
[----:B----4-:R-:W4:Y:S04]  /*cb70*/  LDL R21, [R1+0x64] ;  /* 0x0000640001157983 */ /* 0x010f280000100800 */
[----:B--2---:R-:W2:Y:S04]  /*cb80*/  LDL R19, [R1+0x60] ;  /* 0x0000600001137983 */ /* 0x004ea80000100800 */
[----:B------:R-:W2:Y:S04]  /*cb90*/  LDL R9, [R1+0xb0] ;  /* 0x0000b00001097983 */ /* 0x000ea80000100800 */
        /* <DEDUP_REMOVED lines=9> */
[----:B------:R-:W2:Y:S01]  /*cc30*/  LDL R11, [R1+0x98] ;  /* 0x00009800010b7983 */ /* 0x000ea20000100800 */
[----:B-----5:R-:W-:-:S02]  /*cc40*/  ISETP.GE.AND P3, PT, R6, c[0x0][0x3c8], PT ;  /* 0x0000f20006007a0c */ /* 0x020fc40003f66270 */
[----:B---3--:R-:W-:Y:S02]  /*cc50*/  ISETP.GE.AND P1, PT, R8, c[0x0][0x3c8], PT ;  /* 0x0000f20008007a0c */ /* 0x008fe40003f26270 */
[----:B----4-:R-:W-:-:S09]  /*cc60*/  ISETP.GE.AND P6, PT, R21, c[0x0][0x3c8], PT ;  /* 0x0000f20015007a0c */ /* 0x010fd20003fc6270 */
[----:B------:R-:W-:Y:S02]  /*cc70*/  @!P3 IMAD.MOV.U32 R2, RZ, RZ, R0 ;  /* 0x000000ffff02b224 */ /* 0x000fe400078e0000 */
[----:B------:R-:W-:-:S04]  /*cc80*/  @!P3 IMAD.MOV.U32 R3, RZ, RZ, R4 ;  /* 0x000000ffff03b224 */ /* 0x000fc800078e0004 */
[----:B------:R-:W-:Y:S01]  /*cc90*/  @!P3 IMAD.WIDE R6, R6, 0x4, R2 ;  /* 0x000000040606b825 */ /* 0x000fe200078e0202 */
[----:B------:R-:W-:-:S04]  /*cca0*/  @!P1 LEA R2, P2, R8, R0, 0x2 ;  /* 0x0000000008029211 */ /* 0x000fc800078410ff */
[----:B------:R3:W-:Y:S01]  /*ccb0*/  @!P3 ST.E.64 [R6.64], R68 ;  /* 0x000000440600b985 */ /* 0x0007e2000c101b06 */
[----:B--2---:R-:W-:Y:S02]  /*ccc0*/  ISETP.GE.AND P3, PT, R19, c[0x0][0x3c8], PT ;  /* 0x0000f20013007a0c */ /* 0x004fe40003f66270 */
[----:B------:R-:W-:Y:S02]  /*ccd0*/  @!P1 LEA.HI.X R3, R8, R4, R9, 0x2, P2 ;  /* 0x0000000408039211 */ /* 0x000fe400010f1409 */
[----:B------:R-:W-:-:S03]  /*cce0*/  @!P6 LEA R8, P2, R21, R0, 0x2 ;  /* 0x000000001508e211 */ /* 0x000fc600078410ff */
[----:B------:R2:W-:Y:S01]  /*ccf0*/  @!P1 ST.E.64 [R2.64], R74 ;  /* 0x0000004a02009985 */ /* 0x0005e2000c101b06 */
[----:B------:R-:W-:Y:S02]  /*cd00*/  ISETP.GE.AND P1, PT, R17, c[0x0][0x3c8], PT ;  /* 0x0000f20011007a0c */ /* 0x000fe40003f26270 */
[----:B------:R-:W-:-:S05]  /*cd10*/  @!P6 LEA.HI.X R9, R21, R4, R22, 0x2, P2 ;  /* 0x000000041509e211 */ /* 0x000fca00010f1416 */
[----:B------:R4:W-:Y:S01]  /*cd20*/  @!P6 ST.E.64 [R8.64], R76 ;  /* 0x0000004c0800e985 */ /* 0x0009e2000c101b06 */
[----:B------:R-:W-:Y:S02]  /*cd30*/  ISETP.GE.AND P6, PT, R15, c[0x0][0x3c8], PT ;  /* 0x0000f2000f007a0c */ /* 0x000fe40003fc6270 */
[----:B---3--:R-:W-:-:S04]  /*cd40*/  @!P3 LEA R6, P2, R19, R0, 0x2 ;  /* 0x000000001306b211 */ /* 0x008fc800078410ff */
[----:B------:R-:W-:Y:S02]  /*cd50*/  @!P3 LEA.HI.X R7, R19, R4, R20, 0x2, P2 ;  /* 0x000000041307b211 */ /* 0x000fe400010f1414 */
[----:B--2---:R-:W-:-:S03]  /*cd60*/  @!P1 LEA R2, P2, R17, R0, 0x2 ;  /* 0x0000000011029211 */ /* 0x004fc600078410ff */
[----:B------:R2:W-:Y:S01]  /*cd70*/  @!P3 ST.E.64 [R6.64], R78 ;  /* 0x0000004e0600b985 */ /* 0x0005e2000c101b06 */
[----:B------:R-:W-:Y:S02]  /*cd80*/  ISETP.GE.AND P3, PT, R13, c[0x0][0x3c8], PT ;  /* 0x0000f2000d007a0c */ /* 0x000fe40003f66270 */
[----:B------:R-:W-:Y:S02]  /*cd90*/  @!P1 LEA.HI.X R3, R17, R4, R18, 0x2, P2 ;  /* 0x0000000411039211 */ /* 0x000fe400010f1412 */
[----:B------:R-:W-:-:S03]  /*cda0*/  ISETP.GE.AND P2, PT, R10, c[0x0][0x3c8], PT ;  /* 0x0000f2000a007a0c */ /* 0x000fc60003f46270 */
[----:B------:R3:W-:Y:S01]  /*cdb0*/  @!P1 ST.E.64 [R2.64], R64 ;  /* 0x0000004002009985 */ /* 0x0007e2000c101b06 */
[----:B----4-:R-:W-:-:S04]  /*cdc0*/  @!P6 LEA R8, P1, R15, R0, 0x2 ;  /* 0x000000000f08e211 */ /* 0x010fc800078210ff */
[----:B------:R-:W-:Y:S02]  /*cdd0*/  @!P6 LEA.HI.X R9, R15, R4, R16, 0x2, P1 ;  /* 0x000000040f09e211 */ /* 0x000fe400008f1410 */
[----:B--2---:R-:W-:-:S04]  /*cde0*/  @!P3 LEA R6, P1, R13, R0, 0x2 ;  /* 0x000000000d06b211 */ /* 0x004fc800078210ff */
[----:B------:R-:W-:Y:S02]  /*cdf0*/  @!P3 LEA.HI.X R7, R13, R4, R14, 0x2, P1 ;  /* 0x000000040d07b211 */ /* 0x000fe400008f140e */
[C---:B---3--:R-:W-:Y:S01]  /*ce00*/  @!P2 LEA R2, P1, R10.reuse, R0, 0x2 ;  /* 0x000000000a02a211 */ /* 0x048fe200078210ff */
[----:B------:R2:W-:Y:S03]  /*ce10*/  @!P6 ST.E.64 [R8.64], R82 ;  /* 0x000000520800e985 */ /* 0x0005e6000c101b06 */
[----:B------:R-:W-:Y:S01]  /*ce20*/  @!P2 LEA.HI.X R3, R10, R4, R11, 0x2, P1 ;  /* 0x000000040a03a211 */ /* 0x000fe200008f140b */
[----:B------:R2:W-:Y:S04]  /*ce30*/  @!P3 ST.E.64 [R6.64], R80 ;  /* 0x000000500600b985 */ /* 0x0005e8000c101b06 */
[----:B------:R2:W-:Y:S04]  /*ce40*/  @!P2 ST.E.64 [R2.64], R62 ;  /* 0x0000003e0200a985 */ /* 0x0005e8000c101b06 */
.L_x_112:
[----:B------:R-:W-:Y:S05]  /*ce50*/  BSYNC B0 ;  /* 0x0000000000007941 */ /* 0x000fea0003800000 */
.L_x_111:
[----:B------:R-:W-:Y:S05]  /*ce60*/  BRA.DIV ~URZ, `(.L_x_113) ;  /* 0x000048e27f007947 */ /* 0x000fea000b800000 */
[----:B--2---:R2:W1:Y:S04]  /*ce70*/  SHFL.IDX PT, R4, R5, 0x1, 0x1c1f ;  /* 0x003c1f0005047f89 */ /* 0x00446800000e0000 */
[----:B----4-:R2:W4:Y:S02]  /*ce80*/  SHFL.IDX PT, R0, R12, 0x1, 0x1c1f ;  /* 0x003c1f000c007f89 */ /* 0x01052400000e0000 */
.L_x_194:
[----:B------:R-:W-:Y:S01]  /*ce90*/  BSSY B0, `(.L_x_114) ;  /* 0x0000032000007945 */ /* 0x000fe20003800000 */
[----:B------:R-:W-:Y:S05]  /*cea0*/  @P0 BRA `(.L_x_115) ;  /* 0x0000030000000947 */ /* 0x000fea0003800000 */
[----:B------:R-:W5:Y:S04]  /*ceb0*/  LDL R23, [R1+0x74] ;  /* 0x0000740001177983 */ /* 0x000f680000100800 */
[----:B--2---:R-:W2:Y:S04]  /*cec0*/  LDL R21, [R1+0x68] ;  /* 0x0000680001157983 */ /* 0x004ea80000100800 */
[----:B---3--:R-:W3:Y:S04]  /*ced0*/  LDL R19, [R1+0x64] ;  /* 0x0000640001137983 */ /* 0x008ee80000100800 */
[----:B----4-:R-:W4:Y:S04]  /*cee0*/  LDL R10, [R1+0x60] ;  /* 0x00006000010a7983 */ /* 0x010f280000100800 */
[----:B------:R-:W4:Y:S04]  /*cef0*/  LDL R22, [R1+0xb0] ;  /* 0x0000b00001167983 */ /* 0x000f280000100800 */
        /* <DEDUP_REMOVED lines=9> */
[----:B------:R-:W4:Y:S01]  /*cf90*/  LDL R14, [R1+0x98] ;  /* 0x00009800010e7983 */ /* 0x000f220000100800 */
[----:B-----5:R-:W-:-:S02]  /*cfa0*/  ISETP.GE.AND P2, PT, R23, c[0x0][0x3c8], PT ;  /* 0x0000f20017007a0c */ /* 0x020fc40003f46270 */
[----:B--2---:R-:W-:Y:S02]  /*cfb0*/  ISETP.GE.AND P6, PT, R21, c[0x0][0x3c8], PT ;  /* 0x0000f20015007a0c */ /* 0x004fe40003fc6270 */
[----:B---3--:R-:W-:-:S09]  /*cfc0*/  ISETP.GE.AND P1, PT, R19, c[0x0][0x3c8], PT ;  /* 0x0000f20013007a0c */ /* 0x008fd20003f26270 */
[----:B------:R-:W-:Y:S02]  /*cfd0*/  @!P2 IMAD.MOV.U32 R6, RZ, RZ, R0 ;  /* 0x000000ffff06a224 */ /* 0x000fe400078e0000 */
[----:B-1----:R-:W-:Y:S01]  /*cfe0*/  @!P2 IMAD.MOV.U32 R7, RZ, RZ, R4 ;  /* 0x000000ffff07a224 */ /* 0x002fe200078e0004 */
[----:B----4-:R-:W-:Y:S02]  /*cff0*/  ISETP.GE.AND P0, PT, R10, c[0x0][0x3c8], PT ;  /* 0x0000f2000a007a0c */ /* 0x010fe40003f06270 */
[----:B------:R-:W-:Y:S01]  /*d000*/  @!P6 LEA R2, P3, R21, R0, 0x2 ;  /* 0x000000001502e211 */ /* 0x000fe200078610ff */
[----:B------:R-:W-:-:S03]  /*d010*/  @!P2 IMAD.WIDE R6, R23, 0x4, R6 ;  /* 0x000000041706a825 */ /* 0x000fc600078e0206 */
[----:B------:R-:W-:Y:S02]  /*d020*/  @!P6 LEA.HI.X R3, R21, R4, R22, 0x2, P3 ;  /* 0x000000041503e211 */ /* 0x000fe400018f1416 */
[----:B------:R1:W-:Y:S01]  /*d030*/  @!P2 ST.E.64 [R6.64], R86 ;  /* 0x000000560600a985 */ /* 0x0003e2000c101b06 */
[----:B------:R-:W-:-:S03]  /*d040*/  ISETP.GE.AND P3, PT, R8, c[0x0][0x3c8], PT ;  /* 0x0000f20008007a0c */ /* 0x000fc60003f66270 */
[----:B------:R2:W-:Y:S01]  /*d050*/  @!P6 ST.E.64 [R2.64], R92 ;  /* 0x0000005c0200e985 */ /* 0x0005e2000c101b06 */
[----:B-1----:R-:W-:-:S04]  /*d060*/  @!P1 LEA R6, P2, R19, R0, 0x2 ;  /* 0x0000000013069211 */ /* 0x002fc800078410ff */
[----:B------:R-:W-:Y:S02]  /*d070*/  @!P1 LEA.HI.X R7, R19, R4, R20, 0x2, P2 ;  /* 0x0000000413079211 */ /* 0x000fe400010f1414 */
[C---:B--2---:R-:W-:Y:S02]  /*d080*/  @!P0 LEA R2, P6, R10.reuse, R0, 0x2 ;  /* 0x000000000a028211 */ /* 0x044fe400078c10ff */
[----:B------:R-:W-:Y:S01]  /*d090*/  ISETP.GE.AND P2, PT, R17, c[0x0][0x3c8], PT ;  /* 0x0000f20011007a0c */ /* 0x000fe20003f46270 */
[----:B------:R1:W-:Y:S01]  /*d0a0*/  @!P1 ST.E.64 [R6.64], R94 ;  /* 0x0000005e06009985 */ /* 0x0003e2000c101b06 */
[----:B------:R-:W-:Y:S02]  /*d0b0*/  @!P0 LEA.HI.X R3, R10, R4, R11, 0x2, P6 ;  /* 0x000000040a038211 */ /* 0x000fe400030f140b */
[----:B------:R-:W-:Y:S02]  /*d0c0*/  ISETP.GE.AND P1, PT, R15, c[0x0][0x3c8], PT ;  /* 0x0000f2000f007a0c */ /* 0x000fe40003f26270 */
[----:B------:R-:W-:Y:S01]  /*d0d0*/  @!P3 LEA R10, P6, R8, R0, 0x2 ;  /* 0x00000000080ab211 */ /* 0x000fe200078c10ff */
[----:B------:R2:W-:Y:S01]  /*d0e0*/  @!P0 ST.E.64 [R2.64], R100 ;  /* 0x0000006402008985 */ /* 0x0005e2000c101b06 */
[----:B------:R-:W-:-:S02]  /*d0f0*/  ISETP.GE.AND P0, PT, R13, c[0x0][0x3c8], PT ;  /* 0x0000f2000d007a0c */ /* 0x000fc40003f06270 */
[----:B------:R-:W-:-:S03]  /*d100*/  @!P3 LEA.HI.X R11, R8, R4, R9, 0x2, P6 ;  /* 0x00000004080bb211 */ /* 0x000fc600030f1409 */
[----:B------:R-:W-:-:S04]  /*d110*/  @!P2 LEA R8, P6, R17, R0, 0x2 ;  /* 0x000000001108a211 */ /* 0x000fc800078c10ff */
[----:B------:R-:W-:Y:S01]  /*d120*/  @!P2 LEA.HI.X R9, R17, R4, R18, 0x2, P6 ;  /* 0x000000041109a211 */ /* 0x000fe200030f1412 */
[----:B------:R3:W-:Y:S01]  /*d130*/  @!P3 ST.E.64 [R10.64], R104 ;  /* 0x000000680a00b985 */ /* 0x0007e2000c101b06 */
[----:B-1----:R-:W-:-:S04]  /*d140*/  @!P1 LEA R6, P6, R15, R0, 0x2 ;  /* 0x000000000f069211 */ /* 0x002fc800078c10ff */
[----:B------:R-:W-:Y:S02]  /*d150*/  @!P1 LEA.HI.X R7, R15, R4, R16, 0x2, P6 ;  /* 0x000000040f079211 */ /* 0x000fe400030f1410 */
[C---:B--2---:R-:W-:Y:S01]  /*d160*/  @!P0 LEA R2, P6, R13.reuse, R0, 0x2 ;  /* 0x000000000d028211 */ /* 0x044fe200078c10ff */
[----:B------:R3:W-:Y:S03]  /*d170*/  @!P2 ST.E.64 [R8.64], R102 ;  /* 0x000000660800a985 */ /* 0x0007e6000c101b06 */
[----:B------:R-:W-:Y:S01]  /*d180*/  @!P0 LEA.HI.X R3, R13, R4, R14, 0x2, P6 ;  /* 0x000000040d038211 */ /* 0x000fe200030f140e */
[----:B------:R3:W-:Y:S04]  /*d190*/  @!P1 ST.E.64 [R6.64], R84 ;  /* 0x0000005406009985 */ /* 0x0007e8000c101b06 */
[----:B------:R3:W-:Y:S04]  /*d1a0*/  @!P0 ST.E.64 [R2.64], R66 ;  /* 0x0000004202008985 */ /* 0x0007e8000c101b06 */
.L_x_115:
[----:B------:R-:W-:Y:S05]  /*d1b0*/  BSYNC B0 ;  /* 0x0000000000007941 */ /* 0x000fea0003800000 */
.L_x_114:
[----:B------:R-:W-:Y:S05]  /*d1c0*/  BRA.DIV ~URZ, `(.L_x_116) ;  /* 0x000046527f007947 */ /* 0x000fea000b800000 */
[----:B-1----:R1:W2:Y:S02]  /*d1d0*/  SHFL.IDX PT, R4, R5, 0x2, 0x1c1f ;  /* 0x005c1f0005047f89 */ /* 0x0022a400000e0000 */
.L_x_195:
[----:B------:R-:W-:Y:S05]  /*d1e0*/  BRA.DIV ~URZ, `(.L_x_117) ;  /* 0x000046a27f007947 */ /* 0x000fea000b800000 */
[----:B----4-:R4:W1:Y:S02]  /*d1f0*/  SHFL.IDX PT, R0, R12, 0x2, 0x1c1f ;  /* 0x005c1f000c007f89 */ /* 0x01086400000e0000 */
.L_x_196:
[----:B------:R-:W-:Y:S01]  /*d200*/  BSSY B0, `(.L_x_118) ;  /* 0x0000032000007945 */ /* 0x000fe20003800000 */
[----:B------:R-:W-:Y:S05]  /*d210*/  @P4 BRA `(.L_x_119) ;  /* 0x0000030000004947 */ /* 0x000fea0003800000 */
[----:B---3--:R-:W3:Y:S04]  /*d220*/  LDL R8, [R1+0x74] ;  /* 0x0000740001087983 */ /* 0x008ee80000100800 */
[----:B------:R-:W5:Y:S04]  /*d230*/  LDL R23, [R1+0x68] ;  /* 0x0000680001177983 */ /* 0x000f680000100800 */
        /* <DEDUP_REMOVED lines=13> */
[----:B---3--:R-:W-:-:S02]  /*d310*/  ISETP.GE.AND P3, PT, R8, c[0x0][0x3c8], PT ;  /* 0x0000f20008007a0c */ /* 0x008fc40003f66270 */
[----:B-----5:R-:W-:Y:S02]  /*d320*/  ISETP.GE.AND P1, PT, R23, c[0x0][0x3c8], PT ;  /* 0x0000f20017007a0c */ /* 0x020fe40003f26270 */
[----:B----4-:R-:W-:Y:S02]  /*d330*/  ISETP.GE.AND P0, PT, R21, c[0x0][0x3c8], PT ;  /* 0x0000f20015007a0c */ /* 0x010fe40003f06270 */
[----:B--2---:R-:W-:-:S07]  /*d340*/  ISETP.GE.AND P4, PT, R10, c[0x0][0x3c8], PT ;  /* 0x0000f2000a007a0c */ /* 0x004fce0003f86270 */
[----:B-1----:R-:W-:Y:S02]  /*d350*/  @!P3 IMAD.MOV.U32 R6, RZ, RZ, R0 ;  /* 0x000000ffff06b224 */ /* 0x002fe400078e0000 */
[----:B------:R-:W-:Y:S01]  /*d360*/  @!P3 IMAD.MOV.U32 R7, RZ, RZ, R4 ;  /* 0x000000ffff07b224 */ /* 0x000fe200078e0004 */
[----:B------:R-:W-:-:S03]  /*d370*/  @!P1 LEA R2, P6, R23, R0, 0x2 ;  /* 0x0000000017029211 */ /* 0x000fc600078c10ff */
[----:B------:R-:W-:Y:S01]  /*d380*/  @!P3 IMAD.WIDE R8, R8, 0x4, R6 ;  /* 0x000000040808b825 */ /* 0x000fe200078e0206 */
[----:B------:R-:W-:Y:S02]  /*d390*/  @!P0 LEA R6, P2, R21, R0, 0x2 ;  /* 0x0000000015068211 */ /* 0x000fe400078410ff */
[-C--:B------:R-:W-:Y:S02]  /*d3a0*/  @!P1 LEA.HI.X R3, R23, R4.reuse, R24, 0x2, P6 ;  /* 0x0000000417039211 */ /* 0x080fe400030f1418 */
[----:B------:R-:W-:Y:S01]  /*d3b0*/  @!P3 ST.E.64 [R8.64], R42 ;  /* 0x0000002a0800b985 */ /* 0x000fe2000c101b06 */
[----:B------:R-:W-:Y:S02]  /*d3c0*/  ISETP.GE.AND P3, PT, R19, c[0x0][0x3c8], PT ;  /* 0x0000f20013007a0c */ /* 0x000fe40003f66270 */
[----:B------:R-:W-:Y:S02]  /*d3d0*/  @!P0 LEA.HI.X R7, R21, R4, R22, 0x2, P2 ;  /* 0x0000000415078211 */ /* 0x000fe400010f1416 */
[----:B------:R-:W-:Y:S01]  /*d3e0*/  ISETP.GE.AND P2, PT, R17, c[0x0][0x3c8], PT ;  /* 0x0000f20011007a0c */ /* 0x000fe20003f46270 */
[----:B------:R1:W-:Y:S01]  /*d3f0*/  @!P1 ST.E.64 [R2.64], R32 ;  /* 0x0000002002009985 */ /* 0x0003e2000c101b06 */
[----:B------:R-:W-:-:S03]  /*d400*/  ISETP.GE.AND P1, PT, R15, c[0x0][0x3c8], PT ;  /* 0x0000f2000f007a0c */ /* 0x000fc60003f26270 */
[----:B------:R2:W-:Y:S01]  /*d410*/  @!P0 ST.E.64 [R6.64], R34 ;  /* 0x0000002206008985 */ /* 0x0005e2000c101b06 */
[----:B------:R-:W-:Y:S02]  /*d420*/  ISETP.GE.AND P0, PT, R13, c[0x0][0x3c8], PT ;  /* 0x0000f2000d007a0c */ /* 0x000fe40003f06270 */
[----:B-1----:R-:W-:-:S04]  /*d430*/  @!P4 LEA R2, P6, R10, R0, 0x2 ;  /* 0x000000000a02c211 */ /* 0x002fc800078c10ff */
[----:B------:R-:W-:Y:S02]  /*d440*/  @!P4 LEA.HI.X R3, R10, R4, R11, 0x2, P6 ;  /* 0x000000040a03c211 */ /* 0x000fe400030f140b */
[----:B------:R-:W-:-:S03]  /*d450*/  @!P3 LEA R10, P6, R19, R0, 0x2 ;  /* 0x00000000130ab211 */ /* 0x000fc600078c10ff */
[----:B------:R1:W-:Y:S01]  /*d460*/  @!P4 ST.E.64 [R2.64], R36 ;  /* 0x000000240200c985 */ /* 0x0003e2000c101b06 */
[----:B------:R-:W-:Y:S02]  /*d470*/  @!P2 LEA R8, P4, R17, R0, 0x2 ;  /* 0x000000001108a211 */ /* 0x000fe400078810ff */
[----:B------:R-:W-:Y:S02]  /*d480*/  @!P3 LEA.HI.X R11, R19, R4, R20, 0x2, P6 ;  /* 0x00000004130bb211 */ /* 0x000fe400030f1414 */
[----:B--2---:R-:W-:Y:S02]  /*d490*/  @!P1 LEA R6, P6, R15, R0, 0x2 ;  /* 0x000000000f069211 */ /* 0x004fe400078c10ff */
[-C--:B------:R-:W-:Y:S02]  /*d4a0*/  @!P2 LEA.HI.X R9, R17, R4.reuse, R18, 0x2, P4 ;  /* 0x000000041109a211 */ /* 0x080fe400020f1412 */
[----:B------:R-:W-:Y:S01]  /*d4b0*/  @!P1 LEA.HI.X R7, R15, R4, R16, 0x2, P6 ;  /* 0x000000040f079211 */ /* 0x000fe200030f1410 */
[----:B------:R2:W-:Y:S04]  /*d4c0*/  @!P3 ST.E.64 [R10.64], R52 ;  /* 0x000000340a00b985 */ /* 0x0005e8000c101b06 */
[----:B------:R2:W-:Y:S04]  /*d4d0*/  @!P2 ST.E.64 [R8.64], R48 ;  /* 0x000000300800a985 */ /* 0x0005e8000c101b06 */
[----:B------:R2:W-:Y:S01]  /*d4e0*/  @!P1 ST.E.64 [R6.64], R38 ;  /* 0x0000002606009985 */ /* 0x0005e2000c101b06 */
[----:B-1----:R-:W-:-:S04]  /*d4f0*/  @!P0 LEA R2, P4, R13, R0, 0x2 ;  /* 0x000000000d028211 */ /* 0x002fc800078810ff */
[----:B------:R-:W-:-:S05]  /*d500*/  @!P0 LEA.HI.X R3, R13, R4, R14, 0x2, P4 ;  /* 0x000000040d038211 */ /* 0x000fca00020f140e */
[----:B------:R2:W-:Y:S04]  /*d510*/  @!P0 ST.E.64 [R2.64], R26 ;  /* 0x0000001a02008985 */ /* 0x0005e8000c101b06 */
.L_x_119:
[----:B------:R-:W-:Y:S05]  /*d520*/  BSYNC B0 ;  /* 0x0000000000007941 */ /* 0x000fea0003800000 */
.L_x_118:
[----:B------:R-:W-:Y:S05]  /*d530*/  BRA.DIV ~URZ, `(.L_x_120) ;  /* 0x000043c27f007947 */ /* 0x000fea000b800000 */
[----:B--2---:R2:W3:Y:S04]  /*d540*/  SHFL.IDX PT, R4, R5, 0x3, 0x1c1f ;  /* 0x007c1f0005047f89 */ /* 0x0044e800000e0000 */
[----:B-1----:R2:W1:Y:S02]  /*d550*/  SHFL.IDX PT, R0, R12, 0x3, 0x1c1f ;  /* 0x007c1f000c007f89 */ /* 0x00246400000e0000 */
.L_x_197:
[----:B------:R-:W-:Y:S05]  /*d560*/  @P5 BRA `(.L_x_108) ;  /* 0x00000ff000005947 */ /* 0x000fea0003800000 */
[----:B---3--:R-:W3:Y:S04]  /*d570*/  LDL R6, [R1+0x74] ;  /* 0x0000740001067983 */ /* 0x008ee80000100800 */
[----:B------:R-:W5:Y:S04]  /*d580*/  LDL R10, [R1+0x68] ;  /* 0x00006800010a7983 */ /* 0x000f680000100800 */
[----:B--2---:R-:W2:Y:S04]  /*d590*/  LDL R8, [R1+0x64] ;  /* 0x0000640001087983 */ /* 0x004ea80000100800 */
        /* <DEDUP_REMOVED lines=11> */
[----:B---3--:R-:W-:-:S02]  /*d650*/  ISETP.GE.AND P0, PT, R6, c[0x0][0x3c8], PT ;  /* 0x0000f20006007a0c */ /* 0x008fc40003f06270 */
[----:B-----5:R-:W-:Y:S02]  /*d660*/  ISETP.GE.AND P4, PT, R10, c[0x0][0x3c8], PT ;  /* 0x0000f2000a007a0c */ /* 0x020fe40003f86270 */
[----:B--2---:R-:W-:-:S09]  /*d670*/  ISETP.GE.AND P5, PT, R8, c[0x0][0x3c8], PT ;  /* 0x0000f20008007a0c */ /* 0x004fd20003fa6270 */
[----:B-1----:R-:W-:Y:S02]  /*d680*/  @!P0 IMAD.MOV.U32 R2, RZ, RZ, R0 ;  /* 0x000000ffff028224 */ /* 0x002fe400078e0000 */
[----:B------:R-:W-:-:S04]  /*d690*/  @!P0 IMAD.MOV.U32 R3, RZ, RZ, R4 ;  /* 0x000000ffff038224 */ /* 0x000fc800078e0004 */
[----:B------:R-:W-:Y:S01]  /*d6a0*/  @!P0 IMAD.WIDE R2, R6, 0x4, R2 ;  /* 0x0000000406028825 */ /* 0x000fe200078e0202 */
[----:B----4-:R-:W-:-:S04]  /*d6b0*/  ISETP.GE.AND P3, PT, R18, c[0x0][0x3c8], PT ;  /* 0x0000f20012007a0c */ /* 0x010fc80003f66270 */
[----:B------:R1:W-:Y:S01]  /*d6c0*/  @!P0 ST.E.64 [R2.64], R30 ;  /* 0x0000001e02008985 */ /* 0x0003e2000c101b06 */
[----:B------:R-:W-:Y:S02]  /*d6d0*/  @!P4 LEA R6, P0, R10, R0, 0x2 ;  /* 0x000000000a06c211 */ /* 0x000fe400078010ff */
[----:B------:R-:W-:Y:S02]  /*d6e0*/  ISETP.GE.AND P2, PT, R16, c[0x0][0x3c8], PT ;  /* 0x0000f20010007a0c */ /* 0x000fe40003f46270 */
[----:B------:R-:W-:Y:S02]  /*d6f0*/  ISETP.GE.AND P1, PT, R14, c[0x0][0x3c8], PT ;  /* 0x0000f2000e007a0c */ /* 0x000fe40003f26270 */
[----:B------:R-:W-:Y:S02]  /*d700*/  @!P4 LEA.HI.X R7, R10, R4, R11, 0x2, P0 ;  /* 0x000000040a07c211 */ /* 0x000fe400000f140b */
[----:B------:R-:W-:-:S03]  /*d710*/  ISETP.GE.AND P0, PT, R12, c[0x0][0x3c8], PT ;  /* 0x0000f2000c007a0c */ /* 0x000fc60003f06270 */
[----:B------:R2:W-:Y:S01]  /*d720*/  @!P4 ST.E.64 [R6.64], R44 ;  /* 0x0000002c0600c985 */ /* 0x0005e2000c101b06 */
[----:B------:R-:W-:-:S04]  /*d730*/  @!P3 LEA R10, P4, R18, R0, 0x2 ;  /* 0x00000000120ab211 */ /* 0x000fc800078810ff */
[----:B------:R-:W-:Y:S02]  /*d740*/  @!P3 LEA.HI.X R11, R18, R4, R19, 0x2, P4 ;  /* 0x00000004120bb211 */ /* 0x000fe400020f1413 */
[----:B-1----:R-:W-:-:S04]  /*d750*/  @!P5 LEA R2, P6, R8, R0, 0x2 ;  /* 0x000000000802d211 */ /* 0x002fc800078c10ff */
[----:B------:R-:W-:Y:S02]  /*d760*/  @!P5 LEA.HI.X R3, R8, R4, R9, 0x2, P6 ;  /* 0x000000040803d211 */ /* 0x000fe400030f1409 */
[----:B------:R-:W-:-:S03]  /*d770*/  @!P2 LEA R8, P6, R16, R0, 0x2 ;  /* 0x000000001008a211 */ /* 0x000fc600078c10ff */
[----:B------:R1:W-:Y:S01]  /*d780*/  @!P5 ST.E.64 [R2.64], R46 ;  /* 0x0000002e0200d985 */ /* 0x0003e2000c101b06 */
        /* <DEDUP_REMOVED lines=8> */
[----:B------:R2:W-:Y:S01]  /*d810*/  @!P0 ST.E.64 [R2.64], R40 ;  /* 0x0000002802008985 */ /* 0x0005e2000c101b06 */
[----:B------:R-:W-:-:S13]  /*d820*/  ISETP.GE.AND P0, PT, R5, c[0x0][0x3c8], PT ;  /* 0x0000f20005007a0c */ /* 0x000fda0003f06270 */
[----:B------:R-:W-:Y:S05]  /*d830*/  @P0 BRA `(.L_x_108) ;  /* 0x00000d2000000947 */ /* 0x000fea0003800000 */
[----:B------:R-:W3:Y:S01]  /*d840*/  LDL R12, [R1+0x98] ;  /* 0x00009800010c7983 */ /* 0x000ee20000100800 */
[----:B--2---:R-:W-:-:S04]  /*d850*/  LEA R2, P0, R5, R0, 0x2 ;  /* 0x0000000005027211 */ /* 0x004fc800078010ff */
[----:B---3--:R-:W-:-:S05]  /*d860*/  LEA.HI.X R3, R5, R4, R12, 0x2, P0 ;  /* 0x0000000405037211 */ /* 0x008fca00000f140c */
[----:B------:R1:W-:Y:S01]  /*d870*/  ST.E.64 [R2.64], R28 ;  /* 0x0000001c02007985 */ /* 0x0003e2000c101b06 */
[----:B------:R-:W-:Y:S05]  /*d880*/  BRA `(.L_x_108) ;  /* 0x00000cd000007947 */ /* 0x000fea0003800000 */
.L_x_93:
[----:B------:R-:W2:Y:S04]  /*d890*/  LDL.LU R4, [R1+0x6c] ;  /* 0x00006c0001047983 */ /* 0x000ea80000300800 */
[----:B------:R-:W3:Y:S01]  /*d8a0*/  LDL.LU R6, [R1+0x70] ;  /* 0x0000700001067983 */ /* 0x000ee20000300800 */
[----:B------:R-:W-:Y:S02]  /*d8b0*/  ISETP.NE.U32.AND P1, PT, RZ, c[0x0][0x508], PT ;  /* 0x00014200ff007a0c */ /* 0x000fe40003f25070 */
[----:B------:R-:W-:Y:S01]  /*d8c0*/  ISETP.NE.U32.AND P3, PT, RZ, c[0x0][0x500], PT ;  /* 0x00014000ff007a0c */ /* 0x000fe20003f65070 */
[----:B------:R-:W4:Y:S01]  /*d8d0*/  LDL.LU R0, [R1+0x78] ;  /* 0x0000780001007983 */ /* 0x000f220000300800 */
[----:B------:R-:W-:Y:S01]  /*d8e0*/  ISETP.NE.AND.EX P1, PT, RZ, c[0x0][0x50c], PT, P1 ;  /* 0x00014300ff007a0c */ /* 0x000fe20003f25310 */
[----:B------:R-:W-:Y:S01]  /*d8f0*/  IMAD.MOV.U32 R8, RZ, RZ, RZ ;  /* 0x000000ffff087224 */ /* 0x000fe200078e00ff */
[----:B------:R-:W-:Y:S01]  /*d900*/  ISETP.NE.AND.EX P3, PT, RZ, c[0x0][0x504], PT, P3 ;  /* 0x00014100ff007a0c */ /* 0x000fe20003f65330 */
[----:B------:R-:W-:Y:S01]  /*d910*/  IMAD.MOV.U32 R20, RZ, RZ, c[0x0][0x388] ;  /* 0x0000e200ff147624 */ /* 0x000fe200078e00ff */
[----:B--2---:R-:W-:-:S09]  /*d920*/  IADD3 R2, P2, R4, c[0x0][0x500], RZ ;  /* 0x0001400004027a10 */ /* 0x004fd20007f5e0ff */
[----:B------:R-:W-:Y:S02]  /*d930*/  @P1 IADD3 R4, P0, R4, c[0x0][0x508], RZ ;  /* 0x0001420004041a10 */ /* 0x000fe40007f1e0ff */
[C---:B---3--:R-:W-:Y:S02]  /*d940*/  IADD3.X R3, R6.reuse, c[0x0][0x504], RZ, P2, !PT ;  /* 0x0001410006037a10 */ /* 0x048fe400017fe4ff */
[----:B------:R-:W-:-:S03]  /*d950*/  @P1 IADD3.X R5, R6, c[0x0][0x50c], RZ, P0, !PT ;  /* 0x0001430006051a10 */ /* 0x000fc600007fe4ff */
[----:B------:R1:W5:Y:S04]  /*d960*/  @P3 LDG.E R8, [R2.64] ;  /* 0x0000000602083981 */ /* 0x000368000c1e1900 */
[----:B------:R1:W5:Y:S01]  /*d970*/  @P1 LDG.E R20, [R4.64] ;  /* 0x0000000604141981 */ /* 0x000362000c1e1900 */
[----:B----4-:R-:W-:-:S04]  /*d980*/  ISETP.NE.AND P0, PT, R0, RZ, PT ;  /* 0x000000ff0000720c */ /* 0x010fc80003f05270 */
[----:B------:R-:W-:Y:S01]  /*d990*/  SEL R19, R0, c[0x0][0x3d4], P0 ;  /* 0x0000f50000137a07 */ /* 0x000fe20000000000 */
[----:B------:R-:W-:Y:S05]  /*d9a0*/  @P1 BRA `(.L_x_121) ;  /* 0x0000004000001947 */ /* 0x000fea0003800000 */
[----:B------:R-:W-:Y:S05]  /*d9b0*/  @!P3 BRA `(.L_x_121) ;  /* 0x000000300000b947 */ /* 0x000fea0003800000 */
[----:B------:R2:W3:Y:S04]  /*d9c0*/  LDG.E R0, [R2.64] ;  /* 0x0000000602007981 */ /* 0x0004e8000c1e1900 */
[----:B-12---:R-:W3:Y:S02]  /*d9d0*/  LDG.E R2, [R2.64+0x4] ;  /* 0x0000040602027981 */ /* 0x006ee4000c1e1900 */
[----:B---3-5:R-:W-:Y:S02]  /*d9e0*/  IADD3 R20, -R0, R2, RZ ;  /* 0x0000000200147210 */ /* 0x028fe40007ffe1ff */
.L_x_121:
[----:B-1----:R-:W2:Y:S04]  /*d9f0*/  LDL.LU R4, [R1+0x48] ;  /* 0x0000480001047983 */ /* 0x002ea80000300800 */
[----:B------:R-:W3:Y:S04]  /*da00*/  LDL.LU R2, [R1+0x3c] ;  /* 0x00003c0001027983 */ /* 0x000ee80000300800 */
[----:B------:R-:W4:Y:S01]  /*da10*/  LDL.LU R0, [R1+0x7c] ;  /* 0x00007c0001007983 */ /* 0x000f220000300800 */
[----:B------:R-:W-:Y:S01]  /*da20*/  BSSY B0, `(.L_x_122) ;  /* 0x0000039000007945 */ /* 0x000fe20003800000 */
[----:B-----5:R-:W-:-:S02]  /*da30*/  SHF.R.S32.HI R18, RZ, 0x1f, R8 ;  /* 0x0000001fff127819 */ /* 0x020fc40000011408 */
[----:B------:R-:W1:Y:S02]  /*da40*/  S2R R3, SR_TID.X ;  /* 0x0000000000037919 */ /* 0x000e640000002100 */
[----:B-1----:R-:W-:Y:S02]  /*da50*/  ISETP.GT.AND P0, PT, R3, 0x7f, PT ;  /* 0x0000007f0300780c */ /* 0x002fe40003f04270 */
[----:B--2---:R-:W-:Y:S02]  /*da60*/  LOP3.LUT R14, R4, 0xffff, RZ, 0xc0, !PT ;  /* 0x0000ffff040e7812 */ /* 0x004fe400078ec0ff */
[----:B---3--:R-:W-:Y:S02]  /*da70*/  SEL R15, R2, RZ, !P3 ;  /* 0x000000ff020f7207 */ /* 0x008fe40005800000 */
[----:B----4-:R-:W-:-:S07]  /*da80*/  SEL R21, R0, RZ, !P3 ;  /* 0x000000ff00157207 */ /* 0x010fce0005800000 */
[----:B------:R-:W-:Y:S05]  /*da90*/  @P0 BRA `(.L_x_123) ;  /* 0x0000031000000947 */ /* 0x000fea0003800000 */
[----:B------:R-:W2:Y:S01]  /*daa0*/  LDL R2, [R1+0x44] ;  /* 0x0000440001027983 */ /* 0x000ea20000100800 */
[----:B------:R-:W-:Y:S01]  /*dab0*/  IMAD R0, R20, c[0x0][0x4e8], RZ ;  /* 0x00013a0014007a24 */ /* 0x000fe200078e02ff */
[----:B--2---:R-:W-:-:S04]  /*dac0*/  LEA R9, R2, R3, 0x7 ;  /* 0x0000000302097211 */ /* 0x004fc800078e38ff */
[----:B------:R-:W-:-:S13]  /*dad0*/  ISETP.GE.AND P0, PT, R9, R0, PT ;  /* 0x000000000900720c */ /* 0x000fda0003f06270 */
[----:B------:R-:W-:Y:S05]  /*dae0*/  @P0 BRA `(.L_x_123) ;  /* 0x000002c000000947 */ /* 0x000fea0003800000 */
[----:B------:R-:W2:Y:S01]  /*daf0*/  LDL.LU R22, [R1+0x80] ;  /* 0x0000800001167983 */ /* 0x000ea20000300800 */
[----:B------:R-:W-:Y:S01]  /*db00*/  IMAD.MOV.U32 R0, RZ, RZ, 0x368 ;  /* 0x00000368ff007424 */ /* 0x000fe200078e00ff */
[----:B------:R-:W-:-:S04]  /*db10*/  ISETP.GT.AND P2, PT, R19, 0x1, PT ;  /* 0x000000011300780c */ /* 0x000fc80003f44270 */
[----:B------:R-:W-:-:S04]  /*db20*/  SEL R0, R0, 0x328, P2 ;  /* 0x0000032800007807 */ /* 0x000fc80001000000 */
[----:B------:R1:W3:Y:S08]  /*db30*/  LDC.64 R6, c[0x0][R0+0x170] ;  /* 0x00005c0000067b82 */ /* 0x0002f00000000a00 */
[----:B------:R1:W4:Y:S08]  /*db40*/  LDC.64 R4, c[0x0][R0+0x168] ;  /* 0x00005a0000047b82 */ /* 0x0003300000000a00 */
[----:B------:R1:W5:Y:S08]  /*db50*/  LDC.64 R12, c[0x0][R0+0x178] ;  /* 0x00005e00000c7b82 */ /* 0x0003700000000a00 */
[----:B------:R1:W2:Y:S02]  /*db60*/  LDC.64 R10, c[0x0][R0+0x160] ;  /* 0x00005800000a7b82 */ /* 0x0002a40000000a00 */
[----:B-1----:R-:W-:-:S02]  /*db70*/  IMAD.MOV.U32 R0, RZ, RZ, c[0x0][0x4e8] ;  /* 0x00013a00ff007624 */ /* 0x002fc400078e00ff */
[-C--:B---3--:R-:W-:Y:S02]  /*db80*/  IMAD R7, R7, R15.reuse, RZ ;  /* 0x0000000f07077224 */ /* 0x088fe400078e02ff */
[----:B------:R-:W-:Y:S01]  /*db90*/  IMAD.WIDE.U32 R2, R6, R15, RZ ;  /* 0x0000000f06027225 */ /* 0x000fe200078e00ff */
[----:B------:R-:W-:Y:S02]  /*dba0*/  ISETP.NE.AND P0, PT, R0, 0x1, PT ;  /* 0x000000010000780c */ /* 0x000fe40003f05270 */
[----:B------:R-:W-:Y:S01]  /*dbb0*/  MOV R0, R9 ;  /* 0x0000000900007202 */ /* 0x000fe20000000f00 */
[----:B------:R-:W-:Y:S02]  /*dbc0*/  IMAD R7, R6, R21, R7 ;  /* 0x0000001506077224 */ /* 0x000fe400078e0207 */
[-C--:B----4-:R-:W-:Y:S02]  /*dbd0*/  IMAD R16, R5, R14.reuse, RZ ;  /* 0x0000000e05107224 */ /* 0x090fe400078e02ff */
[----:B------:R-:W-:Y:S01]  /*dbe0*/  IMAD.WIDE.U32 R4, R4, R14, RZ ;  /* 0x0000000e04047225 */ /* 0x000fe200078e00ff */
[----:B------:R-:W-:-:S03]  /*dbf0*/  IADD3 R3, R3, R7, RZ ;  /* 0x0000000703037210 */ /* 0x000fc60007ffe0ff */
[----:B------:R-:W-:Y:S02]  /*dc00*/  IMAD.IADD R16, R5, 0x1, R16 ;  /* 0x0000000105107824 */ /* 0x000fe400078e0210 */
[----:B------:R-:W-:-:S05]  /*dc10*/  @P0 IMAD.HI.U32 R17, R9, c[0x0][0x4ec], RZ ;  /* 0x00013b0009110a27 */ /* 0x000fca00078e00ff */
[----:B------:R-:W-:Y:S02]  /*dc20*/  @P0 SHF.R.U32.HI R0, RZ, c[0x0][0x4f0], R17 ;  /* 0x00013c00ff000a19 */ /* 0x000fe40000011611 */
[----:B------:R-:W-:-:S03]  /*dc30*/  IADD3 R17, P1, P0, R2, R4, R8 ;  /* 0x0000000402117210 */ /* 0x000fc6000783e008 */
[----:B------:R-:W-:-:S04]  /*dc40*/  IMAD.MOV R2, RZ, RZ, -R0 ;  /* 0x000000ffff027224 */ /* 0x000fc800078e0a00 */
[----:B------:R-:W-:Y:S01]  /*dc50*/  IMAD R2, R2, c[0x0][0x4e8], R9 ;  /* 0x00013a0002027a24 */ /* 0x000fe200078e0209 */
[----:B------:R-:W-:Y:S02]  /*dc60*/  IADD3.X R9, R3, R16, R18, P1, P0 ;  /* 0x0000001003097210 */ /* 0x000fe40000fe0412 */
[----:B------:R-:W-:Y:S02]  /*dc70*/  SHF.R.S32.HI R3, RZ, 0x1f, R0 ;  /* 0x0000001fff037819 */ /* 0x000fe40000011400 */
[----:B--2---:R-:W-:-:S05]  /*dc80*/  SEL R6, R22, RZ, P2 ;  /* 0x000000ff16067207 */ /* 0x004fca0001000000 */
[-C--:B-----5:R-:W-:Y:S02]  /*dc90*/  IMAD R7, R13, R6.reuse, RZ ;  /* 0x000000060d077224 */ /* 0x0a0fe400078e02ff */
[----:B------:R-:W-:Y:S01]  /*dca0*/  IMAD.WIDE.U32 R4, R12, R6, RZ ;  /* 0x000000060c047225 */ /* 0x000fe200078e00ff */
[----:B------:R-:W-:-:S04]  /*dcb0*/  SHF.R.S32.HI R6, RZ, 0x1f, R2 ;  /* 0x0000001fff067819 */ /* 0x000fc80000011402 */
[----:B------:R-:W-:Y:S01]  /*dcc0*/  IADD3 R5, R5, R7, RZ ;  /* 0x0000000705057210 */ /* 0x000fe20007ffe0ff */
[----:B------:R-:W-:Y:S01]  /*dcd0*/  IMAD.MOV.U32 R7, RZ, RZ, c[0x0][0x4a8] ;  /* 0x00012a00ff077624 */ /* 0x000fe200078e00ff */
[----:B------:R-:W-:Y:S01]  /*dce0*/  IADD3 R4, P1, P0, R0, R17, R4 ;  /* 0x0000001100047210 */ /* 0x000fe2000783e004 */
[----:B------:R-:W-:-:S03]  /*dcf0*/  IMAD R0, R11, R2, RZ ;  /* 0x000000020b007224 */ /* 0x000fc600078e02ff */
[----:B------:R-:W-:Y:S01]  /*dd00*/  IADD3.X R5, R3, R9, R5, P1, P0 ;  /* 0x0000000903057210 */ /* 0x000fe20000fe0405 */
[----:B------:R-:W-:-:S04]  /*dd10*/  IMAD R0, R10, R6, R0 ;  /* 0x000000060a007224 */ /* 0x000fc800078e0200 */
[----:B------:R-:W-:Y:S01]  /*dd20*/  IMAD.WIDE.U32 R2, R10, R2, R4 ;  /* 0x000000020a027225 */ /* 0x000fe200078e0004 */
[----:B------:R-:W-:Y:S02]  /*dd30*/  MOV R5, c[0x0][0x4ac] ;  /* 0x00012b0000057a02 */ /* 0x000fe40000000f00 */
[----:B------:R-:W-:Y:S01]  /*dd40*/  SEL R4, R7, c[0x0][0x450], P2 ;  /* 0x0001140007047a07 */ /* 0x000fe20001000000 */
[----:B------:R-:W-:Y:S01]  /*dd50*/  IMAD.IADD R0, R3, 0x1, R0 ;  /* 0x0000000103007824 */ /* 0x000fe200078e0200 */
[----:B------:R-:W-:Y:S02]  /*dd60*/  SEL R5, R5, c[0x0][0x454], P2 ;  /* 0x0001150005057a07 */ /* 0x000fe40001000000 */
[----:B------:R-:W-:-:S04]  /*dd70*/  LEA R4, P0, R2, R4, 0x2 ;  /* 0x0000000402047211 */ /* 0x000fc800078010ff */
[----:B------:R-:W-:Y:S02]  /*dd80*/  LEA.HI.X R5, R2, R5, R0, 0x2, P0 ;  /* 0x0000000502057211 */ /* 0x000fe400000f1400 */
[----:B------:R-:W-:-:S05]  /*dd90*/  MOV R0, 0xff800000 ;  /* 0xff80000000007802 */ /* 0x000fca0000000f00 */
[----:B------:R1:W-:Y:S02]  /*dda0*/  STG.E [R4.64], R0 ;  /* 0x0000000004007986 */ /* 0x0003e4000c101906 */
.L_x_123:
[----:B------:R-:W-:Y:S05]  /*ddb0*/  BSYNC B0 ;  /* 0x0000000000007941 */ /* 0x000fea0003800000 */
.L_x_122:
[----:B------:R-:W-:-:S13]  /*ddc0*/  ISETP.GT.AND P0, PT, R19, 0x1, PT ;  /* 0x000000011300780c */ /* 0x000fda0003f04270 */
[----:B------:R-:W-:Y:S05]  /*ddd0*/  @P0 BRA `(.L_x_108) ;  /* 0x0000078000000947 */ /* 0x000fea0003800000 */
[----:B-1----:R-:W2:Y:S01]  /*dde0*/  LDL R0, [R1+0x44] ;  /* 0x0000440001007983 */ /* 0x002ea20000100800 */
[----:B------:R-:W-:-:S03]  /*ddf0*/  MOV R2, c[0x0][0x4e8] ;  /* 0x00013a0000027a02 */ /* 0x000fc60000000f00 */
[----:B------:R-:W1:Y:S01]  /*de00*/  S2R R3, SR_TID.X ;  /* 0x0000000000037919 */ /* 0x000e620000002100 */
[----:B------:R-:W-:Y:S02]  /*de10*/  ISETP.NE.AND P0, PT, R2, 0x1, PT ;  /* 0x000000010200780c */ /* 0x000fe40003f05270 */
[----:B-1----:R-:W-:-:S04]  /*de20*/  SHF.R.S32.HI R4, RZ, 0x1f, R3 ;  /* 0x0000001fff047819 */ /* 0x002fc80000011403 */
[----:B------:R-:W-:Y:S01]  /*de30*/  LEA.HI R4, R4, R3, RZ, 0x3 ;  /* 0x0000000304047211 */ /* 0x000fe200078f18ff */
[----:B------:R-:W-:-:S03]  /*de40*/  IMAD.WIDE.U32 R2, R8, c[0x0][0x3a0], RZ ;  /* 0x0000e80008027a25 */ /* 0x000fc600078e00ff */
[----:B------:R-:W-:-:S04]  /*de50*/  SHF.R.S32.HI R4, RZ, 0x3, R4 ;  /* 0x00000003ff047819 */ /* 0x000fc80000011404 */
[----:B------:R-:W-:Y:S02]  /*de60*/  LEA R4, R244, R4, 0x4 ;  /* 0x00000004f4047211 */ /* 0x000fe400078e20ff */
[----:B--2---:R-:W-:Y:S01]  /*de70*/  MOV R5, R0 ;  /* 0x0000000000057202 */ /* 0x004fe20000000f00 */
[----:B------:R-:W-:-:S03]  /*de80*/  IMAD R0, R18, c[0x0][0x3a0], RZ ;  /* 0x0000e80012007a24 */ /* 0x000fc600078e02ff */
[----:B------:R-:W-:Y:S01]  /*de90*/  LEA R4, R5, R4, 0x7 ;  /* 0x0000000405047211 */ /* 0x000fe200078e38ff */
[----:B------:R-:W-:Y:S02]  /*dea0*/  IMAD R0, R8, c[0x0][0x3a4], R0 ;  /* 0x0000e90008007a24 */ /* 0x000fe400078e0200 */
[----:B------:R-:W-:Y:S02]  /*deb0*/  IMAD R5, R21, c[0x0][0x3f0], RZ ;  /* 0x0000fc0015057a24 */ /* 0x000fe400078e02ff */
[----:B------:R-:W-:Y:S01]  /*dec0*/  IMAD.IADD R3, R3, 0x1, R0 ;  /* 0x0000000103037824 */ /* 0x000fe200078e0200 */
[----:B------:R-:W-:Y:S01]  /*ded0*/  MOV R0, R4 ;  /* 0x0000000400007202 */ /* 0x000fe20000000f00 */
[----:B------:R-:W-:-:S04]  /*dee0*/  @P0 IMAD.HI.U32 R6, R4, c[0x0][0x4ec], RZ ;  /* 0x00013b0004060a27 */ /* 0x000fc800078e00ff */
[C---:B------:R-:W-:Y:S01]  /*def0*/  IMAD.WIDE.U32 R2, R14.reuse, c[0x0][0x3e8], R2 ;  /* 0x0000fa000e027a25 */ /* 0x040fe200078e0002 */
[----:B------:R-:W-:Y:S02]  /*df00*/  @P0 SHF.R.U32.HI R0, RZ, c[0x0][0x4f0], R6 ;  /* 0x00013c00ff000a19 */ /* 0x000fe40000011606 */
[----:B------:R-:W-:Y:S01]  /*df10*/  ISETP.GE.AND P0, PT, R231, c[0x0][0x3c8], PT ;  /* 0x0000f200e7007a0c */ /* 0x000fe20003f06270 */
[----:B------:R-:W-:Y:S01]  /*df20*/  IMAD R3, R14, c[0x0][0x3ec], R3 ;  /* 0x0000fb000e037a24 */ /* 0x000fe200078e0203 */
[----:B------:R-:W-:Y:S01]  /*df30*/  SHF.R.S32.HI R6, RZ, 0x1f, R0 ;  /* 0x0000001fff067819 */ /* 0x000fe20000011400 */
[C---:B------:R-:W-:Y:S01]  /*df40*/  IMAD R7, R15.reuse, c[0x0][0x3f4], R5 ;  /* 0x0000fd000f077a24 */ /* 0x040fe200078e0205 */
[----:B------:R-:W-:Y:S01]  /*df50*/  IADD3 R5, -R0, RZ, RZ ;  /* 0x000000ff00057210 */ /* 0x000fe20007ffe1ff */
[----:B------:R-:W-:-:S04]  /*df60*/  IMAD.WIDE.U32 R2, R15, c[0x0][0x3f0], R2 ;  /* 0x0000fc000f027a25 */ /* 0x000fc800078e0002 */
[----:B------:R-:W-:Y:S02]  /*df70*/  IMAD R6, R6, c[0x0][0x3e0], RZ ;  /* 0x0000f80006067a24 */ /* 0x000fe400078e02ff */
[----:B------:R-:W-:Y:S02]  /*df80*/  IMAD.IADD R3, R3, 0x1, R7 ;  /* 0x0000000103037824 */ /* 0x000fe400078e0207 */
        /* <DEDUP_REMOVED lines=13> */
.L_x_198:
[----:B------:R-:W-:Y:S05]  /*e060*/  BRA.DIV ~URZ, `(.L_x_125) ;  /* 0x000039d27f007947 */ /* 0x000fea000b800000 */
[----:B------:R3:W4:Y:S02]  /*e070*/  SHFL.IDX PT, R2, R6, RZ, 0x181f ;  /* 0x00181fff06027589 */ /* 0x00072400000e0000 */
.L_x_199:
[----:B------:R-:W5:Y:S02]  /*e080*/  S2R R0, SR_TID.X ;  /* 0x0000000000007919 */ /* 0x000f640000002100 */
[----:B-----5:R-:W-:-:S04]  /*e090*/  SHF.R.S32.HI R3, RZ, 0x1f, R0 ;  /* 0x0000001fff037819 */ /* 0x020fc80000011400 */
[----:B------:R-:W-:Y:S02]  /*e0a0*/  LEA.HI R3, R3, R0, RZ, 0x3 ;  /* 0x0000000003037211 */ /* 0x000fe400078f18ff */
[----:B------:R-:W5:Y:S02]  /*e0b0*/  LDL.LU R0, [R1+0x44] ;  /* 0x0000440001007983 */ /* 0x000f640000300800 */
[----:B------:R-:W-:Y:S01]  /*e0c0*/  SHF.R.S32.HI R3, RZ, 0x3, R3 ;  /* 0x00000003ff037819 */ /* 0x000fe20000011403 */
[----:B------:R-:W-:Y:S01]  /*e0d0*/  IMAD R4, R20, c[0x0][0x4e8], RZ ;  /* 0x00013a0014047a24 */ /* 0x000fe200078e02ff */
[----:B------:R-:W-:-:S03]  /*e0e0*/  SHF.R.S32.HI R8, RZ, 0x1f, R231 ;  /* 0x0000001fff087819 */ /* 0x000fc600000114e7 */
[----:B-----5:R-:W-:-:S05]  /*e0f0*/  IMAD R0, R0, 0x80, R3 ;  /* 0x0000008000007824 */ /* 0x020fca00078e0203 */
[----:B------:R-:W-:-:S13]  /*e100*/  ISETP.GE.OR P2, PT, R0, R4, P0 ;  /* 0x000000040000720c */ /* 0x000fda0000746670 */
[----:B----4-:R-:W-:-:S04]  /*e110*/  @!P2 LEA R2, P1, R231, R2, 0x1 ;  /* 0x00000002e702a211 */ /* 0x010fc800078208ff */
[----:B--2---:R-:W-:-:S05]  /*e120*/  @!P2 LEA.HI.X R3, R231, R7, R8, 0x1, P1 ;  /* 0x00000007e703a211 */ /* 0x004fca00008f0c08 */
[----:B------:R2:W-:Y:S01]  /*e130*/  @!P2 ST.E.128 [R2.64], RZ ;  /* 0x000000ff0200a985 */ /* 0x0005e2000c101d06 */
[----:B------:R-:W-:Y:S05]  /*e140*/  BRA.DIV ~URZ, `(.L_x_126) ;  /* 0x000039627f007947 */ /* 0x000fea000b800000 */
[----:B------:R4:W1:Y:S04]  /*e150*/  SHFL.IDX PT, R7, R5, 0x1, 0x181f ;  /* 0x00381f0005077f89 */ /* 0x00086800000e0000 */
[----:B--2---:R4:W2:Y:S02]  /*e160*/  SHFL.IDX PT, R2, R6, 0x1, 0x181f ;  /* 0x00381f0006027f89 */ /* 0x0048a400000e0000 */
.L_x_200:
[----:B------:R-:W-:Y:S02]  /*e170*/  IADD3 R3, R0, 0x10, RZ ;  /* 0x0000001000037810 */ /* 0x000fe40007ffe0ff */
[----:B------:R-:W-:Y:S02]  /*e180*/  SHF.R.S32.HI R8, RZ, 0x1f, R231 ;  /* 0x0000001fff087819 */ /* 0x000fe400000114e7 */
[----:B------:R-:W-:-:S13]  /*e190*/  ISETP.GE.OR P2, PT, R3, R4, P0 ;  /* 0x000000040300720c */ /* 0x000fda0000746670 */
[----:B--2---:R-:W-:-:S04]  /*e1a0*/  @!P2 LEA R2, P1, R231, R2, 0x1 ;  /* 0x00000002e702a211 */ /* 0x004fc800078208ff */
[----:B-1----:R-:W-:-:S05]  /*e1b0*/  @!P2 LEA.HI.X R3, R231, R7, R8, 0x1, P1 ;  /* 0x00000007e703a211 */ /* 0x002fca00008f0c08 */
[----:B------:R1:W-:Y:S01]  /*e1c0*/  @!P2 ST.E.128 [R2.64], RZ ;  /* 0x000000ff0200a985 */ /* 0x0003e2000c101d06 */
[----:B------:R-:W-:Y:S05]  /*e1d0*/  BRA.DIV ~URZ, `(.L_x_127) ;  /* 0x000039a27f007947 */ /* 0x000fea000b800000 */
[----:B------:R2:W1:Y:S02]  /*e1e0*/  SHFL.IDX PT, R7, R5, 0x2, 0x181f ;  /* 0x00581f0005077f89 */ /* 0x00046400000e0000 */
.L_x_201:
[----:B------:R-:W-:Y:S05]  /*e1f0*/  BRA.DIV ~URZ, `(.L_x_128) ;  /* 0x000039f27f007947 */ /* 0x000fea000b800000 */
[----:B-1----:R1:W2:Y:S02]  /*e200*/  SHFL.IDX PT, R2, R6, 0x2, 0x181f ;  /* 0x00581f0006027f89 */ /* 0x0022a400000e0000 */
.L_x_202:
[----:B------:R-:W-:Y:S02]  /*e210*/  IADD3 R3, R0, 0x20, RZ ;  /* 0x0000002000037810 */ /* 0x000fe40007ffe0ff */
[----:B------:R-:W-:Y:S02]  /*e220*/  SHF.R.S32.HI R8, RZ, 0x1f, R231 ;  /* 0x0000001fff087819 */ /* 0x000fe400000114e7 */
[----:B------:R-:W-:-:S13]  /*e230*/  ISETP.GE.OR P2, PT, R3, R4, P0 ;  /* 0x000000040300720c */ /* 0x000fda0000746670 */
[----:B--2---:R-:W-:-:S04]  /*e240*/  @!P2 LEA R2, P1, R231, R2, 0x1 ;  /* 0x00000002e702a211 */ /* 0x004fc800078208ff */
[----:B------:R-:W-:-:S05]  /*e250*/  @!P2 LEA.HI.X R3, R231, R7, R8, 0x1, P1 ;  /* 0x00000007e703a211 */ /* 0x000fca00008f0c08 */
[----:B------:R2:W-:Y:S01]  /*e260*/  @!P2 ST.E.128 [R2.64], RZ ;  /* 0x000000ff0200a985 */ /* 0x0005e2000c101d06 */
[----:B------:R-:W-:Y:S05]  /*e270*/  BRA.DIV ~URZ, `(.L_x_129) ;  /* 0x000039e27f007947 */ /* 0x000fea000b800000 */
[----:B------:R1:W2:Y:S04]  /*e280*/  SHFL.IDX PT, R7, R5, 0x3, 0x181f ;  /* 0x00781f0005077f89 */ /* 0x0002a800000e0000 */
[----:B--2---:R1:W2:Y:S02]  /*e290*/  SHFL.IDX PT, R2, R6, 0x3, 0x181f ;  /* 0x00781f0006027f89 */ /* 0x0042a400000e0000 */
.L_x_203:
[----:B------:R-:W-:Y:S02]  /*e2a0*/  IADD3 R3, R0, 0x30, RZ ;  /* 0x0000003000037810 */ /* 0x000fe40007ffe0ff */
[----:B------:R-:W-:Y:S02]  /*e2b0*/  SHF.R.S32.HI R8, RZ, 0x1f, R231 ;  /* 0x0000001fff087819 */ /* 0x000fe400000114e7 */
[----:B------:R-:W-:-:S13]  /*e2c0*/  ISETP.GE.OR P2, PT, R3, R4, P0 ;  /* 0x000000040300720c */ /* 0x000fda0000746670 */
[----:B--2---:R-:W-:-:S04]  /*e2d0*/  @!P2 LEA R2, P1, R231, R2, 0x1 ;  /* 0x00000002e702a211 */ /* 0x004fc800078208ff */
[----:B------:R-:W-:-:S05]  /*e2e0*/  @!P2 LEA.HI.X R3, R231, R7, R8, 0x1, P1 ;  /* 0x00000007e703a211 */ /* 0x000fca00008f0c08 */
[----:B------:R2:W-:Y:S01]  /*e2f0*/  @!P2 ST.E.128 [R2.64], RZ ;  /* 0x000000ff0200a985 */ /* 0x0005e2000c101d06 */
[----:B------:R-:W-:Y:S05]  /*e300*/  BRA.DIV ~URZ, `(.L_x_130) ;  /* 0x00003a227f007947 */ /* 0x000fea000b800000 */
[----:B------:R1:W2:Y:S02]  /*e310*/  SHFL.IDX PT, R7, R5, 0x4, 0x181f ;  /* 0x00981f0005077f89 */ /* 0x0002a400000e0000 */
.L_x_204:
[----:B------:R-:W-:Y:S05]  /*e320*/  BRA.DIV ~URZ, `(.L_x_131) ;  /* 0x00003a727f007947 */ /* 0x000fea000b800000 */
[----:B--2---:R2:W1:Y:S02]  /*e330*/  SHFL.IDX PT, R2, R6, 0x4, 0x181f ;  /* 0x00981f0006027f89 */ /* 0x00446400000e0000 */
.L_x_205:
[----:B------:R-:W-:Y:S02]  /*e340*/  IADD3 R3, R0, 0x40, RZ ;  /* 0x0000004000037810 */ /* 0x000fe40007ffe0ff */
[----:B------:R-:W-:Y:S02]  /*e350*/  SHF.R.S32.HI R8, RZ, 0x1f, R231 ;  /* 0x0000001fff087819 */ /* 0x000fe400000114e7 */
[----:B------:R-:W-:-:S13]  /*e360*/  ISETP.GE.OR P2, PT, R3, R4, P0 ;  /* 0x000000040300720c */ /* 0x000fda0000746670 */
[----:B-1----:R-:W-:-:S04]  /*e370*/  @!P2 LEA R2, P1, R231, R2, 0x1 ;  /* 0x00000002e702a211 */ /* 0x002fc800078208ff */
[----:B------:R-:W-:-:S05]  /*e380*/  @!P2 LEA.HI.X R3, R231, R7, R8, 0x1, P1 ;  /* 0x00000007e703a211 */ /* 0x000fca00008f0c08 */
[----:B------:R1:W-:Y:S01]  /*e390*/  @!P2 ST.E.128 [R2.64], RZ ;  /* 0x000000ff0200a985 */ /* 0x0003e2000c101d06 */
[----:B------:R-:W-:Y:S05]  /*e3a0*/  BRA.DIV ~URZ, `(.L_x_132) ;  /* 0x00003a627f007947 */ /* 0x000fea000b800000 */
[----:B------:R1:W2:Y:S04]  /*e3b0*/  SHFL.IDX PT, R7, R5, 0x5, 0x181f ;  /* 0x00b81f0005077f89 */ /* 0x0002a800000e0000 */
[----:B-1----:R1:W3:Y:S02]  /*e3c0*/  SHFL.IDX PT, R2, R6, 0x5, 0x181f ;  /* 0x00b81f0006027f89 */ /* 0x0022e400000e0000 */
.L_x_206:
[----:B------:R-:W-:Y:S02]  /*e3d0*/  IADD3 R3, R0, 0x50, RZ ;  /* 0x0000005000037810 */ /* 0x000fe40007ffe0ff */
[----:B------:R-:W-:Y:S02]  /*e3e0*/  SHF.R.S32.HI R8, RZ, 0x1f, R231 ;  /* 0x0000001fff087819 */ /* 0x000fe400000114e7 */
[----:B------:R-:W-:-:S13]  /*e3f0*/  ISETP.GE.OR P2, PT, R3, R4, P0 ;  /* 0x000000040300720c */ /* 0x000fda0000746670 */
[----:B---3--:R-:W-:-:S04]  /*e400*/  @!P2 LEA R2, P1, R231, R2, 0x1 ;  /* 0x00000002e702a211 */ /* 0x008fc800078208ff */
[----:B--2---:R-:W-:-:S05]  /*e410*/  @!P2 LEA.HI.X R3, R231, R7, R8, 0x1, P1 ;  /* 0x00000007e703a211 */ /* 0x004fca00008f0c08 */
[----:B------:R2:W-:Y:S01]  /*e420*/  @!P2 ST.E.128 [R2.64], RZ ;  /* 0x000000ff0200a985 */ /* 0x0005e2000c101d06 */
[----:B------:R-:W-:Y:S05]  /*e430*/  BRA.DIV ~URZ, `(.L_x_133) ;  /* 0x00003aa27f007947 */ /* 0x000fea000b800000 */
[----:B------:R3:W1:Y:S02]  /*e440*/  SHFL.IDX PT, R7, R5, 0x6, 0x181f ;  /* 0x00d81f0005077f89 */ /* 0x00066400000e0000 */
.L_x_207:
[----:B------:R-:W-:Y:S05]  /*e450*/  BRA.DIV ~URZ, `(.L_x_134) ;  /* 0x00003af27f007947 */ /* 0x000fea000b800000 */
[----:B--2---:R2:W3:Y:S02]  /*e460*/  SHFL.IDX PT, R2, R6, 0x6, 0x181f ;  /* 0x00d81f0006027f89 */ /* 0x0044e400000e0000 */
.L_x_208:
[----:B------:R-:W-:Y:S02]  /*e470*/  IADD3 R3, R0, 0x60, RZ ;  /* 0x0000006000037810 */ /* 0x000fe40007ffe0ff */
[----:B------:R-:W-:Y:S02]  /*e480*/  SHF.R.S32.HI R8, RZ, 0x1f, R231 ;  /* 0x0000001fff087819 */ /* 0x000fe400000114e7 */
[----:B------:R-:W-:-:S13]  /*e490*/  ISETP.GE.OR P2, PT, R3, R4, P0 ;  /* 0x000000040300720c */ /* 0x000fda0000746670 */
[----:B---3--:R-:W-:-:S04]  /*e4a0*/  @!P2 LEA R2, P1, R231, R2, 0x1 ;  /* 0x00000002e702a211 */ /* 0x008fc800078208ff */
[----:B-1----:R-:W-:-:S05]  /*e4b0*/  @!P2 LEA.HI.X R3, R231, R7, R8, 0x1, P1 ;  /* 0x00000007e703a211 */ /* 0x002fca00008f0c08 */
[----:B------:R1:W-:Y:S01]  /*e4c0*/  @!P2 ST.E.128 [R2.64], RZ ;  /* 0x000000ff0200a985 */ /* 0x0003e2000c101d06 */
[----:B------:R-:W-:Y:S05]  /*e4d0*/  BRA.DIV ~URZ, `(.L_x_135) ;  /* 0x00003ae27f007947 */ /* 0x000fea000b800000 */
[----:B----4-:R-:W3:Y:S04]  /*e4e0*/  SHFL.IDX PT, R5, R5, 0x7, 0x181f ;  /* 0x00f81f0005057f89 */ /* 0x010ee800000e0000 */
[----:B-1----:R1:W4:Y:S02]  /*e4f0*/  SHFL.IDX PT, R2, R6, 0x7, 0x181f ;  /* 0x00f81f0006027f89 */ /* 0x00232400000e0000 */
.L_x_209:
[----:B------:R-:W-:Y:S02]  /*e500*/  IADD3 R0, R0, 0x70, RZ ;  /* 0x0000007000007810 */ /* 0x000fe40007ffe0ff */
[----:B-12---:R-:W-:Y:S02]  /*e510*/  SHF.R.S32.HI R6, RZ, 0x1f, R231 ;  /* 0x0000001fff067819 */ /* 0x006fe400000114e7 */
[----:B------:R-:W-:-:S13]  /*e520*/  ISETP.GE.OR P1, PT, R0, R4, P0 ;  /* 0x000000040000720c */ /* 0x000fda0000726670 */
[----:B----4-:R-:W-:-:S04]  /*e530*/  @!P1 LEA R2, P0, R231, R2, 0x1 ;  /* 0x00000002e7029211 */ /* 0x010fc800078008ff */
[----:B---3--:R-:W-:-:S05]  /*e540*/  @!P1 LEA.HI.X R3, R231, R5, R6, 0x1, P0 ;  /* 0x00000005e7039211 */ /* 0x008fca00000f0c06 */
[----:B------:R1:W-:Y:S04]  /*e550*/  @!P1 ST.E.128 [R2.64], RZ ;  /* 0x000000ff02009985 */ /* 0x0003e8000c101d06 */
.L_x_108:
[----:B------:R-:W-:Y:S05]  /*e560*/  BSYNC B1 ;  /* 0x0000000000017941 */ /* 0x000fea0003800000 */
.L_x_92:
[----:B-1----:R-:W5:Y:S02]  /*e570*/  LDL R0, [R1+0xc4] ;  /* 0x0000c40001007983 */ /* 0x002f640000100800 */
[----:B-----5:R-:W-:-:S13]  /*e580*/  ISETP.NE.AND P0, PT, R0, RZ, PT ;  /* 0x000000ff0000720c */ /* 0x020fda0003f05270 */
[----:B------:R-:W-:Y:S01]  /*e590*/  @P0 WARPSYNC 0xffffffff ;  /* 0xffffffff00000948 */ /* 0x000fe20003800000 */
[----:B------:R-:W-:Y:S06]  /*e5a0*/  @P0 BAR.SYNC.DEFER_BLOCKING 0x5, 0x80 ;  /* 0x0142000000000b1d */ /* 0x000fec0000010000 */
[----:B--23--:R-:W1:Y:S04]  /*e5b0*/  @P0 LDS.128 R4, [0x9100] ;  /* 0x00910000ff040984 */ /* 0x00ce680000000c00 */
[----:B-1----:R1:W-:Y:S04]  /*e5c0*/  @P0 STL.64 [R1+0x40], R4 ;  /* 0x0000400401000387 */ /* 0x0023e80000100a00 */
[----:B------:R1:W-:Y:S04]  /*e5d0*/  @P0 STL.64 [R1+0x48], R6 ;  /* 0x0000480601000387 */ /* 0x0003e80000100a00 */
[----:B------:R-:W-:Y:S06]  /*e5e0*/  @P0 BAR.ARV 0x4, 0x80 ;  /* 0x0102000000000b1d */ /* 0x000fec0000002000 */
[----:B------:R-:W-:Y:S05]  /*e5f0*/  @P0 BRA `(.L_x_136) ;  /* 0x00000b9000000947 */ /* 0x000fea0003800000 */
[----:B------:R-:W2:Y:S01]  /*e600*/  S2R R0, SR_TID.X ;  /* 0x0000000000007919 */ /* 0x000ea20000002100 */
[----:B-1----:R-:W-:Y:S01]  /*e610*/  IMAD.MOV.U32 R7, RZ, RZ, RZ ;  /* 0x000000ffff077224 */ /* 0x002fe200078e00ff */
[----:B--2---:R-:W-:-:S04]  /*e620*/  LOP3.LUT R13, R0, 0x1f, RZ, 0xc0, !PT ;  /* 0x0000001f000d7812 */ /* 0x004fc800078ec0ff */
[----:B------:R-:W-:Y:S01]  /*e630*/  ISETP.NE.AND P5, PT, R13, 0x1f, PT ;  /* 0x0000001f0d00780c */ /* 0x000fe20003fa5270 */
[----:B------:R-:W-:Y:S10]  /*e640*/  BRA.DIV ~URZ, `(.L_x_137) ;  /* 0x00003a427f007947 */ /* 0x000ff4000b800000 */
[----:B------:R1:W2:Y:S02]  /*e650*/  SHFL.IDX PT, R9, R57, RZ, 0x1f ;  /* 0x00001fff39097589 */ /* 0x0002a400000e0000 */
.L_x_210:
[----:B------:R-:W-:Y:S05]  /*e660*/  BRA.DIV ~URZ, `(.L_x_138) ;  /* 0x00003a927f007947 */ /* 0x000fea000b800000 */
[----:B------:R3:W1:Y:S02]  /*e670*/  SHFL.IDX PT, R8, R57, 0x1, 0x1f ;  /* 0x00201f0039087f89 */ /* 0x00066400000e0000 */
.L_x_211:
[----:B------:R-:W5:Y:S01]  /*e680*/  LDL R0, [R1+0x4c] ;  /* 0x00004c0001007983 */ /* 0x000f620000100800 */
[----:B------:R-:W-:Y:S02]  /*e690*/  IMAD.MOV.U32 R6, RZ, RZ, RZ ;  /* 0x000000ffff067224 */ /* 0x000fe400078e00ff */
[----:B-----5:R-:W-:-:S05]  /*e6a0*/  IMAD.IADD R0, R0, 0x1, R13 ;  /* 0x0000000100007824 */ /* 0x020fca00078e020d */
[----:B------:R-:W-:-:S13]  /*e6b0*/  ISETP.GE.OR P0, PT, R0, c[0x0][0x53c], !P5 ;  /* 0x00014f0000007a0c */ /* 0x000fda0006f06670 */
[----:B------:R-:W-:Y:S01]  /*e6c0*/  @!P0 IMAD.MOV.U32 R2, RZ, RZ, 0x4 ;  /* 0x00000004ff028424 */ /* 0x000fe200078e00ff */
[----:B----4-:R-:W-:-:S03]  /*e6d0*/  @!P0 MOV R3, 0x4 ;  /* 0x0000000400038802 */ /* 0x010fc60000000f00 */
[----:B------:R-:W-:-:S04]  /*e6e0*/  @!P0 IMAD.WIDE R4, R0, R2, c[0x0][0x580] ;  /* 0x0001600000048625 */ /* 0x000fc800078e0202 */
[----:B------:R-:W-:Y:S01]  /*e6f0*/  @!P0 IMAD.WIDE R2, R0, R3, c[0x0][0x578] ;  /* 0x00015e0000028625 */ /* 0x000fe200078e0203 */
[----:B------:R-:W4:Y:S04]  /*e700*/  @!P0 LDG.E R6, [R4.64] ;  /* 0x0000000604068981 */ /* 0x000f28000c1e1900 */
[----:B------:R-:W4:Y:S01]  /*e710*/  @!P0 LDG.E R7, [R2.64] ;  /* 0x0000000602078981 */ /* 0x000f22000c1e1900 */
[C---:B------:R-:W-:Y:S02]  /*e720*/  ISETP.GE.U32.AND P4, PT, R13.reuse, 0x10, PT ;  /* 0x000000100d00780c */ /* 0x040fe40003f86070 */
[C---:B------:R-:W-:Y:S02]  /*e730*/  ISETP.GE.U32.AND P3, PT, R13.reuse, 0x8, PT ;  /* 0x000000080d00780c */ /* 0x040fe40003f66070 */
[----:B------:R-:W-:-:S02]  /*e740*/  ISETP.GE.U32.AND P2, PT, R13, 0x4, PT ;  /* 0x000000040d00780c */ /* 0x000fc40003f46070 */
[C---:B------:R-:W-:Y:S02]  /*e750*/  ISETP.GE.U32.AND P1, PT, R13.reuse, 0x2, PT ;  /* 0x000000020d00780c */ /* 0x040fe40003f26070 */
[----:B------:R-:W-:Y:S02]  /*e760*/  ISETP.NE.AND P0, PT, R13, RZ, PT ;  /* 0x000000ff0d00720c */ /* 0x000fe40003f05270 */
[----:B------:R-:W-:Y:S01]  /*e770*/  MOV R12, RZ ;  /* 0x000000ff000c7202 */ /* 0x000fe20000000f00 */
[----:B----4-:R-:W-:Y:S01]  /*e780*/  IMAD R0, R7, R6, RZ ;  /* 0x0000000607007224 */ /* 0x010fe200078e02ff */
[----:B------:R-:W-:Y:S07]  /*e790*/  BRA.DIV ~URZ, `(.L_x_139) ;  /* 0x000039d27f007947 */ /* 0x000fee000b800000 */
[----:B------:R4:W3:Y:S02]  /*e7a0*/  SHFL.UP PT, R4, R0, 0x1, RZ ;  /* 0x0420000000047989 */ /* 0x0008e400000e00ff */
.L_x_212:
[----:B---3--:R-:W-:-:S04]  /*e7b0*/  SEL R4, R4, RZ, P0 ;  /* 0x000000ff04047207 */ /* 0x008fc80000000000 */
[----:B----4-:R-:W-:Y:S01]  /*e7c0*/  IADD3 R0, R0, R4, RZ ;  /* 0x0000000400007210 */ /* 0x010fe20007ffe0ff */
[----:B------:R-:W-:Y:S05]  /*e7d0*/  BRA.DIV ~URZ, `(.L_x_140) ;  /* 0x000039d27f007947 */ /* 0x000fea000b800000 */
[----:B------:R-:W3:Y:S02]  /*e7e0*/  SHFL.UP PT, R2, R0, 0x2, RZ ;  /* 0x0440000000027989 */ /* 0x000ee400000e00ff */
[----:B---3--:R-:W-:-:S05]  /*e7f0*/  SEL R2, R2, RZ, P1 ;  /* 0x000000ff02027207 */ /* 0x008fca0000800000 */
[----:B------:R-:W-:-:S05]  /*e800*/  IMAD.IADD R4, R0, 0x1, R2 ;  /* 0x0000000100047824 */ /* 0x000fca00078e0202 */
        /* <DEDUP_REMOVED lines=9> */
[----:B------:R3:W4:Y:S02]  /*e8a0*/  SHFL.IDX PT, R0, R4, 0x1f, 0x1f ;  /* 0x03e01f0004007f89 */ /* 0x00072400000e0000 */
.L_x_213:
[----:B----4-:R-:W-:Y:S01]  /*e8b0*/  IMAD R0, R0, c[0x0][0x538], RZ ;  /* 0x00014e0000007a24 */ /* 0x010fe200078e02ff */
[----:B------:R-:W-:Y:S04]  /*e8c0*/  BSSY B1, `(.L_x_141) ;  /* 0x0000083000017945 */ /* 0x000fe80003800000 */
[----:B-1----:R-:W-:-:S04]  /*e8d0*/  IADD3 R8, R0, R8, RZ ;  /* 0x0000000800087210 */ /* 0x002fc80007ffe0ff */
[----:B--2---:R-:W-:-:S13]  /*e8e0*/  ISETP.GT.AND P6, PT, R8, R9, PT ;  /* 0x000000090800720c */ /* 0x004fda0003fc4270 */
[----:B------:R-:W-:Y:S05]  /*e8f0*/  @P6 BRA `(.L_x_142) ;  /* 0x0000025000006947 */ /* 0x000fea0003800000 */
.L_x_146:
[----:B------:R-:W2:Y:S02]  /*e900*/  LDL.LU R0, [R1+0x4c] ;  /* 0x00004c0001007983 */ /* 0x000ea40000300800 */
[----:B--2---:R-:W-:-:S04]  /*e910*/  IADD3 R0, R0, 0x1f, RZ ;  /* 0x0000001f00007810 */ /* 0x004fc80007ffe0ff */
[----:B------:R-:W-:-:S13]  /*e920*/  ISETP.GE.AND P6, PT, R0, c[0x0][0x53c], PT ;  /* 0x00014f0000007a0c */ /* 0x000fda0003fc6270 */
[----:B------:R-:W-:Y:S05]  /*e930*/  @P6 BRA `(.L_x_143) ;  /* 0x0000076000006947 */ /* 0x000fea0003800000 */
[----:B------:R1:W-:Y:S01]  /*e940*/  STL [R1+0x4c], R0 ;  /* 0x00004c0001007387 */ /* 0x0003e20000100800 */
[----:B------:R-:W-:Y:S01]  /*e950*/  CS2R R6, SRZ ;  /* 0x0000000000067805 */ /* 0x000fe2000001ff00 */
[----:B-1----:R-:W-:-:S04]  /*e960*/  IADD3 R0, R0, R13, RZ ;  /* 0x0000000d00007210 */ /* 0x002fc80007ffe0ff */
[----:B------:R-:W-:-:S13]  /*e970*/  ISETP.GE.OR P6, PT, R0, c[0x0][0x53c], !P5 ;  /* 0x00014f0000007a0c */ /* 0x000fda0006fc6670 */
[----:B------:R-:W-:Y:S02]  /*e980*/  @!P6 MOV R2, 0x4 ;  /* 0x000000040002e802 */ /* 0x000fe40000000f00 */
[----:B------:R-:W-:-:S03]  /*e990*/  @!P6 MOV R3, 0x4 ;  /* 0x000000040003e802 */ /* 0x000fc60000000f00 */
[----:B---3--:R-:W-:-:S04]  /*e9a0*/  @!P6 IMAD.WIDE R4, R0, R2, c[0x0][0x580] ;  /* 0x000160000004e625 */ /* 0x008fc800078e0202 */
[----:B------:R-:W-:Y:S01]  /*e9b0*/  @!P6 IMAD.WIDE R2, R0, R3, c[0x0][0x578] ;  /* 0x00015e000002e625 */ /* 0x000fe200078e0203 */
[----:B------:R-:W2:Y:S04]  /*e9c0*/  @!P6 LDG.E R6, [R4.64] ;  /* 0x000000060406e981 */ /* 0x000ea8000c1e1900 */
[----:B------:R-:W2:Y:S02]  /*e9d0*/  @!P6 LDG.E R7, [R2.64] ;  /* 0x000000060207e981 */ /* 0x000ea4000c1e1900 */
[----:B--2---:R-:W-:Y:S01]  /*e9e0*/  IMAD R0, R7, R6, RZ ;  /* 0x0000000607007224 */ /* 0x004fe200078e02ff */
[----:B------:R-:W-:Y:S05]  /*e9f0*/  BRA.DIV ~URZ, `(.L_x_144) ;  /* 0x000039627f007947 */ /* 0x000fea000b800000 */
[----:B------:R1:W2:Y:S02]  /*ea00*/  SHFL.UP PT, R2, R0, 0x1, RZ ;  /* 0x0420000000027989 */ /* 0x0002a400000e00ff */
.L_x_214:
        /* <DEDUP_REMOVED lines=16> */
.L_x_215:
[----:B--2---:R-:W-:-:S05]  /*eb10*/  IMAD R0, R0, c[0x0][0x538], RZ ;  /* 0x00014e0000007a24 */ /* 0x004fca00078e02ff */
[----:B------:R-:W-:-:S04]  /*eb20*/  IADD3 R8, R0, R8, RZ ;  /* 0x0000000800087210 */ /* 0x000fc80007ffe0ff */
[----:B------:R-:W-:-:S13]  /*eb30*/  ISETP.GT.AND P6, PT, R8, R9, PT ;  /* 0x000000090800720c */ /* 0x000fda0003fc4270 */
[----:B-1----:R-:W-:Y:S05]  /*eb40*/  @!P6 BRA `(.L_x_146) ;  /* 0xfffffdb00000e947 */ /* 0x002fea000383ffff */
.L_x_142:
[----:B------:R-:W-:-:S05]  /*eb50*/  IADD3 R8, -R0, R8, RZ ;  /* 0x0000000800087210 */ /* 0x000fca0007ffe1ff */
[----:B------:R-:W-:-:S05]  /*eb60*/  IMAD R0, R4, c[0x0][0x538], R8 ;  /* 0x00014e0004007a24 */ /* 0x000fca00078e0208 */
[----:B------:R-:W-:Y:S01]  /*eb70*/  ISETP.GT.AND P0, PT, R0, R9, PT ;  /* 0x000000090000720c */ /* 0x000fe20003f04270 */
[----:B------:R-:W-:-:S12]  /*eb80*/  BRA.DIV ~URZ, `(.L_x_147) ;  /* 0x000039d27f007947 */ /* 0x000fd8000b800000 */
[----:B------:R-:W-:-:S04]  /*eb90*/  VOTE.ANY R0, PT, !P0 ;  /* 0x0000000000007806 */ /* 0x000fc800040e0100 */
.L_x_216:
[----:B------:R1:W2:Y:S01]  /*eba0*/  POPC R11, R0 ;  /* 0x00000000000b7309 */ /* 0x0002a20000000000 */
[----:B------:R-:W-:Y:S05]  /*ebb0*/  BRA.DIV ~URZ, `(.L_x_148) ;  /* 0x000039e27f007947 */ /* 0x000fea000b800000 */
[----:B--2---:R2:W4:Y:S04]  /*ebc0*/  SHFL.IDX PT, R6, R6, R11, 0x1f ;  /* 0x00001f0b06067589 */ /* 0x00452800000e0000 */
[----:B------:R2:W1:Y:S02]  /*ebd0*/  SHFL.IDX PT, R7, R7, R11, 0x1f ;  /* 0x00001f0b07077589 */ /* 0x00046400000e0000 */
.L_x_217:
[----:B------:R-:W-:Y:S01]  /*ebe0*/  ISETP.NE.AND P0, PT, R0, RZ, PT ;  /* 0x000000ff0000720c */ /* 0x000fe20003f05270 */
[----:B------:R-:W-:-:S12]  /*ebf0*/  BSSY B0, `(.L_x_149) ;  /* 0x0000005000007945 */ /* 0x000fd80003800000 */
[----:B------:R-:W-:Y:S05]  /*ec00*/  @!P0 BRA `(.L_x_150) ;  /* 0x0000003000008947 */ /* 0x000fea0003800000 */
[----:B-1----:R-:W-:Y:S01]  /*ec10*/  IADD3 R0, R11, -0x1, RZ ;  /* 0xffffffff0b007810 */ /* 0x002fe20007ffe0ff */
[----:B------:R-:W-:Y:S05]  /*ec20*/  BRA.DIV ~URZ, `(.L_x_151) ;  /* 0x00003a427f007947 */ /* 0x000fea000b800000 */
[----:B------:R1:W2:Y:S02]  /*ec30*/  SHFL.IDX PT, R12, R4, R0, 0x1f ;  /* 0x00001f00040c7589 */ /* 0x0002a400000e0000 */
.L_x_150:
[----:B------:R-:W-:Y:S05]  /*ec40*/  BSYNC B0 ;  /* 0x0000000000007941 */ /* 0x000fea0003800000 */
.L_x_149:
[----:B--2---:R-:W-:Y:S01]  /*ec50*/  IMAD R5, R12, c[0x0][0x538], R8 ;  /* 0x00014e000c057a24 */ /* 0x004fe200078e0208 */
[----:B-1-34-:R-:W-:Y:S02]  /*ec60*/  IABS R4, R6 ;  /* 0x0000000600047213 */ /* 0x01afe40000000000 */
[----:B------:R-:W-:Y:S01]  /*ec70*/  IABS R0, R7 ;  /* 0x0000000700007213 */ /* 0x000fe20000000000 */
[----:B------:R-:W-:Y:S01]  /*ec80*/  IMAD.IADD R10, R9, 0x1, -R5 ;  /* 0x00000001090a7824 */ /* 0x000fe200078e0a05 */
[----:B------:R1:W-:Y:S01]  /*ec90*/  STL [R1+0x40], R5 ;  /* 0x0000400501007387 */ /* 0x0003e20000100800 */
[----:B------:R-:W2:Y:S03]  /*eca0*/  I2F.RP R2, R4 ;  /* 0x0000000400027306 */ /* 0x000ea60000209400 */
[----:B------:R-:W3:Y:S05]  /*ecb0*/  LDL.LU R14, [R1+0x4c] ;  /* 0x00004c00010e7983 */ /* 0x000eea0000300800 */
[----:B--2---:R-:W2:Y:S02]  /*ecc0*/  MUFU.RCP R2, R2 ;  /* 0x0000000200027308 */ /* 0x004ea40000001000 */
[----:B--2---:R-:W-:-:S06]  /*ecd0*/  IADD3 R2, R2, 0xffffffe, RZ ;  /* 0x0ffffffe02027810 */ /* 0x004fcc0007ffe0ff */
[----:B------:R-:W2:Y:S01]  /*ece0*/  F2I.FTZ.U32.TRUNC.NTZ R3, R2 ;  /* 0x0000000200037305 */ /* 0x000ea2000021f000 */
[----:B-1----:R-:W-:Y:S01]  /*ecf0*/  IMAD.MOV.U32 R5, RZ, RZ, R0 ;  /* 0x000000ffff057224 */ /* 0x002fe200078e0000 */
[----:B------:R-:W-:Y:S02]  /*ed00*/  IABS R0, R6 ;  /* 0x0000000600007213 */ /* 0x000fe40000000000 */
[----:B------:R-:W-:-:S04]  /*ed10*/  IABS R9, R10 ;  /* 0x0000000a00097213 */ /* 0x000fc80000000000 */
[----:B------:R-:W1:Y:S01]  /*ed20*/  I2F.RP R12, R5 ;  /* 0x00000005000c7306 */ /* 0x000e620000209400 */
[----:B--2---:R-:W-:-:S04]  /*ed30*/  IMAD.MOV R2, RZ, RZ, -R3 ;  /* 0x000000ffff027224 */ /* 0x004fc800078e0a03 */
[----:B------:R-:W-:Y:S01]  /*ed40*/  IMAD R8, R2, R4, RZ ;  /* 0x0000000402087224 */ /* 0x000fe200078e02ff */
[----:B------:R-:W-:Y:S01]  /*ed50*/  MOV R2, RZ ;  /* 0x000000ff00027202 */ /* 0x000fe20000000f00 */
[----:B------:R-:W-:-:S04]  /*ed60*/  IMAD.MOV R0, RZ, RZ, -R0 ;  /* 0x000000ffff007224 */ /* 0x000fc800078e0a00 */
[----:B------:R-:W-:-:S04]  /*ed70*/  IMAD.HI.U32 R8, R3, R8, R2 ;  /* 0x0000000803087227 */ /* 0x000fc800078e0002 */
[----:B------:R-:W-:Y:S02]  /*ed80*/  IMAD.MOV.U32 R2, RZ, RZ, R9 ;  /* 0x000000ffff027224 */ /* 0x000fe400078e0009 */
[----:B------:R-:W-:Y:S02]  /*ed90*/  IMAD.MOV.U32 R3, RZ, RZ, R0 ;  /* 0x000000ffff037224 */ /* 0x000fe400078e0000 */
[----:B------:R-:W-:-:S04]  /*eda0*/  IMAD.HI.U32 R0, R8, R2, RZ ;  /* 0x0000000208007227 */ /* 0x000fc800078e00ff */
[----:B------:R-:W-:Y:S02]  /*edb0*/  IMAD R2, R0, R3, R2 ;  /* 0x0000000300027224 */ /* 0x000fe400078e0202 */
[----:B-1----:R-:W1:Y:S03]  /*edc0*/  MUFU.RCP R3, R12 ;  /* 0x0000000c00037308 */ /* 0x002e660000001000 */
[----:B------:R-:W-:Y:S02]  /*edd0*/  ISETP.GT.U32.AND P1, PT, R4, R2, PT ;  /* 0x000000020400720c */ /* 0x000fe40003f24070 */
[----:B-1----:R-:W-:-:S11]  /*ede0*/  IADD3 R3, R3, 0xffffffe, RZ ;  /* 0x0ffffffe03037810 */ /* 0x002fd60007ffe0ff */
[-C--:B------:R-:W-:Y:S01]  /*edf0*/  @!P1 IADD3 R2, R2, -R4.reuse, RZ ;  /* 0x8000000402029210 */ /* 0x080fe20007ffe0ff */
[----:B------:R-:W1:Y:S03]  /*ee00*/  F2I.FTZ.U32.TRUNC.NTZ R3, R3 ;  /* 0x0000000300037305 */ /* 0x000e66000021f000 */
[----:B------:R-:W-:Y:S02]  /*ee10*/  ISETP.GE.U32.AND P2, PT, R2, R4, PT ;  /* 0x000000040200720c */ /* 0x000fe40003f46070 */
[----:B------:R-:W-:Y:S02]  /*ee20*/  LOP3.LUT R2, R10, R6, RZ, 0x3c, !PT ;  /* 0x000000060a027212 */ /* 0x000fe400078e3cff */
[----:B------:R-:W-:Y:S02]  /*ee30*/  @!P1 IADD3 R0, R0, 0x1, RZ ;  /* 0x0000000100009810 */ /* 0x000fe40007ffe0ff */
[----:B------:R-:W-:-:S02]  /*ee40*/  ISETP.GE.AND P0, PT, R2, RZ, PT ;  /* 0x000000ff0200720c */ /* 0x000fc40003f06270 */
[----:B------:R-:W-:-:S05]  /*ee50*/  ISETP.NE.AND P1, PT, R6, RZ, PT ;  /* 0x000000ff0600720c */ /* 0x000fca0003f25270 */
[----:B------:R-:W-:Y:S01]  /*ee60*/  @P2 IADD3 R0, R0, 0x1, RZ ;  /* 0x0000000100002810 */ /* 0x000fe20007ffe0ff */
[----:B-1----:R-:W-:-:S04]  /*ee70*/  IMAD.MOV R2, RZ, RZ, -R3 ;  /* 0x000000ffff027224 */ /* 0x002fc800078e0a03 */
[----:B------:R-:W-:Y:S01]  /*ee80*/  IMAD.MOV.U32 R4, RZ, RZ, R2 ;  /* 0x000000ffff047224 */ /* 0x000fe200078e0002 */
[----:B------:R-:W-:Y:S01]  /*ee90*/  IABS R2, R7 ;  /* 0x0000000700027213 */ /* 0x000fe20000000000 */
[----:B------:R-:W-:Y:S01]  /*eea0*/  @!P0 IMAD.MOV R0, RZ, RZ, -R0 ;  /* 0x000000ffff008224 */ /* 0x000fe200078e0a00 */
[----:B------:R-:W-:Y:S01]  /*eeb0*/  @!P1 LOP3.LUT R0, RZ, R6, RZ, 0x33, !PT ;  /* 0x00000006ff009212 */ /* 0x000fe200078e33ff */
[----:B------:R-:W-:Y:S01]  /*eec0*/  IMAD R4, R4, R5, RZ ;  /* 0x0000000504047224 */ /* 0x000fe200078e02ff */
[----:B------:R-:W-:Y:S01]  /*eed0*/  IADD3 R8, RZ, -R2, RZ ;  /* 0x80000002ff087210 */ /* 0x000fe20007ffe0ff */
[----:B------:R-:W-:Y:S01]  /*eee0*/  IMAD.MOV.U32 R2, RZ, RZ, RZ ;  /* 0x000000ffff027224 */ /* 0x000fe200078e00ff */
[----:B------:R-:W-:-:S03]  /*eef0*/  IABS R9, R0 ;  /* 0x0000000000097213 */ /* 0x000fc60000000000 */
[----:B------:R-:W-:Y:S01]  /*ef00*/  IMAD.HI.U32 R2, R3, R4, R2 ;  /* 0x0000000403027227 */ /* 0x000fe200078e0002 */
[----:B------:R-:W-:-:S03]  /*ef10*/  MOV R4, R8 ;  /* 0x0000000800047202 */ /* 0x000fc60000000f00 */
[----:B------:R-:W-:-:S04]  /*ef20*/  IMAD.MOV.U32 R3, RZ, RZ, R9 ;  /* 0x000000ffff037224 */ /* 0x000fc800078e0009 */
[----:B------:R-:W-:-:S04]  /*ef30*/  IMAD.HI.U32 R2, R2, R3, RZ ;  /* 0x0000000302027227 */ /* 0x000fc800078e00ff */
[----:B------:R-:W-:-:S05]  /*ef40*/  IMAD R3, R2, R4, R3 ;  /* 0x0000000402037224 */ /* 0x000fca00078e0203 */
[----:B------:R-:W-:-:S13]  /*ef50*/  ISETP.GT.U32.AND P1, PT, R5, R3, PT ;  /* 0x000000030500720c */ /* 0x000fda0003f24070 */
[----:B------:R-:W-:-:S05]  /*ef60*/  @!P1 IMAD.IADD R3, R3, 0x1, -R5 ;  /* 0x0000000103039824 */ /* 0x000fca00078e0a05 */
[----:B------:R-:W-:Y:S02]  /*ef70*/  ISETP.GE.U32.AND P2, PT, R3, R5, PT ;  /* 0x000000050300720c */ /* 0x000fe40003f46070 */
[----:B------:R-:W-:Y:S02]  /*ef80*/  LOP3.LUT R3, R0, R7, RZ, 0x3c, !PT ;  /* 0x0000000700037212 */ /* 0x000fe400078e3cff */
[----:B------:R-:W-:Y:S02]  /*ef90*/  @!P1 IADD3 R2, R2, 0x1, RZ ;  /* 0x0000000102029810 */ /* 0x000fe40007ffe0ff */
[----:B------:R-:W-:Y:S02]  /*efa0*/  ISETP.GE.AND P0, PT, R3, RZ, PT ;  /* 0x000000ff0300720c */ /* 0x000fe40003f06270 */
[----:B------:R-:W-:-:S05]  /*efb0*/  ISETP.NE.AND P1, PT, R7, RZ, PT ;  /* 0x000000ff0700720c */ /* 0x000fca0003f25270 */
[----:B------:R-:W-:-:S06]  /*efc0*/  @P2 IADD3 R2, R2, 0x1, RZ ;  /* 0x0000000102022810 */ /* 0x000fcc0007ffe0ff */
[----:B------:R-:W-:Y:S02]  /*efd0*/  @!P0 IMAD.MOV R2, RZ, RZ, -R2 ;  /* 0x000000ffff028224 */ /* 0x000fe400078e0a02 */
[----:B------:R-:W-:-:S04]  /*efe0*/  @!P1 LOP3.LUT R2, RZ, R7, RZ, 0x33, !PT ;  /* 0x00000007ff029212 */ /* 0x000fc800078e33ff */
[----:B------:R-:W-:Y:S01]  /*eff0*/  IADD3 R3, -R2, RZ, RZ ;  /* 0x000000ff02037210 */ /* 0x000fe20007ffe1ff */
[----:B------:R-:W-:Y:S02]  /*f000*/  IMAD R6, R0, R6, RZ ;  /* 0x0000000600067224 */ /* 0x000fe400078e02ff */
[C---:B------:R-:W-:Y:S02]  /*f010*/  IMAD R2, R7.reuse, 0x1000000, R2 ;  /* 0x0100000007027824 */ /* 0x040fe400078e0202 */
[----:B------:R-:W-:Y:S01]  /*f020*/  IMAD R0, R7, R3, R0 ;  /* 0x0000000307007224 */ /* 0x000fe200078e0200 */
[----:B------:R-:W-:-:S03]  /*f030*/  IADD3 R3, R10, -R6, RZ ;  /* 0x800000060a037210 */ /* 0x000fc60007ffe0ff */
[----:B------:R-:W-:-:S05]  /*f040*/  IMAD R0, R0, 0x10000, R2 ;  /* 0x0001000000007824 */ /* 0x000fca00078e0202 */
[----:B------:R1:W-:Y:S01]  /*f050*/  STL [R1+0x48], R0 ;  /* 0x0000480001007387 */ /* 0x0003e20000100800 */
[----:B---3--:R-:W-:-:S05]  /*f060*/  IMAD.IADD R14, R11, 0x1, R14 ;  /* 0x000000010b0e7824 */ /* 0x008fca00078e020e */
[----:B------:R1:W-:Y:S04]  /*f070*/  STL [R1+0x4c], R14 ;  /* 0x00004c0e01007387 */ /* 0x0003e80000100800 */
[----:B------:R1:W-:Y:S01]  /*f080*/  STL [R1+0x44], R3 ;  /* 0x0000440301007387 */ /* 0x0003e20000100800 */
[----:B------:R-:W-:Y:S05]  /*f090*/  BRA `(.L_x_152) ;  /* 0x0000005000007947 */ /* 0x000fea0003800000 */
.L_x_143:
[----:B------:R-:W-:Y:S01]  /*f0a0*/  MOV R0, c[0x0][0x53c] ;  /* 0x00014f0000007a02 */ /* 0x000fe20000000f00 */
[----:B------:R1:W-:Y:S04]  /*f0b0*/  STL [R1+0x40], R9 ;  /* 0x0000400901007387 */ /* 0x0003e80000100800 */
[----:B------:R1:W-:Y:S04]  /*f0c0*/  STL [R1+0x44], RZ ;  /* 0x000044ff01007387 */ /* 0x0003e80000100800 */
[----:B------:R1:W-:Y:S04]  /*f0d0*/  STL [R1+0x48], RZ ;  /* 0x000048ff01007387 */ /* 0x0003e80000100800 */
[----:B------:R1:W-:Y:S02]  /*f0e0*/  STL [R1+0x4c], R0 ;  /* 0x00004c0001007387 */ /* 0x0003e40000100800 */
.L_x_152:
[----:B------:R-:W-:Y:S05]  /*f0f0*/  BSYNC B1 ;  /* 0x0000000000017941 */ /* 0x000fea0003800000 */
.L_x_141:
[----:B---3--:R-:W2:Y:S04]  /*f100*/  LDL R4, [R1+0x40] ;  /* 0x0000400001047983 */ /* 0x008ea80000100800 */
[----:B------:R-:W2:Y:S04]  /*f110*/  LDL R5, [R1+0x44] ;  /* 0x0000440001057983 */ /* 0x000ea80000100800 */
[----:B------:R-:W2:Y:S04]  /*f120*/  LDL R6, [R1+0x48] ;  /* 0x0000480001067983 */ /* 0x000ea80000100800 */
[----:B------:R-:W2:Y:S01]  /*f130*/  LDL R7, [R1+0x4c] ;  /* 0x00004c0001077983 */ /* 0x000ea20000100800 */
[----:B------:R-:W-:Y:S03]  /*f140*/  WARPSYNC 0xffffffff ;  /* 0xffffffff00007948 */ /* 0x000fe60003800000 */
[----:B------:R-:W-:Y:S01]  /*f150*/  BAR.SYNC.DEFER_BLOCKING 0x4, 0x80 ;  /* 0x0102000000007b1d */ /* 0x000fe20000010000 */
[----:B------:R-:W-:-:S13]  /*f160*/  ISETP.NE.AND P0, PT, R13, RZ, PT ;  /* 0x000000ff0d00720c */ /* 0x000fda0003f05270 */
[----:B--2---:R2:W-:Y:S04]  /*f170*/  @!P0 STS.128 [0x9100], R4 ;  /* 0x00910004ff008388 */ /* 0x0045e80000000c00 */
[----:B------:R-:W-:Y:S06]  /*f180*/  BAR.ARV 0x5, 0x80 ;  /* 0x0142000000007b1d */ /* 0x000fec0000002000 */
.L_x_136:
[----:B-1----:R-:W3:Y:S02]  /*f190*/  LDL R0, [R1+0x4c] ;  /* 0x00004c0001007983 */ /* 0x002ee40000100800 */
[----:B---3--:R-:W-:-:S13]  /*f1a0*/  ISETP.GE.AND P0, PT, R0, c[0x0][0x53c], PT ;  /* 0x00014f0000007a0c */ /* 0x008fda0003f06270 */
[----:B--2-4-:R-:W-:Y:S01]  /*f1b0*/  @P0 CALL.REL.NOINC `(.L_x_153) ;  /* 0x0000001000000944 */ /* 0x014fe20003c00000 */
[----:B------:R-:W-:Y:S05]  /*f1c0*/  BRA `(.L_x_154) ;  /* 0xffff23f000007947 */ /* 0x000fea000383ffff */
.L_x_153:
[----:B------:R-:W-:Y:S05]  /*f1d0*/  EXIT ;  /* 0x000000000000794d */ /* 0x000fea0003800000 */
.L_x_34:
[----:B------:R-:W-:Y:S01]  /*f1e0*/  IMAD.MOV.U32 R0, RZ, RZ, R5 ;  /* 0x000000ffff007224 */ /* 0x000fe200078e0005 */
[----:B------:R-:W-:Y:S02]  /*f1f0*/  MOV R2, 0x1 ;  /* 0x0000000100027802 */ /* 0x000fe40000000f00 */
[----:B------:R-:W-:Y:S02]  /*f200*/  MOV R3, 0xf220 ;  /* 0x0000f22000037802 */ /* 0x000fe40000000f00 */
[----:B------:R-:W-:Y:S05]  /*f210*/  CALL.REL.NOINC `($__internal_2_$__cuda_sm70_shflsync_up_p) ;  /* 0x0000357000007944 */ /* 0x000fea0003c00000 */
[----:B------:R-:W-:Y:S01]  /*f220*/  MOV R0, R4 ;  /* 0x0000000400007202 */ /* 0x000fe20000000f00 */
[----:B------:R-:W-:Y:S05]  /*f230*/  BRA `(.L_x_155) ;  /* 0xffff123000007947 */ /* 0x000fea000383ffff */
.L_x_35:
[----:B------:R-:W-:Y:S01]  /*f240*/  IMAD.MOV.U32 R0, RZ, RZ, R5 ;  /* 0x000000ffff007224 */ /* 0x000fe200078e0005 */
[----:B------:R-:W-:Y:S02]  /*f250*/  MOV R2, 0x2 ;  /* 0x0000000200027802 */ /* 0x000fe40000000f00 */
[----:B------:R-:W-:Y:S02]  /*f260*/  MOV R3, 0xf280 ;  /* 0x0000f28000037802 */ /* 0x000fe40000000f00 */
[----:B------:R-:W-:Y:S05]  /*f270*/  CALL.REL.NOINC `($__internal_2_$__cuda_sm70_shflsync_up_p) ;  /* 0x0000351000007944 */ /* 0x000fea0003c00000 */
[----:B------:R-:W-:Y:S01]  /*f280*/  SEL R0, R4, RZ, P4 ;  /* 0x000000ff04007207 */ /* 0x000fe20002000000 */
[----:B------:R-:W-:Y:S01]  /*f290*/  IMAD.MOV.U32 R2, RZ, RZ, 0x4 ;  /* 0x00000004ff027424 */ /* 0x000fe200078e00ff */
[----:B------:R-:W-:-:S03]  /*f2a0*/  MOV R3, 0xf2d0 ;  /* 0x0000f2d000037802 */ /* 0x000fc60000000f00 */
[----:B------:R-:W-:Y:S02]  /*f2b0*/  IMAD.IADD R0, R5, 0x1, R0 ;  /* 0x0000000105007824 */ /* 0x000fe400078e0200 */
        /* <DEDUP_REMOVED lines=13> */
[----:B------:R-:W-:Y:S02]  /*f390*/  MOV R3, 0x1f ;  /* 0x0000001f00037802 */ /* 0x000fe40000000f00 */
[----:B------:R-:W-:Y:S01]  /*f3a0*/  MOV R2, 0xf3e0 ;  /* 0x0000f3e000027802 */ /* 0x000fe20000000f00 */
[----:B------:R-:W-:-:S04]  /*f3b0*/  IMAD.IADD R4, R0, 0x1, R4 ;  /* 0x0000000100047824 */ /* 0x000fc800078e0204 */
[----:B------:R-:W-:Y:S02]  /*f3c0*/  IMAD.MOV.U32 R56, RZ, RZ, R4 ;  /* 0x000000ffff387224 */ /* 0x000fe400078e0004 */
[----:B------:R-:W-:Y:S05]  /*f3d0*/  CALL.REL.NOINC `($__internal_1_$__cuda_sm70_shflsync_idx_p) ;  /* 0x0000336000007944 */ /* 0x000fea0003c00000 */
[----:B------:R-:W-:Y:S01]  /*f3e0*/  MOV R0, R58 ;  /* 0x0000003a00007202 */ /* 0x000fe20000000f00 */
[----:B------:R-:W-:Y:S05]  /*f3f0*/  BRA `(.L_x_156) ;  /* 0xffff117000007947 */ /* 0x000fea000383ffff */
.L_x_37:
[----:B------:R-:W-:Y:S02]  /*f400*/  SEL R0, RZ, 0x1, P0 ;  /* 0x00000001ff007807 */ /* 0x000fe40000000000 */
[----:B------:R-:W-:Y:S02]  /*f410*/  MOV R2, 0xf430 ;  /* 0x0000f43000027802 */ /* 0x000fe40000000f00 */
[----:B------:R-:W-:Y:S05]  /*f420*/  CALL.REL.NOINC `($__internal_3_$__cuda_sm70_votesync_ballot) ;  /* 0x000033d000007944 */ /* 0x000fea0003c00000 */
[----:B------:R-:W-:Y:S05]  /*f430*/  BRA `(.L_x_157) ;  /* 0xffff11c000007947 */ /* 0x000fea000383ffff */
.L_x_38:
[----:B------:R-:W-:Y:S01]  /*f440*/  IMAD.MOV.U32 R56, RZ, RZ, R8 ;  /* 0x000000ffff387224 */ /* 0x000fe200078e0008 */
[----:B--2---:R-:W-:Y:S01]  /*f450*/  MOV R10, R14 ;  /* 0x0000000e000a7202 */ /* 0x004fe20000000f00 */
[----:B------:R-:W-:Y:S01]  /*f460*/  IMAD.MOV.U32 R3, RZ, RZ, 0x1f ;  /* 0x0000001fff037424 */ /* 0x000fe200078e00ff */
[----:B------:R-:W-:Y:S02]  /*f470*/  MOV R2, 0xf490 ;  /* 0x0000f49000027802 */ /* 0x000fe40000000f00 */
[----:B-1----:R-:W-:Y:S05]  /*f480*/  CALL.REL.NOINC `($__internal_1_$__cuda_sm70_shflsync_idx_p) ;  /* 0x000032b000007944 */ /* 0x002fea0003c00000 */
[----:B------:R-:W-:Y:S01]  /*f490*/  IMAD.MOV.U32 R12, RZ, RZ, R58 ;  /* 0x000000ffff0c7224 */ /* 0x000fe200078e003a */
[----:B------:R-:W-:Y:S01]  /*f4a0*/  MOV R56, R7 ;  /* 0x0000000700387202 */ /* 0x000fe20000000f00 */
[----:B------:R-:W-:Y:S01]  /*f4b0*/  IMAD.MOV.U32 R6, RZ, RZ, RZ ;  /* 0x000000ffff067224 */ /* 0x000fe200078e00ff */
[----:B------:R-:W-:Y:S01]  /*f4c0*/  MOV R10, R14 ;  /* 0x0000000e000a7202 */ /* 0x000fe20000000f00 */
[----:B------:R-:W-:Y:S01]  /*f4d0*/  IMAD.MOV.U32 R3, RZ, RZ, 0x1f ;  /* 0x0000001fff037424 */ /* 0x000fe200078e00ff */
[----:B------:R-:W-:-:S02]  /*f4e0*/  MOV R2, 0xf500 ;  /* 0x0000f50000027802 */ /* 0x000fc40000000f00 */
[----:B------:R-:W-:Y:S05]  /*f4f0*/  CALL.REL.NOINC `($__internal_1_$__cuda_sm70_shflsync_idx_p) ;  /* 0x0000324000007944 */ /* 0x000fea0003c00000 */
[----:B------:R-:W-:Y:S01]  /*f500*/  MOV R11, R58 ;  /* 0x0000003a000b7202 */ /* 0x000fe20000000f00 */
[----:B------:R-:W-:Y:S05]  /*f510*/  BRA `(.L_x_158) ;  /* 0xffff113000007947 */ /* 0x000fea000383ffff */
.L_x_41:
[----:B------:R-:W-:Y:S01]  /*f520*/  IMAD.MOV.U32 R56, RZ, RZ, R4 ;  /* 0x000000ffff387224 */ /* 0x000fe200078e0004 */
[----:B------:R-:W-:-:S02]  /*f530*/  MOV R3, 0x1f ;  /* 0x0000001f00037802 */ /* 0x000fc40000000f00 */
[----:B------:R-:W-:Y:S02]  /*f540*/  MOV R2, 0xf560 ;  /* 0x0000f56000027802 */ /* 0x000fe40000000f00 */
[----:B-1234-:R-:W-:Y:S05]  /*f550*/  CALL.REL.NOINC `($__internal_1_$__cuda_sm70_shflsync_idx_p) ;  /* 0x000031e000007944 */ /* 0x01efea0003c00000 */
[----:B------:R-:W-:Y:S01]  /*f560*/  MOV R6, R58 ;  /* 0x0000003a00067202 */ /* 0x000fe20000000f00 */
[----:B------:R-:W-:Y:S05]  /*f570*/  BRA `(.L_x_40) ;  /* 0xffff113000007947 */ /* 0x000fea000383ffff */
.L_x_49:
[----:B------:R-:W-:Y:S01]  /*f580*/  IMAD.MOV.U32 R56, RZ, RZ, R5 ;  /* 0x000000ffff387224 */ /* 0x000fe200078e0005 */
[----:B------:R-:W-:Y:S01]  /*f590*/  MOV R10, RZ ;  /* 0x000000ff000a7202 */ /* 0x000fe20000000f00 */
[----:B------:R-:W-:Y:S01]  /*f5a0*/  IMAD.MOV.U32 R3, RZ, RZ, 0x181f ;  /* 0x0000181fff037424 */ /* 0x000fe200078e00ff */
[----:B------:R-:W-:Y:S02]  /*f5b0*/  MOV R2, 0xf5d0 ;  /* 0x0000f5d000027802 */ /* 0x000fe40000000f00 */
[----:B-----5:R-:W-:Y:S05]  /*f5c0*/  CALL.REL.NOINC `($__internal_1_$__cuda_sm70_shflsync_idx_p) ;  /* 0x0000317000007944 */ /* 0x020fea0003c00000 */
[----:B------:R-:W-:Y:S01]  /*f5d0*/  MOV R7, R58 ;  /* 0x0000003a00077202 */ /* 0x000fe20000000f00 */
[----:B------:R-:W-:Y:S05]  /*f5e0*/  BRA `(.L_x_159) ;  /* 0xffff2bd000007947 */ /* 0x000fea000383ffff */
.L_x_50:
[----:B------:R-:W-:Y:S01]  /*f5f0*/  IMAD.MOV.U32 R56, RZ, RZ, R6 ;  /* 0x000000ffff387224 */ /* 0x000fe200078e0006 */
[----:B------:R-:W-:Y:S01]  /*f600*/  MOV R10, RZ ;  /* 0x000000ff000a7202 */ /* 0x000fe20000000f00 */
[----:B------:R-:W-:Y:S01]  /*f610*/  IMAD.MOV.U32 R3, RZ, RZ, 0x181f ;  /* 0x0000181fff037424 */ /* 0x000fe200078e00ff */
[----:B------:R-:W-:Y:S02]  /*f620*/  MOV R2, 0xf640 ;  /* 0x0000f64000027802 */ /* 0x000fe40000000f00 */
[----:B-12--5:R-:W-:Y:S05]  /*f630*/  CALL.REL.NOINC `($__internal_1_$__cuda_sm70_shflsync_idx_p) ;  /* 0x0000310000007944 */ /* 0x026fea0003c00000 */
[----:B------:R-:W-:Y:S01]  /*f640*/  MOV R2, R58 ;  /* 0x0000003a00027202 */ /* 0x000fe20000000f00 */
[----:B------:R-:W-:Y:S05]  /*f650*/  BRA `(.L_x_160) ;  /* 0xffff2b8000007947 */ /* 0x000fea000383ffff */
.L_x_53:
[----:B------:R-:W-:Y:S01]  /*f660*/  IMAD.MOV.U32 R56, RZ, RZ, R5 ;  /* 0x000000ffff387224 */ /* 0x000fe200078e0005 */
[----:B------:R-:W-:Y:S01]  /*f670*/  MOV R10, 0x1 ;  /* 0x00000001000a7802 */ /* 0x000fe20000000f00 */
[----:B-1----:R-:W-:Y:S01]  /*f680*/  IMAD.MOV.U32 R3, RZ, RZ, 0x181f ;  /* 0x0000181fff037424 */ /* 0x002fe200078e00ff */
[----:B----4-:R-:W-:-:S02]  /*f690*/  MOV R2, 0xf6b0 ;  /* 0x0000f6b000027802 */ /* 0x010fc40000000f00 */
[----:B--2--5:R-:W-:Y:S05]  /*f6a0*/  CALL.REL.NOINC `($__internal_1_$__cuda_sm70_shflsync_idx_p) ;  /* 0x0000309000007944 */ /* 0x024fea0003c00000 */
[----:B------:R-:W-:Y:S01]  /*f6b0*/  IMAD.MOV.U32 R7, RZ, RZ, R58 ;  /* 0x000000ffff077224 */ /* 0x000fe200078e003a */
[----:B------:R-:W-:Y:S01]  /*f6c0*/  MOV R10, 0x1 ;  /* 0x00000001000a7802 */ /* 0x000fe20000000f00 */
[----:B------:R-:W-:Y:S01]  /*f6d0*/  IMAD.MOV.U32 R56, RZ, RZ, R6 ;  /* 0x000000ffff387224 */ /* 0x000fe200078e0006 */
[----:B------:R-:W-:-:S02]  /*f6e0*/  MOV R3, 0x181f ;  /* 0x0000181f00037802 */ /* 0x000fc40000000f00 */
[----:B------:R-:W-:Y:S02]  /*f6f0*/  MOV R2, 0xf710 ;  /* 0x0000f71000027802 */ /* 0x000fe40000000f00 */
[----:B------:R-:W-:Y:S05]  /*f700*/  CALL.REL.NOINC `($__internal_1_$__cuda_sm70_shflsync_idx_p) ;  /* 0x0000303000007944 */ /* 0x000fea0003c00000 */
[----:B------:R-:W-:Y:S01]  /*f710*/  MOV R2, R58 ;  /* 0x0000003a00027202 */ /* 0x000fe20000000f00 */
[----:B------:R-:W-:Y:S05]  /*f720*/  BRA `(.L_x_161) ;  /* 0xffff2c0000007947 */ /* 0x000fea000383ffff */
.L_x_56:
[----:B------:R-:W-:Y:S01]  /*f730*/  IMAD.MOV.U32 R56, RZ, RZ, R5 ;  /* 0x000000ffff387224 */ /* 0x000fe200078e0005 */
[----:B------:R-:W-:Y:S01]  /*f740*/  MOV R10, 0x2 ;  /* 0x00000002000a7802 */ /* 0x000fe20000000f00 */
[----:B-1----:R-:W-:Y:S01]  /*f750*/  IMAD.MOV.U32 R3, RZ, RZ, 0x181f ;  /* 0x0000181fff037424 */ /* 0x002fe200078e00ff */
[----:B------:R-:W-:Y:S02]  /*f760*/  MOV R2, 0xf780 ;  /* 0x0000f78000027802 */ /* 0x000fe40000000f00 */
[----:B--23-5:R-:W-:Y:S05]  /*f770*/  CALL.REL.NOINC `($__internal_1_$__cuda_sm70_shflsync_idx_p) ;  /* 0x00002fc000007944 */ /* 0x02cfea0003c00000 */
[----:B------:R-:W-:Y:S01]  /*f780*/  MOV R7, R58 ;  /* 0x0000003a00077202 */ /* 0x000fe20000000f00 */
[----:B------:R-:W-:Y:S05]  /*f790*/  BRA `(.L_x_162) ;  /* 0xffff2c7000007947 */ /* 0x000fea000383ffff */
.L_x_57:
[----:B------:R-:W-:Y:S01]  /*f7a0*/  IMAD.MOV.U32 R56, RZ, RZ, R6 ;  /* 0x000000ffff387224 */ /* 0x000fe200078e0006 */
[----:B------:R-:W-:Y:S01]  /*f7b0*/  MOV R10, 0x2 ;  /* 0x00000002000a7802 */ /* 0x000fe20000000f00 */
[----:B-1----:R-:W-:Y:S01]  /*f7c0*/  IMAD.MOV.U32 R3, RZ, RZ, 0x181f ;  /* 0x0000181fff037424 */ /* 0x002fe200078e00ff */
[----:B------:R-:W-:Y:S02]  /*f7d0*/  MOV R2, 0xf7f0 ;  /* 0x0000f7f000027802 */ /* 0x000fe40000000f00 */
[----:B--2345:R-:W-:Y:S05]  /*f7e0*/  CALL.REL.NOINC `($__internal_1_$__cuda_sm70_shflsync_idx_p) ;  /* 0x00002f5000007944 */ /* 0x03cfea0003c00000 */
[----:B------:R-:W-:Y:S01]  /*f7f0*/  MOV R2, R58 ;  /* 0x0000003a00027202 */ /* 0x000fe20000000f00 */
[----:B------:R-:W-:Y:S05]  /*f800*/  BRA `(.L_x_163) ;  /* 0xffff2c2000007947 */ /* 0x000fea000383ffff */
.L_x_60:
[----:B------:R-:W-:Y:S01]  /*f810*/  IMAD.MOV.U32 R56, RZ, RZ, R5 ;  /* 0x000000ffff387224 */ /* 0x000fe200078e0005 */
[----:B------:R-:W-:Y:S01]  /*f820*/  MOV R10, 0x3 ;  /* 0x00000003000a7802 */ /* 0x000fe20000000f00 */
[----:B--2---:R-:W-:Y:S01]  /*f830*/  IMAD.MOV.U32 R3, RZ, RZ, 0x181f ;  /* 0x0000181fff037424 */ /* 0x004fe200078e00ff */
[----:B------:R-:W-:-:S02]  /*f840*/  MOV R2, 0xf860 ;  /* 0x0000f86000027802 */ /* 0x000fc40000000f00 */
[----:B-1-345:R-:W-:Y:S05]  /*f850*/  CALL.REL.NOINC `($__internal_1_$__cuda_sm70_shflsync_idx_p) ;  /* 0x00002ee000007944 */ /* 0x03afea0003c00000 */
        /* <DEDUP_REMOVED lines=8> */
.L_x_63:
[----:B------:R-:W-:Y:S01]  /*f8e0*/  IMAD.MOV.U32 R56, RZ, RZ, R5 ;  /* 0x000000ffff387224 */ /* 0x000fe200078e0005 */
[----:B------:R-:W-:Y:S01]  /*f8f0*/  MOV R10, 0x4 ;  /* 0x00000004000a7802 */ /* 0x000fe20000000f00 */
[----:B-1----:R-:W-:Y:S01]  /*f900*/  IMAD.MOV.U32 R3, RZ, RZ, 0x181f ;  /* 0x0000181fff037424 */ /* 0x002fe200078e00ff */
[----:B--2---:R-:W-:Y:S02]  /*f910*/  MOV R2, 0xf930 ;  /* 0x0000f93000027802 */ /* 0x004fe40000000f00 */
[----:B---345:R-:W-:Y:S05]  /*f920*/  CALL.REL.NOINC `($__internal_1_$__cuda_sm70_shflsync_idx_p) ;  /* 0x00002e1000007944 */ /* 0x038fea0003c00000 */
[----:B------:R-:W-:Y:S01]  /*f930*/  MOV R7, R58 ;  /* 0x0000003a00077202 */ /* 0x000fe20000000f00 */
[----:B------:R-:W-:Y:S05]  /*f940*/  BRA `(.L_x_165) ;  /* 0xffff2cb000007947 */ /* 0x000fea000383ffff */
.L_x_64:
[----:B------:R-:W-:Y:S01]  /*f950*/  IMAD.MOV.U32 R56, RZ, RZ, R6 ;  /* 0x000000ffff387224 */ /* 0x000fe200078e0006 */
[----:B------:R-:W-:Y:S01]  /*f960*/  MOV R10, 0x4 ;  /* 0x00000004000a7802 */ /* 0x000fe20000000f00 */
[----:B------:R-:W-:Y:S01]  /*f970*/  IMAD.MOV.U32 R3, RZ, RZ, 0x181f ;  /* 0x0000181fff037424 */ /* 0x000fe200078e00ff */
[----:B--2---:R-:W-:Y:S02]  /*f980*/  MOV R2, 0xf9a0 ;  /* 0x0000f9a000027802 */ /* 0x004fe40000000f00 */
[----:B-1-345:R-:W-:Y:S05]  /*f990*/  CALL.REL.NOINC `($__internal_1_$__cuda_sm70_shflsync_idx_p) ;  /* 0x00002da000007944 */ /* 0x03afea0003c00000 */
[----:B------:R-:W-:Y:S01]  /*f9a0*/  MOV R2, R58 ;  /* 0x0000003a00027202 */ /* 0x000fe20000000f00 */
[----:B------:R-:W-:Y:S05]  /*f9b0*/  BRA `(.L_x_166) ;  /* 0xffff2c6000007947 */ /* 0x000fea000383ffff */
.L_x_67:
[----:B------:R-:W-:Y:S01]  /*f9c0*/  IMAD.MOV.U32 R56, RZ, RZ, R5 ;  /* 0x000000ffff387224 */ /* 0x000fe200078e0005 */
[----:B------:R-:W-:Y:S01]  /*f9d0*/  MOV R10, 0x5 ;  /* 0x00000005000a7802 */ /* 0x000fe20000000f00 */
[----:B-1----:R-:W-:Y:S01]  /*f9e0*/  IMAD.MOV.U32 R3, RZ, RZ, 0x181f ;  /* 0x0000181fff037424 */ /* 0x002fe200078e00ff */
[----:B------:R-:W-:-:S02]  /*f9f0*/  MOV R2, 0xfa10 ;  /* 0x0000fa1000027802 */ /* 0x000fc40000000f00 */
[----:B--2345:R-:W-:Y:S05]  /*fa00*/  CALL.REL.NOINC `($__internal_1_$__cuda_sm70_shflsync_idx_p) ;  /* 0x00002d3000007944 */ /* 0x03cfea0003c00000 */
        /* <DEDUP_REMOVED lines=8> */
.L_x_70:
[----:B------:R-:W-:Y:S01]  /*fa90*/  IMAD.MOV.U32 R56, RZ, RZ, R5 ;  /* 0x000000ffff387224 */ /* 0x000fe200078e0005 */
[----:B------:R-:W-:Y:S01]  /*faa0*/  MOV R10, 0x6 ;  /* 0x00000006000a7802 */ /* 0x000fe20000000f00 */
[----:B-1----:R-:W-:Y:S01]  /*fab0*/  IMAD.MOV.U32 R3, RZ, RZ, 0x181f ;  /* 0x0000181fff037424 */ /* 0x002fe200078e00ff */
[----:B------:R-:W-:Y:S02]  /*fac0*/  MOV R2, 0xfae0 ;  /* 0x0000fae000027802 */ /* 0x000fe40000000f00 */
[----:B--2345:R-:W-:Y:S05]  /*fad0*/  CALL.REL.NOINC `($__internal_1_$__cuda_sm70_shflsync_idx_p) ;  /* 0x00002c6000007944 */ /* 0x03cfea0003c00000 */
[----:B------:R-:W-:Y:S01]  /*fae0*/  MOV R7, R58 ;  /* 0x0000003a00077202 */ /* 0x000fe20000000f00 */
[----:B------:R-:W-:Y:S05]  /*faf0*/  BRA `(.L_x_168) ;  /* 0xffff2cf000007947 */ /* 0x000fea000383ffff */
.L_x_71:
[----:B------:R-:W-:Y:S01]  /*fb00*/  IMAD.MOV.U32 R56, RZ, RZ, R6 ;  /* 0x000000ffff387224 */ /* 0x000fe200078e0006 */
[----:B------:R-:W-:Y:S01]  /*fb10*/  MOV R10, 0x6 ;  /* 0x00000006000a7802 */ /* 0x000fe20000000f00 */
[----:B-1----:R-:W-:Y:S01]  /*fb20*/  IMAD.MOV.U32 R3, RZ, RZ, 0x181f ;  /* 0x0000181fff037424 */ /* 0x002fe200078e00ff */
[----:B------:R-:W-:Y:S02]  /*fb30*/  MOV R2, 0xfb50 ;  /* 0x0000fb5000027802 */ /* 0x000fe40000000f00 */
[----:B--2345:R-:W-:Y:S05]  /*fb40*/  CALL.REL.NOINC `($__internal_1_$__cuda_sm70_shflsync_idx_p) ;  /* 0x00002bf000007944 */ /* 0x03cfea0003c00000 */
[----:B------:R-:W-:Y:S01]  /*fb50*/  MOV R2, R58 ;  /* 0x0000003a00027202 */ /* 0x000fe20000000f00 */
[----:B------:R-:W-:Y:S05]  /*fb60*/  BRA `(.L_x_169) ;  /* 0xffff2ca000007947 */ /* 0x000fea000383ffff */
.L_x_74:
        /* <DEDUP_REMOVED lines=13> */
.L_x_77:
[----:B------:R-:W-:Y:S01]  /*fc40*/  IMAD.MOV.U32 R56, RZ, RZ, R4 ;  /* 0x000000ffff387224 */ /* 0x000fe200078e0004 */
[----:B------:R-:W-:Y:S01]  /*fc50*/  MOV R10, RZ ;  /* 0x000000ff000a7202 */ /* 0x000fe20000000f00 */
[----:B------:R-:W-:Y:S01]  /*fc60*/  IMAD.MOV.U32 R3, RZ, RZ, 0x181f ;  /* 0x0000181fff037424 */ /* 0x000fe200078e00ff */
[----:B------:R-:W-:Y:S02]  /*fc70*/  MOV R2, 0xfc90 ;  /* 0x0000fc9000027802 */ /* 0x000fe40000000f00 */
[----:B------:R-:W-:Y:S05]  /*fc80*/  CALL.REL.NOINC `($__internal_1_$__cuda_sm70_shflsync_idx_p) ;  /* 0x00002ab000007944 */ /* 0x000fea0003c00000 */
[----:B------:R-:W-:Y:S01]  /*fc90*/  MOV R7, R58 ;  /* 0x0000003a00077202 */ /* 0x000fe20000000f00 */
[----:B------:R-:W-:Y:S05]  /*fca0*/  BRA `(.L_x_171) ;  /* 0xffff495000007947 */ /* 0x000fea000383ffff */
.L_x_78:
[----:B------:R-:W-:Y:S01]  /*fcb0*/  IMAD.MOV.U32 R56, RZ, RZ, R0 ;  /* 0x000000ffff387224 */ /* 0x000fe200078e0000 */
[----:B------:R-:W-:Y:S01]  /*fcc0*/  MOV R10, RZ ;  /* 0x000000ff000a7202 */ /* 0x000fe20000000f00 */
[----:B------:R-:W-:Y:S01]  /*fcd0*/  IMAD.MOV.U32 R3, RZ, RZ, 0x181f ;  /* 0x0000181fff037424 */ /* 0x000fe200078e00ff */
[----:B------:R-:W-:Y:S02]  /*fce0*/  MOV R2, 0xfd00 ;  /* 0x0000fd0000027802 */ /* 0x000fe40000000f00 */
[----:B-12---:R-:W-:Y:S05]  /*fcf0*/  CALL.REL.NOINC `($__internal_1_$__cuda_sm70_shflsync_idx_p) ;  /* 0x00002a4000007944 */ /* 0x006fea0003c00000 */
[----:B------:R-:W-:Y:S01]  /*fd00*/  ISETP.GE.AND P1, PT, R231, c[0x0][0x1d4], PT ;  /* 0x00007500e7007a0c */ /* 0x000fe20003f26270 */
[----:B------:R-:W-:Y:S01]  /*fd10*/  IMAD.MOV.U32 R56, RZ, RZ, R4 ;  /* 0x000000ffff387224 */ /* 0x000fe200078e0004 */
[----:B------:R-:W-:Y:S01]  /*fd20*/  IADD3 R2, P2, R58, R155, RZ ;  /* 0x0000009b3a027210 */ /* 0x000fe20007f5e0ff */
[----:B------:R-:W-:Y:S01]  /*fd30*/  IMAD.MOV.U32 R10, RZ, RZ, 0x1 ;  /* 0x00000001ff0a7424 */ /* 0x000fe200078e00ff */
[----:B------:R-:W-:-:S03]  /*fd40*/  SEL R5, RZ, 0x10, P1 ;  /* 0x00000010ff057807 */ /* 0x000fc60000800000 */
[----:B------:R-:W-:-:S06]  /*fd50*/  IMAD.X R3, R7, 0x1, R36, P2 ;  /* 0x0000000107037824 */ /* 0x000fcc00010e0624 */
[----:B------:R-:W-:Y:S01]  /*fd60*/  @!PT LDS RZ, [RZ] ;  /* 0x00000000fffff984 */ /* 0x000fe20000000800 */
[----:B------:R-:W-:Y:S01]  /*fd70*/  @!PT LDS RZ, [RZ] ;  /* 0x00000000fffff984 */ /* 0x000fe20000000800 */
[----:B------:R-:W-:Y:S01]  /*fd80*/  @!PT LDS RZ, [RZ] ;  /* 0x00000000fffff984 */ /* 0x000fe20000000800 */
[----:B------:R1:W-:Y:S02]  /*fd90*/  LDGSTS.E.BYPASS.LTC128B.128 [R204+0x2900], [R2.64], !P1 ;  /* 0x0290000002cc7fae */ /* 0x0003e4000c901d46 */
[----:B-1----:R-:W-:Y:S01]  /*fda0*/  IMAD.MOV.U32 R3, RZ, RZ, 0x181f ;  /* 0x0000181fff037424 */ /* 0x002fe200078e00ff */
[----:B------:R-:W-:Y:S02]  /*fdb0*/  MOV R2, 0xfdd0 ;  /* 0x0000fdd000027802 */ /* 0x000fe40000000f00 */
[----:B------:R-:W-:Y:S05]  /*fdc0*/  CALL.REL.NOINC `($__internal_1_$__cuda_sm70_shflsync_idx_p) ;  /* 0x0000297000007944 */ /* 0x000fea0003c00000 */
[----:B------:R-:W-:Y:S01]  /*fdd0*/  IMAD.MOV.U32 R7, RZ, RZ, R58 ;  /* 0x000000ffff077224 */ /* 0x000fe200078e003a */
[----:B------:R-:W-:Y:S01]  /*fde0*/  MOV R10, 0x1 ;  /* 0x00000001000a7802 */ /* 0x000fe20000000f00 */
[----:B------:R-:W-:Y:S01]  /*fdf0*/  IMAD.MOV.U32 R56, RZ, RZ, R0 ;  /* 0x000000ffff387224 */ /* 0x000fe200078e0000 */
[----:B------:R-:W-:Y:S02]  /*fe00*/  MOV R3, 0x181f ;  /* 0x0000181f00037802 */ /* 0x000fe40000000f00 */
[----:B------:R-:W-:Y:S02]  /*fe10*/  MOV R2, 0xfe30 ;  /* 0x0000fe3000027802 */ /* 0x000fe40000000f00 */
[----:B------:R-:W-:Y:S05]  /*fe20*/  CALL.REL.NOINC `($__internal_1_$__cuda_sm70_shflsync_idx_p) ;  /* 0x0000291000007944 */ /* 0x000fea0003c00000 */
[C---:B------:R-:W-:Y:S01]  /*fe30*/  IADD3 R2, -R5.reuse, 0x10, RZ ;  /* 0x0000001005027810 */ /* 0x040fe20007ffe1ff */
[----:B------:R-:W-:Y:S01]  /*fe40*/  IMAD.MOV.U32 R56, RZ, RZ, R4 ;  /* 0x000000ffff387224 */ /* 0x000fe200078e0004 */
[----:B------:R-:W-:Y:S01]  /*fe50*/  ISETP.NE.U32.AND P3, PT, R5, RZ, PT ;  /* 0x000000ff0500720c */ /* 0x000fe20003f65070 */
[----:B------:R-:W-:Y:S01]  /*fe60*/  IMAD.MOV.U32 R10, RZ, RZ, 0x2 ;  /* 0x00000002ff0a7424 */ /* 0x000fe200078e00ff */
[----:B------:R-:W-:-:S04]  /*fe70*/  LOP3.LUT R2, R2, 0xf, RZ, 0xc0, !PT ;  /* 0x0000000f02027812 */ /* 0x000fc800078ec0ff */
[----:B------:R-:W-:-:S04]  /*fe80*/  IADD3 R2, P2, P1, R2, R58, R155 ;  /* 0x0000003a02027210 */ /* 0x000fc8000795e09b */
[----:B------:R-:W-:-:S05]  /*fe90*/  IADD3.X R3, RZ, R7, R36, P2, P1 ;  /* 0x00000007ff037210 */ /* 0x000fca00017e2424 */
[----:B------:R-:W-:Y:S01]  /*fea0*/  @!PT LDS RZ, [RZ] ;  /* 0x00000000fffff984 */ /* 0x000fe20000000800 */
[----:B------:R-:W-:Y:S01]  /*feb0*/  @!PT LDS RZ, [RZ] ;  /* 0x00000000fffff984 */ /* 0x000fe20000000800 */
[----:B------:R-:W-:Y:S01]  /*fec0*/  @!PT LDS RZ, [RZ] ;  /* 0x00000000fffff984 */ /* 0x000fe20000000800 */
[----:B------:R1:W-:Y:S02]  /*fed0*/  LDGSTS.E.BYPASS.LTC128B.128.ZFILL [R204+0x3100], [R2.64], P3 ;  /* 0x0310000002cc7fae */ /* 0x0003e40009941d46 */
        /* <DEDUP_REMOVED lines=49> */
[----:B------:R-:W-:Y:S01]  /*101f0*/  MOV R0, R58 ;  /* 0x0000003a00007202 */ /* 0x000fe20000000f00 */
[----:B------:R-:W-:Y:S05]  /*10200*/  BRA `(.L_x_172) ;  /* 0xffff457000007947 */ /* 0x000fea000383ffff */
.L_x_79:
[----:B------:R-:W-:Y:S02]  /*10210*/  MOV R3, 0x2 ;  /* 0x0000000200037802 */ /* 0x000fe40000000f00 */
[----:B------:R-:W-:-:S02]  /*10220*/  MOV R2, 0x10240 ;  /* 0x0001024000027802 */ /* 0x000fc40000000f00 */
[----:B------:R-:W-:Y:S05]  /*10230*/  CALL.REL.NOINC `($__internal_0_$__cuda_sm70_shflsync_bfly_p) ;  /* 0x000024a000007944 */ /* 0x000fea0003c00000 */
[----:B------:R-:W-:Y:S01]  /*10240*/  MOV R0, R8 ;  /* 0x0000000800007202 */ /* 0x000fe20000000f00 */
[----:B------:R-:W-:Y:S05]  /*10250*/  BRA `(.L_x_173) ;  /* 0xffff511000007947 */ /* 0x000fea000383ffff */
.L_x_80:
[----:B------:R-:W-:Y:S02]  /*10260*/  MOV R3, 0x1 ;  /* 0x0000000100037802 */ /* 0x000fe40000000f00 */
[----:B------:R-:W-:-:S02]  /*10270*/  MOV R2, 0x10290 ;  /* 0x0001029000027802 */ /* 0x000fc40000000f00 */
[----:B------:R-:W-:Y:S05]  /*10280*/  CALL.REL.NOINC `($__internal_0_$__cuda_sm70_shflsync_bfly_p) ;  /* 0x0000245000007944 */ /* 0x000fea0003c00000 */
[----:B------:R-:W-:Y:S01]  /*10290*/  FMNMX.FTZ R72, R4, R8, !PT ;  /* 0x0000000804487209 */ /* 0x000fe20007810000 */
[----:B------:R-:W-:Y:S01]  /*102a0*/  IMAD.MOV.U32 R4, RZ, RZ, R5 ;  /* 0x000000ffff047224 */ /* 0x000fe200078e0005 */
[----:B------:R-:W-:Y:S01]  /*102b0*/  MOV R2, 0x102e0 ;  /* 0x000102e000027802 */ /* 0x000fe20000000f00 */
[----:B------:R-:W-:-:S02]  /*102c0*/  IMAD.MOV.U32 R3, RZ, RZ, 0x2 ;  /* 0x00000002ff037424 */ /* 0x000fc400078e00ff */
[----:B------:R-:W-:Y:S05]  /*102d0*/  CALL.REL.NOINC `($__internal_0_$__cuda_sm70_shflsync_bfly_p) ;  /* 0x0000240000007944 */ /* 0x000fea0003c00000 */
[----:B------:R-:W-:Y:S01]  /*102e0*/  FMNMX.FTZ R5, R5, R8, !PT ;  /* 0x0000000805057209 */ /* 0x000fe20007810000 */
[----:B------:R-:W-:Y:S01]  /*102f0*/  IMAD.MOV.U32 R3, RZ, RZ, 0x1 ;  /* 0x00000001ff037424 */ /* 0x000fe200078e00ff */
[----:B------:R-:W-:-:S03]  /*10300*/  MOV R2, 0x10330 ;  /* 0x0001033000027802 */ /* 0x000fc60000000f00 */
[----:B------:R-:W-:Y:S02]  /*10310*/  IMAD.MOV.U32 R4, RZ, RZ, R5 ;  /* 0x000000ffff047224 */ /* 0x000fe400078e0005 */
[----:B------:R-:W-:Y:S05]  /*10320*/  CALL.REL.NOINC `($__internal_0_$__cuda_sm70_shflsync_bfly_p) ;  /* 0x000023b000007944 */ /* 0x000fea0003c00000 */
[----:B------:R-:W-:Y:S01]  /*10330*/  FMNMX.FTZ R71, R5, R8, !PT ;  /* 0x0000000805477209 */ /* 0x000fe20007810000 */
[----:B------:R-:W-:Y:S01]  /*10340*/  IMAD.MOV.U32 R4, RZ, RZ, R6 ;  /* 0x000000ffff047224 */ /* 0x000fe200078e0006 */
[----:B------:R-:W-:Y:S01]  /*10350*/  MOV R2, 0x10380 ;  /* 0x0001038000027802 */ /* 0x000fe20000000f00 */
[----:B------:R-:W-:Y:S02]  /*10360*/  IMAD.MOV.U32 R3, RZ, RZ, 0x2 ;  /* 0x00000002ff037424 */ /* 0x000fe400078e00ff */
        /* <DEDUP_REMOVED lines=16> */
[----:B------:R-:W-:Y:S01]  /*10470*/  MOV R14, R8 ;  /* 0x00000008000e7202 */ /* 0x000fe20000000f00 */
[----:B------:R-:W-:Y:S05]  /*10480*/  BRA `(.L_x_174) ;  /* 0xffff4fd000007947 */ /* 0x000fea000383ffff */
.L_x_82:
[----:B-1--4-:R-:W-:Y:S01]  /*10490*/  MOV R3, 0x181f ;  /* 0x0000181f00037802 */ /* 0x012fe20000000f00 */
[----:B------:R-:W-:Y:S01]  /*104a0*/  IMAD.MOV.U32 R10, RZ, RZ, RZ ;  /* 0x000000ffff0a7224 */ /* 0x000fe200078e00ff */
[----:B------:R-:W-:Y:S02]  /*104b0*/  MOV R2, 0x104d0 ;  /* 0x000104d000027802 */ /* 0x000fe40000000f00 */
[----:B------:R-:W-:Y:S05]  /*104c0*/  CALL.REL.NOINC `($__internal_1_$__cuda_sm70_shflsync_idx_p) ;  /* 0x0000227000007944 */ /* 0x000fea0003c00000 */
[----:B------:R-:W-:-:S05]  /*104d0*/  BRA `(.L_x_175) ;  /* 0xffff6b9000007947 */ /* 0x000fca000383ffff */
.L_x_85:
[----:B------:R-:W-:Y:S01]  /*104e0*/  MOV R10, RZ ;  /* 0x000000ff000a7202 */ /* 0x000fe20000000f00 */
[----:B------:R-:W-:Y:S01]  /*104f0*/  IMAD.MOV.U32 R56, RZ, RZ, R5 ;  /* 0x000000ffff387224 */ /* 0x000fe200078e0005 */
[----:B------:R-:W-:Y:S01]  /*10500*/  MOV R2, 0x10530 ;  /* 0x0001053000027802 */ /* 0x000fe20000000f00 */
[----:B------:R-:W-:Y:S02]  /*10510*/  IMAD.MOV.U32 R3, RZ, RZ, 0x181f ;  /* 0x0000181fff037424 */ /* 0x000fe400078e00ff */
[----:B------:R-:W-:Y:S05]  /*10520*/  CALL.REL.NOINC `($__internal_1_$__cuda_sm70_shflsync_idx_p) ;  /* 0x0000221000007944 */ /* 0x000fea0003c00000 */
[----:B------:R-:W-:Y:S01]  /*10530*/  MOV R9, R58 ;  /* 0x0000003a00097202 */ /* 0x000fe20000000f00 */
[----:B------:R-:W-:-:S05]  /*10540*/  BRA `(.L_x_176) ;  /* 0xffff7ff000007947 */ /* 0x000fca000383ffff */
.L_x_86:
[----:B------:R-:W-:Y:S01]  /*10550*/  MOV R10, RZ ;  /* 0x000000ff000a7202 */ /* 0x000fe20000000f00 */
[----:B------:R-:W-:Y:S01]  /*10560*/  IMAD.MOV.U32 R56, RZ, RZ, R4 ;  /* 0x000000ffff387224 */ /* 0x000fe200078e0004 */
[----:B------:R-:W-:Y:S01]  /*10570*/  MOV R2, 0x105a0 ;  /* 0x000105a000027802 */ /* 0x000fe20000000f00 */
[----:B------:R-:W-:Y:S02]  /*10580*/  IMAD.MOV.U32 R3, RZ, RZ, 0x181f ;  /* 0x0000181fff037424 */ /* 0x000fe400078e00ff */
[----:B-12---:R-:W-:Y:S05]  /*10590*/  CALL.REL.NOINC `($__internal_1_$__cuda_sm70_shflsync_idx_p) ;  /* 0x000021a000007944 */ /* 0x006fea0003c00000 */
[C---:B------:R-:W-:Y:S01]  /*105a0*/  IADD3 R2, -R198.reuse, 0x10, RZ ;  /* 0x00000010c6027810 */ /* 0x040fe20007ffe1ff */
[----:B------:R-:W-:Y:S01]  /*105b0*/  IMAD.MOV.U32 R56, RZ, RZ, R5 ;  /* 0x000000ffff387224 */ /* 0x000fe200078e0005 */
[----:B------:R-:W-:Y:S01]  /*105c0*/  ISETP.NE.U32.AND P1, PT, R198, RZ, PT ;  /* 0x000000ffc600720c */ /* 0x000fe20003f25070 */
[----:B------:R-:W-:Y:S01]  /*105d0*/  IMAD.MOV.U32 R10, RZ, RZ, 0x1 ;  /* 0x00000001ff0a7424 */ /* 0x000fe200078e00ff */
[----:B------:R-:W-:Y:S04]  /*105e0*/  LOP3.LUT R2, R2, 0xf, RZ, 0xc0, !PT ;  /* 0x0000000f02027812 */ /* 0x000fe800078ec0ff */
[----:B------:R-:W-:Y:S04]  /*105f0*/  IADD3 R2, P3, P2, R2, R58, R17 ;  /* 0x0000003a02027210 */ /* 0x000fe80007a7e011 */
[----:B------:R-:W-:Y:S05]  /*10600*/  IADD3.X R3, RZ, R9, R6, P3, P2 ;  /* 0x00000009ff037210 */ /* 0x000fea0001fe4406 */
[----:B------:R-:W-:Y:S01]  /*10610*/  @!PT LDS RZ, [RZ] ;  /* 0x00000000fffff984 */ /* 0x000fe20000000800 */
[----:B------:R-:W-:Y:S01]  /*10620*/  @!PT LDS RZ, [RZ] ;  /* 0x00000000fffff984 */ /* 0x000fe20000000800 */
[----:B------:R-:W-:Y:S01]  /*10630*/  @!PT LDS RZ, [RZ] ;  /* 0x00000000fffff984 */ /* 0x000fe20000000800 */
[----:B------:R1:W-:Y:S02]  /*10640*/  LDGSTS.E.BYPASS.LTC128B.128.ZFILL [R204+0x2900], [R2.64], P1 ;  /* 0x0290000002cc7fae */ /* 0x0003e40008941d46 */
[----:B-1----:R-:W-:Y:S01]  /*10650*/  MOV R2, 0x10680 ;  /* 0x0001068000027802 */ /* 0x002fe20000000f00 */
[----:B------:R-:W-:Y:S04]  /*10660*/  IMAD.MOV.U32 R3, RZ, RZ, 0x181f ;  /* 0x0000181fff037424 */ /* 0x000fe800078e00ff */
[----:B------:R-:W-:Y:S05]  /*10670*/  CALL.REL.NOINC `($__internal_1_$__cuda_sm70_shflsync_idx_p) ;  /* 0x000020c000007944 */ /* 0x000fea0003c00000 */
[----:B------:R-:W-:Y:S01]  /*10680*/  MOV R10, 0x1 ;  /* 0x00000001000a7802 */ /* 0x000fe20000000f00 */
[----:B------:R-:W-:Y:S01]  /*10690*/  IMAD.MOV.U32 R7, RZ, RZ, R58 ;  /* 0x000000ffff077224 */ /* 0x000fe200078e003a */
[----:B------:R-:W-:Y:S01]  /*106a0*/  MOV R3, 0x181f ;  /* 0x0000181f00037802 */ /* 0x000fe20000000f00 */
[----:B------:R-:W-:Y:S01]  /*106b0*/  IMAD.MOV.U32 R56, RZ, RZ, R4 ;  /* 0x000000ffff387224 */ /* 0x000fe200078e0004 */
[----:B------:R-:W-:Y:S02]  /*106c0*/  MOV R2, 0x106e0 ;  /* 0x000106e000027802 */ /* 0x000fe40000000f00 */
[----:B------:R-:W-:Y:S05]  /*106d0*/  CALL.REL.NOINC `($__internal_1_$__cuda_sm70_shflsync_idx_p) ;  /* 0x0000206000007944 */ /* 0x000fea0003c00000 */
        /* <DEDUP_REMOVED lines=60> */
[----:B------:R-:W-:Y:S01]  /*10aa0*/  MOV R4, R58 ;  /* 0x0000003a00047202 */ /* 0x000fe20000000f00 */
[----:B------:R-:W-:-:S05]  /*10ab0*/  BRA `(.L_x_177) ;  /* 0xffff7c1000007947 */ /* 0x000fca000383ffff */
.L_x_87:
[----:B------:R-:W-:Y:S02]  /*10ac0*/  MOV R3, 0x2 ;  /* 0x0000000200037802 */ /* 0x000fe40000000f00 */
[----:B------:R-:W-:Y:S02]  /*10ad0*/  MOV R2, 0x10af0 ;  /* 0x00010af000027802 */ /* 0x000fe40000000f00 */
[----:B------:R-:W-:Y:S05]  /*10ae0*/  CALL.REL.NOINC `($__internal_0_$__cuda_sm70_shflsync_bfly_p) ;  /* 0x00001bf000007944 */ /* 0x000fea0003c00000 */
[----:B------:R-:W-:Y:S01]  /*10af0*/  FMNMX.FTZ R4, R4, R8, !PT ;  /* 0x0000000804047209 */ /* 0x000fe20007810000 */
[----:B------:R-:W-:Y:S01]  /*10b00*/  IMAD.MOV.U32 R3, RZ, RZ, 0x1 ;  /* 0x00000001ff037424 */ /* 0x000fe200078e00ff */
[----:B------:R-:W-:Y:S02]  /*10b10*/  MOV R2, 0x10b30 ;  /* 0x00010b3000027802 */ /* 0x000fe40000000f00 */
[----:B------:R-:W-:Y:S05]  /*10b20*/  CALL.REL.NOINC `($__internal_0_$__cuda_sm70_shflsync_bfly_p) ;  /* 0x00001bb000007944 */ /* 0x000fea0003c00000 */
[----:B------:R-:W-:Y:S01]  /*10b30*/  IMAD.MOV.U32 R3, RZ, RZ, 0x2 ;  /* 0x00000002ff037424 */ /* 0x000fe200078e00ff */
[----:B------:R-:W-:Y:S01]  /*10b40*/  FMNMX.FTZ R72, R4, R8, !PT ;  /* 0x0000000804487209 */ /* 0x000fe20007810000 */
[----:B------:R-:W-:Y:S01]  /*10b50*/  IMAD.MOV.U32 R4, RZ, RZ, R5 ;  /* 0x000000ffff047224 */ /* 0x000fe200078e0005 */
        /* <DEDUP_REMOVED lines=24> */
[----:B------:R-:W-:Y:S01]  /*10ce0*/  MOV R2, R8 ;  /* 0x0000000800027202 */ /* 0x000fe20000000f00 */
[----:B------:R-:W-:-:S05]  /*10cf0*/  BRA `(.L_x_178) ;  /* 0xffff808000007947 */ /* 0x000fca000383ffff */
.L_x_89:
[----:B-1----:R1:W5:Y:S01]  /*10d00*/  LDL R4, [R1] ;  /* 0x0000000001047983 */ /* 0x0023620000100800 */
[----:B------:R-:W-:-:S02]  /*10d10*/  MOV R3, 0x2 ;  /* 0x0000000200037802 */ /* 0x000fc40000000f00 */
[----:B------:R-:W-:Y:S02]  /*10d20*/  MOV R2, 0x10d40 ;  /* 0x00010d4000027802 */ /* 0x000fe40000000f00 */
[----:B-1---5:R-:W-:Y:S05]  /*10d30*/  CALL.REL.NOINC `($__internal_0_$__cuda_sm70_shflsync_bfly_p) ;  /* 0x000019a000007944 */ /* 0x022fea0003c00000 */
[----:B------:R-:W2:Y:S01]  /*10d40*/  LDL.LU R0, [R1] ;  /* 0x0000000001007983 */ /* 0x000ea20000300800 */
[----:B------:R-:W-:Y:S02]  /*10d50*/  MOV R3, 0x1 ;  /* 0x0000000100037802 */ /* 0x000fe40000000f00 */
[----:B------:R-:W-:Y:S01]  /*10d60*/  MOV R2, 0x10da0 ;  /* 0x00010da000027802 */ /* 0x000fe20000000f00 */
[----:B--2---:R-:W-:-:S05]  /*10d70*/  FADD.FTZ R5, R0, R8 ;  /* 0x0000000800057221 */ /* 0x004fca0000010000 */
[----:B------:R-:W-:Y:S02]  /*10d80*/  MOV R4, R5 ;  /* 0x0000000500047202 */ /* 0x000fe40000000f00 */
[----:B------:R-:W-:Y:S05]  /*10d90*/  CALL.REL.NOINC `($__internal_0_$__cuda_sm70_shflsync_bfly_p) ;  /* 0x0000194000007944 */ /* 0x000fea0003c00000 */
[----:B------:R1:W5:Y:S01]  /*10da0*/  LDL R4, [R1+0x4] ;  /* 0x0000040001047983 */ /* 0x0003620000100800 */
[----:B------:R-:W-:Y:S01]  /*10db0*/  FADD.FTZ R5, R5, R8 ;  /* 0x0000000805057221 */ /* 0x000fe20000010000 */
[----:B------:R-:W-:Y:S02]  /*10dc0*/  MOV R3, 0x2 ;  /* 0x0000000200037802 */ /* 0x000fe40000000f00 */
[----:B------:R-:W-:Y:S02]  /*10dd0*/  MOV R2, 0x10df0 ;  /* 0x00010df000027802 */ /* 0x000fe40000000f00 */
[----:B-1---5:R-:W-:Y:S05]  /*10de0*/  CALL.REL.NOINC `($__internal_0_$__cuda_sm70_shflsync_bfly_p) ;  /* 0x000018f000007944 */ /* 0x022fea0003c00000 */
[----:B------:R-:W2:Y:S01]  /*10df0*/  LDL.LU R0, [R1+0x4] ;  /* 0x0000040001007983 */ /* 0x000ea20000300800 */
        /* <DEDUP_REMOVED lines=24> */
[----:B--2---:R-:W-:Y:S02]  /*10f80*/  FADD.FTZ R4, R0, R8 ;  /* 0x0000000800047221 */ /* 0x004fe40000010000 */
[----:B------:R-:W-:Y:S05]  /*10f90*/  CALL.REL.NOINC `($__internal_0_$__cuda_sm70_shflsync_bfly_p) ;  /* 0x0000174000007944 */ /* 0x000fea0003c00000 */
[----:B------:R-:W-:Y:S05]  /*10fa0*/  BRA `(.L_x_179) ;  /* 0xffff9dd000007947 */ /* 0x000fea000383ffff */
.L_x_96:
[----:B-1234-:R-:W-:Y:S01]  /*10fb0*/  IMAD.MOV.U32 R56, RZ, RZ, R5 ;  /* 0x000000ffff387224 */ /* 0x01efe200078e0005 */
[----:B------:R-:W-:Y:S01]  /*10fc0*/  MOV R10, RZ ;  /* 0x000000ff000a7202 */ /* 0x000fe20000000f00 */
[----:B------:R-:W-:Y:S01]  /*10fd0*/  IMAD.MOV.U32 R3, RZ, RZ, 0x181f ;  /* 0x0000181fff037424 */ /* 0x000fe200078e00ff */
[----:B------:R-:W-:-:S02]  /*10fe0*/  MOV R2, 0x11000 ;  /* 0x0001100000027802 */ /* 0x000fc40000000f00 */
[----:B------:R-:W-:Y:S05]  /*10ff0*/  CALL.REL.NOINC `($__internal_1_$__cuda_sm70_shflsync_idx_p) ;  /* 0x0000174000007944 */ /* 0x000fea0003c00000 */
[----:B------:R-:W-:Y:S01]  /*11000*/  MOV R7, R58 ;  /* 0x0000003a00077202 */ /* 0x000fe20000000f00 */
[----:B------:R-:W-:Y:S05]  /*11010*/  BRA `(.L_x_180) ;  /* 0xffffb3c000007947 */ /* 0x000fea000383ffff */
.L_x_97:
[----:B------:R-:W-:Y:S01]  /*11020*/  IMAD.MOV.U32 R56, RZ, RZ, R6 ;  /* 0x000000ffff387224 */ /* 0x000fe200078e0006 */
[----:B------:R-:W-:Y:S01]  /*11030*/  MOV R10, RZ ;  /* 0x000000ff000a7202 */ /* 0x000fe20000000f00 */
[----:B------:R-:W-:Y:S01]  /*11040*/  IMAD.MOV.U32 R3, RZ, RZ, 0x181f ;  /* 0x0000181fff037424 */ /* 0x000fe200078e00ff */
[----:B------:R-:W-:-:S02]  /*11050*/  MOV R2, 0x11070 ;  /* 0x0001107000027802 */ /* 0x000fc40000000f00 */
[----:B-12---:R-:W-:Y:S05]  /*11060*/  CALL.REL.NOINC `($__internal_1_$__cuda_sm70_shflsync_idx_p) ;  /* 0x000016d000007944 */ /* 0x006fea0003c00000 */
[----:B------:R-:W-:Y:S01]  /*11070*/  MOV R2, R58 ;  /* 0x0000003a00027202 */ /* 0x000fe20000000f00 */
[----:B------:R-:W-:Y:S05]  /*11080*/  BRA `(.L_x_181) ;  /* 0xffffb37000007947 */ /* 0x000fea000383ffff */
.L_x_98:
[----:B------:R-:W-:Y:S01]  /*11090*/  IMAD.MOV.U32 R56, RZ, RZ, R5 ;  /* 0x000000ffff387224 */ /* 0x000fe200078e0005 */
[----:B------:R-:W-:Y:S01]  /*110a0*/  MOV R10, 0x1 ;  /* 0x00000001000a7802 */ /* 0x000fe20000000f00 */
[----:B--2---:R-:W-:Y:S01]  /*110b0*/  IMAD.MOV.U32 R3, RZ, RZ, 0x181f ;  /* 0x0000181fff037424 */ /* 0x004fe200078e00ff */
[----:B------:R-:W-:-:S02]  /*110c0*/  MOV R2, 0x110e0 ;  /* 0x000110e000027802 */ /* 0x000fc40000000f00 */
[----:B-1-3--:R-:W-:Y:S05]  /*110d0*/  CALL.REL.NOINC `($__internal_1_$__cuda_sm70_shflsync_idx_p) ;  /* 0x0000166000007944 */ /* 0x00afea0003c00000 */
        /* <DEDUP_REMOVED lines=8> */
.L_x_99:
[----:B------:R-:W-:Y:S01]  /*11160*/  IMAD.MOV.U32 R56, RZ, RZ, R5 ;  /* 0x000000ffff387224 */ /* 0x000fe200078e0005 */
[----:B------:R-:W-:Y:S01]  /*11170*/  MOV R10, 0x2 ;  /* 0x00000002000a7802 */ /* 0x000fe20000000f00 */
[----:B-1----:R-:W-:Y:S01]  /*11180*/  IMAD.MOV.U32 R3, RZ, RZ, 0x181f ;  /* 0x0000181fff037424 */ /* 0x002fe200078e00ff */
[----:B------:R-:W-:Y:S02]  /*11190*/  MOV R2, 0x111b0 ;  /* 0x000111b000027802 */ /* 0x000fe40000000f00 */
[----:B---34-:R-:W-:Y:S05]  /*111a0*/  CALL.REL.NOINC `($__internal_1_$__cuda_sm70_shflsync_idx_p) ;  /* 0x0000159000007944 */ /* 0x018fea0003c00000 */
[----:B------:R-:W-:Y:S01]  /*111b0*/  MOV R7, R58 ;  /* 0x0000003a00077202 */ /* 0x000fe20000000f00 */
[----:B------:R-:W-:Y:S05]  /*111c0*/  BRA `(.L_x_183) ;  /* 0xffffb39000007947 */ /* 0x000fea000383ffff */
.L_x_100:
[----:B------:R-:W-:Y:S01]  /*111d0*/  IMAD.MOV.U32 R56, RZ, RZ, R6 ;  /* 0x000000ffff387224 */ /* 0x000fe200078e0006 */
[----:B------:R-:W-:Y:S01]  /*111e0*/  MOV R10, 0x2 ;  /* 0x00000002000a7802 */ /* 0x000fe20000000f00 */
[----:B-1----:R-:W-:Y:S01]  /*111f0*/  IMAD.MOV.U32 R3, RZ, RZ, 0x181f ;  /* 0x0000181fff037424 */ /* 0x002fe200078e00ff */
[----:B------:R-:W-:Y:S02]  /*11200*/  MOV R2, 0x11220 ;  /* 0x0001122000027802 */ /* 0x000fe40000000f00 */
[----:B--234-:R-:W-:Y:S05]  /*11210*/  CALL.REL.NOINC `($__internal_1_$__cuda_sm70_shflsync_idx_p) ;  /* 0x0000152000007944 */ /* 0x01cfea0003c00000 */
[----:B------:R-:W-:Y:S01]  /*11220*/  MOV R2, R58 ;  /* 0x0000003a00027202 */ /* 0x000fe20000000f00 */
[----:B------:R-:W-:Y:S05]  /*11230*/  BRA `(.L_x_184) ;  /* 0xffffb34000007947 */ /* 0x000fea000383ffff */
.L_x_101:
[----:B------:R-:W-:Y:S01]  /*11240*/  IMAD.MOV.U32 R56, RZ, RZ, R5 ;  /* 0x000000ffff387224 */ /* 0x000fe200078e0005 */
[----:B------:R-:W-:Y:S01]  /*11250*/  MOV R10, 0x3 ;  /* 0x00000003000a7802 */ /* 0x000fe20000000f00 */
[----:B--2---:R-:W-:Y:S01]  /*11260*/  IMAD.MOV.U32 R3, RZ, RZ, 0x181f ;  /* 0x0000181fff037424 */ /* 0x004fe200078e00ff */
[----:B------:R-:W-:-:S02]  /*11270*/  MOV R2, 0x11290 ;  /* 0x0001129000027802 */ /* 0x000fc40000000f00 */
[----:B-1-34-:R-:W-:Y:S05]  /*11280*/  CALL.REL.NOINC `($__internal_1_$__cuda_sm70_shflsync_idx_p) ;  /* 0x000014b000007944 */ /* 0x01afea0003c00000 */
        /* <DEDUP_REMOVED lines=8> */
.L_x_102:
[----:B------:R-:W-:Y:S01]  /*11310*/  IMAD.MOV.U32 R56, RZ, RZ, R5 ;  /* 0x000000ffff387224 */ /* 0x000fe200078e0005 */
[----:B------:R-:W-:Y:S01]  /*11320*/  MOV R10, 0x4 ;  /* 0x00000004000a7802 */ /* 0x000fe20000000f00 */
[----:B--2---:R-:W-:Y:S01]  /*11330*/  IMAD.MOV.U32 R3, RZ, RZ, 0x181f ;  /* 0x0000181fff037424 */ /* 0x004fe200078e00ff */
[----:B------:R-:W-:Y:S02]  /*11340*/  MOV R2, 0x11360 ;  /* 0x0001136000027802 */ /* 0x000fe40000000f00 */
[----:B-1-34-:R-:W-:Y:S05]  /*11350*/  CALL.REL.NOINC `($__internal_1_$__cuda_sm70_shflsync_idx_p) ;  /* 0x000013e000007944 */ /* 0x01afea0003c00000 */
[----:B------:R-:W-:Y:S01]  /*11360*/  MOV R7, R58 ;  /* 0x0000003a00077202 */ /* 0x000fe20000000f00 */
[----:B------:R-:W-:Y:S05]  /*11370*/  BRA `(.L_x_186) ;  /* 0xffffb31000007947 */ /* 0x000fea000383ffff */
.L_x_103:
[----:B------:R-:W-:Y:S01]  /*11380*/  IMAD.MOV.U32 R56, RZ, RZ, R6 ;  /* 0x000000ffff387224 */ /* 0x000fe200078e0006 */
[----:B------:R-:W-:Y:S01]  /*11390*/  MOV R10, 0x4 ;  /* 0x00000004000a7802 */ /* 0x000fe20000000f00 */
[----:B--2---:R-:W-:Y:S01]  /*113a0*/  IMAD.MOV.U32 R3, RZ, RZ, 0x181f ;  /* 0x0000181fff037424 */ /* 0x004fe200078e00ff */
[----:B------:R-:W-:Y:S02]  /*113b0*/  MOV R2, 0x113d0 ;  /* 0x000113d000027802 */ /* 0x000fe40000000f00 */
[----:B-1-34-:R-:W-:Y:S05]  /*113c0*/  CALL.REL.NOINC `($__internal_1_$__cuda_sm70_shflsync_idx_p) ;  /* 0x0000137000007944 */ /* 0x01afea0003c00000 */
[----:B------:R-:W-:Y:S01]  /*113d0*/  MOV R2, R58 ;  /* 0x0000003a00027202 */ /* 0x000fe20000000f00 */
[----:B------:R-:W-:Y:S05]  /*113e0*/  BRA `(.L_x_187) ;  /* 0xffffb2c000007947 */ /* 0x000fea000383ffff */
.L_x_104:
[----:B------:R-:W-:Y:S01]  /*113f0*/  IMAD.MOV.U32 R56, RZ, RZ, R5 ;  /* 0x000000ffff387224 */ /* 0x000fe200078e0005 */
[----:B------:R-:W-:Y:S01]  /*11400*/  MOV R10, 0x5 ;  /* 0x00000005000a7802 */ /* 0x000fe20000000f00 */
[----:B-1----:R-:W-:Y:S01]  /*11410*/  IMAD.MOV.U32 R3, RZ, RZ, 0x181f ;  /* 0x0000181fff037424 */ /* 0x002fe200078e00ff */
[----:B------:R-:W-:-:S02]  /*11420*/  MOV R2, 0x11440 ;  /* 0x0001144000027802 */ /* 0x000fc40000000f00 */
[----:B--234-:R-:W-:Y:S05]  /*11430*/  CALL.REL.NOINC `($__internal_1_$__cuda_sm70_shflsync_idx_p) ;  /* 0x0000130000007944 */ /* 0x01cfea0003c00000 */
        /* <DEDUP_REMOVED lines=8> */
.L_x_105:
[----:B------:R-:W-:Y:S01]  /*114c0*/  IMAD.MOV.U32 R56, RZ, RZ, R5 ;  /* 0x000000ffff387224 */ /* 0x000fe200078e0005 */
[----:B------:R-:W-:Y:S01]  /*114d0*/  MOV R10, 0x6 ;  /* 0x00000006000a7802 */ /* 0x000fe20000000f00 */
[----:B--2---:R-:W-:Y:S01]  /*114e0*/  IMAD.MOV.U32 R3, RZ, RZ, 0x181f ;  /* 0x0000181fff037424 */ /* 0x004fe200078e00ff */
[----:B------:R-:W-:Y:S02]  /*114f0*/  MOV R2, 0x11510 ;  /* 0x0001151000027802 */ /* 0x000fe40000000f00 */
[----:B-1--4-:R-:W-:Y:S05]  /*11500*/  CALL.REL.NOINC `($__internal_1_$__cuda_sm70_shflsync_idx_p) ;  /* 0x0000123000007944 */ /* 0x012fea0003c00000 */
[----:B------:R-:W-:Y:S01]  /*11510*/  MOV R7, R58 ;  /* 0x0000003a00077202 */ /* 0x000fe20000000f00 */
[----:B------:R-:W-:Y:S05]  /*11520*/  BRA `(.L_x_189) ;  /* 0xffffb29000007947 */ /* 0x000fea000383ffff */
.L_x_106:
[----:B------:R-:W-:Y:S01]  /*11530*/  IMAD.MOV.U32 R56, RZ, RZ, R6 ;  /* 0x000000ffff387224 */ /* 0x000fe200078e0006 */
[----:B------:R-:W-:Y:S01]  /*11540*/  MOV R10, 0x6 ;  /* 0x00000006000a7802 */ /* 0x000fe20000000f00 */
[----:B--2---:R-:W-:Y:S01]  /*11550*/  IMAD.MOV.U32 R3, RZ, RZ, 0x181f ;  /* 0x0000181fff037424 */ /* 0x004fe200078e00ff */
[----:B------:R-:W-:Y:S02]  /*11560*/  MOV R2, 0x11580 ;  /* 0x0001158000027802 */ /* 0x000fe40000000f00 */
[----:B-1-34-:R-:W-:Y:S05]  /*11570*/  CALL.REL.NOINC `($__internal_1_$__cuda_sm70_shflsync_idx_p) ;  /* 0x000011c000007944 */ /* 0x01afea0003c00000 */
[----:B------:R-:W-:Y:S01]  /*11580*/  MOV R2, R58 ;  /* 0x0000003a00027202 */ /* 0x000fe20000000f00 */
[----:B------:R-:W-:Y:S05]  /*11590*/  BRA `(.L_x_190) ;  /* 0xffffb24000007947 */ /* 0x000fea000383ffff */
.L_x_107:
[----:B------:R-:W-:Y:S01]  /*115a0*/  IMAD.MOV.U32 R56, RZ, RZ, R5 ;  /* 0x000000ffff387224 */ /* 0x000fe200078e0005 */
[----:B------:R-:W-:Y:S01]  /*115b0*/  MOV R10, 0x7 ;  /* 0x00000007000a7802 */ /* 0x000fe20000000f00 */
[----:B-1----:R-:W-:Y:S01]  /*115c0*/  IMAD.MOV.U32 R3, RZ, RZ, 0x181f ;  /* 0x0000181fff037424 */ /* 0x002fe200078e00ff */
[----:B------:R-:W-:-:S02]  /*115d0*/  MOV R2, 0x115f0 ;  /* 0x000115f000027802 */ /* 0x000fc40000000f00 */
[----:B--2-4-:R-:W-:Y:S05]  /*115e0*/  CALL.REL.NOINC `($__internal_1_$__cuda_sm70_shflsync_idx_p) ;  /* 0x0000115000007944 */ /* 0x014fea0003c00000 */
        /* <DEDUP_REMOVED lines=8> */
.L_x_109:
[----:B------:R-:W-:Y:S01]  /*11670*/  IMAD.MOV.U32 R56, RZ, RZ, R5 ;  /* 0x000000ffff387224 */ /* 0x000fe200078e0005 */
[----:B------:R-:W-:Y:S01]  /*11680*/  MOV R10, RZ ;  /* 0x000000ff000a7202 */ /* 0x000fe20000000f00 */
[----:B------:R-:W-:Y:S01]  /*11690*/  IMAD.MOV.U32 R3, RZ, RZ, 0x1c1f ;  /* 0x00001c1fff037424 */ /* 0x000fe200078e00ff */
[----:B------:R-:W-:Y:S02]  /*116a0*/  MOV R2, 0x116c0 ;  /* 0x000116c000027802 */ /* 0x000fe40000000f00 */
[----:B------:R-:W-:Y:S05]  /*116b0*/  CALL.REL.NOINC `($__internal_1_$__cuda_sm70_shflsync_idx_p) ;  /* 0x0000108000007944 */ /* 0x000fea0003c00000 */
[----:B------:R-:W-:Y:S01]  /*116c0*/  MOV R4, R58 ;  /* 0x0000003a00047202 */ /* 0x000fe20000000f00 */
[----:B------:R-:W-:Y:S05]  /*116d0*/  BRA `(.L_x_192) ;  /* 0xffffb43000007947 */ /* 0x000fea000383ffff */
.L_x_110:
[----:B------:R-:W-:Y:S01]  /*116e0*/  IMAD.MOV.U32 R56, RZ, RZ, R12 ;  /* 0x000000ffff387224 */ /* 0x000fe200078e000c */
[----:B------:R-:W-:Y:S01]  /*116f0*/  MOV R10, RZ ;  /* 0x000000ff000a7202 */ /* 0x000fe20000000f00 */
[----:B------:R-:W-:Y:S01]  /*11700*/  IMAD.MOV.U32 R3, RZ, RZ, 0x1c1f ;  /* 0x00001c1fff037424 */ /* 0x000fe200078e00ff */
[----:B------:R-:W-:Y:S02]  /*11710*/  MOV R2, 0x11730 ;  /* 0x0001173000027802 */ /* 0x000fe40000000f00 */
[----:B-12---:R-:W-:Y:S05]  /*11720*/  CALL.REL.NOINC `($__internal_1_$__cuda_sm70_shflsync_idx_p) ;  /* 0x0000101000007944 */ /* 0x006fea0003c00000 */
[----:B------:R-:W-:Y:S01]  /*11730*/  MOV R0, R58 ;  /* 0x0000003a00007202 */ /* 0x000fe20000000f00 */
[----:B------:R-:W-:Y:S05]  /*11740*/  BRA `(.L_x_193) ;  /* 0xffffb3e000007947 */ /* 0x000fea000383ffff */
.L_x_113:
        /* <DEDUP_REMOVED lines=13> */
.L_x_116:
[----:B------:R-:W-:Y:S01]  /*11820*/  IMAD.MOV.U32 R56, RZ, RZ, R5 ;  /* 0x000000ffff387224 */ /* 0x000fe200078e0005 */
[----:B---3--:R-:W-:Y:S01]  /*11830*/  MOV R10, 0x2 ;  /* 0x00000002000a7802 */ /* 0x008fe20000000f00 */
[----:B------:R-:W-:Y:S01]  /*11840*/  IMAD.MOV.U32 R3, RZ, RZ, 0x1c1f ;  /* 0x00001c1fff037424 */ /* 0x000fe200078e00ff */
[----:B------:R-:W-:Y:S02]  /*11850*/  MOV R2, 0x11870 ;  /* 0x0001187000027802 */ /* 0x000fe40000000f00 */
[----:B-12-4-:R-:W-:Y:S05]  /*11860*/  CALL.REL.NOINC `($__internal_1_$__cuda_sm70_shflsync_idx_p) ;  /* 0x00000ed000007944 */ /* 0x016fea0003c00000 */
[----:B------:R-:W-:Y:S01]  /*11870*/  MOV R4, R58 ;  /* 0x0000003a00047202 */ /* 0x000fe20000000f00 */
[----:B------:R-:W-:Y:S05]  /*11880*/  BRA `(.L_x_195) ;  /* 0xffffb95000007947 */ /* 0x000fea000383ffff */
.L_x_117:
[----:B------:R-:W-:Y:S01]  /*11890*/  IMAD.MOV.U32 R56, RZ, RZ, R12 ;  /* 0x000000ffff387224 */ /* 0x000fe200078e000c */
[----:B---3--:R-:W-:Y:S01]  /*118a0*/  MOV R10, 0x2 ;  /* 0x00000002000a7802 */ /* 0x008fe20000000f00 */
[----:B------:R-:W-:Y:S01]  /*118b0*/  IMAD.MOV.U32 R3, RZ, RZ, 0x1c1f ;  /* 0x00001c1fff037424 */ /* 0x000fe200078e00ff */
[----:B------:R-:W-:Y:S02]  /*118c0*/  MOV R2, 0x118e0 ;  /* 0x000118e000027802 */ /* 0x000fe40000000f00 */
[----:B-12-4-:R-:W-:Y:S05]  /*118d0*/  CALL.REL.NOINC `($__internal_1_$__cuda_sm70_shflsync_idx_p) ;  /* 0x00000e6000007944 */ /* 0x016fea0003c00000 */
[----:B------:R-:W-:Y:S01]  /*118e0*/  MOV R0, R58 ;  /* 0x0000003a00007202 */ /* 0x000fe20000000f00 */
[----:B------:R-:W-:Y:S05]  /*118f0*/  BRA `(.L_x_196) ;  /* 0xffffb90000007947 */ /* 0x000fea000383ffff */
.L_x_120:
[----:B------:R-:W-:Y:S01]  /*11900*/  IMAD.MOV.U32 R56, RZ, RZ, R5 ;  /* 0x000000ffff387224 */ /* 0x000fe200078e0005 */
[----:B--23--:R-:W-:Y:S01]  /*11910*/  MOV R10, 0x3 ;  /* 0x00000003000a7802 */ /* 0x00cfe20000000f00 */
[----:B------:R-:W-:Y:S01]  /*11920*/  IMAD.MOV.U32 R3, RZ, RZ, 0x1c1f ;  /* 0x00001c1fff037424 */ /* 0x000fe200078e00ff */
[----:B------:R-:W-:-:S02]  /*11930*/  MOV R2, 0x11950 ;  /* 0x0001195000027802 */ /* 0x000fc40000000f00 */
[----:B-1--4-:R-:W-:Y:S05]  /*11940*/  CALL.REL.NOINC `($__internal_1_$__cuda_sm70_shflsync_idx_p) ;  /* 0x00000df000007944 */ /* 0x012fea0003c00000 */
        /* <DEDUP_REMOVED lines=8> */
.L_x_124:
[----:B------:R-:W-:Y:S01]  /*119d0*/  IMAD.MOV.U32 R56, RZ, RZ, R5 ;  /* 0x000000ffff387224 */ /* 0x000fe200078e0005 */
[----:B------:R-:W-:Y:S01]  /*119e0*/  MOV R10, RZ ;  /* 0x000000ff000a7202 */ /* 0x000fe20000000f00 */
[----:B------:R-:W-:Y:S01]  /*119f0*/  IMAD.MOV.U32 R3, RZ, RZ, 0x181f ;  /* 0x0000181fff037424 */ /* 0x000fe200078e00ff */
[----:B------:R-:W-:Y:S02]  /*11a00*/  MOV R2, 0x11a20 ;  /* 0x00011a2000027802 */ /* 0x000fe40000000f00 */
[----:B------:R-:W-:Y:S05]  /*11a10*/  CALL.REL.NOINC `($__internal_1_$__cuda_sm70_shflsync_idx_p) ;  /* 0x00000d2000007944 */ /* 0x000fea0003c00000 */
[----:B------:R-:W-:Y:S01]  /*11a20*/  MOV R7, R58 ;  /* 0x0000003a00077202 */ /* 0x000fe20000000f00 */
[----:B------:R-:W-:Y:S05]  /*11a30*/  BRA `(.L_x_198) ;  /* 0xffffc62000007947 */ /* 0x000fea000383ffff */
.L_x_125:
[----:B------:R-:W-:Y:S01]  /*11a40*/  IMAD.MOV.U32 R56, RZ, RZ, R6 ;  /* 0x000000ffff387224 */ /* 0x000fe200078e0006 */
[----:B------:R-:W-:Y:S01]  /*11a50*/  MOV R10, RZ ;  /* 0x000000ff000a7202 */ /* 0x000fe20000000f00 */
[----:B------:R-:W-:Y:S01]  /*11a60*/  IMAD.MOV.U32 R3, RZ, RZ, 0x181f ;  /* 0x0000181fff037424 */ /* 0x000fe200078e00ff */
[----:B------:R-:W-:Y:S02]  /*11a70*/  MOV R2, 0x11a90 ;  /* 0x00011a9000027802 */ /* 0x000fe40000000f00 */
[----:B-12---:R-:W-:Y:S05]  /*11a80*/  CALL.REL.NOINC `($__internal_1_$__cuda_sm70_shflsync_idx_p) ;  /* 0x00000cb000007944 */ /* 0x006fea0003c00000 */
[----:B------:R-:W-:Y:S01]  /*11a90*/  MOV R2, R58 ;  /* 0x0000003a00027202 */ /* 0x000fe20000000f00 */
[----:B------:R-:W-:Y:S05]  /*11aa0*/  BRA `(.L_x_199) ;  /* 0xffffc5d000007947 */ /* 0x000fea000383ffff */
.L_x_126:
        /* <DEDUP_REMOVED lines=13> */
.L_x_127:
[----:B------:R-:W-:Y:S01]  /*11b80*/  IMAD.MOV.U32 R56, RZ, RZ, R5 ;  /* 0x000000ffff387224 */ /* 0x000fe200078e0005 */
[----:B------:R-:W-:Y:S01]  /*11b90*/  MOV R10, 0x2 ;  /* 0x00000002000a7802 */ /* 0x000fe20000000f00 */
[----:B-1----:R-:W-:Y:S01]  /*11ba0*/  IMAD.MOV.U32 R3, RZ, RZ, 0x181f ;  /* 0x0000181fff037424 */ /* 0x002fe200078e00ff */
[----:B------:R-:W-:Y:S02]  /*11bb0*/  MOV R2, 0x11bd0 ;  /* 0x00011bd000027802 */ /* 0x000fe40000000f00 */
[----:B---34-:R-:W-:Y:S05]  /*11bc0*/  CALL.REL.NOINC `($__internal_1_$__cuda_sm70_shflsync_idx_p) ;  /* 0x00000b7000007944 */ /* 0x018fea0003c00000 */
[----:B------:R-:W-:Y:S01]  /*11bd0*/  MOV R7, R58 ;  /* 0x0000003a00077202 */ /* 0x000fe20000000f00 */
[----:B------:R-:W-:Y:S05]  /*11be0*/  BRA `(.L_x_201) ;  /* 0xffffc60000007947 */ /* 0x000fea000383ffff */
.L_x_128:
[----:B------:R-:W-:Y:S01]  /*11bf0*/  IMAD.MOV.U32 R56, RZ, RZ, R6 ;  /* 0x000000ffff387224 */ /* 0x000fe200078e0006 */
[----:B------:R-:W-:Y:S01]  /*11c00*/  MOV R10, 0x2 ;  /* 0x00000002000a7802 */ /* 0x000fe20000000f00 */
[----:B-1----:R-:W-:Y:S01]  /*11c10*/  IMAD.MOV.U32 R3, RZ, RZ, 0x181f ;  /* 0x0000181fff037424 */ /* 0x002fe200078e00ff */
[----:B------:R-:W-:Y:S02]  /*11c20*/  MOV R2, 0x11c40 ;  /* 0x00011c4000027802 */ /* 0x000fe40000000f00 */
[----:B--234-:R-:W-:Y:S05]  /*11c30*/  CALL.REL.NOINC `($__internal_1_$__cuda_sm70_shflsync_idx_p) ;  /* 0x00000b0000007944 */ /* 0x01cfea0003c00000 */
[----:B------:R-:W-:Y:S01]  /*11c40*/  MOV R2, R58 ;  /* 0x0000003a00027202 */ /* 0x000fe20000000f00 */
[----:B------:R-:W-:Y:S05]  /*11c50*/  BRA `(.L_x_202) ;  /* 0xffffc5b000007947 */ /* 0x000fea000383ffff */
.L_x_129:
        /* <DEDUP_REMOVED lines=13> */
.L_x_130:
[----:B------:R-:W-:Y:S01]  /*11d30*/  IMAD.MOV.U32 R56, RZ, RZ, R5 ;  /* 0x000000ffff387224 */ /* 0x000fe200078e0005 */
[----:B------:R-:W-:Y:S01]  /*11d40*/  MOV R10, 0x4 ;  /* 0x00000004000a7802 */ /* 0x000fe20000000f00 */
[----:B--2---:R-:W-:Y:S01]  /*11d50*/  IMAD.MOV.U32 R3, RZ, RZ, 0x181f ;  /* 0x0000181fff037424 */ /* 0x004fe200078e00ff */
[----:B------:R-:W-:Y:S02]  /*11d60*/  MOV R2, 0x11d80 ;  /* 0x00011d8000027802 */ /* 0x000fe40000000f00 */
[----:B-1-34-:R-:W-:Y:S05]  /*11d70*/  CALL.REL.NOINC `($__internal_1_$__cuda_sm70_shflsync_idx_p) ;  /* 0x000009c000007944 */ /* 0x01afea0003c00000 */
[----:B------:R-:W-:Y:S01]  /*11d80*/  MOV R7, R58 ;  /* 0x0000003a00077202 */ /* 0x000fe20000000f00 */
[----:B------:R-:W-:Y:S05]  /*11d90*/  BRA `(.L_x_204) ;  /* 0xffffc58000007947 */ /* 0x000fea000383ffff */
.L_x_131:
[----:B------:R-:W-:Y:S01]  /*11da0*/  IMAD.MOV.U32 R56, RZ, RZ, R6 ;  /* 0x000000ffff387224 */ /* 0x000fe200078e0006 */
[----:B------:R-:W-:Y:S01]  /*11db0*/  MOV R10, 0x4 ;  /* 0x00000004000a7802 */ /* 0x000fe20000000f00 */
[----:B--2---:R-:W-:Y:S01]  /*11dc0*/  IMAD.MOV.U32 R3, RZ, RZ, 0x181f ;  /* 0x0000181fff037424 */ /* 0x004fe200078e00ff */
[----:B------:R-:W-:Y:S02]  /*11dd0*/  MOV R2, 0x11df0 ;  /* 0x00011df000027802 */ /* 0x000fe40000000f00 */
[----:B-1-34-:R-:W-:Y:S05]  /*11de0*/  CALL.REL.NOINC `($__internal_1_$__cuda_sm70_shflsync_idx_p) ;  /* 0x0000095000007944 */ /* 0x01afea0003c00000 */
[----:B------:R-:W-:Y:S01]  /*11df0*/  MOV R2, R58 ;  /* 0x0000003a00027202 */ /* 0x000fe20000000f00 */
[----:B------:R-:W-:Y:S05]  /*11e00*/  BRA `(.L_x_205) ;  /* 0xffffc53000007947 */ /* 0x000fea000383ffff */
.L_x_132:
        /* <DEDUP_REMOVED lines=13> */
.L_x_133:
[----:B------:R-:W-:Y:S01]  /*11ee0*/  IMAD.MOV.U32 R56, RZ, RZ, R5 ;  /* 0x000000ffff387224 */ /* 0x000fe200078e0005 */
[----:B------:R-:W-:Y:S01]  /*11ef0*/  MOV R10, 0x6 ;  /* 0x00000006000a7802 */ /* 0x000fe20000000f00 */
[----:B--2---:R-:W-:Y:S01]  /*11f00*/  IMAD.MOV.U32 R3, RZ, RZ, 0x181f ;  /* 0x0000181fff037424 */ /* 0x004fe200078e00ff */
[----:B------:R-:W-:Y:S02]  /*11f10*/  MOV R2, 0x11f30 ;  /* 0x00011f3000027802 */ /* 0x000fe40000000f00 */
[----:B-1--4-:R-:W-:Y:S05]  /*11f20*/  CALL.REL.NOINC `($__internal_1_$__cuda_sm70_shflsync_idx_p) ;  /* 0x0000081000007944 */ /* 0x012fea0003c00000 */
[----:B------:R-:W-:Y:S01]  /*11f30*/  MOV R7, R58 ;  /* 0x0000003a00077202 */ /* 0x000fe20000000f00 */
[----:B------:R-:W-:Y:S05]  /*11f40*/  BRA `(.L_x_207) ;  /* 0xffffc50000007947 */ /* 0x000fea000383ffff */
.L_x_134:
[----:B------:R-:W-:Y:S01]  /*11f50*/  IMAD.MOV.U32 R56, RZ, RZ, R6 ;  /* 0x000000ffff387224 */ /* 0x000fe200078e0006 */
[----:B------:R-:W-:Y:S01]  /*11f60*/  MOV R10, 0x6 ;  /* 0x00000006000a7802 */ /* 0x000fe20000000f00 */
[----:B--2---:R-:W-:Y:S01]  /*11f70*/  IMAD.MOV.U32 R3, RZ, RZ, 0x181f ;  /* 0x0000181fff037424 */ /* 0x004fe200078e00ff */
[----:B------:R-:W-:Y:S02]  /*11f80*/  MOV R2, 0x11fa0 ;  /* 0x00011fa000027802 */ /* 0x000fe40000000f00 */
[----:B-1-34-:R-:W-:Y:S05]  /*11f90*/  CALL.REL.NOINC `($__internal_1_$__cuda_sm70_shflsync_idx_p) ;  /* 0x000007a000007944 */ /* 0x01afea0003c00000 */
[----:B------:R-:W-:Y:S01]  /*11fa0*/  MOV R2, R58 ;  /* 0x0000003a00027202 */ /* 0x000fe20000000f00 */
[----:B------:R-:W-:Y:S05]  /*11fb0*/  BRA `(.L_x_208) ;  /* 0xffffc4b000007947 */ /* 0x000fea000383ffff */
.L_x_135:
        /* <DEDUP_REMOVED lines=13> */
.L_x_137:
[----:B------:R-:W-:Y:S01]  /*12090*/  IMAD.MOV.U32 R56, RZ, RZ, R57 ;  /* 0x000000ffff387224 */ /* 0x000fe200078e0039 */
[----:B------:R-:W-:Y:S01]  /*120a0*/  MOV R10, RZ ;  /* 0x000000ff000a7202 */ /* 0x000fe20000000f00 */
[----:B----4-:R-:W-:Y:S01]  /*120b0*/  IMAD.MOV.U32 R3, RZ, RZ, 0x1f ;  /* 0x0000001fff037424 */ /* 0x010fe200078e00ff */
[----:B------:R-:W-:Y:S02]  /*120c0*/  MOV R2, 0x120e0 ;  /* 0x000120e000027802 */ /* 0x000fe40000000f00 */
[----:B------:R-:W-:Y:S05]  /*120d0*/  CALL.REL.NOINC `($__internal_1_$__cuda_sm70_shflsync_idx_p) ;  /* 0x0000066000007944 */ /* 0x000fea0003c00000 */
[----:B------:R-:W-:Y:S01]  /*120e0*/  MOV R9, R58 ;  /* 0x0000003a00097202 */ /* 0x000fe20000000f00 */
[----:B------:R-:W-:Y:S05]  /*120f0*/  BRA `(.L_x_210) ;  /* 0xffffc56000007947 */ /* 0x000fea000383ffff */
.L_x_138:
[----:B------:R-:W-:Y:S01]  /*12100*/  IMAD.MOV.U32 R56, RZ, RZ, R57 ;  /* 0x000000ffff387224 */ /* 0x000fe200078e0039 */
[----:B------:R-:W-:Y:S01]  /*12110*/  MOV R10, 0x1 ;  /* 0x00000001000a7802 */ /* 0x000fe20000000f00 */
[----:B----4-:R-:W-:Y:S01]  /*12120*/  IMAD.MOV.U32 R3, RZ, RZ, 0x1f ;  /* 0x0000001fff037424 */ /* 0x010fe200078e00ff */
[----:B------:R-:W-:Y:S02]  /*12130*/  MOV R2, 0x12150 ;  /* 0x0001215000027802 */ /* 0x000fe40000000f00 */
[----:B-12---:R-:W-:Y:S05]  /*12140*/  CALL.REL.NOINC `($__internal_1_$__cuda_sm70_shflsync_idx_p) ;  /* 0x000005f000007944 */ /* 0x006fea0003c00000 */
[----:B------:R-:W-:Y:S01]  /*12150*/  MOV R8, R58 ;  /* 0x0000003a00087202 */ /* 0x000fe20000000f00 */
[----:B------:R-:W-:Y:S05]  /*12160*/  BRA `(.L_x_211) ;  /* 0xffffc51000007947 */ /* 0x000fea000383ffff */
.L_x_139:
[----:B------:R-:W-:Y:S02]  /*12170*/  MOV R2, 0x1 ;  /* 0x0000000100027802 */ /* 0x000fe40000000f00 */
[----:B------:R-:W-:-:S02]  /*12180*/  MOV R3, 0x121a0 ;  /* 0x000121a000037802 */ /* 0x000fc40000000f00 */
[----:B-123--:R-:W-:Y:S05]  /*12190*/  CALL.REL.NOINC `($__internal_2_$__cuda_sm70_shflsync_up_p) ;  /* 0x000005f000007944 */ /* 0x00efea0003c00000 */
[----:B------:R-:W-:Y:S05]  /*121a0*/  BRA `(.L_x_212) ;  /* 0xffffc60000007947 */ /* 0x000fea000383ffff */
.L_x_140:
[----:B------:R-:W-:Y:S02]  /*121b0*/  MOV R2, 0x2 ;  /* 0x0000000200027802 */ /* 0x000fe40000000f00 */
[----:B------:R-:W-:-:S02]  /*121c0*/  MOV R3, 0x121e0 ;  /* 0x000121e000037802 */ /* 0x000fc40000000f00 */
[----:B-12---:R-:W-:Y:S05]  /*121d0*/  CALL.REL.NOINC `($__internal_2_$__cuda_sm70_shflsync_up_p) ;  /* 0x000005b000007944 */ /* 0x006fea0003c00000 */
        /* <DEDUP_REMOVED lines=24> */
.L_x_144:
[----:B------:R-:W-:Y:S02]  /*12360*/  MOV R2, 0x1 ;  /* 0x0000000100027802 */ /* 0x000fe40000000f00 */
[----:B------:R-:W-:Y:S02]  /*12370*/  MOV R3, 0x12390 ;  /* 0x0001239000037802 */ /* 0x000fe40000000f00 */
[----:B------:R-:W-:Y:S05]  /*12380*/  CALL.REL.NOINC `($__internal_2_$__cuda_sm70_shflsync_up_p) ;  /* 0x0000040000007944 */ /* 0x000fea0003c00000 */
[----:B------:R-:W-:Y:S01]  /*12390*/  MOV R2, R4 ;  /* 0x0000000400027202 */ /* 0x000fe20000000f00 */
[----:B------:R-:W-:Y:S05]  /*123a0*/  BRA `(.L_x_214) ;  /* 0xffffc66000007947 */ /* 0x000fea000383ffff */
.L_x_145:
        /* <DEDUP_REMOVED lines=27> */
.L_x_147:
[----:B------:R-:W-:Y:S02]  /*12560*/  SEL R0, RZ, 0x1, P0 ;  /* 0x00000001ff007807 */ /* 0x000fe40000000000 */
[----:B------:R-:W-:Y:S02]  /*12570*/  MOV R2, 0x12590 ;  /* 0x0001259000027802 */ /* 0x000fe40000000f00 */
[----:B---3--:R-:W-:Y:S05]  /*12580*/  CALL.REL.NOINC `($__internal_3_$__cuda_sm70_votesync_ballot) ;  /* 0x0000027000007944 */ /* 0x008fea0003c00000 */
[----:B------:R-:W-:Y:S05]  /*12590*/  BRA `(.L_x_216) ;  /* 0xffffc60000007947 */ /* 0x000fea000383ffff */
.L_x_148:
[----:B------:R-:W-:Y:S01]  /*125a0*/  IMAD.MOV.U32 R56, RZ, RZ, R6 ;  /* 0x000000ffff387224 */ /* 0x000fe200078e0006 */
[----:B--2---:R-:W-:Y:S01]  /*125b0*/  MOV R10, R11 ;  /* 0x0000000b000a7202 */ /* 0x004fe20000000f00 */
[----:B------:R-:W-:Y:S01]  /*125c0*/  IMAD.MOV.U32 R3, RZ, RZ, 0x1f ;  /* 0x0000001fff037424 */ /* 0x000fe200078e00ff */
[----:B------:R-:W-:Y:S02]  /*125d0*/  MOV R2, 0x125f0 ;  /* 0x000125f000027802 */ /* 0x000fe40000000f00 */
[----:B-1-3--:R-:W-:Y:S05]  /*125e0*/  CALL.REL.NOINC `($__internal_1_$__cuda_sm70_shflsync_idx_p) ;  /* 0x0000015000007944 */ /* 0x00afea0003c00000 */
[----:B------:R-:W-:Y:S01]  /*125f0*/  IMAD.MOV.U32 R6, RZ, RZ, R58 ;  /* 0x000000ffff067224 */ /* 0x000fe200078e003a */
[----:B------:R-:W-:Y:S01]  /*12600*/  MOV R10, R11 ;  /* 0x0000000b000a7202 */ /* 0x000fe20000000f00 */
[----:B------:R-:W-:Y:S01]  /*12610*/  IMAD.MOV.U32 R56, RZ, RZ, R7 ;  /* 0x000000ffff387224 */ /* 0x000fe200078e0007 */
[----:B------:R-:W-:Y:S02]  /*12620*/  MOV R3, 0x1f ;  /* 0x0000001f00037802 */ /* 0x000fe40000000f00 */
[----:B------:R-:W-:-:S02]  /*12630*/  MOV R2, 0x12650 ;  /* 0x0001265000027802 */ /* 0x000fc40000000f00 */
[----:B------:R-:W-:Y:S05]  /*12640*/  CALL.REL.NOINC `($__internal_1_$__cuda_sm70_shflsync_idx_p) ;  /* 0x000000f000007944 */ /* 0x000fea0003c00000 */
[----:B------:R-:W-:Y:S01]  /*12650*/  MOV R7, R58 ;  /* 0x0000003a00077202 */ /* 0x000fe20000000f00 */
[----:B------:R-:W-:Y:S05]  /*12660*/  BRA `(.L_x_217) ;  /* 0xffffc57000007947 */ /* 0x000fea000383ffff */
.L_x_151:
[----:B------:R-:W-:Y:S01]  /*12670*/  IMAD.MOV.U32 R56, RZ, RZ, R4 ;  /* 0x000000ffff387224 */ /* 0x000fe200078e0004 */
[----:B------:R-:W-:Y:S01]  /*12680*/  MOV R10, R0 ;  /* 0x00000000000a7202 */ /* 0x000fe20000000f00 */
[----:B------:R-:W-:Y:S01]  /*12690*/  IMAD.MOV.U32 R3, RZ, RZ, 0x1f ;  /* 0x0000001fff037424 */ /* 0x000fe200078e00ff */
[----:B------:R-:W-:-:S02]  /*126a0*/  MOV R2, 0x126c0 ;  /* 0x000126c000027802 */ /* 0x000fc40000000f00 */
[----:B--234-:R-:W-:Y:S05]  /*126b0*/  CALL.REL.NOINC `($__internal_1_$__cuda_sm70_shflsync_idx_p) ;  /* 0x0000008000007944 */ /* 0x01cfea0003c00000 */
[----:B------:R-:W-:Y:S01]  /*126c0*/  MOV R12, R58 ;  /* 0x0000003a000c7202 */ /* 0x000fe20000000f00 */
[----:B------:R-:W-:Y:S05]  /*126d0*/  BRA `(.L_x_150) ;  /* 0xffffc56000007947 */ /* 0x000fea000383ffff */
        .weak           $__internal_0_$__cuda_sm70_shflsync_bfly_p
        .type           $__internal_0_$__cuda_sm70_shflsync_bfly_p,@function
        .size           $__internal_0_$__cuda_sm70_shflsync_bfly_p,($__internal_1_$__cuda_sm70_shflsync_idx_p - $__internal_0_$__cuda_sm70_shflsync_bfly_p)
$__internal_0_$__cuda_sm70_shflsync_bfly_p:
[----:B------:R-:W-:Y:S02]  /*126e0*/  MOV R8, 0x1f ;  /* 0x0000001f00087802 */ /* 0x000fe40000000f00 */
[----:B------:R-:W-:-:S04]  /*126f0*/  MOV R14, 0xffffffff ;  /* 0xffffffff000e7802 */ /* 0x000fc80000000f00 */
[----:B------:R-:W-:Y:S04]  /*12700*/  WARPSYNC R14 ;  /* 0x0000000e00007348 */ /* 0x000fe80003800000 */
[----:B------:R1:W2:Y:S02]  /*12710*/  SHFL.BFLY PT, R8, R4, R3, R8 ;  /* 0x0c00000304087389 */ /* 0x0002a400000e0008 */
[----:B-1----:R-:W-:-:S04]  /*12720*/  MOV R3, 0x0 ;  /* 0x0000000000037802 */ /* 0x002fc80000000f00 */
[----:B--2---:R-:W-:Y:S05]  /*12730*/  RET.REL.NODEC R2 `(_ZN7cutlass13device_kernelIN5flash19enable_sm80_to_sm89INS1_16FlashAttnFwdSm80INS1_25CollectiveMainloopFwdSm80ILi4ELi1ELb0EN4cute5tupleIJNS5_1CILi128EEENS7_ILi80EEENS7_ILi64EEEEEELi64ENS_6half_tEfNS_4arch4Sm80ELb0ELb0ELb1ELb1ELb1ELb0ELb1ELb1EEENS1_21CollectiveEpilogueFwdINS6_IJS8_SA_S9_EEENS6_IJNS7_ILi1EEESI_SI_EEESC_SE_Li128ELb1ELb1ELb1ELb0EEENS1_36VarlenDynamicPersistentTileSchedulerILi128ELi80ELi128ELi128ELb1ELb1ELb0ELb0ELb1ELb1EEEEEEEEEvNT_6ParamsE) ;  /* 0xfffed8c002007950 */ /* 0x004fea0003c3ffff */
        .weak           $__internal_1_$__cuda_sm70_shflsync_idx_p
        .type           $__internal_1_$__cuda_sm70_shflsync_idx_p,@function
        .size           $__internal_1_$__cuda_sm70_shflsync_idx_p,($__internal_2_$__cuda_sm70_shflsync_up_p - $__internal_1_$__cuda_sm70_shflsync_idx_p)
$__internal_1_$__cuda_sm70_shflsync_idx_p:
[----:B------:R-:W-:-:S04]  /*12740*/  MOV R58, 0xffffffff ;  /* 0xffffffff003a7802 */ /* 0x000fc80000000f00 */
[----:B------:R-:W-:Y:S04]  /*12750*/  WARPSYNC R58 ;  /* 0x0000003a00007348 */ /* 0x000fe80003800000 */
[----:B------:R1:W2:Y:S02]  /*12760*/  SHFL.IDX PT, R58, R56, R10, R3 ;  /* 0x0000000a383a7389 */ /* 0x0002a400000e0003 */
[----:B-1----:R-:W-:-:S04]  /*12770*/  MOV R3, 0x0 ;  /* 0x0000000000037802 */ /* 0x002fc80000000f00 */
[----:B--2---:R-:W-:Y:S05]  /*12780*/  RET.REL.NODEC R2 `(_ZN7cutlass13device_kernelIN5flash19enable_sm80_to_sm89INS1_16FlashAttnFwdSm80INS1_25CollectiveMainloopFwdSm80ILi4ELi1ELb0EN4cute5tupleIJNS5_1CILi128EEENS7_ILi80EEENS7_ILi64EEEEEELi64ENS_6half_tEfNS_4arch4Sm80ELb0ELb0ELb1ELb1ELb1ELb0ELb1ELb1EEENS1_21CollectiveEpilogueFwdINS6_IJS8_SA_S9_EEENS6_IJNS7_ILi1EEESI_SI_EEESC_SE_Li128ELb1ELb1ELb1ELb0EEENS1_36VarlenDynamicPersistentTileSchedulerILi128ELi80ELi128ELi128ELb1ELb1ELb0ELb0ELb1ELb1EEEEEEEEEvNT_6ParamsE) ;  /* 0xfffed87002007950 */ /* 0x004fea0003c3ffff */
        .weak           $__internal_2_$__cuda_sm70_shflsync_up_p
        .type           $__internal_2_$__cuda_sm70_shflsync_up_p,@function
        .size           $__internal_2_$__cuda_sm70_shflsync_up_p,($__internal_3_$__cuda_sm70_votesync_ballot - $__internal_2_$__cuda_sm70_shflsync_up_p)
$__internal_2_$__cuda_sm70_shflsync_up_p:
[----:B------:R-:W-:Y:S02]  /*12790*/  IMAD.MOV.U32 R4, RZ, RZ, RZ ;  /* 0x000000ffff047224 */ /* 0x000fe400078e00ff */
[----:B------:R-:W-:-:S04]  /*127a0*/  IMAD.MOV.U32 R10, RZ, RZ, -0x1 ;  /* 0xffffffffff0a7424 */ /* 0x000fc800078e00ff */
[----:B------:R-:W-:Y:S04]  /*127b0*/  WARPSYNC R10 ;  /* 0x0000000a00007348 */ /* 0x000fe80003800000 */
[----:B------:R1:W2:Y:S02]  /*127c0*/  SHFL.UP PT, R4, R0, R2, R4 ;  /* 0x0400000200047389 */ /* 0x0002a400000e0004 */
[----:B-1----:R-:W-:Y:S02]  /*127d0*/  MOV R2, R3 ;  /* 0x0000000300027202 */ /* 0x002fe40000000f00 */
[----:B------:R-:W-:-:S04]  /*127e0*/  MOV R3, 0x0 ;  /* 0x0000000000037802 */ /* 0x000fc80000000f00 */
[----:B--2---:R-:W-:Y:S05]  /*127f0*/  RET.REL.NODEC R2 `(_ZN7cutlass13device_kernelIN5flash19enable_sm80_to_sm89INS1_16FlashAttnFwdSm80INS1_25CollectiveMainloopFwdSm80ILi4ELi1ELb0EN4cute5tupleIJNS5_1CILi128EEENS7_ILi80EEENS7_ILi64EEEEEELi64ENS_6half_tEfNS_4arch4Sm80ELb0ELb0ELb1ELb1ELb1ELb0ELb1ELb1EEENS1_21CollectiveEpilogueFwdINS6_IJS8_SA_S9_EEENS6_IJNS7_ILi1EEESI_SI_EEESC_SE_Li128ELb1ELb1ELb1ELb0EEENS1_36VarlenDynamicPersistentTileSchedulerILi128ELi80ELi128ELi128ELb1ELb1ELb0ELb0ELb1ELb1EEEEEEEEEvNT_6ParamsE) ;  /* 0xfffed80002007950 */ /* 0x004fea0003c3ffff */
        .weak           $__internal_3_$__cuda_sm70_votesync_ballot
        .type           $__internal_3_$__cuda_sm70_votesync_ballot,@function
        .size           $__internal_3_$__cuda_sm70_votesync_ballot,(.L_x_3819 - $__internal_3_$__cuda_sm70_votesync_ballot)
$__internal_3_$__cuda_sm70_votesync_ballot:
[----:B------:R-:W-:Y:S01]  /*12800*/  ISETP.NE.U32.AND P0, PT, R0, 0x1, PT ;  /* 0x000000010000780c */ /* 0x000fe20003f05070 */
[----:B------:R-:W-:-:S04]  /*12810*/  IMAD.MOV.U32 R3, RZ, RZ, -0x1 ;  /* 0xffffffffff037424 */ /* 0x000fc800078e00ff */
[----:B------:R-:W-:Y:S08]  /*12820*/  WARPSYNC R3 ;  /* 0x0000000300007348 */ /* 0x000ff00003800000 */
[----:B------:R-:W-:-:S04]  /*12830*/  VOTE.ANY R0, PT, !P0 ;  /* 0x0000000000007806 */ /* 0x000fc800040e0100 */
[----:B------:R-:W-:Y:S01]  /*12840*/  LOP3.LUT R0, R0, R3, RZ, 0xc0, !PT ;  /* 0x0000000300007212 */ /* 0x000fe200078ec0ff */
[----:B------:R-:W-:-:S04]  /*12850*/  IMAD.MOV.U32 R3, RZ, RZ, 0x0 ;  /* 0x00000000ff037424 */ /* 0x000fc800078e00ff */
[----:B------:R-:W-:Y:S05]  /*12860*/  RET.REL.NODEC R2 `(_ZN7cutlass13device_kernelIN5flash19enable_sm80_to_sm89INS1_16FlashAttnFwdSm80INS1_25CollectiveMainloopFwdSm80ILi4ELi1ELb0EN4cute5tupleIJNS5_1CILi128EEENS7_ILi80EEENS7_ILi64EEEEEELi64ENS_6half_tEfNS_4arch4Sm80ELb0ELb0ELb1ELb1ELb1ELb0ELb1ELb1EEENS1_21CollectiveEpilogueFwdINS6_IJS8_SA_S9_EEENS6_IJNS7_ILi1EEESI_SI_EEESC_SE_Li128ELb1ELb1ELb1ELb0EEENS1_36VarlenDynamicPersistentTileSchedulerILi128ELi80ELi128ELi128ELb1ELb1ELb0ELb0ELb1ELb1EEEEEEEEEvNT_6ParamsE) ;  /* 0xfffed79002007950 */ /* 0x000fea0003c3ffff */
.L_x_218:
        /* <DEDUP_REMOVED lines=9> */
.L_x_3819:


//--------------------- .text._ZN7cutlass13device_kernelIN5flash19enable_sm80_to_sm89INS1_16FlashAttnFwdSm80INS1_25CollectiveMainloopFwdSm80ILi4ELi1ELb0EN4cute5tupleIJNS5_1CILi128EEENS7_ILi80EEENS7_ILi64EEEEEELi64ENS_6half_tEfNS_4arch4Sm80ELb0ELb0ELb1ELb1ELb1ELb1ELb1ELb1EEENS1_21CollectiveEpilogueFwdINS6_IJS8_SA_S9_EEENS6_IJNS7_ILi1EEESI_SI_EEESC_SE_Li128ELb1ELb1ELb1ELb0EEENS1_36VarlenDynamicPersistentTileSchedulerILi128ELi80ELi128ELi128ELb1ELb1ELb0ELb0ELb1ELb1EEEEEEEEEvNT_6ParamsE --------------------------
	.section	.text._ZN7cutlass13device_kernelIN5flash19enable_sm80_to_sm89INS1_16FlashAttnFwdSm80INS1_25CollectiveMainloopFwdSm80ILi4ELi1ELb0EN4cute5tupleIJNS5_1CILi128EEENS7_ILi80EEENS7_ILi64EEEEEELi64ENS_6half_tEfNS_4arch4Sm80ELb0ELb0ELb1ELb1ELb1ELb1ELb1ELb1EEENS1_21CollectiveEpilogueFwdINS6_IJS8_SA_S9_EEENS6_IJNS7_ILi1EEESI_SI_EEESC_SE_Li128ELb1ELb1ELb1ELb0EEENS1_36VarlenDynamicPersistentTileSchedulerILi128ELi80ELi128ELi128ELb1ELb1ELb0ELb0ELb1ELb1EEEEEEEEEvNT_6ParamsE,"ax",@progbits
	.sectioninfo	@"SHI_REGISTERS=255"
	.align	128
.text._ZN7cutlass13device_kernelIN5flash19enable_sm80_to_sm89INS1_16FlashAttnFwdSm80INS1_25CollectiveMainloopFwdSm80ILi4ELi1ELb0EN4cute5tupleIJNS5_1CILi128EEENS7_ILi80EEENS7_ILi64EEEEEELi64ENS_6half_tEfNS_4arch4Sm80ELb0ELb0ELb1ELb1ELb1ELb1ELb1ELb1EEENS1_21CollectiveEpilogueFwdINS6_IJS8_SA_S9_EEENS6_IJNS7_ILi1EEESI_SI_EEESC_SE_Li128ELb1ELb1ELb1ELb0EEENS1_36VarlenDynamicPersistentTileSchedulerILi128ELi80ELi128ELi128ELb1ELb1ELb0ELb0ELb1ELb1EEEEEEEEEvNT_6ParamsE:
        .type           _ZN7cutlass13device_kernelIN5flash19enable_sm80_to_sm89INS1_16FlashAttnFwdSm80INS1_25CollectiveMainloopFwdSm80ILi4ELi1ELb0EN4cute5tupleIJNS5_1CILi128EEENS7_ILi80EEENS7_ILi64EEEEEELi64ENS_6half_tEfNS_4arch4Sm80ELb0ELb0ELb1ELb1ELb1ELb1ELb1ELb1EEENS1_21CollectiveEpilogueFwdINS6_IJS8_SA_S9_EEENS6_IJNS7_ILi1EEESI_SI_EEESC_SE_Li128ELb1ELb1ELb1ELb0EEENS1_36VarlenDynamicPersistentTileSchedulerILi128ELi80ELi128ELi128ELb1ELb1ELb0ELb0ELb1ELb1EEEEEEEEEvNT_6ParamsE,@function
        .size           _ZN7cutlass13device_kernelIN5flash19enable_sm80_to_sm89INS1_16FlashAttnFwdSm80INS1_25CollectiveMainloopFwdSm80ILi4ELi1ELb0EN4cute5tupleIJNS5_1CILi128EEENS7_ILi80EEENS7_ILi64EEEEEELi64ENS_6half_tEfNS_4arch4Sm80ELb0ELb0ELb1ELb1ELb1ELb1ELb1ELb1EEENS1_21CollectiveEpilogueFwdINS6_IJS8_SA_S9_EEENS6_IJNS7_ILi1EEESI_SI_EEESC_SE_Li128ELb1ELb1ELb1ELb0EEENS1_36VarlenDynamicPersistentTileSchedulerILi128ELi80ELi128ELi128ELb1ELb1ELb0ELb0ELb1ELb1EEEEEEEEEvNT_6ParamsE,(.L_x_3824 - _ZN7cutlass13device_kernelIN5flash19enable_sm80_to_sm89INS1_16FlashAttnFwdSm80INS1_25CollectiveMainloopFwdSm80ILi4ELi1ELb0EN4cute5tupleIJNS5_1CILi128EEENS7_ILi80EEENS7_ILi64EEEEEELi64ENS_6half_tEfNS_4arch4Sm80ELb0ELb0ELb1ELb1ELb1ELb1ELb1ELb1EEENS1_21CollectiveEpilogueFwdINS6_IJS8_SA_S9_EEENS6_IJNS7_ILi1EEESI_SI_EEESC_SE_Li128ELb1ELb1ELb1ELb0EEENS1_36VarlenDynamicPersistentTileSchedulerILi128ELi80ELi128ELi128ELb1ELb1ELb0ELb0ELb1ELb1EEEEEEEEEvNT_6ParamsE)
        .other          _ZN7cutlass13device_kernelIN5flash19enable_sm80_to_sm89INS1_16FlashAttnFwdSm80INS1_25CollectiveMainloopFwdSm80ILi4ELi1ELb0EN4cute5tupleIJNS5_1CILi128EEENS7_ILi80EEENS7_ILi64EEEEEELi64ENS_6half_tEfNS_4arch4Sm80ELb0ELb0ELb1ELb1ELb1ELb1ELb1ELb1EEENS1_21CollectiveEpilogueFwdINS6_IJS8_SA_S9_EEENS6_IJNS7_ILi1EEESI_SI_EEESC_SE_Li128ELb1ELb1ELb1ELb0EEENS1_36VarlenDynamicPersistentTileSchedulerILi128ELi80ELi128ELi128ELb1ELb1ELb0ELb0ELb1ELb1EEEEEEEEEvNT_6ParamsE,@"STO_CUDA_ENTRY STV_DEFAULT"
_ZN7cutlass13device_kernelIN5flash19enable_sm80_to_sm89INS1_16FlashAttnFwdSm80INS1_25CollectiveMainloopFwdSm80ILi4ELi1ELb0EN4cute5tupleIJNS5_1CILi128EEENS7_ILi80EEENS7_ILi64EEEEEELi64ENS_6half_tEfNS_4arch4Sm80ELb0ELb0ELb1ELb1ELb1ELb1ELb1ELb1EEENS1_21CollectiveEpilogueFwdINS6_IJS8_SA_S9_EEENS6_IJNS7_ILi1EEESI_SI_EEESC_SE_Li128ELb1ELb1ELb1ELb0EEENS1_36VarlenDynamicPersistentTileSchedulerILi128ELi80ELi128ELi128ELb1ELb1ELb0ELb0ELb1ELb1EEEEEEEEEvNT_6ParamsE:
        /* <DEDUP_REMOVED lines=54> */
.L_x_224:
        /* <DEDUP_REMOVED lines=17> */
.L_x_411:
        /* <DEDUP_REMOVED lines=16> */
.L_x_412:
[----:B--2---:R-:W-:-:S05]  /*0570*/  IMAD R0, R0, c[0x0][0x538], RZ ;  /* 0x00014e0000007a24 */ /* 0x004fca00078e02ff */
[----:B------:R-:W-:-:S04]  /*0580*/  IADD3 R6, R0, R6, RZ ;  /* 0x0000000600067210 */ /* 0x000fc80007ffe0ff */
[----:B------:R-:W-:-:S13]  /*0590*/  ISETP.GT.AND P0, PT, R6, UR4, PT ;  /* 0x0000000406007c0c */ /* 0x000fda000bf04270 */
[----:B-1----:R-:W-:Y:S05]  /*05a0*/  @!P0 BRA `(.L_x_224) ;  /* 0xfffffdb000008947 */ /* 0x002fea000383ffff */
.L_x_220:
[----:B------:R-:W-:-:S05]  /*05b0*/  IADD3 R12, -R0, R6, RZ ;  /* 0x00000006000c7210 */ /* 0x000fca0007ffe1ff */
[----:B------:R-:W-:-:S05]  /*05c0*/  IMAD R0, R4, c[0x0][0x538], R12 ;  /* 0x00014e0004007a24 */ /* 0x000fca00078e020c */
[----:B------:R-:W-:Y:S01]  /*05d0*/  ISETP.GT.AND P0, PT, R0, UR4, PT ;  /* 0x0000000400007c0c */ /* 0x000fe2000bf04270 */
[----:B------:R-:W-:-:S12]  /*05e0*/  BRA.DIV ~URZ, `(.L_x_225) ;  /* 0x000181f27f007947 */ /* 0x000fd8000b800000 */
[----:B------:R-:W-:-:S04]  /*05f0*/  VOTE.ANY R0, PT, !P0 ;  /* 0x0000000000007806 */ /* 0x000fc800040e0100 */
.L_x_413:
[----:B------:R1:W2:Y:S01]  /*0600*/  POPC R13, R0 ;  /* 0x00000000000d7309 */ /* 0x0002a20000000000 */
[----:B------:R-:W-:Y:S05]  /*0610*/  BRA.DIV ~URZ, `(.L_x_226) ;  /* 0x000182027f007947 */ /* 0x000fea000b800000 */
[----:B--2---:R2:W3:Y:S01]  /*0620*/  SHFL.IDX PT, R11, R8, R13, 0x1f ;  /* 0x00001f0d080b7589 */ /* 0x0044e200000e0000 */
[----:B------:R-:W-:-:S03]  /*0630*/  MOV R6, RZ ;  /* 0x000000ff00067202 */ /* 0x000fc60000000f00 */
[----:B------:R2:W4:Y:S04]  /*0640*/  SHFL.IDX PT, R10, R7, R13, 0x1f ;  /* 0x00001f0d070a7589 */ /* 0x00052800000e0000 */
.L_x_414:
[----:B------:R-:W-:Y:S01]  /*0650*/  ISETP.NE.AND P0, PT, R0, RZ, PT ;  /* 0x000000ff0000720c */ /* 0x000fe20003f05270 */
[----:B------:R-:W-:-:S12]  /*0660*/  BSSY B0, `(.L_x_227) ;  /* 0x0000005000007945 */ /* 0x000fd80003800000 */
[----:B------:R-:W-:Y:S05]  /*0670*/  @!P0 BRA `(.L_x_228) ;  /* 0x0000003000008947 */ /* 0x000fea0003800000 */
[----:B------:R-:W-:Y:S01]  /*0680*/  IADD3 R47, R13, -0x1, RZ ;  /* 0xffffffff0d2f7810 */ /* 0x000fe20007ffe0ff */
[----:B------:R-:W-:Y:S05]  /*0690*/  BRA.DIV ~URZ, `(.L_x_229) ;  /* 0x000182627f007947 */ /* 0x000fea000b800000 */
[----:B------:R1:W2:Y:S02]  /*06a0*/  SHFL.IDX PT, R6, R4, R47, 0x1f ;  /* 0x00001f2f04067589 */ /* 0x0002a400000e0000 */
.L_x_228:
[----:B------:R-:W-:Y:S05]  /*06b0*/  BSYNC B0 ;  /* 0x0000000000007941 */ /* 0x000fea0003800000 */
.L_x_227:
        /* <DEDUP_REMOVED lines=69> */
.L_x_221:
[----:B------:R-:W-:Y:S01]  /*0b10*/  MOV R0, UR4 ;  /* 0x0000000400007c02 */ /* 0x000fe20008000f00 */
[----:B------:R-:W-:Y:S04]  /*0b20*/  STL [R1+0x2c], RZ ;  /* 0x00002cff01007387 */ /* 0x000fe80000100800 */
[----:B------:R-:W-:Y:S04]  /*0b30*/  STL [R1+0x30], RZ ;  /* 0x000030ff01007387 */ /* 0x000fe80000100800 */
[----:B------:R1:W-:Y:S02]  /*0b40*/  STL [R1+0x28], R0 ;  /* 0x0000280001007387 */ /* 0x0003e40000100800 */
[----:B-1----:R-:W-:-:S05]  /*0b50*/  MOV R0, c[0x0][0x53c] ;  /* 0x00014f0000007a02 */ /* 0x002fca0000000f00 */
[----:B------:R1:W-:Y:S02]  /*0b60*/  STL [R1+0x34], R0 ;  /* 0x0000340001007387 */ /* 0x0003e40000100800 */
.L_x_230:
        /* <DEDUP_REMOVED lines=8> */
.L_x_219:
[----:B------:R-:W2:Y:S02]  /*0bf0*/  LDL R0, [R1+0x34] ;  /* 0x0000340001007983 */ /* 0x000ea40000100800 */
[----:B--2---:R-:W-:-:S13]  /*0c00*/  ISETP.GE.AND P0, PT, R0, c[0x0][0x53c], PT ;  /* 0x00014f0000007a0c */ /* 0x004fda0003f06270 */
[----:B------:R-:W-:Y:S05]  /*0c10*/  @P0 EXIT ;  /* 0x000000000000094d */ /* 0x000fea0003800000 */
[----:B------:R-:W2:Y:S01]  /*0c20*/  S2R R15, SR_TID.X ;  /* 0x00000000000f7919 */ /* 0x000ea20000002100 */
[----:B------:R-:W-:Y:S01]  /*0c30*/  IMAD.MOV.U32 R18, RZ, RZ, -0x10 ;  /* 0xfffffff0ff127424 */ /* 0x000fe200078e00ff */
[----:B------:R-:W-:Y:S01]  /*0c40*/  ULDC UR4, c[0x0][0x2ac] ;  /* 0x0000ab0000047ab9 */ /* 0x000fe20000000800 */
[----:B------:R-:W-:Y:S01]  /*0c50*/  IMAD.MOV.U32 R17, RZ, RZ, 0x20 ;  /* 0x00000020ff117424 */ /* 0x000fe200078e00ff */
[----:B------:R-:W-:Y:S01]  /*0c60*/  ULDC UR6, c[0x0][0x1d0] ;  /* 0x0000740000067ab9 */ /* 0x000fe20000000800 */
[----:B------:R-:W-:Y:S01]  /*0c70*/  IMAD.MOV.U32 R16, RZ, RZ, 0x40 ;  /* 0x00000040ff107424 */ /* 0x000fe200078e00ff */
[----:B------:R-:W-:Y:S01]  /*0c80*/  UIMAD UR6, UR4, UR6, URZ ;  /* 0x00000006040672a4 */ /* 0x000fe2000f8e023f */
[----:B--2---:R-:W-:-:S04]  /*0c90*/  SHF.R.S32.HI R14, RZ, 0x1f, R15 ;  /* 0x0000001fff0e7819 */ /* 0x004fc8000001140f */
[CC--:B------:R-:W-:Y:S02]  /*0ca0*/  LEA.HI R10, R14.reuse, R15.reuse, RZ, 0x3 ;  /* 0x0000000f0e0a7211 */ /* 0x0c0fe400078f18ff */
[----:B------:R-:W-:Y:S02]  /*0cb0*/  LEA.HI R2, R14, R15, RZ, 0x4 ;  /* 0x0000000f0e027211 */ /* 0x000fe400078f20ff */
[----:B------:R-:W-:Y:S02]  /*0cc0*/  SHF.R.S32.HI R26, RZ, 0x3, R10 ;  /* 0x00000003ff1a7819 */ /* 0x000fe4000001140a */
[----:B-1----:R-:W-:Y:S02]  /*0cd0*/  LOP3.LUT R4, R10, 0xfffffff8, RZ, 0xc0, !PT ;  /* 0xfffffff80a047812 */ /* 0x002fe400078ec0ff */
[----:B------:R-:W-:Y:S01]  /*0ce0*/  SHF.R.S32.HI R3, RZ, 0x4, R2 ;  /* 0x00000004ff037819 */ /* 0x000fe20000011402 */
[----:B------:R-:W-:Y:S01]  /*0cf0*/  IMAD.SHL.U32 R6, R26, 0x40, RZ ;  /* 0x000000401a067824 */ /* 0x000fe200078e00ff */
[C---:B------:R-:W-:Y:S01]  /*0d00*/  LOP3.LUT R0, R2.reuse, 0xfffffff0, RZ, 0xc0, !PT ;  /* 0xfffffff002007812 */ /* 0x040fe200078ec0ff */
[----:B------:R-:W-:Y:S01]  /*0d10*/  IMAD.IADD R9, R15, 0x1, -R4 ;  /* 0x000000010f097824 */ /* 0x000fe200078e0a04 */
[----:B------:R-:W-:-:S03]  /*0d20*/  LEA.HI R5, R2, R3, RZ, 0x1 ;  /* 0x0000000302057211 */ /* 0x000fc600078f08ff */
[----:B------:R-:W-:Y:S01]  /*0d30*/  IMAD.IADD R2, R15, 0x1, -R0 ;  /* 0x000000010f027824 */ /* 0x000fe200078e0a00 */
[----:B------:R-:W-:Y:S01]  /*0d40*/  LOP3.LUT R0, R6, 0x1c0, RZ, 0xc0, !PT ;  /* 0x000001c006007812 */ /* 0x000fe200078ec0ff */
[----:B------:R-:W-:Y:S01]  /*0d50*/  IMAD.SHL.U32 R244, R9, 0x8, RZ ;  /* 0x0000000809f47824 */ /* 0x000fe200078e00ff */
[----:B------:R-:W-:Y:S01]  /*0d60*/  LOP3.LUT R5, R5, 0xfffffffe, RZ, 0xc0, !PT ;  /* 0xfffffffe05057812 */ /* 0x000fe200078ec0ff */
[C---:B------:R-:W-:Y:S01]  /*0d70*/  IMAD.SHL.U32 R7, R9.reuse, 0x40, RZ ;  /* 0x0000004009077824 */ /* 0x040fe200078e00ff */
[----:B------:R-:W-:Y:S01]  /*0d80*/  SHF.R.S32.HI R8, RZ, 0x1f, R2 ;  /* 0x0000001fff087819 */ /* 0x000fe20000011402 */
[----:B------:R-:W-:Y:S01]  /*0d90*/  IMAD R251, R9, 0x10, R26 ;  /* 0x0000001009fb7824 */ /* 0x000fe200078e021a */
[----:B------:R-:W-:Y:S01]  /*0da0*/  LOP3.LUT R6, R0, 0x38, R244, 0xf8, !PT ;  /* 0x0000003800067812 */ /* 0x000fe200078ef8f4 */
[----:B------:R-:W-:Y:S01]  /*0db0*/  IMAD.IADD R12, R3, 0x1, -R5 ;  /* 0x00000001030c7824 */ /* 0x000fe200078e0a05 */
[----:B------:R-:W-:Y:S02]  /*0dc0*/  SHF.R.U32.HI R4, RZ, 0x3, R0 ;  /* 0x00000003ff047819 */ /* 0x000fe40000011600 */
[----:B------:R-:W-:-:S02]  /*0dd0*/  LEA.HI R11, R8, R2, RZ, 0x3 ;  /* 0x00000002080b7211 */ /* 0x000fc400078f18ff */
[----:B------:R-:W-:Y:S02]  /*0de0*/  LOP3.LUT R0, R7, 0x1c0, RZ, 0xc0, !PT ;  /* 0x000001c007007812 */ /* 0x000fe400078ec0ff */
[----:B------:R-:W-:Y:S02]  /*0df0*/  LOP3.LUT R5, R6, R4, RZ, 0x3c, !PT ;  /* 0x0000000406057212 */ /* 0x000fe400078e3cff */
[-C--:B------:R-:W-:Y:S02]  /*0e00*/  LEA.HI R7, R14, R15.reuse, RZ, 0x6 ;  /* 0x0000000f0e077211 */ /* 0x080fe400078f30ff */
[----:B------:R-:W-:Y:S02]  /*0e10*/  LOP3.LUT R4, R11, 0xfffffff8, RZ, 0xc0, !PT ;  /* 0xfffffff80b047812 */ /* 0x000fe400078ec0ff */
[----:B------:R-:W-:Y:S02]  /*0e20*/  LOP3.LUT R6, R0, 0x8, R10, 0xf8, !PT ;  /* 0x0000000800067812 */ /* 0x000fe400078ef80a */
[----:B------:R-:W-:Y:S01]  /*0e30*/  SHF.R.U32.HI R3, RZ, 0x3, R0 ;  /* 0x00000003ff037819 */ /* 0x000fe20000011600 */
[----:B------:R-:W-:Y:S01]  /*0e40*/  IMAD.SHL.U32 R0, R7, 0x8, RZ ;  /* 0x0000000807007824 */ /* 0x000fe200078e00ff */
[-C--:B------:R-:W-:Y:S01]  /*0e50*/  LEA.HI R10, R14, R15.reuse, RZ, 0x2 ;  /* 0x0000000f0e0a7211 */ /* 0x080fe200078f10ff */
[----:B------:R-:W-:Y:S01]  /*0e60*/  IMAD.IADD R8, R2, 0x1, -R4 ;  /* 0x0000000102087824 */ /* 0x000fe200078e0a04 */
[----:B------:R-:W-:-:S02]  /*0e70*/  LEA.HI R2, R14, R15, RZ, 0x5 ;  /* 0x0000000f0e027211 */ /* 0x000fc400078f28ff */
[----:B------:R-:W-:Y:S02]  /*0e80*/  LOP3.LUT R13, R6, R3, RZ, 0x3c, !PT ;  /* 0x00000003060d7212 */ /* 0x000fe400078e3cff */
[--C-:B------:R-:W-:Y:S02]  /*0e90*/  SHF.R.S32.HI R93, RZ, 0x2, R10.reuse ;  /* 0x00000002ff5d7819 */ /* 0x100fe4000001140a */
[----:B------:R-:W-:Y:S02]  /*0ea0*/  SHF.R.S32.HI R3, RZ, 0x1f, R10 ;  /* 0x0000001fff037819 */ /* 0x000fe4000001140a */
[----:B------:R-:W-:Y:S02]  /*0eb0*/  LOP3.LUT R209, R5, 0x7ffffe00, R0, 0xf8, !PT ;  /* 0x7ffffe0005d17812 */ /* 0x000fe400078ef800 */
[----:B------:R-:W-:Y:S02]  /*0ec0*/  LOP3.LUT R0, R2, 0xffffffe0, RZ, 0xc0, !PT ;  /* 0xffffffe002007812 */ /* 0x000fe400078ec0ff */
[--C-:B------:R-:W-:Y:S01]  /*0ed0*/  SHF.R.S32.HI R7, RZ, 0x5, R2.reuse ;  /* 0x00000005ff077819 */ /* 0x100fe20000011402 */
[----:B------:R-:W-:Y:S01]  /*0ee0*/  IMAD.SHL.U32 R209, R209, 0x2, RZ ;  /* 0x00000002d1d17824 */ /* 0x000fe200078e00ff */
[----:B------:R-:W-:Y:S01]  /*0ef0*/  SHF.R.S32.HI R2, RZ, 0x1f, R2 ;  /* 0x0000001fff027819 */ /* 0x000fe20000011402 */
[----:B------:R-:W-:Y:S01]  /*0f00*/  IMAD.IADD R20, R15, 0x1, -R0 ;  /* 0x000000010f147824 */ /* 0x000fe200078e0a00 */
[----:B------:R-:W-:Y:S01]  /*0f10*/  LEA.HI R4, R3, R93, RZ, 0x3 ;  /* 0x0000005d03047211 */ /* 0x000fe200078f18ff */
[----:B------:R-:W-:Y:S01]  /*0f20*/  IMAD.SHL.U32 R19, R7, 0x200, RZ ;  /* 0x0000020007137824 */ /* 0x000fe200078e00ff */
[----:B------:R-:W-:-:S02]  /*0f30*/  LOP3.LUT R3, R10, 0xfffffffc, RZ, 0xc0, !PT ;  /* 0xfffffffc0a037812 */ /* 0x000fc400078ec0ff */
[----:B------:R-:W-:Y:S02]  /*0f40*/  LEA.HI R0, R2, R7, RZ, 0x2 ;  /* 0x0000000702007211 */ /* 0x000fe400078f10ff */
[----:B------:R-:W-:Y:S01]  /*0f50*/  LOP3.LUT R2, R4, 0xfffffff8, RZ, 0xc0, !PT ;  /* 0xfffffff804027812 */ /* 0x000fe200078ec0ff */
[----:B------:R-:W-:Y:S01]  /*0f60*/  IMAD.IADD R94, R15, 0x1, -R3 ;  /* 0x000000010f5e7824 */ /* 0x000fe200078e0a03 */
[----:B------:R-:W-:Y:S02]  /*0f70*/  SHF.R.S32.HI R4, RZ, 0x1f, R20 ;  /* 0x0000001fff047819 */ /* 0x000fe40000011414 */
[----:B------:R-:W-:Y:S01]  /*0f80*/  LOP3.LUT R3, R0, 0xffffffc, RZ, 0xc0, !PT ;  /* 0x0ffffffc00037812 */ /* 0x000fe200078ec0ff */
[----:B------:R-:W-:Y:S01]  /*0f90*/  IMAD.IADD R0, R93, 0x1, -R2 ;  /* 0x000000015d007824 */ /* 0x000fe200078e0a02 */
[C---:B------:R-:W-:Y:S01]  /*0fa0*/  LEA.HI R2, R94.reuse, R94, RZ, 0x1 ;  /* 0x0000005e5e027211 */ /* 0x040fe200078f08ff */
[----:B------:R-:W-:Y:S01]  /*0fb0*/  IMAD.SHL.U32 R86, R94, 0x4, RZ ;  /* 0x000000045e567824 */ /* 0x000fe200078e00ff */
[----:B------:R-:W-:Y:S01]  /*0fc0*/  LEA.HI R10, R4, R20, RZ, 0x2 ;  /* 0x00000014040a7211 */ /* 0x000fe200078f10ff */
[----:B------:R-:W-:Y:S01]  /*0fd0*/  IMAD.IADD R5, R7, 0x1, -R3 ;  /* 0x0000000107057824 */ /* 0x000fe200078e0a03 */
[C---:B------:R-:W-:Y:S01]  /*0fe0*/  LOP3.LUT R3, R2.reuse, 0x1ffffffe, RZ, 0xc0, !PT ;  /* 0x1ffffffe02037812 */ /* 0x040fe200078ec0ff */
[----:B------:R-:W-:Y:S01]  /*0ff0*/  IMAD.SHL.U32 R2, R2, 0x20, RZ ;  /* 0x0000002002027824 */ /* 0x000fe200078e00ff */
[----:B------:R-:W-:Y:S01]  /*1000*/  SHF.R.S32.HI R4, RZ, 0x2, R10 ;  /* 0x00000002ff047819 */ /* 0x000fe2000001140a */
[----:B------:R-:W-:Y:S01]  /*1010*/  IMAD.SHL.U32 R84, R94, 0x8, RZ ;  /* 0x000000085e547824 */ /* 0x000fe200078e00ff */
[----:B------:R-:W-:Y:S01]  /*1020*/  LOP3.LUT R6, R0, 0x1, RZ, 0xc0, !PT ;  /* 0x0000000100067812 */ /* 0x000fe200078ec0ff */
[----:B------:R-:W-:Y:S01]  /*1030*/  IMAD.IADD R3, R94, 0x1, -R3 ;  /* 0x000000015e037824 */ /* 0x000fe200078e0a03 */
[----:B------:R-:W-:Y:S01]  /*1040*/  LOP3.LUT R2, R2, 0xffffffc0, RZ, 0xc0, !PT ;  /* 0xffffffc002027812 */ /* 0x000fe200078ec0ff */
[----:B------:R-:W-:Y:S01]  /*1050*/  IMAD R27, R5, 0x10, R4 ;  /* 0x00000010051b7824 */ /* 0x000fe200078e0204 */
[C---:B------:R-:W-:Y:S01]  /*1060*/  LOP3.LUT P2, RZ, R0.reuse, 0x4, RZ, 0xc0, !PT ;  /* 0x0000000400ff7812 */ /* 0x040fe2000784c0ff */
[C---:B------:R-:W-:Y:S01]  /*1070*/  IMAD.SHL.U32 R4, R0.reuse, 0x40, RZ ;  /* 0x0000004000047824 */ /* 0x040fe200078e00ff */
[----:B------:R-:W-:Y:S01]  /*1080*/  LOP3.LUT P0, RZ, R0, 0x2, RZ, 0xc0, !PT ;  /* 0x0000000200ff7812 */ /* 0x000fe2000780c0ff */
[----:B------:R-:W-:Y:S01]  /*1090*/  IMAD.SHL.U32 R0, R8, 0x40, RZ ;  /* 0x0000004008007824 */ /* 0x000fe200078e00ff */
[----:B------:R-:W-:Y:S01]  /*10a0*/  ISETP.NE.U32.AND P1, PT, R6, 0x1, PT ;  /* 0x000000010600780c */ /* 0x000fe20003f25070 */
[----:B------:R-:W-:Y:S01]  /*10b0*/  IMAD R14, R3, 0x8, R2 ;  /* 0x00000008030e7824 */ /* 0x000fe200078e0202 */
[----:B------:R-:W-:Y:S01]  /*10c0*/  LOP3.LUT R22, R4, 0x1c0, RZ, 0xc0, !PT ;  /* 0x000001c004167812 */ /* 0x000fe200078ec0ff */
[----:B------:R-:W-:Y:S01]  /*10d0*/  IMAD.SHL.U32 R2, R12, 0x8, RZ ;  /* 0x000000080c027824 */ /* 0x000fe200078e00ff */
[----:B------:R-:W-:Y:S01]  /*10e0*/  LOP3.LUT R0, R0, 0x1c0, RZ, 0xc0, !PT ;  /* 0x000001c000007812 */ /* 0x000fe200078ec0ff */
[----:B------:R-:W-:Y:S01]  /*10f0*/  IMAD.SHL.U32 R5, R7, 0x400, RZ ;  /* 0x0000040007057824 */ /* 0x000fe200078e00ff */
[----:B------:R-:W-:Y:S01]  /*1100*/  SHF.R.U32.HI R21, RZ, 0x3, R22 ;  /* 0x00000003ff157819 */ /* 0x000fe20000011616 */
[----:B------:R-:W-:Y:S01]  /*1110*/  IMAD.SHL.U32 R3, R11, 0x40, RZ ;  /* 0x000000400b037824 */ /* 0x000fe200078e00ff */
[----:B------:R-:W-:Y:S01]  /*1120*/  LOP3.LUT R2, R0, 0x8, R2, 0xf8, !PT ;  /* 0x0000000800027812 */ /* 0x000fe200078ef802 */
[----:B------:R-:W-:Y:S01]  /*1130*/  IMAD R6, R94, 0x2, R5 ;  /* 0x000000025e067824 */ /* 0x000fe200078e0205 */
[----:B------:R-:W-:Y:S01]  /*1140*/  SHF.R.U32.HI R0, RZ, 0x3, R0 ;  /* 0x00000003ff007819 */ /* 0x000fe20000011600 */
[----:B------:R-:W-:Y:S01]  /*1150*/  STL [R1+0xe4], R27 ;  /* 0x0000e41b01007387 */ /* 0x000fe20000100800 */
[----:B------:R-:W-:-:S02]  /*1160*/  LOP3.LUT R4, R21, R22, RZ, 0xfc, !PT ;  /* 0x0000001615047212 */ /* 0x000fc400078efcff */
[----:B------:R-:W-:Y:S01]  /*1170*/  LOP3.LUT R0, R2, R0, RZ, 0x3c, !PT ;  /* 0x0000000002007212 */ /* 0x000fe200078e3cff */
[----:B------:R-:W-:Y:S01]  /*1180*/  IMAD R2, R12, 0x200, R13 ;  /* 0x000002000c027824 */ /* 0x000fe200078e020d */
[----:B------:R-:W-:Y:S01]  /*1190*/  LOP3.LUT R3, R3, 0xfffffe00, RZ, 0xc0, !PT ;  /* 0xfffffe0003037812 */ /* 0x000fe200078ec0ff */
[----:B------:R-:W-:Y:S01]  /*11a0*/  IMAD.IADD R15, R6, 0x1, R4 ;  /* 0x00000001060f7824 */ /* 0x000fe200078e0204 */
[C---:B------:R-:W-:Y:S01]  /*11b0*/  IADD3 R25, R93.reuse, 0x20, RZ ;  /* 0x000000205d197810 */ /* 0x040fe20007ffe0ff */
[----:B------:R-:W-:Y:S01]  /*11c0*/  STL [R1+0x38], R22 ;  /* 0x0000381601007387 */ /* 0x000fe20000100800 */
[C---:B------:R-:W-:Y:S02]  /*11d0*/  IADD3 R24, R93.reuse, 0x60, RZ ;  /* 0x000000605d187810 */ /* 0x040fe40007ffe0ff */
[----:B------:R-:W-:Y:S01]  /*11e0*/  IADD3 R23, R93, 0x40, RZ ;  /* 0x000000405d177810 */ /* 0x000fe20007ffe0ff */
[----:B------:R-:W-:Y:S01]  /*11f0*/  IMAD.SHL.U32 R6, R25, 0x40, RZ ;  /* 0x0000004019067824 */ /* 0x000fe200078e00ff */
[CC--:B------:R-:W-:Y:S01]  /*1200*/  IADD3 R4, R0.reuse, R3.reuse, R5 ;  /* 0x0000000300047210 */ /* 0x0c0fe20007ffe005 */
[----:B------:R-:W-:Y:S01]  /*1210*/  STL [R1+0x3c], R21 ;  /* 0x00003c1501007387 */ /* 0x000fe20000100800 */
[----:B------:R-:W-:Y:S01]  /*1220*/  LOP3.LUT R5, R0, R3, RZ, 0xfc, !PT ;  /* 0x0000000300057212 */ /* 0x000fe200078efcff */
[----:B------:R-:W-:Y:S01]  /*1230*/  IMAD.SHL.U32 R0, R24, 0x40, RZ ;  /* 0x0000004018007824 */ /* 0x000fe200078e00ff */
[C---:B------:R-:W-:Y:S01]  /*1240*/  LOP3.LUT P6, RZ, R8.reuse, 0x2, RZ, 0xc0, !PT ;  /* 0x0000000208ff7812 */ /* 0x040fe200078cc0ff */
[----:B------:R-:W-:Y:S01]  /*1250*/  IMAD.SHL.U32 R3, R23, 0x40, RZ ;  /* 0x0000004017037824 */ /* 0x000fe200078e00ff */
[----:B------:R-:W-:-:S02]  /*1260*/  LOP3.LUT P5, RZ, R8, 0x4, RZ, 0xc0, !PT ;  /* 0x0000000408ff7812 */ /* 0x000fc400078ac0ff */
[----:B------:R-:W-:Y:S02]  /*1270*/  SHF.R.S32.HI R7, RZ, 0x1f, R25 ;  /* 0x0000001fff077819 */ /* 0x000fe40000011419 */
[----:B------:R-:W-:Y:S02]  /*1280*/  SHF.R.S32.HI R8, RZ, 0x1f, R23 ;  /* 0x0000001fff087819 */ /* 0x000fe40000011417 */
[C---:B------:R-:W-:Y:S02]  /*1290*/  LOP3.LUT P4, RZ, R9.reuse, 0x2, RZ, 0xc0, !PT ;  /* 0x0000000209ff7812 */ /* 0x040fe4000788c0ff */
[----:B------:R-:W-:Y:S02]  /*12a0*/  LOP3.LUT P3, RZ, R9, 0x4, RZ, 0xc0, !PT ;  /* 0x0000000409ff7812 */ /* 0x000fe4000786c0ff */
[----:B------:R-:W-:Y:S02]  /*12b0*/  SHF.R.S32.HI R9, RZ, 0x1f, R24 ;  /* 0x0000001fff097819 */ /* 0x000fe40000011418 */
[----:B------:R-:W-:-:S02]  /*12c0*/  LOP3.LUT R11, R6, 0x1c0, RZ, 0xc0, !PT ;  /* 0x000001c0060b7812 */ /* 0x000fc400078ec0ff */
[----:B------:R-:W-:Y:S02]  /*12d0*/  LEA.HI R7, R7, R25, RZ, 0x3 ;  /* 0x0000001907077211 */ /* 0x000fe400078f18ff */
[----:B------:R-:W-:Y:S02]  /*12e0*/  LEA.HI R6, R8, R23, RZ, 0x3 ;  /* 0x0000001708067211 */ /* 0x000fe400078f18ff */
[----:B------:R-:W-:Y:S01]  /*12f0*/  LOP3.LUT R13, R0, 0x1c0, RZ, 0xc0, !PT ;  /* 0x000001c0000d7812 */ /* 0x000fe200078ec0ff */
[----:B------:R-:W-:Y:S01]  /*1300*/  IMAD.SHL.U32 R8, R7, 0x40, RZ ;  /* 0x0000004007087824 */ /* 0x000fe200078e00ff */
[----:B------:R-:W-:Y:S01]  /*1310*/  IADD3 R88, R86, 0x10, RZ ;  /* 0x0000001056587810 */ /* 0x000fe20007ffe0ff */
[----:B------:R-:W-:Y:S01]  /*1320*/  IMAD.SHL.U32 R7, R6, 0x40, RZ ;  /* 0x0000004006077824 */ /* 0x000fe200078e00ff */
[----:B------:R-:W-:Y:S02]  /*1330*/  LOP3.LUT R23, R3, 0x1c0, RZ, 0xc0, !PT ;  /* 0x000001c003177812 */ /* 0x000fe400078ec0ff */
[----:B------:R-:W-:-:S02]  /*1340*/  LEA.HI R3, R9, R24, RZ, 0x3 ;  /* 0x0000001809037211 */ /* 0x000fc400078f18ff */
[----:B------:R-:W-:Y:S02]  /*1350*/  LOP3.LUT R9, R10, 0x7ffffffc, RZ, 0xc0, !PT ;  /* 0x7ffffffc0a097812 */ /* 0x000fe400078ec0ff */
[----:B------:R-:W-:Y:S01]  /*1360*/  LOP3.LUT R10, R13, 0x38, R84, 0xf8, !PT ;  /* 0x000000380d0a7812 */ /* 0x000fe200078ef854 */
[----:B------:R-:W-:Y:S01]  /*1370*/  IMAD.SHL.U32 R6, R3, 0x40, RZ ;  /* 0x0000004003067824 */ /* 0x000fe200078e00ff */
[----:B------:R-:W-:Y:S01]  /*1380*/  SHF.R.U32.HI R24, RZ, 0x3, R13 ;  /* 0x00000003ff187819 */ /* 0x000fe2000001160d */
[----:B------:R-:W-:Y:S01]  /*1390*/  IMAD.SHL.U32 R13, R88, 0x2, RZ ;  /* 0x00000002580d7824 */ /* 0x000fe200078e00ff */
[----:B------:R-:W-:Y:S01]  /*13a0*/  SHF.R.S32.HI R3, RZ, 0x1f, R88 ;  /* 0x0000001fff037819 */ /* 0x000fe20000011458 */
[----:B------:R-:W-:Y:S01]  /*13b0*/  IMAD.IADD R9, R20, 0x1, -R9 ;  /* 0x0000000114097824 */ /* 0x000fe200078e0a09 */
[----:B------:R-:W-:Y:S02]  /*13c0*/  LOP3.LUT R12, R11, 0x38, R84, 0xf8, !PT ;  /* 0x000000380b0c7812 */ /* 0x000fe400078ef854 */
[----:B------:R1:W-:Y:S01]  /*13d0*/  STL [R1+0xd8], R13 ;  /* 0x0000d80d01007387 */ /* 0x0003e20000100800 */
[----:B------:R-:W-:Y:S01]  /*13e0*/  SHF.L.U64.HI R3, R88, 0x1, R3 ;  /* 0x0000000158037819 */ /* 0x000fe20000010203 */
[----:B------:R-:W-:Y:S01]  /*13f0*/  IMAD.SHL.U32 R20, R9, 0x2, RZ ;  /* 0x0000000209147824 */ /* 0x000fe200078e00ff */
[----:B------:R-:W-:-:S02]  /*1400*/  SHF.R.U32.HI R26, RZ, 0x3, R11 ;  /* 0x00000003ff1a7819 */ /* 0x000fc4000001160b */
[--C-:B------:R-:W-:Y:S02]  /*1410*/  LOP3.LUT R11, R23, 0x38, R84.reuse, 0xf8, !PT ;  /* 0x00000038170b7812 */ /* 0x100fe400078ef854 */
[----:B------:R-:W-:Y:S02]  /*1420*/  SHF.R.U32.HI R25, RZ, 0x3, R23 ;  /* 0x00000003ff197819 */ /* 0x000fe40000011617 */
[----:B------:R-:W-:Y:S02]  /*1430*/  LOP3.LUT R7, R7, 0xfffffe00, RZ, 0xc0, !PT ;  /* 0xfffffe0007077812 */ /* 0x000fe400078ec0ff */
[----:B------:R-:W-:Y:S02]  /*1440*/  LOP3.LUT R23, R6, 0xfffffe00, RZ, 0xc0, !PT ;  /* 0xfffffe0006177812 */ /* 0x000fe400078ec0ff */
[----:B------:R-:W-:Y:S02]  /*1450*/  LOP3.LUT R9, R22, 0x38, R84, 0xf8, !PT ;  /* 0x0000003816097812 */ /* 0x000fe400078ef854 */
[----:B------:R-:W-:-:S02]  /*1460*/  LEA R95, R2, 0x2900, 0x1 ;  /* 0x00002900025f7811 */ /* 0x000fc400078e08ff */
[----:B------:R-:W-:Y:S02]  /*1470*/  LOP3.LUT R9, R19, R9, R21, 0xf6, !PT ;  /* 0x0000000913097212 */ /* 0x000fe400078ef615 */
[C---:B------:R-:W-:Y:S02]  /*1480*/  SEL R6, R17.reuse, 0xffffffe0, !P0 ;  /* 0xffffffe011067807 */ /* 0x040fe40004000000 */
[----:B------:R-:W-:Y:S02]  /*1490*/  SEL R2, R17, 0xffffffe0, !P6 ;  /* 0xffffffe011027807 */ /* 0x000fe40007000000 */
[----:B------:R-:W-:Y:S02]  /*14a0*/  SEL R0, R16, 0xffffffc0, !P3 ;  /* 0xffffffc010007807 */ /* 0x000fe40005800000 */
[----:B-1----:R-:W-:Y:S02]  /*14b0*/  LOP3.LUT R13, R8, 0xfffffe00, RZ, 0xc0, !PT ;  /* 0xfffffe00080d7812 */ /* 0x002fe400078ec0ff */
[----:B------:R-:W-:Y:S01]  /*14c0*/  SEL R8, R16, 0xffffffc0, !P2 ;  /* 0xffffffc010087807 */ /* 0x000fe20005000000 */
[----:B------:R-:W-:Y:S01]  /*14d0*/  IMAD.IADD R197, R95, 0x1, R0 ;  /* 0x000000015fc57824 */ /* 0x000fe200078e0200 */
[----:B------:R-:W-:Y:S01]  /*14e0*/  IADD3 R17, R20, 0x18, RZ ;  /* 0x0000001814117810 */ /* 0x000fe20007ffe0ff */
[----:B------:R1:W-:Y:S01]  /*14f0*/  STL [R1+0x44], R13 ;  /* 0x0000440d01007387 */ /* 0x0003e20000100800 */
[----:B------:R-:W-:-:S02]  /*1500*/  LEA R9, R9, 0x5100, 0x1 ;  /* 0x0000510009097811 */ /* 0x000fc400078e08ff */
[C---:B------:R-:W-:Y:S01]  /*1510*/  IADD3 R202, R95.reuse, 0x20, RZ ;  /* 0x000000205fca7810 */ /* 0x040fe20007ffe0ff */
[----:B------:R2:W-:Y:S01]  /*1520*/  STL [R1+0xd4], R3 ;  /* 0x0000d40301007387 */ /* 0x0005e20000100800 */
[----:B------:R-:W-:Y:S02]  /*1530*/  @P4 IADD3 R202, R95, -0x20, RZ ;  /* 0xffffffe05fca4810 */ /* 0x000fe40007ffe0ff */
[----:B------:R-:W-:Y:S01]  /*1540*/  LEA R198, R4, 0x5100, 0x1 ;  /* 0x0000510004c67811 */ /* 0x000fe200078e08ff */
[----:B------:R3:W-:Y:S01]  /*1550*/  STL [R1+0x40], R7 ;  /* 0x0000400701007387 */ /* 0x0007e20000100800 */
[----:B------:R-:W-:Y:S01]  /*1560*/  LEA R192, R5, 0x100, 0x1 ;  /* 0x0000010005c07811 */ /* 0x000fe200078e08ff */
[----:B------:R-:W-:Y:S01]  /*1570*/  IMAD.IADD R194, R0, 0x1, R202 ;  /* 0x0000000100c27824 */ /* 0x000fe200078e02ca */
[----:B------:R-:W-:Y:S01]  /*1580*/  IADD3 R208, R84, 0x20, RZ ;  /* 0x0000002054d07810 */ /* 0x000fe20007ffe0ff */
[----:B------:R-:W-:Y:S01]  /*1590*/  STL [R1+0xe0], R23 ;  /* 0x0000e01701007387 */ /* 0x000fe20000100800 */
[----:B------:R-:W-:Y:S01]  /*15a0*/  SHF.R.S32.HI R245, RZ, 0x1f, R244 ;  /* 0x0000001ffff57819 */ /* 0x000fe200000114f4 */
[----:B------:R-:W-:Y:S01]  /*15b0*/  IMAD.IADD R201, R198, 0x1, R2 ;  /* 0x00000001c6c97824 */ /* 0x000fe200078e0202 */
[----:B------:R-:W-:Y:S01]  /*15c0*/  SHF.R.S32.HI R85, RZ, 0x1f, R84 ;  /* 0x0000001fff557819 */ /* 0x000fe20000011454 */
[----:B------:R-:W-:Y:S01]  /*15d0*/  IMAD.IADD R196, R2, 0x1, R192 ;  /* 0x0000000102c47824 */ /* 0x000fe200078e02c0 */
[----:B------:R-:W-:-:S02]  /*15e0*/  SHF.R.S32.HI R250, RZ, 0x1f, R208 ;  /* 0x0000001ffffa7819 */ /* 0x000fc400000114d0 */
[C---:B------:R-:W-:Y:S02]  /*15f0*/  IADD3 R206, R202.reuse, 0x800, RZ ;  /* 0x00000800cace7810 */ /* 0x040fe40007ffe0ff */
[C---:B------:R-:W-:Y:S02]  /*1600*/  IADD3 R205, R202.reuse, 0x1000, RZ ;  /* 0x00001000cacd7810 */ /* 0x040fe40007ffe0ff */
[----:B------:R-:W-:Y:S02]  /*1610*/  IADD3 R204, R202, 0x1800, RZ ;  /* 0x00001800cacc7810 */ /* 0x000fe40007ffe0ff */
[----:B-1----:R-:W-:Y:S02]  /*1620*/  LOP3.LUT R13, R13, R12, R26, 0xf6, !PT ;  /* 0x0000000c0d0d7212 */ /* 0x002fe400078ef61a */
[----:B------:R-:W-:Y:S01]  /*1630*/  LOP3.LUT R12, R7, R11, R25, 0xf6, !PT ;  /* 0x0000000b070c7212 */ /* 0x000fe200078ef619 */
[----:B--2---:R-:W-:Y:S01]  /*1640*/  IMAD.IADD R3, R27, 0x1, R14 ;  /* 0x000000011b037824 */ /* 0x004fe200078e020e */
[----:B------:R-:W-:-:S02]  /*1650*/  LOP3.LUT R11, R23, R10, R24, 0xf6, !PT ;  /* 0x0000000a170b7212 */ /* 0x000fc400078ef618 */
[----:B------:R-:W-:Y:S02]  /*1660*/  LEA R13, R13, 0x5100, 0x1 ;  /* 0x000051000d0d7811 */ /* 0x000fe400078e08ff */
[----:B------:R1:W-:Y:S01]  /*1670*/  STL [R1+0xe8], R3 ;  /* 0x0000e80301007387 */ /* 0x0003e20000100800 */
[----:B------:R-:W-:Y:S02]  /*1680*/  LEA R12, R12, 0x5100, 0x1 ;  /* 0x000051000c0c7811 */ /* 0x000fe400078e08ff */
[----:B------:R-:W-:Y:S01]  /*1690*/  LEA R11, R11, 0x5100, 0x1 ;  /* 0x000051000b0b7811 */ /* 0x000fe200078e08ff */
[----:B------:R-:W-:Y:S01]  /*16a0*/  STL [R1+0x74], R20 ;  /* 0x0000741401007387 */ /* 0x000fe20000100800 */
[----:B---3--:R-:W-:Y:S02]  /*16b0*/  SEL R7, R18, 0x10, !P1 ;  /* 0x0000001012077807 */ /* 0x008fe40004800000 */
[C---:B------:R-:W-:Y:S01]  /*16c0*/  IADD3 R18, R20.reuse, 0x10, RZ ;  /* 0x0000001014127810 */ /* 0x040fe20007ffe0ff */
[----:B------:R2:W-:Y:S01]  /*16d0*/  STL [R1+0xd0], R13 ;  /* 0x0000d00d01007387 */ /* 0x0005e20000100800 */
[----:B------:R-:W-:-:S02]  /*16e0*/  IADD3 R14, R20, 0x28, RZ ;  /* 0x00000028140e7810 */ /* 0x000fc40007ffe0ff */
[----:B------:R-:W-:Y:S01]  /*16f0*/  IADD3 R203, R202, 0x2000, RZ ;  /* 0x00002000cacb7810 */ /* 0x000fe20007ffe0ff */
[----:B------:R3:W-:Y:S04]  /*1700*/  STL [R1+0xcc], R12 ;  /* 0x0000cc0c01007387 */ /* 0x0007e80000100800 */
[----:B------:R4:W-:Y:S01]  /*1710*/  STL [R1+0xc8], R11 ;  /* 0x0000c80b01007387 */ /* 0x0009e20000100800 */
[----:B-1----:R-:W-:-:S04]  /*1720*/  LOP3.LUT R3, R22, 0x18, R84, 0xf8, !PT ;  /* 0x0000001816037812 */ /* 0x002fc800078ef854 */
[----:B------:R-:W-:Y:S02]  /*1730*/  LOP3.LUT R10, R19, R3, R21, 0xf6, !PT ;  /* 0x00000003130a7212 */ /* 0x000fe400078ef615 */
[----:B------:R-:W-:Y:S02]  /*1740*/  IADD3 R19, R20, 0x8, RZ ;  /* 0x0000000814137810 */ /* 0x000fe40007ffe0ff */
[----:B------:R-:W-:Y:S02]  /*1750*/  SEL R3, R16, 0xffffffc0, !P5 ;  /* 0xffffffc010037807 */ /* 0x000fe40006800000 */
[C---:B------:R-:W-:Y:S01]  /*1760*/  IADD3 R16, R20.reuse, 0x20, RZ ;  /* 0x0000002014107810 */ /* 0x040fe20007ffe0ff */
[----:B------:R-:W-:Y:S01]  /*1770*/  STL [R1+0x6c], R19 ;  /* 0x00006c1301007387 */ /* 0x000fe20000100800 */
[----:B--2---:R-:W-:Y:S01]  /*1780*/  IADD3 R13, R20, 0x30, RZ ;  /* 0x00000030140d7810 */ /* 0x004fe20007ffe0ff */
[----:B------:R-:W-:Y:S01]  /*1790*/  IMAD.IADD R199, R198, 0x1, R3 ;  /* 0x00000001c6c77824 */ /* 0x000fe200078e0203 */
[----:B---3--:R-:W-:Y:S01]  /*17a0*/  IADD3 R12, R20, 0x38, RZ ;  /* 0x00000038140c7810 */ /* 0x008fe20007ffe0ff */
[----:B------:R-:W-:Y:S01]  /*17b0*/  STL [R1+0x68], R18 ;  /* 0x0000681201007387 */ /* 0x000fe20000100800 */
[----:B----4-:R-:W-:Y:S01]  /*17c0*/  SHF.R.S32.HI R11, RZ, 0x1f, R19 ;  /* 0x0000001fff0b7819 */ /* 0x010fe20000011413 */
[----:B------:R-:W-:Y:S01]  /*17d0*/  IMAD.IADD R193, R3, 0x1, R192 ;  /* 0x0000000103c17824 */ /* 0x000fe200078e02c0 */
[----:B------:R-:W-:Y:S01]  /*17e0*/  LEA R248, R10, 0x100, 0x1 ;  /* 0x000001000af87811 */ /* 0x000fe200078e08ff */
[----:B------:R-:W-:Y:S01]  /*17f0*/  STL [R1+0x64], R17 ;  /* 0x0000641101007387 */ /* 0x000fe20000100800 */
[----:B------:R-:W-:Y:S01]  /*1800*/  SHF.R.S32.HI R10, RZ, 0x1f, R18 ;  /* 0x0000001fff0a7819 */ /* 0x000fe20000011412 */
[----:B------:R-:W-:-:S02]  /*1810*/  IMAD.IADD R200, R2, 0x1, R199 ;  /* 0x0000000102c87824 */ /* 0x000fc400078e02c7 */
[----:B------:R-:W-:Y:S01]  /*1820*/  STL [R1+0x60], R16 ;  /* 0x0000601001007387 */ /* 0x000fe20000100800 */
[----:B------:R-:W-:Y:S02]  /*1830*/  IMAD.IADD R249, R8, 0x1, R248 ;  /* 0x0000000108f97824 */ /* 0x000fe400078e02f8 */
[----:B------:R-:W-:Y:S01]  /*1840*/  IMAD.IADD R195, R2, 0x1, R193 ;  /* 0x0000000102c37824 */ /* 0x000fe200078e02c1 */
[----:B------:R-:W-:Y:S04]  /*1850*/  STL [R1+0x5c], R14 ;  /* 0x00005c0e01007387 */ /* 0x000fe80000100800 */
[----:B------:R-:W-:Y:S04]  /*1860*/  STL [R1+0x58], R13 ;  /* 0x0000580d01007387 */ /* 0x000fe80000100800 */
[----:B------:R1:W-:Y:S04]  /*1870*/  STL [R1+0xc4], R9 ;  /* 0x0000c40901007387 */ /* 0x0003e80000100800 */
[----:B------:R-:W-:Y:S04]  /*1880*/  STL [R1+0x54], R12 ;  /* 0x0000540c01007387 */ /* 0x000fe80000100800 */
[----:B------:R2:W-:Y:S04]  /*1890*/  STL [R1+0xb8], R11 ;  /* 0x0000b80b01007387 */ /* 0x0005e80000100800 */
[----:B------:R3:W-:Y:S01]  /*18a0*/  STL [R1+0xb4], R10 ;  /* 0x0000b40a01007387 */ /* 0x0007e20000100800 */
[----:B-1----:R-:W-:-:S05]  /*18b0*/  SHF.R.S32.HI R9, RZ, 0x1f, R17 ;  /* 0x0000001fff097819 */ /* 0x002fca0000011411 */
[----:B------:R1:W-:Y:S01]  /*18c0*/  STL [R1+0xb0], R9 ;  /* 0x0000b00901007387 */ /* 0x0003e20000100800 */
[----:B--2---:R-:W-:Y:S02]  /*18d0*/  SHF.R.S32.HI R11, RZ, 0x1f, R16 ;  /* 0x0000001fff0b7819 */ /* 0x004fe40000011410 */
[----:B---3--:R-:W-:-:S03]  /*18e0*/  SHF.R.S32.HI R10, RZ, 0x1f, R14 ;  /* 0x0000001fff0a7819 */ /* 0x008fc6000001140e */
[----:B------:R2:W-:Y:S04]  /*18f0*/  STL [R1+0xac], R11 ;  /* 0x0000ac0b01007387 */ /* 0x0005e80000100800 */
[----:B------:R3:W-:Y:S01]  /*1900*/  STL [R1+0xa8], R10 ;  /* 0x0000a80a01007387 */ /* 0x0007e20000100800 */
[----:B-1----:R-:W-:-:S05]  /*1910*/  SHF.R.S32.HI R9, RZ, 0x1f, R13 ;  /* 0x0000001fff097819 */ /* 0x002fca000001140d */
[----:B------:R1:W-:Y:S01]  /*1920*/  STL [R1+0xa4], R9 ;  /* 0x0000a40901007387 */ /* 0x0003e20000100800 */
[----:B--2---:R-:W-:-:S05]  /*1930*/  LEA R11, R15, 0x80, 0x1 ;  /* 0x000000800f0b7811 */ /* 0x004fca00078e08ff */
[C---:B---3--:R-:W-:Y:S02]  /*1940*/  IMAD.IADD R10, R11.reuse, 0x1, R8 ;  /* 0x000000010b0a7824 */ /* 0x048fe400078e0208 */
[----:B------:R-:W-:Y:S02]  /*1950*/  IMAD.IADD R0, R11, 0x1, R6 ;  /* 0x000000010b007824 */ /* 0x000fe400078e0206 */
[----:B------:R-:W-:-:S04]  /*1960*/  IMAD.IADD R4, R6, 0x1, R10 ;  /* 0x0000000106047824 */ /* 0x000fc800078e020a */
[----:B------:R-:W-:Y:S01]  /*1970*/  IMAD.IADD R3, R7, 0x1, R4 ;  /* 0x0000000107037824 */ /* 0x000fe200078e0204 */
[----:B-1----:R-:W-:-:S05]  /*1980*/  SHF.R.S32.HI R9, RZ, 0x1f, R12 ;  /* 0x0000001fff097819 */ /* 0x002fca000001140c */
[----:B------:R1:W-:Y:S04]  /*1990*/  STL [R1+0xa0], R9 ;  /* 0x0000a00901007387 */ /* 0x0003e80000100800 */
[----:B------:R-:W-:Y:S04]  /*19a0*/  STL [R1+0x84], R11 ;  /* 0x0000840b01007387 */ /* 0x000fe80000100800 */
[----:B------:R-:W-:Y:S04]  /*19b0*/  STL [R1+0x88], R10 ;  /* 0x0000880a01007387 */ /* 0x000fe80000100800 */
[----:B------:R2:W-:Y:S01]  /*19c0*/  STL [R1+0x9c], R0 ;  /* 0x00009c0001007387 */ /* 0x0005e20000100800 */
[----:B-1----:R-:W-:-:S04]  /*19d0*/  IMAD.IADD R9, R11, 0x1, R7 ;  /* 0x000000010b097824 */ /* 0x002fc800078e0207 */
[----:B------:R-:W-:Y:S01]  /*19e0*/  IMAD.IADD R5, R9, 0x1, R6 ;  /* 0x0000000109057824 */ /* 0x000fe200078e0206 */
[----:B------:R-:W-:Y:S01]  /*19f0*/  STL [R1+0x94], R9 ;  /* 0x0000940901007387 */ /* 0x000fe20000100800 */
[----:B--2---:R-:W-:-:S05]  /*1a00*/  IMAD.IADD R0, R7, 0x1, R10 ;  /* 0x0000000107007824 */ /* 0x004fca00078e020a */
[----:B------:R1:W-:Y:S04]  /*1a10*/  STL [R1+0x90], R0 ;  /* 0x0000900001007387 */ /* 0x0003e80000100800 */
[----:B------:R2:W-:Y:S04]  /*1a20*/  STL [R1+0x98], R5 ;  /* 0x0000980501007387 */ /* 0x0005e80000100800 */
[----:B------:R2:W-:Y:S04]  /*1a30*/  STL [R1+0x8c], R4 ;  /* 0x00008c0401007387 */ /* 0x0005e80000100800 */
[----:B------:R2:W-:Y:S01]  /*1a40*/  STL [R1+0xc0], R3 ;  /* 0x0000c00301007387 */ /* 0x0005e20000100800 */
[----:B-1----:R-:W-:-:S05]  /*1a50*/  IMAD.IADD R0, R6, 0x1, R0 ;  /* 0x0000000106007824 */ /* 0x002fca00078e0200 */
[----:B------:R2:W-:Y:S02]  /*1a60*/  STL [R1+0xbc], R0 ;  /* 0x0000bc0001007387 */ /* 0x0005e40000100800 */
.L_x_410:
[----:B--2---:R-:W2:Y:S01]  /*1a70*/  LDL R0, [R1+0x34] ;  /* 0x0000340001007983 */ /* 0x004ea20000100800 */
[----:B------:R-:W-:Y:S01]  /*1a80*/  IMAD.MOV.U32 R2, RZ, RZ, 0x4 ;  /* 0x00000004ff027424 */ /* 0x000fe200078e00ff */
[----:B------:R-:W-:-:S04]  /*1a90*/  ISETP.NE.U32.AND P0, PT, RZ, c[0x0][0x370], PT ;  /* 0x0000dc00ff007a0c */ /* 0x000fc80003f05070 */
[----:B------:R-:W-:Y:S01]  /*1aa0*/  ISETP.NE.AND.EX P1, PT, RZ, c[0x0][0x374], PT, P0 ;  /* 0x0000dd00ff007a0c */ /* 0x000fe20003f25300 */
[----:B--2---:R-:W-:-:S05]  /*1ab0*/  IMAD.WIDE R2, R0, R2, c[0x0][0x588] ;  /* 0x0001620000027625 */ /* 0x004fca00078e0202 */
[----:B------:R-:W2:Y:S01]  /*1ac0*/  LDG.E R27, [R2.64] ;  /* 0x00000008021b7981 */ /* 0x000ea2000c1e1900 */
[----:B------:R-:W-:Y:S01]  /*1ad0*/  ISETP.NE.U32.AND P4, PT, RZ, c[0x0][0x360], PT ;  /* 0x0000d800ff007a0c */ /* 0x000fe20003f85070 */
[----:B------:R-:W-:Y:S01]  /*1ae0*/  IMAD.MOV.U32 R9, RZ, RZ, RZ ;  /* 0x000000ffff097224 */ /* 0x000fe200078e00ff */
[----:B------:R-:W-:Y:S02]  /*1af0*/  ISETP.NE.U32.AND P3, PT, RZ, c[0x0][0x348], PT ;  /* 0x0000d200ff007a0c */ /* 0x000fe40003f65070 */
[----:B------:R-:W-:Y:S02]  /*1b00*/  ISETP.NE.AND.EX P4, PT, RZ, c[0x0][0x364], PT, P4 ;  /* 0x0000d900ff007a0c */ /* 0x000fe40003f85340 */
[----:B------:R-:W-:Y:S02]  /*1b10*/  ISETP.NE.U32.AND P5, PT, RZ, c[0x0][0x350], PT ;  /* 0x0000d400ff007a0c */ /* 0x000fe40003fa5070 */
[----:B------:R-:W-:Y:S02]  /*1b20*/  ISETP.NE.U32.AND P6, PT, RZ, c[0x0][0x358], PT ;  /* 0x0000d600ff007a0c */ /* 0x000fe40003fc5070 */
[----:B------:R-:W-:-:S02]  /*1b30*/  ISETP.NE.AND.EX P3, PT, RZ, c[0x0][0x34c], PT, P3 ;  /* 0x0000d300ff007a0c */ /* 0x000fc40003f65330 */
[----:B------:R-:W-:Y:S02]  /*1b40*/  ISETP.NE.AND.EX P5, PT, RZ, c[0x0][0x354], PT, P5 ;  /* 0x0000d500ff007a0c */ /* 0x000fe40003fa5350 */
[----:B------:R-:W-:Y:S01]  /*1b50*/  ISETP.NE.AND.EX P6, PT, RZ, c[0x0][0x35c], PT, P6 ;  /* 0x0000d700ff007a0c */ /* 0x000fe20003fc5360 */
[----:B------:R-:W-:Y:S01]  /*1b60*/  IMAD.MOV.U32 R144, RZ, RZ, RZ ;  /* 0x000000ffff907224 */ /* 0x000fe200078e00ff */
[----:B------:R-:W-:Y:S01]  /*1b70*/  CS2R R12, SRZ ;  /* 0x00000000000c7805 */ /* 0x000fe2000001ff00 */
[----:B--2---:R-:W-:Y:S01]  /*1b80*/  SHF.R.S32.HI R28, RZ, 0x1f, R27 ;  /* 0x0000001fff1c7819 */ /* 0x004fe2000001141b */
[C---:B------:R-:W-:Y:S01]  /*1b90*/  IMAD.SHL.U32 R16, R27.reuse, 0x4, RZ ;  /* 0x000000041b107824 */ /* 0x040fe200078e00ff */
[C---:B------:R-:W-:Y:S01]  /*1ba0*/  @P1 LEA R4, P0, R27.reuse, c[0x0][0x370], 0x2 ;  /* 0x0000dc001b041a11 */ /* 0x040fe200078010ff */
[----:B------:R1:W-:Y:S01]  /*1bb0*/  STL [R1+0x50], R27 ;  /* 0x0000501b01007387 */ /* 0x0003e20000100800 */
[C-C-:B------:R-:W-:Y:S02]  /*1bc0*/  SHF.L.U64.HI R15, R27.reuse, 0x2, R28.reuse ;  /* 0x000000021b0f7819 */ /* 0x140fe4000001021c */
[----:B------:R-:W-:Y:S01]  /*1bd0*/  @P1 LEA.HI.X R5, R27, c[0x0][0x374], R28, 0x2, P0 ;  /* 0x0000dd001b051a11 */ /* 0x000fe200000f141c */
[----:B------:R1:W-:Y:S01]  /*1be0*/  STL [R1+0x78], R28 ;  /* 0x0000781c01007387 */ /* 0x0003e20000100800 */
[----:B------:R-:W-:-:S03]  /*1bf0*/  @P4 IADD3 R2, P0, R16, c[0x0][0x360], RZ ;  /* 0x0000d80010024a10 */ /* 0x000fc60007f1e0ff */
[----:B------:R2:W3:Y:S01]  /*1c00*/  @P1 LDG.E R9, [R4.64] ;  /* 0x0000000804091981 */ /* 0x0004e2000c1e1900 */
[C---:B------:R-:W-:Y:S02]  /*1c10*/  @P4 IADD3.X R3, R15.reuse, c[0x0][0x364], RZ, P0, !PT ;  /* 0x0000d9000f034a10 */ /* 0x040fe400007fe4ff */
[----:B------:R-:W-:Y:S01]  /*1c20*/  IADD3 R6, P2, R16, c[0x0][0x348], RZ ;  /* 0x0000d20010067a10 */ /* 0x000fe20007f5e0ff */
[----:B------:R1:W-:Y:S04]  /*1c30*/  STL [R1+0x48], R16 ;  /* 0x0000481001007387 */ /* 0x0003e80000100800 */
[----:B------:R4:W5:Y:S01]  /*1c40*/  @P4 LDG.E R147, [R2.64] ;  /* 0x0000000802934981 */ /* 0x000962000c1e1900 */
[----:B------:R-:W-:-:S03]  /*1c50*/  IADD3.X R7, R15, c[0x0][0x34c], RZ, P2, !PT ;  /* 0x0000d3000f077a10 */ /* 0x000fc600017fe4ff */
[----:B------:R1:W-:Y:S04]  /*1c60*/  STL [R1+0x4c], R15 ;  /* 0x00004c0f01007387 */ /* 0x0003e80000100800 */
[----:B------:R1:W5:Y:S01]  /*1c70*/  @P3 LDG.E R144, [R6.64] ;  /* 0x0000000806903981 */ /* 0x000362000c1e1900 */
[----:B--2---:R-:W-:-:S04]  /*1c80*/  IADD3 R4, P1, R16, c[0x0][0x350], RZ ;  /* 0x0000d40010047a10 */ /* 0x004fc80007f3e0ff */
[----:B------:R-:W-:Y:S02]  /*1c90*/  IADD3.X R5, R15, c[0x0][0x354], RZ, P1, !PT ;  /* 0x0000d5000f057a10 */ /* 0x000fe40000ffe4ff */
[----:B----4-:R-:W-:-:S03]  /*1ca0*/  IADD3 R2, P0, R16, c[0x0][0x358], RZ ;  /* 0x0000d60010027a10 */ /* 0x010fc60007f1e0ff */
[----:B------:R1:W5:Y:S01]  /*1cb0*/  @P5 LDG.E R13, [R4.64] ;  /* 0x00000008040d5981 */ /* 0x000362000c1e1900 */
[----:B------:R-:W-:-:S05]  /*1cc0*/  IADD3.X R3, R15, c[0x0][0x35c], RZ, P0, !PT ;  /* 0x0000d7000f037a10 */ /* 0x000fca00007fe4ff */
[----:B------:R1:W5:Y:S01]  /*1cd0*/  @P6 LDG.E R12, [R2.64] ;  /* 0x00000008020c6981 */ /* 0x000362000c1e1900 */
[----:B------:R-:W-:Y:S03]  /*1ce0*/  YIELD ;  /* 0x0000000000007946 */ /* 0x000fe60003800000 */
[----:B---3--:R1:W-:Y:S01]  /*1cf0*/  STL [R1+0x24], R9 ;  /* 0x0000240901007387 */ /* 0x0083e20000100800 */
[----:B------:R-:W-:Y:S05]  /*1d00*/  @P4 BRA `(.L_x_231) ;  /* 0x0000005000004947 */ /* 0x000fea0003800000 */
[----:B-----5:R-:W-:Y:S01]  /*1d10*/  MOV R147, c[0x0][0x168] ;  /* 0x00005a0000937a02 */ /* 0x020fe20000000f00 */
[----:B------:R-:W-:Y:S05]  /*1d20*/  @!P3 BRA `(.L_x_231) ;  /* 0x000000300000b947 */ /* 0x000fea0003800000 */
[----:B------:R-:W2:Y:S04]  /*1d30*/  LDG.E R8, [R6.64] ;  /* 0x0000000806087981 */ /* 0x000ea8000c1e1900 */
[----:B------:R-:W2:Y:S02]  /*1d40*/  LDG.E R0, [R6.64+0x4] ;  /* 0x0000040806007981 */ /* 0x000ea4000c1e1900 */
[----:B--2---:R-:W-:-:S02]  /*1d50*/  IADD3 R147, -R8, R0, RZ ;  /* 0x0000000008937210 */ /* 0x004fc40007ffe1ff */
.L_x_231:
[----:B------:R-:W-:-:S04]  /*1d60*/  ISETP.NE.U32.AND P0, PT, RZ, c[0x0][0x368], PT ;  /* 0x0000da00ff007a0c */ /* 0x000fc80003f05070 */
[----:B------:R-:W-:-:S13]  /*1d70*/  ISETP.NE.AND.EX P0, PT, RZ, c[0x0][0x36c], PT, P0 ;  /* 0x0000db00ff007a0c */ /* 0x000fda0003f05300 */
[----:B------:R-:W-:Y:S05]  /*1d80*/  @!P0 BRA `(.L_x_232) ;  /* 0x0000004000008947 */ /* 0x000fea0003800000 */
[----:B-1----:R-:W-:-:S04]  /*1d90*/  IADD3 R6, P0, R16, c[0x0][0x368], RZ ;  /* 0x0000da0010067a10 */ /* 0x002fc80007f1e0ff */
[----:B------:R-:W-:-:S05]  /*1da0*/  IADD3.X R7, R15, c[0x0][0x36c], RZ, P0, !PT ;  /* 0x0000db000f077a10 */ /* 0x000fca00007fe4ff */
[----:B------:R1:W5:Y:S01]  /*1db0*/  LDG.E R6, [R6.64] ;  /* 0x0000000806067981 */ /* 0x000362000c1e1900 */
[----:B------:R-:W-:Y:S05]  /*1dc0*/  BRA `(.L_x_233) ;  /* 0x0000005000007947 */ /* 0x000fea0003800000 */
.L_x_232:
[----:B-1----:R-:W-:Y:S01]  /*1dd0*/  MOV R6, UR6 ;  /* 0x0000000600067c02 */ /* 0x002fe20008000f00 */
[----:B------:R-:W-:Y:S05]  /*1de0*/  @!P5 BRA `(.L_x_233) ;  /* 0x000000300000d947 */ /* 0x000fea0003800000 */
[----:B------:R-:W2:Y:S04]  /*1df0*/  LDG.E R6, [R4.64] ;  /* 0x0000000804067981 */ /* 0x000ea8000c1e1900 */
[----:B------:R-:W2:Y:S02]  /*1e00*/  LDG.E R0, [R4.64+0x4] ;  /* 0x0000040804007981 */ /* 0x000ea4000c1e1900 */
[----:B--2---:R-:W-:Y:S02]  /*1e10*/  IADD3 R6, -R6, R0, RZ ;  /* 0x0000000006067210 */ /* 0x004fe40007ffe1ff */
.L_x_233:
[----:B------:R-:W2:Y:S04]  /*1e20*/  LDL R14, [R1+0x30] ;  /* 0x00003000010e7983 */ /* 0x000ea80000100800 */
[----:B------:R3:W4:Y:S04]  /*1e30*/  @P6 LDG.E R4, [R2.64] ;  /* 0x0000000802046981 */ /* 0x000728000c1e1900 */
[----:B------:R3:W4:Y:S01]  /*1e40*/  @P6 LDG.E R0, [R2.64+0x4] ;  /* 0x0000040802006981 */ /* 0x000722000c1e1900 */
[----:B------:R-:W-:Y:S01]  /*1e50*/  ISETP.NE.U32.AND P0, PT, RZ, c[0x0][0x378], PT ;  /* 0x0000de00ff007a0c */ /* 0x000fe20003f05070 */
[----:B-----5:R-:W-:-:S03]  /*1e60*/  IMAD.MOV.U32 R142, RZ, RZ, R6 ;  /* 0x000000ffff8e7224 */ /* 0x020fc600078e0006 */
[----:B------:R-:W-:-:S13]  /*1e70*/  ISETP.NE.AND.EX P1, PT, RZ, c[0x0][0x37c], PT, P0 ;  /* 0x0000df00ff007a0c */ /* 0x000fda0003f25300 */
[----:B---3--:R-:W-:-:S04]  /*1e80*/  @P1 IADD3 R2, P0, R16, c[0x0][0x378], RZ ;  /* 0x0000de0010021a10 */ /* 0x008fc80007f1e0ff */
[----:B------:R-:W-:-:S05]  /*1e90*/  @P1 IADD3.X R3, R15, c[0x0][0x37c], RZ, P0, !PT ;  /* 0x0000df000f031a10 */ /* 0x000fca00007fe4ff */
[----:B------:R3:W5:Y:S01]  /*1ea0*/  @P1 LDG.E R142, [R2.64] ;  /* 0x00000008028e1981 */ /* 0x000762000c1e1900 */
[----:B-1----:R-:W-:Y:S01]  /*1eb0*/  IMAD.IADD R7, R6, 0x1, -R9 ;  /* 0x0000000106077824 */ /* 0x002fe200078e0a09 */
[----:B------:R-:W-:Y:S01]  /*1ec0*/  BSSY B0, `(.L_x_234) ;  /* 0x0000031000007945 */ /* 0x000fe20003800000 */
[----:B---3--:R-:W-:Y:S01]  /*1ed0*/  IMAD.MOV.U32 R2, RZ, RZ, c[0x0][0x228] ;  /* 0x00008a00ff027624 */ /* 0x008fe200078e00ff */
[----:B--2---:R-:W-:-:S04]  /*1ee0*/  LOP3.LUT R3, R14, 0xff000000, RZ, 0xc0, !PT ;  /* 0xff0000000e037812 */ /* 0x004fc800078ec0ff */
[----:B------:R-:W-:Y:S01]  /*1ef0*/  SHF.R.U32.HI R3, RZ, 0x8, R3 ;  /* 0x00000008ff037819 */ /* 0x000fe20000011603 */
[----:B----4-:R-:W-:Y:S01]  /*1f00*/  @P6 IMAD.IADD R2, R0, 0x1, -R4 ;  /* 0x0000000100026824 */ /* 0x010fe200078e0a04 */
[----:B------:R-:W-:-:S03]  /*1f10*/  LOP3.LUT R4, R14, 0xff0000, RZ, 0xc0, !PT ;  /* 0x00ff00000e047812 */ /* 0x000fc600078ec0ff */
[----:B------:R-:W-:Y:S01]  /*1f20*/  IMAD.IADD R143, R7, 0x1, R2 ;  /* 0x00000001078f7824 */ /* 0x000fe200078e0202 */
[----:B------:R-:W-:-:S04]  /*1f30*/  LEA.HI R3, R4, R3, RZ, 0x10 ;  /* 0x0000000304037211 */ /* 0x000fc800078f80ff */
[----:B------:R-:W-:Y:S02]  /*1f40*/  SHF.R.U32.HI R5, RZ, 0x10, R3 ;  /* 0x00000010ff057819 */ /* 0x000fe40000011603 */
[----:B------:R-:W-:Y:S02]  /*1f50*/  LOP3.LUT R17, R3, 0xff, RZ, 0xc0, !PT ;  /* 0x000000ff03117812 */ /* 0x000fe400078ec0ff */
[C---:B------:R-:W-:Y:S01]  /*1f60*/  IADD3 R0, R143.reuse, 0x4f, RZ ;  /* 0x0000004f8f007810 */ /* 0x040fe20007ffe0ff */
[----:B------:R1:W-:Y:S01]  /*1f70*/  STL [R1+0x7c], R5 ;  /* 0x00007c0501007387 */ /* 0x0003e20000100800 */
[----:B------:R-:W-:Y:S02]  /*1f80*/  ISETP.GE.AND P0, PT, R143, 0x1, PT ;  /* 0x000000018f00780c */ /* 0x000fe40003f06270 */
[----:B------:R-:W-:Y:S01]  /*1f90*/  ISETP.NE.AND P1, PT, R5, RZ, PT ;  /* 0x000000ff0500720c */ /* 0x000fe20003f25270 */
[----:B------:R1:W-:Y:S01]  /*1fa0*/  STL [R1+0x80], R17 ;  /* 0x0000801101007387 */ /* 0x0003e20000100800 */
[----:B------:R-:W-:-:S02]  /*1fb0*/  IMAD.HI R0, R0, 0x66666667, RZ ;  /* 0x6666666700007827 */ /* 0x000fc400078e02ff */
[----:B------:R-:W-:-:S03]  /*1fc0*/  SEL R129, R5, c[0x0][0x338], P1 ;  /* 0x0000ce0005817a07 */ /* 0x000fc60000800000 */
[----:B------:R-:W-:-:S04]  /*1fd0*/  SHF.R.U32.HI R4, RZ, 0x1f, R0 ;  /* 0x0000001fff047819 */ /* 0x000fc80000011600 */
[----:B------:R-:W-:Y:S01]  /*1fe0*/  LEA.HI.SX32 R131, R0, R4, 0x1b ;  /* 0x0000000400837211 */ /* 0x000fe200078fdaff */
[----:B------:R-:W-:Y:S01]  /*1ff0*/  IMAD.MOV.U32 R0, RZ, RZ, RZ ;  /* 0x000000ffff007224 */ /* 0x000fe200078e00ff */
[----:B------:R-:W-:Y:S05]  /*2000*/  @!P0 BRA `(.L_x_235) ;  /* 0x000001c000008947 */ /* 0x000fea0003800000 */
        /* <DEDUP_REMOVED lines=11> */
[----:B------:R-:W-:Y:S02]  /*20c0*/  IMAD.MOV.U32 R4, RZ, RZ, RZ ;  /* 0x000000ffff047224 */ /* 0x000fe400078e00ff */
        /* <DEDUP_REMOVED lines=16> */
.L_x_235:
[----:B------:R-:W-:Y:S05]  /*21d0*/  BSYNC B0 ;  /* 0x0000000000007941 */ /* 0x000fea0003800000 */
.L_x_234:
[----:B------:R-:W-:-:S04]  /*21e0*/  IMAD R3, R17, R0, RZ ;  /* 0x0000000011037224 */ /* 0x000fc800078e02ff */
[C---:B------:R-:W-:Y:S02]  /*21f0*/  IMAD.IADD R0, R3.reuse, 0x1, R0 ;  /* 0x0000000103007824 */ /* 0x040fe400078e0200 */
[----:B------:R-:W-:-:S03]  /*2200*/  IMAD R3, R3, 0x50, -R7 ;  /* 0x0000005003037824 */ /* 0x000fc600078e0a07 */
[----:B------:R-:W-:Y:S02]  /*2210*/  IMNMX R0, R131, R0, PT ;  /* 0x0000000083007217 */ /* 0x000fe40003800200 */
[----:B------:R-:W-:-:S03]  /*2220*/  IMNMX R3, RZ, R3, !PT ;  /* 0x00000003ff037217 */ /* 0x000fc60007800200 */
[----:B------:R-:W-:Y:S02]  /*2230*/  IMAD R0, R0, 0x50, -R7 ;  /* 0x0000005000007824 */ /* 0x000fe400078e0a07 */
[----:B-1----:R-:W-:-:S03]  /*2240*/  IMAD.WIDE.U32 R4, R3, -0x33333333, RZ ;  /* 0xcccccccd03047825 */ /* 0x002fc600078e00ff */
[----:B------:R-:W-:Y:S02]  /*2250*/  IMNMX R0, R0, R2, PT ;  /* 0x0000000200007217 */ /* 0x000fe40003800200 */
[----:B------:R-:W-:Y:S02]  /*2260*/  SHF.R.U32.HI R119, RZ, 0x6, R5 ;  /* 0x00000006ff777819 */ /* 0x000fe40000011605 */
[----:B------:R-:W-:-:S13]  /*2270*/  ISETP.GT.AND P0, PT, R0, R3, PT ;  /* 0x000000030000720c */ /* 0x000fda0003f04270 */
[----:B------:R-:W-:Y:S01]  /*2280*/  @P0 IADD3 R3, R0, 0x4f, RZ ;  /* 0x0000004f00030810 */ /* 0x000fe20007ffe0ff */
[----:B------:R-:W-:-:S04]  /*2290*/  IMAD.MOV.U32 R0, RZ, RZ, R119 ;  /* 0x000000ffff007224 */ /* 0x000fc800078e0077 */
[----:B------:R-:W-:-:S05]  /*22a0*/  @P0 IMAD.HI R3, R3, 0x66666667, RZ ;  /* 0x6666666703030827 */ /* 0x000fca00078e02ff */
[----:B------:R-:W-:-:S04]  /*22b0*/  @P0 SHF.R.U32.HI R4, RZ, 0x1f, R3 ;  /* 0x0000001fff040819 */ /* 0x000fc80000011603 */
[----:B------:R-:W-:-:S04]  /*22c0*/  @P0 LEA.HI.SX32 R0, R3, R4, 0x1b ;  /* 0x0000000403000211 */ /* 0x000fc800078fdaff */
[----:B------:R-:W-:-:S13]  /*22d0*/  ISETP.GT.AND P0, PT, R0, R119, PT ;  /* 0x000000770000720c */ /* 0x000fda0003f04270 */
[----:B------:R-:W-:Y:S05]  /*22e0*/  @!P0 BRA `(.L_x_236) ;  /* 0x0000594000008947 */ /* 0x000fea0003800000 */
[----:B------:R-:W-:Y:S01]  /*22f0*/  ISETP.NE.U32.AND P0, PT, RZ, c[0x0][0x340], PT ;  /* 0x0000d000ff007a0c */ /* 0x000fe20003f05070 */
[----:B------:R-:W1:Y:S03]  /*2300*/  S2R R9, SR_TID.X ;  /* 0x0000000000097919 */ /* 0x000e660000002100 */
[----:B------:R-:W-:-:S13]  /*2310*/  ISETP.NE.AND.EX P5, PT, RZ, c[0x0][0x344], PT, P0 ;  /* 0x0000d100ff007a0c */ /* 0x000fda0003fa5300 */
[----:B------:R-:W-:-:S04]  /*2320*/  @P5 IADD3 R4, P0, R16, c[0x0][0x340], RZ ;  /* 0x0000d00010045a10 */ /* 0x000fc80007f1e0ff */
[----:B------:R-:W-:Y:S02]  /*2330*/  @P5 IADD3.X R5, R15, c[0x0][0x344], RZ, P0, !PT ;  /* 0x0000d1000f055a10 */ /* 0x000fe400007fe4ff */
[----:B-1----:R-:W-:-:S03]  /*2340*/  SHF.R.S32.HI R8, RZ, 0x1f, R9 ;  /* 0x0000001fff087819 */ /* 0x002fc60000011409 */
[----:B------:R1:W2:Y:S01]  /*2350*/  @P5 LDG.E R23, [R4.64] ;  /* 0x0000000804175981 */ /* 0x0002a2000c1e1900 */
[----:B------:R-:W-:-:S04]  /*2360*/  LEA.HI R8, R8, R9, RZ, 0x3 ;  /* 0x0000000908087211 */ /* 0x000fc800078f18ff */
[----:B------:R-:W-:Y:S02]  /*2370*/  SHF.R.S32.HI R8, RZ, 0x3, R8 ;  /* 0x00000003ff087819 */ /* 0x000fe40000011408 */
[----:B------:R-:W-:Y:S02]  /*2380*/  SHF.R.S32.HI R3, RZ, 0x1f, R12 ;  /* 0x0000001fff037819 */ /* 0x000fe4000001140c */
[----:B------:R-:W-:-:S04]  /*2390*/  IADD3 R106, P0, R8, R12, RZ ;  /* 0x0000000c086a7210 */ /* 0x000fc80007f1e0ff */
[----:B------:R-:W-:-:S05]  /*23a0*/  LEA.HI.X.SX32 R107, R8, R3, 0x1, P0 ;  /* 0x00000003086b7211 */ /* 0x000fca00000f0eff */
[----:B------:R-:W-:Y:S01]  /*23b0*/  IMAD R3, R107, c[0x0][0x238], RZ ;  /* 0x00008e006b037a24 */ /* 0x000fe200078e02ff */
[----:B------:R-:W-:-:S03]  /*23c0*/  LOP3.LUT R26, R14, 0xffff, RZ, 0xc0, !PT ;  /* 0x0000ffff0e1a7812 */ /* 0x000fc600078ec0ff */
[C---:B------:R-:W-:Y:S02]  /*23d0*/  IMAD R3, R106.reuse, c[0x0][0x23c], R3 ;  /* 0x00008f006a037a24 */ /* 0x040fe400078e0203 */
[----:B-1----:R-:W-:Y:S01]  /*23e0*/  IMAD.WIDE.U32 R4, R106, c[0x0][0x238], R244 ;  /* 0x00008e006a047a25 */ /* 0x002fe200078e00f4 */
[----:B------:R-:W-:-:S03]  /*23f0*/  SEL R24, R28, RZ, !P6 ;  /* 0x000000ff1c187207 */ /* 0x000fc60007000000 */
[----:B------:R-:W-:Y:S01]  /*2400*/  IMAD.IADD R5, R5, 0x1, R3 ;  /* 0x0000000105057824 */ /* 0x000fe200078e0203 */
[----:B------:R-:W-:Y:S01]  /*2410*/  IADD3 R31, R0, -0x1, RZ ;  /* 0xffffffff001f7810 */ /* 0x000fe20007ffe0ff */
[----:B------:R-:W-:Y:S01]  /*2420*/  IMAD.MOV.U32 R134, RZ, RZ, 0x50 ;  /* 0x00000050ff867424 */ /* 0x000fe200078e00ff */
[----:B------:R-:W-:Y:S01]  /*2430*/  IADD3 R118, -R8, R2, RZ ;  /* 0x0000000208767210 */ /* 0x000fe20007ffe1ff */
[----:B------:R-:W-:Y:S01]  /*2440*/  IMAD.WIDE.U32 R4, R26, c[0x0][0x240], R4 ;  /* 0x000090001a047a25 */ /* 0x000fe200078e0004 */
[----:B------:R-:W-:-:S03]  /*2450*/  SEL R25, R27, RZ, !P6 ;  /* 0x000000ff1b197207 */ /* 0x000fc60007000000 */
[----:B------:R-:W-:Y:S02]  /*2460*/  IMAD R5, R26, c[0x0][0x244], R5 ;  /* 0x000091001a057a24 */ /* 0x000fe400078e0205 */
[----:B------:R-:W-:Y:S02]  /*2470*/  IMAD R3, R24, c[0x0][0x248], RZ ;  /* 0x0000920018037a24 */ /* 0x000fe400078e02ff */
[C---:B------:R-:W-:Y:S02]  /*2480*/  IMAD R150, R134.reuse, c[0x0][0x23c], RZ ;  /* 0x00008f0086967a24 */ /* 0x040fe400078e02ff */
[----:B------:R-:W-:-:S04]  /*2490*/  IMAD.WIDE.U32 R132, R134, c[0x0][0x238], RZ ;  /* 0x00008e0086847a25 */ /* 0x000fc800078e00ff */
[----:B------:R-:W-:Y:S02]  /*24a0*/  IMAD R0, R31, -0x50, R118 ;  /* 0xffffffb01f007824 */ /* 0x000fe400078e0276 */
[C---:B------:R-:W-:Y:S02]  /*24b0*/  IMAD R7, R25.reuse, c[0x0][0x24c], R3 ;  /* 0x0000930019077a24 */ /* 0x040fe400078e0203 */
[----:B------:R-:W-:Y:S01]  /*24c0*/  IMAD.WIDE.U32 R110, R25, c[0x0][0x248], R4 ;  /* 0x00009200196e7a25 */ /* 0x000fe200078e0004 */
[----:B------:R-:W-:-:S03]  /*24d0*/  ISETP.GE.AND P1, PT, R0, 0x1, PT ;  /* 0x000000010000780c */ /* 0x000fc60003f26270 */
[----:B------:R-:W-:Y:S01]  /*24e0*/  IMAD.IADD R150, R133, 0x1, R150 ;  /* 0x0000000185967824 */ /* 0x000fe200078e0296 */
[----:B------:R-:W-:Y:S01]  /*24f0*/  SHF.R.S32.HI R4, RZ, 0x1f, R31 ;  /* 0x0000001fff047819 */ /* 0x000fe2000001141f */
[----:B------:R-:W-:Y:S01]  /*2500*/  IMAD.MOV.U32 R108, RZ, RZ, R110 ;  /* 0x000000ffff6c7224 */ /* 0x000fe200078e006e */
[----:B------:R-:W-:Y:S01]  /*2510*/  IADD3 R109, R111, R7, RZ ;  /* 0x000000076f6d7210 */ /* 0x000fe20007ffe0ff */
[----:B------:R-:W-:Y:S01]  /*2520*/  IMAD R3, R150, R31, RZ ;  /* 0x0000001f96037224 */ /* 0x000fe200078e02ff */
[----:B------:R-:W-:-:S03]  /*2530*/  ISETP.GE.AND P3, PT, R0, 0x11, PT ;  /* 0x000000110000780c */ /* 0x000fc60003f66270 */
[-C--:B------:R-:W-:Y:S01]  /*2540*/  IMAD R3, R4, R132.reuse, R3 ;  /* 0x0000008404037224 */ /* 0x080fe200078e0203 */
[----:B------:R-:W-:Y:S01]  /*2550*/  ISETP.GE.AND P6, PT, R244, c[0x0][0x1d4], PT ;  /* 0x00007500f4007a0c */ /* 0x000fe20003fc6270 */
[----:B------:R-:W-:Y:S01]  /*2560*/  IMAD.WIDE.U32 R4, R31, R132, R108 ;  /* 0x000000841f047225 */ /* 0x000fe200078e006c */
[----:B------:R-:W-:Y:S02]  /*2570*/  SHF.R.S32.HI R10, RZ, 0x1f, R93 ;  /* 0x0000001fff0a7819 */ /* 0x000fe4000001145d */
[----:B------:R-:W-:Y:S01]  /*2580*/  ISETP.GE.AND P2, PT, R0, 0x21, PT ;  /* 0x000000210000780c */ /* 0x000fe20003f46270 */
[----:B------:R-:W-:Y:S01]  /*2590*/  IMAD.IADD R127, R6, 0x1, R13 ;  /* 0x00000001067f7824 */ /* 0x000fe200078e020d */
[----:B------:R-:W-:Y:S01]  /*25a0*/  @P1 LEA R6, P0, R4, c[0x0][0x220], 0x1 ;  /* 0x0000880004061a11 */ /* 0x000fe200078008ff */
[----:B------:R-:W-:Y:S01]  /*25b0*/  IMAD.IADD R5, R5, 0x1, R3 ;  /* 0x0000000105057824 */ /* 0x000fe200078e0203 */
[----:B------:R-:W-:Y:S01]  /*25c0*/  SHF.R.S32.HI R87, RZ, 0x1f, R86 ;  /* 0x0000001fff577819 */ /* 0x000fe20000011456 */
[----:B------:R-:W-:Y:S01]  /*25d0*/  IMAD R3, R10, c[0x0][0x280], RZ ;  /* 0x0000a0000a037a24 */ /* 0x000fe200078e02ff */
[----:B------:R-:W-:-:S02]  /*25e0*/  MOV R138, c[0x0][0x238] ;  /* 0x00008e00008a7a02 */ /* 0x000fc40000000f00 */
[----:B------:R-:W-:Y:S01]  /*25f0*/  @P1 LEA.HI.X R7, R4, c[0x0][0x224], R5, 0x1, P0 ;  /* 0x0000890004071a11 */ /* 0x000fe200000f0c05 */
[C---:B------:R-:W-:Y:S01]  /*2600*/  IMAD R22, R93.reuse, c[0x0][0x284], R3 ;  /* 0x0000a1005d167a24 */ /* 0x040fe200078e0203 */
[----:B------:R-:W-:Y:S01]  /*2610*/  ISETP.GE.AND P0, PT, R0, 0x31, PT ;  /* 0x000000310000780c */ /* 0x000fe20003f06270 */
[----:B------:R-:W-:Y:S01]  /*2620*/  IMAD.WIDE.U32 R8, R93, c[0x0][0x280], R86 ;  /* 0x0000a0005d087a25 */ /* 0x000fe200078e0056 */
[----:B------:R-:W-:Y:S01]  /*2630*/  MOV R130, c[0x0][0x23c] ;  /* 0x00008f0000827a02 */ /* 0x000fe20000000f00 */
[----:B------:R-:W-:Y:S01]  /*2640*/  @!PT LDS RZ, [RZ] ;  /* 0x00000000fffff984 */ /* 0x000fe20000000800 */
[----:B------:R-:W-:Y:S01]  /*2650*/  @!PT LDS RZ, [RZ] ;  /* 0x00000000fffff984 */ /* 0x000fe20000000800 */
[----:B------:R-:W-:Y:S01]  /*2660*/  @!PT LDS RZ, [RZ] ;  /* 0x00000000fffff984 */ /* 0x000fe20000000800 */
[----:B------:R1:W-:Y:S01]  /*2670*/  @P1 LDGSTS.E.BYPASS.LTC128B.128 [R209+0x2900], [R6.64], !P6 ;  /* 0x0290000006d11fae */ /* 0x0003e2000f101d48 */
[C---:B------:R-:W-:Y:S01]  /*2680*/  @P3 LEA R3, P4, R138.reuse, R4, 0x4 ;  /* 0x000000048a033211 */ /* 0x040fe200078820ff */
[----:B------:R-:W-:Y:S01]  /*2690*/  IMAD.WIDE.U32 R14, R138, 0x20, RZ ;  /* 0x000000208a0e7825 */ /* 0x000fe200078e00ff */
[----:B------:R-:W-:Y:S02]  /*26a0*/  IADD3 R13, R9, R22, RZ ;  /* 0x00000016090d7210 */ /* 0x000fe40007ffe0ff */
[----:B------:R-:W-:-:S02]  /*26b0*/  @P3 LEA R20, P1, R3, c[0x0][0x220], 0x1 ;  /* 0x0000880003143a11 */ /* 0x000fc400078208ff */
[----:B-1----:R-:W-:Y:S01]  /*26c0*/  @P3 LEA.HI.X R6, R138, R5, R130, 0x4, P4 ;  /* 0x000000058a063211 */ /* 0x002fe200020f2482 */
[----:B------:R-:W-:Y:S01]  /*26d0*/  IMAD.SHL.U32 R7, R130, 0x20, RZ ;  /* 0x0000002082077824 */ /* 0x000fe200078e00ff */
[----:B------:R-:W-:Y:S02]  /*26e0*/  @P2 IADD3 R9, P4, R4, R14, RZ ;  /* 0x0000000e04092210 */ /* 0x000fe40007f9e0ff */
[----:B------:R-:W-:Y:S02]  /*26f0*/  @P3 LEA.HI.X R21, R3, c[0x0][0x224], R6, 0x1, P1 ;  /* 0x0000890003153a11 */ /* 0x000fe400008f0c06 */
[----:B------:R-:W-:Y:S02]  /*2700*/  ISETP.GE.AND P1, PT, R0, 0x41, PT ;  /* 0x000000410000780c */ /* 0x000fe40003f26270 */
[----:B------:R-:W-:Y:S01]  /*2710*/  @P2 IADD3.X R0, R5, R15, R7, P4, !PT ;  /* 0x0000000f05002210 */ /* 0x000fe200027fe407 */
[----:B------:R-:W-:Y:S01]  /*2720*/  @P0 IMAD R3, R130, 0x30, RZ ;  /* 0x0000003082030824 */ /* 0x000fe200078e02ff */
[C---:B------:R-:W-:Y:S01]  /*2730*/  @P2 LEA R18, P4, R9.reuse, c[0x0][0x220], 0x1 ;  /* 0x0000880009122a11 */ /* 0x040fe200078808ff */
[----:B------:R-:W-:Y:S01]  /*2740*/  @P0 IMAD.WIDE.U32 R6, R138, 0x30, R4 ;  /* 0x000000308a060825 */ /* 0x000fe200078e0004 */
[----:B------:R1:W-:Y:S02]  /*2750*/  @P3 LDGSTS.E.BYPASS.LTC128B.128 [R209+0x3100], [R20.64], !P6 ;  /* 0x0310000014d13fae */ /* 0x0003e4000f101d48 */
[----:B------:R-:W-:Y:S01]  /*2760*/  @P2 LEA.HI.X R19, R9, c[0x0][0x224], R0, 0x1, P4 ;  /* 0x0000890009132a11 */ /* 0x000fe200020f0c00 */
[----:B------:R-:W-:Y:S01]  /*2770*/  IMAD R0, R10, c[0x0][0x290], RZ ;  /* 0x0000a4000a007a24 */ /* 0x000fe200078e02ff */
[----:B------:R-:W-:Y:S01]  /*2780*/  @P0 LEA R16, P4, R6, c[0x0][0x220], 0x1 ;  /* 0x0000880006100a11 */ /* 0x000fe200078808ff */
[----:B------:R-:W-:-:S02]  /*2790*/  @P0 IMAD.IADD R3, R7, 0x1, R3 ;  /* 0x0000000107030824 */ /* 0x000fc400078e0203 */
[C---:B------:R-:W-:Y:S01]  /*27a0*/  IMAD.WIDE.U32 R10, R93.reuse, c[0x0][0x290], R86 ;  /* 0x0000a4005d0a7a25 */ /* 0x040fe200078e0056 */
[----:B------:R1:W-:Y:S02]  /*27b0*/  @P2 LDGSTS.E.BYPASS.LTC128B.128 [R209+0x3900], [R18.64], !P6 ;  /* 0x0390000012d12fae */ /* 0x0003e4000f101d48 */
[----:B------:R-:W-:Y:S01]  /*27c0*/  @P0 LEA.HI.X R17, R6, c[0x0][0x224], R3, 0x1, P4 ;  /* 0x0000890006110a11 */ /* 0x000fe200020f0c03 */
[C---:B------:R-:W-:Y:S02]  /*27d0*/  IMAD R0, R93.reuse, c[0x0][0x294], R0 ;  /* 0x0000a5005d007a24 */ /* 0x040fe400078e0200 */
[----:B------:R-:W-:Y:S01]  /*27e0*/  IMAD.WIDE.U32 R14, R93, c[0x0][0x290], R84 ;  /* 0x0000a4005d0e7a25 */ /* 0x000fe200078e0054 */
[----:B------:R-:W-:Y:S01]  /*27f0*/  @P1 LEA R3, P4, R138, R4, 0x6 ;  /* 0x000000048a031211 */ /* 0x000fe200078830ff */
[----:B------:R1:W-:Y:S01]  /*2800*/  @P0 LDGSTS.E.BYPASS.LTC128B.128 [R209+0x4100], [R16.64], !P6 ;  /* 0x0410000010d10fae */ /* 0x0003e2000f101d48 */
[----:B------:R-:W-:Y:S02]  /*2810*/  IADD3 R11, R11, R0, RZ ;  /* 0x000000000b0b7210 */ /* 0x000fe40007ffe0ff */
[----:B------:R-:W-:-:S02]  /*2820*/  IADD3 R7, R0, R15, RZ ;  /* 0x0000000f00077210 */ /* 0x000fc40007ffe0ff */
[----:B------:R-:W-:Y:S02]  /*2830*/  @P1 LEA.HI.X R0, R138, R5, R130, 0x6, P4 ;  /* 0x000000058a001211 */ /* 0x000fe400020f3482 */
[----:B------:R-:W-:-:S04]  /*2840*/  @P1 LEA R4, P4, R3, c[0x0][0x220], 0x1 ;  /* 0x0000880003041a11 */ /* 0x000fc800078808ff */
[----:B------:R-:W-:Y:S02]  /*2850*/  @P1 LEA.HI.X R5, R3, c[0x0][0x224], R0, 0x1, P4 ;  /* 0x0000890003051a11 */ /* 0x000fe400020f0c00 */
[----:B-----5:R-:W-:Y:S02]  /*2860*/  SHF.R.S32.HI R0, RZ, 0x1f, R142 ;  /* 0x0000001fff007819 */ /* 0x020fe4000001148e */
[----:B------:R-:W-:Y:S01]  /*2870*/  MOV R12, R8 ;  /* 0x00000008000c7202 */ /* 0x000fe20000000f00 */
[----:B------:R2:W-:Y:S01]  /*2880*/  @P1 LDGSTS.E.BYPASS.LTC128B.128 [R209+0x4900], [R4.64], !P6 ;  /* 0x0490000004d11fae */ /* 0x0005e2000f101d48 */
[----:B------:R-:W-:-:S04]  /*2890*/  IMAD.WIDE.U32 R8, R93, c[0x0][0x280], R84 ;  /* 0x0000a0005d087a25 */ /* 0x000fc800078e0054 */
[----:B------:R-:W-:Y:S02]  /*28a0*/  IMAD R3, R0, c[0x0][0x280], RZ ;  /* 0x0000a00000037a24 */ /* 0x000fe400078e02ff */
[----:B------:R-:W-:Y:S01]  /*28b0*/  IMAD.MOV.U32 R6, RZ, RZ, R14 ;  /* 0x000000ffff067224 */ /* 0x000fe200078e000e */
[----:B------:R-:W-:Y:S01]  /*28c0*/  MOV R146, 0x5 ;  /* 0x0000000500927802 */ /* 0x000fe20000000f00 */
[----:B------:R-:W-:Y:S02]  /*28d0*/  IMAD.IADD R9, R22, 0x1, R9 ;  /* 0x0000000116097824 */ /* 0x000fe400078e0209 */
[----:B------:R-:W-:Y:S02]  /*28e0*/  IMAD.MOV.U32 R139, RZ, RZ, c[0x0][0x280] ;  /* 0x0000a000ff8b7624 */ /* 0x000fe400078e00ff */
[C---:B------:R-:W-:Y:S02]  /*28f0*/  IMAD R148, R134.reuse, c[0x0][0x284], RZ ;  /* 0x0000a10086947a24 */ /* 0x040fe400078e02ff */
[----:B------:R-:W-:-:S02]  /*2900*/  IMAD R149, R134, c[0x0][0x294], RZ ;  /* 0x0000a50086957a24 */ /* 0x000fc400078e02ff */
[----:B------:R-:W-:Y:S01]  /*2910*/  IMAD.WIDE.U32 R136, R134, c[0x0][0x280], RZ ;  /* 0x0000a00086887a25 */ /* 0x000fe200078e00ff */
[----:B------:R-:W-:Y:S01]  /*2920*/  ISETP.GE.AND P1, PT, R208, c[0x0][0x1d4], PT ;  /* 0x00007500d0007a0c */ /* 0x000fe20003f26270 */
[----:B------:R-:W0:Y:S02]  /*2930*/  LDGDEPBAR ;  /* 0x00000000000079af */ /* 0x000e240000000000 */
[----:B------:R-:W-:Y:S01]  /*2940*/  IMAD R0, R0, c[0x0][0x290], RZ ;  /* 0x0000a40000007a24 */ /* 0x000fe200078e02ff */
[----:B------:R-:W-:Y:S01]  /*2950*/  ISETP.GE.AND P0, PT, R84, c[0x0][0x1d4], PT ;  /* 0x0000750054007a0c */ /* 0x000fe20003f06270 */
[----:B------:R-:W-:Y:S01]  /*2960*/  IMAD.MOV.U32 R152, RZ, RZ, c[0x0][0x290] ;  /* 0x0000a400ff987624 */ /* 0x000fe200078e00ff */
[----:B------:R-:W-:Y:S01]  /*2970*/  MOV R141, c[0x0][0x27c] ;  /* 0x00009f00008d7a02 */ /* 0x000fe20000000f00 */
[----:B------:R-:W-:Y:S01]  /*2980*/  IMAD.WIDE.U32 R134, R134, c[0x0][0x290], RZ ;  /* 0x0000a40086867a25 */ /* 0x000fe200078e00ff */
[----:B------:R-:W-:Y:S03]  /*2990*/  WARPSYNC 0xffffffff ;  /* 0xffffffff00007948 */ /* 0x000fe60003800000 */
[----:B------:R-:W-:-:S02]  /*29a0*/  IMAD R3, R142, c[0x0][0x284], R3 ;  /* 0x0000a1008e037a24 */ /* 0x000fc400078e0203 */
[C---:B------:R-:W-:Y:S02]  /*29b0*/  IMAD R0, R142.reuse, c[0x0][0x294], R0 ;  /* 0x0000a5008e007a24 */ /* 0x040fe400078e0200 */
[----:B------:R-:W-:-:S04]  /*29c0*/  IMAD.WIDE.U32 R90, R142, c[0x0][0x280], R8 ;  /* 0x0000a0008e5a7a25 */ /* 0x000fc800078e0008 */
[----:B------:R-:W-:Y:S01]  /*29d0*/  IMAD.WIDE.U32 R82, R142, c[0x0][0x290], R6 ;  /* 0x0000a4008e527a25 */ /* 0x000fe200078e0006 */
[----:B------:R-:W-:-:S03]  /*29e0*/  SHF.L.U64.HI R145, R139, R146, c[0x0][0x284] ;  /* 0x0000a1008b917619 */ /* 0x000fc60000010292 */
[----:B------:R-:W-:-:S04]  /*29f0*/  IMAD.WIDE.U32 R116, R26, c[0x0][0x1e8], RZ ;  /* 0x00007a001a747a25 */ /* 0x000fc800078e00ff */
[----:B------:R-:W-:-:S04]  /*2a00*/  IMAD.WIDE.U32 R114, R26, c[0x0][0x210], RZ ;  /* 0x000084001a727a25 */ /* 0x000fc800078e00ff */
[----:B------:R-:W-:-:S04]  /*2a10*/  IMAD.WIDE.U32 R98, R142, c[0x0][0x280], R12 ;  /* 0x0000a0008e627a25 */ /* 0x000fc800078e000c */
[----:B------:R-:W-:Y:S01]  /*2a20*/  IMAD.WIDE.U32 R96, R142, c[0x0][0x290], R10 ;  /* 0x0000a4008e607a25 */ /* 0x000fe200078e000a */
[----:B------:R-:W-:Y:S02]  /*2a30*/  P2R R105, PR, RZ, 0x2 ;  /* 0x00000002ff697803 */ /* 0x000fe40000000000 */
[----:B------:R-:W-:Y:S01]  /*2a40*/  P2R R80, PR, RZ, 0x1 ;  /* 0x00000001ff507803 */ /* 0x000fe20000000000 */
[----:B------:R-:W-:Y:S01]  /*2a50*/  IMAD.SHL.U32 R153, R139, 0x20, RZ ;  /* 0x000000208b997824 */ /* 0x000fe200078e00ff */
[----:B------:R-:W-:Y:S01]  /*2a60*/  SHF.L.U32 R141, R141, 0x1, RZ ;  /* 0x000000018d8d7819 */ /* 0x000fe200000006ff */
[----:B------:R-:W-:Y:S01]  /*2a70*/  IMAD.IADD R148, R137, 0x1, R148 ;  /* 0x0000000189947824 */ /* 0x000fe200078e0294 */
[----:B------:R-:W-:Y:S01]  /*2a80*/  SHF.L.U64.HI R146, R152, R146, c[0x0][0x294] ;  /* 0x0000a50098927619 */ /* 0x000fe20000010292 */
[----:B------:R-:W-:Y:S01]  /*2a90*/  IMAD R126, R26, c[0x0][0x1ec], R117 ;  /* 0x00007b001a7e7a24 */ /* 0x000fe200078e0275 */
[----:B------:R-:W-:Y:S01]  /*2aa0*/  SHF.L.U32 R154, R152, 0x5, RZ ;  /* 0x00000005989a7819 */ /* 0x000fe200000006ff */
[----:B------:R-:W-:Y:S01]  /*2ab0*/  IMAD R125, R26, c[0x0][0x214], R115 ;  /* 0x000085001a7d7a24 */ /* 0x000fe200078e0273 */
[----:B------:R-:W-:Y:S01]  /*2ac0*/  IADD3 R149, R135, R149, RZ ;  /* 0x0000009587957210 */ /* 0x000fe20007ffe0ff */
[----:B------:R-:W-:Y:S01]  /*2ad0*/  IMAD.IADD R104, R99, 0x1, R3 ;  /* 0x0000000163687824 */ /* 0x000fe200078e0203 */
[----:B------:R-:W-:Y:S01]  /*2ae0*/  IADD3 R102, R3, R91, RZ ;  /* 0x0000005b03667210 */ /* 0x000fe20007ffe0ff */
[----:B------:R-:W-:Y:S01]  /*2af0*/  IMAD.IADD R103, R97, 0x1, R0 ;  /* 0x0000000161677824 */ /* 0x000fe200078e0200 */
[----:B------:R-:W-:-:S02]  /*2b00*/  IADD3 R101, R0, R83, RZ ;  /* 0x0000005300657210 */ /* 0x000fc40007ffe0ff */
[----:B--2---:R-:W-:Y:S01]  /*2b10*/  @P5 SHF.R.S32.HI R4, RZ, 0x1f, R23 ;  /* 0x0000001fff045819 */ /* 0x004fe20000011417 */
[----:B------:R-:W-:Y:S01]  /*2b20*/  @!P5 IMAD.MOV.U32 R4, RZ, RZ, R28 ;  /* 0x000000ffff04d224 */ /* 0x000fe200078e001c */
[----:B------:R-:W-:-:S03]  /*2b30*/  @!P5 MOV R23, R27 ;  /* 0x0000001b0017d202 */ /* 0x000fc60000000f00 */
[----:B------:R-:W-:Y:S02]  /*2b40*/  IMAD R4, R4, c[0x0][0x2b0], RZ ;  /* 0x0000ac0004047a24 */ /* 0x000fe400078e02ff */
[----:B------:R-:W-:-:S04]  /*2b50*/  IMAD.WIDE.U32 R112, R23, c[0x0][0x2b0], RZ ;  /* 0x0000ac0017707a25 */ /* 0x000fc800078e00ff */
[----:B------:R-:W-:-:S04]  /*2b60*/  IMAD R4, R23, c[0x0][0x2b4], R4 ;  /* 0x0000ad0017047a24 */ /* 0x000fc800078e0204 */
[----:B------:R-:W-:Y:S02]  /*2b70*/  IMAD.IADD R123, R113, 0x1, R4 ;  /* 0x00000001717b7824 */ /* 0x000fe400078e0204 */
[----:B-1----:R-:W2:Y:S04]  /*2b80*/  LDL R17, [R1+0x38] ;  /* 0x0000380001117983 */ /* 0x002ea80000100800 */
[----:B------:R-:W3:Y:S04]  /*2b90*/  LDL R14, [R1+0x3c] ;  /* 0x00003c00010e7983 */ /* 0x000ee80000100800 */
[----:B------:R-:W4:Y:S04]  /*2ba0*/  LDL R13, [R1+0x44] ;  /* 0x00004400010d7983 */ /* 0x000f280000100800 */
[----:B------:R-:W5:Y:S01]  /*2bb0*/  LDL R12, [R1+0x40] ;  /* 0x00004000010c7983 */ /* 0x000f620000100800 */
[----:B------:R-:W-:Y:S01]  /*2bc0*/  ISETP.GE.AND P0, PT, R84, c[0x0][0x27c], PT ;  /* 0x00009f0054007a0c */ /* 0x000fe20003f06270 */
[C---:B------:R-:W-:Y:S01]  /*2bd0*/  IMAD.WIDE.U32 R4, R26.reuse, c[0x0][0x260], R244 ;  /* 0x000098001a047a25 */ /* 0x040fe200078e00f4 */
[C---:B------:R-:W-:Y:S01]  /*2be0*/  IADD3 R15, R93.reuse, 0x20, RZ ;  /* 0x000000205d0f7810 */ /* 0x040fe20007ffe0ff */
[----:B------:R-:W-:Y:S01]  /*2bf0*/  ULDC.U8 UR5, c[0x0][0x298] ;  /* 0x0000a60000057ab9 */ /* 0x000fe20000000000 */
[----:B------:R-:W-:Y:S01]  /*2c00*/  SEL R3, RZ, c[0x0][0x27c], !P0 ;  /* 0x00009f00ff037a07 */ /* 0x000fe20004000000 */
[----:B------:R-:W-:Y:S01]  /*2c10*/  IMAD R5, R26, c[0x0][0x264], R5 ;  /* 0x000099001a057a24 */ /* 0x000fe200078e0205 */
[----:B------:R-:W-:Y:S01]  /*2c20*/  IADD3 R16, R93, 0x40, RZ ;  /* 0x000000405d107810 */ /* 0x000fe20007ffe0ff */
[----:B------:R-:W-:Y:S01]  /*2c30*/  IMAD.SHL.U32 R15, R15, 0x40, RZ ;  /* 0x000000400f0f7824 */ /* 0x000fe200078e00ff */
[----:B------:R-:W-:Y:S01]  /*2c40*/  P2R R124, PR, RZ, 0x1 ;  /* 0x00000001ff7c7803 */ /* 0x000fe20000000000 */
[----:B------:R-:W-:Y:S01]  /*2c50*/  IMAD.IADD R3, R84, 0x1, R3 ;  /* 0x0000000154037824 */ /* 0x000fe200078e0203 */
[----:B------:R-:W-:Y:S01]  /*2c60*/  SHF.L.U64.HI R130, R138, 0x5, R130 ;  /* 0x000000058a827819 */ /* 0x000fe20000010282 */
[----:B------:R-:W-:Y:S01]  /*2c70*/  IMAD.WIDE.U32 R76, R25, c[0x0][0x268], R4 ;  /* 0x00009a00194c7a25 */ /* 0x000fe200078e0004 */
[----:B------:R-:W-:-:S02]  /*2c80*/  LOP3.LUT R15, R15, 0x1c0, RZ, 0xc0, !PT ;  /* 0x000001c00f0f7812 */ /* 0x000fc400078ec0ff */
[----:B------:R-:W-:Y:S01]  /*2c90*/  SHF.R.S32.HI R6, RZ, 0x1f, R3 ;  /* 0x0000001fff067819 */ /* 0x000fe20000011403 */
[----:B------:R-:W-:Y:S02]  /*2ca0*/  IMAD.SHL.U32 R16, R16, 0x40, RZ ;  /* 0x0000004010107824 */ /* 0x000fe400078e00ff */
[----:B------:R-:W-:Y:S01]  /*2cb0*/  IMAD R0, R24, c[0x0][0x268], RZ ;  /* 0x00009a0018007a24 */ /* 0x000fe200078e02ff */
[----:B------:R-:W-:Y:S01]  /*2cc0*/  LEA.HI R3, R6, R3, RZ, 0x3 ;  /* 0x0000000306037211 */ /* 0x000fe200078f18ff */
[----:B------:R-:W-:Y:S01]  /*2cd0*/  IMAD.MOV.U32 R140, RZ, RZ, 0x6 ;  /* 0x00000006ff8c7424 */ /* 0x000fe200078e00ff */
[----:B------:R-:W-:Y:S01]  /*2ce0*/  LOP3.LUT R16, R16, 0x1c0, RZ, 0xc0, !PT ;  /* 0x000001c010107812 */ /* 0x000fe200078ec0ff */
[----:B------:R-:W-:Y:S01]  /*2cf0*/  IMAD.MOV.U32 R156, RZ, RZ, c[0x0][0x2b8] ;  /* 0x0000ae00ff9c7624 */ /* 0x000fe200078e00ff */
[--C-:B------:R-:W-:Y:S01]  /*2d00*/  LOP3.LUT R5, R15, 0x38, R3.reuse, 0xf8, !PT ;  /* 0x000000380f057812 */ /* 0x100fe200078ef803 */
[----:B------:R-:W-:Y:S01]  /*2d10*/  IMAD.MOV.U32 R155, RZ, RZ, c[0x0][0x27c] ;  /* 0x00009f00ff9b7624 */ /* 0x000fe200078e00ff */
[----:B------:R-:W1:Y:S01]  /*2d20*/  S2R R15, SR_TID.X ;  /* 0x00000000000f7919 */ /* 0x000e620000002100 */
[--C-:B------:R-:W-:Y:S01]  /*2d30*/  LOP3.LUT R4, R16, 0x38, R3.reuse, 0xf8, !PT ;  /* 0x0000003810047812 */ /* 0x100fe200078ef803 */
[----:B------:R-:W-:Y:S01]  /*2d40*/  IMAD R7, R25, c[0x0][0x26c], R0 ;  /* 0x00009b0019077a24 */ /* 0x000fe200078e0200 */
[----:B------:R-:W-:Y:S01]  /*2d50*/  IADD3 R16, R93, 0x20, RZ ;  /* 0x000000205d107810 */ /* 0x000fe20007ffe0ff */
[----:B------:R-:W-:Y:S01]  /*2d60*/  IMAD.SHL.U32 R151, R139, 0x40, RZ ;  /* 0x000000408b977824 */ /* 0x000fe200078e00ff */
[----:B------:R-:W-:Y:S01]  /*2d70*/  SHF.R.S32.HI R100, RZ, 0x3, R3 ;  /* 0x00000003ff647819 */ /* 0x000fe20000011403 */
[----:B------:R-:W-:Y:S01]  /*2d80*/  IMAD.SHL.U32 R138, R138, 0x20, RZ ;  /* 0x000000208a8a7824 */ /* 0x000fe200078e00ff */
[----:B------:R-:W-:Y:S01]  /*2d90*/  LOP3.LUT R78, R3, 0xfffffff8, RZ, 0xc0, !PT ;  /* 0xfffffff8034e7812 */ /* 0x000fe200078ec0ff */
[----:B------:R-:W-:Y:S01]  /*2da0*/  IMAD.SHL.U32 R16, R16, 0x40, RZ ;  /* 0x0000004010107824 */ /* 0x000fe200078e00ff */
[-C--:B------:R-:W-:Y:S01]  /*2db0*/  SHF.L.U64.HI R139, R139, R140.reuse, c[0x0][0x284] ;  /* 0x0000a1008b8b7619 */ /* 0x080fe2000001028c */
[----:B------:R-:W-:Y:S01]  /*2dc0*/  IMAD R0, R94, 0x20, R93 ;  /* 0x000000205e007824 */ /* 0x000fe200078e025d */
[C---:B------:R-:W-:Y:S01]  /*2dd0*/  SHF.L.U64.HI R140, R152.reuse, R140, c[0x0][0x294] ;  /* 0x0000a500988c7619 */ /* 0x040fe2000001028c */
[----:B------:R-:W-:Y:S01]  /*2de0*/  IMAD.SHL.U32 R152, R152, 0x40, RZ ;  /* 0x0000004098987824 */ /* 0x000fe200078e00ff */
[----:B------:R-:W-:Y:S01]  /*2df0*/  LOP3.LUT R16, R16, 0x1c0, RZ, 0xc0, !PT ;  /* 0x000001c010107812 */ /* 0x000fe200078ec0ff */
[----:B------:R-:W-:Y:S01]  /*2e00*/  IMAD.IADD R79, R77, 0x1, R7 ;  /* 0x000000014d4f7824 */ /* 0x000fe200078e0207 */
[----:B------:R-:W-:-:S02]  /*2e10*/  SHF.R.S32.HI R92, RZ, 0x1f, R78 ;  /* 0x0000001fff5c7819 */ /* 0x000fc4000001144e */
[----:B------:R-:W-:Y:S01]  /*2e20*/  SHF.R.U32.HI R16, RZ, 0x3, R16 ;  /* 0x00000003ff107819 */ /* 0x000fe20000011610 */
[----:B------:R-:W-:Y:S01]  /*2e30*/  BAR.SYNC.DEFER_BLOCKING 0x0 ;  /* 0x0000000000007b1d */ /* 0x000fe20000010000 */
[----:B------:R-:W-:Y:S02]  /*2e40*/  ISETP.NE.AND P1, PT, R156, 0x1, PT ;  /* 0x000000019c00780c */ /* 0x000fe40003f25270 */
[----:B------:R-:W-:Y:S02]  /*2e50*/  LOP3.LUT R5, R5, R16, RZ, 0x3c, !PT ;  /* 0x0000001005057212 */ /* 0x000fe400078e3cff */
[----:B------:R-:W-:Y:S02]  /*2e60*/  ISETP.GE.AND P0, PT, R155, 0x1, PT ;  /* 0x000000019b00780c */ /* 0x000fe40003f06270 */
[----:B--2---:R-:W-:-:S04]  /*2e70*/  LOP3.LUT R6, R17, 0x38, R3, 0xf8, !PT ;  /* 0x0000003811067812 */ /* 0x004fc800078ef803 */
[----:B---3--:R-:W-:Y:S02]  /*2e80*/  LOP3.LUT R6, R6, R14, RZ, 0x3c, !PT ;  /* 0x0000000e06067212 */ /* 0x008fe400078e3cff */
[----:B-1----:R-:W-:Y:S01]  /*2e90*/  SHF.R.S32.HI R14, RZ, 0x1f, R15 ;  /* 0x0000001fff0e7819 */ /* 0x002fe2000001140f */
[----:B----4-:R-:W-:-:S03]  /*2ea0*/  IMAD.IADD R5, R13, 0x1, R5 ;  /* 0x000000010d057824 */ /* 0x010fc600078e0205 */
[----:B------:R-:W-:Y:S02]  /*2eb0*/  LEA.HI R14, R14, R15, RZ, 0x5 ;  /* 0x0000000f0e0e7211 */ /* 0x000fe400078f28ff */
[----:B------:R-:W-:Y:S01]  /*2ec0*/  IADD3 R15, R93, 0x40, RZ ;  /* 0x000000405d0f7810 */ /* 0x000fe20007ffe0ff */
[----:B------:R-:W-:Y:S01]  /*2ed0*/  IMAD.SHL.U32 R121, R5, 0x2, RZ ;  /* 0x0000000205797824 */ /* 0x000fe200078e00ff */
[----:B------:R-:W-:-:S03]  /*2ee0*/  SHF.R.S32.HI R14, RZ, 0x5, R14 ;  /* 0x00000005ff0e7819 */ /* 0x000fc6000001140e */
[----:B------:R-:W-:Y:S02]  /*2ef0*/  IMAD.SHL.U32 R15, R15, 0x40, RZ ;  /* 0x000000400f0f7824 */ /* 0x000fe400078e00ff */
[----:B------:R-:W-:-:S03]  /*2f00*/  IMAD.SHL.U32 R14, R14, 0x200, RZ ;  /* 0x000002000e0e7824 */ /* 0x000fc600078e00ff */
[----:B------:R-:W-:Y:S01]  /*2f10*/  LOP3.LUT R15, R15, 0x1c0, RZ, 0xc0, !PT ;  /* 0x000001c00f0f7812 */ /* 0x000fe200078ec0ff */
[----:B------:R-:W-:-:S03]  /*2f20*/  IMAD.IADD R6, R14, 0x1, R6 ;  /* 0x000000010e067824 */ /* 0x000fc600078e0206 */
[----:B------:R-:W-:Y:S01]  /*2f30*/  SHF.R.U32.HI R15, RZ, 0x3, R15 ;  /* 0x00000003ff0f7819 */ /* 0x000fe2000001160f */
[----:B------:R-:W-:-:S03]  /*2f40*/  IMAD.SHL.U32 R122, R6, 0x2, RZ ;  /* 0x00000002067a7824 */ /* 0x000fc600078e00ff */
[----:B------:R-:W-:-:S05]  /*2f50*/  LOP3.LUT R4, R4, R15, RZ, 0x3c, !PT ;  /* 0x0000000f04047212 */ /* 0x000fca00078e3cff */
[----:B-----5:R-:W-:-:S04]  /*2f60*/  IMAD.IADD R3, R12, 0x1, R4 ;  /* 0x000000010c037824 */ /* 0x020fc800078e0204 */
[----:B------:R-:W-:Y:S02]  /*2f70*/  IMAD.SHL.U32 R120, R3, 0x2, RZ ;  /* 0x0000000203787824 */ /* 0x000fe400078e00ff */
.L_x_271:
[----:B------:R-:W-:Y:S01]  /*2f80*/  IMAD R3, R31, 0x50, R0 ;  /* 0x000000501f037824 */ /* 0x000fe200078e0200 */
[----:B------:R-:W-:Y:S01]  /*2f90*/  ISETP.NE.AND P1, PT, R156, 0x1, PT ;  /* 0x000000019c00780c */ /* 0x000fe20003f25270 */
[----:B------:R-:W-:Y:S01]  /*2fa0*/  IMAD.MOV.U32 R74, RZ, RZ, RZ ;  /* 0x000000ffff4a7224 */ /* 0x000fe200078e00ff */
[----:B------:R-:W-:Y:S04]  /*2fb0*/  DEPBAR.LE SB0, 0x0 ;  /* 0x000080000000791a */ /* 0x000fe80000000000 */
[----:B-1----:R-:W-:Y:S01]  /*2fc0*/  IMAD.IADD R4, R127, 0x1, R3 ;  /* 0x000000017f047824 */ /* 0x002fe200078e0203 */
[----:B------:R-:W-:Y:S01]  /*2fd0*/  ISETP.GE.AND P0, PT, R3, R2, PT ;  /* 0x000000020300720c */ /* 0x000fe20003f06270 */
[----:B------:R-:W-:Y:S01]  /*2fe0*/  WARPSYNC 0xffffffff ;  /* 0xffffffff00007948 */ /* 0x000fe20003800000 */
[----:B------:R-:W-:Y:S01]  /*2ff0*/  ISETP.GE.AND P2, PT, R155, 0x1, PT ;  /* 0x000000019b00780c */ /* 0x000fe20003f46270 */
[--C-:B------:R-:W-:Y:S01]  /*3000*/  IMAD.MOV.U32 R3, RZ, RZ, R4.reuse ;  /* 0x000000ffff037224 */ /* 0x100fe200078e0004 */
[----:B------:R-:W-:Y:S01]  /*3010*/  ISETP.GT.OR P0, PT, R0, 0x4f, P0 ;  /* 0x0000004f0000780c */ /* 0x000fe20000704670 */
[----:B------:R-:W-:Y:S01]  /*3020*/  BSSY B2, `(.L_x_237) ;  /* 0x0000417000027945 */ /* 0x000fe20003800000 */
[----:B------:R-:W-:Y:S05]  /*3030*/  @P1 IMAD.HI.U32 R5, R4, c[0x0][0x2bc], RZ ;  /* 0x0000af0004051a27 */ /* 0x000fea00078e00ff */
[----:B------:R-:W-:Y:S06]  /*3040*/  @P1 SHF.R.U32.HI R3, RZ, c[0x0][0x2c0], R5 ;  /* 0x0000b000ff031a19 */ /* 0x000fec0000011605 */
[C---:B------:R-:W-:Y:S04]  /*3050*/  @!P0 IADD3 R5, P1, R3.reuse, R112, RZ ;  /* 0x0000007003058210 */ /* 0x040fe80007f3e0ff */
[----:B------:R-:W-:Y:S01]  /*3060*/  @!P0 LEA.HI.X.SX32 R7, R3, R123, 0x1, P1 ;  /* 0x0000007b03078211 */ /* 0x000fe200008f0eff */
[----:B------:R-:W-:Y:S01]  /*3070*/  IMAD.MOV R3, RZ, RZ, -R3 ;  /* 0x000000ffff037224 */ /* 0x000fe200078e0a03 */
[----:B------:R-:W-:Y:S03]  /*3080*/  @!P0 LEA R6, P1, R5, c[0x0][0x2a0], 0x2 ;  /* 0x0000a80005068a11 */ /* 0x000fe600078210ff */
[----:B------:R-:W-:Y:S01]  /*3090*/  IMAD R75, R3, c[0x0][0x2b8], R4 ;  /* 0x0000ae00034b7a24 */ /* 0x000fe200078e0204 */
[----:B------:R-:W-:Y:S03]  /*30a0*/  @!P0 LEA.HI.X R7, R5, c[0x0][0x2a4], R7, 0x2, P1 ;  /* 0x0000a90005078a11 */ /* 0x000fe600008f1407 */
[----:B------:R-:W-:Y:S01]  /*30b0*/  IMAD.WIDE.U32 R4, R75, c[0x0][0x1e0], RZ ;  /* 0x000078004b047a25 */ /* 0x000fe200078e00ff */
[----:B------:R-:W-:Y:S01]  /*30c0*/  SHF.R.S32.HI R81, RZ, 0x1f, R75 ;  /* 0x0000001fff517819 */ /* 0x000fe2000001144b */
[----:B------:R-:W2:Y:S04]  /*30d0*/  @!P0 LDG.E R74, [R6.64] ;  /* 0x00000008064a8981 */ /* 0x000ea8000c1e1900 */
[----:B------:R-:W-:Y:S01]  /*30e0*/  IMAD R3, R81, c[0x0][0x1e0], RZ ;  /* 0x0000780051037a24 */ /* 0x000fe200078e02ff */
[----:B------:R-:W-:Y:S03]  /*30f0*/  BAR.SYNC.DEFER_BLOCKING 0x0 ;  /* 0x0000000000007b1d */ /* 0x000fe60000010000 */
[----:B------:R-:W-:Y:S04]  /*3100*/  IMAD R3, R75, c[0x0][0x1e4], R3 ;  /* 0x000079004b037a24 */ /* 0x000fe800078e0203 */
[----:B------:R-:W-:Y:S01]  /*3110*/  IMAD.IADD R5, R5, 0x1, R3 ;  /* 0x0000000105057824 */ /* 0x000fe200078e0203 */
[----:B--2---:R-:W-:Y:S03]  /*3120*/  SHF.R.S32.HI R89, RZ, 0x1f, R74 ;  /* 0x0000001fff597819 */ /* 0x004fe6000001144a */
[----:B------:R-:W-:Y:S04]  /*3130*/  IMAD.WIDE.U32 R4, R74, c[0x0][0x1f0], R4 ;  /* 0x00007c004a047a25 */ /* 0x000fe800078e0004 */
[----:B------:R-:W-:Y:S01]  /*3140*/  IMAD R6, R89, c[0x0][0x1f0], RZ ;  /* 0x00007c0059067a24 */ /* 0x000fe200078e02ff */
[----:B------:R-:W-:Y:S03]  /*3150*/  IADD3 R3, P0, R116, R4, RZ ;  /* 0x0000000474037210 */ /* 0x000fe60007f1e0ff */
[----:B------:R-:W-:Y:S05]  /*3160*/  IMAD R6, R74, c[0x0][0x1f4], R6 ;  /* 0x00007d004a067a24 */ /* 0x000fea00078e0206 */
[----:B------:R-:W-:Y:S02]  /*3170*/  IADD3.X R4, R126, R5, R6, P0, !PT ;  /* 0x000000057e047210 */ /* 0x000fe400007fe406 */
[C---:B------:R-:W-:Y:S04]  /*3180*/  LEA R71, P0, R3.reuse, c[0x0][0x1c8], 0x1 ;  /* 0x0000720003477a11 */ /* 0x040fe800078008ff */
[----:B------:R-:W-:Y:S01]  /*3190*/  LEA.HI.X R70, R3, c[0x0][0x1cc], R4, 0x1, P0 ;  /* 0x0000730003467a11 */ /* 0x000fe200000f0c04 */
[----:B------:R-:W-:-:S05]  /*31a0*/  @!P2 BRA `(.L_x_238) ;  /* 0x00003c600000a947 */ /* 0x000fca0003800000 */
[-C--:B------:R-:W-:Y:S01]  /*31b0*/  IMAD R5, R148, R31.reuse, RZ ;  /* 0x0000001f94057224 */ /* 0x080fe200078e02ff */
[----:B------:R-:W-:Y:S01]  /*31c0*/  ISETP.NE.AND P0, PT, RZ, UR5, PT ;  /* 0x00000005ff007c0c */ /* 0x000fe2000bf05270 */
[-C--:B------:R-:W-:Y:S01]  /*31d0*/  IMAD R4, R149, R31.reuse, RZ ;  /* 0x0000001f95047224 */ /* 0x080fe200078e02ff */
[----:B------:R-:W-:Y:S01]  /*31e0*/  SHF.R.S32.HI R3, RZ, 0x1f, R31 ;  /* 0x0000001fff037819 */ /* 0x000fe2000001141f */
[----:B------:R-:W-:Y:S04]  /*31f0*/  IMAD.WIDE.U32 R14, R136, R31, RZ ;  /* 0x0000001f880e7225 */ /* 0x000fe800078e00ff */
[C---:B------:R-:W-:Y:S02]  /*3200*/  IMAD R5, R3.reuse, R136, R5 ;  /* 0x0000008803057224 */ /* 0x040fe400078e0205 */
[----:B------:R-:W-:Y:S02]  /*3210*/  IMAD R4, R3, R134, R4 ;  /* 0x0000008603047224 */ /* 0x000fe400078e0204 */
[----:B------:R-:W-:Y:S01]  /*3220*/  IMAD R3, R31, -0x50, R2 ;  /* 0xffffffb01f037824 */ /* 0x000fe200078e0202 */
[----:B------:R-:W-:Y:S01]  /*3230*/  IADD3 R28, R15, R5, RZ ;  /* 0x000000050f1c7210 */ /* 0x000fe20007ffe0ff */
[----:B------:R-:W-:Y:S03]  /*3240*/  IMAD.WIDE.U32 R12, R134, R31, RZ ;  /* 0x0000001f860c7225 */ /* 0x000fe600078e00ff */
[----:B------:R-:W-:Y:S02]  /*3250*/  IMNMX R63, R3, 0x50, PT ;  /* 0x00000050033f7817 */ /* 0x000fe40003800200 */
[----:B------:R-:W-:Y:S01]  /*3260*/  IADD3 R29, R13, R4, RZ ;  /* 0x000000040d1d7210 */ /* 0x000fe20007ffe0ff */
[----:B------:R-:W-:-:S05]  /*3270*/  @!P0 BRA `(.L_x_239) ;  /* 0x00001e5000008947 */ /* 0x000fca0003800000 */
[----:B------:R-:W-:Y:S01]  /*3280*/  ISETP.GE.AND P3, PT, R93, R63, PT ;  /* 0x0000003f5d00720c */ /* 0x000fe20003f66270 */
[----:B------:R-:W-:Y:S01]  /*3290*/  BSSY B0, `(.L_x_240) ;  /* 0x000001b000007945 */ /* 0x000fe20003800000 */
[----:B------:R-:W-:Y:S01]  /*32a0*/  CS2R R40, SRZ ;  /* 0x0000000000287805 */ /* 0x000fe2000001ff00 */
[----:B------:R-:W-:Y:S01]  /*32b0*/  CS2R R36, SRZ ;  /* 0x0000000000247805 */ /* 0x000fe2000001ff00 */
[----:B------:R-:W-:Y:S01]  /*32c0*/  CS2R R32, SRZ ;  /* 0x0000000000207805 */ /* 0x000fe2000001ff00 */
[----:B------:R-:W-:Y:S01]  /*32d0*/  CS2R R8, SRZ ;  /* 0x0000000000087805 */ /* 0x000fe2000001ff00 */
[----:B------:R-:W-:Y:S07]  /*32e0*/  CS2R R4, SRZ ;  /* 0x0000000000047805 */ /* 0x000fee000001ff00 */
[----:B------:R-:W-:-:S05]  /*32f0*/  @P3 BRA `(.L_x_241) ;  /* 0x0000014000003947 */ /* 0x000fca0003800000 */
[----:B------:R-:W-:Y:S01]  /*3300*/  IADD3 R3, P0, R98, R14, RZ ;  /* 0x0000000e62037210 */ /* 0x000fe20007f1e0ff */
[----:B------:R-:W-:Y:S01]  /*3310*/  CS2R R32, SRZ ;  /* 0x0000000000207805 */ /* 0x000fe2000001ff00 */
[----:B------:R-:W-:Y:S01]  /*3320*/  CS2R R36, SRZ ;  /* 0x0000000000247805 */ /* 0x000fe2000001ff00 */
[----:B------:R-:W-:Y:S02]  /*3330*/  CS2R R8, SRZ ;  /* 0x0000000000087805 */ /* 0x000fe4000001ff00 */
[----:B------:R-:W-:Y:S01]  /*3340*/  IMAD.X R5, R28, 0x1, R104, P0 ;  /* 0x000000011c057824 */ /* 0x000fe200000e0668 */
[----:B------:R-:W-:Y:S05]  /*3350*/  IADD3 R4, P0, R96, R12, RZ ;  /* 0x0000000c60047210 */ /* 0x000fea0007f1e0ff */
[----:B------:R-:W-:Y:S01]  /*3360*/  IMAD.X R7, R29, 0x1, R103, P0 ;  /* 0x000000011d077824 */ /* 0x000fe200000e0667 */
[C---:B------:R-:W-:Y:S04]  /*3370*/  LEA R10, P0, R3.reuse, c[0x0][0x270], 0x1 ;  /* 0x00009c00030a7a11 */ /* 0x040fe800078008ff */
[----:B------:R-:W-:Y:S02]  /*3380*/  LEA.HI.X R11, R3, c[0x0][0x274], R5, 0x1, P0 ;  /* 0x00009d00030b7a11 */ /* 0x000fe400000f0c05 */
[C---:B------:R-:W-:Y:S04]  /*3390*/  LEA R6, P0, R4.reuse, c[0x0][0x288], 0x1 ;  /* 0x0000a20004067a11 */ /* 0x040fe800078008ff */
[----:B------:R-:W-:Y:S02]  /*33a0*/  LEA.HI.X R7, R4, c[0x0][0x28c], R7, 0x1, P0 ;  /* 0x0000a30004077a11 */ /* 0x000fe400000f0c07 */
[----:B------:R-:W-:Y:S01]  /*33b0*/  ISETP.GE.AND P0, PT, R86, c[0x0][0x27c], PT ;  /* 0x00009f0056007a0c */ /* 0x000fe20003f06270 */
[----:B------:R-:W-:Y:S11]  /*33c0*/  CS2R R4, SRZ ;  /* 0x0000000000047805 */ /* 0x000ff6000001ff00 */
[----:B------:R-:W-:Y:S01]  /*33d0*/  @!UPT UIADD3 URZ, URZ, URZ, URZ ;  /* 0x0000003f3f3ff290 */ /* 0x000fe2000fffe03f */
[----:B------:R1:W5:Y:S04]  /*33e0*/  @!P0 LDG.E.64 R32, [R10.64] ;  /* 0x000000080a208981 */ /* 0x000368000c1e1b00 */
[----:B------:R1:W5:Y:S01]  /*33f0*/  @!P0 LDG.E.64 R4, [R6.64] ;  /* 0x0000000806048981 */ /* 0x000362000c1e1b00 */
[----:B------:R-:W-:Y:S11]  /*3400*/  ISETP.GE.AND P0, PT, R88, c[0x0][0x27c], PT ;  /* 0x00009f0058007a0c */ /* 0x000ff60003f06270 */
[----:B------:R-:W-:Y:S02]  /*3410*/  @!UPT UIADD3 URZ, URZ, URZ, URZ ;  /* 0x0000003f3f3ff290 */ /* 0x000fe4000fffe03f */
[----:B------:R1:W5:Y:S04]  /*3420*/  @!P0 LDG.E.64 R36, [R10.64+0x20] ;  /* 0x000020080a248981 */ /* 0x000368000c1e1b00 */
[----:B------:R1:W5:Y:S02]  /*3430*/  @!P0 LDG.E.64 R8, [R6.64+0x20] ;  /* 0x0000200806088981 */ /* 0x000364000c1e1b00 */
.L_x_241:
[----:B------:R-:W-:Y:S05]  /*3440*/  BSYNC B0 ;  /* 0x0000000000007941 */ /* 0x000fea0003800000 */
.L_x_240:
[----:B------:R-:W-:Y:S01]  /*3450*/  IADD3 R20, R93, 0x20, RZ ;  /* 0x000000205d147810 */ /* 0x000fe20007ffe0ff */
[----:B-1---5:R-:W-:Y:S01]  /*3460*/  IMAD.MOV.U32 R7, RZ, RZ, R37 ;  /* 0x000000ffff077224 */ /* 0x022fe200078e0025 */
[----:B------:R-:W-:Y:S01]  /*3470*/  BSSY B0, `(.L_x_242) ;  /* 0x0000026000007945 */ /* 0x000fe20003800000 */
[----:B------:R-:W-:Y:S01]  /*3480*/  IMAD.MOV.U32 R6, RZ, RZ, R32 ;  /* 0x000000ffff067224 */ /* 0x000fe200078e0020 */
[----:B------:R-:W-:Y:S01]  /*3490*/  ISETP.GE.AND P4, PT, R20, R63, PT ;  /* 0x0000003f1400720c */ /* 0x000fe20003f86270 */
[----:B------:R-:W-:Y:S01]  /*34a0*/  IMAD.MOV.U32 R10, RZ, RZ, R36 ;  /* 0x000000ffff0a7224 */ /* 0x000fe200078e0024 */
[----:B------:R-:W-:Y:S01]  /*34b0*/  PRMT R47, R7, 0x7610, R47 ;  /* 0x00007610072f7816 */ /* 0x000fe2000000002f */
[----:B------:R-:W-:Y:S01]  /*34c0*/  IMAD.MOV.U32 R3, RZ, RZ, R33 ;  /* 0x000000ffff037224 */ /* 0x000fe200078e0021 */
[----:B------:R-:W-:Y:S01]  /*34d0*/  PRMT R30, R6, 0x7610, R30 ;  /* 0x00007610061e7816 */ /* 0x000fe2000000001e */
[----:B------:R-:W-:Y:S01]  /*34e0*/  IMAD.MOV.U32 R7, RZ, RZ, R9 ;  /* 0x000000ffff077224 */ /* 0x000fe200078e0009 */
[----:B------:R-:W-:Y:S01]  /*34f0*/  CS2R R38, SRZ ;  /* 0x0000000000267805 */ /* 0x000fe2000001ff00 */
[----:B------:R-:W-:Y:S01]  /*3500*/  IMAD.MOV.U32 R6, RZ, RZ, R4 ;  /* 0x000000ffff067224 */ /* 0x000fe200078e0004 */
[----:B------:R-:W-:Y:S01]  /*3510*/  PRMT R46, R3, 0x5410, R10 ;  /* 0x00005410032e7816 */ /* 0x000fe2000000000a */
[----:B------:R-:W-:Y:S01]  /*3520*/  CS2R R18, SRZ ;  /* 0x0000000000127805 */ /* 0x000fe2000001ff00 */
[----:B------:R-:W-:Y:S01]  /*3530*/  MOV R10, R8 ;  /* 0x00000008000a7202 */ /* 0x000fe20000000f00 */
[----:B------:R-:W-:Y:S01]  /*3540*/  CS2R R16, SRZ ;  /* 0x0000000000107805 */ /* 0x000fe2000001ff00 */
[----:B------:R-:W-:Y:S02]  /*3550*/  MOV R3, R5 ;  /* 0x0000000500037202 */ /* 0x000fe40000000f00 */
[----:B------:R-:W-:Y:S02]  /*3560*/  PRMT R24, R10, 0x5410, R7 ;  /* 0x000054100a187816 */ /* 0x000fe40000000007 */
[----:B------:R-:W-:Y:S01]  /*3570*/  PRMT R11, R6, 0x5410, R3 ;  /* 0x00005410060b7816 */ /* 0x000fe20000000003 */
[----:B------:R-:W-:-:S05]  /*3580*/  @P4 BRA `(.L_x_243) ;  /* 0x0000014000004947 */ /* 0x000fca0003800000 */
[----:B------:R-:W-:Y:S01]  /*3590*/  IADD3 R3, P1, P0, R98, R14, R153 ;  /* 0x0000000e62037210 */ /* 0x000fe2000783e099 */
[----:B------:R-:W-:Y:S01]  /*35a0*/  CS2R R38, SRZ ;  /* 0x0000000000267805 */ /* 0x000fe2000001ff00 */
[----:B------:R-:W-:Y:S01]  /*35b0*/  CS2R R16, SRZ ;  /* 0x0000000000107805 */ /* 0x000fe2000001ff00 */
[----:B------:R-:W-:Y:S01]  /*35c0*/  CS2R R40, SRZ ;  /* 0x0000000000287805 */ /* 0x000fe2000001ff00 */
[----:B------:R-:W-:Y:S01]  /*35d0*/  IADD3.X R6, R104, R28, R145, P1, P0 ;  /* 0x0000001c68067210 */ /* 0x000fe20000fe0491 */
[----:B------:R-:W-:Y:S01]  /*35e0*/  CS2R R18, SRZ ;  /* 0x0000000000127805 */ /* 0x000fe2000001ff00 */
[----:B------:R-:W-:Y:S04]  /*35f0*/  IADD3 R7, P1, P0, R96, R12, R154 ;  /* 0x0000000c60077210 */ /* 0x000fe8000783e09a */
[----:B------:R-:W-:Y:S02]  /*3600*/  IADD3.X R10, R103, R29, R146, P1, P0 ;  /* 0x0000001d670a7210 */ /* 0x000fe40000fe0492 */
[C---:B------:R-:W-:Y:S04]  /*3610*/  LEA R20, P0, R3.reuse, c[0x0][0x270], 0x1 ;  /* 0x00009c0003147a11 */ /* 0x040fe800078008ff */
[----:B------:R-:W-:Y:S02]  /*3620*/  LEA.HI.X R21, R3, c[0x0][0x274], R6, 0x1, P0 ;  /* 0x00009d0003157a11 */ /* 0x000fe400000f0c06 */
[C---:B------:R-:W-:Y:S04]  /*3630*/  LEA R6, P0, R7.reuse, c[0x0][0x288], 0x1 ;  /* 0x0000a20007067a11 */ /* 0x040fe800078008ff */
[----:B------:R-:W-:Y:S02]  /*3640*/  LEA.HI.X R7, R7, c[0x0][0x28c], R10, 0x1, P0 ;  /* 0x0000a30007077a11 */ /* 0x000fe400000f0c0a */
[----:B------:R-:W-:Y:S11]  /*3650*/  ISETP.GE.AND P0, PT, R86, c[0x0][0x27c], PT ;  /* 0x00009f0056007a0c */ /* 0x000ff60003f06270 */
[----:B------:R-:W-:Y:S02]  /*3660*/  @!UPT UIADD3 URZ, URZ, URZ, URZ ;  /* 0x0000003f3f3ff290 */ /* 0x000fe4000fffe03f */
[----:B------:R1:W5:Y:S04]  /*3670*/  @!P0 LDG.E.64 R38, [R20.64] ;  /* 0x0000000814268981 */ /* 0x000368000c1e1b00 */
[----:B------:R1:W5:Y:S01]  /*3680*/  @!P0 LDG.E.64 R16, [R6.64] ;  /* 0x0000000806108981 */ /* 0x000362000c1e1b00 */
[----:B------:R-:W-:Y:S11]  /*3690*/  ISETP.GE.AND P0, PT, R88, c[0x0][0x27c], PT ;  /* 0x00009f0058007a0c */ /* 0x000ff60003f06270 */
[----:B------:R-:W-:Y:S02]  /*36a0*/  @!UPT UIADD3 URZ, URZ, URZ, URZ ;  /* 0x0000003f3f3ff290 */ /* 0x000fe4000fffe03f */
[----:B------:R1:W5:Y:S04]  /*36b0*/  @!P0 LDG.E.64 R40, [R20.64+0x20] ;  /* 0x0000200814288981 */ /* 0x000368000c1e1b00 */
[----:B------:R1:W5:Y:S02]  /*36c0*/  @!P0 LDG.E.64 R18, [R6.64+0x20] ;  /* 0x0000200806128981 */ /* 0x000364000c1e1b00 */
.L_x_243:
[----:B------:R-:W-:Y:S05]  /*36d0*/  BSYNC B0 ;  /* 0x0000000000007941 */ /* 0x000fea0003800000 */
.L_x_242:
        /* <DEDUP_REMOVED lines=16> */
[----:B------:R-:W-:Y:S01]  /*37e0*/  MOV R3, R17 ;  /* 0x0000001100037202 */ /* 0x000fe20000000f00 */
[----:B------:R-:W-:Y:S01]  /*37f0*/  CS2R R20, SRZ ;  /* 0x0000000000147805 */ /* 0x000fe2000001ff00 */
[----:B------:R-:W-:Y:S02]  /*3800*/  PRMT R26, R10, 0x5410, R7 ;  /* 0x000054100a1a7816 */ /* 0x000fe40000000007 */
[----:B------:R-:W-:Y:S01]  /*3810*/  PRMT R25, R6, 0x5410, R3 ;  /* 0x0000541006197816 */ /* 0x000fe20000000003 */
[----:B------:R-:W-:-:S05]  /*3820*/  @P2 BRA `(.L_x_245) ;  /* 0x0000012000002947 */ /* 0x000fca0003800000 */
[----:B------:R-:W-:Y:S01]  /*3830*/  IADD3 R6, P1, P0, R98, R151, R14 ;  /* 0x0000009762067210 */ /* 0x000fe2000783e00e */
[----:B------:R-:W-:Y:S01]  /*3840*/  CS2R R44, SRZ ;  /* 0x00000000002c7805 */ /* 0x000fe2000001ff00 */
[----:B------:R-:W-:Y:S02]  /*3850*/  CS2R R22, SRZ ;  /* 0x0000000000167805 */ /* 0x000fe4000001ff00 */
[----:B------:R-:W-:Y:S02]  /*3860*/  IADD3.X R10, R104, R139, R28, P1, P0 ;  /* 0x0000008b680a7210 */ /* 0x000fe40000fe041c */
        /* <DEDUP_REMOVED lines=14> */
.L_x_245:
[----:B------:R-:W-:Y:S05]  /*3950*/  BSYNC B0 ;  /* 0x0000000000007941 */ /* 0x000fea0003800000 */
.L_x_244:
[----:B-1---5:R-:W-:Y:S01]  /*3960*/  MOV R6, R42 ;  /* 0x0000002a00067202 */ /* 0x022fe20000000f00 */
[----:B------:R1:W2:Y:S01]  /*3970*/  SHFL.IDX PT, R55, R70, RZ, 0x1c1f ;  /* 0x001c1fff46377589 */ /* 0x0002a200000e0000 */
[----:B------:R-:W-:Y:S01]  /*3980*/  IMAD.MOV.U32 R10, RZ, RZ, R44 ;  /* 0x000000ffff0a7224 */ /* 0x000fe200078e002c */
[----:B------:R-:W-:Y:S01]  /*3990*/  BSSY B1, `(.L_x_246) ;  /* 0x0000082000017945 */ /* 0x000fe20003800000 */
[----:B------:R-:W-:Y:S01]  /*39a0*/  PRMT R49, R49, 0x5410, R6 ;  /* 0x0000541031317816 */ /* 0x000fe20000000006 */
[----:B------:R-:W-:Y:S02]  /*39b0*/  IMAD.MOV.U32 R3, RZ, RZ, R43 ;  /* 0x000000ffff037224 */ /* 0x000fe400078e002b */
[----:B------:R1:W3:Y:S01]  /*39c0*/  SHFL.IDX PT, R54, R71, RZ, 0x1c1f ;  /* 0x001c1fff47367589 */ /* 0x0002e200000e0000 */
[----:B------:R-:W-:Y:S02]  /*39d0*/  IMAD.MOV.U32 R7, RZ, RZ, R45 ;  /* 0x000000ffff077224 */ /* 0x000fe400078e002d */
[----:B------:R-:W-:Y:S01]  /*39e0*/  PRMT R50, R3, 0x5410, R10 ;  /* 0x0000541003327816 */ /* 0x000fe2000000000a */
[----:B------:R-:W-:Y:S01]  /*39f0*/  IMAD.MOV.U32 R10, RZ, RZ, R22 ;  /* 0x000000ffff0a7224 */ /* 0x000fe200078e0016 */
[----:B------:R-:W-:Y:S01]  /*3a00*/  MOV R3, R21 ;  /* 0x0000001500037202 */ /* 0x000fe20000000f00 */
[----:B------:R-:W-:Y:S01]  /*3a10*/  IMAD.MOV.U32 R6, RZ, RZ, R20 ;  /* 0x000000ffff067224 */ /* 0x000fe200078e0014 */
[----:B------:R-:W-:Y:S02]  /*3a20*/  PRMT R51, R7, 0x7610, R51 ;  /* 0x0000761007337816 */ /* 0x000fe40000000033 */
[----:B------:R-:W-:Y:S02]  /*3a30*/  MOV R7, R23 ;  /* 0x0000001700077202 */ /* 0x000fe40000000f00 */
[----:B------:R-:W-:Y:S02]  /*3a40*/  PRMT R27, R6, 0x5410, R3 ;  /* 0x00005410061b7816 */ /* 0x000fe40000000003 */
[----:B------:R-:W-:Y:S01]  /*3a50*/  PRMT R28, R10, 0x5410, R7 ;  /* 0x000054100a1c7816 */ /* 0x000fe20000000007 */
[----:B------:R-:W-:-:S05]  /*3a60*/  @P3 BRA `(.L_x_247) ;  /* 0x0000074000003947 */ /* 0x000fca0003800000 */
[----:B------:R-:W-:Y:S01]  /*3a70*/  ISETP.NE.AND P0, PT, R80, RZ, PT ;  /* 0x000000ff5000720c */ /* 0x000fe20003f05270 */
[----:B------:R-:W-:Y:S01]  /*3a80*/  @!UPT UIADD3 URZ, URZ, URZ, URZ ;  /* 0x0000003f3f3ff290 */ /* 0x000fe2000fffe03f */
[----:B------:R-:W-:Y:S11]  /*3a90*/  BSSY B0, `(.L_x_248) ;  /* 0x0000038000007945 */ /* 0x000ff60003800000 */
[----:B------:R-:W-:-:S05]  /*3aa0*/  @P0 BRA `(.L_x_249) ;  /* 0x0000036000000947 */ /* 0x000fca0003800000 */
[C---:B---3--:R-:W-:Y:S01]  /*3ab0*/  LEA R52, P0, R84.reuse, R54, 0x1 ;  /* 0x0000003654347211 */ /* 0x048fe200078008ff */
[----:B------:R-:W3:Y:S03]  /*3ac0*/  LDS.128 R12, [R248+0x2800] ;  /* 0x00280000f80c7984 */ /* 0x000ee60000000c00 */
[----:B--2---:R-:W-:Y:S02]  /*3ad0*/  LEA.HI.X R53, R84, R55, R85, 0x1, P0 ;  /* 0x0000003754357211 */ /* 0x004fe400000f0c55 */
[----:B------:R-:W-:Y:S11]  /*3ae0*/  ISETP.GE.AND P0, PT, R86, c[0x0][0x27c], PT ;  /* 0x00009f0056007a0c */ /* 0x000ff60003f06270 */
[----:B------:R-:W-:Y:S02]  /*3af0*/  @!UPT UIADD3 URZ, URZ, URZ, URZ ;  /* 0x0000003f3f3ff290 */ /* 0x000fe4000fffe03f */
[----:B------:R-:W-:Y:S01]  /*3b00*/  @!P0 HADD2.F32 R3, -RZ, R11.H0_H0 ;  /* 0x2000000bff038230 */ /* 0x000fe20000004100 */
[--C-:B------:R-:W-:Y:S01]  /*3b10*/  @!P0 SHF.R.U64 R7, R4, 0x10, R5.reuse ;  /* 0x0000001004078819 */ /* 0x100fe20000001205 */
[----:B------:R-:W-:Y:S01]  /*3b20*/  @!P0 HADD2.F32 R30, -RZ, R30.H0_H0 ;  /* 0x2000001eff1e8230 */ /* 0x000fe20000004100 */
[----:B------:R-:W-:Y:S02]  /*3b30*/  @!P0 SHF.R.U32.HI R10, RZ, 0x10, R5 ;  /* 0x00000010ff0a8819 */ /* 0x000fe40000011605 */
[--C-:B------:R-:W-:Y:S02]  /*3b40*/  @!P0 SHF.R.U64 R34, R32, 0x10, R33.reuse ;  /* 0x0000001020228819 */ /* 0x100fe40000001221 */
[----:B------:R-:W-:Y:S05]  /*3b50*/  @!P0 SHF.R.U32.HI R35, RZ, 0x10, R33 ;  /* 0x00000010ff238819 */ /* 0x000fea0000011621 */
[----:B------:R-:W-:Y:S01]  /*3b60*/  @!P0 HADD2.F32 R35, -RZ, R35.H0_H0 ;  /* 0x20000023ff238230 */ /* 0x000fe20000004100 */
[----:B---3--:R-:W-:Y:S02]  /*3b70*/  @!P0 MOV R6, R12 ;  /* 0x0000000c00068202 */ /* 0x008fe40000000f00 */
[----:B------:R-:W-:Y:S03]  /*3b80*/  @!P0 MOV R5, R13 ;  /* 0x0000000d00058202 */ /* 0x000fe60000000f00 */
[--C-:B------:R-:W-:Y:S02]  /*3b90*/  @!P0 HADD2.F32 R29, -RZ, R6.reuse.H1_H1 ;  /* 0x30000006ff1d8230 */ /* 0x100fe40000004100 */
[----:B------:R-:W-:Y:S02]  /*3ba0*/  @!P0 HADD2.F32 R4, -RZ, R6.H0_H0 ;  /* 0x20000006ff048230 */ /* 0x000fe40000004100 */
[----:B------:R-:W-:Y:S01]  /*3bb0*/  @!P0 HADD2.F32 R6, -RZ, R7.H0_H0 ;  /* 0x20000007ff068230 */ /* 0x000fe20000004100 */
[CC--:B------:R-:W-:Y:S01]  /*3bc0*/  @!P0 FMUL.FTZ R33, R29.reuse, R3.reuse ;  /* 0x000000031d218220 */ /* 0x0c0fe20000410000 */
[--C-:B------:R-:W-:Y:S01]  /*3bd0*/  @!P0 HADD2.F32 R32, -RZ, R5.reuse.H1_H1 ;  /* 0x30000005ff208230 */ /* 0x100fe20000004100 */
[C---:B------:R-:W-:Y:S01]  /*3be0*/  @!P0 FMUL.FTZ R3, R4.reuse, R3 ;  /* 0x0000000304038220 */ /* 0x040fe20000410000 */
[----:B------:R-:W-:Y:S01]  /*3bf0*/  @!P0 HADD2.F32 R5, -RZ, R5.H0_H0 ;  /* 0x20000005ff058230 */ /* 0x000fe20000004100 */
[----:B------:R-:W-:Y:S01]  /*3c00*/  @!P0 FFMA.FTZ R58, R4, R30, -R33 ;  /* 0x0000001e043a8223 */ /* 0x000fe20000010821 */
[----:B------:R-:W-:Y:S01]  /*3c10*/  @!P0 MOV R7, R14 ;  /* 0x0000000e00078202 */ /* 0x000fe20000000f00 */
[----:B------:R-:W-:Y:S01]  /*3c20*/  @!P0 FFMA.FTZ R3, R29, R30, R3 ;  /* 0x0000001e1d038223 */ /* 0x000fe20000010003 */
[----:B------:R-:W-:Y:S01]  /*3c30*/  @!P0 HADD2.F32 R33, -RZ, R34.H0_H0 ;  /* 0x20000022ff218230 */ /* 0x000fe20000004100 */
[CC--:B------:R-:W-:Y:S01]  /*3c40*/  @!P0 FMUL.FTZ R34, R32.reuse, R6.reuse ;  /* 0x0000000620228220 */ /* 0x0c0fe20000410000 */
[----:B------:R-:W-:Y:S01]  /*3c50*/  @!P0 HADD2.F32 R30, -RZ, R46.H0_H0 ;  /* 0x2000002eff1e8230 */ /* 0x000fe20000004100 */
[C---:B------:R-:W-:Y:S01]  /*3c60*/  @!P0 FMUL.FTZ R4, R5.reuse, R6 ;  /* 0x0000000605048220 */ /* 0x040fe20000410000 */
[----:B------:R-:W-:Y:S01]  /*3c70*/  @!P0 MOV R6, R15 ;  /* 0x0000000f00068202 */ /* 0x000fe20000000f00 */
[-C--:B------:R-:W-:Y:S01]  /*3c80*/  @!P0 FFMA.FTZ R57, R5, R33.reuse, -R34 ;  /* 0x0000002105398223 */ /* 0x080fe20000010822 */
[----:B------:R-:W-:Y:S01]  /*3c90*/  @!P0 HADD2.F32 R29, -RZ, R7.H1_H1 ;  /* 0x30000007ff1d8230 */ /* 0x000fe20000004100 */
[----:B------:R-:W-:Y:S01]  /*3ca0*/  @!P0 FFMA.FTZ R4, R32, R33, R4 ;  /* 0x0000002120048223 */ /* 0x000fe20000010004 */
[----:B------:R-:W-:Y:S02]  /*3cb0*/  @!P0 HADD2.F32 R5, -RZ, R11.H1_H1 ;  /* 0x3000000bff058230 */ /* 0x000fe40000004100 */
[----:B------:R-:W-:Y:S02]  /*3cc0*/  @!P0 HADD2.F32 R11, -RZ, R10.H0_H0 ;  /* 0x2000000aff0b8230 */ /* 0x000fe40000004100 */
[----:B------:R-:W-:Y:S01]  /*3cd0*/  @!P0 F2FP.PACK_AB R4, R4, R57 ;  /* 0x000000390404823e */ /* 0x000fe200000000ff */
[----:B------:R-:W-:Y:S02]  /*3ce0*/  @!P0 HADD2.F32 R10, -RZ, R7.H0_H0 ;  /* 0x20000007ff0a8230 */ /* 0x000fe40000004100 */
[--C-:B------:R-:W-:Y:S01]  /*3cf0*/  @!P0 HADD2.F32 R7, -RZ, R6.reuse.H0_H0 ;  /* 0x20000006ff078230 */ /* 0x100fe20000004100 */
[----:B------:R-:W-:Y:S01]  /*3d00*/  @!P0 MOV R13, R4 ;  /* 0x00000004000d8202 */ /* 0x000fe20000000f00 */
[----:B------:R-:W-:Y:S01]  /*3d10*/  @!P0 HADD2.F32 R34, -RZ, R6.H1_H1 ;  /* 0x30000006ff228230 */ /* 0x000fe20000004100 */
[-C--:B------:R-:W-:Y:S02]  /*3d20*/  @!P0 FMUL.FTZ R6, R29, R5.reuse ;  /* 0x000000051d068220 */ /* 0x080fe40000410000 */
[C---:B------:R-:W-:Y:S02]  /*3d30*/  @!P0 FMUL.FTZ R5, R10.reuse, R5 ;  /* 0x000000050a058220 */ /* 0x040fe40000410000 */
[-C--:B------:R-:W-:Y:S02]  /*3d40*/  @!P0 FFMA.FTZ R10, R10, R30.reuse, -R6 ;  /* 0x0000001e0a0a8223 */ /* 0x080fe40000010806 */
[-C--:B------:R-:W-:Y:S02]  /*3d50*/  @!P0 FMUL.FTZ R6, R7, R11.reuse ;  /* 0x0000000b07068220 */ /* 0x080fe40000410000 */
[C---:B------:R-:W-:Y:S02]  /*3d60*/  @!P0 FMUL.FTZ R56, R34.reuse, R11 ;  /* 0x0000000b22388220 */ /* 0x040fe40000410000 */
[----:B------:R-:W-:Y:S02]  /*3d70*/  @!P0 FFMA.FTZ R5, R29, R30, R5 ;  /* 0x0000001e1d058223 */ /* 0x000fe40000010005 */
[-C--:B------:R-:W-:Y:S01]  /*3d80*/  @!P0 FFMA.FTZ R56, R7, R35.reuse, -R56 ;  /* 0x0000002307388223 */ /* 0x080fe20000010838 */
[----:B------:R-:W-:Y:S01]  /*3d90*/  @!P0 F2FP.PACK_AB R7, R3, R58 ;  /* 0x0000003a0307823e */ /* 0x000fe200000000ff */
[----:B------:R-:W-:Y:S01]  /*3da0*/  @!P0 FFMA.FTZ R6, R34, R35, R6 ;  /* 0x0000002322068223 */ /* 0x000fe20000010006 */
[----:B------:R-:W-:Y:S02]  /*3db0*/  @!P0 F2FP.PACK_AB R5, R5, R10 ;  /* 0x0000000a0505823e */ /* 0x000fe400000000ff */
[----:B------:R-:W-:Y:S02]  /*3dc0*/  @!P0 MOV R12, R7 ;  /* 0x00000007000c8202 */ /* 0x000fe40000000f00 */
[----:B------:R-:W-:Y:S02]  /*3dd0*/  @!P0 F2FP.PACK_AB R3, R6, R56 ;  /* 0x000000380603823e */ /* 0x000fe400000000ff */
[----:B------:R-:W-:Y:S02]  /*3de0*/  @!P0 MOV R14, R5 ;  /* 0x00000005000e8202 */ /* 0x000fe40000000f00 */
[----:B------:R-:W-:Y:S05]  /*3df0*/  @!P0 MOV R15, R3 ;  /* 0x00000003000f8202 */ /* 0x000fea0000000f00 */
[----:B------:R2:W-:Y:S02]  /*3e00*/  ST.E.128 [R52.64], R12 ;  /* 0x0000000c34007985 */ /* 0x0005e4000c101d08 */
.L_x_249:
[----:B------:R-:W-:Y:S05]  /*3e10*/  BSYNC B0 ;  /* 0x0000000000007941 */ /* 0x000fea0003800000 */
.L_x_248:
[----:B------:R-:W-:Y:S11]  /*3e20*/  ISETP.NE.AND P0, PT, R105, RZ, PT ;  /* 0x000000ff6900720c */ /* 0x000ff60003f05270 */
[----:B------:R-:W-:Y:S02]  /*3e30*/  @!UPT UIADD3 URZ, URZ, URZ, URZ ;  /* 0x0000003f3f3ff290 */ /* 0x000fe4000fffe03f */
[----:B------:R-:W-:-:S05]  /*3e40*/  @P0 BRA `(.L_x_247) ;  /* 0x0000036000000947 */ /* 0x000fca0003800000 */
[C---:B---3--:R-:W-:Y:S01]  /*3e50*/  LEA R34, P0, R208.reuse, R54, 0x1 ;  /* 0x00000036d0227211 */ /* 0x048fe200078008ff */
[----:B--2---:R-:W2:Y:S03]  /*3e60*/  LDS.128 R12, [R249+0x2800] ;  /* 0x00280000f90c7984 */ /* 0x004ea60000000c00 */
[----:B------:R-:W-:Y:S02]  /*3e70*/  LEA.HI.X R35, R208, R55, R250, 0x1, P0 ;  /* 0x00000037d0237211 */ /* 0x000fe400000f0cfa */
[----:B------:R-:W-:Y:S11]  /*3e80*/  ISETP.GE.AND P0, PT, R88, c[0x0][0x27c], PT ;  /* 0x00009f0058007a0c */ /* 0x000ff60003f06270 */
[----:B------:R-:W-:Y:S02]  /*3e90*/  @!UPT UIADD3 URZ, URZ, URZ, URZ ;  /* 0x0000003f3f3ff290 */ /* 0x000fe4000fffe03f */
[----:B------:R-:W-:Y:S01]  /*3ea0*/  @!P0 HADD2.F32 R3, -RZ, R24.H0_H0 ;  /* 0x20000018ff038230 */ /* 0x000fe20000004100 */
[----:B------:R-:W-:Y:S02]  /*3eb0*/  @!P0 SHF.R.U64 R6, R8, 0x10, R9 ;  /* 0x0000001008068819 */ /* 0x000fe40000001209 */
[----:B------:R-:W-:Y:S02]  /*3ec0*/  @!P0 SHF.R.U64 R11, R36, 0x10, R37 ;  /* 0x00000010240b8819 */ /* 0x000fe40000001225 */
[----:B------:R-:W-:Y:S01]  /*3ed0*/  @!P0 SHF.R.U32.HI R8, RZ, 0x10, R9 ;  /* 0x00000010ff088819 */ /* 0x000fe20000011609 */
[----:B------:R-:W-:Y:S01]  /*3ee0*/  @!P0 HADD2.F32 R9, -RZ, R46.H1_H1 ;  /* 0x3000002eff098230 */ /* 0x000fe20000004100 */
[----:B------:R-:W-:Y:S01]  /*3ef0*/  @!P0 SHF.R.U32.HI R32, RZ, 0x10, R37 ;  /* 0x00000010ff208819 */ /* 0x000fe20000011625 */
[----:B------:R-:W-:Y:S02]  /*3f00*/  @!P0 HADD2.F32 R6, -RZ, R6.H0_H0 ;  /* 0x20000006ff068230 */ /* 0x000fe40000004100 */
[----:B------:R-:W-:Y:S02]  /*3f10*/  @!P0 HADD2.F32 R11, -RZ, R11.H0_H0 ;  /* 0x2000000bff0b8230 */ /* 0x000fe40000004100 */
[----:B------:R-:W-:Y:S01]  /*3f20*/  @!P0 HADD2.F32 R32, -RZ, R32.H0_H0 ;  /* 0x20000020ff208230 */ /* 0x000fe20000004100 */
[----:B--2---:R-:W-:Y:S02]  /*3f30*/  @!P0 MOV R4, R12 ;  /* 0x0000000c00048202 */ /* 0x004fe40000000f00 */
[----:B------:R-:W-:Y:S03]  /*3f40*/  @!P0 MOV R5, R13 ;  /* 0x0000000d00058202 */ /* 0x000fe60000000f00 */
[--C-:B------:R-:W-:Y:S02]  /*3f50*/  @!P0 HADD2.F32 R7, -RZ, R4.reuse.H1_H1 ;  /* 0x30000004ff078230 */ /* 0x100fe40000004100 */
[----:B------:R-:W-:Y:S02]  /*3f60*/  @!P0 HADD2.F32 R4, -RZ, R4.H0_H0 ;  /* 0x20000004ff048230 */ /* 0x000fe40000004100 */
[--C-:B------:R-:W-:Y:S01]  /*3f70*/  @!P0 HADD2.F32 R10, -RZ, R5.reuse.H1_H1 ;  /* 0x30000005ff0a8230 */ /* 0x100fe20000004100 */
[CC--:B------:R-:W-:Y:S01]  /*3f80*/  @!P0 FMUL.FTZ R29, R7.reuse, R3.reuse ;  /* 0x00000003071d8220 */ /* 0x0c0fe20000410000 */
[----:B------:R-:W-:Y:S01]  /*3f90*/  @!P0 HADD2.F32 R5, -RZ, R5.H0_H0 ;  /* 0x20000005ff058230 */ /* 0x000fe20000004100 */
[C---:B------:R-:W-:Y:S02]  /*3fa0*/  @!P0 FMUL.FTZ R3, R4.reuse, R3 ;  /* 0x0000000304038220 */ /* 0x040fe40000410000 */
[-C--:B------:R-:W-:Y:S02]  /*3fb0*/  @!P0 FFMA.FTZ R37, R4, R9.reuse, -R29 ;  /* 0x0000000904258223 */ /* 0x080fe4000001081d */
[----:B------:R-:W-:Y:S01]  /*3fc0*/  @!P0 FFMA.FTZ R3, R7, R9, R3 ;  /* 0x0000000907038223 */ /* 0x000fe20000010003 */
[----:B------:R-:W-:Y:S01]  /*3fd0*/  @!P0 MOV R7, R14 ;  /* 0x0000000e00078202 */ /* 0x000fe20000000f00 */
[CC--:B------:R-:W-:Y:S01]  /*3fe0*/  @!P0 FMUL.FTZ R29, R10.reuse, R6.reuse ;  /* 0x000000060a1d8220 */ /* 0x0c0fe20000410000 */
[----:B------:R-:W-:Y:S01]  /*3ff0*/  @!P0 HADD2.F32 R9, -RZ, R8.H0_H0 ;  /* 0x20000008ff098230 */ /* 0x000fe20000004100 */
[C---:B------:R-:W-:Y:S01]  /*4000*/  @!P0 FMUL.FTZ R4, R5.reuse, R6 ;  /* 0x0000000605048220 */ /* 0x040fe20000410000 */
[----:B------:R-:W-:Y:S01]  /*4010*/  @!P0 MOV R6, R15 ;  /* 0x0000000f00068202 */ /* 0x000fe20000000f00 */
[-C--:B------:R-:W-:Y:S01]  /*4020*/  @!P0 FFMA.FTZ R36, R5, R11.reuse, -R29 ;  /* 0x0000000b05248223 */ /* 0x080fe2000001081d */
[----:B------:R-:W-:Y:S01]  /*4030*/  @!P0 HADD2.F32 R5, -RZ, R24.H1_H1 ;  /* 0x30000018ff058230 */ /* 0x000fe20000004100 */
[----:B------:R-:W-:Y:S01]  /*4040*/  @!P0 FFMA.FTZ R4, R10, R11, R4 ;  /* 0x0000000b0a048223 */ /* 0x000fe20000010004 */
[--C-:B------:R-:W-:Y:S02]  /*4050*/  @!P0 HADD2.F32 R24, -RZ, R7.reuse.H1_H1 ;  /* 0x30000007ff188230 */ /* 0x100fe40000004100 */
[----:B------:R-:W-:Y:S02]  /*4060*/  @!P0 HADD2.F32 R8, -RZ, R7.H0_H0 ;  /* 0x20000007ff088230 */ /* 0x000fe40000004100 */
[----:B------:R-:W-:Y:S01]  /*4070*/  @!P0 F2FP.PACK_AB R4, R4, R36 ;  /* 0x000000240404823e */ /* 0x000fe200000000ff */
[--C-:B------:R-:W-:Y:S02]  /*4080*/  @!P0 HADD2.F32 R7, -RZ, R6.reuse.H0_H0 ;  /* 0x20000006ff078230 */ /* 0x100fe40000004100 */
[----:B------:R-:W-:Y:S01]  /*4090*/  @!P0 HADD2.F32 R29, -RZ, R47.H0_H0 ;  /* 0x2000002fff1d8230 */ /* 0x000fe20000004100 */
[----:B------:R-:W-:Y:S01]  /*40a0*/  @!P0 MOV R13, R4 ;  /* 0x00000004000d8202 */ /* 0x000fe20000000f00 */
[----:B------:R-:W-:Y:S01]  /*40b0*/  @!P0 HADD2.F32 R30, -RZ, R6.H1_H1 ;  /* 0x30000006ff1e8230 */ /* 0x000fe20000004100 */
[-C--:B------:R-:W-:Y:S02]  /*40c0*/  @!P0 FMUL.FTZ R6, R24, R5.reuse ;  /* 0x0000000518068220 */ /* 0x080fe40000410000 */
[C---:B------:R-:W-:Y:S02]  /*40d0*/  @!P0 FMUL.FTZ R5, R8.reuse, R5 ;  /* 0x0000000508058220 */ /* 0x040fe40000410000 */
[----:B------:R-:W-:Y:S02]  /*40e0*/  @!P0 FFMA.FTZ R8, R8, R29, -R6 ;  /* 0x0000001d08088223 */ /* 0x000fe40000010806 */
[CC--:B------:R-:W-:Y:S02]  /*40f0*/  @!P0 FMUL.FTZ R6, R7.reuse, R9.reuse ;  /* 0x0000000907068220 */ /* 0x0c0fe40000410000 */
[----:B------:R-:W-:Y:S02]  /*4100*/  @!P0 FMUL.FTZ R33, R30, R9 ;  /* 0x000000091e218220 */ /* 0x000fe40000410000 */
        /* <DEDUP_REMOVED lines=10> */
.L_x_247:
[----:B------:R-:W-:Y:S05]  /*41b0*/  BSYNC B1 ;  /* 0x0000000000017941 */ /* 0x000fea0003800000 */
.L_x_246:
[----:B--2---:R2:W4:Y:S01]  /*41c0*/  SHFL.IDX PT, R34, R70, 0x1, 0x1c1f ;  /* 0x003c1f0046227f89 */ /* 0x00452200000e0000 */
[----:B------:R-:W-:Y:S03]  /*41d0*/  BSSY B1, `(.L_x_250) ;  /* 0x0000077000017945 */ /* 0x000fe60003800000 */
[----:B------:R2:W1:Y:S01]  /*41e0*/  SHFL.IDX PT, R30, R71, 0x1, 0x1c1f ;  /* 0x003c1f00471e7f89 */ /* 0x00046200000e0000 */
[----:B------:R-:W-:-:S05]  /*41f0*/  @P4 BRA `(.L_x_251) ;  /* 0x0000074000004947 */ /* 0x000fca0003800000 */
[----:B------:R-:W-:Y:S01]  /*4200*/  ISETP.NE.AND P0, PT, R80, RZ, PT ;  /* 0x000000ff5000720c */ /* 0x000fe20003f05270 */
[----:B------:R-:W-:Y:S01]  /*4210*/  @!UPT UIADD3 URZ, URZ, URZ, URZ ;  /* 0x0000003f3f3ff290 */ /* 0x000fe2000fffe03f */
[----:B------:R-:W-:Y:S11]  /*4220*/  BSSY B0, `(.L_x_252) ;  /* 0x0000038000007945 */ /* 0x000ff60003800000 */
[----:B------:R-:W-:-:S05]  /*4230*/  @P0 BRA `(.L_x_253) ;  /* 0x0000036000000947 */ /* 0x000fca0003800000 */
[C---:B-1----:R-:W-:Y:S01]  /*4240*/  LEA R32, P0, R84.reuse, R30, 0x1 ;  /* 0x0000001e54207211 */ /* 0x042fe200078008ff */
[----:B------:R-:W1:Y:S03]  /*4250*/  LDS.128 R8, [R248+0x3800] ;  /* 0x00380000f8087984 */ /* 0x000e660000000c00 */
[----:B----4-:R-:W-:Y:S02]  /*4260*/  LEA.HI.X R33, R84, R34, R85, 0x1, P0 ;  /* 0x0000002254217211 */ /* 0x010fe400000f0c55 */
[----:B------:R-:W-:Y:S11]  /*4270*/  ISETP.GE.AND P0, PT, R86, c[0x0][0x27c], PT ;  /* 0x00009f0056007a0c */ /* 0x000ff60003f06270 */
[----:B------:R-:W-:Y:S02]  /*4280*/  @!UPT UIADD3 URZ, URZ, URZ, URZ ;  /* 0x0000003f3f3ff290 */ /* 0x000fe4000fffe03f */
[----:B------:R-:W-:Y:S01]  /*4290*/  @!P0 HADD2.F32 R3, -RZ, R25.H0_H0 ;  /* 0x20000019ff038230 */ /* 0x000fe20000004100 */
[----:B------:R-:W-:Y:S01]  /*42a0*/  @!P0 SHF.R.U64 R6, R16, 0x10, R17 ;  /* 0x0000001010068819 */ /* 0x000fe20000001211 */
[----:B------:R-:W-:Y:S01]  /*42b0*/  @!P0 HADD2.F32 R12, -RZ, R47.H1_H1 ;  /* 0x3000002fff0c8230 */ /* 0x000fe20000004100 */
[----:B------:R-:W-:Y:S02]  /*42c0*/  @!P0 SHF.R.U64 R15, R38, 0x10, R39 ;  /* 0x00000010260f8819 */ /* 0x000fe40000001227 */
[----:B------:R-:W-:Y:S01]  /*42d0*/  @!P0 SHF.R.U32.HI R13, RZ, 0x10, R17 ;  /* 0x00000010ff0d8819 */ /* 0x000fe20000011611 */
[----:B------:R-:W-:Y:S01]  /*42e0*/  @!P0 HADD2.F32 R6, -RZ, R6.H0_H0 ;  /* 0x20000006ff068230 */ /* 0x000fe20000004100 */
[----:B------:R-:W-:Y:S01]  /*42f0*/  @!P0 SHF.R.U32.HI R29, RZ, 0x10, R39 ;  /* 0x00000010ff1d8819 */ /* 0x000fe20000011627 */
[----:B------:R-:W-:Y:S02]  /*4300*/  @!P0 HADD2.F32 R15, -RZ, R15.H0_H0 ;  /* 0x2000000fff0f8230 */ /* 0x000fe40000004100 */
[----:B------:R-:W-:Y:S02]  /*4310*/  @!P0 HADD2.F32 R17, -RZ, R48.H0_H0 ;  /* 0x20000030ff118230 */ /* 0x000fe40000004100 */
[----:B------:R-:W-:Y:S01]  /*4320*/  @!P0 HADD2.F32 R13, -RZ, R13.H0_H0 ;  /* 0x2000000dff0d8230 */ /* 0x000fe20000004100 */
[----:B-1----:R-:W-:Y:S02]  /*4330*/  @!P0 MOV R4, R8 ;  /* 0x0000000800048202 */ /* 0x002fe40000000f00 */
        /* <DEDUP_REMOVED lines=10> */
[CC--:B------:R-:W-:Y:S02]  /*43e0*/  @!P0 FMUL.FTZ R16, R14.reuse, R6.reuse ;  /* 0x000000060e108220 */ /* 0x0c0fe40000410000 */
        /* <DEDUP_REMOVED lines=8> */
[--C-:B------:R-:W-:Y:S02]  /*4470*/  @!P0 HADD2.F32 R7, -RZ, R6.reuse.H0_H0 ;  /* 0x20000006ff078230 */ /* 0x100fe40000004100 */
[----:B------:R-:W-:Y:S01]  /*4480*/  @!P0 HADD2.F32 R24, -RZ, R6.H1_H1 ;  /* 0x30000006ff188230 */ /* 0x000fe20000004100 */
[-C--:B------:R-:W-:Y:S01]  /*4490*/  @!P0 FMUL.FTZ R6, R16, R5.reuse ;  /* 0x0000000510068220 */ /* 0x080fe20000410000 */
[----:B------:R-:W-:Y:S01]  /*44a0*/  @!P0 MOV R9, R4 ;  /* 0x0000000400098202 */ /* 0x000fe20000000f00 */
[C---:B------:R-:W-:Y:S01]  /*44b0*/  @!P0 FMUL.FTZ R5, R12.reuse, R5 ;  /* 0x000000050c058220 */ /* 0x040fe20000410000 */
[----:B------:R-:W-:Y:S01]  /*44c0*/  @!P0 HADD2.F32 R25, -RZ, R29.H0_H0 ;  /* 0x2000001dff198230 */ /* 0x000fe20000004100 */
        /* <DEDUP_REMOVED lines=13> */
.L_x_253:
[----:B------:R-:W-:Y:S05]  /*45a0*/  BSYNC B0 ;  /* 0x0000000000007941 */ /* 0x000fea0003800000 */
.L_x_252:
[----:B------:R-:W-:Y:S11]  /*45b0*/  ISETP.NE.AND P0, PT, R105, RZ, PT ;  /* 0x000000ff6900720c */ /* 0x000ff60003f05270 */
[----:B------:R-:W-:Y:S02]  /*45c0*/  @!UPT UIADD3 URZ, URZ, URZ, URZ ;  /* 0x0000003f3f3ff290 */ /* 0x000fe4000fffe03f */
        /* <DEDUP_REMOVED lines=9> */
[----:B------:R-:W-:Y:S01]  /*4660*/  @!P0 SHF.R.U64 R15, R40, 0x10, R41 ;  /* 0x00000010280f8819 */ /* 0x000fe20000001229 */
[----:B------:R-:W-:Y:S01]  /*4670*/  @!P0 HADD2.F32 R17, -RZ, R49.H0_H0 ;  /* 0x20000031ff118230 */ /* 0x000fe20000004100 */
        /* <DEDUP_REMOVED lines=21> */
[--C-:B------:R-:W-:Y:S01]  /*47d0*/  @!P0 HADD2.F32 R16, -RZ, R7.reuse.H1_H1 ;  /* 0x30000007ff108230 */ /* 0x100fe20000004100 */
        /* <DEDUP_REMOVED lines=22> */
.L_x_251:
[----:B------:R-:W-:Y:S05]  /*4940*/  BSYNC B1 ;  /* 0x0000000000017941 */ /* 0x000fea0003800000 */
.L_x_250:
[----:B------:R2:W4:Y:S04]  /*4950*/  SHFL.IDX PT, R29, R70, 0x2, 0x1c1f ;  /* 0x005c1f00461d7f89 */ /* 0x00052800000e0000 */
[----:B------:R2:W3:Y:S01]  /*4960*/  SHFL.IDX PT, R26, R71, 0x2, 0x1c1f ;  /* 0x005c1f00471a7f89 */ /* 0x0004e200000e0000 */
[----:B------:R-:W-:-:S05]  /*4970*/  @P2 BRA `(.L_x_254) ;  /* 0x0000281000002947 */ /* 0x000fca0003800000 */
[----:B------:R-:W-:Y:S01]  /*4980*/  ISETP.NE.AND P0, PT, R80, RZ, PT ;  /* 0x000000ff5000720c */ /* 0x000fe20003f05270 */
[----:B------:R-:W-:Y:S01]  /*4990*/  @!UPT UIADD3 URZ, URZ, URZ, URZ ;  /* 0x0000003f3f3ff290 */ /* 0x000fe2000fffe03f */
[----:B------:R-:W-:Y:S11]  /*49a0*/  BSSY B0, `(.L_x_255) ;  /* 0x0000038000007945 */ /* 0x000ff60003800000 */
[----:B------:R-:W-:-:S05]  /*49b0*/  @P0 BRA `(.L_x_256) ;  /* 0x0000036000000947 */ /* 0x000fca0003800000 */
[C---:B-1-3--:R-:W-:Y:S01]  /*49c0*/  LEA R24, P0, R84.reuse, R26, 0x1 ;  /* 0x0000001a54187211 */ /* 0x04afe200078008ff */
        /* <DEDUP_REMOVED lines=53> */
.L_x_256:
[----:B------:R-:W-:Y:S05]  /*4d20*/  BSYNC B0 ;  /* 0x0000000000007941 */ /* 0x000fea0003800000 */
.L_x_255:
[----:B------:R-:W-:Y:S11]  /*4d30*/  ISETP.NE.AND P0, PT, R105, RZ, PT ;  /* 0x000000ff6900720c */ /* 0x000ff60003f05270 */
[----:B------:R-:W-:Y:S02]  /*4d40*/  @!UPT UIADD3 URZ, URZ, URZ, URZ ;  /* 0x0000003f3f3ff290 */ /* 0x000fe4000fffe03f */
        /* <DEDUP_REMOVED lines=54> */
[----:B------:R1:W-:Y:S01]  /*50b0*/  ST.E.128 [R24.64], R8 ;  /* 0x0000000818007985 */ /* 0x0003e2000c101d08 */
[----:B------:R-:W-:-:S05]  /*50c0*/  BRA `(.L_x_254) ;  /* 0x000020c000007947 */ /* 0x000fca0003800000 */
.L_x_239:
[C---:B------:R-:W-:Y:S01]  /*50d0*/  IADD3 R158, R93.reuse, 0x20, RZ ;  /* 0x000000205d9e7810 */ /* 0x040fe20007ffe0ff */
[----:B------:R-:W-:Y:S01]  /*50e0*/  CS2R R22, SRZ ;  /* 0x0000000000167805 */ /* 0x000fe2000001ff00 */
[----:B------:R-:W-:Y:S01]  /*50f0*/  IADD3 R157, R93, 0x40, RZ ;  /* 0x000000405d9d7810 */ /* 0x000fe20007ffe0ff */
[----:B------:R-:W-:Y:S01]  /*5100*/  CS2R R20, SRZ ;  /* 0x0000000000147805 */ /* 0x000fe2000001ff00 */
[----:B------:R-:W-:Y:S01]  /*5110*/  ISETP.GE.AND P0, PT, R158, R63, PT ;  /* 0x0000003f9e00720c */ /* 0x000fe20003f06270 */
[----:B------:R-:W-:Y:S01]  /*5120*/  CS2R R54, SRZ ;  /* 0x0000000000367805 */ /* 0x000fe2000001ff00 */
[----:B------:R-:W-:Y:S01]  /*5130*/  ISETP.NE.AND P5, PT, R80, RZ, PT ;  /* 0x000000ff5000720c */ /* 0x000fe20003fa5270 */
[----:B------:R-:W-:Y:S01]  /*5140*/  CS2R R52, SRZ ;  /* 0x0000000000347805 */ /* 0x000fe2000001ff00 */
[----:B------:R-:W-:Y:S01]  /*5150*/  ISETP.GE.OR P2, PT, R84, c[0x0][0x27c], P0 ;  /* 0x00009f0054007a0c */ /* 0x000fe20000746670 */
[----:B------:R-:W-:Y:S01]  /*5160*/  CS2R R26, SRZ ;  /* 0x00000000001a7805 */ /* 0x000fe2000001ff00 */
[----:B------:R-:W-:Y:S01]  /*5170*/  ISETP.NE.AND P4, PT, R124, RZ, PT ;  /* 0x000000ff7c00720c */ /* 0x000fe20003f85270 */
[----:B------:R-:W-:Y:S01]  /*5180*/  CS2R R24, SRZ ;  /* 0x0000000000187805 */ /* 0x000fe2000001ff00 */
[----:B------:R-:W-:Y:S01]  /*5190*/  IADD3 R128, -R141, c[0x0][0x1d4], RZ ;  /* 0x000075008d807a10 */ /* 0x000fe20007ffe1ff */
[----:B------:R-:W-:Y:S01]  /*51a0*/  CS2R R50, SRZ ;  /* 0x0000000000327805 */ /* 0x000fe2000001ff00 */
[----:B------:R-:W-:Y:S01]  /*51b0*/  CS2R R48, SRZ ;  /* 0x0000000000307805 */ /* 0x000fe2000001ff00 */
[----:B------:R-:W-:Y:S01]  /*51c0*/  CS2R R34, SRZ ;  /* 0x0000000000227805 */ /* 0x000fe2000001ff00 */
[----:B------:R-:W-:Y:S01]  /*51d0*/  CS2R R32, SRZ ;  /* 0x0000000000207805 */ /* 0x000fe2000001ff00 */
[----:B------:R1:W2:Y:S01]  /*51e0*/  SHFL.IDX PT, R61, R70, RZ, 0x1c1f ;  /* 0x001c1fff463d7589 */ /* 0x0002a200000e0000 */
[----:B------:R-:W-:Y:S03]  /*51f0*/  BSSY B0, `(.L_x_257) ;  /* 0x00000c2000007945 */ /* 0x000fe60003800000 */
[----:B------:R-:W-:Y:S04]  /*5200*/  @!P2 IADD3 R3, P1, P0, R90, R14, R153 ;  /* 0x0000000e5a03a210 */ /* 0x000fe8000783e099 */
[----:B------:R-:W-:Y:S01]  /*5210*/  @!P2 IADD3.X R4, R102, R28, R145, P1, P0 ;  /* 0x0000001c6604a210 */ /* 0x000fe20000fe0491 */
[----:B------:R1:W3:Y:S01]  /*5220*/  SHFL.IDX PT, R60, R71, RZ, 0x1c1f ;  /* 0x001c1fff473c7589 */ /* 0x0002e200000e0000 */
[----:B------:R-:W-:Y:S04]  /*5230*/  @!P2 IADD3 R5, P1, P0, R82, R12, R154 ;  /* 0x0000000c5205a210 */ /* 0x000fe8000783e09a */
[----:B------:R-:W-:Y:S02]  /*5240*/  @!P2 IADD3.X R10, R101, R29, R146, P1, P0 ;  /* 0x0000001d650aa210 */ /* 0x000fe40000fe0492 */
[----:B------:R-:W-:Y:S04]  /*5250*/  ISETP.GE.AND P0, PT, R157, R63, PT ;  /* 0x0000003f9d00720c */ /* 0x000fe80003f06270 */
[----:B------:R-:W-:Y:S11]  /*5260*/  ISETP.GE.OR P1, PT, R84, c[0x0][0x27c], P0 ;  /* 0x00009f0054007a0c */ /* 0x000ff60000726670 */
[----:B------:R-:W-:Y:S02]  /*5270*/  @!UPT UIADD3 URZ, URZ, URZ, URZ ;  /* 0x0000003f3f3ff290 */ /* 0x000fe4000fffe03f */
[----:B------:R-:W-:Y:S04]  /*5280*/  @!P1 IADD3 R8, P3, P0, R90, R151, R14 ;  /* 0x000000975a089210 */ /* 0x000fe8000787e00e */
[----:B------:R-:W-:Y:S02]  /*5290*/  @!P1 IADD3.X R11, R102, R139, R28, P3, P0 ;  /* 0x0000008b660b9210 */ /* 0x000fe40001fe041c */
[----:B------:R-:W-:Y:S04]  /*52a0*/  @!P1 IADD3 R9, P3, P0, R82, R152, R12 ;  /* 0x0000009852099210 */ /* 0x000fe8000787e00c */
[----:B------:R-:W-:Y:S02]  /*52b0*/  @!P1 IADD3.X R13, R101, R140, R29, P3, P0 ;  /* 0x0000008c650d9210 */ /* 0x000fe40001fe041d */
[C---:B------:R-:W-:Y:S04]  /*52c0*/  @!P2 LEA R6, P0, R3.reuse, c[0x0][0x270], 0x1 ;  /* 0x00009c000306aa11 */ /* 0x040fe800078008ff */
[----:B------:R-:W-:Y:S02]  /*52d0*/  @!P2 LEA.HI.X R7, R3, c[0x0][0x274], R4, 0x1, P0 ;  /* 0x00009d000307aa11 */ /* 0x000fe400000f0c04 */
[C---:B------:R-:W-:Y:S03]  /*52e0*/  @!P2 LEA R4, P0, R5.reuse, c[0x0][0x288], 0x1 ;  /* 0x0000a2000504aa11 */ /* 0x040fe600078008ff */
[----:B------:R4:W2:Y:S01]  /*52f0*/  @!P2 LDG.E.128 R48, [R6.64] ;  /* 0x000000080630a981 */ /* 0x0008a2000c1e1d00 */
[----:B------:R-:W-:Y:S02]  /*5300*/  @!P2 LEA.HI.X R5, R5, c[0x0][0x28c], R10, 0x1, P0 ;  /* 0x0000a3000505aa11 */ /* 0x000fe400000f0c0a */
[C---:B------:R-:W-:Y:S04]  /*5310*/  @!P1 LEA R10, P0, R8.reuse, c[0x0][0x270], 0x1 ;  /* 0x00009c00080a9a11 */ /* 0x040fe800078008ff */
[----:B------:R-:W-:Y:S01]  /*5320*/  @!P1 LEA.HI.X R11, R8, c[0x0][0x274], R11, 0x1, P0 ;  /* 0x00009d00080b9a11 */ /* 0x000fe200000f0c0b */
[----:B------:R1:W3:Y:S01]  /*5330*/  @!P2 LDG.E.128 R20, [R4.64] ;  /* 0x000000080414a981 */ /* 0x0002e2000c1e1d00 */
[C---:B------:R-:W-:Y:S04]  /*5340*/  @!P1 LEA R8, P0, R9.reuse, c[0x0][0x288], 0x1 ;  /* 0x0000a20009089a11 */ /* 0x040fe800078008ff */
[----:B------:R-:W-:Y:S02]  /*5350*/  @!P1 LEA.HI.X R9, R9, c[0x0][0x28c], R13, 0x1, P0 ;  /* 0x0000a30009099a11 */ /* 0x000fe400000f0c0d */
[-C--:B------:R-:W-:Y:S01]  /*5360*/  ISETP.GE.AND P0, PT, R93, R63.reuse, PT ;  /* 0x0000003f5d00720c */ /* 0x080fe20003f06270 */
[----:B------:R1:W3:Y:S03]  /*5370*/  @!P1 LDG.E.128 R52, [R10.64] ;  /* 0x000000080a349981 */ /* 0x0002e6000c1e1d00 */
[----:B------:R-:W-:Y:S05]  /*5380*/  ISETP.GE.OR P0, PT, R84, c[0x0][0x27c], P0 ;  /* 0x00009f0054007a0c */ /* 0x000fea0000706670 */
[----:B------:R1:W3:Y:S01]  /*5390*/  @!P1 LDG.E.128 R24, [R8.64] ;  /* 0x0000000808189981 */ /* 0x0002e2000c1e1d00 */
[----:B----4-:R-:W-:Y:S07]  /*53a0*/  CS2R R6, SRZ ;  /* 0x0000000000067805 */ /* 0x010fee000001ff00 */
[----:B------:R-:W-:Y:S05]  /*53b0*/  @!P0 IADD3 R3, P1, R90, R14, RZ ;  /* 0x0000000e5a038210 */ /* 0x000fea0007f3e0ff */
[----:B-1----:R-:W-:Y:S01]  /*53c0*/  @!P0 IMAD.X R4, R28, 0x1, R102, P1 ;  /* 0x000000011c048824 */ /* 0x002fe200008e0666 */
[C---:B------:R-:W-:Y:S04]  /*53d0*/  @!P0 LEA R10, P1, R3.reuse, c[0x0][0x270], 0x1 ;  /* 0x00009c00030a8a11 */ /* 0x040fe800078208ff */
[----:B------:R-:W-:Y:S02]  /*53e0*/  @!P0 LEA.HI.X R11, R3, c[0x0][0x274], R4, 0x1, P1 ;  /* 0x00009d00030b8a11 */ /* 0x000fe400008f0c04 */
[----:B------:R-:W-:Y:S03]  /*53f0*/  @!P0 IADD3 R3, P1, R82, R12, RZ ;  /* 0x0000000c52038210 */ /* 0x000fe60007f3e0ff */
[----:B------:R2:W5:Y:S02]  /*5400*/  @!P0 LDG.E.128 R32, [R10.64] ;  /* 0x000000080a208981 */ /* 0x000564000c1e1d00 */
[----:B------:R-:W-:Y:S01]  /*5410*/  @!P0 IMAD.X R4, R29, 0x1, R101, P1 ;  /* 0x000000011d048824 */ /* 0x000fe200008e0665 */
[C---:B------:R-:W-:Y:S04]  /*5420*/  @!P0 LEA R8, P1, R3.reuse, c[0x0][0x288], 0x1 ;  /* 0x0000a20003088a11 */ /* 0x040fe800078208ff */
[----:B------:R-:W-:Y:S02]  /*5430*/  @!P0 LEA.HI.X R9, R3, c[0x0][0x28c], R4, 0x1, P1 ;  /* 0x0000a30003098a11 */ /* 0x000fe400008f0c04 */
[----:B------:R-:W-:Y:S01]  /*5440*/  CS2R R4, SRZ ;  /* 0x0000000000047805 */ /* 0x000fe2000001ff00 */
[----:B------:R-:W-:Y:S05]  /*5450*/  ISETP.GE.AND P1, PT, R84, c[0x0][0x27c], PT ;  /* 0x00009f0054007a0c */ /* 0x000fea0003f26270 */
[----:B------:R1:W5:Y:S01]  /*5460*/  @!P0 LDG.E.128 R4, [R8.64] ;  /* 0x0000000808048981 */ /* 0x000362000c1e1d00 */
[----:B------:R-:W-:Y:S01]  /*5470*/  ISETP.GE.OR P0, PT, R93, R63, P5 ;  /* 0x0000003f5d00720c */ /* 0x000fe20002f06670 */
[----:B--2---:R-:W-:Y:S02]  /*5480*/  IMAD.MOV.U32 R10, RZ, RZ, R50 ;  /* 0x000000ffff0a7224 */ /* 0x004fe400078e0032 */
[----:B-1----:R-:W-:Y:S02]  /*5490*/  IMAD.MOV.U32 R9, RZ, RZ, R51 ;  /* 0x000000ffff097224 */ /* 0x002fe400078e0033 */
[----:B------:R-:W-:Y:S02]  /*54a0*/  IMAD.MOV.U32 R8, RZ, RZ, R48 ;  /* 0x000000ffff087224 */ /* 0x000fe400078e0030 */
[----:B------:R-:W-:Y:S01]  /*54b0*/  IMAD.MOV.U32 R3, RZ, RZ, R49 ;  /* 0x000000ffff037224 */ /* 0x000fe200078e0031 */
[----:B------:R-:W-:Y:S01]  /*54c0*/  PRMT R57, R9, 0x5410, R10 ;  /* 0x0000541009397816 */ /* 0x000fe2000000000a */
[----:B---3--:R-:W-:Y:S02]  /*54d0*/  IMAD.MOV.U32 R10, RZ, RZ, R22 ;  /* 0x000000ffff0a7224 */ /* 0x008fe400078e0016 */
[----:B------:R-:W-:Y:S01]  /*54e0*/  IMAD.MOV.U32 R9, RZ, RZ, R23 ;  /* 0x000000ffff097224 */ /* 0x000fe200078e0017 */
[----:B------:R-:W-:Y:S01]  /*54f0*/  PRMT R56, R8, 0x5410, R3 ;  /* 0x0000541008387816 */ /* 0x000fe20000000003 */
[----:B------:R-:W-:Y:S02]  /*5500*/  IMAD.MOV.U32 R8, RZ, RZ, R20 ;  /* 0x000000ffff087224 */ /* 0x000fe400078e0014 */
        /* <DEDUP_REMOVED lines=13> */
[----:B------:R-:W-:Y:S04]  /*55e0*/  PRMT R30, R9, 0x5410, R10 ;  /* 0x00005410091e7816 */ /* 0x000fe8000000000a */
[----:B------:R-:W-:Y:S01]  /*55f0*/  PRMT R29, R3, 0x5410, R8 ;  /* 0x00005410031d7816 */ /* 0x000fe20000000008 */
[----:B------:R-:W-:-:S05]  /*5600*/  @P0 BRA `(.L_x_258) ;  /* 0x0000080000000947 */ /* 0x000fca0003800000 */
[----:B-----5:R-:W-:Y:S01]  /*5610*/  IMAD.MOV.U32 R10, RZ, RZ, R5 ;  /* 0x000000ffff0a7224 */ /* 0x020fe200078e0005 */
[----:B------:R-:W-:Y:S01]  /*5620*/  SEL R3, R141, R128, !P4 ;  /* 0x000000808d037207 */ /* 0x000fe20006000000 */
[----:B------:R-:W2:Y:S01]  /*5630*/  LDL R16, [R1+0x38] ;  /* 0x0000380001107983 */ /* 0x000ea20000100800 */
[----:B------:R-:W-:Y:S01]  /*5640*/  MOV R11, R6 ;  /* 0x00000006000b7202 */ /* 0x000fe20000000f00 */
[----:B------:R-:W-:Y:S01]  /*5650*/  IMAD.MOV.U32 R13, RZ, RZ, R7 ;  /* 0x000000ffff0d7224 */ /* 0x000fe200078e0007 */
[----:B------:R-:W-:Y:S01]  /*5660*/  SHF.R.S32.HI R8, RZ, 0x1f, R3 ;  /* 0x0000001fff087819 */ /* 0x000fe20000011403 */
[----:B------:R-:W-:Y:S01]  /*5670*/  IMAD.MOV.U32 R38, RZ, RZ, R33 ;  /* 0x000000ffff267224 */ /* 0x000fe200078e0021 */
[----:B------:R-:W-:Y:S01]  /*5680*/  @!P1 SHF.R.U64 R12, R6, 0x10, R7 ;  /* 0x00000010060c9819 */ /* 0x000fe20000001207 */
[----:B------:R-:W-:Y:S01]  /*5690*/  IMAD.MOV.U32 R42, RZ, RZ, R35 ;  /* 0x000000ffff2a7224 */ /* 0x000fe200078e0023 */
[----:B------:R-:W-:Y:S01]  /*56a0*/  LEA.HI R3, R8, R3, RZ, 0x4 ;  /* 0x0000000308037211 */ /* 0x000fe200078f20ff */
[----:B------:R-:W3:Y:S01]  /*56b0*/  LDL R37, [R1+0x3c] ;  /* 0x00003c0001257983 */ /* 0x000ee20000100800 */
[----:B------:R-:W-:Y:S02]  /*56c0*/  MOV R8, R4 ;  /* 0x0000000400087202 */ /* 0x000fe40000000f00 */
[----:B------:R-:W-:Y:S01]  /*56d0*/  LEA.HI.SX32 R3, R3, R100, 0x1c ;  /* 0x0000006403037211 */ /* 0x000fe200078fe2ff */
[----:B------:R-:W1:Y:S01]  /*56e0*/  S2R R17, SR_TID.X ;  /* 0x0000000000117919 */ /* 0x000e620000002100 */
[----:B------:R-:W-:Y:S02]  /*56f0*/  @!P1 SHF.R.U64 R4, R4, 0x10, R5 ;  /* 0x0000001004049819 */ /* 0x000fe40000001205 */
[----:B------:R-:W-:Y:S02]  /*5700*/  SHF.L.U32 R62, R3, 0x3, RZ ;  /* 0x00000003033e7819 */ /* 0x000fe400000006ff */
[----:B------:R-:W-:Y:S01]  /*5710*/  @!P1 SHF.R.U32.HI R14, RZ, 0x10, R7 ;  /* 0x00000010ff0e9819 */ /* 0x000fe20000011607 */
[----:B------:R-:W-:Y:S01]  /*5720*/  @!P1 HADD2.F32 R4, -RZ, R4.H0_H0 ;  /* 0x20000004ff049230 */ /* 0x000fe20000004100 */
[----:B------:R-:W-:Y:S01]  /*5730*/  @!P1 SHF.R.U32.HI R9, RZ, 0x10, R5 ;  /* 0x00000010ff099819 */ /* 0x000fe20000011605 */
[----:B------:R-:W-:Y:S01]  /*5740*/  @!P1 HADD2.F32 R5, -RZ, R8.H0_H0 ;  /* 0x20000008ff059230 */ /* 0x000fe20000004100 */
[----:B------:R-:W-:Y:S02]  /*5750*/  @!P1 SHF.R.U32.HI R39, RZ, 0x10, R33 ;  /* 0x00000010ff279819 */ /* 0x000fe40000011621 */
[----:B------:R-:W-:Y:S02]  /*5760*/  LEA R64, P0, R78, R60, 0x1 ;  /* 0x0000003c4e407211 */ /* 0x000fe400078008ff */
[--C-:B------:R-:W-:Y:S02]  /*5770*/  @!P1 SHF.R.U64 R41, R34, 0x10, R35.reuse ;  /* 0x0000001022299819 */ /* 0x100fe40000001223 */
[----:B------:R-:W-:Y:S02]  /*5780*/  LEA.HI.X R65, R78, R61, R92, 0x1, P0 ;  /* 0x0000003d4e417211 */ /* 0x000fe400000f0c5c */
[C---:B------:R-:W-:Y:S02]  /*5790*/  ISETP.GE.AND P0, PT, R62.reuse, c[0x0][0x1d4], PT ;  /* 0x000075003e007a0c */ /* 0x040fe40003f06270 */
[----:B------:R-:W-:Y:S02]  /*57a0*/  @!P1 SHF.R.U32.HI R43, RZ, 0x10, R35 ;  /* 0x00000010ff2b9819 */ /* 0x000fe40000011623 */
[----:B------:R-:W-:Y:S09]  /*57b0*/  MOV R40, R34 ;  /* 0x0000002200287202 */ /* 0x000ff20000000f00 */
[----:B------:R-:W-:Y:S01]  /*57c0*/  @!P0 IMAD.WIDE R60, R62, 0x2, R60 ;  /* 0x000000023e3c8825 */ /* 0x000fe200078e023c */
[----:B-1----:R-:W-:Y:S04]  /*57d0*/  SHF.R.S32.HI R36, RZ, 0x1f, R17 ;  /* 0x0000001fff247819 */ /* 0x002fe80000011411 */
[----:B------:R-:W-:Y:S04]  /*57e0*/  LEA.HI R36, R36, R17, RZ, 0x5 ;  /* 0x0000001124247211 */ /* 0x000fe800078f28ff */
[----:B------:R-:W-:Y:S05]  /*57f0*/  SHF.R.S32.HI R36, RZ, 0x5, R36 ;  /* 0x00000005ff247819 */ /* 0x000fea0000011424 */
[----:B------:R-:W-:Y:S01]  /*5800*/  IMAD.SHL.U32 R36, R36, 0x200, RZ ;  /* 0x0000020024247824 */ /* 0x000fe200078e00ff */
[----:B--2---:R-:W-:Y:S02]  /*5810*/  LOP3.LUT R3, R16, 0x38, R62, 0xf8, !PT ;  /* 0x0000003810037812 */ /* 0x004fe400078ef83e */
[----:B------:R-:W1:Y:S02]  /*5820*/  LDS.128 R16, [R122+0x2900] ;  /* 0x002900007a107984 */ /* 0x000e640000000c00 */
[----:B---3--:R-:W-:Y:S02]  /*5830*/  LOP3.LUT R3, R3, R37, RZ, 0x3c, !PT ;  /* 0x0000002503037212 */ /* 0x008fe400078e3cff */
[----:B------:R-:W-:Y:S02]  /*5840*/  @!P1 SHF.R.U64 R37, R32, 0x10, R33 ;  /* 0x0000001020259819 */ /* 0x000fe40000001221 */
[----:B------:R-:W-:Y:S02]  /*5850*/  IADD3 R3, R36, R3, RZ ;  /* 0x0000000324037210 */ /* 0x000fe40007ffe0ff */
[----:B------:R-:W-:Y:S01]  /*5860*/  MOV R36, R32 ;  /* 0x0000002000247202 */ /* 0x000fe20000000f00 */
[----:B------:R-:W-:Y:S02]  /*5870*/  @!P1 HADD2.F32 R34, -RZ, R37.H0_H0 ;  /* 0x20000025ff229230 */ /* 0x000fe40000004100 */
[----:B------:R-:W-:Y:S01]  /*5880*/  IMAD.SHL.U32 R3, R3, 0x2, RZ ;  /* 0x0000000203037824 */ /* 0x000fe200078e00ff */
[----:B------:R-:W-:Y:S02]  /*5890*/  @!P1 HADD2.F32 R37, -RZ, R40.H0_H0 ;  /* 0x20000028ff259230 */ /* 0x000fe40000004100 */
[----:B------:R-:W-:Y:S02]  /*58a0*/  @!P1 HADD2.F32 R32, -RZ, R36.H0_H0 ;  /* 0x20000024ff209230 */ /* 0x000fe40000004100 */
[----:B------:R1:W2:Y:S02]  /*58b0*/  LDS.128 R44, [R3+0x2900] ;  /* 0x00290000032c7984 */ /* 0x0002a40000000c00 */
[----:B-1----:R-:W-:Y:S05]  /*58c0*/  @!P1 MOV R3, R16 ;  /* 0x0000001000039202 */ /* 0x002fea0000000f00 */
[--C-:B------:R-:W-:Y:S01]  /*58d0*/  @!P1 HADD2.F32 R7, -RZ, R3.reuse.H0_H0 ;  /* 0x20000003ff079230 */ /* 0x100fe20000004100 */
[----:B--2---:R-:W-:Y:S05]  /*58e0*/  @!P1 IMAD.MOV.U32 R6, RZ, RZ, R44 ;  /* 0x000000ffff069224 */ /* 0x004fea00078e002c */
[--C-:B------:R-:W-:Y:S02]  /*58f0*/  @!P1 HADD2.F32 R8, -RZ, R6.reuse.H0_H0 ;  /* 0x20000006ff089230 */ /* 0x100fe40000004100 */
[----:B------:R-:W-:Y:S02]  /*5900*/  @!P1 HADD2.F32 R33, -RZ, R6.H1_H1 ;  /* 0x30000006ff219230 */ /* 0x000fe40000004100 */
[----:B------:R-:W-:Y:S01]  /*5910*/  @!P1 HADD2.F32 R6, -RZ, R3.H1_H1 ;  /* 0x30000003ff069230 */ /* 0x000fe20000004100 */
[-C--:B------:R-:W-:Y:S02]  /*5920*/  @!P1 FMUL.FTZ R3, R7, R5.reuse ;  /* 0x0000000507039220 */ /* 0x080fe40000410000 */
[C---:B------:R-:W-:Y:S02]  /*5930*/  @!P1 FMUL.FTZ R35, R8.reuse, R5 ;  /* 0x0000000508239220 */ /* 0x040fe40000410000 */
[----:B------:R-:W-:Y:S02]  /*5940*/  @!P1 FMUL.FTZ R5, R33, R4 ;  /* 0x0000000421059220 */ /* 0x000fe40000410000 */
[----:B------:R-:W-:Y:S01]  /*5950*/  @!P1 FFMA.FTZ R3, R8, R32, R3 ;  /* 0x0000002008039223 */ /* 0x000fe20000010003 */
[----:B------:R-:W-:Y:S01]  /*5960*/  @!P1 MOV R8, R45 ;  /* 0x0000002d00089202 */ /* 0x000fe20000000f00 */
[C---:B------:R-:W-:Y:S02]  /*5970*/  @!P1 FMUL.FTZ R4, R6.reuse, R4 ;  /* 0x0000000406049220 */ /* 0x040fe40000410000 */
[----:B------:R-:W-:Y:S01]  /*5980*/  @!P1 FFMA.FTZ R72, R6, R34, -R5 ;  /* 0x0000002206489223 */ /* 0x000fe20000010805 */
[----:B------:R-:W-:Y:S01]  /*5990*/  @!P1 MOV R6, R17 ;  /* 0x0000001100069202 */ /* 0x000fe20000000f00 */
[----:B------:R-:W-:Y:S01]  /*59a0*/  @!P1 FFMA.FTZ R73, R7, R32, -R35 ;  /* 0x0000002007499223 */ /* 0x000fe20000010823 */
[----:B------:R-:W-:Y:S01]  /*59b0*/  @!P1 HADD2.F32 R5, -RZ, R10.H0_H0 ;  /* 0x2000000aff059230 */ /* 0x000fe20000004100 */
[----:B------:R-:W-:Y:S01]  /*59c0*/  @!P1 FFMA.FTZ R4, R33, R34, R4 ;  /* 0x0000002221049223 */ /* 0x000fe20000010004 */
[--C-:B------:R-:W-:Y:S01]  /*59d0*/  @!P1 HADD2.F32 R32, -RZ, R8.reuse.H0_H0 ;  /* 0x20000008ff209230 */ /* 0x100fe20000004100 */
[----:B------:R-:W-:Y:S01]  /*59e0*/  @!P1 IMAD.MOV.U32 R10, RZ, RZ, R46 ;  /* 0x000000ffff0a9224 */ /* 0x000fe200078e002e */
[----:B------:R-:W-:Y:S02]  /*59f0*/  @!P1 HADD2.F32 R7, -RZ, R9.H0_H0 ;  /* 0x20000009ff079230 */ /* 0x000fe40000004100 */
[----:B------:R-:W-:Y:S01]  /*5a00*/  @!P1 HADD2.F32 R34, -RZ, R8.H1_H1 ;  /* 0x30000008ff229230 */ /* 0x000fe20000004100 */
[----:B------:R-:W-:Y:S01]  /*5a10*/  @!P1 F2FP.PACK_AB R4, R4, R3 ;  /* 0x000000030404923e */ /* 0x000fe200000000ff */
[----:B------:R-:W-:Y:S02]  /*5a20*/  @!P1 HADD2.F32 R8, -RZ, R6.H1_H1 ;  /* 0x30000006ff089230 */ /* 0x000fe40000004100 */
[----:B------:R-:W-:Y:S01]  /*5a30*/  @!P1 HADD2.F32 R33, -RZ, R38.H0_H0 ;  /* 0x20000026ff219230 */ /* 0x000fe20000004100 */
[----:B------:R-:W-:Y:S01]  /*5a40*/  @!P1 FMUL.FTZ R36, R34, R7 ;  /* 0x0000000722249220 */ /* 0x000fe20000410000 */
[----:B------:R-:W-:Y:S01]  /*5a50*/  @!P1 HADD2.F32 R9, -RZ, R6.H0_H0 ;  /* 0x20000006ff099230 */ /* 0x000fe20000004100 */
[----:B------:R-:W-:Y:S01]  /*5a60*/  @!P1 FMUL.FTZ R6, R32, R5 ;  /* 0x0000000520069220 */ /* 0x000fe20000410000 */
[----:B------:R-:W-:Y:S01]  /*5a70*/  @!P1 HADD2.F32 R35, -RZ, R39.H0_H0 ;  /* 0x20000027ff239230 */ /* 0x000fe20000004100 */
[----:B------:R-:W-:Y:S01]  /*5a80*/  @!P1 MOV R44, R4 ;  /* 0x00000004002c9202 */ /* 0x000fe20000000f00 */
[----:B------:R-:W-:Y:S01]  /*5a90*/  @!P1 HADD2.F32 R38, -RZ, R10.H1_H1 ;  /* 0x3000000aff269230 */ /* 0x000fe20000004100 */
[C---:B------:R-:W-:Y:S01]  /*5aa0*/  @!P1 FFMA.FTZ R69, R9.reuse, R33, -R6 ;  /* 0x0000002109459223 */ /* 0x040fe20000010806 */
[----:B------:R-:W-:Y:S01]  /*5ab0*/  @!P1 HADD2.F32 R39, -RZ, R41.H0_H0 ;  /* 0x20000029ff279230 */ /* 0x000fe20000004100 */
[C---:B------:R-:W-:Y:S01]  /*5ac0*/  @!P1 FMUL.FTZ R6, R8.reuse, R7 ;  /* 0x0000000708069220 */ /* 0x040fe20000410000 */
[----:B------:R-:W-:Y:S01]  /*5ad0*/  @!P1 HADD2.F32 R7, -RZ, R11.H0_H0 ;  /* 0x2000000bff079230 */ /* 0x000fe20000004100 */
[----:B------:R-:W-:Y:S01]  /*5ae0*/  @!P1 FFMA.FTZ R68, R8, R35, -R36 ;  /* 0x0000002308449223 */ /* 0x000fe20000010824 */
[----:B------:R-:W-:Y:S01]  /*5af0*/  @!P1 MOV R8, R18 ;  /* 0x0000001200089202 */ /* 0x000fe20000000f00 */
[----:B------:R-:W-:Y:S01]  /*5b00*/  @!P1 FMUL.FTZ R5, R9, R5 ;  /* 0x0000000509059220 */ /* 0x000fe20000410000 */
[----:B------:R-:W-:Y:S01]  /*5b10*/  @!P1 HADD2.F32 R9, -RZ, R12.H0_H0 ;  /* 0x2000000cff099230 */ /* 0x000fe20000004100 */
[----:B------:R-:W-:Y:S01]  /*5b20*/  @!P1 MOV R12, R47 ;  /* 0x0000002f000c9202 */ /* 0x000fe20000000f00 */
[----:B------:R-:W-:Y:S01]  /*5b30*/  @!P1 HADD2.F32 R36, -RZ, R10.H0_H0 ;  /* 0x2000000aff249230 */ /* 0x000fe20000004100 */
[----:B------:R-:W-:Y:S01]  /*5b40*/  @!P1 FFMA.FTZ R5, R32, R33, R5 ;  /* 0x0000002120059223 */ /* 0x000fe20000010005 */
[--C-:B------:R-:W-:Y:S01]  /*5b50*/  @!P1 HADD2.F32 R10, -RZ, R8.reuse.H1_H1 ;  /* 0x30000008ff0a9230 */ /* 0x100fe20000004100 */
[----:B------:R-:W-:Y:S01]  /*5b60*/  @!P1 FMUL.FTZ R40, R38, R9 ;  /* 0x0000000926289220 */ /* 0x000fe20000410000 */
[----:B------:R-:W-:Y:S01]  /*5b70*/  @!P1 HADD2.F32 R11, -RZ, R8.H0_H0 ;  /* 0x20000008ff0b9230 */ /* 0x000fe20000004100 */
[----:B------:R-:W-:Y:S01]  /*5b80*/  @!P1 FMUL.FTZ R8, R36, R7 ;  /* 0x0000000724089220 */ /* 0x000fe20000410000 */
[----:B------:R-:W-:Y:S01]  /*5b90*/  @!P1 HADD2.F32 R41, -RZ, R12.H1_H1 ;  /* 0x3000000cff299230 */ /* 0x000fe20000004100 */
[C---:B------:R-:W-:Y:S01]  /*5ba0*/  @!P1 FFMA.FTZ R66, R10.reuse, R39, -R40 ;  /* 0x000000270a429223 */ /* 0x040fe20000010828 */
[----:B------:R-:W-:Y:S01]  /*5bb0*/  @!P1 HADD2.F32 R40, -RZ, R42.H0_H0 ;  /* 0x2000002aff289230 */ /* 0x000fe20000004100 */
[C---:B------:R-:W-:Y:S01]  /*5bc0*/  @!P1 FFMA.FTZ R67, R11.reuse, R37, -R8 ;  /* 0x000000250b439223 */ /* 0x040fe20000010808 */
[----:B------:R-:W-:Y:S01]  /*5bd0*/  @!P1 HADD2.F32 R42, -RZ, R43.H0_H0 ;  /* 0x2000002bff2a9230 */ /* 0x000fe20000004100 */
[----:B------:R-:W-:Y:S01]  /*5be0*/  @!P1 FMUL.FTZ R8, R10, R9 ;  /* 0x000000090a089220 */ /* 0x000fe20000410000 */
[----:B------:R-:W-:Y:S01]  /*5bf0*/  @!P1 HADD2.F32 R9, -RZ, R13.H0_H0 ;  /* 0x2000000dff099230 */ /* 0x000fe20000004100 */
[----:B------:R-:W-:Y:S02]  /*5c00*/  @!P1 IMAD.MOV.U32 R10, RZ, RZ, R19 ;  /* 0x000000ffff0a9224 */ /* 0x000fe400078e0013 */
[----:B------:R-:W-:Y:S01]  /*5c10*/  @!P1 FMUL.FTZ R7, R11, R7 ;  /* 0x000000070b079220 */ /* 0x000fe20000410000 */
[----:B------:R-:W-:Y:S01]  /*5c20*/  @!P1 HADD2.F32 R11, -RZ, R14.H0_H0 ;  /* 0x2000000eff0b9230 */ /* 0x000fe20000004100 */
[----:B------:R-:W-:Y:S01]  /*5c30*/  @!P1 FFMA.FTZ R6, R34, R35, R6 ;  /* 0x0000002322069223 */ /* 0x000fe20000010006 */
[----:B------:R-:W-:Y:S01]  /*5c40*/  @!P1 HADD2.F32 R14, -RZ, R12.H0_H0 ;  /* 0x2000000cff0e9230 */ /* 0x000fe20000004100 */
[----:B------:R-:W-:Y:S01]  /*5c50*/  @!P1 FFMA.FTZ R7, R36, R37, R7 ;  /* 0x0000002524079223 */ /* 0x000fe20000010007 */
[--C-:B------:R-:W-:Y:S01]  /*5c60*/  @!P1 HADD2.F32 R13, -RZ, R10.reuse.H0_H0 ;  /* 0x2000000aff0d9230 */ /* 0x100fe20000004100 */
[----:B------:R-:W-:Y:S01]  /*5c70*/  @!P1 FMUL.FTZ R43, R41, R11 ;  /* 0x0000000b292b9220 */ /* 0x000fe20000410000 */
[----:B------:R-:W-:Y:S01]  /*5c80*/  @!P1 F2FP.PACK_AB R5, R6, R5 ;  /* 0x000000050605923e */ /* 0x000fe200000000ff */
[----:B------:R-:W-:Y:S01]  /*5c90*/  @!P1 HADD2.F32 R12, -RZ, R10.H1_H1 ;  /* 0x3000000aff0c9230 */ /* 0x000fe20000004100 */
[-C--:B------:R-:W-:Y:S02]  /*5ca0*/  @!P1 FMUL.FTZ R10, R14, R9.reuse ;  /* 0x000000090e0a9220 */ /* 0x080fe40000410000 */
[C---:B------:R-:W-:Y:S02]  /*5cb0*/  @!P1 FMUL.FTZ R9, R13.reuse, R9 ;  /* 0x000000090d099220 */ /* 0x040fe40000410000 */
[----:B------:R-:W-:Y:S01]  /*5cc0*/  @!P1 FFMA.FTZ R62, R13, R40, -R10 ;  /* 0x000000280d3e9223 */ /* 0x000fe2000001080a */
[----:B------:R-:W-:Y:S01]  /*5cd0*/  @!P1 F2FP.PACK_AB R13, R66, R67 ;  /* 0x00000043420d923e */ /* 0x000fe200000000ff */
[C---:B------:R-:W-:Y:S02]  /*5ce0*/  @!P1 FFMA.FTZ R43, R12.reuse, R42, -R43 ;  /* 0x0000002a0c2b9223 */ /* 0x040fe4000001082b */
[----:B------:R-:W-:Y:S01]  /*5cf0*/  @!P1 FMUL.FTZ R10, R12, R11 ;  /* 0x0000000b0c0a9220 */ /* 0x000fe20000410000 */
[----:B------:R-:W-:Y:S01]  /*5d00*/  @!P1 F2FP.PACK_AB R12, R68, R69 ;  /* 0x00000045440c923e */ /* 0x000fe200000000ff */
[----:B------:R-:W-:Y:S01]  /*5d10*/  @!P1 FFMA.FTZ R8, R38, R39, R8 ;  /* 0x0000002726089223 */ /* 0x000fe20000010008 */
[----:B------:R-:W-:Y:S01]  /*5d20*/  @!P1 F2FP.PACK_AB R11, R72, R73 ;  /* 0x00000049480b923e */ /* 0x000fe200000000ff */
[----:B------:R-:W-:Y:S01]  /*5d30*/  @!P1 FFMA.FTZ R9, R14, R40, R9 ;  /* 0x000000280e099223 */ /* 0x000fe20000010009 */
[----:B------:R-:W-:Y:S01]  /*5d40*/  @!P1 F2FP.PACK_AB R32, R43, R62 ;  /* 0x0000003e2b20923e */ /* 0x000fe200000000ff */
[----:B------:R-:W-:Y:S01]  /*5d50*/  @!P1 FFMA.FTZ R10, R41, R42, R10 ;  /* 0x0000002a290a9223 */ /* 0x000fe2000001000a */
[----:B------:R-:W-:Y:S01]  /*5d60*/  @!P1 MOV R16, R11 ;  /* 0x0000000b00109202 */ /* 0x000fe20000000f00 */
[----:B------:R-:W-:Y:S01]  /*5d70*/  @!P1 IMAD.MOV.U32 R18, RZ, RZ, R13 ;  /* 0x000000ffff129224 */ /* 0x000fe200078e000d */
[----:B------:R-:W-:Y:S01]  /*5d80*/  @!P1 MOV R17, R12 ;  /* 0x0000000c00119202 */ /* 0x000fe20000000f00 */
[----:B------:R-:W-:Y:S01]  /*5d90*/  @!P1 IMAD.MOV.U32 R45, RZ, RZ, R5 ;  /* 0x000000ffff2d9224 */ /* 0x000fe200078e0005 */
[----:B------:R-:W-:Y:S02]  /*5da0*/  @!P1 MOV R19, R32 ;  /* 0x0000002000139202 */ /* 0x000fe40000000f00 */
[----:B------:R-:W-:Y:S02]  /*5db0*/  @!P1 F2FP.PACK_AB R7, R8, R7 ;  /* 0x000000070807923e */ /* 0x000fe400000000ff */
[----:B------:R-:W-:Y:S01]  /*5dc0*/  @!P1 F2FP.PACK_AB R3, R10, R9 ;  /* 0x000000090a03923e */ /* 0x000fe200000000ff */
[----:B------:R1:W-:Y:S01]  /*5dd0*/  ST.E.128 [R64.64], R16 ;  /* 0x0000001040007985 */ /* 0x0003e2000c101d08 */
[----:B------:R-:W-:Y:S02]  /*5de0*/  @!P1 MOV R46, R7 ;  /* 0x00000007002e9202 */ /* 0x000fe40000000f00 */
[----:B------:R-:W-:Y:S05]  /*5df0*/  @!P1 MOV R47, R3 ;  /* 0x00000003002f9202 */ /* 0x000fea0000000f00 */
[----:B------:R1:W-:Y:S02]  /*5e00*/  @!P0 ST.E.128 [R60.64], R44 ;  /* 0x0000002c3c008985 */ /* 0x0003e4000c101d08 */
.L_x_258:
[----:B------:R-:W-:Y:S05]  /*5e10*/  BSYNC B0 ;  /* 0x0000000000007941 */ /* 0x000fea0003800000 */
.L_x_257:
[----:B-----5:R2:W3:Y:S01]  /*5e20*/  SHFL.IDX PT, R7, R70, 0x1, 0x1c1f ;  /* 0x003c1f0046077f89 */ /* 0x0204e200000e0000 */
[----:B------:R-:W-:Y:S01]  /*5e30*/  ISETP.GE.OR P0, PT, R158, R63, P5 ;  /* 0x0000003f9e00720c */ /* 0x000fe20002f06670 */
[----:B------:R-:W-:Y:S02]  /*5e40*/  BSSY B0, `(.L_x_259) ;  /* 0x000007c000007945 */ /* 0x000fe40003800000 */
[----:B------:R2:W4:Y:S10]  /*5e50*/  SHFL.IDX PT, R6, R71, 0x1, 0x1c1f ;  /* 0x003c1f0047067f89 */ /* 0x00053400000e0000 */
[----:B------:R-:W-:-:S05]  /*5e60*/  @P0 BRA `(.L_x_260) ;  /* 0x0000079000000947 */ /* 0x000fca0003800000 */
[----:B------:R-:W5:Y:S01]  /*5e70*/  LDL R8, [R1+0x44] ;  /* 0x0000440001087983 */ /* 0x000f620000100800 */
[----:B------:R-:W-:Y:S01]  /*5e80*/  SEL R3, R141, R128, !P4 ;  /* 0x000000808d037207 */ /* 0x000fe20006000000 */
[----:B------:R-:W-:Y:S01]  /*5e90*/  @!P1 HADD2.F32 R11, -RZ, R56.H0_H0 ;  /* 0x20000038ff0b9230 */ /* 0x000fe20000004100 */
[C---:B------:R-:W-:Y:S01]  /*5ea0*/  IADD3 R10, R93.reuse, 0x20, RZ ;  /* 0x000000205d0a7810 */ /* 0x040fe20007ffe0ff */
[----:B-1----:R-:W1:Y:S01]  /*5eb0*/  LDS.128 R16, [R121+0x2900] ;  /* 0x0029000079107984 */ /* 0x002e620000000c00 */
[----:B------:R-:W-:Y:S01]  /*5ec0*/  SHF.R.S32.HI R4, RZ, 0x1f, R3 ;  /* 0x0000001fff047819 */ /* 0x000fe20000011403 */
[--C-:B------:R-:W-:Y:S01]  /*5ed0*/  @!P1 HADD2.F32 R34, -RZ, R57.reuse.H0_H0 ;  /* 0x20000039ff229230 */ /* 0x100fe20000004100 */
[----:B------:R-:W-:Y:S01]  /*5ee0*/  IADD3 R9, R93, 0x20, RZ ;  /* 0x000000205d097810 */ /* 0x000fe20007ffe0ff */
[----:B------:R-:W-:Y:S01]  /*5ef0*/  IMAD.SHL.U32 R10, R10, 0x40, RZ ;  /* 0x000000400a0a7824 */ /* 0x000fe200078e00ff */
[----:B------:R-:W-:Y:S02]  /*5f00*/  LEA.HI R3, R4, R3, RZ, 0x4 ;  /* 0x0000000304037211 */ /* 0x000fe400078f20ff */
[----:B------:R-:W-:Y:S02]  /*5f10*/  SHF.L.U32 R9, R9, 0x6, RZ ;  /* 0x0000000609097819 */ /* 0x000fe400000006ff */
[----:B------:R-:W-:Y:S02]  /*5f20*/  LEA.HI.SX32 R3, R3, R100, 0x1c ;  /* 0x0000006403037211 */ /* 0x000fe400078fe2ff */
[----:B------:R-:W-:Y:S02]  /*5f30*/  LOP3.LUT R10, R10, 0x1c0, RZ, 0xc0, !PT ;  /* 0x000001c00a0a7812 */ /* 0x000fe400078ec0ff */
[----:B------:R-:W-:Y:S02]  /*5f40*/  SHF.L.U32 R5, R3, 0x3, RZ ;  /* 0x0000000303057819 */ /* 0x000fe400000006ff */
[----:B------:R-:W-:Y:S02]  /*5f50*/  LOP3.LUT R9, R9, 0x1c0, RZ, 0xc0, !PT ;  /* 0x000001c009097812 */ /* 0x000fe400078ec0ff */
[----:B------:R-:W-:Y:S02]  /*5f60*/  LOP3.LUT R3, R10, 0x38, R5, 0xf8, !PT ;  /* 0x000000380a037812 */ /* 0x000fe400078ef805 */
[----:B------:R-:W-:Y:S02]  /*5f70*/  SHF.R.U32.HI R9, RZ, 0x3, R9 ;  /* 0x00000003ff097819 */ /* 0x000fe40000011609 */
[C---:B----4-:R-:W-:Y:S02]  /*5f80*/  LEA R46, P0, R78.reuse, R6, 0x1 ;  /* 0x000000064e2e7211 */ /* 0x050fe400078008ff */
[----:B------:R-:W-:Y:S02]  /*5f90*/  LOP3.LUT R3, R3, R9, RZ, 0x3c, !PT ;  /* 0x0000000903037212 */ /* 0x000fe400078e3cff */
[----:B---3--:R-:W-:Y:S02]  /*5fa0*/  LEA.HI.X R47, R78, R7, R92, 0x1, P0 ;  /* 0x000000074e2f7211 */ /* 0x008fe400000f0c5c */
[C---:B------:R-:W-:Y:S02]  /*5fb0*/  ISETP.GE.AND P0, PT, R5.reuse, c[0x0][0x1d4], PT ;  /* 0x0000750005007a0c */ /* 0x040fe40003f06270 */
[----:B------:R-:W-:Y:S02]  /*5fc0*/  @!P1 SHF.R.U64 R14, R48, 0x10, R49 ;  /* 0x00000010300e9819 */ /* 0x000fe40000001231 */
[----:B------:R-:W-:Y:S02]  /*5fd0*/  @!P1 SHF.R.U64 R32, R50, 0x10, R51 ;  /* 0x0000001032209819 */ /* 0x000fe40000001233 */
[----:B------:R-:W-:Y:S01]  /*5fe0*/  @!P1 SHF.R.U64 R12, R22, 0x10, R23 ;  /* 0x00000010160c9819 */ /* 0x000fe20000001217 */
[----:B------:R-:W-:Y:S01]  /*5ff0*/  @!P1 HADD2.F32 R14, -RZ, R14.H0_H0 ;  /* 0x2000000eff0e9230 */ /* 0x000fe20000004100 */
[----:B------:R-:W-:Y:S01]  /*6000*/  @!P1 SHF.R.U64 R4, R20, 0x10, R21 ;  /* 0x0000001014049819 */ /* 0x000fe20000001215 */
[----:B------:R-:W-:Y:S01]  /*6010*/  @!P1 HADD2.F32 R32, -RZ, R32.H0_H0 ;  /* 0x20000020ff209230 */ /* 0x000fe20000004100 */
[----:B------:R-:W-:Y:S01]  /*6020*/  @!P1 SHF.R.U32.HI R10, RZ, 0x10, R23 ;  /* 0x00000010ff0a9819 */ /* 0x000fe20000011617 */
[----:B------:R-:W-:Y:S01]  /*6030*/  @!P1 HADD2.F32 R23, -RZ, R57.H1_H1 ;  /* 0x30000039ff179230 */ /* 0x000fe20000004100 */
[----:B------:R-:W-:Y:S01]  /*6040*/  @!P1 SHF.R.U32.HI R22, RZ, 0x10, R51 ;  /* 0x00000010ff169819 */ /* 0x000fe20000011633 */
[----:B------:R-:W-:Y:S01]  /*6050*/  @!P0 IMAD.WIDE R60, R5, 0x2, R6 ;  /* 0x00000002053c8825 */ /* 0x000fe200078e0206 */
[----:B------:R-:W-:Y:S02]  /*6060*/  @!P1 HADD2.F32 R6, -RZ, R15.H0_H0 ;  /* 0x2000000fff069230 */ /* 0x000fe40000004100 */
[----:B------:R-:W-:Y:S02]  /*6070*/  @!P1 HADD2.F32 R4, -RZ, R4.H0_H0 ;  /* 0x20000004ff049230 */ /* 0x000fe40000004100 */
[----:B------:R-:W-:Y:S02]  /*6080*/  @!P1 HADD2.F32 R10, -RZ, R10.H0_H0 ;  /* 0x2000000aff0a9230 */ /* 0x000fe40000004100 */
[----:B------:R-:W-:Y:S01]  /*6090*/  @!P1 HADD2.F32 R36, -RZ, R22.H0_H0 ;  /* 0x20000016ff249230 */ /* 0x000fe20000004100 */
[----:B-----5:R-:W-:Y:S01]  /*60a0*/  IMAD.IADD R3, R8, 0x1, R3 ;  /* 0x0000000108037824 */ /* 0x020fe200078e0203 */
[----:B------:R-:W-:Y:S02]  /*60b0*/  @!P1 SHF.R.U32.HI R8, RZ, 0x10, R21 ;  /* 0x00000010ff089819 */ /* 0x000fe40000011615 */
[----:B------:R-:W-:Y:S02]  /*60c0*/  @!P1 SHF.R.U32.HI R21, RZ, 0x10, R49 ;  /* 0x00000010ff159819 */ /* 0x000fe40000011631 */
[----:B------:R-:W-:Y:S03]  /*60d0*/  SHF.L.U32 R3, R3, 0x1, RZ ;  /* 0x0000000103037819 */ /* 0x000fe600000006ff */
[----:B------:R-:W-:Y:S02]  /*60e0*/  @!P1 HADD2.F32 R21, -RZ, R21.H0_H0 ;  /* 0x20000015ff159230 */ /* 0x000fe40000004100 */
[----:B------:R1:W3:Y:S02]  /*60f0*/  LDS.128 R40, [R3+0x2900] ;  /* 0x0029000003287984 */ /* 0x0002e40000000c00 */
[----:B-1----:R-:W-:Y:S05]  /*6100*/  @!P1 IMAD.MOV.U32 R3, RZ, RZ, R16 ;  /* 0x000000ffff039224 */ /* 0x002fea00078e0010 */
[----:B------:R-:W-:Y:S01]  /*6110*/  @!P1 HADD2.F32 R7, -RZ, R3.H0_H0 ;  /* 0x20000003ff079230 */ /* 0x000fe20000004100 */
[----:B---3--:R-:W-:Y:S05]  /*6120*/  @!P1 MOV R5, R40 ;  /* 0x0000002800059202 */ /* 0x008fea0000000f00 */
[--C-:B------:R-:W-:Y:S02]  /*6130*/  @!P1 HADD2.F32 R9, -RZ, R5.reuse.H0_H0 ;  /* 0x20000005ff099230 */ /* 0x100fe40000004100 */
[----:B------:R-:W-:Y:S02]  /*6140*/  @!P1 HADD2.F32 R13, -RZ, R5.H1_H1 ;  /* 0x30000005ff0d9230 */ /* 0x000fe40000004100 */
[----:B------:R-:W-:Y:S01]  /*6150*/  @!P1 HADD2.F32 R5, -RZ, R3.H1_H1 ;  /* 0x30000003ff059230 */ /* 0x000fe20000004100 */
[-C--:B------:R-:W-:Y:S02]  /*6160*/  @!P1 FMUL.FTZ R3, R7, R6.reuse ;  /* 0x0000000607039220 */ /* 0x080fe40000410000 */
[----:B------:R-:W-:Y:S02]  /*6170*/  @!P1 FMUL.FTZ R20, R9, R6 ;  /* 0x0000000609149220 */ /* 0x000fe40000410000 */
[-C--:B------:R-:W-:Y:S02]  /*6180*/  @!P1 FMUL.FTZ R6, R13, R4.reuse ;  /* 0x000000040d069220 */ /* 0x080fe40000410000 */
[-C--:B------:R-:W-:Y:S02]  /*6190*/  @!P1 FFMA.FTZ R3, R9, R11.reuse, R3 ;  /* 0x0000000b09039223 */ /* 0x080fe40000010003 */
[----:B------:R-:W-:Y:S01]  /*61a0*/  @!P1 FFMA.FTZ R50, R7, R11, -R20 ;  /* 0x0000000b07329223 */ /* 0x000fe20000010814 */
[----:B------:R-:W-:Y:S01]  /*61b0*/  @!P1 HADD2.F32 R7, -RZ, R8.H0_H0 ;  /* 0x20000008ff079230 */ /* 0x000fe20000004100 */
[----:B------:R-:W-:Y:S02]  /*61c0*/  @!P1 IMAD.MOV.U32 R11, RZ, RZ, R41 ;  /* 0x000000ffff0b9224 */ /* 0x000fe400078e0029 */
[C---:B------:R-:W-:Y:S02]  /*61d0*/  @!P1 FMUL.FTZ R4, R5.reuse, R4 ;  /* 0x0000000405049220 */ /* 0x040fe40000410000 */
[-C--:B------:R-:W-:Y:S01]  /*61e0*/  @!P1 FFMA.FTZ R49, R5, R14.reuse, -R6 ;  /* 0x0000000e05319223 */ /* 0x080fe20000010806 */
[----:B------:R-:W-:Y:S01]  /*61f0*/  @!P1 MOV R6, R17 ;  /* 0x0000001100069202 */ /* 0x000fe20000000f00 */
[----:B------:R-:W-:Y:S01]  /*6200*/  @!P1 FFMA.FTZ R4, R13, R14, R4 ;  /* 0x0000000e0d049223 */ /* 0x000fe20000010004 */
[----:B------:R-:W-:Y:S02]  /*6210*/  @!P1 HADD2.F32 R14, -RZ, R11.H0_H0 ;  /* 0x2000000bff0e9230 */ /* 0x000fe40000004100 */
[----:B------:R-:W-:Y:S02]  /*6220*/  @!P1 HADD2.F32 R5, -RZ, R15.H1_H1 ;  /* 0x3000000fff059230 */ /* 0x000fe40000004100 */
[----:B------:R-:W-:Y:S01]  /*6230*/  @!P1 HADD2.F32 R20, -RZ, R11.H1_H1 ;  /* 0x3000000bff149230 */ /* 0x000fe20000004100 */
[----:B------:R-:W-:Y:S01]  /*6240*/  @!P1 F2FP.PACK_AB R4, R4, R3 ;  /* 0x000000030404923e */ /* 0x000fe200000000ff */
[----:B------:R-:W-:Y:S02]  /*6250*/  @!P1 HADD2.F32 R9, -RZ, R6.H0_H0 ;  /* 0x20000006ff099230 */ /* 0x000fe40000004100 */
[----:B------:R-:W-:Y:S01]  /*6260*/  @!P1 HADD2.F32 R15, -RZ, R56.H1_H1 ;  /* 0x30000038ff0f9230 */ /* 0x000fe20000004100 */
[----:B------:R-:W-:Y:S01]  /*6270*/  @!P1 FMUL.FTZ R11, R20, R7 ;  /* 0x00000007140b9220 */ /* 0x000fe20000410000 */
[----:B------:R-:W-:Y:S01]  /*6280*/  @!P1 HADD2.F32 R8, -RZ, R6.H1_H1 ;  /* 0x30000006ff089230 */ /* 0x000fe20000004100 */
[-C--:B------:R-:W-:Y:S01]  /*6290*/  @!P1 FMUL.FTZ R6, R14, R5.reuse ;  /* 0x000000050e069220 */ /* 0x080fe20000410000 */
[----:B------:R-:W-:Y:S01]  /*62a0*/  @!P1 MOV R40, R4 ;  /* 0x0000000400289202 */ /* 0x000fe20000000f00 */
[C---:B------:R-:W-:Y:S02]  /*62b0*/  @!P1 FMUL.FTZ R5, R9.reuse, R5 ;  /* 0x0000000509059220 */ /* 0x040fe40000410000 */
[----:B------:R-:W-:Y:S02]  /*62c0*/  @!P1 FFMA.FTZ R48, R9, R15, -R6 ;  /* 0x0000000f09309223 */ /* 0x000fe40000010806 */
[----:B------:R-:W-:Y:S02]  /*62d0*/  @!P1 IMAD.MOV.U32 R9, RZ, RZ, R43 ;  /* 0x000000ffff099224 */ /* 0x000fe400078e002b */
[C---:B------:R-:W-:Y:S01]  /*62e0*/  @!P1 FMUL.FTZ R6, R8.reuse, R7 ;  /* 0x0000000708069220 */ /* 0x040fe20000410000 */
[----:B------:R-:W-:Y:S01]  /*62f0*/  @!P1 HADD2.F32 R7, -RZ, R28.H0_H0 ;  /* 0x2000001cff079230 */ /* 0x000fe20000004100 */
[----:B------:R-:W-:Y:S01]  /*6300*/  @!P1 FFMA.FTZ R45, R8, R21, -R11 ;  /* 0x00000015082d9223 */ /* 0x000fe2000001080b */
[----:B------:R-:W-:Y:S01]  /*6310*/  @!P1 MOV R8, R19 ;  /* 0x0000001300089202 */ /* 0x000fe20000000f00 */
[----:B------:R-:W-:Y:S01]  /*6320*/  @!P1 FFMA.FTZ R5, R14, R15, R5 ;  /* 0x0000000f0e059223 */ /* 0x000fe20000010005 */
[--C-:B------:R-:W-:Y:S01]  /*6330*/  @!P1 HADD2.F32 R33, -RZ, R9.reuse.H0_H0 ;  /* 0x20000009ff219230 */ /* 0x100fe20000004100 */
[----:B------:R-:W-:Y:S01]  /*6340*/  @!P1 FFMA.FTZ R6, R20, R21, R6 ;  /* 0x0000001514069223 */ /* 0x000fe20000010006 */
[----:B------:R-:W-:Y:S02]  /*6350*/  @!P1 HADD2.F32 R35, -RZ, R9.H1_H1 ;  /* 0x30000009ff239230 */ /* 0x000fe40000004100 */
[--C-:B------:R-:W-:Y:S01]  /*6360*/  @!P1 HADD2.F32 R11, -RZ, R8.reuse.H0_H0 ;  /* 0x20000008ff0b9230 */ /* 0x100fe20000004100 */
[----:B------:R-:W-:Y:S01]  /*6370*/  @!P1 FMUL.FTZ R13, R33, R7 ;  /* 0x00000007210d9220 */ /* 0x000fe20000410000 */
[----:B------:R-:W-:Y:S01]  /*6380*/  @!P1 HADD2.F32 R8, -RZ, R8.H1_H1 ;  /* 0x30000008ff089230 */ /* 0x000fe20000004100 */
[----:B------:R-:W-:Y:S02]  /*6390*/  @!P1 F2FP.PACK_AB R5, R6, R5 ;  /* 0x000000050605923e */ /* 0x000fe400000000ff */
[----:B------:R-:W-:Y:S02]  /*63a0*/  @!P1 FMUL.FTZ R9, R11, R7 ;  /* 0x000000070b099220 */ /* 0x000fe40000410000 */
[----:B------:R-:W-:Y:S02]  /*63b0*/  @!P1 FMUL.FTZ R7, R35, R10 ;  /* 0x0000000a23079220 */ /* 0x000fe40000410000 */
[----:B------:R-:W-:Y:S01]  /*63c0*/  @!P1 FFMA.FTZ R44, R11, R34, -R13 ;  /* 0x000000220b2c9223 */ /* 0x000fe2000001080d */
[----:B------:R-:W-:Y:S01]  /*63d0*/  @!P1 HADD2.F32 R11, -RZ, R12.H0_H0 ;  /* 0x2000000cff0b9230 */ /* 0x000fe20000004100 */
[----:B------:R-:W-:Y:S02]  /*63e0*/  @!P1 IMAD.MOV.U32 R13, RZ, RZ, R42 ;  /* 0x000000ffff0d9224 */ /* 0x000fe400078e002a */
[C---:B------:R-:W-:Y:S02]  /*63f0*/  @!P1 FMUL.FTZ R10, R8.reuse, R10 ;  /* 0x0000000a080a9220 */ /* 0x040fe40000410000 */
[----:B------:R-:W-:Y:S01]  /*6400*/  @!P1 FFMA.FTZ R39, R8, R36, -R7 ;  /* 0x0000002408279223 */ /* 0x000fe20000010807 */
[----:B------:R-:W-:Y:S01]  /*6410*/  @!P1 MOV R8, R18 ;  /* 0x0000001200089202 */ /* 0x000fe20000000f00 */
[----:B------:R-:W-:Y:S01]  /*6420*/  @!P1 IMAD.MOV.U32 R41, RZ, RZ, R5 ;  /* 0x000000ffff299224 */ /* 0x000fe200078e0005 */
[--C-:B------:R-:W-:Y:S02]  /*6430*/  @!P1 HADD2.F32 R22, -RZ, R13.reuse.H0_H0 ;  /* 0x2000000dff169230 */ /* 0x100fe40000004100 */
[----:B------:R-:W-:Y:S01]  /*6440*/  @!P1 HADD2.F32 R7, -RZ, R28.H1_H1 ;  /* 0x3000001cff079230 */ /* 0x000fe20000004100 */
[----:B------:R-:W-:Y:S01]  /*6450*/  @!P1 F2FP.PACK_AB R14, R39, R44 ;  /* 0x0000002c270e923e */ /* 0x000fe200000000ff */
[----:B------:R-:W-:Y:S02]  /*6460*/  @!P1 HADD2.F32 R28, -RZ, R13.H1_H1 ;  /* 0x3000000dff1c9230 */ /* 0x000fe40000004100 */
[--C-:B------:R-:W-:Y:S01]  /*6470*/  @!P1 HADD2.F32 R13, -RZ, R8.reuse.H0_H0 ;  /* 0x20000008ff0d9230 */ /* 0x100fe20000004100 */
[----:B------:R-:W-:Y:S01]  /*6480*/  @!P1 MOV R19, R14 ;  /* 0x0000000e00139202 */ /* 0x000fe20000000f00 */
[----:B------:R-:W-:Y:S01]  /*6490*/  @!P1 HADD2.F32 R12, -RZ, R8.H1_H1 ;  /* 0x30000008ff0c9230 */ /* 0x000fe20000004100 */
[----:B------:R-:W-:Y:S02]  /*64a0*/  @!P1 FMUL.FTZ R8, R22, R7 ;  /* 0x0000000716089220 */ /* 0x000fe40000410000 */
[----:B------:R-:W-:Y:S02]  /*64b0*/  @!P1 FMUL.FTZ R37, R28, R11 ;  /* 0x0000000b1c259220 */ /* 0x000fe40000410000 */
[C---:B------:R-:W-:Y:S02]  /*64c0*/  @!P1 FMUL.FTZ R7, R13.reuse, R7 ;  /* 0x000000070d079220 */ /* 0x040fe40000410000 */
[----:B------:R-:W-:Y:S02]  /*64d0*/  @!P1 FFMA.FTZ R38, R13, R23, -R8 ;  /* 0x000000170d269223 */ /* 0x000fe40000010808 */
[C---:B------:R-:W-:Y:S02]  /*64e0*/  @!P1 FFMA.FTZ R13, R12.reuse, R32, -R37 ;  /* 0x000000200c0d9223 */ /* 0x040fe40000010825 */
[----:B------:R-:W-:Y:S01]  /*64f0*/  @!P1 FMUL.FTZ R8, R12, R11 ;  /* 0x0000000b0c089220 */ /* 0x000fe20000410000 */
[----:B------:R-:W-:Y:S01]  /*6500*/  @!P1 F2FP.PACK_AB R11, R49, R50 ;  /* 0x00000032310b923e */ /* 0x000fe200000000ff */
[----:B------:R-:W-:Y:S01]  /*6510*/  @!P1 FFMA.FTZ R7, R22, R23, R7 ;  /* 0x0000001716079223 */ /* 0x000fe20000010007 */
[----:B------:R-:W-:Y:S01]  /*6520*/  @!P1 F2FP.PACK_AB R13, R13, R38 ;  /* 0x000000260d0d923e */ /* 0x000fe200000000ff */
[----:B------:R-:W-:Y:S01]  /*6530*/  @!P1 FFMA.FTZ R8, R28, R32, R8 ;  /* 0x000000201c089223 */ /* 0x000fe20000010008 */
[----:B------:R-:W-:Y:S01]  /*6540*/  @!P1 F2FP.PACK_AB R12, R45, R48 ;  /* 0x000000302d0c923e */ /* 0x000fe200000000ff */
[----:B------:R-:W-:Y:S02]  /*6550*/  @!P1 FFMA.FTZ R9, R33, R34, R9 ;  /* 0x0000002221099223 */ /* 0x000fe40000010009 */
[----:B------:R-:W-:Y:S01]  /*6560*/  @!P1 FFMA.FTZ R10, R35, R36, R10 ;  /* 0x00000024230a9223 */ /* 0x000fe2000001000a */
[----:B------:R-:W-:Y:S01]  /*6570*/  @!P1 MOV R17, R12 ;  /* 0x0000000c00119202 */ /* 0x000fe20000000f00 */
[----:B------:R-:W-:Y:S01]  /*6580*/  @!P1 IMAD.MOV.U32 R16, RZ, RZ, R11 ;  /* 0x000000ffff109224 */ /* 0x000fe200078e000b */
[----:B------:R-:W-:Y:S01]  /*6590*/  @!P1 F2FP.PACK_AB R7, R8, R7 ;  /* 0x000000070807923e */ /* 0x000fe200000000ff */
[----:B------:R-:W-:Y:S01]  /*65a0*/  @!P1 IMAD.MOV.U32 R18, RZ, RZ, R13 ;  /* 0x000000ffff129224 */ /* 0x000fe200078e000d */
[----:B------:R-:W-:Y:S02]  /*65b0*/  @!P1 F2FP.PACK_AB R3, R10, R9 ;  /* 0x000000090a03923e */ /* 0x000fe400000000ff */
[----:B------:R-:W-:Y:S02]  /*65c0*/  @!P1 MOV R42, R7 ;  /* 0x00000007002a9202 */ /* 0x000fe40000000f00 */
[----:B------:R1:W-:Y:S01]  /*65d0*/  ST.E.128 [R46.64], R16 ;  /* 0x000000102e007985 */ /* 0x0003e2000c101d08 */
[----:B------:R-:W-:Y:S07]  /*65e0*/  @!P1 MOV R43, R3 ;  /* 0x00000003002b9202 */ /* 0x000fee0000000f00 */
[----:B------:R1:W-:Y:S02]  /*65f0*/  @!P0 ST.E.128 [R60.64], R40 ;  /* 0x000000283c008985 */ /* 0x0003e4000c101d08 */
.L_x_260:
[----:B------:R-:W-:Y:S05]  /*6600*/  BSYNC B0 ;  /* 0x0000000000007941 */ /* 0x000fea0003800000 */
.L_x_259:
[----:B-1----:R1:W2:Y:S01]  /*6610*/  SHFL.IDX PT, R41, R70, 0x2, 0x1c1f ;  /* 0x005c1f0046297f89 */ /* 0x0022a200000e0000 */
[----:B------:R-:W-:Y:S03]  /*6620*/  ISETP.GE.OR P0, PT, R157, R63, P5 ;  /* 0x0000003f9d00720c */ /* 0x000fe60002f06670 */
[----:B------:R1:W4:Y:S10]  /*6630*/  SHFL.IDX PT, R40, R71, 0x2, 0x1c1f ;  /* 0x005c1f0047287f89 */ /* 0x00033400000e0000 */
[----:B------:R-:W-:-:S05]  /*6640*/  @P0 BRA `(.L_x_254) ;  /* 0x00000b4000000947 */ /* 0x000fca0003800000 */
[----:B------:R-:W-:Y:S01]  /*6650*/  SEL R3, R141, R128, !P4 ;  /* 0x000000808d037207 */ /* 0x000fe20006000000 */
[----:B------:R-:W5:Y:S01]  /*6660*/  LDL R5, [R1+0x40] ;  /* 0x0000400001057983 */ /* 0x000f620000100800 */
[C---:B---3--:R-:W-:Y:S01]  /*6670*/  IADD3 R7, R93.reuse, 0x40, RZ ;  /* 0x000000405d077810 */ /* 0x048fe20007ffe0ff */
[----:B------:R-:W-:Y:S01]  /*6680*/  @!P1 HADD2.F32 R20, -RZ, R58.H1_H1 ;  /* 0x3000003aff149230 */ /* 0x000fe20000004100 */
[----:B------:R-:W-:Y:S01]  /*6690*/  SHF.R.S32.HI R4, RZ, 0x1f, R3 ;  /* 0x0000001fff047819 */ /* 0x000fe20000011403 */
[----:B------:R-:W3:Y:S01]  /*66a0*/  LDS.128 R16, [R120+0x2900] ;  /* 0x0029000078107984 */ /* 0x000ee20000000c00 */
[----:B----4-:R-:W-:Y:S01]  /*66b0*/  IADD3 R6, R93, 0x40, RZ ;  /* 0x000000405d067810 */ /* 0x010fe20007ffe0ff */
[----:B------:R-:W-:Y:S01]  /*66c0*/  IMAD.SHL.U32 R7, R7, 0x40, RZ ;  /* 0x0000004007077824 */ /* 0x000fe200078e00ff */
[----:B------:R-:W-:Y:S01]  /*66d0*/  LEA.HI R3, R4, R3, RZ, 0x4 ;  /* 0x0000000304037211 */ /* 0x000fe200078f20ff */
[--C-:B------:R-:W-:Y:S01]  /*66e0*/  @!P1 HADD2.F32 R33, -RZ, R59.reuse.H0_H0 ;  /* 0x2000003bff219230 */ /* 0x100fe20000004100 */
[----:B------:R-:W-:Y:S01]  /*66f0*/  SHF.L.U32 R6, R6, 0x6, RZ ;  /* 0x0000000606067819 */ /* 0x000fe200000006ff */
[----:B------:R-:W-:Y:S01]  /*6700*/  @!P1 HADD2.F32 R28, -RZ, R59.H1_H1 ;  /* 0x3000003bff1c9230 */ /* 0x000fe20000004100 */
[----:B------:R-:W-:Y:S02]  /*6710*/  LEA.HI.SX32 R3, R3, R100, 0x1c ;  /* 0x0000006403037211 */ /* 0x000fe400078fe2ff */
[----:B------:R-:W-:Y:S02]  /*6720*/  LOP3.LUT R6, R6, 0x1c0, RZ, 0xc0, !PT ;  /* 0x000001c006067812 */ /* 0x000fe400078ec0ff */
[----:B------:R-:W-:Y:S02]  /*6730*/  LOP3.LUT R7, R7, 0x1c0, RZ, 0xc0, !PT ;  /* 0x000001c007077812 */ /* 0x000fe400078ec0ff */
[----:B------:R-:W-:Y:S02]  /*6740*/  SHF.L.U32 R42, R3, 0x3, RZ ;  /* 0x00000003032a7819 */ /* 0x000fe400000006ff */
[----:B------:R-:W-:Y:S02]  /*6750*/  SHF.R.U32.HI R6, RZ, 0x3, R6 ;  /* 0x00000003ff067819 */ /* 0x000fe40000011606 */
[----:B------:R-:W-:Y:S02]  /*6760*/  LOP3.LUT R3, R7, 0x38, R42, 0xf8, !PT ;  /* 0x0000003807037812 */ /* 0x000fe400078ef82a */
[C---:B------:R-:W-:Y:S02]  /*6770*/  LEA R46, P0, R78.reuse, R40, 0x1 ;  /* 0x000000284e2e7211 */ /* 0x040fe400078008ff */
[----:B------:R-:W-:Y:S02]  /*6780*/  LOP3.LUT R3, R3, R6, RZ, 0x3c, !PT ;  /* 0x0000000603037212 */ /* 0x000fe400078e3cff */
[----:B--2---:R-:W-:Y:S02]  /*6790*/  LEA.HI.X R47, R78, R41, R92, 0x1, P0 ;  /* 0x000000294e2f7211 */ /* 0x004fe400000f0c5c */
[--C-:B------:R-:W-:Y:S02]  /*67a0*/  @!P1 SHF.R.U32.HI R11, RZ, 0x10, R53.reuse ;  /* 0x00000010ff0b9819 */ /* 0x100fe40000011635 */
[----:B------:R-:W-:Y:S02]  /*67b0*/  @!P1 SHF.R.U64 R22, R52, 0x10, R53 ;  /* 0x0000001034169819 */ /* 0x000fe40000001235 */
[--C-:B------:R-:W-:Y:S01]  /*67c0*/  @!P1 SHF.R.U64 R12, R26, 0x10, R27.reuse ;  /* 0x000000101a0c9819 */ /* 0x100fe2000000121b */
[----:B------:R-:W-:Y:S01]  /*67d0*/  @!P1 HADD2.F32 R26, -RZ, R11.H0_H0 ;  /* 0x2000000bff1a9230 */ /* 0x000fe20000004100 */
[----:B------:R-:W-:Y:S01]  /*67e0*/  @!P1 SHF.R.U32.HI R14, RZ, 0x10, R27 ;  /* 0x00000010ff0e9819 */ /* 0x000fe2000001161b */
[----:B------:R-:W-:Y:S01]  /*67f0*/  @!P1 HADD2.F32 R22, -RZ, R22.H0_H0 ;  /* 0x20000016ff169230 */ /* 0x000fe20000004100 */
[--C-:B------:R-:W-:Y:S01]  /*6800*/  @!P1 SHF.R.U64 R10, R24, 0x10, R25.reuse ;  /* 0x00000010180a9819 */ /* 0x100fe20000001219 */
[----:B------:R-:W-:Y:S01]  /*6810*/  @!P1 HADD2.F32 R24, -RZ, R58.H0_H0 ;  /* 0x2000003aff189230 */ /* 0x000fe20000004100 */
[----:B------:R-:W-:Y:S01]  /*6820*/  @!P1 SHF.R.U32.HI R7, RZ, 0x10, R25 ;  /* 0x00000010ff079819 */ /* 0x000fe20000011619 */
[----:B------:R-:W-:Y:S01]  /*6830*/  @!P1 HADD2.F32 R14, -RZ, R14.H0_H0 ;  /* 0x2000000eff0e9230 */ /* 0x000fe20000004100 */
[--C-:B------:R-:W-:Y:S02]  /*6840*/  @!P1 SHF.R.U64 R27, R54, 0x10, R55.reuse ;  /* 0x00000010361b9819 */ /* 0x100fe40000001237 */
[----:B------:R-:W-:Y:S02]  /*6850*/  @!P1 SHF.R.U32.HI R35, RZ, 0x10, R55 ;  /* 0x00000010ff239819 */ /* 0x000fe40000011637 */
[----:B------:R-:W-:Y:S03]  /*6860*/  ISETP.GE.AND P0, PT, R42, c[0x0][0x1d4], PT ;  /* 0x000075002a007a0c */ /* 0x000fe60003f06270 */
[----:B------:R-:W-:Y:S01]  /*6870*/  @!P1 HADD2.F32 R35, -RZ, R35.H0_H0 ;  /* 0x20000023ff239230 */ /* 0x000fe20000004100 */
[----:B-----5:R-:W-:Y:S01]  /*6880*/  IMAD.IADD R3, R5, 0x1, R3 ;  /* 0x0000000105037824 */ /* 0x020fe200078e0203 */
[----:B---3--:R-:W-:Y:S04]  /*6890*/  @!P1 MOV R6, R17 ;  /* 0x0000001100069202 */ /* 0x008fe80000000f00 */
[----:B------:R-:W-:Y:S01]  /*68a0*/  SHF.L.U32 R3, R3, 0x1, RZ ;  /* 0x0000000103037819 */ /* 0x000fe200000006ff */
[----:B------:R-:W-:Y:S04]  /*68b0*/  @!P1 HADD2.F32 R4, -RZ, R6.H0_H0 ;  /* 0x20000006ff049230 */ /* 0x000fe80000004100 */
[----:B------:R2:W3:Y:S02]  /*68c0*/  LDS.128 R36, [R3+0x2900] ;  /* 0x0029000003247984 */ /* 0x0004e40000000c00 */
[----:B--2---:R-:W-:Y:S05]  /*68d0*/  @!P1 HADD2.F32 R3, -RZ, R29.H0_H0 ;  /* 0x2000001dff039230 */ /* 0x004fea0000004100 */
[CC--:B------:R-:W-:Y:S02]  /*68e0*/  @!P1 FMUL.FTZ R5, R4.reuse, R3.reuse ;  /* 0x0000000304059220 */ /* 0x0c0fe40000410000 */
[----:B---3--:R-:W-:Y:S02]  /*68f0*/  @!P1 IMAD.MOV.U32 R8, RZ, RZ, R37 ;  /* 0x000000ffff089224 */ /* 0x008fe400078e0025 */
[----:B------:R-:W-:Y:S02]  /*6900*/  @!P1 IMAD.MOV.U32 R13, RZ, RZ, R36 ;  /* 0x000000ffff0d9224 */ /* 0x000fe400078e0024 */
[----:B------:R-:W-:Y:S01]  /*6910*/  @!P1 IMAD.MOV.U32 R34, RZ, RZ, R39 ;  /* 0x000000ffff229224 */ /* 0x000fe200078e0027 */
[--C-:B------:R-:W-:Y:S02]  /*6920*/  @!P1 HADD2.F32 R23, -RZ, R8.reuse.H0_H0 ;  /* 0x20000008ff179230 */ /* 0x100fe40000004100 */
[----:B------:R-:W-:Y:S02]  /*6930*/  @!P1 HADD2.F32 R25, -RZ, R8.H1_H1 ;  /* 0x30000008ff199230 */ /* 0x000fe40000004100 */
[----:B------:R-:W-:Y:S01]  /*6940*/  @!P1 HADD2.F32 R15, -RZ, R13.H0_H0 ;  /* 0x2000000dff0f9230 */ /* 0x000fe20000004100 */
[----:B------:R-:W-:Y:S01]  /*6950*/  @!P1 FMUL.FTZ R9, R23, R3 ;  /* 0x0000000317099220 */ /* 0x000fe20000410000 */
[----:B------:R-:W-:Y:S02]  /*6960*/  @!P1 HADD2.F32 R3, -RZ, R7.H0_H0 ;  /* 0x20000007ff039230 */ /* 0x000fe40000004100 */
[----:B------:R-:W-:Y:S01]  /*6970*/  @!P1 HADD2.F32 R7, -RZ, R6.H1_H1 ;  /* 0x30000006ff079230 */ /* 0x000fe20000004100 */
[----:B------:R-:W-:Y:S01]  /*6980*/  @!P1 FFMA.FTZ R52, R4, R24, -R9 ;  /* 0x0000001804349223 */ /* 0x000fe20000010809 */
[----:B------:R-:W-:Y:S01]  /*6990*/  @!P1 MOV R9, R16 ;  /* 0x0000001000099202 */ /* 0x000fe20000000f00 */
[-C--:B------:R-:W-:Y:S01]  /*69a0*/  @!P1 FMUL.FTZ R11, R25, R3.reuse ;  /* 0x00000003190b9220 */ /* 0x080fe20000410000 */
[----:B------:R-:W-:Y:S01]  /*69b0*/  @!P1 HADD2.F32 R4, -RZ, R29.H1_H1 ;  /* 0x3000001dff049230 */ /* 0x000fe20000004100 */
[C---:B------:R-:W-:Y:S01]  /*69c0*/  @!P1 FMUL.FTZ R6, R7.reuse, R3 ;  /* 0x0000000307069220 */ /* 0x040fe20000410000 */
[--C-:B------:R-:W-:Y:S01]  /*69d0*/  @!P1 HADD2.F32 R32, -RZ, R34.reuse.H0_H0 ;  /* 0x20000022ff209230 */ /* 0x100fe20000004100 */
[----:B------:R-:W-:Y:S01]  /*69e0*/  @!P1 FFMA.FTZ R51, R7, R26, -R11 ;  /* 0x0000001a07339223 */ /* 0x000fe2000001080b */
[----:B------:R-:W-:Y:S01]  /*69f0*/  @!P1 HADD2.F32 R8, -RZ, R9.H0_H0 ;  /* 0x20000009ff089230 */ /* 0x000fe20000004100 */
[C---:B------:R-:W-:Y:S01]  /*6a00*/  @!P1 FMUL.FTZ R21, R15.reuse, R4 ;  /* 0x000000040f159220 */ /* 0x040fe20000410000 */
[----:B------:R-:W-:Y:S01]  /*6a10*/  @!P1 MOV R11, R19 ;  /* 0x00000013000b9202 */ /* 0x000fe20000000f00 */
[----:B------:R-:W-:Y:S01]  /*6a20*/  @!P1 HADD2.F32 R34, -RZ, R34.H1_H1 ;  /* 0x30000022ff229230 */ /* 0x000fe20000004100 */
[----:B------:R-:W-:Y:S01]  /*6a30*/  @!P1 MOV R29, R38 ;  /* 0x00000026001d9202 */ /* 0x000fe20000000f00 */
[C---:B------:R-:W-:Y:S01]  /*6a40*/  @!P1 FMUL.FTZ R3, R8.reuse, R4 ;  /* 0x0000000408039220 */ /* 0x040fe20000410000 */
[----:B------:R-:W-:Y:S01]  /*6a50*/  @!P1 HADD2.F32 R4, -RZ, R10.H0_H0 ;  /* 0x2000000aff049230 */ /* 0x000fe20000004100 */
[----:B------:R-:W-:Y:S01]  /*6a60*/  @!P1 FFMA.FTZ R50, R8, R20, -R21 ;  /* 0x0000001408329223 */ /* 0x000fe20000010815 */
[----:B------:R-:W-:Y:S01]  /*6a70*/  @!P1 HADD2.F32 R21, -RZ, R13.H1_H1 ;  /* 0x3000000dff159230 */ /* 0x000fe20000004100 */
[----:B------:R-:W-:Y:S01]  /*6a80*/  @!P1 FMUL.FTZ R43, R34, R14 ;  /* 0x0000000e222b9220 */ /* 0x000fe20000410000 */
[--C-:B------:R-:W-:Y:S01]  /*6a90*/  @!P1 HADD2.F32 R7, -RZ, R30.reuse.H0_H0 ;  /* 0x2000001eff079230 */ /* 0x100fe20000004100 */
[----:B------:R-:W-:Y:S01]  /*6aa0*/  @!P1 FFMA.FTZ R3, R15, R20, R3 ;  /* 0x000000140f039223 */ /* 0x000fe20000010003 */
[----:B------:R-:W-:Y:S01]  /*6ab0*/  @!P1 HADD2.F32 R8, -RZ, R9.H1_H1 ;  /* 0x30000009ff089230 */ /* 0x000fe20000004100 */
[-C--:B------:R-:W-:Y:S01]  /*6ac0*/  @!P1 FMUL.FTZ R9, R21, R4.reuse ;  /* 0x0000000415099220 */ /* 0x080fe20000410000 */
[--C-:B------:R-:W-:Y:S01]  /*6ad0*/  @!P1 HADD2.F32 R10, -RZ, R11.reuse.H0_H0 ;  /* 0x2000000bff0a9230 */ /* 0x100fe20000004100 */
[-C--:B------:R-:W-:Y:S01]  /*6ae0*/  @!P1 FMUL.FTZ R13, R32, R7.reuse ;  /* 0x00000007200d9220 */ /* 0x080fe20000410000 */
[----:B------:R-:W-:Y:S01]  /*6af0*/  @!P1 HADD2.F32 R11, -RZ, R11.H1_H1 ;  /* 0x3000000bff0b9230 */ /* 0x000fe20000004100 */
[C---:B------:R-:W-:Y:S02]  /*6b00*/  @!P1 FMUL.FTZ R4, R8.reuse, R4 ;  /* 0x0000000408049220 */ /* 0x040fe40000410000 */
[-C--:B------:R-:W-:Y:S02]  /*6b10*/  @!P1 FFMA.FTZ R49, R8, R22.reuse, -R9 ;  /* 0x0000001608319223 */ /* 0x080fe40000010809 */
[----:B------:R-:W-:Y:S02]  /*6b20*/  @!P1 IMAD.MOV.U32 R8, RZ, RZ, R18 ;  /* 0x000000ffff089224 */ /* 0x000fe400078e0012 */
[C---:B------:R-:W-:Y:S01]  /*6b30*/  @!P1 FMUL.FTZ R9, R10.reuse, R7 ;  /* 0x000000070a099220 */ /* 0x040fe20000410000 */
[----:B------:R-:W-:Y:S01]  /*6b40*/  @!P1 HADD2.F32 R7, -RZ, R30.H1_H1 ;  /* 0x3000001eff079230 */ /* 0x000fe20000004100 */
[----:B------:R-:W-:Y:S01]  /*6b50*/  @!P1 FFMA.FTZ R48, R10, R33, -R13 ;  /* 0x000000210a309223 */ /* 0x000fe2000001080d */
[----:B------:R-:W-:Y:S01]  /*6b60*/  @!P1 HADD2.F32 R10, -RZ, R12.H0_H0 ;  /* 0x2000000cff0a9230 */ /* 0x000fe20000004100 */
[----:B------:R-:W-:Y:S01]  /*6b70*/  @!P1 FFMA.FTZ R43, R11, R35, -R43 ;  /* 0x000000230b2b9223 */ /* 0x000fe2000001082b */
[----:B------:R-:W-:Y:S01]  /*6b80*/  @!P1 HADD2.F32 R30, -RZ, R27.H0_H0 ;  /* 0x2000001bff1e9230 */ /* 0x000fe20000004100 */
[----:B------:R-:W-:Y:S01]  /*6b90*/  @!P1 FFMA.FTZ R4, R21, R22, R4 ;  /* 0x0000001615049223 */ /* 0x000fe20000010004 */
[--C-:B------:R-:W-:Y:S01]  /*6ba0*/  @!P1 HADD2.F32 R27, -RZ, R29.reuse.H0_H0 ;  /* 0x2000001dff1b9230 */ /* 0x100fe20000004100 */
[----:B------:R-:W-:Y:S01]  /*6bb0*/  @!P1 FFMA.FTZ R5, R23, R24, R5 ;  /* 0x0000001817059223 */ /* 0x000fe20000010005 */
[----:B------:R-:W-:Y:S01]  /*6bc0*/  @!P1 HADD2.F32 R29, -RZ, R29.H1_H1 ;  /* 0x3000001dff1d9230 */ /* 0x000fe20000004100 */
[----:B------:R-:W-:Y:S01]  /*6bd0*/  @!P1 FFMA.FTZ R6, R25, R26, R6 ;  /* 0x0000001a19069223 */ /* 0x000fe20000010006 */
[--C-:B------:R-:W-:Y:S01]  /*6be0*/  @!P1 HADD2.F32 R13, -RZ, R8.reuse.H0_H0 ;  /* 0x20000008ff0d9230 */ /* 0x100fe20000004100 */
[----:B------:R-:W-:Y:S01]  /*6bf0*/  @!P1 F2FP.PACK_AB R4, R4, R3 ;  /* 0x000000030404923e */ /* 0x000fe200000000ff */
[----:B------:R-:W-:Y:S01]  /*6c00*/  @!P1 HADD2.F32 R12, -RZ, R8.H1_H1 ;  /* 0x30000008ff0c9230 */ /* 0x000fe20000004100 */
[----:B------:R-:W-:Y:S01]  /*6c10*/  @!P1 FMUL.FTZ R8, R27, R7 ;  /* 0x000000071b089220 */ /* 0x000fe20000410000 */
[----:B------:R-:W-:Y:S01]  /*6c20*/  @!P1 F2FP.PACK_AB R5, R6, R5 ;  /* 0x000000050605923e */ /* 0x000fe200000000ff */
[----:B------:R-:W-:Y:S01]  /*6c30*/  @!P1 FMUL.FTZ R44, R29, R10 ;  /* 0x0000000a1d2c9220 */ /* 0x000fe20000410000 */
[----:B------:R-:W-:Y:S01]  /*6c40*/  @!P1 MOV R36, R4 ;  /* 0x0000000400249202 */ /* 0x000fe20000000f00 */
[C---:B------:R-:W-:Y:S02]  /*6c50*/  @!P1 FFMA.FTZ R45, R13.reuse, R28, -R8 ;  /* 0x0000001c0d2d9223 */ /* 0x040fe40000010808 */
[C---:B------:R-:W-:Y:S02]  /*6c60*/  @!P1 FFMA.FTZ R44, R12.reuse, R30, -R44 ;  /* 0x0000001e0c2c9223 */ /* 0x040fe4000001082c */
[----:B------:R-:W-:Y:S01]  /*6c70*/  @!P1 FMUL.FTZ R7, R13, R7 ;  /* 0x000000070d079220 */ /* 0x000fe20000410000 */
[----:B------:R-:W-:Y:S01]  /*6c80*/  @!P1 F2FP.PACK_AB R13, R49, R50 ;  /* 0x00000032310d923e */ /* 0x000fe200000000ff */
[----:B------:R-:W-:Y:S01]  /*6c90*/  @!P1 FMUL.FTZ R8, R12, R10 ;  /* 0x0000000a0c089220 */ /* 0x000fe20000410000 */
[----:B------:R-:W-:Y:S01]  /*6ca0*/  @!P1 F2FP.PACK_AB R12, R43, R48 ;  /* 0x000000302b0c923e */ /* 0x000fe200000000ff */
[----:B------:R-:W-:Y:S01]  /*6cb0*/  @!P1 FMUL.FTZ R10, R11, R14 ;  /* 0x0000000e0b0a9220 */ /* 0x000fe20000410000 */
[----:B------:R-:W-:Y:S01]  /*6cc0*/  @!P1 F2FP.PACK_AB R11, R44, R45 ;  /* 0x0000002d2c0b923e */ /* 0x000fe200000000ff */
[----:B------:R-:W-:Y:S01]  /*6cd0*/  @!P1 IMAD.MOV.U32 R16, RZ, RZ, R13 ;  /* 0x000000ffff109224 */ /* 0x000fe200078e000d */
[----:B------:R-:W-:Y:S01]  /*6ce0*/  @!P1 F2FP.PACK_AB R14, R51, R52 ;  /* 0x00000034330e923e */ /* 0x000fe200000000ff */
[----:B------:R-:W-:Y:S01]  /*6cf0*/  @!P1 FFMA.FTZ R7, R27, R28, R7 ;  /* 0x0000001c1b079223 */ /* 0x000fe20000010007 */
[----:B------:R-:W-:Y:S01]  /*6d00*/  @!P1 MOV R19, R12 ;  /* 0x0000000c00139202 */ /* 0x000fe20000000f00 */
[----:B------:R-:W-:Y:S01]  /*6d10*/  @!P1 IMAD.MOV.U32 R18, RZ, RZ, R11 ;  /* 0x000000ffff129224 */ /* 0x000fe200078e000b */
[----:B------:R-:W-:Y:S01]  /*6d20*/  @!P1 MOV R17, R14 ;  /* 0x0000000e00119202 */ /* 0x000fe20000000f00 */
[----:B------:R-:W-:Y:S02]  /*6d30*/  @!P1 FFMA.FTZ R8, R29, R30, R8 ;  /* 0x0000001e1d089223 */ /* 0x000fe40000010008 */
[----:B------:R-:W-:Y:S02]  /*6d40*/  @!P1 FFMA.FTZ R9, R32, R33, R9 ;  /* 0x0000002120099223 */ /* 0x000fe40000010009 */
[----:B------:R2:W-:Y:S01]  /*6d50*/  ST.E.128 [R46.64], R16 ;  /* 0x000000102e007985 */ /* 0x0005e2000c101d08 */
[----:B------:R-:W-:Y:S01]  /*6d60*/  @!P1 F2FP.PACK_AB R7, R8, R7 ;  /* 0x000000070807923e */ /* 0x000fe200000000ff */
[----:B------:R-:W-:Y:S02]  /*6d70*/  @!P1 FFMA.FTZ R10, R34, R35, R10 ;  /* 0x00000023220a9223 */ /* 0x000fe4000001000a */
[----:B------:R-:W-:Y:S01]  /*6d80*/  @!P1 IMAD.MOV.U32 R37, RZ, RZ, R5 ;  /* 0x000000ffff259224 */ /* 0x000fe200078e0005 */
[----:B------:R-:W-:Y:S02]  /*6d90*/  @!P1 MOV R38, R7 ;  /* 0x0000000700269202 */ /* 0x000fe40000000f00 */
[----:B------:R-:W-:Y:S04]  /*6da0*/  @!P1 F2FP.PACK_AB R3, R10, R9 ;  /* 0x000000090a03923e */ /* 0x000fe800000000ff */
[----:B------:R-:W-:Y:S01]  /*6db0*/  @!P1 MOV R39, R3 ;  /* 0x0000000300279202 */ /* 0x000fe20000000f00 */
[----:B------:R-:W-:-:S05]  /*6dc0*/  @P0 BRA `(.L_x_254) ;  /* 0x000003c000000947 */ /* 0x000fca0003800000 */
[C---:B------:R-:W-:Y:S04]  /*6dd0*/  LEA R4, P0, R42.reuse, R40, 0x1 ;  /* 0x000000282a047211 */ /* 0x040fe800078008ff */
[----:B------:R-:W-:Y:S05]  /*6de0*/  LEA.HI.X.SX32 R5, R42, R41, 0x1, P0 ;  /* 0x000000292a057211 */ /* 0x000fea00000f0eff */
[----:B------:R3:W-:Y:S01]  /*6df0*/  ST.E.128 [R4.64], R36 ;  /* 0x0000002404007985 */ /* 0x0007e2000c101d08 */
[----:B------:R-:W-:-:S05]  /*6e00*/  BRA `(.L_x_254) ;  /* 0x0000038000007947 */ /* 0x000fca0003800000 */
.L_x_238:
[----:B------:R1:W2:Y:S01]  /*6e10*/  SHFL.IDX PT, R5, R70, RZ, 0x1c1f ;  /* 0x001c1fff46057589 */ /* 0x0002a200000e0000 */
[----:B------:R-:W-:Y:S01]  /*6e20*/  IMAD R3, R31, -0x50, R2 ;  /* 0xffffffb01f037824 */ /* 0x000fe200078e0202 */
[----:B------:R-:W-:Y:S02]  /*6e30*/  BSSY B0, `(.L_x_261) ;  /* 0x0000013000007945 */ /* 0x000fe40003800000 */
[----:B------:R1:W3:Y:S02]  /*6e40*/  SHFL.IDX PT, R4, R71, RZ, 0x1c1f ;  /* 0x001c1fff47047589 */ /* 0x0002e400000e0000 */
[----:B------:R-:W-:Y:S04]  /*6e50*/  IMNMX R3, R3, 0x50, PT ;  /* 0x0000005003037817 */ /* 0x000fe80003800200 */
[----:B------:R-:W-:Y:S04]  /*6e60*/  IADD3 R3, -R93, R3, RZ ;  /* 0x000000035d037210 */ /* 0x000fe80007ffe1ff */
[----:B------:R-:W-:Y:S11]  /*6e70*/  ISETP.GE.AND P0, PT, R3, 0x1, PT ;  /* 0x000000010300780c */ /* 0x000ff60003f06270 */
[----:B------:R-:W-:Y:S02]  /*6e80*/  @!UPT UIADD3 URZ, URZ, URZ, URZ ;  /* 0x0000003f3f3ff290 */ /* 0x000fe4000fffe03f */
[----:B------:R-:W-:-:S05]  /*6e90*/  @!P0 BRA `(.L_x_262) ;  /* 0x000000c000008947 */ /* 0x000fca0003800000 */
[C---:B-12---:R-:W-:Y:S11]  /*6ea0*/  ISETP.GE.AND P1, PT, R84.reuse, c[0x0][0x1d4], PT ;  /* 0x0000750054007a0c */ /* 0x046ff60003f26270 */
[----:B------:R-:W-:Y:S02]  /*6eb0*/  @!UPT UIADD3 URZ, URZ, URZ, URZ ;  /* 0x0000003f3f3ff290 */ /* 0x000fe4000fffe03f */
[----:B------:R-:W1:Y:S01]  /*6ec0*/  @!P1 LDS.128 R8, [R248+0x2800] ;  /* 0x00280000f8089984 */ /* 0x000e620000000c00 */
[CC--:B---3--:R-:W-:Y:S04]  /*6ed0*/  @!P1 LEA R6, P0, R84.reuse, R4.reuse, 0x1 ;  /* 0x0000000454069211 */ /* 0x0c8fe800078008ff */
[-C--:B------:R-:W-:Y:S02]  /*6ee0*/  @!P1 LEA.HI.X R7, R84, R5.reuse, R85, 0x1, P0 ;  /* 0x0000000554079211 */ /* 0x080fe400000f0c55 */
[C---:B------:R-:W-:Y:S11]  /*6ef0*/  ISETP.GE.AND P0, PT, R208.reuse, c[0x0][0x1d4], PT ;  /* 0x00007500d0007a0c */ /* 0x040ff60003f06270 */
[----:B------:R-:W-:Y:S02]  /*6f00*/  @!UPT UIADD3 URZ, URZ, URZ, URZ ;  /* 0x0000003f3f3ff290 */ /* 0x000fe4000fffe03f */
[C---:B------:R-:W-:Y:S04]  /*6f10*/  @!P0 LEA R4, P2, R208.reuse, R4, 0x1 ;  /* 0x00000004d0048211 */ /* 0x040fe800078408ff */
[----:B------:R-:W-:Y:S01]  /*6f20*/  @!P0 LEA.HI.X R5, R208, R5, R250, 0x1, P2 ;  /* 0x00000005d0058211 */ /* 0x000fe200010f0cfa */
[----:B-1----:R-:W-:Y:S04]  /*6f30*/  @!P1 ST.E.128 [R6.64], R8 ;  /* 0x0000000806009985 */ /* 0x002fe8000c101d08 */
[----:B------:R-:W1:Y:S04]  /*6f40*/  @!P0 LDS.128 R8, [R249+0x2800] ;  /* 0x00280000f9088984 */ /* 0x000e680000000c00 */
[----:B-1----:R1:W-:Y:S02]  /*6f50*/  @!P0 ST.E.128 [R4.64], R8 ;  /* 0x0000000804008985 */ /* 0x0023e4000c101d08 */
.L_x_262:
[----:B-12---:R-:W-:Y:S05]  /*6f60*/  BSYNC B0 ;  /* 0x0000000000007941 */ /* 0x006fea0003800000 */
.L_x_261:
[----:B------:R1:W2:Y:S01]  /*6f70*/  SHFL.IDX PT, R5, R70, 0x1, 0x1c1f ;  /* 0x003c1f0046057f89 */ /* 0x0002a200000e0000 */
[----:B------:R-:W-:Y:S01]  /*6f80*/  ISETP.GE.AND P0, PT, R3, 0x21, PT ;  /* 0x000000210300780c */ /* 0x000fe20003f06270 */
[----:B------:R-:W-:Y:S02]  /*6f90*/  BSSY B0, `(.L_x_263) ;  /* 0x000000f000007945 */ /* 0x000fe40003800000 */
[----:B---3--:R1:W3:Y:S10]  /*6fa0*/  SHFL.IDX PT, R4, R71, 0x1, 0x1c1f ;  /* 0x003c1f0047047f89 */ /* 0x0082f400000e0000 */
[----:B------:R-:W-:-:S05]  /*6fb0*/  @!P0 BRA `(.L_x_264) ;  /* 0x000000c000008947 */ /* 0x000fca0003800000 */
[C---:B------:R-:W-:Y:S11]  /*6fc0*/  ISETP.GE.AND P1, PT, R84.reuse, c[0x0][0x1d4], PT ;  /* 0x0000750054007a0c */ /* 0x040ff60003f26270 */
[----:B------:R-:W-:Y:S02]  /*6fd0*/  @!UPT UIADD3 URZ, URZ, URZ, URZ ;  /* 0x0000003f3f3ff290 */ /* 0x000fe4000fffe03f */
[----:B------:R-:W4:Y:S01]  /*6fe0*/  @!P1 LDS.128 R8, [R248+0x3800] ;  /* 0x00380000f8089984 */ /* 0x000f220000000c00 */
[CC--:B---3--:R-:W-:Y:S04]  /*6ff0*/  @!P1 LEA R6, P0, R84.reuse, R4.reuse, 0x1 ;  /* 0x0000000454069211 */ /* 0x0c8fe800078008ff */
[-C--:B--2---:R-:W-:Y:S02]  /*7000*/  @!P1 LEA.HI.X R7, R84, R5.reuse, R85, 0x1, P0 ;  /* 0x0000000554079211 */ /* 0x084fe400000f0c55 */
[C---:B------:R-:W-:Y:S11]  /*7010*/  ISETP.GE.AND P0, PT, R208.reuse, c[0x0][0x1d4], PT ;  /* 0x00007500d0007a0c */ /* 0x040ff60003f06270 */
[----:B------:R-:W-:Y:S02]  /*7020*/  @!UPT UIADD3 URZ, URZ, URZ, URZ ;  /* 0x0000003f3f3ff290 */ /* 0x000fe4000fffe03f */
[C---:B------:R-:W-:Y:S04]  /*7030*/  @!P0 LEA R4, P2, R208.reuse, R4, 0x1 ;  /* 0x00000004d0048211 */ /* 0x040fe800078408ff */
[----:B------:R-:W-:Y:S01]  /*7040*/  @!P0 LEA.HI.X R5, R208, R5, R250, 0x1, P2 ;  /* 0x00000005d0058211 */ /* 0x000fe200010f0cfa */
[----:B----4-:R-:W-:Y:S04]  /*7050*/  @!P1 ST.E.128 [R6.64], R8 ;  /* 0x0000000806009985 */ /* 0x010fe8000c101d08 */
[----:B------:R-:W2:Y:S04]  /*7060*/  @!P0 LDS.128 R8, [R249+0x3800] ;  /* 0x00380000f9088984 */ /* 0x000ea80000000c00 */
[----:B--2---:R2:W-:Y:S02]  /*7070*/  @!P0 ST.E.128 [R4.64], R8 ;  /* 0x0000000804008985 */ /* 0x0045e4000c101d08 */
.L_x_264:
[----:B------:R-:W-:Y:S05]  /*7080*/  BSYNC B0 ;  /* 0x0000000000007941 */ /* 0x000fea0003800000 */
.L_x_263:
[----:B--2---:R2:W4:Y:S01]  /*7090*/  SHFL.IDX PT, R5, R70, 0x2, 0x1c1f ;  /* 0x005c1f0046057f89 */ /* 0x00452200000e0000 */
[----:B------:R-:W-:Y:S03]  /*70a0*/  ISETP.GE.AND P0, PT, R3, 0x41, PT ;  /* 0x000000410300780c */ /* 0x000fe60003f06270 */
[----:B---3--:R2:W3:Y:S10]  /*70b0*/  SHFL.IDX PT, R4, R71, 0x2, 0x1c1f ;  /* 0x005c1f0047047f89 */ /* 0x0084f400000e0000 */
[----:B------:R-:W-:-:S05]  /*70c0*/  @!P0 BRA `(.L_x_254) ;  /* 0x000000c000008947 */ /* 0x000fca0003800000 */
[C---:B------:R-:W-:Y:S11]  /*70d0*/  ISETP.GE.AND P1, PT, R84.reuse, c[0x0][0x1d4], PT ;  /* 0x0000750054007a0c */ /* 0x040ff60003f26270 */
[----:B------:R-:W-:Y:S02]  /*70e0*/  @!UPT UIADD3 URZ, URZ, URZ, URZ ;  /* 0x0000003f3f3ff290 */ /* 0x000fe4000fffe03f */
[----:B------:R-:W5:Y:S01]  /*70f0*/  @!P1 LDS.128 R8, [R248+0x4800] ;  /* 0x00480000f8089984 */ /* 0x000f620000000c00 */
[CC--:B---3--:R-:W-:Y:S04]  /*7100*/  @!P1 LEA R6, P0, R84.reuse, R4.reuse, 0x1 ;  /* 0x0000000454069211 */ /* 0x0c8fe800078008ff */
[-C--:B----4-:R-:W-:Y:S02]  /*7110*/  @!P1 LEA.HI.X R7, R84, R5.reuse, R85, 0x1, P0 ;  /* 0x0000000554079211 */ /* 0x090fe400000f0c55 */
[C---:B------:R-:W-:Y:S11]  /*7120*/  ISETP.GE.AND P0, PT, R208.reuse, c[0x0][0x1d4], PT ;  /* 0x00007500d0007a0c */ /* 0x040ff60003f06270 */
[----:B------:R-:W-:Y:S02]  /*7130*/  @!UPT UIADD3 URZ, URZ, URZ, URZ ;  /* 0x0000003f3f3ff290 */ /* 0x000fe4000fffe03f */
[C---:B------:R-:W-:Y:S04]  /*7140*/  @!P0 LEA R4, P2, R208.reuse, R4, 0x1 ;  /* 0x00000004d0048211 */ /* 0x040fe800078408ff */
[----:B------:R-:W-:Y:S01]  /*7150*/  @!P0 LEA.HI.X R5, R208, R5, R250, 0x1, P2 ;  /* 0x00000005d0058211 */ /* 0x000fe200010f0cfa */
[----:B-----5:R-:W-:Y:S04]  /*7160*/  @!P1 ST.E.128 [R6.64], R8 ;  /* 0x0000000806009985 */ /* 0x020fe8000c101d08 */
[----:B------:R-:W3:Y:S04]  /*7170*/  @!P0 LDS.128 R8, [R249+0x4800] ;  /* 0x00480000f9088984 */ /* 0x000ee80000000c00 */
[----:B---3--:R3:W-:Y:S02]  /*7180*/  @!P0 ST.E.128 [R4.64], R8 ;  /* 0x0000000804008985 */ /* 0x0087e4000c101d08 */
.L_x_254:
[----:B------:R-:W-:Y:S05]  /*7190*/  BSYNC B2 ;  /* 0x0000000000027941 */ /* 0x000fea0003800000 */
.L_x_237:
[C---:B--2---:R-:W-:Y:S01]  /*71a0*/  IMAD R18, R31.reuse, -0x50, RZ ;  /* 0xffffffb01f127824 */ /* 0x044fe200078e02ff */
[----:B------:R-:W-:Y:S01]  /*71b0*/  BSSY B0, `(.L_x_265) ;  /* 0x0000064000007945 */ /* 0x000fe20003800000 */
[----:B---34-:R-:W-:Y:S04]  /*71c0*/  IMAD.WIDE R6, R31, 0x50, R106 ;  /* 0x000000501f067825 */ /* 0x018fe800078e026a */
[----:B------:R-:W-:Y:S05]  /*71d0*/  IMAD.IADD R3, R118, 0x1, R18 ;  /* 0x0000000176037824 */ /* 0x000fea00078e0212 */
[C---:B------:R-:W-:Y:S02]  /*71e0*/  ISETP.GE.AND P3, PT, R3.reuse, 0x11, PT ;  /* 0x000000110300780c */ /* 0x040fe40003f66270 */
[C---:B------:R-:W-:Y:S02]  /*71f0*/  ISETP.GE.AND P2, PT, R3.reuse, 0x21, PT ;  /* 0x000000210300780c */ /* 0x040fe40003f46270 */
[C---:B------:R-:W-:Y:S09]  /*7200*/  ISETP.GE.AND P1, PT, R3.reuse, 0x31, PT ;  /* 0x000000310300780c */ /* 0x040ff20003f26270 */
[C---:B-1----:R-:W-:Y:S04]  /*7210*/  @P3 IADD3 R8, P0, R6.reuse, 0x10, RZ ;  /* 0x0000001006083810 */ /* 0x042fe80007f1e0ff */
[-C--:B------:R-:W-:Y:S02]  /*7220*/  @P3 IADD3.X R10, RZ, R7.reuse, RZ, P0, !PT ;  /* 0x00000007ff0a3210 */ /* 0x080fe400007fe4ff */
[C---:B------:R-:W-:Y:S05]  /*7230*/  @P2 IADD3 R9, P0, R6.reuse, 0x20, RZ ;  /* 0x0000002006092810 */ /* 0x040fea0007f1e0ff */
[--C-:B------:R-:W-:Y:S01]  /*7240*/  @P2 IMAD.X R11, RZ, RZ, R7.reuse, P0 ;  /* 0x000000ffff0b2224 */ /* 0x100fe200000e0607 */
[C---:B------:R-:W-:Y:S04]  /*7250*/  @P1 IADD3 R16, P0, R6.reuse, 0x30, RZ ;  /* 0x0000003006101810 */ /* 0x040fe80007f1e0ff */
[----:B------:R-:W-:Y:S02]  /*7260*/  @P1 IADD3.X R19, RZ, R7, RZ, P0, !PT ;  /* 0x00000007ff131210 */ /* 0x000fe400007fe4ff */
[C---:B------:R-:W-:Y:S11]  /*7270*/  ISETP.GE.AND P0, PT, R3.reuse, 0x41, PT ;  /* 0x000000410300780c */ /* 0x040ff60003f06270 */
[----:B------:R-:W-:Y:S02]  /*7280*/  @!UPT UIADD3 URZ, URZ, URZ, URZ ;  /* 0x0000003f3f3ff290 */ /* 0x000fe4000fffe03f */
[C---:B------:R-:W-:Y:S05]  /*7290*/  @P0 IADD3 R17, P4, R6.reuse, 0x40, RZ ;  /* 0x0000004006110810 */ /* 0x040fea0007f9e0ff */
[----:B------:R-:W-:Y:S01]  /*72a0*/  @P0 IMAD.X R20, RZ, RZ, R7, P4 ;  /* 0x000000ffff140224 */ /* 0x000fe200020e0607 */
[----:B------:R-:W-:Y:S11]  /*72b0*/  ISETP.GE.AND P4, PT, R3, 0x1, PT ;  /* 0x000000010300780c */ /* 0x000ff60003f86270 */
[----:B------:R-:W-:Y:S02]  /*72c0*/  @!UPT UIADD3 URZ, URZ, URZ, URZ ;  /* 0x0000003f3f3ff290 */ /* 0x000fe4000fffe03f */
[----:B------:R-:W-:Y:S01]  /*72d0*/  @P4 IMAD R3, R7, c[0x0][0x258], RZ ;  /* 0x0000960007034a24 */ /* 0x000fe200078e02ff */
[-C--:B------:R-:W-:Y:S01]  /*72e0*/  @P4 MOV R4, R76.reuse ;  /* 0x0000004c00044202 */ /* 0x080fe20000000f00 */
[----:B------:R-:W-:Y:S02]  /*72f0*/  @P4 IMAD.MOV.U32 R5, RZ, RZ, R79 ;  /* 0x000000ffff054224 */ /* 0x000fe400078e004f */
[C---:B------:R-:W-:Y:S02]  /*7300*/  @P4 IMAD R3, R6.reuse, c[0x0][0x25c], R3 ;  /* 0x0000970006034a24 */ /* 0x040fe400078e0203 */
[----:B------:R-:W-:Y:S05]  /*7310*/  @P4 IMAD.WIDE.U32 R4, R6, c[0x0][0x258], R4 ;  /* 0x0000960006044a25 */ /* 0x000fea00078e0004 */
[C---:B------:R-:W-:Y:S02]  /*7320*/  @P4 LEA R14, P5, R4.reuse, c[0x0][0x250], 0x1 ;  /* 0x00009400040e4a11 */ /* 0x040fe400078a08ff */
[----:B------:R-:W-:Y:S02]  /*7330*/  @P4 IADD3 R3, R5, R3, RZ ;  /* 0x0000000305034210 */ /* 0x000fe40007ffe0ff */
[----:B------:R-:W-:Y:S02]  /*7340*/  @P3 MOV R5, R79 ;  /* 0x0000004f00053202 */ /* 0x000fe40000000f00 */
[----:B------:R-:W-:Y:S01]  /*7350*/  @P4 LEA.HI.X R15, R4, c[0x0][0x254], R3, 0x1, P5 ;  /* 0x00009500040f4a11 */ /* 0x000fe200028f0c03 */
[----:B------:R-:W-:Y:S02]  /*7360*/  @P3 IMAD R3, R10, c[0x0][0x258], RZ ;  /* 0x000096000a033a24 */ /* 0x000fe400078e02ff */
[----:B------:R-:W-:Y:S02]  /*7370*/  @P3 IMAD.MOV.U32 R4, RZ, RZ, R76 ;  /* 0x000000ffff043224 */ /* 0x000fe400078e004c */
[----:B------:R-:W-:Y:S01]  /*7380*/  @!PT LDS RZ, [RZ] ;  /* 0x00000000fffff984 */ /* 0x000fe20000000800 */
[----:B------:R-:W-:Y:S01]  /*7390*/  @!PT LDS RZ, [RZ] ;  /* 0x00000000fffff984 */ /* 0x000fe20000000800 */
[----:B------:R-:W-:Y:S01]  /*73a0*/  @!PT LDS RZ, [RZ] ;  /* 0x00000000fffff984 */ /* 0x000fe20000000800 */
[----:B------:R1:W-:Y:S01]  /*73b0*/  @P4 LDGSTS.E.BYPASS.LTC128B.128 [R209+0x100], [R14.64], !P6 ;  /* 0x001000000ed14fae */ /* 0x0003e2000f101d48 */
[C---:B------:R-:W-:Y:S02]  /*73c0*/  @P3 IMAD R3, R8.reuse, c[0x0][0x25c], R3 ;  /* 0x0000970008033a24 */ /* 0x040fe400078e0203 */
[----:B------:R-:W-:Y:S04]  /*73d0*/  @P3 IMAD.WIDE.U32 R4, R8, c[0x0][0x258], R4 ;  /* 0x0000960008043a25 */ /* 0x000fe800078e0004 */
[----:B------:R-:W-:Y:S01]  /*73e0*/  @P3 IMAD.IADD R3, R5, 0x1, R3 ;  /* 0x0000000105033824 */ /* 0x000fe200078e0203 */
[C---:B------:R-:W-:Y:S01]  /*73f0*/  @P3 LEA R12, P5, R4.reuse, c[0x0][0x250], 0x1 ;  /* 0x00009400040c3a11 */ /* 0x040fe200078a08ff */
[----:B------:R-:W-:Y:S03]  /*7400*/  @P2 IMAD.MOV.U32 R5, RZ, RZ, R79 ;  /* 0x000000ffff052224 */ /* 0x000fe600078e004f */
[----:B------:R-:W-:Y:S01]  /*7410*/  @P3 LEA.HI.X R13, R4, c[0x0][0x254], R3, 0x1, P5 ;  /* 0x00009500040d3a11 */ /* 0x000fe200028f0c03 */
[----:B------:R-:W-:Y:S01]  /*7420*/  @P2 IMAD R3, R11, c[0x0][0x258], RZ ;  /* 0x000096000b032a24 */ /* 0x000fe200078e02ff */
[-C--:B------:R-:W-:Y:S03]  /*7430*/  @P2 MOV R4, R76.reuse ;  /* 0x0000004c00042202 */ /* 0x080fe60000000f00 */
[----:B------:R1:W-:Y:S01]  /*7440*/  @P3 LDGSTS.E.BYPASS.LTC128B.128 [R209+0x900], [R12.64], !P6 ;  /* 0x009000000cd13fae */ /* 0x0003e2000f101d48 */
[C---:B------:R-:W-:Y:S02]  /*7450*/  @P2 IMAD R3, R9.reuse, c[0x0][0x25c], R3 ;  /* 0x0000970009032a24 */ /* 0x040fe400078e0203 */
[----:B------:R-:W-:Y:S05]  /*7460*/  @P2 IMAD.WIDE.U32 R4, R9, c[0x0][0x258], R4 ;  /* 0x0000960009042a25 */ /* 0x000fea00078e0004 */
[C---:B------:R-:W-:Y:S02]  /*7470*/  @P2 LEA R10, P5, R4.reuse, c[0x0][0x250], 0x1 ;  /* 0x00009400040a2a11 */ /* 0x040fe400078a08ff */
[----:B------:R-:W-:Y:S02]  /*7480*/  @P2 IADD3 R3, R5, R3, RZ ;  /* 0x0000000305032210 */ /* 0x000fe40007ffe0ff */
[----:B------:R-:W-:Y:S02]  /*7490*/  @P1 MOV R5, R79 ;  /* 0x0000004f00051202 */ /* 0x000fe40000000f00 */
[----:B------:R-:W-:Y:S01]  /*74a0*/  @P2 LEA.HI.X R11, R4, c[0x0][0x254], R3, 0x1, P5 ;  /* 0x00009500040b2a11 */ /* 0x000fe200028f0c03 */
[----:B------:R-:W-:Y:S02]  /*74b0*/  @P1 IMAD.MOV.U32 R4, RZ, RZ, R76 ;  /* 0x000000ffff041224 */ /* 0x000fe400078e004c */
[----:B------:R-:W-:Y:S02]  /*74c0*/  @P1 IMAD R3, R19, c[0x0][0x258], RZ ;  /* 0x0000960013031a24 */ /* 0x000fe400078e02ff */
[----:B------:R1:W-:Y:S01]  /*74d0*/  @P2 LDGSTS.E.BYPASS.LTC128B.128 [R209+0x1100], [R10.64], !P6 ;  /* 0x011000000ad12fae */ /* 0x0003e2000f101d48 */
[C---:B------:R-:W-:Y:S04]  /*74e0*/  @P1 IMAD.WIDE.U32 R4, R16.reuse, c[0x0][0x258], R4 ;  /* 0x0000960010041a25 */ /* 0x040fe800078e0004 */
[----:B------:R-:W-:Y:S01]  /*74f0*/  @P1 IMAD R3, R16, c[0x0][0x25c], R3 ;  /* 0x0000970010031a24 */ /* 0x000fe200078e0203 */
[C---:B------:R-:W-:Y:S03]  /*7500*/  @P1 LEA R6, P5, R4.reuse, c[0x0][0x250], 0x1 ;  /* 0x0000940004061a11 */ /* 0x040fe600078a08ff */
[----:B------:R-:W-:Y:S02]  /*7510*/  @P1 IMAD.IADD R3, R5, 0x1, R3 ;  /* 0x0000000105031824 */ /* 0x000fe400078e0203 */
[----:B------:R-:W-:Y:S03]  /*7520*/  @P0 IMAD.MOV.U32 R5, RZ, RZ, R79 ;  /* 0x000000ffff050224 */ /* 0x000fe600078e004f */
[----:B------:R-:W-:Y:S01]  /*7530*/  @P1 LEA.HI.X R7, R4, c[0x0][0x254], R3, 0x1, P5 ;  /* 0x0000950004071a11 */ /* 0x000fe200028f0c03 */
[----:B------:R-:W-:Y:S01]  /*7540*/  @P0 IMAD R3, R20, c[0x0][0x258], RZ ;  /* 0x0000960014030a24 */ /* 0x000fe200078e02ff */
[----:B------:R-:W-:Y:S03]  /*7550*/  @P0 MOV R4, R76 ;  /* 0x0000004c00040202 */ /* 0x000fe60000000f00 */
[----:B------:R2:W-:Y:S01]  /*7560*/  @P1 LDGSTS.E.BYPASS.LTC128B.128 [R209+0x1900], [R6.64], !P6 ;  /* 0x0190000006d11fae */ /* 0x0005e2000f101d48 */
[C---:B------:R-:W-:Y:S02]  /*7570*/  @P0 IMAD R3, R17.reuse, c[0x0][0x25c], R3 ;  /* 0x0000970011030a24 */ /* 0x040fe400078e0203 */
[----:B------:R-:W-:Y:S05]  /*7580*/  @P0 IMAD.WIDE.U32 R4, R17, c[0x0][0x258], R4 ;  /* 0x0000960011040a25 */ /* 0x000fea00078e0004 */
[C---:B------:R-:W-:Y:S02]  /*7590*/  @P0 LEA R8, P5, R4.reuse, c[0x0][0x250], 0x1 ;  /* 0x0000940004080a11 */ /* 0x040fe400078a08ff */
[----:B------:R-:W-:Y:S04]  /*75a0*/  @P0 IADD3 R3, R5, R3, RZ ;  /* 0x0000000305030210 */ /* 0x000fe80007ffe0ff */
[----:B------:R-:W-:Y:S01]  /*75b0*/  @P0 LEA.HI.X R9, R4, c[0x0][0x254], R3, 0x1, P5 ;  /* 0x0000950004090a11 */ /* 0x000fe200028f0c03 */
[----:B------:R-:W-:Y:S02]  /*75c0*/  IMAD R3, R81, c[0x0][0x208], RZ ;  /* 0x0000820051037a24 */ /* 0x000fe400078e02ff */
[C---:B------:R-:W-:Y:S02]  /*75d0*/  IMAD.WIDE.U32 R4, R75.reuse, c[0x0][0x208], RZ ;  /* 0x000082004b047a25 */ /* 0x040fe400078e00ff */
[----:B------:R1:W-:Y:S02]  /*75e0*/  @P0 LDGSTS.E.BYPASS.LTC128B.128 [R209+0x2100], [R8.64], !P6 ;  /* 0x0210000008d10fae */ /* 0x0003e4000f101d48 */
[----:B------:R-:W-:Y:S04]  /*75f0*/  IMAD R3, R75, c[0x0][0x20c], R3 ;  /* 0x000083004b037a24 */ /* 0x000fe800078e0203 */
[----:B------:R-:W-:Y:S01]  /*7600*/  IMAD.IADD R5, R5, 0x1, R3 ;  /* 0x0000000105057824 */ /* 0x000fe200078e0203 */
[----:B------:R-:W0:Y:S01]  /*7610*/  LDGDEPBAR ;  /* 0x00000000000079af */ /* 0x000e220000000000 */
[----:B--2---:R-:W-:Y:S02]  /*7620*/  IMAD R6, R89, c[0x0][0x218], RZ ;  /* 0x0000860059067a24 */ /* 0x004fe400078e02ff */
[C---:B------:R-:W-:Y:S04]  /*7630*/  IMAD.WIDE.U32 R4, R74.reuse, c[0x0][0x218], R4 ;  /* 0x000086004a047a25 */ /* 0x040fe800078e0004 */
[----:B------:R-:W-:Y:S01]  /*7640*/  IMAD R6, R74, c[0x0][0x21c], R6 ;  /* 0x000087004a067a24 */ /* 0x000fe200078e0206 */
[----:B------:R-:W-:Y:S04]  /*7650*/  IADD3 R3, P0, R114, R4, RZ ;  /* 0x0000000472037210 */ /* 0x000fe80007f1e0ff */
[----:B------:R-:W-:Y:S02]  /*7660*/  IADD3.X R4, R125, R5, R6, P0, !PT ;  /* 0x000000057d047210 */ /* 0x000fe400007fe406 */
[C---:B------:R-:W-:Y:S04]  /*7670*/  LEA R5, P0, R3.reuse, c[0x0][0x1f8], 0x1 ;  /* 0x00007e0003057a11 */ /* 0x040fe800078008ff */
[----:B------:R-:W-:Y:S01]  /*7680*/  LEA.HI.X R4, R3, c[0x0][0x1fc], R4, 0x1, P0 ;  /* 0x00007f0003047a11 */ /* 0x000fe200000f0c04 */
[----:B------:R1:W2:Y:S01]  /*7690*/  SHFL.IDX PT, R6, R5, RZ, 0x1c1f ;  /* 0x001c1fff05067589 */ /* 0x0002a200000e0000 */
[----:B------:R-:W-:Y:S04]  /*76a0*/  IADD3 R3, R18, R2, RZ ;  /* 0x0000000212037210 */ /* 0x000fe80007ffe0ff */
[----:B------:R-:W-:Y:S01]  /*76b0*/  IMNMX R3, R3, 0x50, PT ;  /* 0x0000005003037817 */ /* 0x000fe20003800200 */
[----:B------:R-:W-:Y:S04]  /*76c0*/  DEPBAR.LE SB0, 0x0 ;  /* 0x000080000000791a */ /* 0x000fe80000000000 */
[----:B------:R1:W3:Y:S01]  /*76d0*/  SHFL.IDX PT, R7, R4, RZ, 0x1c1f ;  /* 0x001c1fff04077589 */ /* 0x0002e200000e0000 */
[----:B------:R-:W-:Y:S06]  /*76e0*/  IMAD.IADD R3, R3, 0x1, -R93 ;  /* 0x0000000103037824 */ /* 0x000fec00078e0a5d */
[----:B------:R-:W-:Y:S01]  /*76f0*/  BAR.SYNC.DEFER_BLOCKING 0x0 ;  /* 0x0000000000007b1d */ /* 0x000fe20000010000 */
[----:B------:R-:W-:Y:S11]  /*7700*/  ISETP.GE.AND P0, PT, R3, 0x1, PT ;  /* 0x000000010300780c */ /* 0x000ff60003f06270 */
[----:B------:R-:W-:Y:S02]  /*7710*/  @!UPT UIADD3 URZ, URZ, URZ, URZ ;  /* 0x0000003f3f3ff290 */ /* 0x000fe4000fffe03f */
[----:B------:R-:W-:-:S05]  /*7720*/  @!P0 BRA `(.L_x_266) ;  /* 0x000000c000008947 */ /* 0x000fca0003800000 */
[C---:B--2---:R-:W-:Y:S11]  /*7730*/  ISETP.GE.AND P1, PT, R84.reuse, c[0x0][0x1d4], PT ;  /* 0x0000750054007a0c */ /* 0x044ff60003f26270 */
[----:B------:R-:W-:Y:S02]  /*7740*/  @!UPT UIADD3 URZ, URZ, URZ, URZ ;  /* 0x0000003f3f3ff290 */ /* 0x000fe4000fffe03f */
[----:B-1----:R-:W1:Y:S01]  /*7750*/  @!P1 LDS.128 R12, [R248] ;  /* 0x00000000f80c9984 */ /* 0x002e620000000c00 */
[CC--:B------:R-:W-:Y:S04]  /*7760*/  @!P1 LEA R8, P0, R84.reuse, R6.reuse, 0x1 ;  /* 0x0000000654089211 */ /* 0x0c0fe800078008ff */
[-C--:B---3--:R-:W-:Y:S02]  /*7770*/  @!P1 LEA.HI.X R9, R84, R7.reuse, R85, 0x1, P0 ;  /* 0x0000000754099211 */ /* 0x088fe400000f0c55 */
[C---:B------:R-:W-:Y:S11]  /*7780*/  ISETP.GE.AND P0, PT, R208.reuse, c[0x0][0x1d4], PT ;  /* 0x00007500d0007a0c */ /* 0x040ff60003f06270 */
[----:B------:R-:W-:Y:S02]  /*7790*/  @!UPT UIADD3 URZ, URZ, URZ, URZ ;  /* 0x0000003f3f3ff290 */ /* 0x000fe4000fffe03f */
[C---:B------:R-:W-:Y:S04]  /*77a0*/  @!P0 LEA R6, P2, R208.reuse, R6, 0x1 ;  /* 0x00000006d0068211 */ /* 0x040fe800078408ff */
[----:B------:R-:W-:Y:S01]  /*77b0*/  @!P0 LEA.HI.X R7, R208, R7, R250, 0x1, P2 ;  /* 0x00000007d0078211 */ /* 0x000fe200010f0cfa */
[----:B-1----:R-:W-:Y:S04]  /*77c0*/  @!P1 ST.E.128 [R8.64], R12 ;  /* 0x0000000c08009985 */ /* 0x002fe8000c101d08 */
[----:B------:R-:W1:Y:S04]  /*77d0*/  @!P0 LDS.128 R8, [R249] ;  /* 0x00000000f9088984 */ /* 0x000e680000000c00 */
[----:B-1----:R1:W-:Y:S02]  /*77e0*/  @!P0 ST.E.128 [R6.64], R8 ;  /* 0x0000000806008985 */ /* 0x0023e4000c101d08 */
.L_x_266:
[----:B--2---:R-:W-:Y:S05]  /*77f0*/  BSYNC B0 ;  /* 0x0000000000007941 */ /* 0x004fea0003800000 */
.L_x_265:
[----:B-1-3--:R1:W2:Y:S01]  /*7800*/  SHFL.IDX PT, R7, R4, 0x1, 0x1c1f ;  /* 0x003c1f0004077f89 */ /* 0x00a2a200000e0000 */
[----:B------:R-:W-:Y:S01]  /*7810*/  ISETP.GE.AND P0, PT, R3, 0x21, PT ;  /* 0x000000210300780c */ /* 0x000fe20003f06270 */
[----:B------:R-:W-:Y:S02]  /*7820*/  BSSY B0, `(.L_x_267) ;  /* 0x000000f000007945 */ /* 0x000fe40003800000 */
[----:B------:R1:W3:Y:S10]  /*7830*/  SHFL.IDX PT, R6, R5, 0x1, 0x1c1f ;  /* 0x003c1f0005067f89 */ /* 0x0002f400000e0000 */
        /* <DEDUP_REMOVED lines=13> */
.L_x_268:
[----:B------:R-:W-:Y:S05]  /*7910*/  BSYNC B0 ;  /* 0x0000000000007941 */ /* 0x000fea0003800000 */
.L_x_267:
[----:B--2---:R2:W4:Y:S01]  /*7920*/  SHFL.IDX PT, R8, R4, 0x2, 0x1c1f ;  /* 0x005c1f0004087f89 */ /* 0x00452200000e0000 */
[----:B------:R-:W-:Y:S01]  /*7930*/  ISETP.GE.AND P0, PT, R3, 0x41, PT ;  /* 0x000000410300780c */ /* 0x000fe20003f06270 */
[----:B------:R-:W-:Y:S02]  /*7940*/  BSSY B0, `(.L_x_269) ;  /* 0x000000f000007945 */ /* 0x000fe40003800000 */
[----:B-1----:R-:W1:Y:S10]  /*7950*/  SHFL.IDX PT, R5, R5, 0x2, 0x1c1f ;  /* 0x005c1f0005057f89 */ /* 0x002e7400000e0000 */
[----:B------:R-:W-:-:S05]  /*7960*/  @!P0 BRA `(.L_x_270) ;  /* 0x000000c000008947 */ /* 0x000fca0003800000 */
[C---:B------:R-:W-:Y:S11]  /*7970*/  ISETP.GE.AND P1, PT, R84.reuse, c[0x0][0x1d4], PT ;  /* 0x0000750054007a0c */ /* 0x040ff60003f26270 */
[----:B------:R-:W-:Y:S02]  /*7980*/  @!UPT UIADD3 URZ, URZ, URZ, URZ ;  /* 0x0000003f3f3ff290 */ /* 0x000fe4000fffe03f */
[CC--:B-1-3--:R-:W-:Y:S04]  /*7990*/  @!P1 LEA R6, P0, R84.reuse, R5.reuse, 0x1 ;  /* 0x0000000554069211 */ /* 0x0cafe800078008ff */
[-C--:B----4-:R-:W-:Y:S02]  /*79a0*/  @!P1 LEA.HI.X R7, R84, R8.reuse, R85, 0x1, P0 ;  /* 0x0000000854079211 */ /* 0x090fe400000f0c55 */
[C---:B------:R-:W-:Y:S11]  /*79b0*/  ISETP.GE.AND P0, PT, R208.reuse, c[0x0][0x1d4], PT ;  /* 0x00007500d0007a0c */ /* 0x040ff60003f06270 */
[----:B------:R-:W-:Y:S02]  /*79c0*/  @!UPT UIADD3 URZ, URZ, URZ, URZ ;  /* 0x0000003f3f3ff290 */ /* 0x000fe4000fffe03f */
[C---:B--2---:R-:W-:Y:S04]  /*79d0*/  @!P0 LEA R4, P2, R208.reuse, R5, 0x1 ;  /* 0x00000005d0048211 */ /* 0x044fe800078408ff */
[----:B------:R-:W-:Y:S02]  /*79e0*/  @!P0 LEA.HI.X R5, R208, R8, R250, 0x1, P2 ;  /* 0x00000008d0058211 */ /* 0x000fe400010f0cfa */
[----:B------:R-:W1:Y:S04]  /*79f0*/  @!P1 LDS.128 R8, [R248+0x2000] ;  /* 0x00200000f8089984 */ /* 0x000e680000000c00 */
[----:B-1----:R-:W-:Y:S04]  /*7a00*/  @!P1 ST.E.128 [R6.64], R8 ;  /* 0x0000000806009985 */ /* 0x002fe8000c101d08 */
[----:B------:R-:W1:Y:S04]  /*7a10*/  @!P0 LDS.128 R8, [R249+0x2000] ;  /* 0x00200000f9088984 */ /* 0x000e680000000c00 */
[----:B-1----:R1:W-:Y:S02]  /*7a20*/  @!P0 ST.E.128 [R4.64], R8 ;  /* 0x0000000804008985 */ /* 0x0023e4000c101d08 */
.L_x_270:
[----:B------:R-:W-:Y:S05]  /*7a30*/  BSYNC B0 ;  /* 0x0000000000007941 */ /* 0x000fea0003800000 */
.L_x_269:
[C---:B------:R-:W-:Y:S02]  /*7a40*/  ISETP.GT.AND P0, PT, R31.reuse, R119, PT ;  /* 0x000000771f00720c */ /* 0x040fe40003f04270 */
[----:B------:R-:W-:Y:S11]  /*7a50*/  IADD3 R31, R31, -0x1, RZ ;  /* 0xffffffff1f1f7810 */ /* 0x000ff60007ffe0ff */
[----:B---3--:R-:W-:Y:S01]  /*7a60*/  @P0 SHF.R.S32.HI R6, RZ, 0x1f, R31 ;  /* 0x0000001fff060819 */ /* 0x008fe2000001141f */
[----:B------:R-:W-:Y:S02]  /*7a70*/  @P0 IMAD R3, R150, R31, RZ ;  /* 0x0000001f96030224 */ /* 0x000fe400078e02ff */
[----:B-12---:R-:W-:Y:S02]  /*7a80*/  @P0 IMAD.MOV.U32 R4, RZ, RZ, R110 ;  /* 0x000000ffff040224 */ /* 0x006fe400078e006e */
[----:B------:R-:W-:Y:S02]  /*7a90*/  @P0 IMAD.MOV.U32 R5, RZ, RZ, R109 ;  /* 0x000000ffff050224 */ /* 0x000fe400078e006d */
[-C--:B------:R-:W-:Y:S02]  /*7aa0*/  @P0 IMAD R3, R6, R132.reuse, R3 ;  /* 0x0000008406030224 */ /* 0x080fe400078e0203 */
[----:B------:R-:W-:Y:S04]  /*7ab0*/  @P0 IMAD.WIDE.U32 R4, R31, R132, R4 ;  /* 0x000000841f040225 */ /* 0x000fe800078e0004 */
[----:B------:R-:W-:Y:S01]  /*7ac0*/  @P0 IMAD.IADD R3, R5, 0x1, R3 ;  /* 0x0000000105030824 */ /* 0x000fe200078e0203 */
[C---:B------:R-:W-:Y:S04]  /*7ad0*/  @P0 LEA R10, P1, R4.reuse, c[0x0][0x220], 0x1 ;  /* 0x00008800040a0a11 */ /* 0x040fe800078208ff */
[----:B------:R-:W-:Y:S02]  /*7ae0*/  @P0 LEA.HI.X R11, R4, c[0x0][0x224], R3, 0x1, P1 ;  /* 0x00008900040b0a11 */ /* 0x000fe400008f0c03 */
[----:B----4-:R-:W-:Y:S03]  /*7af0*/  @P0 IADD3 R8, P1, R10, R138, RZ ;  /* 0x0000008a0a080210 */ /* 0x010fe60007f3e0ff */
[----:B------:R-:W-:Y:S01]  /*7b00*/  @!PT LDS RZ, [RZ] ;  /* 0x00000000fffff984 */ /* 0x000fe20000000800 */
[----:B------:R-:W-:Y:S01]  /*7b10*/  @!PT LDS RZ, [RZ] ;  /* 0x00000000fffff984 */ /* 0x000fe20000000800 */
[----:B------:R-:W-:Y:S01]  /*7b20*/  @!PT LDS RZ, [RZ] ;  /* 0x00000000fffff984 */ /* 0x000fe20000000800 */
[----:B------:R1:W-:Y:S01]  /*7b30*/  @P0 LDGSTS.E.BYPASS.LTC128B.128 [R209+0x2900], [R10.64], !P6 ;  /* 0x029000000ad10fae */ /* 0x0003e2000f101d48 */
[----:B------:R-:W-:Y:S02]  /*7b40*/  @P0 IADD3.X R9, R11, R130, RZ, P1, !PT ;  /* 0x000000820b090210 */ /* 0x000fe40000ffe4ff */
[-C--:B------:R-:W-:Y:S03]  /*7b50*/  @P0 IADD3 R6, P1, R8, R138.reuse, RZ ;  /* 0x0000008a08060210 */ /* 0x080fe60007f3e0ff */
[----:B------:R1:W-:Y:S02]  /*7b60*/  @P0 LDGSTS.E.BYPASS.LTC128B.128 [R209+0x3100], [R8.64], !P6 ;  /* 0x0310000008d10fae */ /* 0x0003e4000f101d48 */
[--C-:B------:R-:W-:Y:S01]  /*7b70*/  @P0 IMAD.X R7, R9, 0x1, R130.reuse, P1 ;  /* 0x0000000109070824 */ /* 0x100fe200008e0682 */
[-C--:B------:R-:W-:Y:S04]  /*7b80*/  @P0 IADD3 R4, P1, R6, R138.reuse, RZ ;  /* 0x0000008a06040210 */ /* 0x080fe80007f3e0ff */
[----:B------:R1:W-:Y:S01]  /*7b90*/  @P0 LDGSTS.E.BYPASS.LTC128B.128 [R209+0x3900], [R6.64], !P6 ;  /* 0x0390000006d10fae */ /* 0x0003e2000f101d48 */
[----:B------:R-:W-:Y:S01]  /*7ba0*/  @P0 IMAD.X R5, R7, 0x1, R130, P1 ;  /* 0x0000000107050824 */ /* 0x000fe200008e0682 */
[----:B------:R-:W-:Y:S04]  /*7bb0*/  @P0 IADD3 R12, P1, R4, R138, RZ ;  /* 0x0000008a040c0210 */ /* 0x000fe80007f3e0ff */
[----:B------:R1:W-:Y:S01]  /*7bc0*/  @P0 LDGSTS.E.BYPASS.LTC128B.128 [R209+0x4100], [R4.64], !P6 ;  /* 0x0410000004d10fae */ /* 0x0003e2000f101d48 */
[----:B------:R-:W-:Y:S05]  /*7bd0*/  @P0 IADD3.X R13, R5, R130, RZ, P1, !PT ;  /* 0x00000082050d0210 */ /* 0x000fea0000ffe4ff */
[----:B------:R1:W-:Y:S04]  /*7be0*/  @P0 LDGSTS.E.BYPASS.LTC128B.128 [R209+0x4900], [R12.64], !P6 ;  /* 0x049000000cd10fae */ /* 0x0003e8000f101d48 */
[----:B------:R-:W0:Y:S01]  /*7bf0*/  LDGDEPBAR ;  /* 0x00000000000079af */ /* 0x000e220000000000 */
[----:B------:R-:W-:-:S05]  /*7c00*/  @P0 BRA `(.L_x_271) ;  /* 0xffffb37000000947 */ /* 0x000fca000383ffff */
[----:B------:R-:W-:Y:S01]  /*7c10*/  WARPSYNC 0xffffffff ;  /* 0xffffffff00007948 */ /* 0x000fe20003800000 */
[----:B------:R-:W-:Y:S06]  /*7c20*/  BAR.SYNC.DEFER_BLOCKING 0x0 ;  /* 0x0000000000007b1d */ /* 0x000fec0000010000 */
.L_x_236:
[----:B------:R-:W-:Y:S01]  /*7c30*/  ISETP.GE.AND P0, PT, R143, 0x1, PT ;  /* 0x000000018f00780c */ /* 0x000fe20003f06270 */
[----:B------:R-:W-:Y:S01]  /*7c40*/  BSSY B0, `(.L_x_272) ;  /* 0x000001f000007945 */ /* 0x000fe20003800000 */
[----:B------:R-:W-:-:S11]  /*7c50*/  MOV R0, RZ ;  /* 0x000000ff00007202 */ /* 0x000fd60000000f00 */
[----:B------:R-:W-:Y:S05]  /*7c60*/  @!P0 BRA `(.L_x_273) ;  /* 0x000001c000008947 */ /* 0x000fea0003800000 */
[----:B------:R-:W-:Y:S01]  /*7c70*/  IABS R2, R129 ;  /* 0x0000008100027213 */ /* 0x000fe20000000000 */
[----:B-1----:R-:W-:Y:S01]  /*7c80*/  IMAD.MOV.U32 R4, RZ, RZ, RZ ;  /* 0x000000ffff047224 */ /* 0x002fe200078e00ff */
[----:B------:R-:W-:Y:S02]  /*7c90*/  IADD3 R6, R131, -0x1, R129 ;  /* 0xffffffff83067810 */ /* 0x000fe40007ffe081 */
[----:B------:R-:W1:Y:S02]  /*7ca0*/  I2F.RP R0, R2 ;  /* 0x0000000200007306 */ /* 0x000e640000209400 */
[----:B------:R-:W-:-:S06]  /*7cb0*/  IABS R8, R6 ;  /* 0x0000000600087213 */ /* 0x000fcc0000000000 */
[----:B-1----:R-:W1:Y:S02]  /*7cc0*/  MUFU.RCP R0, R0 ;  /* 0x0000000000007308 */ /* 0x002e640000001000 */
[----:B-1----:R-:W-:-:S06]  /*7cd0*/  IADD3 R0, R0, 0xffffffe, RZ ;  /* 0x0ffffffe00007810 */ /* 0x002fcc0007ffe0ff */
[----:B------:R-:W1:Y:S02]  /*7ce0*/  F2I.FTZ.U32.TRUNC.NTZ R5, R0 ;  /* 0x0000000000057305 */ /* 0x000e64000021f000 */
        /* <DEDUP_REMOVED lines=20> */
.L_x_273:
[----:B------:R-:W-:Y:S05]  /*7e30*/  BSYNC B0 ;  /* 0x0000000000007941 */ /* 0x000fea0003800000 */
.L_x_272:
[----:B------:R-:W2:Y:S01]  /*7e40*/  LDL R2, [R1+0x80] ;  /* 0x0000800001027983 */ /* 0x000ea20000100800 */
        /* <DEDUP_REMOVED lines=33> */
[----:B--2---:R-:W-:-:S04]  /*8060*/  IMAD R252, R2, R0, RZ ;  /* 0x0000000002fc7224 */ /* 0x004fc800078e02ff */
[--C-:B------:R-:W-:Y:S01]  /*8070*/  IMAD.IADD R2, R252, 0x1, R0.reuse ;  /* 0x00000001fc027824 */ /* 0x100fe200078e0200 */
[----:B------:R-:W-:-:S04]  /*8080*/  PRMT R0, RZ, 0x7610, R0 ;  /* 0x00007610ff007816 */ /* 0x000fc80000000000 */
[----:B------:R-:W-:Y:S02]  /*8090*/  IMNMX R228, R131, R2, PT ;  /* 0x0000000283e47217 */ /* 0x000fe40003800200 */
[----:B------:R-:W-:Y:S02]  /*80a0*/  CS2R R130, SRZ ;  /* 0x0000000000827805 */ /* 0x000fe4000001ff00 */
[----:B------:R-:W-:-:S13]  /*80b0*/  ISETP.GT.AND P0, PT, R228, R252, PT ;  /* 0x000000fce400720c */ /* 0x000fda0003f04270 */
[----:B------:R-:W-:Y:S05]  /*80c0*/  @!P0 BRA `(.L_x_274) ;  /* 0x0000c80000008947 */ /* 0x000fea0003800000 */
[----:B------:R-:W2:Y:S04]  /*80d0*/  LDL R3, [R1+0x48] ;  /* 0x0000480001037983 */ /* 0x000ea80000100800 */
[----:B-1----:R-:W3:Y:S04]  /*80e0*/  LDL R4, [R1+0x4c] ;  /* 0x00004c0001047983 */ /* 0x002ee80000100800 */
[----:B------:R-:W4:Y:S04]  /*80f0*/  LDL R10, [R1+0x2c] ;  /* 0x00002c00010a7983 */ /* 0x000f280000100800 */
[----:B------:R-:W4:Y:S04]  /*8100*/  LDL R6, [R1+0x30] ;  /* 0x0000300001067983 */ /* 0x000f280000100800 */
[----:B------:R-:W4:Y:S04]  /*8110*/  LDL R5, [R1+0x78] ;  /* 0x0000780001057983 */ /* 0x000f280000100800 */
[----:B------:R-:W4:Y:S01]  /*8120*/  LDL R9, [R1+0x50] ;  /* 0x0000500001097983 */ /* 0x000f220000100800 */
[----:B------:R-:W-:-:S04]  /*8130*/  ISETP.NE.U32.AND P0, PT, RZ, c[0x0][0x340], PT ;  /* 0x0000d000ff007a0c */ /* 0x000fc80003f05070 */
[----:B------:R-:W-:Y:S02]  /*8140*/  ISETP.NE.AND.EX P3, PT, RZ, c[0x0][0x344], PT, P0 ;  /* 0x0000d100ff007a0c */ /* 0x000fe40003f65300 */
[----:B------:R-:W-:-:S05]  /*8150*/  SHF.R.S32.HI R0, RZ, 0x1f, R144 ;  /* 0x0000001fff007819 */ /* 0x000fca0000011490 */
[----:B------:R-:W-:-:S04]  /*8160*/  IMAD R0, R0, c[0x0][0x178], RZ ;  /* 0x00005e0000007a24 */ /* 0x000fc800078e02ff */
[----:B------:R-:W-:Y:S02]  /*8170*/  IMAD R0, R144, c[0x0][0x17c], R0 ;  /* 0x00005f0090007a24 */ /* 0x000fe400078e0200 */
[----:B--2---:R-:W-:-:S04]  /*8180*/  @P3 IADD3 R2, P0, R3, c[0x0][0x340], RZ ;  /* 0x0000d00003023a10 */ /* 0x004fc80007f1e0ff */
[----:B---3--:R-:W-:-:S05]  /*8190*/  @P3 IADD3.X R3, R4, c[0x0][0x344], RZ, P0, !PT ;  /* 0x0000d10004033a10 */ /* 0x008fca00007fe4ff */
[----:B------:R1:W5:Y:S01]  /*81a0*/  @P3 LDG.E R8, [R2.64] ;  /* 0x0000000802083981 */ /* 0x000362000c1e1900 */
[----:B------:R-:W-:-:S05]  /*81b0*/  IMAD.MOV.U32 R4, RZ, RZ, c[0x0][0x2c4] ;  /* 0x0000b100ff047624 */ /* 0x000fca00078e00ff */
[----:B------:R-:W-:Y:S02]  /*81c0*/  ISETP.NE.AND P1, PT, R4, 0x1, PT ;  /* 0x000000010400780c */ /* 0x000fe40003f25270 */
[----:B------:R-:W-:Y:S02]  /*81d0*/  ISETP.NE.U32.AND P0, PT, RZ, c[0x0][0x348], PT ;  /* 0x0000d200ff007a0c */ /* 0x000fe40003f05070 */
[----:B----4-:R-:W-:Y:S02]  /*81e0*/  LEA R4, R10, R251, 0x7 ;  /* 0x000000fb0a047211 */ /* 0x010fe400078e38ff */
[----:B------:R-:W-:Y:S02]  /*81f0*/  LOP3.LUT R48, R6, 0xffff, RZ, 0xc0, !PT ;  /* 0x0000ffff06307812 */ /* 0x000fe400078ec0ff */
[----:B------:R-:W-:Y:S01]  /*8200*/  ISETP.NE.AND.EX P0, PT, RZ, c[0x0][0x34c], PT, P0 ;  /* 0x0000d300ff007a0c */ /* 0x000fe20003f05300 */
[----:B------:R-:W2:Y:S03]  /*8210*/  S2R R12, SR_TID.X ;  /* 0x00000000000c7919 */ /* 0x000ea60000002100 */
[----:B------:R-:W-:Y:S01]  /*8220*/  SEL R6, R5, RZ, !P0 ;  /* 0x000000ff05067207 */ /* 0x000fe20004000000 */
[----:B-1----:R-:W-:-:S04]  /*8230*/  IMAD.WIDE.U32 R2, R144, c[0x0][0x178], RZ ;  /* 0x00005e0090027a25 */ /* 0x002fc800078e00ff */
[----:B------:R-:W-:Y:S02]  /*8240*/  IMAD.IADD R3, R3, 0x1, R0 ;  /* 0x0000000103037824 */ /* 0x000fe400078e0200 */
[----:B------:R-:W-:Y:S01]  /*8250*/  @P1 IMAD.HI.U32 R7, R4, c[0x0][0x2c8], RZ ;  /* 0x0000b20004071a27 */ /* 0x000fe200078e00ff */
[----:B------:R-:W-:-:S03]  /*8260*/  SEL R5, R9, RZ, !P0 ;  /* 0x000000ff09057207 */ /* 0x000fc60004000000 */
[----:B------:R-:W-:-:S04]  /*8270*/  IMAD.WIDE.U32 R2, R48, c[0x0][0x1b8], R2 ;  /* 0x00006e0030027a25 */ /* 0x000fc800078e0002 */
[----:B------:R-:W-:Y:S01]  /*8280*/  IMAD.MOV.U32 R0, RZ, RZ, R4 ;  /* 0x000000ffff007224 */ /* 0x000fe200078e0004 */
[----:B------:R-:W-:Y:S01]  /*8290*/  @P1 SHF.R.U32.HI R0, RZ, c[0x0][0x2cc], R7 ;  /* 0x0000b300ff001a19 */ /* 0x000fe20000011607 */
[----:B------:R-:W-:Y:S02]  /*82a0*/  IMAD R3, R48, c[0x0][0x1bc], R3 ;  /* 0x00006f0030037a24 */ /* 0x000fe400078e0203 */
[----:B------:R-:W-:Y:S01]  /*82b0*/  IMAD R6, R6, c[0x0][0x1c0], RZ ;  /* 0x0000700006067a24 */ /* 0x000fe200078e02ff */
[----:B------:R-:W-:Y:S01]  /*82c0*/  SHF.R.S32.HI R7, RZ, 0x1f, R0 ;  /* 0x0000001fff077819 */ /* 0x000fe20000011400 */
[----:B------:R-:W-:-:S04]  /*82d0*/  IMAD.WIDE.U32 R2, R5, c[0x0][0x1c0], R2 ;  /* 0x0000700005027a25 */ /* 0x000fc800078e0002 */
[----:B------:R-:W-:Y:S02]  /*82e0*/  IMAD R6, R5, c[0x0][0x1c4], R6 ;  /* 0x0000710005067a24 */ /* 0x000fe400078e0206 */
[----:B------:R-:W-:-:S04]  /*82f0*/  IMAD.MOV R5, RZ, RZ, -R0 ;  /* 0x000000ffff057224 */ /* 0x000fc800078e0a00 */
[----:B------:R-:W-:Y:S01]  /*8300*/  IMAD R4, R5, c[0x0][0x2c4], R4 ;  /* 0x0000b10005047a24 */ /* 0x000fe200078e0204 */
[----:B------:R-:W-:Y:S01]  /*8310*/  IADD3 R3, R3, R6, RZ ;  /* 0x0000000603037210 */ /* 0x000fe20007ffe0ff */
[----:B------:R-:W-:-:S04]  /*8320*/  IMAD R5, R7, c[0x0][0x1b0], RZ ;  /* 0x00006c0007057a24 */ /* 0x000fc800078e02ff */
[C---:B------:R-:W-:Y:S01]  /*8330*/  IMAD R6, R0.reuse, c[0x0][0x1b4], R5 ;  /* 0x00006d0000067a24 */ /* 0x040fe200078e0205 */
[----:B------:R-:W-:Y:S01]  /*8340*/  SHF.R.S32.HI R5, RZ, 0x1f, R4 ;  /* 0x0000001fff057819 */ /* 0x000fe20000011404 */
[----:B------:R-:W-:Y:S01]  /*8350*/  IMAD.WIDE.U32 R2, R0, c[0x0][0x1b0], R2 ;  /* 0x00006c0000027a25 */ /* 0x000fe200078e0002 */
[----:B--2---:R-:W-:-:S03]  /*8360*/  SHF.R.S32.HI R11, RZ, 0x1f, R12 ;  /* 0x0000001fff0b7819 */ /* 0x004fc6000001140c */
[----:B------:R-:W-:Y:S02]  /*8370*/  IMAD R0, R5, c[0x0][0x1a8], RZ ;  /* 0x00006a0005007a24 */ /* 0x000fe400078e02ff */
[----:B------:R-:W-:Y:S01]  /*8380*/  IMAD.IADD R3, R3, 0x1, R6 ;  /* 0x0000000103037824 */ /* 0x000fe200078e0206 */
[----:B------:R-:W-:Y:S01]  /*8390*/  LEA.HI R11, R11, R12, RZ, 0x3 ;  /* 0x0000000c0b0b7211 */ /* 0x000fe200078f18ff */
[C---:B------:R-:W-:Y:S02]  /*83a0*/  IMAD R0, R4.reuse, c[0x0][0x1ac], R0 ;  /* 0x00006b0004007a24 */ /* 0x040fe400078e0200 */
[----:B------:R-:W-:Y:S01]  /*83b0*/  IMAD.WIDE.U32 R2, R4, c[0x0][0x1a8], R2 ;  /* 0x00006a0004027a25 */ /* 0x000fe200078e0002 */
[----:B------:R-:W-:-:S04]  /*83c0*/  SHF.R.S32.HI R11, RZ, 0x3, R11 ;  /* 0x00000003ff0b7819 */ /* 0x000fc8000001140b */
[----:B------:R-:W-:Y:S02]  /*83d0*/  IADD3 R0, R3, R0, RZ ;  /* 0x0000000003007210 */ /* 0x000fe40007ffe0ff */
[----:B------:R-:W-:Y:S01]  /*83e0*/  LEA R6, P0, R2, c[0x0][0x160], 0x1 ;  /* 0x0000580002067a11 */ /* 0x000fe200078008ff */
[----:B------:R-:W-:Y:S01]  /*83f0*/  IMAD R4, R10, 0x80, R11 ;  /* 0x000000800a047824 */ /* 0x000fe200078e020b */
[----:B------:R-:W-:Y:S02]  /*8400*/  ISETP.GE.AND P2, PT, R244, c[0x0][0x198], PT ;  /* 0x00006600f4007a0c */ /* 0x000fe40003f46270 */
[----:B------:R-:W-:Y:S02]  /*8410*/  LEA.HI.X R5, R2, c[0x0][0x164], R0, 0x1, P0 ;  /* 0x0000590002057a11 */ /* 0x000fe400000f0c00 */
[----:B------:R-:W-:Y:S02]  /*8420*/  IADD3 R161, R228, -0x1, RZ ;  /* 0xffffffffe4a17810 */ /* 0x000fe40007ffe0ff */
[----:B------:R-:W-:Y:S01]  /*8430*/  @!P3 MOV R8, R9 ;  /* 0x000000090008b202 */ /* 0x000fe20000000f00 */
[----:B------:R-:W-:Y:S05]  /*8440*/  BRA.DIV ~URZ, `(.L_x_275) ;  /* 0x000105127f007947 */ /* 0x000fea000b800000 */
[----:B------:R1:W2:Y:S02]  /*8450*/  SHFL.IDX PT, R7, R5, RZ, 0x181f ;  /* 0x00181fff05077589 */ /* 0x0002a400000e0000 */
.L_x_415:
[----:B------:R-:W-:Y:S05]  /*8460*/  BRA.DIV ~URZ, `(.L_x_276) ;  /* 0x000105627f007947 */ /* 0x000fea000b800000 */
[----:B------:R3:W4:Y:S02]  /*8470*/  SHFL.IDX PT, R2, R6, RZ, 0x181f ;  /* 0x00181fff06027589 */ /* 0x00072400000e0000 */
.L_x_416:
[----:B------:R-:W-:Y:S01]  /*8480*/  IMAD R0, R147, c[0x0][0x2c4], RZ ;  /* 0x0000b10093007a24 */ /* 0x000fe200078e02ff */
[----:B------:R-:W-:Y:S04]  /*8490*/  BSSY B0, `(.L_x_277) ;  /* 0x0000009000007945 */ /* 0x000fe80003800000 */
[----:B------:R-:W-:-:S13]  /*84a0*/  ISETP.GE.AND P0, PT, R4, R0, PT ;  /* 0x000000000400720c */ /* 0x000fda0003f06270 */
[----:B------:R-:W-:Y:S05]  /*84b0*/  @P0 BRA `(.L_x_278) ;  /* 0x0000006000000947 */ /* 0x000fea0003800000 */
[----:B----4-:R-:W-:-:S04]  /*84c0*/  LEA R2, P0, R244, R2, 0x1 ;  /* 0x00000002f4027211 */ /* 0x010fc800078008ff */
[----:B--2---:R-:W-:-:S05]  /*84d0*/  LEA.HI.X R3, R244, R7, R245, 0x1, P0 ;  /* 0x00000007f4037211 */ /* 0x004fca00000f0cf5 */
[----:B------:R-:W-:Y:S01]  /*84e0*/  @!PT LDS RZ, [RZ] ;  /* 0x00000000fffff984 */ /* 0x000fe20000000800 */
[----:B------:R-:W-:Y:S01]  /*84f0*/  @!PT LDS RZ, [RZ] ;  /* 0x00000000fffff984 */ /* 0x000fe20000000800 */
[----:B------:R-:W-:Y:S01]  /*8500*/  @!PT LDS RZ, [RZ] ;  /* 0x00000000fffff984 */ /* 0x000fe20000000800 */
[----:B------:R2:W-:Y:S04]  /*8510*/  LDGSTS.E.BYPASS.LTC128B.128 [R209+0x5100], [R2.64], !P2 ;  /* 0x0510000002d17fae */ /* 0x0005e8000d101d48 */
.L_x_278:
[----:B------:R-:W-:Y:S05]  /*8520*/  BSYNC B0 ;  /* 0x0000000000007941 */ /* 0x000fea0003800000 */
.L_x_277:
[----:B------:R-:W-:Y:S05]  /*8530*/  BRA.DIV ~URZ, `(.L_x_279) ;  /* 0x000105027f007947 */ /* 0x000fea000b800000 */
[----:B--2---:R2:W1:Y:S04]  /*8540*/  SHFL.IDX PT, R7, R5, 0x1, 0x181f ;  /* 0x00381f0005077f89 */ /* 0x00446800000e0000 */
[----:B----4-:R2:W4:Y:S02]  /*8550*/  SHFL.IDX PT, R2, R6, 0x1, 0x181f ;  /* 0x00381f0006027f89 */ /* 0x01052400000e0000 */
.L_x_417:
[----:B------:R-:W-:Y:S01]  /*8560*/  IADD3 R3, R4, 0x10, RZ ;  /* 0x0000001004037810 */ /* 0x000fe20007ffe0ff */
[----:B------:R-:W-:Y:S03]  /*8570*/  BSSY B0, `(.L_x_280) ;  /* 0x0000009000007945 */ /* 0x000fe60003800000 */
[----:B------:R-:W-:-:S13]  /*8580*/  ISETP.GE.AND P0, PT, R3, R0, PT ;  /* 0x000000000300720c */ /* 0x000fda0003f06270 */
[----:B------:R-:W-:Y:S05]  /*8590*/  @P0 BRA `(.L_x_281) ;  /* 0x0000006000000947 */ /* 0x000fea0003800000 */
[----:B----4-:R-:W-:-:S04]  /*85a0*/  LEA R2, P0, R244, R2, 0x1 ;  /* 0x00000002f4027211 */ /* 0x010fc800078008ff */
[----:B-1----:R-:W-:-:S05]  /*85b0*/  LEA.HI.X R3, R244, R7, R245, 0x1, P0 ;  /* 0x00000007f4037211 */ /* 0x002fca00000f0cf5 */
[----:B------:R-:W-:Y:S01]  /*85c0*/  @!PT LDS RZ, [RZ] ;  /* 0x00000000fffff984 */ /* 0x000fe20000000800 */
[----:B------:R-:W-:Y:S01]  /*85d0*/  @!PT LDS RZ, [RZ] ;  /* 0x00000000fffff984 */ /* 0x000fe20000000800 */
[----:B------:R-:W-:Y:S01]  /*85e0*/  @!PT LDS RZ, [RZ] ;  /* 0x00000000fffff984 */ /* 0x000fe20000000800 */
[----:B------:R1:W-:Y:S04]  /*85f0*/  LDGSTS.E.BYPASS.LTC128B.128 [R209+0x5900], [R2.64], !P2 ;  /* 0x0590000002d17fae */ /* 0x0003e8000d101d48 */
.L_x_281:
[----:B------:R-:W-:Y:S05]  /*8600*/  BSYNC B0 ;  /* 0x0000000000007941 */ /* 0x000fea0003800000 */
.L_x_280:
[----:B------:R-:W-:Y:S05]  /*8610*/  BRA.DIV ~URZ, `(.L_x_282) ;  /* 0x000104f27f007947 */ /* 0x000fea000b800000 */
[----:B-1----:R1:W2:Y:S02]  /*8620*/  SHFL.IDX PT, R7, R5, 0x2, 0x181f ;  /* 0x00581f0005077f89 */ /* 0x0022a400000e0000 */
.L_x_418:
[----:B------:R-:W-:Y:S05]  /*8630*/  BRA.DIV ~URZ, `(.L_x_283) ;  /* 0x000105427f007947 */ /* 0x000fea000b800000 */
[----:B----4-:R4:W1:Y:S02]  /*8640*/  SHFL.IDX PT, R2, R6, 0x2, 0x181f ;  /* 0x00581f0006027f89 */ /* 0x01086400000e0000 */
.L_x_419:
[----:B------:R-:W-:Y:S01]  /*8650*/  IADD3 R3, R4, 0x20, RZ ;  /* 0x0000002004037810 */ /* 0x000fe20007ffe0ff */
[----:B------:R-:W-:Y:S03]  /*8660*/  BSSY B0, `(.L_x_284) ;  /* 0x0000009000007945 */ /* 0x000fe60003800000 */
[----:B------:R-:W-:-:S13]  /*8670*/  ISETP.GE.AND P0, PT, R3, R0, PT ;  /* 0x000000000300720c */ /* 0x000fda0003f06270 */
[----:B------:R-:W-:Y:S05]  /*8680*/  @P0 BRA `(.L_x_285) ;  /* 0x0000006000000947 */ /* 0x000fea0003800000 */
[----:B-1----:R-:W-:-:S04]  /*8690*/  LEA R2, P0, R244, R2, 0x1 ;  /* 0x00000002f4027211 */ /* 0x002fc800078008ff */
[----:B--2---:R-:W-:-:S05]  /*86a0*/  LEA.HI.X R3, R244, R7, R245, 0x1, P0 ;  /* 0x00000007f4037211 */ /* 0x004fca00000f0cf5 */
[----:B------:R-:W-:Y:S01]  /*86b0*/  @!PT LDS RZ, [RZ] ;  /* 0x00000000fffff984 */ /* 0x000fe20000000800 */
[----:B------:R-:W-:Y:S01]  /*86c0*/  @!PT LDS RZ, [RZ] ;  /* 0x00000000fffff984 */ /* 0x000fe20000000800 */
[----:B------:R-:W-:Y:S01]  /*86d0*/  @!PT LDS RZ, [RZ] ;  /* 0x00000000fffff984 */ /* 0x000fe20000000800 */
[----:B------:R1:W-:Y:S04]  /*86e0*/  LDGSTS.E.BYPASS.LTC128B.128 [R209+0x6100], [R2.64], !P2 ;  /* 0x0610000002d17fae */ /* 0x0003e8000d101d48 */
.L_x_285:
[----:B------:R-:W-:Y:S05]  /*86f0*/  BSYNC B0 ;  /* 0x0000000000007941 */ /* 0x000fea0003800000 */
.L_x_284:
[----:B------:R-:W-:Y:S05]  /*8700*/  BRA.DIV ~URZ, `(.L_x_286) ;  /* 0x000104e27f007947 */ /* 0x000fea000b800000 */
[----:B--2---:R2:W3:Y:S04]  /*8710*/  SHFL.IDX PT, R7, R5, 0x3, 0x181f ;  /* 0x00781f0005077f89 */ /* 0x0044e800000e0000 */
[----:B-1----:R2:W1:Y:S02]  /*8720*/  SHFL.IDX PT, R2, R6, 0x3, 0x181f ;  /* 0x00781f0006027f89 */ /* 0x00246400000e0000 */
.L_x_420:
[----:B------:R-:W-:Y:S01]  /*8730*/  IADD3 R3, R4, 0x30, RZ ;  /* 0x0000003004037810 */ /* 0x000fe20007ffe0ff */
[----:B------:R-:W-:Y:S03]  /*8740*/  BSSY B0, `(.L_x_287) ;  /* 0x0000009000007945 */ /* 0x000fe60003800000 */
[----:B------:R-:W-:-:S13]  /*8750*/  ISETP.GE.AND P0, PT, R3, R0, PT ;  /* 0x000000000300720c */ /* 0x000fda0003f06270 */
[----:B------:R-:W-:Y:S05]  /*8760*/  @P0 BRA `(.L_x_288) ;  /* 0x0000006000000947 */ /* 0x000fea0003800000 */
[----:B-1----:R-:W-:-:S04]  /*8770*/  LEA R2, P0, R244, R2, 0x1 ;  /* 0x00000002f4027211 */ /* 0x002fc800078008ff */
[----:B---3--:R-:W-:-:S05]  /*8780*/  LEA.HI.X R3, R244, R7, R245, 0x1, P0 ;  /* 0x00000007f4037211 */ /* 0x008fca00000f0cf5 */
[----:B------:R-:W-:Y:S01]  /*8790*/  @!PT LDS RZ, [RZ] ;  /* 0x00000000fffff984 */ /* 0x000fe20000000800 */
[----:B------:R-:W-:Y:S01]  /*87a0*/  @!PT LDS RZ, [RZ] ;  /* 0x00000000fffff984 */ /* 0x000fe20000000800 */
[----:B------:R-:W-:Y:S01]  /*87b0*/  @!PT LDS RZ, [RZ] ;  /* 0x00000000fffff984 */ /* 0x000fe20000000800 */
[----:B------:R1:W-:Y:S04]  /*87c0*/  LDGSTS.E.BYPASS.LTC128B.128 [R209+0x6900], [R2.64], !P2 ;  /* 0x0690000002d17fae */ /* 0x0003e8000d101d48 */
.L_x_288:
[----:B------:R-:W-:Y:S05]  /*87d0*/  BSYNC B0 ;  /* 0x0000000000007941 */ /* 0x000fea0003800000 */
.L_x_287:
[----:B------:R-:W-:Y:S05]  /*87e0*/  BRA.DIV ~URZ, `(.L_x_289) ;  /* 0x000104d27f007947 */ /* 0x000fea000b800000 */
[----:B---3--:R3:W2:Y:S02]  /*87f0*/  SHFL.IDX PT, R7, R5, 0x4, 0x181f ;  /* 0x00981f0005077f89 */ /* 0x0086a400000e0000 */
.L_x_421:
[----:B------:R-:W-:Y:S05]  /*8800*/  BRA.DIV ~URZ, `(.L_x_290) ;  /* 0x000105227f007947 */ /* 0x000fea000b800000 */
[----:B-1----:R1:W3:Y:S02]  /*8810*/  SHFL.IDX PT, R2, R6, 0x4, 0x181f ;  /* 0x00981f0006027f89 */ /* 0x0022e400000e0000 */
.L_x_422:
[----:B------:R-:W-:Y:S01]  /*8820*/  IADD3 R3, R4, 0x40, RZ ;  /* 0x0000004004037810 */ /* 0x000fe20007ffe0ff */
[----:B------:R-:W-:Y:S03]  /*8830*/  BSSY B0, `(.L_x_291) ;  /* 0x0000009000007945 */ /* 0x000fe60003800000 */
[----:B------:R-:W-:-:S13]  /*8840*/  ISETP.GE.AND P0, PT, R3, R0, PT ;  /* 0x000000000300720c */ /* 0x000fda0003f06270 */
[----:B------:R-:W-:Y:S05]  /*8850*/  @P0 BRA `(.L_x_292) ;  /* 0x0000006000000947 */ /* 0x000fea0003800000 */
[----:B---3--:R-:W-:-:S04]  /*8860*/  LEA R2, P0, R244, R2, 0x1 ;  /* 0x00000002f4027211 */ /* 0x008fc800078008ff */
[----:B--2---:R-:W-:-:S05]  /*8870*/  LEA.HI.X R3, R244, R7, R245, 0x1, P0 ;  /* 0x00000007f4037211 */ /* 0x004fca00000f0cf5 */
[----:B------:R-:W-:Y:S01]  /*8880*/  @!PT LDS RZ, [RZ] ;  /* 0x00000000fffff984 */ /* 0x000fe20000000800 */
[----:B------:R-:W-:Y:S01]  /*8890*/  @!PT LDS RZ, [RZ] ;  /* 0x00000000fffff984 */ /* 0x000fe20000000800 */
[----:B------:R-:W-:Y:S01]  /*88a0*/  @!PT LDS RZ, [RZ] ;  /* 0x00000000fffff984 */ /* 0x000fe20000000800 */
[----:B------:R2:W-:Y:S04]  /*88b0*/  LDGSTS.E.BYPASS.LTC128B.128 [R209+0x7100], [R2.64], !P2 ;  /* 0x0710000002d17fae */ /* 0x0005e8000d101d48 */
.L_x_292:
[----:B------:R-:W-:Y:S05]  /*88c0*/  BSYNC B0 ;  /* 0x0000000000007941 */ /* 0x000fea0003800000 */
.L_x_291:
[----:B------:R-:W-:Y:S05]  /*88d0*/  BRA.DIV ~URZ, `(.L_x_293) ;  /* 0x000104c27f007947 */ /* 0x000fea000b800000 */
[----:B--2---:R2:W1:Y:S04]  /*88e0*/  SHFL.IDX PT, R7, R5, 0x5, 0x181f ;  /* 0x00b81f0005077f89 */ /* 0x00446800000e0000 */
[----:B---3--:R2:W3:Y:S02]  /*88f0*/  SHFL.IDX PT, R2, R6, 0x5, 0x181f ;  /* 0x00b81f0006027f89 */ /* 0x0084e400000e0000 */
.L_x_423:
[----:B------:R-:W-:Y:S01]  /*8900*/  IADD3 R3, R4, 0x50, RZ ;  /* 0x0000005004037810 */ /* 0x000fe20007ffe0ff */
[----:B------:R-:W-:Y:S03]  /*8910*/  BSSY B0, `(.L_x_294) ;  /* 0x0000009000007945 */ /* 0x000fe60003800000 */
[----:B------:R-:W-:-:S13]  /*8920*/  ISETP.GE.AND P0, PT, R3, R0, PT ;  /* 0x000000000300720c */ /* 0x000fda0003f06270 */
[----:B------:R-:W-:Y:S05]  /*8930*/  @P0 BRA `(.L_x_295) ;  /* 0x0000006000000947 */ /* 0x000fea0003800000 */
[----:B---3--:R-:W-:-:S04]  /*8940*/  LEA R2, P0, R244, R2, 0x1 ;  /* 0x00000002f4027211 */ /* 0x008fc800078008ff */
[----:B-1----:R-:W-:-:S05]  /*8950*/  LEA.HI.X R3, R244, R7, R245, 0x1, P0 ;  /* 0x00000007f4037211 */ /* 0x002fca00000f0cf5 */
[----:B------:R-:W-:Y:S01]  /*8960*/  @!PT LDS RZ, [RZ] ;  /* 0x00000000fffff984 */ /* 0x000fe20000000800 */
[----:B------:R-:W-:Y:S01]  /*8970*/  @!PT LDS RZ, [RZ] ;  /* 0x00000000fffff984 */ /* 0x000fe20000000800 */
[----:B------:R-:W-:Y:S01]  /*8980*/  @!PT LDS RZ, [RZ] ;  /* 0x00000000fffff984 */ /* 0x000fe20000000800 */
[----:B------:R1:W-:Y:S04]  /*8990*/  LDGSTS.E.BYPASS.LTC128B.128 [R209+0x7900], [R2.64], !P2 ;  /* 0x0790000002d17fae */ /* 0x0003e8000d101d48 */
.L_x_295:
[----:B------:R-:W-:Y:S05]  /*89a0*/  BSYNC B0 ;  /* 0x0000000000007941 */ /* 0x000fea0003800000 */
.L_x_294:
[----:B------:R-:W-:Y:S05]  /*89b0*/  BRA.DIV ~URZ, `(.L_x_296) ;  /* 0x000104b27f007947 */ /* 0x000fea000b800000 */
[----:B-1----:R1:W2:Y:S02]  /*89c0*/  SHFL.IDX PT, R7, R5, 0x6, 0x181f ;  /* 0x00d81f0005077f89 */ /* 0x0022a400000e0000 */
.L_x_424:
[----:B------:R-:W-:Y:S05]  /*89d0*/  BRA.DIV ~URZ, `(.L_x_297) ;  /* 0x000105027f007947 */ /* 0x000fea000b800000 */
[----:B---3--:R3:W1:Y:S02]  /*89e0*/  SHFL.IDX PT, R2, R6, 0x6, 0x181f ;  /* 0x00d81f0006027f89 */ /* 0x00866400000e0000 */
.L_x_425:
        /* <DEDUP_REMOVED lines=10> */
.L_x_299:
[----:B------:R-:W-:Y:S05]  /*8a90*/  BSYNC B0 ;  /* 0x0000000000007941 */ /* 0x000fea0003800000 */
.L_x_298:
[----:B------:R-:W-:Y:S05]  /*8aa0*/  BRA.DIV ~URZ, `(.L_x_300) ;  /* 0x000104a27f007947 */ /* 0x000fea000b800000 */
[----:B-12---:R-:W1:Y:S04]  /*8ab0*/  SHFL.IDX PT, R5, R5, 0x7, 0x181f ;  /* 0x00f81f0005057f89 */ /* 0x006e6800000e0000 */
[----:B------:R2:W3:Y:S02]  /*8ac0*/  SHFL.IDX PT, R3, R6, 0x7, 0x181f ;  /* 0x00f81f0006037f89 */ /* 0x0004e400000e0000 */
.L_x_426:
[----:B------:R-:W-:Y:S01]  /*8ad0*/  IADD3 R2, R4, 0x70, RZ ;  /* 0x0000007004027810 */ /* 0x000fe20007ffe0ff */
[----:B-----5:R-:W-:-:S03]  /*8ae0*/  IMAD.WIDE.U32 R168, R8, c[0x0][0x2b0], RZ ;  /* 0x0000ac0008a87a25 */ /* 0x020fc600078e00ff */
[----:B------:R-:W-:Y:S02]  /*8af0*/  ISETP.GE.AND P0, PT, R2, R0, PT ;  /* 0x000000000200720c */ /* 0x000fe40003f06270 */
[----:B------:R2:W-:Y:S11]  /*8b00*/  STL.64 [R1+0x18], R168 ;  /* 0x000018a801007387 */ /* 0x0005f60000100a00 */
[----:B---3--:R-:W-:-:S04]  /*8b10*/  @!P0 LEA R2, P1, R244, R3, 0x1 ;  /* 0x00000003f4028211 */ /* 0x008fc800078208ff */
[----:B-1----:R-:W-:-:S05]  /*8b20*/  @!P0 LEA.HI.X R3, R244, R5, R245, 0x1, P1 ;  /* 0x00000005f4038211 */ /* 0x002fca00008f0cf5 */
[----:B------:R-:W-:Y:S01]  /*8b30*/  @!PT LDS RZ, [RZ] ;  /* 0x00000000fffff984 */ /* 0x000fe20000000800 */
[----:B------:R-:W-:Y:S01]  /*8b40*/  @!PT LDS RZ, [RZ] ;  /* 0x00000000fffff984 */ /* 0x000fe20000000800 */
[----:B------:R-:W-:Y:S01]  /*8b50*/  @!PT LDS RZ, [RZ] ;  /* 0x00000000fffff984 */ /* 0x000fe20000000800 */
[----:B------:R1:W-:Y:S04]  /*8b60*/  @!P0 LDGSTS.E.BYPASS.LTC128B.128 [R209+0x8900], [R2.64], !P2 ;  /* 0x0890000002d18fae */ /* 0x0003e8000d101d48 */
[----:B------:R-:W0:Y:S01]  /*8b70*/  LDGDEPBAR ;  /* 0x00000000000079af */ /* 0x000e220000000000 */
[----:B------:R-:W-:Y:S01]  /*8b80*/  WARPSYNC 0xffffffff ;  /* 0xffffffff00007948 */ /* 0x000fe20003800000 */
[----:B-1----:R-:W-:-:S05]  /*8b90*/  SHF.R.S32.HI R2, RZ, 0x1f, R8 ;  /* 0x0000001fff027819 */ /* 0x002fca0000011408 */
[----:B------:R-:W-:-:S04]  /*8ba0*/  IMAD R2, R2, c[0x0][0x2b0], RZ ;  /* 0x0000ac0002027a24 */ /* 0x000fc800078e02ff */
[----:B------:R-:W-:-:S04]  /*8bb0*/  IMAD R2, R8, c[0x0][0x2b4], R2 ;  /* 0x0000ad0008027a24 */ /* 0x000fc800078e0202 */
[----:B------:R-:W-:-:S05]  /*8bc0*/  IMAD.IADD R166, R169, 0x1, R2 ;  /* 0x00000001a9a67824 */ /* 0x000fca00078e0202 */
[----:B------:R2:W-:Y:S02]  /*8bd0*/  STL [R1+0x20], R166 ;  /* 0x000020a601007387 */ /* 0x0005e40000100800 */
[----:B------:R-:W3:Y:S01]  /*8be0*/  LDL R167, [R1+0x24] ;  /* 0x0000240001a77983 */ /* 0x000ee20000100800 */
[----:B------:R-:W-:Y:S02]  /*8bf0*/  IMAD.MOV.U32 R159, RZ, RZ, 0x50 ;  /* 0x00000050ff9f7424 */ /* 0x000fe400078e00ff */
[----:B------:R-:W-:Y:S02]  /*8c00*/  IMAD.MOV.U32 R162, RZ, RZ, c[0x0][0x2b8] ;  /* 0x0000ae00ffa27624 */ /* 0x000fe400078e00ff */
[----:B------:R-:W-:Y:S02]  /*8c10*/  IMAD R159, R228, R159, -0x50 ;  /* 0xffffffb0e49f7424 */ /* 0x000fe400078e029f */
[----:B------:R-:W-:Y:S01]  /*8c20*/  IMAD.MOV.U32 R235, RZ, RZ, RZ ;  /* 0x000000ffffeb7224 */ /* 0x000fe200078e00ff */
[----:B------:R-:W-:Y:S01]  /*8c30*/  BAR.SYNC.DEFER_BLOCKING 0x0 ;  /* 0x0000000000007b1d */ /* 0x000fe20000010000 */
[----:B------:R-:W-:Y:S01]  /*8c40*/  ISETP.NE.AND P1, PT, R162, 0x1, PT ;  /* 0x00000001a200780c */ /* 0x000fe20003f25270 */
[----:B------:R-:W-:-:S05]  /*8c50*/  IMAD.IADD R3, R251, 0x1, R159 ;  /* 0x00000001fb037824 */ /* 0x000fca00078e029f */
[----:B------:R-:W-:-:S04]  /*8c60*/  ISETP.GE.AND P0, PT, R3, R143, PT ;  /* 0x0000008f0300720c */ /* 0x000fc80003f06270 */
[----:B------:R-:W-:Y:S01]  /*8c70*/  ISETP.GT.OR P0, PT, R251, 0x4f, P0 ;  /* 0x0000004ffb00780c */ /* 0x000fe20000704670 */
[----:B---3--:R-:W-:-:S04]  /*8c80*/  IMAD.IADD R3, R3, 0x1, R167 ;  /* 0x0000000103037824 */ /* 0x008fc800078e02a7 */
[----:B------:R-:W-:-:S04]  /*8c90*/  @P1 IMAD.HI.U32 R4, R3, c[0x0][0x2bc], RZ ;  /* 0x0000af0003041a27 */ /* 0x000fc800078e00ff */
[----:B------:R-:W-:Y:S01]  /*8ca0*/  IMAD.MOV.U32 R2, RZ, RZ, R3 ;  /* 0x000000ffff027224 */ /* 0x000fe200078e0003 */
[----:B------:R-:W-:-:S04]  /*8cb0*/  @P1 SHF.R.U32.HI R2, RZ, c[0x0][0x2c0], R4 ;  /* 0x0000b000ff021a19 */ /* 0x000fc80000011604 */
[----:B------:R-:W-:-:S04]  /*8cc0*/  @!P0 IADD3 R5, P1, R2, R168, RZ ;  /* 0x000000a802058210 */ /* 0x000fc80007f3e0ff */
[----:B--2-4-:R-:W-:Y:S02]  /*8cd0*/  @!P0 LEA.HI.X.SX32 R6, R2, R166, 0x1, P1 ;  /* 0x000000a602068211 */ /* 0x014fe400008f0eff */
[----:B------:R-:W-:-:S04]  /*8ce0*/  @!P0 LEA R4, P1, R5, c[0x0][0x2a0], 0x2 ;  /* 0x0000a80005048a11 */ /* 0x000fc800078210ff */
[----:B------:R-:W-:-:S05]  /*8cf0*/  @!P0 LEA.HI.X R5, R5, c[0x0][0x2a4], R6, 0x2, P1 ;  /* 0x0000a90005058a11 */ /* 0x000fca00008f1406 */
[----:B------:R1:W2:Y:S01]  /*8d00*/  @!P0 LDG.E R235, [R4.64] ;  /* 0x0000000804eb8981 */ /* 0x0002a2000c1e1900 */
[----:B------:R-:W-:Y:S01]  /*8d10*/  IMAD.MOV R2, RZ, RZ, -R2 ;  /* 0x000000ffff027224 */ /* 0x000fe200078e0a02 */
[----:B------:R-:W-:Y:S01]  /*8d20*/  BSSY B0, `(.L_x_301) ;  /* 0x000003d000007945 */ /* 0x000fe20003800000 */
[----:B------:R-:W-:Y:S01]  /*8d30*/  IMAD.WIDE.U32 R164, R48, c[0x0][0x1e8], RZ ;  /* 0x00007a0030a47a25 */ /* 0x000fe200078e00ff */
[----:B------:R-:W3:Y:S03]  /*8d40*/  S2R R7, SR_TID.X ;  /* 0x0000000000077919 */ /* 0x000ee60000002100 */
[----:B------:R-:W-:Y:S01]  /*8d50*/  IMAD R240, R2, c[0x0][0x2b8], R3 ;  /* 0x0000ae0002f07a24 */ /* 0x000fe200078e0203 */
[----:B------:R-:W-:Y:S01]  /*8d60*/  STL.64 [R1+0x10], R164 ;  /* 0x000010a401007387 */ /* 0x000fe20000100a00 */
[----:B------:R-:W-:Y:S02]  /*8d70*/  IMAD R163, R48, c[0x0][0x1ec], R165 ;  /* 0x00007b0030a37a24 */ /* 0x000fe400078e02a5 */
[----:B------:R-:W-:Y:S01]  /*8d80*/  IMAD.WIDE.U32 R2, R240, c[0x0][0x1e0], RZ ;  /* 0x00007800f0027a25 */ /* 0x000fe200078e00ff */
[----:B------:R-:W-:-:S02]  /*8d90*/  SHF.R.S32.HI R49, RZ, 0x1f, R240 ;  /* 0x0000001fff317819 */ /* 0x000fc400000114f0 */
[----:B------:R-:W-:Y:S01]  /*8da0*/  STL [R1+0xc], R163 ;  /* 0x00000ca301007387 */ /* 0x000fe20000100800 */
[----:B------:R-:W-:Y:S02]  /*8db0*/  IMAD R160, R161, -0x50, R143 ;  /* 0xffffffb0a1a07824 */ /* 0x000fe400078e028f */
[----:B-1----:R-:W-:Y:S01]  /*8dc0*/  IMAD R4, R49, c[0x0][0x1e0], RZ ;  /* 0x0000780031047a24 */ /* 0x002fe200078e02ff */
[----:B---3--:R-:W-:-:S03]  /*8dd0*/  SHF.R.S32.HI R9, RZ, 0x1f, R7 ;  /* 0x0000001fff097819 */ /* 0x008fc60000011407 */
[----:B------:R-:W-:Y:S01]  /*8de0*/  IMAD R4, R240, c[0x0][0x1e4], R4 ;  /* 0x00007900f0047a24 */ /* 0x000fe200078e0204 */
[----:B------:R-:W-:-:S03]  /*8df0*/  LEA.HI R9, R9, R7, RZ, 0x3 ;  /* 0x0000000709097211 */ /* 0x000fc600078f18ff */
[----:B------:R-:W-:Y:S01]  /*8e00*/  IMAD.IADD R3, R3, 0x1, R4 ;  /* 0x0000000103037824 */ /* 0x000fe200078e0204 */
[----:B------:R-:W-:-:S05]  /*8e10*/  SHF.R.S32.HI R9, RZ, 0x3, R9 ;  /* 0x00000003ff097819 */ /* 0x000fca0000011409 */
[----:B------:R-:W-:-:S05]  /*8e20*/  IMAD.IADD R47, R160, 0x1, -R9 ;  /* 0x00000001a02f7824 */ /* 0x000fca00078e0a09 */
[C---:B------:R-:W-:Y:S02]  /*8e30*/  ISETP.GE.AND P1, PT, R47.reuse, 0x1, PT ;  /* 0x000000012f00780c */ /* 0x040fe40003f26270 */
[----:B------:R-:W-:-:S11]  /*8e40*/  ISETP.GE.AND P4, PT, R47, 0x21, PT ;  /* 0x000000212f00780c */ /* 0x000fd60003f86270 */
[----:B------:R-:W-:Y:S02]  /*8e50*/  @P1 ISETP.GE.AND P5, PT, R244, c[0x0][0x1d4], PT ;  /* 0x00007500f4001a0c */ /* 0x000fe40003fa6270 */
        /* <DEDUP_REMOVED lines=8> */
[----:B------:R-:W-:Y:S01]  /*8ee0*/  SHFL.IDX PT, R9, R2, 0x2, 0x181f ;  /* 0x00581f0002097f89 */ /* 0x000fe200000e0000 */
[----:B------:R-:W-:-:S03]  /*8ef0*/  ISETP.GE.AND P0, PT, R47, 0x11, PT ;  /* 0x000000112f00780c */ /* 0x000fc60003f06270 */
[----:B------:R-:W1:Y:S04]  /*8f00*/  SHFL.IDX PT, R3, R2, RZ, 0x181f ;  /* 0x00181fff02037589 */ /* 0x000e6800000e0000 */
[----:B------:R-:W2:Y:S04]  /*8f10*/  SHFL.IDX PT, R4, R2, 0x1, 0x181f ;  /* 0x00381f0002047f89 */ /* 0x000ea800000e0000 */
[----:B------:R-:W3:Y:S04]  /*8f20*/  SHFL.IDX PT, R7, R8, RZ, 0x181f ;  /* 0x00181fff08077589 */ /* 0x000ee800000e0000 */
[----:B------:R-:W4:Y:S04]  /*8f30*/  SHFL.IDX PT, R5, R8, 0x1, 0x181f ;  /* 0x00381f0008057f89 */ /* 0x000f2800000e0000 */
[----:B------:R-:W-:Y:S04]  /*8f40*/  SHFL.IDX PT, R10, R2, 0x3, 0x181f ;  /* 0x00781f00020a7f89 */ /* 0x000fe800000e0000 */
[----:B------:R-:W5:Y:S01]  /*8f50*/  SHFL.IDX PT, R11, R8, 0x2, 0x181f ;  /* 0x00581f00080b7f89 */ /* 0x000f6200000e0000 */
[----:B-1----:R-:W-:-:S03]  /*8f60*/  @P1 LEA R6, P2, R244, R3, 0x1 ;  /* 0x00000003f4061211 */ /* 0x002fc600078408ff */
[----:B------:R-:W-:Y:S01]  /*8f70*/  SHFL.IDX PT, R2, R2, 0x4, 0x181f ;  /* 0x00981f0002027f89 */ /* 0x000fe200000e0000 */
[----:B--2---:R-:W-:-:S03]  /*8f80*/  @P0 LEA R4, P3, R244, R4, 0x1 ;  /* 0x00000004f4040211 */ /* 0x004fc600078608ff */
[----:B------:R-:W1:Y:S01]  /*8f90*/  SHFL.IDX PT, R3, R8, 0x3, 0x181f ;  /* 0x00781f0008037f89 */ /* 0x000e6200000e0000 */
[C-C-:B---3--:R-:W-:Y:S02]  /*8fa0*/  @P1 LEA.HI.X R7, R244.reuse, R7, R245.reuse, 0x1, P2 ;  /* 0x00000007f4071211 */ /* 0x148fe400010f0cf5 */
[C---:B------:R-:W-:Y:S02]  /*8fb0*/  @P0 ISETP.GE.AND P2, PT, R244.reuse, c[0x0][0x1d4], PT ;  /* 0x00007500f4000a0c */ /* 0x040fe40003f46270 */
[C---:B----4-:R-:W-:Y:S01]  /*8fc0*/  @P0 LEA.HI.X R5, R244.reuse, R5, R245, 0x1, P3 ;  /* 0x00000005f4050211 */ /* 0x050fe200018f0cf5 */
[----:B------:R2:W-:Y:S01]  /*8fd0*/  @P1 LDGSTS.E.BYPASS.LTC128B.128 [R209+0x2900], [R6.64], !P5 ;  /* 0x0290000006d11fae */ /* 0x0005e2000e901d48 */
[----:B------:R-:W-:Y:S02]  /*8fe0*/  ISETP.GE.AND P3, PT, R47, 0x31, PT ;  /* 0x000000312f00780c */ /* 0x000fe40003f66270 */
[----:B------:R-:W-:-:S07]  /*8ff0*/  @P4 ISETP.GE.AND P5, PT, R244, c[0x0][0x1d4], PT ;  /* 0x00007500f4004a0c */ /* 0x000fce0003fa6270 */
[----:B------:R3:W-:Y:S04]  /*9000*/  @P0 LDGSTS.E.BYPASS.LTC128B.128 [R209+0x3100], [R4.64], !P2 ;  /* 0x0310000004d10fae */ /* 0x0007e8000d101d48 */
[C---:B------:R-:W-:Y:S02]  /*9010*/  @P3 ISETP.GE.AND P0, PT, R244.reuse, c[0x0][0x1d4], PT ;  /* 0x00007500f4003a0c */ /* 0x040fe40003f06270 */
[----:B--2---:R-:W-:-:S04]  /*9020*/  @P4 LEA R6, P2, R244, R9, 0x1 ;  /* 0x00000009f4064211 */ /* 0x004fc800078408ff */
[----:B-----5:R-:W-:-:S05]  /*9030*/  @P4 LEA.HI.X R7, R244, R11, R245, 0x1, P2 ;  /* 0x0000000bf4074211 */ /* 0x020fca00010f0cf5 */
[----:B------:R2:W-:Y:S01]  /*9040*/  @P4 LDGSTS.E.BYPASS.LTC128B.128 [R209+0x3900], [R6.64], !P5 ;  /* 0x0390000006d14fae */ /* 0x0005e2000e901d48 */
[----:B---3--:R-:W-:-:S04]  /*9050*/  @P3 LEA R4, P1, R244, R10, 0x1 ;  /* 0x0000000af4043211 */ /* 0x008fc800078208ff */
[----:B-1----:R-:W-:Y:S02]  /*9060*/  @P3 LEA.HI.X R5, R244, R3, R245, 0x1, P1 ;  /* 0x00000003f4053211 */ /* 0x002fe400008f0cf5 */
[----:B------:R2:W1:Y:S04]  /*9070*/  SHFL.IDX PT, R3, R8, 0x4, 0x181f ;  /* 0x00981f0008037f89 */ /* 0x00046800000e0000 */
[----:B------:R2:W-:Y:S01]  /*9080*/  @P3 LDGSTS.E.BYPASS.LTC128B.128 [R209+0x4100], [R4.64], !P0 ;  /* 0x0410000004d13fae */ /* 0x0005e2000c101d48 */
[----:B------:R-:W-:-:S13]  /*9090*/  ISETP.GE.AND P0, PT, R47, 0x41, PT ;  /* 0x000000412f00780c */ /* 0x000fda0003f06270 */
[----:B------:R-:W-:Y:S05]  /*90a0*/  @!P0 BRA `(.L_x_302) ;  /* 0x0000004000008947 */ /* 0x000fea0003800000 */
[C---:B------:R-:W-:Y:S02]  /*90b0*/  ISETP.GE.AND P0, PT, R244.reuse, c[0x0][0x1d4], PT ;  /* 0x00007500f4007a0c */ /* 0x040fe40003f06270 */
[----:B------:R-:W-:-:S04]  /*90c0*/  LEA R2, P1, R244, R2, 0x1 ;  /* 0x00000002f4027211 */ /* 0x000fc800078208ff */
[----:B-1----:R-:W-:-:S07]  /*90d0*/  LEA.HI.X R3, R244, R3, R245, 0x1, P1 ;  /* 0x00000003f4037211 */ /* 0x002fce00008f0cf5 */
[----:B------:R1:W-:Y:S02]  /*90e0*/  LDGSTS.E.BYPASS.LTC128B.128 [R209+0x4900], [R2.64], !P0 ;  /* 0x0490000002d17fae */ /* 0x0003e4000c101d48 */
.L_x_302:
[----:B------:R-:W-:Y:S05]  /*90f0*/  BSYNC B0 ;  /* 0x0000000000007941 */ /* 0x000fea0003800000 */
.L_x_301:
[----:B------:R-:W-:Y:S01]  /*9100*/  ISETP.LT.AND P0, PT, RZ, c[0x0][0x27c], PT ;  /* 0x00009f00ff007a0c */ /* 0x000fe20003f01270 */
[----:B------:R-:W0:-:S12]  /*9110*/  LDGDEPBAR ;  /* 0x00000000000079af */ /* 0x000e180000000000 */
[----:B------:R-:W-:Y:S05]  /*9120*/  @P0 BRA `(.L_x_303) ;  /* 0x0000002000000947 */ /* 0x000fea0003800000 */
[----:B------:R-:W-:-:S04]  /*9130*/  DEPBAR.LE SB0, 0x1 ;  /* 0x000080400000791a */ /* 0x000fc80000000000 */
[----:B------:R-:W-:Y:S05]  /*9140*/  BRA `(.L_x_304) ;  /* 0x0000352000007947 */ /* 0x000fea0003800000 */
.L_x_303:
[----:B------:R-:W3:Y:S01]  /*9150*/  LDL R25, [R1+0x2c] ;  /* 0x00002c0001197983 */ /* 0x000ee20000100800 */
[----:B-1----:R-:W-:Y:S01]  /*9160*/  SHF.R.S32.HI R2, RZ, 0x1f, R142 ;  /* 0x0000001fff027819 */ /* 0x002fe2000001148e */
[----:B------:R-:W-:Y:S01]  /*9170*/  ULDC.U8 UR4, c[0x0][0x298] ;  /* 0x0000a60000047ab9 */ /* 0x000fe20000000000 */
[----:B--2---:R-:W-:Y:S01]  /*9180*/  IMAD.WIDE.U32 R4, R142, c[0x0][0x290], RZ ;  /* 0x0000a4008e047a25 */ /* 0x004fe200078e00ff */
[----:B------:R-:W-:Y:S01]  /*9190*/  ISETP.NE.AND P2, PT, RZ, UR4, PT ;  /* 0x00000004ff007c0c */ /* 0x000fe2000bf45270 */
[----:B------:R-:W-:Y:S02]  /*91a0*/  BSSY B2, `(.L_x_304) ;  /* 0x000034c000027945 */ /* 0x000fe40003800000 */
[C---:B------:R-:W-:Y:S02]  /*91b0*/  IMAD R7, R2.reuse, c[0x0][0x280], RZ ;  /* 0x0000a00002077a24 */ /* 0x040fe400078e02ff */
[----:B------:R-:W-:Y:S02]  /*91c0*/  IMAD R6, R2, c[0x0][0x290], RZ ;  /* 0x0000a40002067a24 */ /* 0x000fe400078e02ff */
[----:B------:R-:W-:-:S04]  /*91d0*/  IMAD.WIDE.U32 R2, R142, c[0x0][0x280], RZ ;  /* 0x0000a0008e027a25 */ /* 0x000fc800078e00ff */
[----:B------:R-:W-:Y:S01]  /*91e0*/  IMAD R9, R142, c[0x0][0x284], R7 ;  /* 0x0000a1008e097a24 */ /* 0x000fe200078e0207 */
[----:B------:R-:W-:Y:S01]  /*91f0*/  LEA R7, P0, R4, c[0x0][0x288], 0x1 ;  /* 0x0000a20004077a11 */ /* 0x000fe200078008ff */
[----:B------:R-:W-:Y:S01]  /*9200*/  IMAD R8, R142, c[0x0][0x294], R6 ;  /* 0x0000a5008e087a24 */ /* 0x000fe200078e0206 */
[----:B------:R-:W-:Y:S02]  /*9210*/  LEA R6, P1, R2, c[0x0][0x270], 0x1 ;  /* 0x00009c0002067a11 */ /* 0x000fe400078208ff */
[----:B------:R-:W-:Y:S02]  /*9220*/  IADD3 R3, R9, R3, RZ ;  /* 0x0000000309037210 */ /* 0x000fe40007ffe0ff */
[----:B------:R-:W-:Y:S02]  /*9230*/  IADD3 R5, R8, R5, RZ ;  /* 0x0000000508057210 */ /* 0x000fe40007ffe0ff */
[----:B------:R-:W-:Y:S02]  /*9240*/  LEA.HI.X R2, R2, c[0x0][0x274], R3, 0x1, P1 ;  /* 0x00009d0002027a11 */ /* 0x000fe400008f0c03 */
[----:B------:R-:W-:-:S02]  /*9250*/  LEA.HI.X R3, R4, c[0x0][0x28c], R5, 0x1, P0 ;  /* 0x0000a30004037a11 */ /* 0x000fc400000f0c05 */
[----:B---3--:R-:W-:Y:S01]  /*9260*/  LEA R4, R25, R93, 0x7 ;  /* 0x0000005d19047211 */ /* 0x008fe200078e38ff */
[----:B------:R-:W-:Y:S05]  /*9270*/  @!P2 BRA `(.L_x_305) ;  /* 0x000019200000a947 */ /* 0x000fea0003800000 */
[----:B------:R-:W-:Y:S01]  /*9280*/  ISETP.GE.AND P0, PT, R4, R0, PT ;  /* 0x000000000400720c */ /* 0x000fe20003f06270 */
[----:B------:R-:W1:Y:S01]  /*9290*/  SHFL.IDX PT, R11, R2, RZ, 0x1c1f ;  /* 0x001c1fff020b7589 */ /* 0x000e6200000e0000 */
[----:B------:R-:W-:Y:S01]  /*92a0*/  BSSY B0, `(.L_x_306) ;  /* 0x0000019000007945 */ /* 0x000fe20003800000 */
[----:B------:R-:W-:Y:S01]  /*92b0*/  CS2R R4, SRZ ;  /* 0x0000000000047805 */ /* 0x000fe2000001ff00 */
[----:B------:R-:W-:Y:S01]  /*92c0*/  CS2R R8, SRZ ;  /* 0x0000000000087805 */ /* 0x000fe2000001ff00 */
[----:B------:R-:W2:Y:S04]  /*92d0*/  SHFL.IDX PT, R10, R6, RZ, 0x1c1f ;  /* 0x001c1fff060a7589 */ /* 0x000ea800000e0000 */
[----:B------:R3:W4:Y:S04]  /*92e0*/  SHFL.IDX PT, R13, R3, RZ, 0x1c1f ;  /* 0x001c1fff030d7589 */ /* 0x00072800000e0000 */
[----:B------:R5:W1:Y:S01]  /*92f0*/  SHFL.IDX PT, R12, R7, RZ, 0x1c1f ;  /* 0x001c1fff070c7589 */ /* 0x000a6200000e0000 */
[----:B---3--:R-:W-:Y:S01]  /*9300*/  CS2R R2, SRZ ;  /* 0x0000000000027805 */ /* 0x008fe2000001ff00 */
[----:B-----5:R-:W-:Y:S01]  /*9310*/  CS2R R6, SRZ ;  /* 0x0000000000067805 */ /* 0x020fe2000001ff00 */
[----:B------:R-:W-:Y:S05]  /*9320*/  @P0 BRA `(.L_x_307) ;  /* 0x0000010000000947 */ /* 0x000fea0003800000 */
[----:B-12-4-:R-:W2:Y:S04]  /*9330*/  LDL R16, [R1+0xd8] ;  /* 0x0000d80001107983 */ /* 0x016ea80000100800 */
[----:B------:R-:W3:Y:S01]  /*9340*/  LDL R18, [R1+0xd4] ;  /* 0x0000d40001127983 */ /* 0x000ee20000100800 */
[----:B------:R-:W-:-:S02]  /*9350*/  ISETP.GE.AND P1, PT, R86, c[0x0][0x27c], PT ;  /* 0x00009f0056007a0c */ /* 0x000fc40003f26270 */
[----:B------:R-:W-:Y:S01]  /*9360*/  ISETP.GE.AND P0, PT, R88, c[0x0][0x27c], PT ;  /* 0x00009f0058007a0c */ /* 0x000fe20003f06270 */
[----:B------:R-:W-:-:S10]  /*9370*/  CS2R R4, SRZ ;  /* 0x0000000000047805 */ /* 0x000fd4000001ff00 */
[----:B------:R-:W-:-:S05]  /*9380*/  @!P1 IMAD.WIDE R2, R86, 0x2, R10 ;  /* 0x0000000256029825 */ /* 0x000fca00078e020a */
[----:B------:R1:W5:Y:S02]  /*9390*/  @!P1 LD.E.64 R8, [R2.64] ;  /* 0x0000000802089980 */ /* 0x000364000c101b00 */
[----:B-1----:R-:W-:Y:S01]  /*93a0*/  CS2R R2, SRZ ;  /* 0x0000000000027805 */ /* 0x002fe2000001ff00 */
[-C--:B--2---:R-:W-:Y:S02]  /*93b0*/  @!P0 IADD3 R14, P3, R10, R16.reuse, RZ ;  /* 0x000000100a0e8210 */ /* 0x084fe40007f7e0ff */
[----:B------:R-:W-:Y:S01]  /*93c0*/  @!P0 IADD3 R10, P2, R12, R16, RZ ;  /* 0x000000100c0a8210 */ /* 0x000fe20007f5e0ff */
[----:B------:R-:W-:-:S04]  /*93d0*/  @!P1 IMAD.WIDE R16, R86, 0x2, R12 ;  /* 0x0000000256109825 */ /* 0x000fc800078e020c */
[--C-:B---3--:R-:W-:Y:S01]  /*93e0*/  @!P0 IMAD.X R15, R11, 0x1, R18.reuse, P3 ;  /* 0x000000010b0f8824 */ /* 0x108fe200018e0612 */
[----:B------:R1:W5:Y:S01]  /*93f0*/  @!P1 LD.E.64 R6, [R16.64] ;  /* 0x0000000810069980 */ /* 0x000362000c101b00 */
[----:B------:R-:W-:-:S03]  /*9400*/  @!P0 IMAD.X R11, R13, 0x1, R18, P2 ;  /* 0x000000010d0b8824 */ /* 0x000fc600010e0612 */
[----:B------:R1:W5:Y:S04]  /*9410*/  @!P0 LD.E.64 R4, [R14.64] ;  /* 0x000000080e048980 */ /* 0x000368000c101b00 */
[----:B------:R1:W5:Y:S02]  /*9420*/  @!P0 LD.E.64 R2, [R10.64] ;  /* 0x000000080a028980 */ /* 0x000364000c101b00 */
.L_x_307:
[----:B-12-4-:R-:W-:Y:S05]  /*9430*/  BSYNC B0 ;  /* 0x0000000000007941 */ /* 0x016fea0003800000 */
.L_x_306:
[--C-:B-----5:R-:W-:Y:S01]  /*9440*/  IMAD.MOV.U32 R17, RZ, RZ, R9.reuse ;  /* 0x000000ffff117224 */ /* 0x120fe200078e0009 */
[--C-:B------:R-:W-:Y:S01]  /*9450*/  SHF.R.U32.HI R13, RZ, 0x10, R9.reuse ;  /* 0x00000010ff0d7819 */ /* 0x100fe20000011609 */
[----:B------:R-:W-:Y:S01]  /*9460*/  IMAD R0, R25, -0x80, R0 ;  /* 0xffffff8019007824 */ /* 0x000fe200078e0200 */
[----:B------:R-:W-:Y:S01]  /*9470*/  SHF.R.U64 R16, R8, 0x10, R9 ;  /* 0x0000001008107819 */ /* 0x000fe20000001209 */
[----:B------:R-:W-:Y:S01]  /*9480*/  IMAD.MOV.U32 R18, RZ, RZ, R8 ;  /* 0x000000ffff127224 */ /* 0x000fe200078e0008 */
[----:B------:R-:W-:Y:S01]  /*9490*/  PRMT R20, R13, 0x5410, R17 ;  /* 0x000054100d147816 */ /* 0x000fe20000000011 */
[--C-:B------:R-:W-:Y:S01]  /*94a0*/  IMAD.MOV.U32 R14, RZ, RZ, R5.reuse ;  /* 0x000000ffff0e7224 */ /* 0x100fe200078e0005 */
[----:B------:R-:W-:Y:S01]  /*94b0*/  IMNMX R17, R0, 0x80, PT ;  /* 0x0000008000117817 */ /* 0x000fe20003800200 */
[----:B------:R-:W-:Y:S01]  /*94c0*/  IMAD.MOV.U32 R15, RZ, RZ, R4 ;  /* 0x000000ffff0f7224 */ /* 0x000fe200078e0004 */
[----:B------:R-:W-:Y:S01]  /*94d0*/  SHF.R.U64 R12, R4, 0x10, R5 ;  /* 0x00000010040c7819 */ /* 0x000fe20000001205 */
[----:B------:R-:W-:Y:S01]  /*94e0*/  IMAD.MOV.U32 R11, RZ, RZ, R6 ;  /* 0x000000ffff0b7224 */ /* 0x000fe200078e0006 */
[----:B------:R-:W-:Y:S01]  /*94f0*/  ISETP.GE.AND P0, PT, R93, R17, PT ;  /* 0x000000115d00720c */ /* 0x000fe20003f06270 */
[----:B------:R-:W-:Y:S01]  /*9500*/  IMAD.MOV.U32 R10, RZ, RZ, R7 ;  /* 0x000000ffff0a7224 */ /* 0x000fe200078e0007 */
[----:B------:R-:W-:Y:S01]  /*9510*/  SHF.R.U32.HI R9, RZ, 0x10, R5 ;  /* 0x00000010ff097819 */ /* 0x000fe20000011605 */
[----:B------:R-:W-:-:S04]  /*9520*/  DEPBAR.LE SB0, 0x1 ;  /* 0x000080400000791a */ /* 0x000fc80000000000 */
[----:B------:R-:W-:Y:S01]  /*9530*/  SHF.R.U64 R8, R6, 0x10, R7 ;  /* 0x0000001006087819 */ /* 0x000fe20000001207 */
[----:B------:R-:W-:Y:S01]  /*9540*/  IMAD.MOV.U32 R6, RZ, RZ, R3 ;  /* 0x000000ffff067224 */ /* 0x000fe200078e0003 */
[----:B------:R-:W-:Y:S01]  /*9550*/  SHF.R.U32.HI R5, RZ, 0x10, R7 ;  /* 0x00000010ff057819 */ /* 0x000fe20000011607 */
[----:B------:R-:W-:Y:S01]  /*9560*/  IMAD.MOV.U32 R7, RZ, RZ, R2 ;  /* 0x000000ffff077224 */ /* 0x000fe200078e0002 */
[--C-:B------:R-:W-:Y:S01]  /*9570*/  SHF.R.U64 R4, R2, 0x10, R3.reuse ;  /* 0x0000001002047819 */ /* 0x100fe20000001203 */
[----:B------:R-:W-:Y:S01]  /*9580*/  BSSY B1, `(.L_x_308) ;  /* 0x000005d000017945 */ /* 0x000fe20003800000 */
[----:B------:R-:W-:Y:S02]  /*9590*/  SHF.R.U32.HI R2, RZ, 0x10, R3 ;  /* 0x00000010ff027819 */ /* 0x000fe40000011603 */
[----:B------:R-:W-:Y:S02]  /*95a0*/  PRMT R19, R16, 0x5410, R18 ;  /* 0x0000541010137816 */ /* 0x000fe40000000012 */
[----:B------:R-:W-:-:S02]  /*95b0*/  PRMT R23, R12, 0x5410, R15 ;  /* 0x000054100c177816 */ /* 0x000fc4000000000f */
[----:B------:R-:W-:Y:S02]  /*95c0*/  PRMT R24, R9, 0x5410, R14 ;  /* 0x0000541009187816 */ /* 0x000fe4000000000e */
[----:B------:R-:W-:Y:S02]  /*95d0*/  PRMT R16, R11, 0x5410, R8 ;  /* 0x000054100b107816 */ /* 0x000fe40000000008 */
[----:B------:R-:W-:Y:S02]  /*95e0*/  PRMT R18, R5, 0x5410, R10 ;  /* 0x0000541005127816 */ /* 0x000fe4000000000a */
[----:B------:R-:W-:Y:S02]  /*95f0*/  PRMT R21, R7, 0x5410, R4 ;  /* 0x0000541007157816 */ /* 0x000fe40000000004 */
[----:B------:R-:W-:Y:S01]  /*9600*/  PRMT R22, R2, 0x5410, R6 ;  /* 0x0000541002167816 */ /* 0x000fe20000000006 */
[----:B------:R-:W-:Y:S06]  /*9610*/  BAR.SYNC.DEFER_BLOCKING 0x0 ;  /* 0x0000000000007b1d */ /* 0x000fec0000010000 */
[----:B------:R-:W-:Y:S05]  /*9620*/  @P0 BRA `(.L_x_309) ;  /* 0x0000052000000947 */ /* 0x000fea0003800000 */
[----:B------:R-:W-:Y:S01]  /*9630*/  ISETP.GE.AND P0, PT, R86, c[0x0][0x27c], PT ;  /* 0x00009f0056007a0c */ /* 0x000fe20003f06270 */
[----:B------:R-:W-:-:S12]  /*9640*/  BSSY B0, `(.L_x_310) ;  /* 0x0000028000007945 */ /* 0x000fd80003800000 */
[----:B------:R-:W-:Y:S05]  /*9650*/  @P0 BRA `(.L_x_311) ;  /* 0x0000026000000947 */ /* 0x000fea0003800000 */
[----:B------:R-:W1:Y:S01]  /*9660*/  LDS.128 R4, [R248+0x5000] ;  /* 0x00500000f8047984 */ /* 0x000e620000000c00 */
[--C-:B------:R-:W-:Y:S02]  /*9670*/  HADD2.F32 R9, -RZ, R16.reuse.H0_H0 ;  /* 0x20000010ff097230 */ /* 0x100fe40000004100 */
[----:B------:R-:W-:Y:S02]  /*9680*/  HADD2.F32 R0, -RZ, R16.H1_H1 ;  /* 0x30000010ff007230 */ /* 0x000fe40000004100 */
[--C-:B------:R-:W-:Y:S02]  /*9690*/  HADD2.F32 R3, -RZ, R19.reuse.H1_H1 ;  /* 0x30000013ff037230 */ /* 0x100fe40000004100 */
[----:B------:R-:W-:Y:S02]  /*96a0*/  HADD2.F32 R2, -RZ, R19.H0_H0 ;  /* 0x20000013ff027230 */ /* 0x000fe40000004100 */
[--C-:B-1----:R-:W-:Y:S02]  /*96b0*/  HADD2.F32 R10, -RZ, R4.reuse.H0_H0 ;  /* 0x20000004ff0a7230 */ /* 0x102fe40000004100 */
[----:B------:R-:W-:-:S02]  /*96c0*/  HADD2.F32 R8, -RZ, R4.H1_H1 ;  /* 0x30000004ff087230 */ /* 0x000fc40000004100 */
[--C-:B------:R-:W-:Y:S01]  /*96d0*/  HADD2.F32 R4, -RZ, R5.reuse.H0_H0 ;  /* 0x20000005ff047230 */ /* 0x100fe20000004100 */
[-C--:B------:R-:W-:Y:S01]  /*96e0*/  FMUL.FTZ R13, R10, R9.reuse ;  /* 0x000000090a0d7220 */ /* 0x080fe20000410000 */
[----:B------:R-:W-:Y:S01]  /*96f0*/  HADD2.F32 R5, -RZ, R5.H1_H1 ;  /* 0x30000005ff057230 */ /* 0x000fe20000004100 */
[----:B------:R-:W-:Y:S01]  /*9700*/  FMUL.FTZ R14, R8, R9 ;  /* 0x00000009080e7220 */ /* 0x000fe20000410000 */
[--C-:B------:R-:W-:Y:S02]  /*9710*/  HADD2.F32 R12, -RZ, R6.reuse.H0_H0 ;  /* 0x20000006ff0c7230 */ /* 0x100fe40000004100 */
[----:B------:R-:W-:Y:S01]  /*9720*/  HADD2.F32 R11, -RZ, R6.H1_H1 ;  /* 0x30000006ff0b7230 */ /* 0x000fe20000004100 */
[-C--:B------:R-:W-:Y:S01]  /*9730*/  FMUL.FTZ R9, R5, R0.reuse ;  /* 0x0000000005097220 */ /* 0x080fe20000410000 */
[--C-:B------:R-:W-:Y:S01]  /*9740*/  HADD2.F32 R6, -RZ, R7.reuse.H0_H0 ;  /* 0x20000007ff067230 */ /* 0x100fe20000004100 */
[----:B------:R-:W-:Y:S01]  /*9750*/  FMUL.FTZ R0, R4, R0 ;  /* 0x0000000004007220 */ /* 0x000fe20000410000 */
[----:B------:R-:W-:Y:S01]  /*9760*/  HADD2.F32 R7, -RZ, R7.H1_H1 ;  /* 0x30000007ff077230 */ /* 0x000fe20000004100 */
[----:B------:R-:W-:-:S02]  /*9770*/  FFMA.FTZ R15, R10, R3, -R14 ;  /* 0x000000030a0f7223 */ /* 0x000fc4000001080e */
[----:B------:R-:W-:Y:S01]  /*9780*/  FFMA.FTZ R14, R8, R3, R13 ;  /* 0x00000003080e7223 */ /* 0x000fe2000001000d */
[----:B------:R-:W-:Y:S01]  /*9790*/  HADD2.F32 R3, -RZ, R20.H1_H1 ;  /* 0x30000014ff037230 */ /* 0x000fe20000004100 */
[-C--:B------:R-:W-:Y:S01]  /*97a0*/  FFMA.FTZ R13, R4, R2.reuse, -R9 ;  /* 0x00000002040d7223 */ /* 0x080fe20000010809 */
[--C-:B------:R-:W-:Y:S01]  /*97b0*/  HADD2.F32 R4, -RZ, R18.reuse.H1_H1 ;  /* 0x30000012ff047230 */ /* 0x100fe20000004100 */
[----:B------:R-:W-:Y:S01]  /*97c0*/  FFMA.FTZ R10, R5, R2, R0 ;  /* 0x00000002050a7223 */ /* 0x000fe20000010000 */
[----:B------:R-:W-:Y:S02]  /*97d0*/  HADD2.F32 R0, -RZ, R18.H0_H0 ;  /* 0x20000012ff007230 */ /* 0x000fe40000004100 */
[----:B------:R-:W-:Y:S01]  /*97e0*/  HADD2.F32 R2, -RZ, R20.H0_H0 ;  /* 0x20000014ff027230 */ /* 0x000fe20000004100 */
[----:B------:R-:W-:Y:S02]  /*97f0*/  FMUL.FTZ R9, R11, R4 ;  /* 0x000000040b097220 */ /* 0x000fe40000410000 */
[----:B------:R-:W-:-:S02]  /*9800*/  FMUL.FTZ R8, R7, R0 ;  /* 0x0000000007087220 */ /* 0x000fc40000410000 */
[----:B------:R-:W-:Y:S02]  /*9810*/  FMUL.FTZ R4, R12, R4 ;  /* 0x000000040c047220 */ /* 0x000fe40000410000 */
[----:B------:R-:W-:Y:S02]  /*9820*/  FMUL.FTZ R5, R6, R0 ;  /* 0x0000000006057220 */ /* 0x000fe40000410000 */
[-C--:B------:R-:W-:Y:S02]  /*9830*/  FFMA.FTZ R9, R12, R3.reuse, -R9 ;  /* 0x000000030c097223 */ /* 0x080fe40000010809 */
[-C--:B------:R-:W-:Y:S02]  /*9840*/  FFMA.FTZ R0, R6, R2.reuse, -R8 ;  /* 0x0000000206007223 */ /* 0x080fe40000010808 */
[----:B------:R-:W-:Y:S01]  /*9850*/  FFMA.FTZ R3, R11, R3, R4 ;  /* 0x000000030b037223 */ /* 0x000fe20000010004 */
[----:B------:R-:W-:Y:S01]  /*9860*/  F2FP.PACK_AB R4, R14, R15 ;  /* 0x0000000f0e04723e */ /* 0x000fe200000000ff */
[----:B------:R-:W-:Y:S01]  /*9870*/  FFMA.FTZ R2, R7, R2, R5 ;  /* 0x0000000207027223 */ /* 0x000fe20000010005 */
[----:B------:R-:W-:-:S02]  /*9880*/  F2FP.PACK_AB R5, R10, R13 ;  /* 0x0000000d0a05723e */ /* 0x000fc400000000ff */
[----:B------:R-:W-:Y:S02]  /*9890*/  F2FP.PACK_AB R6, R3, R9 ;  /* 0x000000090306723e */ /* 0x000fe400000000ff */
[----:B------:R-:W-:-:S05]  /*98a0*/  F2FP.PACK_AB R7, R2, R0 ;  /* 0x000000000207723e */ /* 0x000fca00000000ff */
[----:B------:R1:W-:Y:S02]  /*98b0*/  STS.128 [R248+0x5000], R4 ;  /* 0x00500004f8007388 */ /* 0x0003e40000000c00 */
.L_x_311:
[----:B------:R-:W-:Y:S05]  /*98c0*/  BSYNC B0 ;  /* 0x0000000000007941 */ /* 0x000fea0003800000 */
.L_x_310:
[----:B------:R-:W-:-:S13]  /*98d0*/  ISETP.GE.AND P0, PT, R88, c[0x0][0x27c], PT ;  /* 0x00009f0058007a0c */ /* 0x000fda0003f06270 */
[----:B------:R-:W-:Y:S05]  /*98e0*/  @P0 BRA `(.L_x_309) ;  /* 0x0000026000000947 */ /* 0x000fea0003800000 */
[----:B-1----:R-:W1:Y:S01]  /*98f0*/  LDS.128 R4, [R249+0x5000] ;  /* 0x00500000f9047984 */ /* 0x002e620000000c00 */
        /* <DEDUP_REMOVED lines=37> */
.L_x_309:
[----:B------:R-:W-:Y:S05]  /*9b50*/  BSYNC B1 ;  /* 0x0000000000017941 */ /* 0x000fea0003800000 */
.L_x_308:
[----:B------:R-:W-:Y:S01]  /*9b60*/  IADD3 R0, R93, 0x20, RZ ;  /* 0x000000205d007810 */ /* 0x000fe20007ffe0ff */
[----:B------:R-:W-:Y:S03]  /*9b70*/  BSSY B1, `(.L_x_312) ;  /* 0x0000055000017945 */ /* 0x000fe60003800000 */
[----:B------:R-:W-:-:S13]  /*9b80*/  ISETP.GE.AND P0, PT, R0, R17, PT ;  /* 0x000000110000720c */ /* 0x000fda0003f06270 */
[----:B------:R-:W-:Y:S05]  /*9b90*/  @P0 BRA `(.L_x_313) ;  /* 0x0000052000000947 */ /* 0x000fea0003800000 */
[----:B------:R-:W-:Y:S01]  /*9ba0*/  ISETP.GE.AND P0, PT, R86, c[0x0][0x27c], PT ;  /* 0x00009f0056007a0c */ /* 0x000fe20003f06270 */
[----:B------:R-:W-:-:S12]  /*9bb0*/  BSSY B0, `(.L_x_314) ;  /* 0x0000028000007945 */ /* 0x000fd80003800000 */
        /* <DEDUP_REMOVED lines=9> */
[C---:B------:R-:W-:Y:S01]  /*9c50*/  FMUL.FTZ R13, R9.reuse, R10 ;  /* 0x0000000a090d7220 */ /* 0x040fe20000410000 */
[----:B------:R-:W-:Y:S01]  /*9c60*/  HADD2.F32 R5, -RZ, R5.H1_H1 ;  /* 0x30000005ff057230 */ /* 0x000fe20000004100 */
[----:B------:R-:W-:Y:S01]  /*9c70*/  FMUL.FTZ R14, R9, R8 ;  /* 0x00000008090e7220 */ /* 0x000fe20000410000 */
[--C-:B------:R-:W-:Y:S02]  /*9c80*/  HADD2.F32 R12, -RZ, R6.reuse.H0_H0 ;  /* 0x20000006ff0c7230 */ /* 0x100fe40000004100 */
[----:B------:R-:W-:Y:S01]  /*9c90*/  HADD2.F32 R11, -RZ, R6.H1_H1 ;  /* 0x30000006ff0b7230 */ /* 0x000fe20000004100 */
[C---:B------:R-:W-:Y:S01]  /*9ca0*/  FMUL.FTZ R9, R0.reuse, R5 ;  /* 0x0000000500097220 */ /* 0x040fe20000410000 */
[--C-:B------:R-:W-:Y:S01]  /*9cb0*/  HADD2.F32 R6, -RZ, R7.reuse.H0_H0 ;  /* 0x20000007ff067230 */ /* 0x100fe20000004100 */
[----:B------:R-:W-:Y:S01]  /*9cc0*/  FMUL.FTZ R0, R0, R4 ;  /* 0x0000000400007220 */ /* 0x000fe20000410000 */
[----:B------:R-:W-:Y:S01]  /*9cd0*/  HADD2.F32 R7, -RZ, R7.H1_H1 ;  /* 0x30000007ff077230 */ /* 0x000fe20000004100 */
[----:B------:R-:W-:-:S02]  /*9ce0*/  FFMA.FTZ R15, R3, R10, -R14 ;  /* 0x0000000a030f7223 */ /* 0x000fc4000001080e */
[----:B------:R-:W-:Y:S01]  /*9cf0*/  FFMA.FTZ R14, R3, R8, R13 ;  /* 0x00000008030e7223 */ /* 0x000fe2000001000d */
[----:B------:R-:W-:Y:S01]  /*9d00*/  HADD2.F32 R3, -RZ, R20.H1_H1 ;  /* 0x30000014ff037230 */ /* 0x000fe20000004100 */
[C---:B------:R-:W-:Y:S01]  /*9d10*/  FFMA.FTZ R13, R2.reuse, R4, -R9 ;  /* 0x00000004020d7223 */ /* 0x040fe20000010809 */
        /* <DEDUP_REMOVED lines=8> */
[C---:B------:R-:W-:Y:S02]  /*9da0*/  FFMA.FTZ R9, R3.reuse, R12, -R9 ;  /* 0x0000000c03097223 */ /* 0x040fe40000010809 */
[----:B------:R-:W-:Y:S02]  /*9db0*/  FFMA.FTZ R0, R2, R6, -R8 ;  /* 0x0000000602007223 */ /* 0x000fe40000010808 */
[----:B------:R-:W-:Y:S01]  /*9dc0*/  FFMA.FTZ R3, R3, R11, R4 ;  /* 0x0000000b03037223 */ /* 0x000fe20000010004 */
[----:B------:R-:W-:Y:S01]  /*9dd0*/  F2FP.PACK_AB R4, R14, R15 ;  /* 0x0000000f0e04723e */ /* 0x000fe200000000ff */
[----:B------:R-:W-:Y:S01]  /*9de0*/  FFMA.FTZ R2, R2, R7, R5 ;  /* 0x0000000702027223 */ /* 0x000fe20000010005 */
[----:B------:R-:W-:-:S02]  /*9df0*/  F2FP.PACK_AB R5, R10, R13 ;  /* 0x0000000d0a05723e */ /* 0x000fc400000000ff */
[----:B------:R-:W-:Y:S02]  /*9e00*/  F2FP.PACK_AB R6, R3, R9 ;  /* 0x000000090306723e */ /* 0x000fe400000000ff */
[----:B------:R-:W-:-:S05]  /*9e10*/  F2FP.PACK_AB R7, R2, R0 ;  /* 0x000000000207723e */ /* 0x000fca00000000ff */
[----:B------:R1:W-:Y:S02]  /*9e20*/  STS.128 [R248+0x6000], R4 ;  /* 0x00600004f8007388 */ /* 0x0003e40000000c00 */
.L_x_315:
[----:B------:R-:W-:Y:S05]  /*9e30*/  BSYNC B0 ;  /* 0x0000000000007941 */ /* 0x000fea0003800000 */
.L_x_314:
        /* <DEDUP_REMOVED lines=40> */
.L_x_313:
[----:B------:R-:W-:Y:S05]  /*a0c0*/  BSYNC B1 ;  /* 0x0000000000017941 */ /* 0x000fea0003800000 */
.L_x_312:
        /* <DEDUP_REMOVED lines=45> */
.L_x_319:
[----:B------:R-:W-:Y:S05]  /*a3a0*/  BSYNC B0 ;  /* 0x0000000000007941 */ /* 0x000fea0003800000 */
.L_x_318:
        /* <DEDUP_REMOVED lines=40> */
.L_x_317:
[----:B------:R-:W-:Y:S05]  /*a630*/  BSYNC B1 ;  /* 0x0000000000017941 */ /* 0x000fea0003800000 */
.L_x_316:
[----:B------:R-:W-:-:S04]  /*a640*/  IADD3 R0, R93, 0x60, RZ ;  /* 0x000000605d007810 */ /* 0x000fc80007ffe0ff */
        /* <DEDUP_REMOVED lines=43> */
.L_x_322:
[----:B------:R-:W-:Y:S05]  /*a900*/  BSYNC B0 ;  /* 0x0000000000007941 */ /* 0x000fea0003800000 */
.L_x_321:
        /* <DEDUP_REMOVED lines=39> */
[----:B------:R1:W-:Y:S01]  /*ab80*/  STS.128 [R249+0x8000], R4 ;  /* 0x00800004f9007388 */ /* 0x0003e20000000c00 */
[----:B------:R-:W-:Y:S05]  /*ab90*/  BRA `(.L_x_320) ;  /* 0x00001ac000007947 */ /* 0x000fea0003800000 */
.L_x_305:
[----:B------:R-:W-:Y:S01]  /*aba0*/  ISETP.GE.AND P0, PT, R4, R0, PT ;  /* 0x000000000400720c */ /* 0x000fe20003f06270 */
[----:B------:R-:W1:Y:S01]  /*abb0*/  SHFL.IDX PT, R15, R2, RZ, 0x1c1f ;  /* 0x001c1fff020f7589 */ /* 0x000e6200000e0000 */
[----:B------:R-:W-:Y:S01]  /*abc0*/  BSSY B0, `(.L_x_323) ;  /* 0x0000014000007945 */ /* 0x000fe20003800000 */
[----:B------:R-:W-:Y:S01]  /*abd0*/  CS2R R4, SRZ ;  /* 0x0000000000047805 */ /* 0x000fe2000001ff00 */
[----:B------:R-:W-:Y:S01]  /*abe0*/  CS2R R10, SRZ ;  /* 0x00000000000a7805 */ /* 0x000fe2000001ff00 */
[----:B------:R-:W2:Y:S01]  /*abf0*/  SHFL.IDX PT, R12, R6, RZ, 0x1c1f ;  /* 0x001c1fff060c7589 */ /* 0x000ea200000e0000 */
[----:B------:R-:W-:-:S03]  /*ac00*/  CS2R R8, SRZ ;  /* 0x0000000000087805 */ /* 0x000fc6000001ff00 */
[----:B------:R-:W3:Y:S04]  /*ac10*/  SHFL.IDX PT, R14, R3, RZ, 0x1c1f ;  /* 0x001c1fff030e7589 */ /* 0x000ee800000e0000 */
[----:B------:R4:W1:Y:S02]  /*ac20*/  SHFL.IDX PT, R13, R7, RZ, 0x1c1f ;  /* 0x001c1fff070d7589 */ /* 0x00086400000e0000 */
[----:B----4-:R-:W-:Y:S01]  /*ac30*/  CS2R R6, SRZ ;  /* 0x0000000000067805 */ /* 0x010fe2000001ff00 */
[----:B------:R-:W-:Y:S05]  /*ac40*/  @P0 BRA `(.L_x_324) ;  /* 0x000000b000000947 */ /* 0x000fea0003800000 */
[C---:B-123--:R-:W-:Y:S01]  /*ac50*/  ISETP.GE.AND P0, PT, R84.reuse, c[0x0][0x27c], PT ;  /* 0x00009f0054007a0c */ /* 0x04efe20003f06270 */
[C---:B------:R-:W-:Y:S01]  /*ac60*/  IMAD.SHL.U32 R2, R84.reuse, 0x2, RZ ;  /* 0x0000000254027824 */ /* 0x040fe200078e00ff */
[----:B------:R-:W-:Y:S01]  /*ac70*/  SHF.L.U64.HI R3, R84, 0x1, R85 ;  /* 0x0000000154037819 */ /* 0x000fe20000010255 */
[----:B------:R-:W-:-:S03]  /*ac80*/  CS2R R6, SRZ ;  /* 0x0000000000067805 */ /* 0x000fc6000001ff00 */
[-C--:B------:R-:W-:Y:S02]  /*ac90*/  IADD3 R12, P2, R12, R2.reuse, RZ ;  /* 0x000000020c0c7210 */ /* 0x080fe40007f5e0ff */
[----:B------:R-:W-:-:S03]  /*aca0*/  IADD3 R2, P1, R13, R2, RZ ;  /* 0x000000020d027210 */ /* 0x000fc60007f3e0ff */
[--C-:B------:R-:W-:Y:S02]  /*acb0*/  IMAD.X R13, R15, 0x1, R3.reuse, P2 ;  /* 0x000000010f0d7824 */ /* 0x100fe400010e0603 */
[----:B------:R-:W-:Y:S01]  /*acc0*/  IMAD.X R3, R14, 0x1, R3, P1 ;  /* 0x000000010e037824 */ /* 0x000fe200008e0603 */
[----:B------:R-:W-:Y:S05]  /*acd0*/  @P0 BRA `(.L_x_324) ;  /* 0x0000002000000947 */ /* 0x000fea0003800000 */
[----:B------:R1:W5:Y:S04]  /*ace0*/  LD.E.128 R8, [R12.64] ;  /* 0x000000080c087980 */ /* 0x000368000c101d00 */
[----:B------:R1:W5:Y:S02]  /*acf0*/  LD.E.128 R4, [R2.64] ;  /* 0x0000000802047980 */ /* 0x000364000c101d00 */
.L_x_324:
[----:B-123--:R-:W-:Y:S05]  /*ad00*/  BSYNC B0 ;  /* 0x0000000000007941 */ /* 0x00efea0003800000 */
.L_x_323:
[----:B------:R-:W-:Y:S01]  /*ad10*/  IMAD R0, R25, -0x80, R0 ;  /* 0xffffff8019007824 */ /* 0x000fe200078e0200 */
[----:B------:R-:W-:Y:S01]  /*ad20*/  ISETP.GE.AND P0, PT, R84, c[0x0][0x27c], PT ;  /* 0x00009f0054007a0c */ /* 0x000fe20003f06270 */
[--C-:B-----5:R-:W-:Y:S01]  /*ad30*/  IMAD.MOV.U32 R18, RZ, RZ, R9.reuse ;  /* 0x000000ffff127224 */ /* 0x120fe200078e0009 */
[----:B------:R-:W-:Y:S01]  /*ad40*/  SHF.R.U64 R17, R8, 0x10, R9 ;  /* 0x0000001008117819 */ /* 0x000fe20000001209 */
[----:B------:R-:W-:Y:S01]  /*ad50*/  IMAD.MOV.U32 R16, RZ, RZ, R10 ;  /* 0x000000ffff107224 */ /* 0x000fe200078e000a */
[----:B------:R-:W-:Y:S01]  /*ad60*/  IMNMX R38, R0, 0x80, PT ;  /* 0x0000008000267817 */ /* 0x000fe20003800200 */
[----:B------:R-:W-:Y:S01]  /*ad70*/  IMAD.MOV.U32 R15, RZ, RZ, R11 ;  /* 0x000000ffff0f7224 */ /* 0x000fe200078e000b */
[----:B------:R-:W-:Y:S01]  /*ad80*/  SHF.R.U32.HI R13, RZ, 0x10, R9 ;  /* 0x00000010ff0d7819 */ /* 0x000fe20000011609 */
[----:B------:R-:W-:Y:S01]  /*ad90*/  IMAD.MOV.U32 R12, RZ, RZ, R4 ;  /* 0x000000ffff0c7224 */ /* 0x000fe200078e0004 */
[----:B------:R-:W-:Y:S01]  /*ada0*/  ISETP.GE.OR P1, PT, R93, R38, P0 ;  /* 0x000000265d00720c */ /* 0x000fe20000726670 */
[----:B------:R-:W-:Y:S01]  /*adb0*/  IMAD.MOV.U32 R19, RZ, RZ, R8 ;  /* 0x000000ffff137224 */ /* 0x000fe200078e0008 */
[--C-:B------:R-:W-:Y:S01]  /*adc0*/  SHF.R.U64 R14, R10, 0x10, R11.reuse ;  /* 0x000000100a0e7819 */ /* 0x100fe2000000120b */
[----:B------:R-:W-:Y:S01]  /*add0*/  IMAD.MOV.U32 R8, RZ, RZ, R6 ;  /* 0x000000ffff087224 */ /* 0x000fe200078e0006 */
[----:B------:R-:W-:Y:S01]  /*ade0*/  SHF.R.U32.HI R10, RZ, 0x10, R11 ;  /* 0x00000010ff0a7819 */ /* 0x000fe2000001160b */
[--C-:B------:R-:W-:Y:S01]  /*adf0*/  IMAD.MOV.U32 R11, RZ, RZ, R5.reuse ;  /* 0x000000ffff0b7224 */ /* 0x100fe200078e0005 */
[----:B------:R-:W-:Y:S01]  /*ae00*/  SHF.R.U64 R9, R4, 0x10, R5 ;  /* 0x0000001004097819 */ /* 0x000fe20000001205 */
[----:B------:R-:W-:-:S04]  /*ae10*/  DEPBAR.LE SB0, 0x1 ;  /* 0x000080400000791a */ /* 0x000fc80000000000 */
[----:B------:R-:W-:Y:S01]  /*ae20*/  SHF.R.U32.HI R4, RZ, 0x10, R5 ;  /* 0x00000010ff047819 */ /* 0x000fe20000011605 */
[--C-:B------:R-:W-:Y:S01]  /*ae30*/  IMAD.MOV.U32 R5, RZ, RZ, R7.reuse ;  /* 0x000000ffff057224 */ /* 0x100fe200078e0007 */
[--C-:B------:R-:W-:Y:S01]  /*ae40*/  SHF.R.U64 R3, R6, 0x10, R7.reuse ;  /* 0x0000001006037819 */ /* 0x100fe20000001207 */
[----:B------:R-:W-:Y:S01]  /*ae50*/  BSSY B0, `(.L_x_325) ;  /* 0x0000065000007945 */ /* 0x000fe20003800000 */
[----:B------:R-:W-:Y:S02]  /*ae60*/  SHF.R.U32.HI R2, RZ, 0x10, R7 ;  /* 0x00000010ff027819 */ /* 0x000fe40000011607 */
[----:B------:R-:W-:Y:S02]  /*ae70*/  PRMT R41, R19, 0x5410, R8 ;  /* 0x0000541013297816 */ /* 0x000fe40000000008 */
        /* <DEDUP_REMOVED lines=9> */
[----:B------:R-:W2:Y:S04]  /*af10*/  LDL R22, [R1+0x38] ;  /* 0x0000380001167983 */ /* 0x000ea80000100800 */
[----:B------:R-:W3:Y:S04]  /*af20*/  LDL R21, [R1+0x3c] ;  /* 0x00003c0001157983 */ /* 0x000ee80000100800 */
[----:B------:R-:W4:Y:S04]  /*af30*/  LDL R51, [R1+0xc4] ;  /* 0x0000c40001337983 */ /* 0x000f280000100800 */
[----:B------:R-:W1:Y:S01]  /*af40*/  S2R R23, SR_TID.X ;  /* 0x0000000000177919 */ /* 0x000e620000002100 */
[----:B------:R-:W-:-:S02]  /*af50*/  IADD3 R0, R84, c[0x0][0x27c], RZ ;  /* 0x00009f0054007a10 */ /* 0x000fc40007ffe0ff */
[----:B-1----:R-:W-:-:S04]  /*af60*/  SHF.R.S32.HI R20, RZ, 0x1f, R23 ;  /* 0x0000001fff147819 */ /* 0x002fc80000011417 */
[----:B------:R-:W-:-:S04]  /*af70*/  LEA.HI R20, R20, R23, RZ, 0x5 ;  /* 0x0000001714147211 */ /* 0x000fc800078f28ff */
[----:B------:R-:W-:-:S04]  /*af80*/  SHF.R.S32.HI R20, RZ, 0x5, R20 ;  /* 0x00000005ff147819 */ /* 0x000fc80000011414 */
[----:B------:R-:W-:Y:S01]  /*af90*/  SHF.L.U32 R20, R20, 0x9, RZ ;  /* 0x0000000914147819 */ /* 0x000fe200000006ff */
[----:B------:R-:W-:Y:S02]  /*afa0*/  HADD2.F32 R2, -RZ, R39.H0_H0 ;  /* 0x20000027ff027230 */ /* 0x000fe40000004100 */
[----:B------:R-:W-:Y:S01]  /*afb0*/  HADD2.F32 R13, -RZ, R41.H0_H0 ;  /* 0x20000029ff0d7230 */ /* 0x000fe20000004100 */
[----:B--2---:R-:W-:-:S04]  /*afc0*/  LOP3.LUT R0, R22, 0x38, R0, 0xf8, !PT ;  /* 0x0000003816007812 */ /* 0x004fc800078ef800 */
[----:B---3--:R-:W-:-:S04]  /*afd0*/  LOP3.LUT R0, R0, R21, RZ, 0x3c, !PT ;  /* 0x0000001500007212 */ /* 0x008fc800078e3cff */
[----:B------:R-:W-:Y:S01]  /*afe0*/  IADD3 R0, R20, R0, RZ ;  /* 0x0000000014007210 */ /* 0x000fe20007ffe0ff */
[----:B----4-:R-:W1:Y:S03]  /*aff0*/  LDS.128 R4, [R51] ;  /* 0x0000000033047984 */ /* 0x010e660000000c00 */
[----:B------:R-:W-:-:S05]  /*b000*/  SHF.L.U32 R26, R0, 0x1, RZ ;  /* 0x00000001001a7819 */ /* 0x000fca00000006ff */
[----:B------:R-:W2:Y:S01]  /*b010*/  LDS.128 R8, [R26+0x5100] ;  /* 0x005100001a087984 */ /* 0x000ea20000000c00 */
[----:B------:R-:W-:Y:S02]  /*b020*/  HADD2.F32 R0, -RZ, R39.H1_H1 ;  /* 0x30000027ff007230 */ /* 0x000fe40000004100 */
[--C-:B-1----:R-:W-:Y:S02]  /*b030*/  HADD2.F32 R19, -RZ, R4.reuse.H0_H0 ;  /* 0x20000004ff137230 */ /* 0x102fe40000004100 */
[----:B------:R-:W-:Y:S02]  /*b040*/  HADD2.F32 R16, -RZ, R4.H1_H1 ;  /* 0x30000004ff107230 */ /* 0x000fe40000004100 */
[--C-:B------:R-:W-:Y:S02]  /*b050*/  HADD2.F32 R23, -RZ, R7.reuse.H0_H0 ;  /* 0x20000007ff177230 */ /* 0x100fe40000004100 */
[----:B--2---:R-:W-:Y:S02]  /*b060*/  HADD2.F32 R4, -RZ, R8.H0_H0 ;  /* 0x20000008ff047230 */ /* 0x004fe40000004100 */
[----:B------:R-:W-:Y:S01]  /*b070*/  HADD2.F32 R22, -RZ, R7.H1_H1 ;  /* 0x30000007ff167230 */ /* 0x000fe20000004100 */
[-C--:B------:R-:W-:Y:S01]  /*b080*/  FMUL.FTZ R7, R19, R2.reuse ;  /* 0x0000000213077220 */ /* 0x080fe20000410000 */
[--C-:B------:R-:W-:Y:S01]  /*b090*/  HADD2.F32 R15, -RZ, R11.reuse.H0_H0 ;  /* 0x2000000bff0f7230 */ /* 0x100fe20000004100 */
[----:B------:R-:W-:Y:S01]  /*b0a0*/  FMUL.FTZ R34, R4, R2 ;  /* 0x0000000204227220 */ /* 0x000fe20000410000 */
[----:B------:R-:W-:Y:S01]  /*b0b0*/  HADD2.F32 R14, -RZ, R11.H1_H1 ;  /* 0x3000000bff0e7230 */ /* 0x000fe20000004100 */
[----:B------:R-:W-:Y:S01]  /*b0c0*/  FMUL.FTZ R2, R16, R0 ;  /* 0x0000000010027220 */ /* 0x000fe20000410000 */
[----:B------:R-:W-:-:S02]  /*b0d0*/  HADD2.F32 R18, -RZ, R5.H0_H0 ;  /* 0x20000005ff127230 */ /* 0x000fc40000004100 */
[----:B------:R-:W-:Y:S02]  /*b0e0*/  HADD2.F32 R17, -RZ, R5.H1_H1 ;  /* 0x30000005ff117230 */ /* 0x000fe40000004100 */
[----:B------:R-:W-:Y:S02]  /*b0f0*/  HADD2.F32 R3, -RZ, R8.H1_H1 ;  /* 0x30000008ff037230 */ /* 0x000fe40000004100 */
[----:B------:R-:W-:Y:S02]  /*b100*/  HADD2.F32 R11, -RZ, R42.H1_H1 ;  /* 0x3000002aff0b7230 */ /* 0x000fe40000004100 */
[----:B------:R-:W-:Y:S01]  /*b110*/  HADD2.F32 R5, -RZ, R40.H0_H0 ;  /* 0x20000028ff057230 */ /* 0x000fe20000004100 */
[----:B------:R-:W-:Y:S01]  /*b120*/  FFMA.FTZ R37, R4, R13, R7 ;  /* 0x0000000d04257223 */ /* 0x000fe20000010007 */
[--C-:B------:R-:W-:Y:S01]  /*b130*/  HADD2.F32 R21, -RZ, R6.reuse.H0_H0 ;  /* 0x20000006ff157230 */ /* 0x100fe20000004100 */
[----:B------:R-:W-:Y:S01]  /*b140*/  FFMA.FTZ R36, R3, R11, R2 ;  /* 0x0000000b03247223 */ /* 0x000fe20000010002 */
[----:B------:R-:W-:-:S02]  /*b150*/  HADD2.F32 R20, -RZ, R6.H1_H1 ;  /* 0x30000006ff147230 */ /* 0x000fc40000004100 */
[--C-:B------:R-:W-:Y:S02]  /*b160*/  HADD2.F32 R8, -RZ, R10.reuse.H0_H0 ;  /* 0x2000000aff087230 */ /* 0x100fe40000004100 */
[----:B------:R-:W-:Y:S01]  /*b170*/  HADD2.F32 R12, -RZ, R10.H1_H1 ;  /* 0x3000000aff0c7230 */ /* 0x000fe20000004100 */
[-C--:B------:R-:W-:Y:S01]  /*b180*/  FMUL.FTZ R4, R18, R5.reuse ;  /* 0x0000000512047220 */ /* 0x080fe20000410000 */
[----:B------:R-:W-:Y:S01]  /*b190*/  HADD2.F32 R6, -RZ, R9.H0_H0 ;  /* 0x20000009ff067230 */ /* 0x000fe20000004100 */
[----:B------:R-:W-:Y:S01]  /*b1a0*/  FMUL.FTZ R33, R3, R0 ;  /* 0x0000000003217220 */ /* 0x000fe20000410000 */
[----:B------:R-:W-:Y:S02]  /*b1b0*/  HADD2.F32 R10, -RZ, R43.H0_H0 ;  /* 0x2000002bff0a7230 */ /* 0x000fe40000004100 */
[----:B------:R-:W-:Y:S02]  /*b1c0*/  HADD2.F32 R2, -RZ, R40.H1_H1 ;  /* 0x30000028ff027230 */ /* 0x000fe40000004100 */
[----:B------:R-:W-:Y:S01]  /*b1d0*/  HADD2.F32 R0, -RZ, R41.H1_H1 ;  /* 0x30000029ff007230 */ /* 0x000fe20000004100 */
[C---:B------:R-:W-:Y:S01]  /*b1e0*/  FMUL.FTZ R31, R6.reuse, R5 ;  /* 0x00000005061f7220 */ /* 0x040fe20000410000 */
[----:B------:R-:W-:Y:S01]  /*b1f0*/  HADD2.F32 R9, -RZ, R9.H1_H1 ;  /* 0x30000009ff097230 */ /* 0x000fe20000004100 */
[----:B------:R-:W-:Y:S01]  /*b200*/  FFMA.FTZ R35, R6, R10, R4 ;  /* 0x0000000a06237223 */ /* 0x000fe20000010004 */
[--C-:B------:R-:W-:Y:S01]  /*b210*/  HADD2.F32 R7, -RZ, R45.reuse.H0_H0 ;  /* 0x2000002dff077230 */ /* 0x100fe20000004100 */
[----:B------:R-:W-:Y:S01]  /*b220*/  FMUL.FTZ R5, R17, R2 ;  /* 0x0000000211057220 */ /* 0x000fe20000410000 */
[----:B------:R-:W-:Y:S01]  /*b230*/  HADD2.F32 R6, -RZ, R44.H0_H0 ;  /* 0x2000002cff067230 */ /* 0x000fe20000004100 */
[----:B------:R-:W-:Y:S01]  /*b240*/  FMUL.FTZ R4, R21, R0 ;  /* 0x0000000015047220 */ /* 0x000fe20000410000 */
[----:B------:R-:W-:Y:S01]  /*b250*/  HADD2.F32 R3, -RZ, R42.H0_H0 ;  /* 0x2000002aff037230 */ /* 0x000fe20000004100 */
[----:B------:R-:W-:Y:S01]  /*b260*/  FFMA.FTZ R32, R9, R7, R5 ;  /* 0x0000000709207223 */ /* 0x000fe20000010005 */
[----:B------:R-:W-:Y:S01]  /*b270*/  HADD2.F32 R5, -RZ, R45.H1_H1 ;  /* 0x3000002dff057230 */ /* 0x000fe20000004100 */
[----:B------:R-:W-:-:S02]  /*b280*/  FFMA.FTZ R30, R8, R6, R4 ;  /* 0x00000006081e7223 */ /* 0x000fc40000010004 */
[----:B------:R-:W-:Y:S01]  /*b290*/  FMUL.FTZ R29, R9, R2 ;  /* 0x00000002091d7220 */ /* 0x000fe20000410000 */
[----:B------:R-:W-:Y:S01]  /*b2a0*/  HADD2.F32 R2, -RZ, R44.H1_H1 ;  /* 0x3000002cff027230 */ /* 0x000fe20000004100 */
[----:B------:R-:W-:Y:S02]  /*b2b0*/  FMUL.FTZ R4, R20, R3 ;  /* 0x0000000314047220 */ /* 0x000fe40000410000 */
[----:B------:R-:W-:Y:S01]  /*b2c0*/  FMUL.FTZ R27, R8, R0 ;  /* 0x00000000081b7220 */ /* 0x000fe20000410000 */
[----:B------:R-:W-:Y:S01]  /*b2d0*/  HADD2.F32 R0, -RZ, R43.H1_H1 ;  /* 0x3000002bff007230 */ /* 0x000fe20000004100 */
[C---:B------:R-:W-:Y:S01]  /*b2e0*/  FFMA.FTZ R28, R12.reuse, R5, R4 ;  /* 0x000000050c1c7223 */ /* 0x040fe20000010004 */
[--C-:B------:R-:W-:Y:S01]  /*b2f0*/  HADD2.F32 R4, -RZ, R46.reuse.H1_H1 ;  /* 0x3000002eff047230 */ /* 0x100fe20000004100 */
[----:B------:R-:W-:Y:S01]  /*b300*/  FMUL.FTZ R25, R12, R3 ;  /* 0x000000030c197220 */ /* 0x000fe20000410000 */
[----:B------:R-:W-:Y:S01]  /*b310*/  HADD2.F32 R3, -RZ, R46.H0_H0 ;  /* 0x2000002eff037230 */ /* 0x000fe20000004100 */
[----:B------:R-:W-:-:S02]  /*b320*/  FMUL.FTZ R9, R23, R2 ;  /* 0x0000000217097220 */ /* 0x000fc40000410000 */
[----:B------:R-:W-:Y:S02]  /*b330*/  FMUL.FTZ R8, R22, R0 ;  /* 0x0000000016087220 */ /* 0x000fe40000410000 */
[C---:B------:R-:W-:Y:S02]  /*b340*/  FMUL.FTZ R24, R15.reuse, R2 ;  /* 0x000000020f187220 */ /* 0x040fe40000410000 */
[C---:B------:R-:W-:Y:S02]  /*b350*/  FMUL.FTZ R12, R14.reuse, R0 ;  /* 0x000000000e0c7220 */ /* 0x040fe40000410000 */
[----:B------:R-:W-:Y:S02]  /*b360*/  FFMA.FTZ R15, R15, R4, R9 ;  /* 0x000000040f0f7223 */ /* 0x000fe40000010009 */
[----:B------:R-:W-:Y:S02]  /*b370*/  FFMA.FTZ R14, R14, R3, R8 ;  /* 0x000000030e0e7223 */ /* 0x000fe40000010008 */
[----:B------:R-:W-:-:S02]  /*b380*/  FFMA.FTZ R10, R18, R10, -R31 ;  /* 0x0000000a120a7223 */ /* 0x000fc4000001081f */
[----:B------:R-:W-:Y:S02]  /*b390*/  FFMA.FTZ R9, R17, R7, -R29 ;  /* 0x0000000711097223 */ /* 0x000fe4000001081d */
[----:B------:R-:W-:Y:S02]  /*b3a0*/  FFMA.FTZ R13, R19, R13, -R34 ;  /* 0x0000000d130d7223 */ /* 0x000fe40000010822 */
[----:B------:R-:W-:Y:S02]  /*b3b0*/  FFMA.FTZ R8, R16, R11, -R33 ;  /* 0x0000000b10087223 */ /* 0x000fe40000010821 */
[----:B------:R-:W-:Y:S02]  /*b3c0*/  FFMA.FTZ R7, R21, R6, -R27 ;  /* 0x0000000615077223 */ /* 0x000fe4000001081b */
[----:B------:R-:W-:Y:S02]  /*b3d0*/  FFMA.FTZ R2, R20, R5, -R25 ;  /* 0x0000000514027223 */ /* 0x000fe40000010819 */
[----:B------:R-:W-:-:S02]  /*b3e0*/  FFMA.FTZ R0, R23, R4, -R24 ;  /* 0x0000000417007223 */ /* 0x000fc40000010818 */
[----:B------:R-:W-:Y:S01]  /*b3f0*/  FFMA.FTZ R3, R22, R3, -R12 ;  /* 0x0000000316037223 */ /* 0x000fe2000001080c */
[----:B------:R-:W-:Y:S02]  /*b400*/  F2FP.PACK_AB R9, R9, R10 ;  /* 0x0000000a0909723e */ /* 0x000fe400000000ff */
[----:B------:R-:W-:Y:S02]  /*b410*/  F2FP.PACK_AB R8, R8, R13 ;  /* 0x0000000d0808723e */ /* 0x000fe400000000ff */
[----:B------:R-:W-:Y:S02]  /*b420*/  F2FP.PACK_AB R10, R2, R7 ;  /* 0x00000007020a723e */ /* 0x000fe400000000ff */
[----:B------:R-:W-:Y:S02]  /*b430*/  F2FP.PACK_AB R11, R3, R0 ;  /* 0x00000000030b723e */ /* 0x000fe400000000ff */
[----:B------:R-:W-:Y:S02]  /*b440*/  F2FP.PACK_AB R4, R36, R37 ;  /* 0x000000252404723e */ /* 0x000fe400000000ff */
[----:B------:R-:W-:-:S02]  /*b450*/  F2FP.PACK_AB R5, R32, R35 ;  /* 0x000000232005723e */ /* 0x000fc400000000ff */
[----:B------:R-:W-:Y:S02]  /*b460*/  F2FP.PACK_AB R6, R28, R30 ;  /* 0x0000001e1c06723e */ /* 0x000fe400000000ff */
[----:B------:R-:W-:Y:S01]  /*b470*/  F2FP.PACK_AB R7, R14, R15 ;  /* 0x0000000f0e07723e */ /* 0x000fe200000000ff */
[----:B------:R1:W-:Y:S04]  /*b480*/  STS.128 [R51], R8 ;  /* 0x0000000833007388 */ /* 0x0003e80000000c00 */
[----:B------:R1:W-:Y:S02]  /*b490*/  STS.128 [R26+0x5100], R4 ;  /* 0x005100041a007388 */ /* 0x0003e40000000c00 */
.L_x_326:
[----:B------:R-:W-:Y:S05]  /*b4a0*/  BSYNC B0 ;  /* 0x0000000000007941 */ /* 0x000fea0003800000 */
.L_x_325:
[----:B------:R-:W-:Y:S01]  /*b4b0*/  IADD3 R0, R93, 0x20, RZ ;  /* 0x000000205d007810 */ /* 0x000fe20007ffe0ff */
[----:B------:R-:W-:Y:S03]  /*b4c0*/  BSSY B0, `(.L_x_327) ;  /* 0x000005d000007945 */ /* 0x000fe60003800000 */
[----:B------:R-:W-:-:S13]  /*b4d0*/  ISETP.GE.OR P1, PT, R0, R38, P0 ;  /* 0x000000260000720c */ /* 0x000fda0000726670 */
[----:B------:R-:W-:Y:S05]  /*b4e0*/  @P1 BRA `(.L_x_328) ;  /* 0x000005a000001947 */ /* 0x000fea0003800000 */
[----:B------:R-:W2:Y:S01]  /*b4f0*/  LDL R2, [R1+0x44] ;  /* 0x0000440001027983 */ /* 0x000ea20000100800 */
[C---:B------:R-:W-:Y:S02]  /*b500*/  IADD3 R3, R93.reuse, 0x20, RZ ;  /* 0x000000205d037810 */ /* 0x040fe40007ffe0ff */
[----:B-1----:R-:W-:Y:S01]  /*b510*/  IADD3 R4, R93, 0x20, RZ ;  /* 0x000000205d047810 */ /* 0x002fe20007ffe0ff */
[----:B------:R-:W3:Y:S01]  /*b520*/  LDL R51, [R1+0xd0] ;  /* 0x0000d00001337983 */ /* 0x000ee20000100800 */
[----:B------:R-:W-:Y:S02]  /*b530*/  SHF.L.U32 R3, R3, 0x6, RZ ;  /* 0x0000000603037819 */ /* 0x000fe400000006ff */
[----:B------:R-:W-:Y:S02]  /*b540*/  SHF.L.U32 R4, R4, 0x6, RZ ;  /* 0x0000000604047819 */ /* 0x000fe400000006ff */
[----:B------:R-:W-:Y:S02]  /*b550*/  LOP3.LUT R3, R3, 0x1c0, RZ, 0xc0, !PT ;  /* 0x000001c003037812 */ /* 0x000fe400078ec0ff */
[----:B------:R-:W-:-:S02]  /*b560*/  LOP3.LUT R4, R4, 0x1c0, RZ, 0xc0, !PT ;  /* 0x000001c004047812 */ /* 0x000fc400078ec0ff */
[----:B------:R-:W-:Y:S02]  /*b570*/  IADD3 R0, R84, c[0x0][0x27c], RZ ;  /* 0x00009f0054007a10 */ /* 0x000fe40007ffe0ff */
[----:B------:R-:W-:Y:S02]  /*b580*/  SHF.R.U32.HI R3, RZ, 0x3, R3 ;  /* 0x00000003ff037819 */ /* 0x000fe40000011603 */
[----:B------:R-:W-:-:S04]  /*b590*/  LOP3.LUT R0, R4, 0x38, R0, 0xf8, !PT ;  /* 0x0000003804007812 */ /* 0x000fc800078ef800 */
[----:B------:R-:W-:Y:S01]  /*b5a0*/  LOP3.LUT R0, R0, R3, RZ, 0x3c, !PT ;  /* 0x0000000300007212 */ /* 0x000fe200078e3cff */
[----:B------:R-:W-:-:S03]  /*b5b0*/  HADD2.F32 R13, -RZ, R41.H0_H0 ;  /* 0x20000029ff0d7230 */ /* 0x000fc60000004100 */
[----:B--2---:R-:W-:-:S04]  /*b5c0*/  IADD3 R0, R2, R0, RZ ;  /* 0x0000000002007210 */ /* 0x004fc80007ffe0ff */
[----:B------:R-:W-:Y:S01]  /*b5d0*/  SHF.L.U32 R26, R0, 0x1, RZ ;  /* 0x00000001001a7819 */ /* 0x000fe200000006ff */
[----:B---3--:R-:W1:Y:S04]  /*b5e0*/  LDS.128 R4, [R51] ;  /* 0x0000000033047984 */ /* 0x008e680000000c00 */
[----:B------:R-:W2:Y:S01]  /*b5f0*/  LDS.128 R8, [R26+0x5100] ;  /* 0x005100001a087984 */ /* 0x000ea20000000c00 */
[--C-:B------:R-:W-:Y:S02]  /*b600*/  HADD2.F32 R2, -RZ, R39.reuse.H0_H0 ;  /* 0x20000027ff027230 */ /* 0x100fe40000004100 */
[----:B------:R-:W-:Y:S02]  /*b610*/  HADD2.F32 R0, -RZ, R39.H1_H1 ;  /* 0x30000027ff007230 */ /* 0x000fe40000004100 */
[----:B-1----:R-:W-:-:S02]  /*b620*/  HADD2.F32 R19, -RZ, R4.H0_H0 ;  /* 0x20000004ff137230 */ /* 0x002fc40000004100 */
[----:B------:R-:W-:Y:S02]  /*b630*/  HADD2.F32 R16, -RZ, R4.H1_H1 ;  /* 0x30000004ff107230 */ /* 0x000fe40000004100 */
[----:B--2---:R-:W-:Y:S02]  /*b640*/  HADD2.F32 R4, -RZ, R8.H0_H0 ;  /* 0x20000008ff047230 */ /* 0x004fe40000004100 */
[--C-:B------:R-:W-:Y:S02]  /*b650*/  HADD2.F32 R23, -RZ, R7.reuse.H0_H0 ;  /* 0x20000007ff177230 */ /* 0x100fe40000004100 */
[----:B------:R-:W-:Y:S01]  /*b660*/  HADD2.F32 R22, -RZ, R7.H1_H1 ;  /* 0x30000007ff167230 */ /* 0x000fe20000004100 */
[C---:B------:R-:W-:Y:S01]  /*b670*/  FMUL.FTZ R7, R2.reuse, R19 ;  /* 0x0000001302077220 */ /* 0x040fe20000410000 */
        /* <DEDUP_REMOVED lines=15> */
[C---:B------:R-:W-:Y:S01]  /*b770*/  FMUL.FTZ R4, R5.reuse, R18 ;  /* 0x0000001205047220 */ /* 0x040fe20000410000 */
[----:B------:R-:W-:Y:S01]  /*b780*/  HADD2.F32 R6, -RZ, R9.H0_H0 ;  /* 0x20000009ff067230 */ /* 0x000fe20000004100 */
[----:B------:R-:W-:Y:S01]  /*b790*/  FMUL.FTZ R33, R0, R3 ;  /* 0x0000000300217220 */ /* 0x000fe20000410000 */
[----:B------:R-:W-:Y:S02]  /*b7a0*/  HADD2.F32 R10, -RZ, R43.H0_H0 ;  /* 0x2000002bff0a7230 */ /* 0x000fe40000004100 */
[----:B------:R-:W-:Y:S02]  /*b7b0*/  HADD2.F32 R2, -RZ, R40.H1_H1 ;  /* 0x30000028ff027230 */ /* 0x000fe40000004100 */
[----:B------:R-:W-:Y:S01]  /*b7c0*/  HADD2.F32 R0, -RZ, R41.H1_H1 ;  /* 0x30000029ff007230 */ /* 0x000fe20000004100 */
[-C--:B------:R-:W-:Y:S01]  /*b7d0*/  FMUL.FTZ R31, R5, R6.reuse ;  /* 0x00000006051f7220 */ /* 0x080fe20000410000 */
        /* <DEDUP_REMOVED lines=15> */
[-C--:B------:R-:W-:Y:S01]  /*b8d0*/  FFMA.FTZ R28, R5, R12.reuse, R4 ;  /* 0x0000000c051c7223 */ /* 0x080fe20000010004 */
[--C-:B------:R-:W-:Y:S01]  /*b8e0*/  HADD2.F32 R4, -RZ, R46.reuse.H1_H1 ;  /* 0x3000002eff047230 */ /* 0x100fe20000004100 */
[----:B------:R-:W-:Y:S01]  /*b8f0*/  FMUL.FTZ R25, R3, R12 ;  /* 0x0000000c03197220 */ /* 0x000fe20000410000 */
[----:B------:R-:W-:Y:S01]  /*b900*/  HADD2.F32 R3, -RZ, R46.H0_H0 ;  /* 0x2000002eff037230 */ /* 0x000fe20000004100 */
[----:B------:R-:W-:-:S02]  /*b910*/  FMUL.FTZ R9, R2, R23 ;  /* 0x0000001702097220 */ /* 0x000fc40000410000 */
[----:B------:R-:W-:Y:S02]  /*b920*/  FMUL.FTZ R8, R0, R22 ;  /* 0x0000001600087220 */ /* 0x000fe40000410000 */
[-C--:B------:R-:W-:Y:S02]  /*b930*/  FMUL.FTZ R24, R2, R15.reuse ;  /* 0x0000000f02187220 */ /* 0x080fe40000410000 */
[-C--:B------:R-:W-:Y:S02]  /*b940*/  FMUL.FTZ R12, R0, R14.reuse ;  /* 0x0000000e000c7220 */ /* 0x080fe40000410000 */
        /* <DEDUP_REMOVED lines=20> */
.L_x_328:
[----:B------:R-:W-:Y:S05]  /*ba90*/  BSYNC B0 ;  /* 0x0000000000007941 */ /* 0x000fea0003800000 */
.L_x_327:
        /* <DEDUP_REMOVED lines=94> */
.L_x_330:
[----:B------:R-:W-:Y:S05]  /*c080*/  BSYNC B0 ;  /* 0x0000000000007941 */ /* 0x000fea0003800000 */
.L_x_329:
[----:B------:R-:W-:-:S04]  /*c090*/  IADD3 R0, R93, 0x60, RZ ;  /* 0x000000605d007810 */ /* 0x000fc80007ffe0ff */
        /* <DEDUP_REMOVED lines=92> */
.L_x_320:
[----:B------:R-:W-:Y:S05]  /*c660*/  BSYNC B2 ;  /* 0x0000000000027941 */ /* 0x000fea0003800000 */
.L_x_304:
[----:B------:R-:W-:Y:S01]  /*c670*/  IMAD R0, R49, c[0x0][0x208], RZ ;  /* 0x0000820031007a24 */ /* 0x000fe200078e02ff */
[----:B------:R-:W-:-:S04]  /*c680*/  DEPBAR.LE SB0, 0x0 ;  /* 0x000080000000791a */ /* 0x000fc80000000000 */
[----:B-1----:R-:W-:Y:S01]  /*c690*/  IMAD.WIDE.U32 R2, R240, c[0x0][0x208], RZ ;  /* 0x00008200f0027a25 */ /* 0x002fe200078e00ff */
[----:B------:R-:W-:Y:S01]  /*c6a0*/  BAR.SYNC.DEFER_BLOCKING 0x0 ;  /* 0x0000000000007b1d */ /* 0x000fe20000010000 */
[----:B------:R-:W-:Y:S02]  /*c6b0*/  ISETP.GE.AND P0, PT, R244, c[0x0][0x1d4], PT ;  /* 0x00007500f4007a0c */ /* 0x000fe40003f06270 */
[----:B------:R-:W-:Y:S01]  /*c6c0*/  IMAD R0, R240, c[0x0][0x20c], R0 ;  /* 0x00008300f0007a24 */ /* 0x000fe200078e0200 */
[----:B------:R-:W-:Y:S01]  /*c6d0*/  SHF.L.U32 R37, R244, 0x1, RZ ;  /* 0x00000001f4257819 */ /* 0x000fe200000006ff */
[----:B--2---:R-:W-:Y:S01]  /*c6e0*/  IMAD.WIDE.U32 R6, R48, c[0x0][0x210], RZ ;  /* 0x0000840030067a25 */ /* 0x004fe200078e00ff */
[----:B------:R-:W-:Y:S01]  /*c6f0*/  ISETP.LT.OR P3, PT, R47, 0x1, P0 ;  /* 0x000000012f00780c */ /* 0x000fe20000761670 */
[----:B------:R-:W-:Y:S01]  /*c700*/  BSSY B0, `(.L_x_331) ;  /* 0x000018c000007945 */ /* 0x000fe20003800000 */
[----:B------:R-:W-:Y:S01]  /*c710*/  IADD3 R3, R3, R0, RZ ;  /* 0x0000000003037210 */ /* 0x000fe20007ffe0ff */
[----:B------:R-:W-:Y:S01]  /*c720*/  IMAD R0, R50, c[0x0][0x218], RZ ;  /* 0x0000860032007a24 */ /* 0x000fe200078e02ff */
[----:B------:R-:W-:Y:S01]  /*c730*/  STL.64 [R1], R6 ;  /* 0x0000000601007387 */ /* 0x000fe20000100a00 */
[----:B------:R-:W-:Y:S01]  /*c740*/  IMAD R4, R48, c[0x0][0x214], R7 ;  /* 0x0000850030047a24 */ /* 0x000fe200078e0207 */
[----:B------:R-:W-:Y:S01]  /*c750*/  ISETP.LT.OR P6, PT, R47, 0x11, P0 ;  /* 0x000000112f00780c */ /* 0x000fe200007c1670 */
[----:B------:R-:W-:Y:S01]  /*c760*/  IMAD.WIDE.U32 R2, R235, c[0x0][0x218], R2 ;  /* 0x00008600eb027a25 */ /* 0x000fe200078e0002 */
[----:B------:R-:W-:-:S02]  /*c770*/  ISETP.LT.OR P5, PT, R47, 0x21, P0 ;  /* 0x000000212f00780c */ /* 0x000fc400007a1670 */
[----:B------:R-:W-:Y:S01]  /*c780*/  STL [R1+0x8], R4 ;  /* 0x0000080401007387 */ /* 0x000fe20000100800 */
[----:B------:R-:W-:Y:S01]  /*c790*/  IMAD R0, R235, c[0x0][0x21c], R0 ;  /* 0x00008700eb007a24 */ /* 0x000fe200078e0200 */
[----:B------:R-:W-:Y:S02]  /*c7a0*/  IADD3 R2, P1, R2, R6, RZ ;  /* 0x0000000602027210 */ /* 0x000fe40007f3e0ff */
[C---:B------:R-:W-:Y:S02]  /*c7b0*/  ISETP.LT.OR P4, PT, R47.reuse, 0x31, P0 ;  /* 0x000000312f00780c */ /* 0x040fe40000781670 */
[----:B------:R-:W-:Y:S02]  /*c7c0*/  IADD3.X R3, R4, R3, R0, P1, !PT ;  /* 0x0000000304037210 */ /* 0x000fe40000ffe400 */
[----:B------:R-:W-:Y:S01]  /*c7d0*/  LEA R0, P1, R2, c[0x0][0x1f8], 0x1 ;  /* 0x00007e0002007a11 */ /* 0x000fe200078208ff */
[----:B------:R-:W-:Y:S01]  /*c7e0*/  LDSM.16.M88.4 R32, [R198] ;  /* 0x00000000c620783b */ /* 0x000fe20000000200 */
[----:B------:R-:W-:-:S02]  /*c7f0*/  ISETP.LT.OR P2, PT, R47, 0x41, P0 ;  /* 0x000000412f00780c */ /* 0x000fc40000741670 */
[----:B------:R-:W-:Y:S01]  /*c800*/  LEA.HI.X R3, R2, c[0x0][0x1fc], R3, 0x1, P1 ;  /* 0x00007f0002037a11 */ /* 0x000fe200008f0c03 */
[----:B------:R-:W-:Y:S01]  /*c810*/  LDSM.16.M88.4 R48, [R95] ;  /* 0x000000005f30783b */ /* 0x000fe20000000200 */
[----:B------:R-:W-:-:S03]  /*c820*/  SHF.L.U64.HI R36, R244, 0x1, R245 ;  /* 0x00000001f4247819 */ /* 0x000fc600000102f5 */
[----:B------:R-:W1:Y:S04]  /*c830*/  SHFL.IDX PT, R2, R0, RZ, 0x181f ;  /* 0x00181fff00027589 */ /* 0x000e6800000e0000 */
[----:B------:R-:W2:Y:S04]  /*c840*/  SHFL.IDX PT, R5, R3, RZ, 0x181f ;  /* 0x00181fff03057589 */ /* 0x000ea800000e0000 */
[----:B------:R-:W3:Y:S04]  /*c850*/  SHFL.IDX PT, R4, R0, 0x1, 0x181f ;  /* 0x00381f0000047f89 */ /* 0x000ee800000e0000 */
[----:B------:R-:W-:Y:S04]  /*c860*/  SHFL.IDX PT, R7, R3, 0x1, 0x181f ;  /* 0x00381f0003077f89 */ /* 0x000fe800000e0000 */
[----:B------:R-:W-:Y:S04]  /*c870*/  SHFL.IDX PT, R6, R0, 0x2, 0x181f ;  /* 0x00581f0000067f89 */ /* 0x000fe800000e0000 */
[----:B------:R-:W-:Y:S04]  /*c880*/  SHFL.IDX PT, R11, R3, 0x2, 0x181f ;  /* 0x00581f00030b7f89 */ /* 0x000fe800000e0000 */
[----:B------:R-:W4:Y:S01]  /*c890*/  SHFL.IDX PT, R10, R0, 0x3, 0x181f ;  /* 0x00781f00000a7f89 */ /* 0x000f2200000e0000 */
[----:B-1----:R-:W-:-:S03]  /*c8a0*/  IADD3 R2, P0, R2, R37, RZ ;  /* 0x0000002502027210 */ /* 0x002fc60007f1e0ff */
[----:B------:R-:W-:Y:S04]  /*c8b0*/  SHFL.IDX PT, R0, R0, 0x4, 0x181f ;  /* 0x00981f0000007f89 */ /* 0x000fe800000e0000 */
[----:B------:R-:W-:Y:S04]  /*c8c0*/  LDSM.16.M88.4 R28, [R198+0x2000] ;  /* 0x00200000c61c783b */ /* 0x000fe80000000200 */
[----:B------:R-:W1:Y:S01]  /*c8d0*/  SHFL.IDX PT, R12, R3, 0x3, 0x181f ;  /* 0x00781f00030c7f89 */ /* 0x000e6200000e0000 */
[----:B------:R-:W-:Y:S03]  /*c8e0*/  HMMA.16816.F32 R68, R32, R50, RZ ;  /* 0x000000322044723c */ /* 0x000fe600000018ff */
[----:B------:R2:W-:Y:S04]  /*c8f0*/  SHFL.IDX PT, R13, R3, 0x4, 0x181f ;  /* 0x00981f00030d7f89 */ /* 0x0005e800000e0000 */
[----:B------:R-:W-:Y:S04]  /*c900*/  LDSM.16.M88.4 R24, [R201] ;  /* 0x00000000c918783b */ /* 0x000fe80000000200 */
[----:B------:R-:W-:Y:S04]  /*c910*/  LDSM.16.M88.4 R52, [R202] ;  /* 0x00000000ca34783b */ /* 0x000fe80000000200 */
[----:B------:R-:W-:Y:S04]  /*c920*/  LDSM.16.M88.4 R72, [R95+0x800] ;  /* 0x000800005f48783b */ /* 0x000fe80000000200 */
[----:B------:R-:W-:Y:S04]  /*c930*/  LDSM.16.M88.4 R100, [R95+0x1000] ;  /* 0x001000005f64783b */ /* 0x000fe80000000200 */
[----:B------:R-:W-:Y:S01]  /*c940*/  LDSM.16.M88.4 R108, [R95+0x1800] ;  /* 0x001800005f6c783b */ /* 0x000fe20000000200 */
[----:B--2---:R-:W-:-:S03]  /*c950*/  IADD3.X R3, R5, R36, RZ, P0, !PT ;  /* 0x0000002405037210 */ /* 0x004fc600007fe4ff */
[----:B------:R-:W-:Y:S01]  /*c960*/  LDSM.16.M88.4 R116, [R95+0x2000] ;  /* 0x002000005f74783b */ /* 0x000fe20000000200 */
[-C--:B---3--:R-:W-:Y:S02]  /*c970*/  IADD3 R8, P0, R4, R37.reuse, RZ ;  /* 0x0000002504087210 */ /* 0x088fe40007f1e0ff */
[-C--:B----4-:R-:W-:Y:S01]  /*c980*/  IADD3 R4, P1, R10, R37.reuse, RZ ;  /* 0x000000250a047210 */ /* 0x090fe20007f3e0ff */
[----:B------:R-:W2:Y:S01]  /*c990*/  LDSM.16.M88.4 R20, [R201+0x2000] ;  /* 0x00200000c914783b */ /* 0x000ea20000000200 */
[-C--:B------:R-:W-:Y:S02]  /*c9a0*/  IADD3.X R9, R7, R36.reuse, RZ, P0, !PT ;  /* 0x0000002407097210 */ /* 0x080fe400007fe4ff */
[-C--:B------:R-:W-:Y:S01]  /*c9b0*/  IADD3 R6, P0, R6, R37.reuse, RZ ;  /* 0x0000002506067210 */ /* 0x080fe20007f1e0ff */
[----:B------:R-:W-:Y:S01]  /*c9c0*/  LDSM.16.M88.4 R96, [R206] ;  /* 0x00000000ce60783b */ /* 0x000fe20000000200 */
[-C--:B-1----:R-:W-:Y:S01]  /*c9d0*/  IADD3.X R5, R12, R36.reuse, RZ, P1, !PT ;  /* 0x000000240c057210 */ /* 0x082fe20000ffe4ff */
[----:B------:R-:W-:Y:S01]  /*c9e0*/  HMMA.16816.F32 R56, R28, R48, RZ ;  /* 0x000000301c38723c */ /* 0x000fe200000018ff */
[----:B------:R-:W-:Y:S01]  /*c9f0*/  IADD3.X R7, R11, R36, RZ, P0, !PT ;  /* 0x000000240b077210 */ /* 0x000fe200007fe4ff */
[----:B------:R-:W-:Y:S04]  /*ca00*/  LDSM.16.M88.4 R104, [R205] ;  /* 0x00000000cd68783b */ /* 0x000fe80000000200 */
[----:B------:R-:W-:Y:S04]  /*ca10*/  LDSM.16.M88.4 R112, [R204] ;  /* 0x00000000cc70783b */ /* 0x000fe80000000200 */
[----:B------:R-:W-:Y:S04]  /*ca20*/  LDSM.16.M88.4 R120, [R203] ;  /* 0x00000000cb78783b */ /* 0x000fe80000000200 */
[----:B------:R-:W-:Y:S01]  /*ca30*/  @!PT LDS RZ, [RZ] ;  /* 0x00000000fffff984 */ /* 0x000fe20000000800 */
[----:B------:R-:W-:Y:S01]  /*ca40*/  @!PT LDS RZ, [RZ] ;  /* 0x00000000fffff984 */ /* 0x000fe20000000800 */
[----:B------:R-:W-:Y:S01]  /*ca50*/  @!PT LDS RZ, [RZ] ;  /* 0x00000000fffff984 */ /* 0x000fe20000000800 */
[----:B------:R1:W-:Y:S04]  /*ca60*/  LDGSTS.E.BYPASS.LTC128B.128 [R209+0x100], [R2.64], !P3 ;  /* 0x0010000002d17fae */ /* 0x0003e8000d901d48 */
[----:B------:R3:W-:Y:S04]  /*ca70*/  LDGSTS.E.BYPASS.LTC128B.128 [R209+0x900], [R8.64], !P6 ;  /* 0x0090000008d17fae */ /* 0x0007e8000f101d48 */
[----:B------:R4:W-:Y:S04]  /*ca80*/  LDGSTS.E.BYPASS.LTC128B.128 [R209+0x1100], [R6.64], !P5 ;  /* 0x0110000006d17fae */ /* 0x0009e8000e901d48 */
[----:B------:R4:W-:Y:S01]  /*ca90*/  LDGSTS.E.BYPASS.LTC128B.128 [R209+0x1900], [R4.64], !P4 ;  /* 0x0190000004d17fae */ /* 0x0009e2000e101d48 */
[----:B--2---:R-:W-:Y:S01]  /*caa0*/  HMMA.16816.F32 R56, R20, R52, R56 ;  /* 0x000000341438723c */ /* 0x004fe20000001838 */
[----:B-1----:R-:W-:-:S07]  /*cab0*/  IADD3 R2, P0, R0, R37, RZ ;  /* 0x0000002500027210 */ /* 0x002fce0007f1e0ff */
[----:B---3--:R-:W-:Y:S01]  /*cac0*/  HMMA.16816.F32 R8, R32, R48, RZ ;  /* 0x000000302008723c */ /* 0x008fe200000018ff */
[----:B------:R-:W-:Y:S02]  /*cad0*/  IADD3.X R3, R13, R36, RZ, P0, !PT ;  /* 0x000000240d037210 */ /* 0x000fe400007fe4ff */
[----:B------:R-:W-:-:S03]  /*cae0*/  ISETP.GT.AND P0, PT, R161, R252, PT ;  /* 0x000000fca100720c */ /* 0x000fc60003f04270 */
[----:B------:R1:W-:Y:S04]  /*caf0*/  LDGSTS.E.BYPASS.LTC128B.128 [R209+0x2100], [R2.64], !P2 ;  /* 0x0210000002d17fae */ /* 0x0003e8000d101d48 */
[----:B------:R-:W-:Y:S04]  /*cb00*/  LDSM.16.M88.4 R40, [R197] ;  /* 0x00000000c528783b */ /* 0x000fe80000000200 */
[----:B------:R-:W2:Y:S04]  /*cb10*/  LDSM.16.M88.4 R16, [R199] ;  /* 0x00000000c710783b */ /* 0x000ea80000000200 */
[----:B------:R-:W3:Y:S04]  /*cb20*/  LDSM.16.M88.4 R12, [R199+0x2000] ;  /* 0x00200000c70c783b */ /* 0x000ee80000000200 */
[----:B------:R-:W-:Y:S02]  /*cb30*/  LDSM.16.M88.4 R44, [R194] ;  /* 0x00000000c22c783b */ /* 0x000fe40000000200 */
[----:B------:R-:W-:Y:S02]  /*cb40*/  HMMA.16816.F32 R60, R24, R52, R8 ;  /* 0x00000034183c723c */ /* 0x000fe40000001808 */
[----:B------:R-:W5:Y:S04]  /*cb50*/  LDSM.16.M88.4 R8, [R200] ;  /* 0x00000000c808783b */ /* 0x000f680000000200 */
[----:B----4-:R-:W4:Y:S04]  /*cb60*/  LDSM.16.M88.4 R4, [R200+0x2000] ;  /* 0x00200000c804783b */ /* 0x010f280000000200 */
[----:B------:R-:W0:Y:S11]  /*cb70*/  LDGDEPBAR ;  /* 0x00000000000079af */ /* 0x000e360000000000 */
[----:B------:R-:W-:Y:S03]  /*cb80*/  @!UPT UIADD3 URZ, URZ, URZ, URZ ;  /* 0x0000003f3f3ff290 */ /* 0x000fe6000fffe03f */
[----:B--2---:R-:W-:Y:S08]  /*cb90*/  HMMA.16816.F32 R64, R16, R40, R60 ;  /* 0x000000281040723c */ /* 0x004ff0000000183c */
[----:B------:R-:W-:Y:S08]  /*cba0*/  HMMA.16816.F32 R60, R28, R50, RZ ;  /* 0x000000321c3c723c */ /* 0x000ff000000018ff */
[----:B---3--:R-:W-:Y:S08]  /*cbb0*/  HMMA.16816.F32 R48, R12, R40, R56 ;  /* 0x000000280c30723c */ /* 0x008ff00000001838 */
[----:B------:R-:W-:Y:S08]  /*cbc0*/  HMMA.16816.F32 R56, R24, R54, R68 ;  /* 0x000000361838723c */ /* 0x000ff00000001844 */
[----:B-----5:R-:W-:Y:S08]  /*cbd0*/  HMMA.16816.F32 R68, R8, R44, R64 ;  /* 0x0000002c0844723c */ /* 0x020ff00000001840 */
[----:B------:R-:W-:Y:S08]  /*cbe0*/  HMMA.16816.F32 R64, R20, R54, R60 ;  /* 0x000000361440723c */ /* 0x000ff0000000183c */
[----:B------:R-:W-:Y:S08]  /*cbf0*/  HMMA.16816.F32 R60, R32, R72, RZ ;  /* 0x00000048203c723c */ /* 0x000ff000000018ff */
[----:B----4-:R-:W-:Y:S01]  /*cc00*/  HMMA.16816.F32 R80, R4, R44, R48 ;  /* 0x0000002c0450723c */ /* 0x010fe20000001830 */
[----:B------:R-:W2:Y:S01]  /*cc10*/  LDSM.16.M88.4 R48, [R197+0x800] ;  /* 0x00080000c530783b */ /* 0x000ea20000000200 */
[----:B------:R-:W-:-:S04]  /*cc20*/  FMUL.FTZ R0, R68, c[0x0][0x320] ;  /* 0x0000c80044007a20 */ /* 0x000fc80000410000 */
[----:B------:R3:W4:Y:S02]  /*cc30*/  MUFU.TANH R158, R0 ;  /* 0x00000000009e7308 */ /* 0x0007240000002400 */
[----:B------:R-:W-:Y:S08]  /*cc40*/  HMMA.16816.F32 R52, R16, R42, R56 ;  /* 0x0000002a1034723c */ /* 0x000ff00000001838 */
[----:B------:R-:W-:Y:S01]  /*cc50*/  HMMA.16816.F32 R56, R28, R72, RZ ;  /* 0x000000481c38723c */ /* 0x000fe200000018ff */
[----:B---3--:R-:W-:-:S07]  /*cc60*/  FMUL.FTZ R0, R69, c[0x0][0x320] ;  /* 0x0000c80045007a20 */ /* 0x008fce0000410000 */
[----:B------:R-:W-:Y:S01]  /*cc70*/  HMMA.16816.F32 R60, R24, R96, R60 ;  /* 0x00000060183c723c */ /* 0x000fe2000000183c */
[----:B------:R3:W1:Y:S07]  /*cc80*/  MUFU.TANH R157, R0 ;  /* 0x00000000009d7308 */ /* 0x00066e0000002400 */
[----:B------:R-:W-:Y:S01]  /*cc90*/  HMMA.16816.F32 R64, R12, R42, R64 ;  /* 0x0000002a0c40723c */ /* 0x000fe20000001840 */
[----:B------:R-:W5:Y:S01]  /*cca0*/  LDSM.16.M88.4 R40, [R194+0x800] ;  /* 0x00080000c228783b */ /* 0x000f620000000200 */
[----:B---3--:R-:W-:-:S04]  /*ccb0*/  FMUL.FTZ R0, R70, c[0x0][0x320] ;  /* 0x0000c80046007a20 */ /* 0x008fc80000410000 */
[----:B------:R3:W1:Y:S10]  /*ccc0*/  MUFU.TANH R156, R0 ;  /* 0x00000000009c7308 */ /* 0x0006740000002400 */
[----:B--2---:R-:W-:Y:S08]  /*ccd0*/  HMMA.16816.F32 R60, R16, R48, R60 ;  /* 0x00000030103c723c */ /* 0x004ff0000000183c */
[----:B------:R-:W-:Y:S01]  /*cce0*/  HMMA.16816.F32 R76, R4, R46, R64 ;  /* 0x0000002e044c723c */ /* 0x000fe20000001840 */
[----:B---3--:R-:W-:-:S07]  /*ccf0*/  FMUL.FTZ R0, R71, c[0x0][0x320] ;  /* 0x0000c80047007a20 */ /* 0x008fce0000410000 */
[----:B------:R-:W-:Y:S01]  /*cd00*/  HMMA.16816.F32 R68, R8, R46, R52 ;  /* 0x0000002e0844723c */ /* 0x000fe20000001834 */
[----:B------:R2:W3:Y:S07]  /*cd10*/  MUFU.TANH R155, R0 ;  /* 0x00000000009b7308 */ /* 0x0004ee0000002400 */
[----:B------:R-:W-:Y:S08]  /*cd20*/  HMMA.16816.F32 R52, R20, R96, R56 ;  /* 0x000000601434723c */ /* 0x000ff00000001838 */
[----:B------:R-:W-:Y:S01]  /*cd30*/  HMMA.16816.F32 R56, R32, R74, RZ ;  /* 0x0000004a2038723c */ /* 0x000fe200000018ff */
[----:B--2---:R-:W-:-:S04]  /*cd40*/  FMUL.FTZ R0, R80, c[0x0][0x320] ;  /* 0x0000c80050007a20 */ /* 0x004fc80000410000 */
[----:B------:R2:W1:Y:S03]  /*cd50*/  MUFU.TANH R154, R0 ;  /* 0x00000000009a7308 */ /* 0x0004660000002400 */
[----:B------:R-:W-:Y:S08]  /*cd60*/  HMMA.16816.F32 R64, R28, R74, RZ ;  /* 0x0000004a1c40723c */ /* 0x000ff000000018ff */
[----:B------:R-:W-:Y:S01]  /*cd70*/  HMMA.16816.F32 R44, R12, R48, R52 ;  /* 0x000000300c2c723c */ /* 0x000fe20000001834 */
[----:B--2---:R-:W-:-:S07]  /*cd80*/  FMUL.FTZ R0, R81, c[0x0][0x320] ;  /* 0x0000c80051007a20 */ /* 0x004fce0000410000 */
[-C--:B------:R-:W-:Y:S01]  /*cd90*/  HMMA.16816.F32 R52, R24, R98.reuse, R56 ;  /* 0x000000621834723c */ /* 0x080fe20000001838 */
[----:B------:R2:W1:Y:S07]  /*cda0*/  MUFU.TANH R153, R0 ;  /* 0x0000000000997308 */ /* 0x00046e0000002400 */
[----:B------:R-:W-:Y:S08]  /*cdb0*/  HMMA.16816.F32 R64, R20, R98, R64 ;  /* 0x000000621440723c */ /* 0x000ff00000001840 */
[----:B------:R-:W-:Y:S01]  /*cdc0*/  HMMA.16816.F32 R56, R28, R100, RZ ;  /* 0x000000641c38723c */ /* 0x000fe200000018ff */
[----:B--2---:R-:W-:-:S04]  /*cdd0*/  FMUL.FTZ R0, R82, c[0x0][0x320] ;  /* 0x0000c80052007a20 */ /* 0x004fc80000410000 */
[----:B------:R2:W1:Y:S03]  /*cde0*/  MUFU.TANH R149, R0 ;  /* 0x0000000000957308 */ /* 0x0004660000002400 */
[-C--:B------:R-:W-:Y:S08]  /*cdf0*/  HMMA.16816.F32 R52, R16, R50.reuse, R52 ;  /* 0x000000321034723c */ /* 0x080ff00000001834 */
[----:B------:R-:W-:Y:S01]  /*ce00*/  HMMA.16816.F32 R64, R12, R50, R64 ;  /* 0x000000320c40723c */ /* 0x000fe20000001840 */
[----:B------:R-:W-:Y:S01]  /*ce10*/  LDSM.16.M88.4 R48, [R194+0x1000] ;  /* 0x00100000c230783b */ /* 0x000fe20000000200 */
[----:B--2---:R-:W-:-:S06]  /*ce20*/  FMUL.FTZ R0, R83, c[0x0][0x320] ;  /* 0x0000c80053007a20 */ /* 0x004fcc0000410000 */
[C---:B-----5:R-:W-:Y:S01]  /*ce30*/  HMMA.16816.F32 R80, R4.reuse, R40, R44 ;  /* 0x000000280450723c */ /* 0x060fe2000000182c */
[----:B------:R-:W2:Y:S01]  /*ce40*/  LDSM.16.M88.4 R44, [R197+0x1000] ;  /* 0x00100000c52c783b */ /* 0x000ea20000000200 */
[----:B------:R5:W1:Y:S11]  /*ce50*/  MUFU.TANH R150, R0 ;  /* 0x0000000000967308 */ /* 0x000a760000002400 */
[----:B------:R-:W-:Y:S03]  /*ce60*/  @!UPT UIADD3 URZ, URZ, URZ, URZ ;  /* 0x0000003f3f3ff290 */ /* 0x000fe6000fffe03f */
[----:B------:R-:W-:Y:S01]  /*ce70*/  HMMA.16816.F32 R72, R4, R42, R64 ;  /* 0x0000002a0448723c */ /* 0x000fe20000001840 */
[----:B-----5:R-:W-:-:S04]  /*ce80*/  FMUL.FTZ R0, R68, c[0x0][0x320] ;  /* 0x0000c80044007a20 */ /* 0x020fc80000410000 */
[----:B------:R5:W1:Y:S03]  /*ce90*/  MUFU.TANH R152, R0 ;  /* 0x0000000000987308 */ /* 0x000a660000002400 */
        /* <DEDUP_REMOVED lines=8> */
[----:B--2---:R-:W-:Y:S01]  /*cf20*/  HMMA.16816.F32 R64, R12, R46, R64 ;  /* 0x0000002e0c40723c */ /* 0x004fe20000001840 */
[----:B-----5:R-:W-:-:S07]  /*cf30*/  FMUL.FTZ R0, R71, c[0x0][0x320] ;  /* 0x0000c80047007a20 */ /* 0x020fce0000410000 */
[----:B------:R-:W-:Y:S01]  /*cf40*/  HMMA.16816.F32 R68, R8, R40, R60 ;  /* 0x000000280844723c */ /* 0x000fe2000000183c */
[----:B------:R2:W1:Y:S07]  /*cf50*/  MUFU.TANH R147, R0 ;  /* 0x0000000000937308 */ /* 0x00046e0000002400 */
[----:B------:R-:W-:Y:S01]  /*cf60*/  HMMA.16816.F32 R60, R32, R100, RZ ;  /* 0x00000064203c723c */ /* 0x000fe200000018ff */
[----:B--2---:R-:W-:-:S04]  /*cf70*/  FMUL.FTZ R0, R76, c[0x0][0x320] ;  /* 0x0000c8004c007a20 */ /* 0x004fc80000410000 */
[----:B------:R2:W1:Y:S11]  /*cf80*/  MUFU.TANH R146, R0 ;  /* 0x0000000000927308 */ /* 0x0004760000002400 */
[----:B------:R-:W-:Y:S08]  /*cf90*/  @!UPT UIADD3 URZ, URZ, URZ, URZ ;  /* 0x0000003f3f3ff290 */ /* 0x000ff0000fffe03f */
[----:B------:R-:W-:Y:S01]  /*cfa0*/  HMMA.16816.F32 R60, R24, R104, R60 ;  /* 0x00000068183c723c */ /* 0x000fe2000000183c */
[----:B--2---:R-:W-:-:S04]  /*cfb0*/  FMUL.FTZ R0, R77, c[0x0][0x320] ;  /* 0x0000c8004d007a20 */ /* 0x004fc80000410000 */
[----:B------:R2:W1:Y:S11]  /*cfc0*/  MUFU.TANH R145, R0 ;  /* 0x0000000000917308 */ /* 0x0004760000002400 */
[----:B------:R-:W-:Y:S08]  /*cfd0*/  @!UPT UIADD3 URZ, URZ, URZ, URZ ;  /* 0x0000003f3f3ff290 */ /* 0x000ff0000fffe03f */
[----:B------:R-:W-:Y:S01]  /*cfe0*/  HMMA.16816.F32 R60, R16, R44, R60 ;  /* 0x0000002c103c723c */ /* 0x000fe2000000183c */
[----:B--2---:R-:W-:-:S04]  /*cff0*/  FMUL.FTZ R0, R78, c[0x0][0x320] ;  /* 0x0000c8004e007a20 */ /* 0x004fc80000410000 */
[----:B------:R2:W1:Y:S02]  /*d000*/  MUFU.TANH R141, R0 ;  /* 0x00000000008d7308 */ /* 0x0004640000002400 */
[----:B--2---:R-:W-:-:S06]  /*d010*/  FMUL.FTZ R0, R79, c[0x0][0x320] ;  /* 0x0000c8004f007a20 */ /* 0x004fcc0000410000 */
[----:B------:R2:W1:Y:S02]  /*d020*/  MUFU.TANH R142, R0 ;  /* 0x00000000008e7308 */ /* 0x0004640000002400 */
[----:B--2---:R-:W-:-:S06]  /*d030*/  FMUL.FTZ R0, R68, c[0x0][0x320] ;  /* 0x0000c80044007a20 */ /* 0x004fcc0000410000 */
[----:B------:R2:W1:Y:S02]  /*d040*/  MUFU.TANH R144, R0 ;  /* 0x0000000000907308 */ /* 0x0004640000002400 */
[----:B--2---:R-:W-:-:S06]  /*d050*/  FMUL.FTZ R0, R69, c[0x0][0x320] ;  /* 0x0000c80045007a20 */ /* 0x004fcc0000410000 */
[----:B------:R2:W1:Y:S02]  /*d060*/  MUFU.TANH R143, R0 ;  /* 0x00000000008f7308 */ /* 0x0004640000002400 */
[----:B--2---:R-:W-:-:S06]  /*d070*/  FMUL.FTZ R0, R70, c[0x0][0x320] ;  /* 0x0000c80046007a20 */ /* 0x004fcc0000410000 */
[----:B------:R2:W1:Y:S02]  /*d080*/  MUFU.TANH R140, R0 ;  /* 0x00000000008c7308 */ /* 0x0004640000002400 */
[----:B--2---:R-:W-:Y:S02]  /*d090*/  FMUL.FTZ R0, R71, c[0x0][0x320] ;  /* 0x0000c80047007a20 */ /* 0x004fe40000410000 */
[----:B------:R-:W-:Y:S04]  /*d0a0*/  HMMA.16816.F32 R68, R8, R42, R52 ;  /* 0x0000002a0844723c */ /* 0x000fe80000001834 */
[----:B------:R2:W1:Y:S04]  /*d0b0*/  MUFU.TANH R139, R0 ;  /* 0x00000000008b7308 */ /* 0x0004680000002400 */
[----:B------:R-:W-:Y:S08]  /*d0c0*/  HMMA.16816.F32 R52, R20, R104, R56 ;  /* 0x000000681434723c */ /* 0x000ff00000001838 */
[----:B------:R-:W-:Y:S01]  /*d0d0*/  HMMA.16816.F32 R56, R32, R102, RZ ;  /* 0x000000662038723c */ /* 0x000fe200000018ff */
[----:B--2---:R-:W-:-:S04]  /*d0e0*/  FMUL.FTZ R0, R80, c[0x0][0x320] ;  /* 0x0000c80050007a20 */ /* 0x004fc80000410000 */
[----:B------:R2:W1:Y:S11]  /*d0f0*/  MUFU.TANH R138, R0 ;  /* 0x00000000008a7308 */ /* 0x0004760000002400 */
[----:B------:R-:W-:Y:S01]  /*d100*/  HMMA.16816.F32 R40, R12, R44, R52 ;  /* 0x0000002c0c28723c */ /* 0x000fe20000001834 */
[----:B--2---:R-:W-:-:S07]  /*d110*/  FMUL.FTZ R0, R81, c[0x0][0x320] ;  /* 0x0000c80051007a20 */ /* 0x004fce0000410000 */
[----:B------:R-:W-:Y:S01]  /*d120*/  HMMA.16816.F32 R52, R24, R106, R56 ;  /* 0x0000006a1834723c */ /* 0x000fe20000001838 */
[----:B------:R2:W1:Y:S07]  /*d130*/  MUFU.TANH R137, R0 ;  /* 0x0000000000897308 */ /* 0x00046e0000002400 */
[----:B------:R-:W-:Y:S08]  /*d140*/  HMMA.16816.F32 R56, R28, R108, RZ ;  /* 0x0000006c1c38723c */ /* 0x000ff000000018ff */
[----:B------:R-:W-:Y:S01]  /*d150*/  HMMA.16816.F32 R76, R4, R48, R40 ;  /* 0x00000030044c723c */ /* 0x000fe20000001828 */
[----:B--2---:R-:W-:-:S04]  /*d160*/  FMUL.FTZ R0, R82, c[0x0][0x320] ;  /* 0x0000c80052007a20 */ /* 0x004fc80000410000 */
[----:B------:R2:W1:Y:S03]  /*d170*/  MUFU.TANH R133, R0 ;  /* 0x0000000000857308 */ /* 0x0004660000002400 */
[----:B------:R-:W-:Y:S01]  /*d180*/  HMMA.16816.F32 R40, R16, R46, R52 ;  /* 0x0000002e1028723c */ /* 0x000fe20000001834 */
[----:B------:R-:W5:Y:S07]  /*d190*/  LDSM.16.M88.4 R52, [R197+0x1800] ;  /* 0x00180000c534783b */ /* 0x000f6e0000000200 */
[----:B------:R-:W-:Y:S01]  /*d1a0*/  HMMA.16816.F32 R44, R20, R112, R56 ;  /* 0x00000070142c723c */ /* 0x000fe20000001838 */
[----:B--2---:R-:W-:-:S04]  /*d1b0*/  FMUL.FTZ R0, R83, c[0x0][0x320] ;  /* 0x0000c80053007a20 */ /* 0x004fc80000410000 */
[----:B------:R2:W1:Y:S02]  /*d1c0*/  MUFU.TANH R134, R0 ;  /* 0x0000000000867308 */ /* 0x0004640000002400 */
[----:B--2---:R-:W-:-:S06]  /*d1d0*/  FMUL.FTZ R0, R68, c[0x0][0x320] ;  /* 0x0000c80044007a20 */ /* 0x004fcc0000410000 */
[----:B------:R2:W1:Y:S11]  /*d1e0*/  MUFU.TANH R136, R0 ;  /* 0x0000000000887308 */ /* 0x0004760000002400 */
[----:B-----5:R-:W-:Y:S01]  /*d1f0*/  HMMA.16816.F32 R44, R12, R52, R44 ;  /* 0x000000340c2c723c */ /* 0x020fe2000000182c */
[----:B--2---:R-:W-:-:S04]  /*d200*/  FMUL.FTZ R0, R69, c[0x0][0x320] ;  /* 0x0000c80045007a20 */ /* 0x004fc80000410000 */
[----:B------:R2:W1:Y:S02]  /*d210*/  MUFU.TANH R135, R0 ;  /* 0x0000000000877308 */ /* 0x0004640000002400 */
[----:B--2---:R-:W-:-:S06]  /*d220*/  FMUL.FTZ R0, R70, c[0x0][0x320] ;  /* 0x0000c80046007a20 */ /* 0x004fcc0000410000 */
[----:B------:R2:W1:Y:S02]  /*d230*/  MUFU.TANH R132, R0 ;  /* 0x0000000000847308 */ /* 0x0004640000002400 */
[----:B--2---:R-:W-:Y:S02]  /*d240*/  FMUL.FTZ R0, R71, c[0x0][0x320] ;  /* 0x0000c80047007a20 */ /* 0x004fe40000410000 */
[----:B------:R-:W-:Y:S04]  /*d250*/  HMMA.16816.F32 R68, R8, R48, R60 ;  /* 0x000000300844723c */ /* 0x000fe8000000183c */
[----:B------:R2:W1:Y:S04]  /*d260*/  MUFU.TANH R131, R0 ;  /* 0x0000000000837308 */ /* 0x0004680000002400 */
        /* <DEDUP_REMOVED lines=10> */
[----:B------:R2:W1:Y:S03]  /*d310*/  MUFU.TANH R125, R0 ;  /* 0x00000000007d7308 */ /* 0x0004660000002400 */
[----:B------:R-:W-:Y:S01]  /*d320*/  HMMA.16816.F32 R60, R28, R110, RZ ;  /* 0x0000006e1c3c723c */ /* 0x000fe200000018ff */
[----:B--2---:R-:W-:-:S07]  /*d330*/  FMUL.FTZ R0, R75, c[0x0][0x320] ;  /* 0x0000c8004b007a20 */ /* 0x004fce0000410000 */
[----:B------:R-:W-:Y:S01]  /*d340*/  HMMA.16816.F32 R72, R4, R50, R64 ;  /* 0x000000320448723c */ /* 0x000fe20000001840 */
[----:B------:R2:W1:Y:S11]  /*d350*/  MUFU.TANH R126, R0 ;  /* 0x00000000007e7308 */ /* 0x0004760000002400 */
[----:B------:R-:W-:Y:S04]  /*d360*/  @!UPT UIADD3 URZ, URZ, URZ, URZ ;  /* 0x0000003f3f3ff290 */ /* 0x000fe8000fffe03f */
[----:B------:R-:W-:Y:S08]  /*d370*/  HMMA.16816.F32 R64, R20, R114, R60 ;  /* 0x000000721440723c */ /* 0x000ff0000000183c */
[----:B------:R-:W-:Y:S01]  /*d380*/  HMMA.16816.F32 R60, R32, R116, RZ ;  /* 0x00000074203c723c */ /* 0x000fe200000018ff */
[----:B--2---:R-:W-:-:S04]  /*d390*/  FMUL.FTZ R0, R68, c[0x0][0x320] ;  /* 0x0000c80044007a20 */ /* 0x004fc80000410000 */
[----:B------:R2:W1:Y:S02]  /*d3a0*/  MUFU.TANH R128, R0 ;  /* 0x0000000000807308 */ /* 0x0004640000002400 */
[----:B--2---:R-:W-:Y:S11]  /*d3b0*/  FMUL.FTZ R0, R69, c[0x0][0x320] ;  /* 0x0000c80045007a20 */ /* 0x004ff60000410000 */
[----:B------:R-:W-:Y:S06]  /*d3c0*/  @!UPT UIADD3 URZ, URZ, URZ, URZ ;  /* 0x0000003f3f3ff290 */ /* 0x000fec000fffe03f */
[----:B------:R-:W-:Y:S01]  /*d3d0*/  HMMA.16816.F32 R60, R24, R120, R60 ;  /* 0x00000078183c723c */ /* 0x000fe2000000183c */
[----:B------:R2:W1:Y:S02]  /*d3e0*/  MUFU.TANH R127, R0 ;  /* 0x00000000007f7308 */ /* 0x0004640000002400 */
[----:B--2---:R-:W-:-:S06]  /*d3f0*/  FMUL.FTZ R0, R70, c[0x0][0x320] ;  /* 0x0000c80046007a20 */ /* 0x004fcc0000410000 */
[----:B------:R2:W1:Y:S02]  /*d400*/  MUFU.TANH R124, R0 ;  /* 0x00000000007c7308 */ /* 0x0004640000002400 */
[----:B--2---:R-:W-:Y:S02]  /*d410*/  FMUL.FTZ R0, R71, c[0x0][0x320] ;  /* 0x0000c80047007a20 */ /* 0x004fe40000410000 */
[----:B------:R-:W-:Y:S01]  /*d420*/  HMMA.16816.F32 R68, R8, R50, R40 ;  /* 0x000000320844723c */ /* 0x000fe20000001828 */
[----:B------:R-:W2:Y:S03]  /*d430*/  LDSM.16.M88.4 R40, [R194+0x1800] ;  /* 0x00180000c228783b */ /* 0x000ea60000000200 */
        /* <DEDUP_REMOVED lines=15> */
[C---:B--2---:R-:W-:Y:S01]  /*d530*/  HMMA.16816.F32 R76, R4.reuse, R40, R44 ;  /* 0x00000028044c723c */ /* 0x044fe2000000182c */
[----:B------:R-:W2:Y:S01]  /*d540*/  LDSM.16.M88.4 R44, [R197+0x2000] ;  /* 0x00200000c52c783b */ /* 0x000ea20000000200 */
[----:B------:R5:W1:Y:S11]  /*d550*/  MUFU.TANH R101, R0 ;  /* 0x0000000000657308 */ /* 0x000a760000002400 */
[----:B------:R-:W-:Y:S03]  /*d560*/  @!UPT UIADD3 URZ, URZ, URZ, URZ ;  /* 0x0000003f3f3ff290 */ /* 0x000fe6000fffe03f */
[----:B------:R-:W-:Y:S08]  /*d570*/  HMMA.16816.F32 R64, R4, R42, R52 ;  /* 0x0000002a0440723c */ /* 0x000ff00000001834 */
[----:B------:R-:W-:Y:S01]  /*d580*/  HMMA.16816.F32 R52, R28, R118, RZ ;  /* 0x000000761c34723c */ /* 0x000fe200000018ff */
[----:B-----5:R-:W-:-:S04]  /*d590*/  FMUL.FTZ R0, R68, c[0x0][0x320] ;  /* 0x0000c80044007a20 */ /* 0x020fc80000410000 */
[----:B------:R5:W1:Y:S02]  /*d5a0*/  MUFU.TANH R106, R0 ;  /* 0x00000000006a7308 */ /* 0x000a640000002400 */
[----:B-----5:R-:W-:Y:S11]  /*d5b0*/  FMUL.FTZ R0, R69, c[0x0][0x320] ;  /* 0x0000c80045007a20 */ /* 0x020ff60000410000 */
[----:B------:R-:W-:Y:S06]  /*d5c0*/  @!UPT UIADD3 URZ, URZ, URZ, URZ ;  /* 0x0000003f3f3ff290 */ /* 0x000fec000fffe03f */
[----:B------:R-:W-:Y:S01]  /*d5d0*/  HMMA.16816.F32 R32, R20, R122, R52 ;  /* 0x0000007a1420723c */ /* 0x000fe20000001834 */
        /* <DEDUP_REMOVED lines=15> */
[----:B-----5:R-:W-:-:S04]  /*d6d0*/  FMUL.FTZ R0, R74, c[0x0][0x320] ;  /* 0x0000c8004a007a20 */ /* 0x020fc80000410000 */
[----:B------:R2:W1:Y:S03]  /*d6e0*/  MUFU.TANH R92, R0 ;  /* 0x00000000005c7308 */ /* 0x0004660000002400 */
        /* <DEDUP_REMOVED lines=10> */
[----:B------:R-:W-:Y:S01]  /*d790*/  HMMA.16816.F32 R68, R8, R42, R48 ;  /* 0x0000002a0844723c */ /* 0x000fe20000001830 */
[----:B------:R-:W2:Y:S03]  /*d7a0*/  LDSM.16.M88.4 R48, [R194+0x2000] ;  /* 0x00200000c230783b */ /* 0x000ea60000000200 */
[----:B------:R5:W1:Y:S01]  /*d7b0*/  MUFU.TANH R91, R0 ;  /* 0x00000000005b7308 */ /* 0x000a620000002400 */
[----:B------:R-:W-:-:S04]  /*d7c0*/  DEPBAR.LE SB0, 0x0 ;  /* 0x000080000000791a */ /* 0x000fc80000000000 */
[C---:B------:R-:W-:Y:S08]  /*d7d0*/  HMMA.16816.F32 R40, R16.reuse, R44, R60 ;  /* 0x0000002c1028723c */ /* 0x040ff0000000183c */
[----:B------:R-:W-:Y:S01]  /*d7e0*/  HMMA.16816.F32 R16, R16, R46, R24 ;  /* 0x0000002e1010723c */ /* 0x000fe20000001818 */
[----:B-----5:R-:W-:-:S04]  /*d7f0*/  FMUL.FTZ R0, R76, c[0x0][0x320] ;  /* 0x0000c8004c007a20 */ /* 0x020fc80000410000 */
[----:B------:R5:W1:Y:S02]  /*d800*/  MUFU.TANH R89, R0 ;  /* 0x0000000000597308 */ /* 0x000a640000002400 */
[----:B-----5:R-:W-:-:S09]  /*d810*/  FMUL.FTZ R0, R77, c[0x0][0x320] ;  /* 0x0000c8004d007a20 */ /* 0x020fd20000410000 */
[-C--:B--2---:R-:W-:Y:S01]  /*d820*/  HMMA.16816.F32 R40, R8, R48.reuse, R40 ;  /* 0x000000300828723c */ /* 0x084fe20000001828 */
[----:B------:R2:W1:Y:S07]  /*d830*/  MUFU.TANH R83, R0 ;  /* 0x0000000000537308 */ /* 0x00046e0000002400 */
[----:B------:R-:W-:Y:S08]  /*d840*/  HMMA.16816.F32 R20, R4, R48, R28 ;  /* 0x000000300414723c */ /* 0x000ff0000000181c */
[----:B------:R-:W-:Y:S01]  /*d850*/  HMMA.16816.F32 R8, R8, R50, R16 ;  /* 0x000000320808723c */ /* 0x000fe20000001810 */
[----:B--2---:R-:W-:-:S04]  /*d860*/  FMUL.FTZ R0, R78, c[0x0][0x320] ;  /* 0x0000c8004e007a20 */ /* 0x004fc80000410000 */
        /* <DEDUP_REMOVED lines=51> */
[----:B------:R2:W1:Y:S01]  /*dba0*/  MUFU.TANH R19, R0 ;  /* 0x0000000000137308 */ /* 0x0004620000002400 */
[----:B------:R-:W-:Y:S06]  /*dbb0*/  BAR.SYNC.DEFER_BLOCKING 0x0 ;  /* 0x0000000000007b1d */ /* 0x000fec0000010000 */
[----:B------:R-:W-:Y:S05]  /*dbc0*/  @!P0 BRA `(.L_x_332) ;  /* 0x000003f000008947 */ /* 0x000fea0003800000 */
[----:B---34-:R-:W-:Y:S01]  /*dbd0*/  ISETP.NE.AND P3, PT, R162, 0x1, PT ;  /* 0x00000001a200780c */ /* 0x018fe20003f65270 */
[----:B------:R-:W-:Y:S01]  /*dbe0*/  IMAD.MOV.U32 R235, RZ, RZ, RZ ;  /* 0x000000ffffeb7224 */ /* 0x000fe200078e00ff */
[C---:B-1----:R-:W-:Y:S02]  /*dbf0*/  IADD3 R2, R251.reuse, R159, R167 ;  /* 0x0000009ffb027210 */ /* 0x042fe40007ffe0a7 */
[----:B------:R-:W-:-:S02]  /*dc00*/  ISETP.GT.AND P0, PT, R251, 0x4f, PT ;  /* 0x0000004ffb00780c */ /* 0x000fc40003f04270 */
[----:B------:R-:W-:-:S05]  /*dc10*/  IADD3 R2, R2, -0x50, RZ ;  /* 0xffffffb002027810 */ /* 0x000fca0007ffe0ff */
[----:B--2---:R-:W-:Y:S02]  /*dc20*/  IMAD.MOV.U32 R0, RZ, RZ, R2 ;  /* 0x000000ffff007224 */ /* 0x004fe400078e0002 */
[----:B------:R-:W-:-:S05]  /*dc30*/  @P3 IMAD.HI.U32 R3, R2, c[0x0][0x2bc], RZ ;  /* 0x0000af0002033a27 */ /* 0x000fca00078e00ff */
        /* <DEDUP_REMOVED lines=23> */
.L_x_427:
        /* <DEDUP_REMOVED lines=24> */
.L_x_428:
        /* <DEDUP_REMOVED lines=9> */
.L_x_332:
[----:B---34-:R-:W-:Y:S05]  /*dfc0*/  BSYNC B0 ;  /* 0x0000000000007941 */ /* 0x018fea0003800000 */
.L_x_331:
[----:B--2---:R-:W2:Y:S04]  /*dfd0*/  LDL R0, [R1+0x74] ;  /* 0x0000740001007983 */ /* 0x004ea80000100800 */
[----:B------:R-:W0:Y:S01]  /*dfe0*/  LDGDEPBAR ;  /* 0x00000000000079af */ /* 0x000e220000000000 */
[----:B--2---:R-:W-:-:S05]  /*dff0*/  IMAD.IADD R0, R160, 0x1, -R0 ;  /* 0x00000001a0007824 */ /* 0x004fca00078e0a00 */
[C---:B------:R-:W-:Y:S02]  /*e000*/  ISETP.GT.AND P0, PT, R0.reuse, 0x1, PT ;  /* 0x000000010000780c */ /* 0x040fe40003f04270 */
[----:B------:R-:W-:Y:S02]  /*e010*/  ISETP.GT.AND P1, PT, R0, RZ, PT ;  /* 0x000000ff0000720c */ /* 0x000fe40003f24270 */
[----:B-1----:R-:W-:Y:S02]  /*e020*/  FSEL R40, R150, -INF , P0 ;  /* 0xff80000096287808 */ /* 0x002fe40000000000 */
[----:B------:R-:W-:Y:S02]  /*e030*/  FSEL R27, R153, -INF , P0 ;  /* 0xff800000991b7808 */ /* 0x000fe40000000000 */
[----:B------:R-:W-:Y:S02]  /*e040*/  FSEL R17, R155, -INF , P0 ;  /* 0xff8000009b117808 */ /* 0x000fe40000000000 */
[----:B------:R-:W-:-:S02]  /*e050*/  FSEL R10, R157, -INF , P0 ;  /* 0xff8000009d0a7808 */ /* 0x000fc40000000000 */
        /* <DEDUP_REMOVED lines=28> */
[C---:B------:R-:W-:Y:S02]  /*e220*/  ISETP.GT.AND P4, PT, R0.reuse, 0x29, PT ;  /* 0x000000290000780c */ /* 0x040fe40003f84270 */
[----:B------:R-:W-:-:S02]  /*e230*/  ISETP.GT.AND P3, PT, R0, 0x18, PT ;  /* 0x000000180000780c */ /* 0x000fc40003f64270 */
[----:B------:R-:W-:Y:S02]  /*e240*/  ISETP.GT.AND P0, PT, R0, 0x30, PT ;  /* 0x000000300000780c */ /* 0x000fe40003f04270 */
        /* <DEDUP_REMOVED lines=28> */
[----:B------:R-:W-:-:S02]  /*e410*/  ISETP.GT.AND P6, PT, R0, 0x38, PT ;  /* 0x000000380000780c */ /* 0x000fc40003fc4270 */
[C---:B------:R-:W-:Y:S02]  /*e420*/  ISETP.GT.AND P5, PT, R0.reuse, 0x39, PT ;  /* 0x000000390000780c */ /* 0x040fe40003fa4270 */
[C---:B------:R-:W-:Y:S02]  /*e430*/  ISETP.GT.AND P3, PT, R0.reuse, 0x40, PT ;  /* 0x000000400000780c */ /* 0x040fe40003f64270 */
[C---:B------:R-:W-:Y:S02]  /*e440*/  ISETP.GT.AND P2, PT, R0.reuse, 0x41, PT ;  /* 0x000000410000780c */ /* 0x040fe40003f44270 */
[C---:B------:R-:W-:Y:S02]  /*e450*/  ISETP.GT.AND P1, PT, R0.reuse, 0x48, PT ;  /* 0x000000480000780c */ /* 0x040fe40003f24270 */
[C---:B------:R-:W-:Y:S02]  /*e460*/  ISETP.GT.AND P0, PT, R0.reuse, 0x49, PT ;  /* 0x000000490000780c */ /* 0x040fe40003f04270 */
[----:B------:R-:W-:-:S02]  /*e470*/  ISETP.GT.AND P4, PT, R0, 0x31, PT ;  /* 0x000000310000780c */ /* 0x000fc40003f84270 */
        /* <DEDUP_REMOVED lines=44> */
[----:B------:R-:W-:Y:S02]  /*e740*/  FSEL R106, R83, -INF , P4 ;  /* 0xff800000536a7808 */ /* 0x000fe40002000000 */
[----:B------:R-:W-:Y:S02]  /*e750*/  FSEL R118, R80, -INF , P4 ;  /* 0xff80000050767808 */ /* 0x000fe40002000000 */
[----:B------:R-:W-:Y:S02]  /*e760*/  FSEL R83, R91, -INF , P4 ;  /* 0xff8000005b537808 */ /* 0x000fe40002000000 */
[----:B------:R-:W-:-:S02]  /*e770*/  FSEL R64, R97, -INF , P4 ;  /* 0xff80000061407808 */ /* 0x000fc40002000000 */
[----:B------:R-:W-:Y:S02]  /*e780*/  FMNMX.FTZ R0, R65, R0, !PT ;  /* 0x0000000041007209 */ /* 0x000fe40007810000 */
[----:B------:R-:W-:Y:S02]  /*e790*/  FMNMX.FTZ R2, R90, R2, !PT ;  /* 0x000000025a027209 */ /* 0x000fe40007810000 */
[----:B------:R-:W-:Y:S02]  /*e7a0*/  FMNMX.FTZ R3, R108, R3, !PT ;  /* 0x000000036c037209 */ /* 0x000fe40007810000 */
[----:B------:R-:W-:Y:S02]  /*e7b0*/  FMNMX.FTZ R7, R120, R7, !PT ;  /* 0x0000000778077209 */ /* 0x000fe40007810000 */
[----:B------:R-:W-:Y:S02]  /*e7c0*/  FSEL R117, R63, -INF , P6 ;  /* 0xff8000003f757808 */ /* 0x000fe40003000000 */
[----:B------:R-:W-:-:S02]  /*e7d0*/  FSEL R105, R68, -INF , P6 ;  /* 0xff80000044697808 */ /* 0x000fc40003000000 */
[----:B------:R-:W-:Y:S02]  /*e7e0*/  FSEL R82, R76, -INF , P6 ;  /* 0xff8000004c527808 */ /* 0x000fe40003000000 */
[----:B------:R-:W-:Y:S02]  /*e7f0*/  FSEL R63, R81, -INF , P6 ;  /* 0xff800000513f7808 */ /* 0x000fe40003000000 */
[----:B------:R-:W-:Y:S02]  /*e800*/  FMNMX.FTZ R0, R64, R0, !PT ;  /* 0x0000000040007209 */ /* 0x000fe40007810000 */
[----:B------:R-:W-:Y:S02]  /*e810*/  FMNMX.FTZ R2, R83, R2, !PT ;  /* 0x0000000253027209 */ /* 0x000fe40007810000 */
[----:B------:R-:W-:Y:S02]  /*e820*/  FMNMX.FTZ R3, R106, R3, !PT ;  /* 0x000000036a037209 */ /* 0x000fe40007810000 */
[----:B------:R-:W-:-:S02]  /*e830*/  FMNMX.FTZ R7, R118, R7, !PT ;  /* 0x0000000776077209 */ /* 0x000fc40007810000 */
[----:B------:R-:W-:Y:S02]  /*e840*/  FSEL R115, R62, -INF , P5 ;  /* 0xff8000003e737808 */ /* 0x000fe40002800000 */
[----:B------:R-:W-:Y:S02]  /*e850*/  FSEL R104, R69, -INF , P5 ;  /* 0xff80000045687808 */ /* 0x000fe40002800000 */
[----:B------:R-:W-:Y:S02]  /*e860*/  FSEL R81, R70, -INF , P5 ;  /* 0xff80000046517808 */ /* 0x000fe40002800000 */
[----:B------:R-:W-:Y:S02]  /*e870*/  FSEL R62, R79, -INF , P5 ;  /* 0xff8000004f3e7808 */ /* 0x000fe40002800000 */
        /* <DEDUP_REMOVED lines=36> */
[----:B------:R-:W-:Y:S02]  /*eac0*/  FMNMX.FTZ R4, R56, R0, !PT ;  /* 0x0000000038047209 */ /* 0x000fe40007810000 */
[----:B------:R-:W-:-:S02]  /*ead0*/  FMNMX.FTZ R5, R58, R2, !PT ;  /* 0x000000023a057209 */ /* 0x000fc40007810000 */
[----:B------:R-:W-:Y:S02]  /*eae0*/  FMNMX.FTZ R6, R89, R3, !PT ;  /* 0x0000000359067209 */ /* 0x000fe40007810000 */
[----:B------:R-:W-:Y:S01]  /*eaf0*/  FMNMX.FTZ R7, R103, R7, !PT ;  /* 0x0000000767077209 */ /* 0x000fe20007810000 */
        /* <DEDUP_REMOVED lines=11> */
[----:B------:R-:W3:Y:S04]  /*ebb0*/  SHFL.BFLY PT, R6, R3, 0x1, 0x1f ;  /* 0x0c201f0003067f89 */ /* 0x000ee800000e0000 */
[----:B------:R4:W4:Y:S01]  /*ebc0*/  SHFL.BFLY PT, R8, R7, 0x1, 0x1f ;  /* 0x0c201f0007087f89 */ /* 0x00092200000e0000 */
[----:B-1----:R-:W-:Y:S02]  /*ebd0*/  FMNMX.FTZ R71, R0, R4, !PT ;  /* 0x0000000400477209 */ /* 0x002fe40007810000 */
[----:B--2---:R-:W-:Y:S02]  /*ebe0*/  FMNMX.FTZ R70, R2, R5, !PT ;  /* 0x0000000502467209 */ /* 0x004fe40007810000 */
[----:B---3--:R-:W-:Y:S02]  /*ebf0*/  FMNMX.FTZ R69, R3, R6, !PT ;  /* 0x0000000603457209 */ /* 0x008fe40007810000 */
.L_x_429:
[C---:B------:R-:W-:Y:S01]  /*ec00*/  FMUL.FTZ R0, R71.reuse, c[0x0][0x2d0] ;  /* 0x0000b40047007a20 */ /* 0x040fe20000410000 */
[----:B------:R-:W-:Y:S01]  /*ec10*/  FSETP.NEU.FTZ.AND P0, PT, R71, -INF , PT ;  /* 0xff8000004700780b */ /* 0x000fe20003f1d000 */
[----:B------:R-:W-:Y:S01]  /*ec20*/  FMUL.FTZ R3, R70, c[0x0][0x2d0] ;  /* 0x0000b40046037a20 */ /* 0x000fe20000410000 */
[----:B----4-:R-:W-:Y:S01]  /*ec30*/  FMNMX.FTZ R68, R8, R7, !PT ;  /* 0x0000000708447209 */ /* 0x010fe20007810000 */
[----:B------:R-:W-:Y:S01]  /*ec40*/  WARPSYNC 0xffffffff ;  /* 0xffffffff00007948 */ /* 0x000fe20003800000 */
[----:B------:R-:W-:Y:S01]  /*ec50*/  FSEL R4, R0, RZ, P0 ;  /* 0x000000ff00047208 */ /* 0x000fe20000000000 */
[----:B------:R-:W1:Y:S01]  /*ec60*/  LDSM.16.MT88.4 R48, [R192] ;  /* 0x00000000c030783b */ /* 0x000e620000004200 */
[----:B------:R-:W-:-:S03]  /*ec70*/  FSETP.NEU.FTZ.AND P0, PT, R70, -INF , PT ;  /* 0xff8000004600780b */ /* 0x000fc60003f1d000 */
[--C-:B------:R-:W-:Y:S01]  /*ec80*/  FFMA.FTZ R0, R9, c[0x0][0x2d0], -R4.reuse ;  /* 0x0000b40009007a23 */ /* 0x100fe20000010804 */
[----:B------:R-:W-:Y:S01]  /*ec90*/  FSEL R3, R3, RZ, P0 ;  /* 0x000000ff03037208 */ /* 0x000fe20000000000 */
[--C-:B------:R-:W-:Y:S01]  /*eca0*/  FFMA.FTZ R2, R16, c[0x0][0x2d0], -R4.reuse ;  /* 0x0000b40010027a23 */ /* 0x100fe20000010804 */
[----:B------:R-:W-:Y:S01]  /*ecb0*/  FSETP.NEU.FTZ.AND P0, PT, R69, -INF , PT ;  /* 0xff8000004500780b */ /* 0x000fe20003f1d000 */
[----:B------:R2:W-:Y:S01]  /*ecc0*/  MUFU.EX2 R166, R0 ;  /* 0x0000000000a67308 */ /* 0x0005e20000000800 */
[----:B------:R-:W3:Y:S01]  /*ecd0*/  LDSM.16.MT88.4 R44, [R196] ;  /* 0x00000000c42c783b */ /* 0x000ee20000004200 */
[----:B------:R-:W-:Y:S02]  /*ece0*/  FFMA.FTZ R5, R26, c[0x0][0x2d0], -R3 ;  /* 0x0000b4001a057a23 */ /* 0x000fe40000010803 */
[--C-:B------:R-:W-:Y:S02]  /*ecf0*/  FFMA.FTZ R109, R73, c[0x0][0x2d0], -R4.reuse ;  /* 0x0000b400496d7a23 */ /* 0x100fe40000010804 */
[----:B------:R-:W-:-:S02]  /*ed00*/  FFMA.FTZ R97, R72, c[0x0][0x2d0], -R4 ;  /* 0x0000b40048617a23 */ /* 0x000fc40000010804 */
[----:B------:R4:W-:Y:S01]  /*ed10*/  MUFU.EX2 R224, R2 ;  /* 0x0000000200e07308 */ /* 0x0009e20000000800 */
[--C-:B------:R-:W-:Y:S02]  /*ed20*/  FFMA.FTZ R96, R67, c[0x0][0x2d0], -R4.reuse ;  /* 0x0000b40043607a23 */ /* 0x100fe40000010804 */
[--C-:B------:R-:W-:Y:S02]  /*ed30*/  FFMA.FTZ R91, R66, c[0x0][0x2d0], -R4.reuse ;  /* 0x0000b400425b7a23 */ /* 0x100fe40000010804 */
[--C-:B------:R-:W-:Y:S02]  /*ed40*/  FFMA.FTZ R150, R65, c[0x0][0x2d0], -R4.reuse ;  /* 0x0000b40041967a23 */ /* 0x100fe40000010804 */
[--C-:B------:R-:W-:Y:S01]  /*ed50*/  FFMA.FTZ R149, R64, c[0x0][0x2d0], -R4.reuse ;  /* 0x0000b40040957a23 */ /* 0x100fe20000010804 */
[----:B------:R5:W-:Y:S01]  /*ed60*/  MUFU.EX2 R221, R5 ;  /* 0x0000000500dd7308 */ /* 0x000be20000000800 */
[--C-:B--2---:R-:W-:Y:S02]  /*ed70*/  FFMA.FTZ R0, R10, c[0x0][0x2d0], -R4.reuse ;  /* 0x0000b4000a007a23 */ /* 0x104fe40000010804 */
[----:B------:R-:W-:-:S02]  /*ed80*/  FFMA.FTZ R148, R63, c[0x0][0x2d0], -R4 ;  /* 0x0000b4003f947a23 */ /* 0x000fc40000010804 */
[--C-:B------:R-:W-:Y:S02]  /*ed90*/  FFMA.FTZ R123, R62, c[0x0][0x2d0], -R4.reuse ;  /* 0x0000b4003e7b7a23 */ /* 0x100fe40000010804 */
[--C-:B------:R-:W-:Y:S01]  /*eda0*/  FFMA.FTZ R171, R61, c[0x0][0x2d0], -R4.reuse ;  /* 0x0000b4003dab7a23 */ /* 0x100fe20000010804 */
[----:B------:R2:W-:Y:S01]  /*edb0*/  MUFU.EX2 R165, R0 ;  /* 0x0000000000a57308 */ /* 0x0005e20000000800 */
[----:B----4-:R-:W-:Y:S02]  /*edc0*/  FMUL.FTZ R2, R69, c[0x0][0x2d0] ;  /* 0x0000b40045027a20 */ /* 0x010fe40000410000 */
[--C-:B------:R-:W-:Y:S02]  /*edd0*/  FFMA.FTZ R175, R59, c[0x0][0x2d0], -R4.reuse ;  /* 0x0000b4003baf7a23 */ /* 0x100fe40000010804 */
[--C-:B------:R-:W-:Y:S01]  /*ede0*/  FFMA.FTZ R174, R57, c[0x0][0x2d0], -R4.reuse ;  /* 0x0000b40039ae7a23 */ /* 0x100fe20000010804 */
[----:B------:R-:W-:Y:S01]  /*edf0*/  FSEL R2, R2, RZ, P0 ;  /* 0x000000ff02027208 */ /* 0x000fe20000000000 */
[----:B------:R-:W-:Y:S01]  /*ee00*/  FFMA.FTZ R173, R56, c[0x0][0x2d0], -R4 ;  /* 0x0000b40038ad7a23 */ /* 0x000fe20000010804 */
[----:B------:R-:W-:Y:S01]  /*ee10*/  FSETP.NEU.FTZ.AND P0, PT, R68, -INF , PT ;  /* 0xff8000004400780b */ /* 0x000fe20003f1d000 */
[----:B------:R-:W-:Y:S01]  /*ee20*/  FFMA.FTZ R177, R58, c[0x0][0x2d0], -R3 ;  /* 0x0000b4003ab17a23 */ /* 0x000fe20000010803 */
[----:B------:R-:W-:Y:S01]  /*ee30*/  MUFU.EX2 R109, R109 ;  /* 0x0000006d006d7308 */ /* 0x000fe20000000800 */
[----:B-----5:R-:W-:-:S02]  /*ee40*/  FFMA.FTZ R5, R35, c[0x0][0x2d0], -R2 ;  /* 0x0000b40023057a23 */ /* 0x020fc40000010802 */
[--C-:B------:R-:W-:Y:S02]  /*ee50*/  FFMA.FTZ R159, R108, c[0x0][0x2d0], -R2.reuse ;  /* 0x0000b4006c9f7a23 */ /* 0x100fe40000010802 */
[----:B------:R-:W-:Y:S02]  /*ee60*/  FFMA.FTZ R181, R92, c[0x0][0x2d0], -R2 ;  /* 0x0000b4005cb57a23 */ /* 0x000fe40000010802 */
[----:B--2---:R-:W-:Y:S01]  /*ee70*/  FFMA.FTZ R0, R11, c[0x0][0x2d0], -R4 ;  /* 0x0000b4000b007a23 */ /* 0x004fe20000010804 */
[----:B------:R2:W-:Y:S01]  /*ee80*/  MUFU.EX2 R219, R5 ;  /* 0x0000000500db7308 */ /* 0x0005e20000000800 */
[----:B------:R-:W-:Y:S02]  /*ee90*/  FFMA.FTZ R172, R60, c[0x0][0x2d0], -R3 ;  /* 0x0000b4003cac7a23 */ /* 0x000fe40000010803 */
[--C-:B------:R-:W-:Y:S02]  /*eea0*/  FFMA.FTZ R65, R99, c[0x0][0x2d0], -R2.reuse ;  /* 0x0000b40063417a23 */ /* 0x100fe40000010802 */
[----:B------:R-:W-:-:S02]  /*eeb0*/  FFMA.FTZ R64, R101, c[0x0][0x2d0], -R2 ;  /* 0x0000b40065407a23 */ /* 0x000fc40000010802 */
[--C-:B------:R-:W-:Y:S01]  /*eec0*/  FFMA.FTZ R158, R106, c[0x0][0x2d0], -R2.reuse ;  /* 0x0000b4006a9e7a23 */ /* 0x100fe20000010802 */
[----:B------:R4:W-:Y:S01]  /*eed0*/  MUFU.EX2 R168, R0 ;  /* 0x0000000000a87308 */ /* 0x0009e20000000800 */
[--C-:B------:R-:W-:Y:S02]  /*eee0*/  FFMA.FTZ R157, R105, c[0x0][0x2d0], -R2.reuse ;  /* 0x0000b400699d7a23 */ /* 0x100fe40000010802 */
[--C-:B------:R-:W-:Y:S02]  /*eef0*/  FFMA.FTZ R156, R104, c[0x0][0x2d0], -R2.reuse ;  /* 0x0000b400689c7a23 */ /* 0x100fe40000010802 */
[--C-:B------:R-:W-:Y:S02]  /*ef00*/  FFMA.FTZ R183, R100, c[0x0][0x2d0], -R2.reuse ;  /* 0x0000b40064b77a23 */ /* 0x100fe40000010802 */
[--C-:B------:R-:W-:Y:S01]  /*ef10*/  FFMA.FTZ R182, R98, c[0x0][0x2d0], -R2.reuse ;  /* 0x0000b40062b67a23 */ /* 0x100fe20000010802 */
[----:B------:R-:W-:Y:S01]  /*ef20*/  MUFU.EX2 R189, R97 ;  /* 0x0000006100bd7308 */ /* 0x000fe20000000800 */
[----:B--2---:R-:W-:-:S02]  /*ef30*/  FFMA.FTZ R5, R36, c[0x0][0x2d0], -R2 ;  /* 0x0000b40024057a23 */ /* 0x004fc40000010802 */
[----:B------:R-:W-:Y:S02]  /*ef40*/  FFMA.FTZ R180, R89, c[0x0][0x2d0], -R2 ;  /* 0x0000b40059b47a23 */ /* 0x000fe40000010802 */
[--C-:B------:R-:W-:Y:S02]  /*ef50*/  FFMA.FTZ R66, R74, c[0x0][0x2d0], -R3.reuse ;  /* 0x0000b4004a427a23 */ /* 0x100fe40000010803 */
[--C-:B------:R-:W-:Y:S01]  /*ef60*/  FFMA.FTZ R79, R75, c[0x0][0x2d0], -R3.reuse ;  /* 0x0000b4004b4f7a23 */ /* 0x100fe20000010803 */
[----:B------:R-:W-:Y:S01]  /*ef70*/  MUFU.EX2 R227, R5 ;  /* 0x0000000500e37308 */ /* 0x000fe20000000800 */
[----:B----4-:R-:W-:Y:S02]  /*ef80*/  FFMA.FTZ R0, R12, c[0x0][0x2d0], -R4 ;  /* 0x0000b4000c007a23 */ /* 0x010fe40000010804 */
        /* <DEDUP_REMOVED lines=9> */
[----:B------:R-:W-:-:S02]  /*f020*/  FFMA.FTZ R169, R76, c[0x0][0x2d0], -R3 ;  /* 0x0000b4004ca97a23 */ /* 0x000fc40000010803 */
[----:B--2---:R-:W-:-:S05]  /*f030*/  FFMA.FTZ R0, R13, c[0x0][0x2d0], -R4 ;  /* 0x0000b4000d007a23 */ /* 0x004fca0000010804 */
[----:B------:R-:W-:Y:S08]  /*f040*/  MUFU.EX2 R213, R91 ;  /* 0x0000005b00d57308 */ /* 0x000ff00000000800 */
[----:B------:R2:W-:Y:S08]  /*f050*/  MUFU.EX2 R187, R0 ;  /* 0x0000000000bb7308 */ /* 0x0005f00000000800 */
[----:B------:R-:W-:Y:S01]  /*f060*/  MUFU.EX2 R188, R78 ;  /* 0x0000004e00bc7308 */ /* 0x000fe20000000800 */
[----:B--2---:R-:W-:-:S07]  /*f070*/  FFMA.FTZ R0, R14, c[0x0][0x2d0], -R4 ;  /* 0x0000b4000e007a23 */ /* 0x004fce0000010804 */
[----:B------:R-:W-:Y:S08]  /*f080*/  MUFU.EX2 R212, R77 ;  /* 0x0000004d00d47308 */ /* 0x000ff00000000800 */
[----:B------:R2:W4:Y:S08]  /*f090*/  MUFU.EX2 R222, R0 ;  /* 0x0000000000de7308 */ /* 0x0005300000000800 */
[----:B------:R-:W-:Y:S01]  /*f0a0*/  MUFU.EX2 R91, R173 ;  /* 0x000000ad005b7308 */ /* 0x000fe20000000800 */
[----:B--2---:R-:W-:Y:S01]  /*f0b0*/  FFMA.FTZ R0, R18, c[0x0][0x2d0], -R4 ;  /* 0x0000b40012007a23 */ /* 0x004fe20000010804 */
[----:B----4-:R-:W-:-:S06]  /*f0c0*/  F2FP.PACK_AB R12, R222, R187 ;  /* 0x000000bbde0c723e */ /* 0x010fcc00000000ff */
[----:B------:R2:W4:Y:S02]  /*f0d0*/  MUFU.EX2 R226, R0 ;  /* 0x0000000000e27308 */ /* 0x0005240000000800 */
[----:B--2---:R-:W-:Y:S01]  /*f0e0*/  FFMA.FTZ R0, R15, c[0x0][0x2d0], -R3 ;  /* 0x0000b4000f007a23 */ /* 0x004fe20000010803 */
[----:B----4-:R-:W-:-:S05]  /*f0f0*/  F2FP.PACK_AB R14, R226, R224 ;  /* 0x000000e0e20e723e */ /* 0x010fca00000000ff */
[----:B------:R2:W-:Y:S02]  /*f100*/  MUFU.EX2 R162, R0 ;  /* 0x0000000000a27308 */ /* 0x0005e40000000800 */
[----:B--2---:R-:W-:-:S06]  /*f110*/  FFMA.FTZ R0, R17, c[0x0][0x2d0], -R3 ;  /* 0x0000b40011007a23 */ /* 0x004fcc0000010803 */
[----:B------:R2:W4:Y:S02]  /*f120*/  MUFU.EX2 R161, R0 ;  /* 0x0000000000a17308 */ /* 0x0005240000000800 */
[----:B--2---:R-:W-:Y:S01]  /*f130*/  FFMA.FTZ R0, R20, c[0x0][0x2d0], -R3 ;  /* 0x0000b40014007a23 */ /* 0x004fe20000010803 */
[----:B------:R-:W-:-:S05]  /*f140*/  F2FP.PACK_AB R20, R165, R166 ;  /* 0x000000a6a514723e */ /* 0x000fca00000000ff */
[----:B------:R2:W-:Y:S02]  /*f150*/  MUFU.EX2 R164, R0 ;  /* 0x0000000000a47308 */ /* 0x0005e40000000800 */
[----:B--2---:R-:W-:Y:S01]  /*f160*/  FFMA.FTZ R0, R21, c[0x0][0x2d0], -R3 ;  /* 0x0000b40015007a23 */ /* 0x004fe20000010803 */
[----:B----4-:R-:W-:-:S05]  /*f170*/  F2FP.PACK_AB R21, R161, R162 ;  /* 0x000000a2a115723e */ /* 0x010fca00000000ff */
[----:B------:R2:W4:Y:S02]  /*f180*/  MUFU.EX2 R167, R0 ;  /* 0x0000000000a77308 */ /* 0x0005240000000800 */
[----:B--2---:R-:W-:Y:S01]  /*f190*/  FFMA.FTZ R0, R22, c[0x0][0x2d0], -R3 ;  /* 0x0000b40016007a23 */ /* 0x004fe20000010803 */
[----:B------:R-:W-:-:S05]  /*f1a0*/  F2FP.PACK_AB R22, R176, R168 ;  /* 0x000000a8b016723e */ /* 0x000fca00000000ff */
[----:B------:R2:W-:Y:S02]  /*f1b0*/  MUFU.EX2 R186, R0 ;  /* 0x0000000000ba7308 */ /* 0x0005e40000000800 */
[----:B--2---:R-:W-:Y:S01]  /*f1c0*/  FFMA.FTZ R0, R23, c[0x0][0x2d0], -R3 ;  /* 0x0000b40017007a23 */ /* 0x004fe20000010803 */
[----:B----4-:R-:W-:-:S05]  /*f1d0*/  F2FP.PACK_AB R23, R167, R164 ;  /* 0x000000a4a717723e */ /* 0x010fca00000000ff */
[----:B------:R2:W4:Y:S02]  /*f1e0*/  MUFU.EX2 R220, R0 ;  /* 0x0000000000dc7308 */ /* 0x0005240000000800 */
[----:B-1----:R-:W-:Y:S01]  /*f1f0*/  HMMA.16816.F32 R8, R20, R48, RZ ;  /* 0x000000301408723c */ /* 0x002fe200000018ff */
[----:B--2---:R-:W-:Y:S01]  /*f200*/  FFMA.FTZ R0, R28, c[0x0][0x2d0], -R3 ;  /* 0x0000b4001c007a23 */ /* 0x004fe20000010803 */
[----:B----4-:R-:W-:Y:S01]  /*f210*/  F2FP.PACK_AB R13, R220, R186 ;  /* 0x000000badc0d723e */ /* 0x010fe200000000ff */
[----:B------:R-:W-:-:S03]  /*f220*/  FADD.FTZ R3, R166, R165 ;  /* 0x000000a5a6037221 */ /* 0x000fc60000010000 */
[----:B------:R1:W2:Y:S01]  /*f230*/  MUFU.EX2 R223, R0 ;  /* 0x0000000000df7308 */ /* 0x0002a20000000800 */
[----:B------:R-:W-:-:S04]  /*f240*/  FADD.FTZ R3, R168, R3 ;  /* 0x00000003a8037221 */ /* 0x000fc80000010000 */
[----:B------:R-:W-:-:S03]  /*f250*/  FADD.FTZ R76, R176, R3 ;  /* 0x00000003b04c7221 */ /* 0x000fc60000010000 */
[----:B------:R-:W-:Y:S01]  /*f260*/  MUFU.EX2 R168, R121 ;  /* 0x0000007900a87308 */ /* 0x000fe20000000800 */
[----:B-1----:R-:W-:Y:S01]  /*f270*/  FFMA.FTZ R0, R25, c[0x0][0x2d0], -R2 ;  /* 0x0000b40019007a23 */ /* 0x002fe20000010802 */
[----:B--2---:R-:W-:-:S06]  /*f280*/  F2FP.PACK_AB R15, R223, R221 ;  /* 0x000000dddf0f723e */ /* 0x004fcc00000000ff */
[----:B------:R-:W-:Y:S08]  /*f290*/  MUFU.EX2 R176, R152 ;  /* 0x0000009800b07308 */ /* 0x000ff00000000800 */
[----:B------:R1:W-:Y:S08]  /*f2a0*/  MUFU.EX2 R155, R0 ;  /* 0x00000000009b7308 */ /* 0x0003f00000000800 */
[----:B------:R-:W-:Y:S01]  /*f2b0*/  MUFU.EX2 R165, R157 ;  /* 0x0000009d00a57308 */ /* 0x000fe20000000800 */
[----:B-1----:R-:W-:-:S07]  /*f2c0*/  FFMA.FTZ R0, R27, c[0x0][0x2d0], -R2 ;  /* 0x0000b4001b007a23 */ /* 0x002fce0000010802 */
[----:B------:R-:W-:Y:S08]  /*f2d0*/  MUFU.EX2 R166, R156 ;  /* 0x0000009c00a67308 */ /* 0x000ff00000000800 */
[----:B------:R1:W2:Y:S02]  /*f2e0*/  MUFU.EX2 R154, R0 ;  /* 0x00000000009a7308 */ /* 0x0002a40000000800 */
[----:B-1----:R-:W-:Y:S01]  /*f2f0*/  FFMA.FTZ R0, R30, c[0x0][0x2d0], -R2 ;  /* 0x0000b4001e007a23 */ /* 0x002fe20000010802 */
[----:B--2---:R-:W-:-:S05]  /*f300*/  F2FP.PACK_AB R16, R154, R155 ;  /* 0x0000009b9a10723e */ /* 0x004fca00000000ff */
[----:B------:R1:W-:Y:S02]  /*f310*/  MUFU.EX2 R160, R0 ;  /* 0x0000000000a07308 */ /* 0x0003e40000000800 */
[--C-:B-1----:R-:W-:Y:S02]  /*f320*/  FFMA.FTZ R0, R31, c[0x0][0x2d0], -R2.reuse ;  /* 0x0000b4001f007a23 */ /* 0x102fe40000010802 */
[----:B------:R-:W1:Y:S04]  /*f330*/  LDSM.16.MT88.4 R28, [R196+0x800] ;  /* 0x00080000c41c783b */ /* 0x000e680000004200 */
[----:B------:R2:W4:Y:S02]  /*f340*/  MUFU.EX2 R163, R0 ;  /* 0x0000000000a37308 */ /* 0x0005240000000800 */
[----:B--2---:R-:W-:Y:S01]  /*f350*/  FFMA.FTZ R0, R32, c[0x0][0x2d0], -R2 ;  /* 0x0000b40020007a23 */ /* 0x004fe20000010802 */
[----:B----4-:R-:W-:-:S05]  /*f360*/  F2FP.PACK_AB R18, R163, R160 ;  /* 0x000000a0a312723e */ /* 0x010fca00000000ff */
[----:B------:R2:W-:Y:S02]  /*f370*/  MUFU.EX2 R185, R0 ;  /* 0x0000000000b97308 */ /* 0x0005e40000000800 */
[----:B--2---:R-:W-:-:S06]  /*f380*/  FFMA.FTZ R0, R33, c[0x0][0x2d0], -R2 ;  /* 0x0000b40021007a23 */ /* 0x004fcc0000010802 */
[----:B------:R2:W-:Y:S02]  /*f390*/  MUFU.EX2 R217, R0 ;  /* 0x0000000000d97308 */ /* 0x0005e40000000800 */
[----:B--2---:R-:W-:-:S05]  /*f3a0*/  FMUL.FTZ R0, R68, c[0x0][0x2d0] ;  /* 0x0000b40044007a20 */ /* 0x004fca0000410000 */
[----:B------:R-:W-:-:S05]  /*f3b0*/  FSEL R0, R0, RZ, P0 ;  /* 0x000000ff00007208 */ /* 0x000fca0000000000 */
[--C-:B------:R-:W-:Y:S02]  /*f3c0*/  FFMA.FTZ R5, R37, c[0x0][0x2d0], -R0.reuse ;  /* 0x0000b40025057a23 */ /* 0x100fe40000010800 */
[--C-:B------:R-:W-:Y:S01]  /*f3d0*/  FFMA.FTZ R6, R52, c[0x0][0x2d0], -R0.reuse ;  /* 0x0000b40034067a23 */ /* 0x100fe20000010800 */
[----:B---3--:R-:W-:Y:S01]  /*f3e0*/  HMMA.16816.F32 R36, R20, R44, RZ ;  /* 0x0000002c1424723c */ /* 0x008fe200000018ff */
[----:B------:R2:W-:Y:S01]  /*f3f0*/  MUFU.EX2 R153, R5 ;  /* 0x0000000500997308 */ /* 0x0005e20000000800 */
[--C-:B------:R-:W-:Y:S02]  /*f400*/  FFMA.FTZ R178, R111, c[0x0][0x2d0], -R0.reuse ;  /* 0x0000b4006fb27a23 */ /* 0x100fe40000010800 */
[--C-:B------:R-:W-:Y:S02]  /*f410*/  FFMA.FTZ R111, R110, c[0x0][0x2d0], -R0.reuse ;  /* 0x0000b4006e6f7a23 */ /* 0x100fe40000010800 */
[--C-:B------:R-:W-:Y:S02]  /*f420*/  FFMA.FTZ R108, R117, c[0x0][0x2d0], -R0.reuse ;  /* 0x0000b400756c7a23 */ /* 0x100fe40000010800 */
[--C-:B------:R-:W-:Y:S01]  /*f430*/  FFMA.FTZ R92, R115, c[0x0][0x2d0], -R0.reuse ;  /* 0x0000b400735c7a23 */ /* 0x100fe20000010800 */
[----:B------:R-:W-:Y:S01]  /*f440*/  MUFU.EX2 R215, R6 ;  /* 0x0000000600d77308 */ /* 0x000fe20000000800 */
[----:B------:R-:W-:-:S02]  /*f450*/  FFMA.FTZ R179, R113, c[0x0][0x2d0], -R0 ;  /* 0x0000b40071b37a23 */ /* 0x000fc40000010800 */
[--C-:B------:R-:W-:Y:S02]  /*f460*/  FFMA.FTZ R110, R103, c[0x0][0x2d0], -R0.reuse ;  /* 0x0000b400676e7a23 */ /* 0x100fe40000010800 */
[----:B--2---:R-:W-:-:S03]  /*f470*/  FFMA.FTZ R5, R40, c[0x0][0x2d0], -R0 ;  /* 0x0000b40028057a23 */ /* 0x004fc60000010800 */
[----:B------:R-:W-:Y:S07]  /*f480*/  MUFU.EX2 R92, R92 ;  /* 0x0000005c005c7308 */ /* 0x000fee0000000800 */
[----:B-1----:R-:W-:Y:S01]  /*f490*/  HMMA.16816.F32 R144, R12, R28, R36 ;  /* 0x0000001c0c90723c */ /* 0x002fe20000001824 */
[----:B------:R-:W-:Y:S01]  /*f4a0*/  LDSM.16.MT88.4 R36, [R193+0x800] ;  /* 0x00080000c124783b */ /* 0x000fe20000004200 */
[----:B------:R1:W2:Y:S02]  /*f4b0*/  MUFU.EX2 R151, R5 ;  /* 0x0000000500977308 */ /* 0x0002a40000000800 */
[----:B-1----:R-:W-:Y:S01]  /*f4c0*/  FFMA.FTZ R5, R42, c[0x0][0x2d0], -R0 ;  /* 0x0000b4002a057a23 */ /* 0x002fe20000010800 */
[----:B--2---:R-:W-:Y:S01]  /*f4d0*/  F2FP.PACK_AB R17, R151, R153 ;  /* 0x000000999711723e */ /* 0x004fe200000000ff */
[----:B------:R-:W-:-:S04]  /*f4e0*/  FADD.FTZ R89, R153, R151 ;  /* 0x0000009799597221 */ /* 0x000fc80000010000 */
[----:B------:R1:W-:Y:S08]  /*f4f0*/  MUFU.EX2 R184, R5 ;  /* 0x0000000500b87308 */ /* 0x0003f00000000800 */
[----:B------:R-:W-:Y:S01]  /*f500*/  MUFU.EX2 R151, R65 ;  /* 0x0000004100977308 */ /* 0x000fe20000000800 */
[--C-:B-1----:R-:W-:Y:S02]  /*f510*/  FFMA.FTZ R5, R43, c[0x0][0x2d0], -R0.reuse ;  /* 0x0000b4002b057a23 */ /* 0x102fe40000010800 */
[----:B------:R-:W1:Y:S05]  /*f520*/  LDSM.16.MT88.4 R40, [R192+0x800] ;  /* 0x00080000c028783b */ /* 0x000e6a0000004200 */
[----:B------:R2:W3:Y:S02]  /*f530*/  MUFU.EX2 R214, R5 ;  /* 0x0000000500d67308 */ /* 0x0004e40000000800 */
[----:B--2---:R-:W-:Y:S01]  /*f540*/  FFMA.FTZ R5, R53, c[0x0][0x2d0], -R0 ;  /* 0x0000b40035057a23 */ /* 0x004fe20000010800 */
[----:B---3--:R-:W-:-:S05]  /*f550*/  F2FP.PACK_AB R19, R214, R184 ;  /* 0x000000b8d613723e */ /* 0x008fca00000000ff */
[----:B------:R2:W3:Y:S02]  /*f560*/  MUFU.EX2 R216, R5 ;  /* 0x0000000500d87308 */ /* 0x0004e40000000800 */
[C---:B------:R-:W-:Y:S08]  /*f570*/  HMMA.16816.F32 R32, R16.reuse, R48, RZ ;  /* 0x000000301020723c */ /* 0x040ff000000018ff */
[----:B------:R-:W-:Y:S01]  /*f580*/  HMMA.16816.F32 R24, R16, R44, RZ ;  /* 0x0000002c1018723c */ /* 0x000fe200000018ff */
[----:B--2---:R-:W-:-:S04]  /*f590*/  FFMA.FTZ R5, R54, c[0x0][0x2d0], -R0 ;  /* 0x0000b40036057a23 */ /* 0x004fc80000010800 */
[----:B------:R2:W-:Y:S03]  /*f5a0*/  MUFU.EX2 R218, R5 ;  /* 0x0000000500da7308 */ /* 0x0005e60000000800 */
[----:B-1----:R-:W-:Y:S07]  /*f5b0*/  HMMA.16816.F32 R124, R12, R40, R8 ;  /* 0x000000280c7c723c */ /* 0x002fee0000001808 */
[----:B------:R-:W-:-:S02]  /*f5c0*/  F2FP.PACK_AB R8, R217, R185 ;  /* 0x000000b9d908723e */ /* 0x000fc400000000ff */
[----:B------:R-:W-:Y:S02]  /*f5d0*/  F2FP.PACK_AB R10, R227, R219 ;  /* 0x000000dbe30a723e */ /* 0x000fe400000000ff */
[----:B---3--:R-:W-:Y:S01]  /*f5e0*/  F2FP.PACK_AB R9, R216, R215 ;  /* 0x000000d7d809723e */ /* 0x008fe200000000ff */
[----:B--2---:R-:W-:-:S04]  /*f5f0*/  FFMA.FTZ R5, R55, c[0x0][0x2d0], -R0 ;  /* 0x0000b40037057a23 */ /* 0x004fc80000010800 */
[----:B------:R-:W1:Y:S02]  /*f600*/  MUFU.EX2 R225, R5 ;  /* 0x0000000500e17308 */ /* 0x000e640000000800 */
[----:B-1----:R-:W-:-:S07]  /*f610*/  F2FP.PACK_AB R11, R225, R218 ;  /* 0x000000dae10b723e */ /* 0x002fce00000000ff */
[C---:B------:R-:W-:Y:S01]  /*f620*/  HMMA.16816.F32 R136, R8.reuse, R40, R32 ;  /* 0x000000280888723c */ /* 0x040fe20000001820 */
[----:B------:R-:W1:Y:S06]  /*f630*/  LDSM.16.MT88.4 R32, [R193] ;  /* 0x00000000c120783b */ /* 0x000e6c0000004200 */
[--C-:B------:R-:W-:Y:S01]  /*f640*/  FFMA.FTZ R41, R102, c[0x0][0x2d0], -R2.reuse ;  /* 0x0000b40066297a23 */ /* 0x100fe20000010802 */
[----:B------:R-:W-:Y:S01]  /*f650*/  HMMA.16816.F32 R140, R8, R28, R24 ;  /* 0x0000001c088c723c */ /* 0x000fe20000001818 */
[----:B------:R-:W-:Y:S02]  /*f660*/  FFMA.FTZ R40, R107, c[0x0][0x2d0], -R2 ;  /* 0x0000b4006b287a23 */ /* 0x000fe40000010802 */
[----:B------:R-:W-:Y:S01]  /*f670*/  FADD.FTZ R2, R162, R161 ;  /* 0x000000a1a2027221 */ /* 0x000fe20000010000 */
[----:B------:R-:W-:Y:S03]  /*f680*/  MUFU.EX2 R207, R41 ;  /* 0x0000002900cf7308 */ /* 0x000fe60000000800 */
[----:B------:R-:W-:-:S02]  /*f690*/  FFMA.FTZ R29, R116, c[0x0][0x2d0], -R0 ;  /* 0x0000b400741d7a23 */ /* 0x000fc40000010800 */
[----:B------:R-:W-:Y:S02]  /*f6a0*/  FFMA.FTZ R28, R119, c[0x0][0x2d0], -R0 ;  /* 0x0000b400771c7a23 */ /* 0x000fe40000010800 */
[----:B------:R-:W-:Y:S01]  /*f6b0*/  FADD.FTZ R2, R164, R2 ;  /* 0x00000002a4027221 */ /* 0x000fe20000010000 */
[----:B------:R-:W-:Y:S03]  /*f6c0*/  MUFU.EX2 R211, R40 ;  /* 0x0000002800d37308 */ /* 0x000fe60000000800 */
[----:B------:R-:W-:Y:S02]  /*f6d0*/  FADD.FTZ R67, R167, R2 ;  /* 0x00000002a7437221 */ /* 0x000fe40000010000 */
[----:B------:R-:W-:-:S03]  /*f6e0*/  FADD.FTZ R2, R187, R76 ;  /* 0x0000004cbb027221 */ /* 0x000fc60000010000 */
[----:B------:R-:W-:Y:S01]  /*f6f0*/  MUFU.EX2 R191, R29 ;  /* 0x0000001d00bf7308 */ /* 0x000fe20000000800 */
[----:B------:R-:W-:-:S04]  /*f700*/  FADD.FTZ R2, R222, R2 ;  /* 0x00000002de027221 */ /* 0x000fc80000010000 */
[----:B------:R-:W-:-:S03]  /*f710*/  FADD.FTZ R2, R224, R2 ;  /* 0x00000002e0027221 */ /* 0x000fc60000010000 */
[----:B------:R-:W-:Y:S01]  /*f720*/  MUFU.EX2 R210, R28 ;  /* 0x0000001c00d27308 */ /* 0x000fe20000000800 */
[----:B------:R-:W-:Y:S01]  /*f730*/  FADD.FTZ R2, R226, R2 ;  /* 0x00000002e2027221 */ /* 0x000fe20000010000 */
[----:B-1----:R-:W-:Y:S03]  /*f740*/  HMMA.16816.F32 R24, R20, R32, RZ ;  /* 0x000000201418723c */ /* 0x002fe600000018ff */
[----:B------:R-:W-:-:S03]  /*f750*/  FADD.FTZ R2, R109, R2 ;  /* 0x000000026d027221 */ /* 0x000fc60000010000 */
[----:B------:R-:W-:Y:S01]  /*f760*/  MUFU.EX2 R187, R123 ;  /* 0x0000007b00bb7308 */ /* 0x000fe20000000800 */
[----:B------:R-:W-:Y:S01]  /*f770*/  FADD.FTZ R2, R189, R2 ;  /* 0x00000002bd027221 */ /* 0x000fe20000010000 */
[----:B------:R-:W-:Y:S03]  /*f780*/  HMMA.16816.F32 R4, R16, R32, RZ ;  /* 0x000000201004723c */ /* 0x000fe600000018ff */
[----:B------:R-:W-:-:S03]  /*f790*/  FADD.FTZ R2, R190, R2 ;  /* 0x00000002be027221 */ /* 0x000fc60000010000 */
[----:B------:R-:W-:Y:S01]  /*f7a0*/  MUFU.EX2 R167, R122 ;  /* 0x0000007a00a77308 */ /* 0x000fe20000000800 */
[----:B------:R-:W-:-:S07]  /*f7b0*/  FADD.FTZ R2, R213, R2 ;  /* 0x00000002d5027221 */ /* 0x000fce0000010000 */
[----:B------:R-:W-:Y:S02]  /*f7c0*/  MUFU.EX2 R161, R159 ;  /* 0x0000009f00a17308 */ /* 0x000fe40000000800 */
[-C--:B------:R-:W-:Y:S01]  /*f7d0*/  HMMA.16816.F32 R132, R12, R36.reuse, R24 ;  /* 0x000000240c84723c */ /* 0x080fe20000001818 */
[----:B------:R-:W1:Y:S05]  /*f7e0*/  LDSM.16.MT88.4 R24, [R195] ;  /* 0x00000000c318783b */ /* 0x000e6a0000004200 */
[----:B------:R-:W-:Y:S02]  /*f7f0*/  MUFU.EX2 R164, R108 ;  /* 0x0000006c00a47308 */ /* 0x000fe40000000800 */
[----:B------:R-:W-:Y:S07]  /*f800*/  HMMA.16816.F32 R128, R8, R36, R4 ;  /* 0x000000240880723c */ /* 0x000fee0000001804 */
[----:B------:R-:W-:-:S02]  /*f810*/  FADD.FTZ R4, R155, R154 ;  /* 0x0000009a9b047221 */ /* 0x000fc40000010000 */
[--C-:B------:R-:W-:Y:S01]  /*f820*/  FFMA.FTZ R154, R120, c[0x0][0x2d0], -R0.reuse ;  /* 0x0000b400789a7a23 */ /* 0x100fe20000010800 */
[----:B------:R-:W-:Y:S01]  /*f830*/  MUFU.EX2 R155, R64 ;  /* 0x00000040009b7308 */ /* 0x000fe20000000800 */
[--C-:B------:R-:W-:Y:S02]  /*f840*/  FFMA.FTZ R37, R112, c[0x0][0x2d0], -R0.reuse ;  /* 0x0000b40070257a23 */ /* 0x100fe40000010800 */
[--C-:B------:R-:W-:Y:S02]  /*f850*/  FFMA.FTZ R36, R114, c[0x0][0x2d0], -R0.reuse ;  /* 0x0000b40072247a23 */ /* 0x100fe40000010800 */
[----:B------:R-:W-:Y:S02]  /*f860*/  FFMA.FTZ R120, R118, c[0x0][0x2d0], -R0 ;  /* 0x0000b40076787a23 */ /* 0x000fe40000010800 */
[----:B------:R-:W-:Y:S01]  /*f870*/  FADD.FTZ R0, R160, R4 ;  /* 0x00000004a0007221 */ /* 0x000fe20000010000 */
[----:B------:R-:W-:Y:S01]  /*f880*/  MUFU.EX2 R153, R36 ;  /* 0x0000002400997308 */ /* 0x000fe20000000800 */
[----:B------:R-:W2:Y:S02]  /*f890*/  LDSM.16.MT88.4 R4, [R195+0x800] ;  /* 0x00080000c304783b */ /* 0x000ea40000004200 */
[----:B------:R-:W-:-:S02]  /*f8a0*/  FADD.FTZ R3, R163, R0 ;  /* 0x00000000a3037221 */ /* 0x000fc40000010000 */
[----:B------:R-:W-:-:S03]  /*f8b0*/  FADD.FTZ R0, R186, R67 ;  /* 0x00000043ba007221 */ /* 0x000fc60000010000 */
[----:B------:R-:W-:Y:S01]  /*f8c0*/  MUFU.EX2 R186, R79 ;  /* 0x0000004f00ba7308 */ /* 0x000fe20000000800 */
[----:B------:R-:W-:-:S04]  /*f8d0*/  FADD.FTZ R0, R220, R0 ;  /* 0x00000000dc007221 */ /* 0x000fc80000010000 */
[----:B------:R-:W-:Y:S01]  /*f8e0*/  FADD.FTZ R0, R221, R0 ;  /* 0x00000000dd007221 */ /* 0x000fe20000010000 */
[----:B-1----:R-:W-:Y:S02]  /*f8f0*/  HMMA.16816.F32 R52, R16, R24, RZ ;  /* 0x000000181034723c */ /* 0x002fe400000018ff */
[----:B------:R-:W-:Y:S01]  /*f900*/  MUFU.EX2 R163, R158 ;  /* 0x0000009e00a37308 */ /* 0x000fe20000000800 */
[----:B------:R-:W-:-:S05]  /*f910*/  FADD.FTZ R0, R223, R0 ;  /* 0x00000000df007221 */ /* 0x000fca0000010000 */
[----:B------:R-:W-:Y:S02]  /*f920*/  HMMA.16816.F32 R56, R20, R24, RZ ;  /* 0x000000181438723c */ /* 0x000fe400000018ff */
[----:B------:R-:W1:Y:S08]  /*f930*/  MUFU.EX2 R25, R66 ;  /* 0x0000004200197308 */ /* 0x000e700000000800 */
[----:B------:R-:W-:Y:S08]  /*f940*/  MUFU.EX2 R160, R154 ;  /* 0x0000009a00a07308 */ /* 0x000ff00000000800 */
[----:B------:R3:W-:Y:S01]  /*f950*/  MUFU.EX2 R162, R120 ;  /* 0x0000007800a27308 */ /* 0x0007e20000000800 */
[----:B--2---:R-:W-:Y:S01]  /*f960*/  HMMA.16816.F32 R112, R8, R4, R52 ;  /* 0x000000040870723c */ /* 0x004fe20000001834 */
[----:B-1----:R-:W-:-:S04]  /*f970*/  FADD.FTZ R0, R25, R0 ;  /* 0x0000000019007221 */ /* 0x002fc80000010000 */
[----:B------:R-:W-:-:S03]  /*f980*/  FADD.FTZ R0, R186, R0 ;  /* 0x00000000ba007221 */ /* 0x000fc60000010000 */
[----:B------:R-:W-:Y:S01]  /*f990*/  HMMA.16816.F32 R52, R16, R50, RZ ;  /* 0x000000321034723c */ /* 0x000fe200000018ff */
[----:B------:R-:W-:-:S04]  /*f9a0*/  FADD.FTZ R0, R188, R0 ;  /* 0x00000000bc007221 */ /* 0x000fc80000010000 */
[----:B------:R-:W-:Y:S01]  /*f9b0*/  FADD.FTZ R0, R212, R0 ;  /* 0x00000000d4007221 */ /* 0x000fe20000010000 */
[----:B---3--:R-:W-:Y:S02]  /*f9c0*/  LDSM.16.MT88.4 R120, [R192+0x2000] ;  /* 0x00200000c078783b */ /* 0x008fe40000004200 */
[----:B------:R-:W-:Y:S07]  /*f9d0*/  HMMA.16816.F32 R116, R12, R4, R56 ;  /* 0x000000040c74723c */ /* 0x000fee0000001838 */
[----:B------:R-:W-:Y:S01]  /*f9e0*/  F2FP.PACK_AB R4, R155, R151 ;  /* 0x000000979b04723e */ /* 0x000fe200000000ff */
[----:B------:R-:W-:Y:S08]  /*f9f0*/  HMMA.16816.F32 R48, R20, R50, RZ ;  /* 0x000000321430723c */ /* 0x000ff000000018ff */
[----:B------:R-:W-:Y:S08]  /*fa00*/  HMMA.16816.F32 R56, R8, R42, R52 ;  /* 0x0000002a0838723c */ /* 0x000ff00000001834 */
[-C--:B------:R-:W-:Y:S08]  /*fa10*/  HMMA.16816.F32 R52, R16, R46.reuse, RZ ;  /* 0x0000002e1034723c */ /* 0x080ff000000018ff */
[----:B------:R-:W-:Y:S08]  /*fa20*/  HMMA.16816.F32 R44, R20, R46, RZ ;  /* 0x0000002e142c723c */ /* 0x000ff000000018ff */
[----:B------:R-:W-:Y:S08]  /*fa30*/  HMMA.16816.F32 R48, R12, R42, R48 ;  /* 0x0000002a0c30723c */ /* 0x000ff00000001830 */
[----:B------:R-:W-:Y:S08]  /*fa40*/  HMMA.16816.F32 R60, R8, R30, R52 ;  /* 0x0000001e083c723c */ /* 0x000ff00000001834 */
[-C--:B------:R-:W-:Y:S08]  /*fa50*/  HMMA.16816.F32 R52, R16, R34.reuse, RZ ;  /* 0x000000221034723c */ /* 0x080ff000000018ff */
[C---:B------:R-:W-:Y:S08]  /*fa60*/  HMMA.16816.F32 R32, R20.reuse, R34, RZ ;  /* 0x000000221420723c */ /* 0x040ff000000018ff */
[----:B------:R-:W-:Y:S08]  /*fa70*/  HMMA.16816.F32 R20, R20, R26, RZ ;  /* 0x0000001a1414723c */ /* 0x000ff000000018ff */
[C---:B------:R-:W-:Y:S08]  /*fa80*/  HMMA.16816.F32 R44, R12.reuse, R30, R44 ;  /* 0x0000001e0c2c723c */ /* 0x040ff0000000182c */
[C---:B------:R-:W-:Y:S08]  /*fa90*/  HMMA.16816.F32 R32, R12.reuse, R38, R32 ;  /* 0x000000260c20723c */ /* 0x040ff00000001820 */
[----:B------:R-:W-:Y:S01]  /*faa0*/  HMMA.16816.F32 R20, R12, R6, R20 ;  /* 0x000000060c14723c */ /* 0x000fe20000001814 */
[----:B------:R-:W1:Y:S07]  /*fab0*/  LDSM.16.MT88.4 R12, [R192+0x1000] ;  /* 0x00100000c00c783b */ /* 0x000e6e0000004200 */
[----:B------:R-:W-:Y:S01]  /*fac0*/  HMMA.16816.F32 R16, R16, R26, RZ ;  /* 0x0000001a1010723c */ /* 0x000fe200000018ff */
[----:B------:R-:W2:Y:S07]  /*fad0*/  MUFU.EX2 R26, R37 ;  /* 0x00000025001a7308 */ /* 0x000eae0000000800 */
[C---:B------:R-:W-:Y:S01]  /*fae0*/  HMMA.16816.F32 R72, R8.reuse, R38, R52 ;  /* 0x000000260848723c */ /* 0x040fe20000001834 */
[----:B------:R-:W-:Y:S01]  /*faf0*/  MUFU.EX2 R27, R172 ;  /* 0x000000ac001b7308 */ /* 0x000fe20000000800 */
[----:B--2---:R-:W-:Y:S11]  /*fb00*/  F2FP.PACK_AB R5, R153, R26 ;  /* 0x0000001a9905723e */ /* 0x004ff600000000ff */
[----:B------:R-:W-:Y:S03]  /*fb10*/  @!UPT UIADD3 URZ, URZ, URZ, URZ ;  /* 0x0000003f3f3ff290 */ /* 0x000fe6000fffe03f */
[----:B------:R-:W-:Y:S07]  /*fb20*/  HMMA.16816.F32 R80, R8, R6, R16 ;  /* 0x000000060850723c */ /* 0x000fee0000001810 */
[----:B------:R-:W-:Y:S01]  /*fb30*/  F2FP.PACK_AB R8, R189, R109 ;  /* 0x0000006dbd08723e */ /* 0x000fe200000000ff */
[----:B------:R-:W-:Y:S01]  /*fb40*/  FADD.FTZ R17, R184, R89 ;  /* 0x00000059b8117221 */ /* 0x000fe20000010000 */
[----:B------:R-:W-:Y:S01]  /*fb50*/  F2FP.PACK_AB R9, R186, R25 ;  /* 0x00000019ba09723e */ /* 0x000fe200000000ff */
[----:B------:R-:W-:Y:S01]  /*fb60*/  FADD.FTZ R16, R185, R3 ;  /* 0x00000003b9107221 */ /* 0x000fe20000010000 */
[----:B------:R-:W-:Y:S01]  /*fb70*/  F2FP.PACK_AB R10, R213, R190 ;  /* 0x000000bed50a723e */ /* 0x000fe200000000ff */
[----:B------:R-:W-:Y:S01]  /*fb80*/  FADD.FTZ R3, R214, R17 ;  /* 0x00000011d6037221 */ /* 0x000fe20000010000 */
[----:B------:R-:W-:Y:S01]  /*fb90*/  F2FP.PACK_AB R11, R212, R188 ;  /* 0x000000bcd40b723e */ /* 0x000fe200000000ff */
[----:B------:R-:W-:Y:S01]  /*fba0*/  MUFU.EX2 R184, R149 ;  /* 0x0000009500b87308 */ /* 0x000fe20000000800 */
[----:B------:R-:W-:Y:S01]  /*fbb0*/  F2FP.PACK_AB R6, R211, R207 ;  /* 0x000000cfd306723e */ /* 0x000fe200000000ff */
[----:B------:R-:W-:Y:S01]  /*fbc0*/  FADD.FTZ R3, R215, R3 ;  /* 0x00000003d7037221 */ /* 0x000fe20000010000 */
[----:B------:R-:W-:-:S03]  /*fbd0*/  F2FP.PACK_AB R7, R210, R191 ;  /* 0x000000bfd207723e */ /* 0x000fc600000000ff */
[----:B-1----:R-:W-:Y:S01]  /*fbe0*/  HMMA.16816.F32 R64, R8, R12, R124 ;  /* 0x0000000c0840723c */ /* 0x002fe2000000187c */
[----:B------:R-:W-:Y:S01]  /*fbf0*/  FADD.FTZ R3, R216, R3 ;  /* 0x00000003d8037221 */ /* 0x000fe20000010000 */
[----:B------:R-:W1:Y:S03]  /*fc00*/  MUFU.EX2 R185, R148 ;  /* 0x0000009400b97308 */ /* 0x000e660000000800 */
[----:B------:R-:W-:-:S03]  /*fc10*/  FADD.FTZ R3, R218, R3 ;  /* 0x00000003da037221 */ /* 0x000fc60000010000 */
[----:B------:R-:W-:Y:S01]  /*fc20*/  HMMA.16816.F32 R104, R4, R14, R56 ;  /* 0x0000000e0468723c */ /* 0x000fe20000001838 */
[----:B------:R-:W-:Y:S01]  /*fc30*/  FADD.FTZ R3, R225, R3 ;  /* 0x00000003e1037221 */ /* 0x000fe20000010000 */
[----:B------:R-:W-:Y:S03]  /*fc40*/  MUFU.EX2 R89, R171 ;  /* 0x000000ab00597308 */ /* 0x000fe60000000800 */
[----:B------:R-:W-:-:S03]  /*fc50*/  FADD.FTZ R3, R26, R3 ;  /* 0x000000031a037221 */ /* 0x000fc60000010000 */
[----:B------:R-:W-:Y:S01]  /*fc60*/  HMMA.16816.F32 R124, R4, R12, R136 ;  /* 0x0000000c047c723c */ /* 0x000fe20000001888 */
[----:B------:R-:W-:Y:S01]  /*fc70*/  FADD.FTZ R3, R153, R3 ;  /* 0x0000000399037221 */ /* 0x000fe20000010000 */
[----:B------:R-:W-:Y:S03]  /*fc80*/  MUFU.EX2 R25, R180 ;  /* 0x000000b400197308 */ /* 0x000fe60000000800 */
[----:B------:R-:W-:-:S03]  /*fc90*/  FADD.FTZ R3, R191, R3 ;  /* 0x00000003bf037221 */ /* 0x000fc60000010000 */
[C---:B------:R-:W-:Y:S01]  /*fca0*/  HMMA.16816.F32 R56, R8.reuse, R14, R48 ;  /* 0x0000000e0838723c */ /* 0x040fe20000001830 */
[----:B------:R-:W2:Y:S01]  /*fcb0*/  LDSM.16.MT88.4 R12, [R196+0x1000] ;  /* 0x00100000c40c783b */ /* 0x000ea20000004200 */
[----:B------:R-:W-:Y:S06]  /*fcc0*/  MUFU.EX2 R26, R110 ;  /* 0x0000006e001a7308 */ /* 0x000fec0000000800 */
[-C--:B--2---:R-:W-:Y:S08]  /*fcd0*/  HMMA.16816.F32 R52, R8, R12.reuse, R144 ;  /* 0x0000000c0834723c */ /* 0x084ff00000001890 */
[C---:B------:R-:W-:Y:S08]  /*fce0*/  HMMA.16816.F32 R100, R4.reuse, R12, R140 ;  /* 0x0000000c0464723c */ /* 0x040ff0000000188c */
[-C--:B------:R-:W-:Y:S08]  /*fcf0*/  HMMA.16816.F32 R96, R4, R14.reuse, R60 ;  /* 0x0000000e0460723c */ /* 0x080ff0000000183c */
[C---:B------:R-:W-:Y:S01]  /*fd00*/  HMMA.16816.F32 R48, R8.reuse, R14, R44 ;  /* 0x0000000e0830723c */ /* 0x040fe2000000182c */
[----:B------:R-:W2:Y:S07]  /*fd10*/  LDSM.16.MT88.4 R12, [R193+0x1000] ;  /* 0x00100000c10c783b */ /* 0x000eae0000004200 */
[-C--:B--2---:R-:W-:Y:S08]  /*fd20*/  HMMA.16816.F32 R44, R8, R12.reuse, R132 ;  /* 0x0000000c082c723c */ /* 0x084ff00000001884 */
[C---:B------:R-:W-:Y:S08]  /*fd30*/  HMMA.16816.F32 R76, R4.reuse, R12, R128 ;  /* 0x0000000c044c723c */ /* 0x040ff00000001880 */
[-C--:B------:R-:W-:Y:S08]  /*fd40*/  HMMA.16816.F32 R72, R4, R14.reuse, R72 ;  /* 0x0000000e0448723c */ /* 0x080ff00000001848 */
[----:B------:R-:W-:Y:S01]  /*fd50*/  HMMA.16816.F32 R32, R8, R14, R32 ;  /* 0x0000000e0820723c */ /* 0x000fe20000001820 */
[----:B------:R-:W2:Y:S07]  /*fd60*/  LDSM.16.MT88.4 R12, [R195+0x1000] ;  /* 0x00100000c30c783b */ /* 0x000eae0000004200 */
[C---:B--2---:R-:W-:Y:S01]  /*fd70*/  HMMA.16816.F32 R60, R4.reuse, R12, R112 ;  /* 0x0000000c043c723c */ /* 0x044fe20000001870 */
[----:B------:R-:W-:Y:S07]  /*fd80*/  LDSM.16.MT88.4 R112, [R196+0x2000] ;  /* 0x00200000c470783b */ /* 0x000fee0000004200 */
[----:B------:R-:W-:Y:S01]  /*fd90*/  HMMA.16816.F32 R40, R4, R14, R80 ;  /* 0x0000000e0428723c */ /* 0x000fe20000001850 */
[----:B------:R-:W-:Y:S06]  /*fda0*/  MUFU.EX2 R80, R170 ;  /* 0x000000aa00507308 */ /* 0x000fec0000000800 */
[----:B------:R-:W-:Y:S01]  /*fdb0*/  FADD.FTZ R4, R217, R16 ;  /* 0x00000010d9047221 */ /* 0x000fe20000010000 */
[----:B------:R-:W-:Y:S01]  /*fdc0*/  HMMA.16816.F32 R36, R8, R12, R116 ;  /* 0x0000000c0824723c */ /* 0x000fe20000001874 */
[----:B------:R-:W2:Y:S01]  /*fdd0*/  LDSM.16.MT88.4 R16, [R196+0x1800] ;  /* 0x00180000c410783b */ /* 0x000ea20000004200 */
[----:B------:R-:W3:Y:S01]  /*fde0*/  MUFU.EX2 R117, R150 ;  /* 0x0000009600757308 */ /* 0x000ee20000000800 */
[----:B------:R-:W-:Y:S01]  /*fdf0*/  FADD.FTZ R24, R219, R4 ;  /* 0x00000004db187221 */ /* 0x000fe20000010000 */
[----:B-1----:R-:W-:-:S02]  /*fe00*/  F2FP.PACK_AB R6, R187, R185 ;  /* 0x000000b9bb06723e */ /* 0x002fc400000000ff */
[----:B------:R-:W-:Y:S01]  /*fe10*/  F2FP.PACK_AB R7, R176, R167 ;  /* 0x000000a7b007723e */ /* 0x000fe200000000ff */
[----:B------:R-:W-:Y:S01]  /*fe20*/  FADD.FTZ R24, R227, R24 ;  /* 0x00000018e3187221 */ /* 0x000fe20000010000 */
[----:B------:R-:W-:Y:S01]  /*fe30*/  HMMA.16816.F32 R28, R8, R14, R20 ;  /* 0x0000000e081c723c */ /* 0x000fe20000001814 */
[----:B------:R-:W1:Y:S01]  /*fe40*/  LDSM.16.MT88.4 R20, [R192+0x1800] ;  /* 0x00180000c014783b */ /* 0x000e620000004200 */
[----:B------:R-:W4:Y:S03]  /*fe50*/  MUFU.EX2 R116, R90 ;  /* 0x0000005a00747308 */ /* 0x000f260000000800 */
[----:B------:R-:W5:Y:S04]  /*fe60*/  LDSM.16.MT88.4 R12, [R193+0x1800] ;  /* 0x00180000c10c783b */ /* 0x000f680000004200 */
[----:B------:R-:W5:Y:S01]  /*fe70*/  LDSM.16.MT88.4 R8, [R195+0x1800] ;  /* 0x00180000c308783b */ /* 0x000f620000004200 */
[----:B---3--:R-:W-:Y:S01]  /*fe80*/  F2FP.PACK_AB R4, R184, R117 ;  /* 0x00000075b804723e */ /* 0x008fe200000000ff */
[----:B------:R-:W3:Y:S01]  /*fe90*/  MUFU.EX2 R83, R169 ;  /* 0x000000a900537308 */ /* 0x000ee20000000800 */
[----:B----4-:R-:W-:-:S07]  /*fea0*/  F2FP.PACK_AB R5, R168, R116 ;  /* 0x00000074a805723e */ /* 0x010fce00000000ff */
[----:B------:R-:W4:Y:S08]  /*feb0*/  MUFU.EX2 R81, R175 ;  /* 0x000000af00517308 */ /* 0x000f300000000800 */
[----:B------:R-:W1:Y:S01]  /*fec0*/  MUFU.EX2 R90, R174 ;  /* 0x000000ae005a7308 */ /* 0x000e620000000800 */
[----:B---3--:R-:W-:Y:S01]  /*fed0*/  F2FP.PACK_AB R157, R83, R80 ;  /* 0x00000050539d723e */ /* 0x008fe200000000ff */
[C---:B--2---:R-:W-:Y:S06]  /*fee0*/  HMMA.16816.F32 R52, R4.reuse, R16, R52 ;  /* 0x000000100434723c */ /* 0x044fec0000001834 */
[----:B------:R-:W2:Y:S01]  /*fef0*/  MUFU.EX2 R82, R177 ;  /* 0x000000b100527308 */ /* 0x000ea20000000800 */
[----:B----4-:R-:W-:Y:S01]  /*ff00*/  F2FP.PACK_AB R156, R81, R89 ;  /* 0x00000059519c723e */ /* 0x010fe200000000ff */
[----:B-1----:R-:W-:Y:S01]  /*ff10*/  HMMA.16816.F32 R64, R4, R20, R64 ;  /* 0x000000140440723c */ /* 0x002fe20000001840 */
[----:B------:R-:W-:-:S07]  /*ff20*/  F2FP.PACK_AB R158, R91, R90 ;  /* 0x0000005a5b9e723e */ /* 0x000fce00000000ff */
[----:B------:R-:W-:Y:S01]  /*ff30*/  HMMA.16816.F32 R56, R4, R22, R56 ;  /* 0x000000160438723c */ /* 0x000fe20000001838 */
[----:B--2---:R-:W-:-:S07]  /*ff40*/  F2FP.PACK_AB R159, R82, R27 ;  /* 0x0000001b529f723e */ /* 0x004fce00000000ff */
[C---:B------:R-:W-:Y:S08]  /*ff50*/  HMMA.16816.F32 R48, R4.reuse, R18, R48 ;  /* 0x000000120430723c */ /* 0x040ff00000001830 */
[C---:B-----5:R-:W-:Y:S08]  /*ff60*/  HMMA.16816.F32 R44, R4.reuse, R12, R44 ;  /* 0x0000000c042c723c */ /* 0x060ff0000000182c */
[C---:B------:R-:W-:Y:S08]  /*ff70*/  HMMA.16816.F32 R32, R4.reuse, R14, R32 ;  /* 0x0000000e0420723c */ /* 0x040ff00000001820 */
[C---:B------:R-:W-:Y:S08]  /*ff80*/  HMMA.16816.F32 R36, R4.reuse, R8, R36 ;  /* 0x000000080424723c */ /* 0x040ff00000001824 */
[----:B------:R-:W-:Y:S07]  /*ff90*/  HMMA.16816.F32 R28, R4, R10, R28 ;  /* 0x0000000a041c723c */ /* 0x000fee000000181c */
[----:B------:R-:W-:Y:S01]  /*ffa0*/  F2FP.PACK_AB R4, R163, R161 ;  /* 0x000000a1a304723e */ /* 0x000fe200000000ff */
[----:B------:R-:W-:Y:S01]  /*ffb0*/  HMMA.16816.F32 R128, R156, R120, R64 ;  /* 0x000000789c80723c */ /* 0x000fe20000001840 */
[----:B------:R-:W-:-:S02]  /*ffc0*/  F2FP.PACK_AB R6, R166, R165 ;  /* 0x000000a5a606723e */ /* 0x000fc400000000ff */
[----:B------:R-:W-:Y:S02]  /*ffd0*/  F2FP.PACK_AB R5, R162, R160 ;  /* 0x000000a0a205723e */ /* 0x000fe400000000ff */
[----:B------:R-:W-:-:S03]  /*ffe0*/  F2FP.PACK_AB R7, R92, R164 ;  /* 0x000000a45c07723e */ /* 0x000fc600000000ff */
[----:B------:R-:W-:Y:S08]  /*fff0*/  HMMA.16816.F32 R132, R156, R122, R56 ;  /* 0x0000007a9c84723c */ /* 0x000ff00000001838 */
[C---:B------:R-:W-:Y:S08]  /*10000*/  HMMA.16816.F32 R124, R4.reuse, R20, R124 ;  /* 0x00000014047c723c */ /* 0x040ff0000000187c */
[C---:B------:R-:W-:Y:S08]  /*10010*/  HMMA.16816.F32 R100, R4.reuse, R16, R100 ;  /* 0x000000100464723c */ /* 0x040ff00000001864 */
[C---:B------:R-:W-:Y:S01]  /*10020*/  HMMA.16816.F32 R20, R4.reuse, R22, R104 ;  /* 0x000000160414723c */ /* 0x040fe20000001868 */
[----:B------:R-:W1:Y:S07]  /*10030*/  LDSM.16.MT88.4 R104, [R193+0x2000] ;  /* 0x00200000c168783b */ /* 0x000e6e0000004200 */
[C---:B------:R-:W-:Y:S08]  /*10040*/  HMMA.16816.F32 R16, R4.reuse, R18, R96 ;  /* 0x000000120410723c */ /* 0x040ff00000001860 */
[C---:B------:R-:W-:Y:S01]  /*10050*/  HMMA.16816.F32 R76, R4.reuse, R12, R76 ;  /* 0x0000000c044c723c */ /* 0x040fe2000000184c */
[----:B------:R-:W-:Y:S07]  /*10060*/  MUFU.EX2 R13, R182 ;  /* 0x000000b6000d7308 */ /* 0x000fee0000000800 */
[C---:B------:R-:W-:Y:S01]  /*10070*/  HMMA.16816.F32 R72, R4.reuse, R14, R72 ;  /* 0x0000000e0448723c */ /* 0x040fe20000001848 */
[----:B------:R-:W2:Y:S07]  /*10080*/  MUFU.EX2 R15, R181 ;  /* 0x000000b5000f7308 */ /* 0x000eae0000000800 */
[C---:B------:R-:W-:Y:S01]  /*10090*/  HMMA.16816.F32 R60, R4.reuse, R8, R60 ;  /* 0x00000008043c723c */ /* 0x040fe2000000183c */
[----:B------:R-:W-:Y:S07]  /*100a0*/  MUFU.EX2 R12, R179 ;  /* 0x000000b3000c7308 */ /* 0x000fee0000000800 */
[----:B------:R-:W-:Y:S01]  /*100b0*/  HMMA.16816.F32 R40, R4, R10, R40 ;  /* 0x0000000a0428723c */ /* 0x000fe20000001828 */
[----:B------:R-:W3:Y:S01]  /*100c0*/  LDSM.16.MT88.4 R8, [R195+0x2000] ;  /* 0x00200000c308783b */ /* 0x000ee20000004200 */
[----:B------:R-:W4:Y:S01]  /*100d0*/  MUFU.EX2 R7, R183 ;  /* 0x000000b700077308 */ /* 0x000f220000000800 */
[----:B--2---:R-:W-:-:S04]  /*100e0*/  F2FP.PACK_AB R98, R25, R15 ;  /* 0x0000000f1962723e */ /* 0x004fc800000000ff */
[----:B------:R-:W-:Y:S01]  /*100f0*/  FADD.FTZ R4, R151, R24 ;  /* 0x0000001897047221 */ /* 0x000fe20000010000 */
[C---:B------:R-:W-:Y:S01]  /*10100*/  HMMA.16816.F32 R136, R156.reuse, R112, R52 ;  /* 0x000000709c88723c */ /* 0x040fe20000001834 */
[----:B------:R-:W-:Y:S01]  /*10110*/  FADD.FTZ R5, R210, R3 ;  /* 0x00000003d2057221 */ /* 0x000fe20000010000 */
[----:B------:R-:W2:Y:S01]  /*10120*/  MUFU.EX2 R14, R178 ;  /* 0x000000b2000e7308 */ /* 0x000ea20000000800 */
[----:B------:R-:W-:Y:S02]  /*10130*/  FADD.FTZ R4, R155, R4 ;  /* 0x000000049b047221 */ /* 0x000fe40000010000 */
[----:B------:R-:W-:Y:S02]  /*10140*/  FADD.FTZ R5, R160, R5 ;  /* 0x00000005a0057221 */ /* 0x000fe40000010000 */
[----:B------:R-:W-:Y:S01]  /*10150*/  FADD.FTZ R4, R207, R4 ;  /* 0x00000004cf047221 */ /* 0x000fe20000010000 */
[----:B------:R-:W-:Y:S01]  /*10160*/  HMMA.16816.F32 R140, R156, R114, R48 ;  /* 0x000000729c8c723c */ /* 0x000fe20000001830 */
[----:B------:R-:W-:Y:S01]  /*10170*/  FADD.FTZ R5, R162, R5 ;  /* 0x00000005a2057221 */ /* 0x000fe20000010000 */
[----:B------:R-:W5:Y:S01]  /*10180*/  MUFU.EX2 R24, R111 ;  /* 0x0000006f00187308 */ /* 0x000f620000000800 */
[----:B------:R-:W-:Y:S01]  /*10190*/  FADD.FTZ R6, R211, R4 ;  /* 0x00000004d3067221 */ /* 0x000fe20000010000 */
[----:B----4-:R-:W-:Y:S01]  /*101a0*/  F2FP.PACK_AB R96, R13, R7 ;  /* 0x000000070d60723e */ /* 0x010fe200000000ff */
[----:B------:R-:W-:-:S02]  /*101b0*/  FADD.FTZ R4, R117, R2 ;  /* 0x0000000275047221 */ /* 0x000fc40000010000 */
[----:B------:R-:W-:Y:S01]  /*101c0*/  FADD.FTZ R2, R116, R0 ;  /* 0x0000000074027221 */ /* 0x000fe20000010000 */
[C---:B-1----:R-:W-:Y:S01]  /*101d0*/  HMMA.16816.F32 R144, R156.reuse, R104, R44 ;  /* 0x000000689c90723c */ /* 0x042fe2000000182c */
[----:B------:R-:W-:Y:S01]  /*101e0*/  FADD.FTZ R0, R161, R6 ;  /* 0x00000006a1007221 */ /* 0x000fe20000010000 */
[----:B--2---:R-:W-:Y:S01]  /*101f0*/  F2FP.PACK_AB R97, R14, R12 ;  /* 0x0000000c0e61723e */ /* 0x004fe200000000ff */
[----:B------:R-:W-:Y:S02]  /*10200*/  FADD.FTZ R3, R184, R4 ;  /* 0x00000004b8037221 */ /* 0x000fe40000010000 */
[----:B------:R-:W-:Y:S02]  /*10210*/  FADD.FTZ R4, R168, R2 ;  /* 0x00000002a8047221 */ /* 0x000fe40000010000 */
[----:B------:R-:W-:Y:S01]  /*10220*/  FADD.FTZ R2, R163, R0 ;  /* 0x00000000a3027221 */ /* 0x000fe20000010000 */
[----:B------:R-:W-:Y:S01]  /*10230*/  HMMA.16816.F32 R148, R156, R106, R32 ;  /* 0x0000006a9c94723c */ /* 0x000fe20000001820 */
[----:B------:R-:W-:Y:S01]  /*10240*/  FADD.FTZ R0, R185, R3 ;  /* 0x00000003b9007221 */ /* 0x000fe20000010000 */
[----:B-----5:R-:W-:Y:S01]  /*10250*/  F2FP.PACK_AB R99, R26, R24 ;  /* 0x000000181a63723e */ /* 0x020fe200000000ff */
        /* <DEDUP_REMOVED lines=9> */
[----:B------:R-:W-:Y:S01]  /*102f0*/  IADD3 R0, R228, -0x2, RZ ;  /* 0xfffffffee4007810 */ /* 0x000fe20007ffe0ff */
[----:B------:R-:W-:Y:S01]  /*10300*/  FADD.FTZ R3, R166, R3 ;  /* 0x00000003a6037221 */ /* 0x000fe20000010000 */
[C---:B------:R-:W-:Y:S01]  /*10310*/  HMMA.16816.F32 R116, R96.reuse, R112, R100 ;  /* 0x000000706074723c */ /* 0x040fe20000001864 */
[----:B------:R-:W-:Y:S01]  /*10320*/  FADD.FTZ R2, R92, R5 ;  /* 0x000000055c027221 */ /* 0x000fe20000010000 */
[----:B------:R-:W-:Y:S01]  /*10330*/  ISETP.GE.AND P0, PT, R0, R252, PT ;  /* 0x000000fc0000720c */ /* 0x000fe20003f06270 */
        /* <DEDUP_REMOVED lines=8> */
[----:B---3--:R-:W-:Y:S01]  /*103c0*/  HMMA.16816.F32 R152, R156, R8, R36 ;  /* 0x000000089c98723c */ /* 0x008fe20000001824 */
[----:B------:R-:W-:Y:S02]  /*103d0*/  FADD.FTZ R3, R15, R3 ;  /* 0x000000030f037221 */ /* 0x000fe40000010000 */
[----:B------:R-:W-:Y:S02]  /*103e0*/  FADD.FTZ R2, R24, R2 ;  /* 0x0000000218027221 */ /* 0x000fe40000010000 */
[----:B------:R-:W-:-:S02]  /*103f0*/  FADD.FTZ R239, R91, R5 ;  /* 0x000000055bef7221 */ /* 0x000fc40000010000 */
[----:B------:R-:W-:Y:S01]  /*10400*/  FADD.FTZ R243, R82, R4 ;  /* 0x0000000452f37221 */ /* 0x000fe20000010000 */
[----:B------:R-:W-:Y:S01]  /*10410*/  HMMA.16816.F32 R120, R96, R122, R20 ;  /* 0x0000007a6078723c */ /* 0x000fe20000001814 */
[----:B------:R-:W-:Y:S02]  /*10420*/  FADD.FTZ R246, R25, R3 ;  /* 0x0000000319f67221 */ /* 0x000fe40000010000 */
[----:B------:R-:W-:-:S05]  /*10430*/  FADD.FTZ R247, R26, R2 ;  /* 0x000000021af77221 */ /* 0x000fca0000010000 */
[C---:B------:R-:W-:Y:S08]  /*10440*/  HMMA.16816.F32 R112, R96.reuse, R114, R16 ;  /* 0x000000726070723c */ /* 0x040ff00000001810 */
[C---:B------:R-:W-:Y:S08]  /*10450*/  HMMA.16816.F32 R104, R96.reuse, R106, R72 ;  /* 0x0000006a6068723c */ /* 0x040ff00000001848 */
[----:B------:R-:W-:Y:S08]  /*10460*/  HMMA.16816.F32 R100, R96, R8, R60 ;  /* 0x000000086064723c */ /* 0x000ff0000000183c */
[-C--:B------:R-:W-:Y:S08]  /*10470*/  HMMA.16816.F32 R156, R156, R10.reuse, R28 ;  /* 0x0000000a9c9c723c */ /* 0x080ff0000000181c */
[----:B------:R-:W-:Y:S01]  /*10480*/  HMMA.16816.F32 R96, R96, R10, R40 ;  /* 0x0000000a6060723c */ /* 0x000fe20000001828 */
[----:B------:R-:W-:Y:S07]  /*10490*/  @!UPT UIADD3 URZ, URZ, URZ, URZ ;  /* 0x0000003f3f3ff290 */ /* 0x000fee000fffe03f */
[----:B------:R-:W-:Y:S11]  /*104a0*/  @!P0 BRA `(.L_x_336) ;  /* 0x00003cb000008947 */ /* 0x000ff60003800000 */
[----:B------:R-:W-:Y:S01]  /*104b0*/  MOV R241, R0 ;  /* 0x0000000000f17202 */ /* 0x000fe20000000f00 */
[----:B------:R-:W-:Y:S01]  /*104c0*/  IMAD.MOV.U32 R89, RZ, RZ, R71 ;  /* 0x000000ffff597224 */ /* 0x000fe200078e0047 */
[----:B------:R-:W-:Y:S01]  /*104d0*/  MOV R90, R70 ;  /* 0x00000046005a7202 */ /* 0x000fe20000000f00 */
[----:B------:R-:W-:Y:S01]  /*104e0*/  IMAD.MOV.U32 R91, RZ, RZ, R69 ;  /* 0x000000ffff5b7224 */ /* 0x000fe200078e0045 */
[----:B------:R-:W-:-:S02]  /*104f0*/  MOV R92, R68 ;  /* 0x00000044005c7202 */ /* 0x000fc40000000f00 */
.L_x_343:
[----:B------:R-:W2:Y:S01]  /*10500*/  LDL.64 R6, [R1] ;  /* 0x0000000001067983 */ /* 0x000ea20000100a00 */
[----:B------:R-:W-:Y:S04]  /*10510*/  DEPBAR.LE SB0, 0x0 ;  /* 0x000080000000791a */ /* 0x000fe80000000000 */
[----:B------:R-:W3:Y:S01]  /*10520*/  LDL R4, [R1+0x8] ;  /* 0x0000080001047983 */ /* 0x000ee20000100800 */
[----:B------:R-:W-:Y:S01]  /*10530*/  WARPSYNC 0xffffffff ;  /* 0xffffffff00007948 */ /* 0x000fe20003800000 */
[----:B------:R-:W-:Y:S01]  /*10540*/  SHF.R.S32.HI R0, RZ, 0x1f, R240 ;  /* 0x0000001fff007819 */ /* 0x000fe200000114f0 */
[----:B------:R-:W-:Y:S01]  /*10550*/  IMAD.WIDE.U32 R2, R240, c[0x0][0x208], RZ ;  /* 0x00008200f0027a25 */ /* 0x000fe200078e00ff */
[----:B------:R-:W-:Y:S01]  /*10560*/  BAR.SYNC.DEFER_BLOCKING 0x0 ;  /* 0x0000000000007b1d */ /* 0x000fe20000010000 */
[----:B------:R-:W-:Y:S02]  /*10570*/  SHF.L.U64.HI R68, R244, 0x1, R245 ;  /* 0x00000001f4447819 */ /* 0x000fe400000102f5 */
[----:B------:R-:W-:Y:S01]  /*10580*/  IMAD R0, R0, c[0x0][0x208], RZ ;  /* 0x0000820000007a24 */ /* 0x000fe200078e02ff */
[----:B------:R-:W-:Y:S03]  /*10590*/  SHF.L.U32 R52, R244, 0x1, RZ ;  /* 0x00000001f4347819 */ /* 0x000fe600000006ff */
[----:B------:R-:W-:Y:S04]  /*105a0*/  IMAD R0, R240, c[0x0][0x20c], R0 ;  /* 0x00008300f0007a24 */ /* 0x000fe800078e0200 */
[----:B------:R-:W-:Y:S01]  /*105b0*/  IMAD.IADD R3, R3, 0x1, R0 ;  /* 0x0000000103037824 */ /* 0x000fe200078e0200 */
[----:B------:R-:W-:Y:S03]  /*105c0*/  SHF.R.S32.HI R0, RZ, 0x1f, R235 ;  /* 0x0000001fff007819 */ /* 0x000fe600000114eb */
[C---:B------:R-:W-:Y:S04]  /*105d0*/  IMAD.WIDE.U32 R2, R235.reuse, c[0x0][0x218], R2 ;  /* 0x00008600eb027a25 */ /* 0x040fe800078e0002 */
[----:B------:R-:W-:Y:S04]  /*105e0*/  IMAD R0, R0, c[0x0][0x218], RZ ;  /* 0x0000860000007a24 */ /* 0x000fe800078e02ff */
[----:B------:R-:W-:Y:S01]  /*105f0*/  IMAD R0, R235, c[0x0][0x21c], R0 ;  /* 0x00008700eb007a24 */ /* 0x000fe200078e0200 */
[----:B------:R1:W4:Y:S04]  /*10600*/  LDSM.16.M88.4 R80, [R198] ;  /* 0x00000000c650783b */ /* 0x0003280000000200 */
[----:B------:R1:W1:Y:S04]  /*10610*/  LDSM.16.M88.4 R76, [R198+0x2000] ;  /* 0x00200000c64c783b */ /* 0x0002680000000200 */
[----:B------:R1:W1:Y:S04]  /*10620*/  LDSM.16.M88.4 R16, [R95] ;  /* 0x000000005f10783b */ /* 0x0002680000000200 */
[----:B------:R1:W1:Y:S04]  /*10630*/  LDSM.16.M88.4 R32, [R95+0x800] ;  /* 0x000800005f20783b */ /* 0x0002680000000200 */
[----:B------:R1:W1:Y:S04]  /*10640*/  LDSM.16.M88.4 R48, [R95+0x1000] ;  /* 0x001000005f30783b */ /* 0x0002680000000200 */
[----:B------:R1:W1:Y:S04]  /*10650*/  LDSM.16.M88.4 R64, [R95+0x1800] ;  /* 0x001800005f40783b */ /* 0x0002680000000200 */
[----:B------:R1:W1:Y:S04]  /*10660*/  LDSM.16.M88.4 R160, [R95+0x2000] ;  /* 0x002000005fa0783b */ /* 0x0002680000000200 */
[----:B------:R1:W1:Y:S04]  /*10670*/  LDSM.16.M88.4 R164, [R201] ;  /* 0x00000000c9a4783b */ /* 0x0002680000000200 */
[----:B------:R1:W1:Y:S04]  /*10680*/  LDSM.16.M88.4 R172, [R201+0x2000] ;  /* 0x00200000c9ac783b */ /* 0x0002680000000200 */
[----:B------:R1:W1:Y:S04]  /*10690*/  LDSM.16.M88.4 R168, [R202] ;  /* 0x00000000caa8783b */ /* 0x0002680000000200 */
[----:B------:R1:W1:Y:S04]  /*106a0*/  LDSM.16.M88.4 R176, [R206] ;  /* 0x00000000ceb0783b */ /* 0x0002680000000200 */
[----:B------:R1:W1:Y:S04]  /*106b0*/  LDSM.16.M88.4 R180, [R205] ;  /* 0x00000000cdb4783b */ /* 0x0002680000000200 */
[----:B------:R1:W1:Y:S04]  /*106c0*/  LDSM.16.M88.4 R184, [R204] ;  /* 0x00000000ccb8783b */ /* 0x0002680000000200 */
[----:B------:R1:W1:Y:S01]  /*106d0*/  LDSM.16.M88.4 R188, [R203] ;  /* 0x00000000cbbc783b */ /* 0x0002620000000200 */
[----:B--2---:R-:W-:Y:S04]  /*106e0*/  IADD3 R2, P0, R6, R2, RZ ;  /* 0x0000000206027210 */ /* 0x004fe80007f1e0ff */
[----:B---3--:R-:W-:Y:S02]  /*106f0*/  IADD3.X R3, R4, R3, R0, P0, !PT ;  /* 0x0000000304037210 */ /* 0x008fe400007fe400 */
[C---:B------:R-:W-:Y:S04]  /*10700*/  LEA R0, P0, R2.reuse, c[0x0][0x1f8], 0x1 ;  /* 0x00007e0002007a11 */ /* 0x040fe800078008ff */
[----:B------:R-:W-:Y:S01]  /*10710*/  LEA.HI.X R56, R2, c[0x0][0x1fc], R3, 0x1, P0 ;  /* 0x00007f0002387a11 */ /* 0x000fe200000f0c03 */
[----:B------:R-:W-:-:S06]  /*10720*/  BRA.DIV ~URZ, `(.L_x_337) ;  /* 0x000091327f007947 */ /* 0x000fcc000b800000 */
[----:B-1--4-:R1:W2:Y:S02]  /*10730*/  SHFL.IDX PT, R58, R56, RZ, 0x181f ;  /* 0x00181fff383a7589 */ /* 0x0122a400000e0000 */
.L_x_430:
[-C--:B------:R-:W-:Y:S01]  /*10740*/  HMMA.16816.F32 R4, R80, R16.reuse, RZ ;  /* 0x000000105004723c */ /* 0x080fe200000018ff */
[----:B------:R-:W3:Y:S01]  /*10750*/  SHFL.IDX PT, R2, R0, RZ, 0x181f ;  /* 0x00181fff00027589 */ /* 0x000ee200000e0000 */
[----:B------:R-:W-:Y:S01]  /*10760*/  BSSY B0, `(.L_x_338) ;  /* 0x0000167000007945 */ /* 0x000fe20003800000 */
[----:B------:R-:W-:Y:S04]  /*10770*/  ISETP.GE.AND P0, PT, R244, c[0x0][0x1d4], PT ;  /* 0x00007500f4007a0c */ /* 0x000fe80003f06270 */
[----:B------:R-:W-:Y:S01]  /*10780*/  SEL R207, RZ, 0x10, P0 ;  /* 0x00000010ffcf7807 */ /* 0x000fe20000000000 */
[C---:B------:R-:W-:Y:S01]  /*10790*/  HMMA.16816.F32 R8, R76.reuse, R16, RZ ;  /* 0x000000104c08723c */ /* 0x040fe200000018ff */
[----:B------:R-:W4:Y:S07]  /*107a0*/  SHFL.IDX PT, R3, R0, 0x1, 0x181f ;  /* 0x00381f0000037f89 */ /* 0x000f2e00000e0000 */
[-C--:B------:R-:W-:Y:S01]  /*107b0*/  HMMA.16816.F32 R12, R76, R18.reuse, RZ ;  /* 0x000000124c0c723c */ /* 0x080fe200000018ff */
[----:B------:R-:W-:Y:S07]  /*107c0*/  SHFL.IDX PT, R53, R0, 0x2, 0x181f ;  /* 0x00581f0000357f89 */ /* 0x000fee00000e0000 */
[C---:B------:R-:W-:Y:S01]  /*107d0*/  HMMA.16816.F32 R16, R80.reuse, R18, RZ ;  /* 0x000000125010723c */ /* 0x040fe200000018ff */
[----:B------:R-:W-:Y:S07]  /*107e0*/  SHFL.IDX PT, R54, R0, 0x3, 0x181f ;  /* 0x00781f0000367f89 */ /* 0x000fee00000e0000 */
[-C--:B------:R-:W-:Y:S01]  /*107f0*/  HMMA.16816.F32 R20, R80, R32.reuse, RZ ;  /* 0x000000205014723c */ /* 0x080fe200000018ff */
[----:B------:R5:W-:Y:S07]  /*10800*/  SHFL.IDX PT, R55, R0, 0x4, 0x181f ;  /* 0x00981f0000377f89 */ /* 0x000bee00000e0000 */
[C---:B------:R-:W-:Y:S01]  /*10810*/  HMMA.16816.F32 R24, R76.reuse, R32, RZ ;  /* 0x000000204c18723c */ /* 0x040fe200000018ff */
[----:B------:R-:W1:Y:S07]  /*10820*/  SHFL.IDX PT, R57, R56, 0x1, 0x181f ;  /* 0x00381f0038397f89 */ /* 0x000e6e00000e0000 */
[-C--:B------:R-:W-:Y:S01]  /*10830*/  HMMA.16816.F32 R28, R76, R34.reuse, RZ ;  /* 0x000000224c1c723c */ /* 0x080fe200000018ff */
[----:B------:R-:W2:Y:S07]  /*10840*/  SHFL.IDX PT, R61, R56, 0x2, 0x181f ;  /* 0x00581f00383d7f89 */ /* 0x000eae00000e0000 */
[C---:B------:R-:W-:Y:S01]  /*10850*/  HMMA.16816.F32 R32, R80.reuse, R34, RZ ;  /* 0x000000225020723c */ /* 0x040fe200000018ff */
[----:B------:R-:W1:Y:S03]  /*10860*/  SHFL.IDX PT, R69, R56, 0x3, 0x181f ;  /* 0x00781f0038457f89 */ /* 0x000e6600000e0000 */
[----:B-----5:R-:W-:Y:S04]  /*10870*/  IADD3 R0, -R207, 0x10, RZ ;  /* 0x00000010cf007810 */ /* 0x020fe80007ffe1ff */
[-C--:B------:R-:W-:Y:S01]  /*10880*/  HMMA.16816.F32 R36, R80, R48.reuse, RZ ;  /* 0x000000305024723c */ /* 0x080fe200000018ff */
[----:B------:R-:W-:Y:S07]  /*10890*/  LOP3.LUT R0, R0, 0xf, RZ, 0xc0, !PT ;  /* 0x0000000f00007812 */ /* 0x000fee00078ec0ff */
[C---:B------:R-:W-:Y:S08]  /*108a0*/  HMMA.16816.F32 R40, R76.reuse, R48, RZ ;  /* 0x000000304c28723c */ /* 0x040ff000000018ff */
[-C--:B------:R-:W-:Y:S01]  /*108b0*/  HMMA.16816.F32 R44, R76, R50.reuse, RZ ;  /* 0x000000324c2c723c */ /* 0x080fe200000018ff */
[-C--:B---3--:R-:W-:Y:S03]  /*108c0*/  IADD3 R2, P4, R2, R52.reuse, RZ ;  /* 0x0000003402027210 */ /* 0x088fe60007f9e0ff */
[----:B----4-:R-:W-:Y:S02]  /*108d0*/  IADD3 R62, P3, R3, R52, RZ ;  /* 0x00000034033e7210 */ /* 0x010fe40007f7e0ff */
[-C--:B--2---:R-:W-:Y:S02]  /*108e0*/  IADD3.X R3, R58, R68.reuse, RZ, P4, !PT ;  /* 0x000000443a037210 */ /* 0x084fe400027fe4ff */
[----:B-1----:R-:W-:Y:S01]  /*108f0*/  IADD3.X R63, R57, R68, RZ, P3, !PT ;  /* 0x00000044393f7210 */ /* 0x002fe20001ffe4ff */
[C---:B------:R-:W-:Y:S02]  /*10900*/  HMMA.16816.F32 R48, R80.reuse, R50, RZ ;  /* 0x000000325030723c */ /* 0x040fe400000018ff */
[----:B------:R1:W-:Y:S01]  /*10910*/  LDGSTS.E.BYPASS.LTC128B.128 [R209+0x100], [R2.64], !P0 ;  /* 0x0010000002d17fae */ /* 0x0003e2000c101d48 */
[----:B------:R-:W-:Y:S02]  /*10920*/  IADD3 R60, P2, R53, R52, RZ ;  /* 0x00000034353c7210 */ /* 0x000fe40007f5e0ff */
[----:B------:R-:W-:Y:S02]  /*10930*/  IADD3 R72, P6, P5, R0, R55, R52 ;  /* 0x0000003700487210 */ /* 0x000fe40007dde034 */
[----:B------:R-:W-:Y:S02]  /*10940*/  IADD3.X R61, R61, R68, RZ, P2, !PT ;  /* 0x000000443d3d7210 */ /* 0x000fe400017fe4ff */
[----:B------:R-:W-:Y:S01]  /*10950*/  IADD3 R70, P1, R54, R52, RZ ;  /* 0x0000003436467210 */ /* 0x000fe20007f3e0ff */
[----:B------:R2:W-:Y:S01]  /*10960*/  LDGSTS.E.BYPASS.LTC128B.128 [R209+0x900], [R62.64], !P0 ;  /* 0x009000003ed17fae */ /* 0x0005e2000c101d48 */
[-C--:B------:R-:W-:Y:S02]  /*10970*/  HMMA.16816.F32 R52, R80, R64.reuse, RZ ;  /* 0x000000405034723c */ /* 0x080fe400000018ff */
[----:B------:R-:W-:Y:S02]  /*10980*/  IADD3.X R71, R69, R68, RZ, P1, !PT ;  /* 0x0000004445477210 */ /* 0x000fe40000ffe4ff */
[----:B------:R-:W-:Y:S03]  /*10990*/  ISETP.NE.U32.AND P1, PT, R207, RZ, PT ;  /* 0x000000ffcf00720c */ /* 0x000fe60003f25070 */
[----:B------:R3:W4:Y:S08]  /*109a0*/  SHFL.IDX PT, R0, R56, 0x4, 0x181f ;  /* 0x00981f0038007f89 */ /* 0x00073000000e0000 */
[----:B------:R2:W-:Y:S08]  /*109b0*/  LDGSTS.E.BYPASS.LTC128B.128 [R209+0x1100], [R60.64], !P0 ;  /* 0x011000003cd17fae */ /* 0x0005f0000c101d48 */
[----:B------:R5:W-:Y:S01]  /*109c0*/  LDGSTS.E.BYPASS.LTC128B.128 [R209+0x1900], [R70.64], !P0 ;  /* 0x0190000046d17fae */ /* 0x000be2000c101d48 */
[----:B------:R-:W-:Y:S01]  /*109d0*/  ISETP.GT.AND P0, PT, R241, R252, PT ;  /* 0x000000fcf100720c */ /* 0x000fe20003f04270 */
[C---:B---3--:R-:W-:Y:S02]  /*109e0*/  HMMA.16816.F32 R56, R76.reuse, R64, RZ ;  /* 0x000000404c38723c */ /* 0x048fe400000018ff */
[----:B----4-:R-:W-:Y:S05]  /*109f0*/  IADD3.X R73, RZ, R0, R68, P6, P5 ;  /* 0x00000000ff497210 */ /* 0x010fea00037ea444 */
[----:B------:R3:W-:Y:S01]  /*10a00*/  LDGSTS.E.BYPASS.LTC128B.128.ZFILL [R209+0x2100], [R72.64], P1 ;  /* 0x0210000048d17fae */ /* 0x0007e20008941d48 */
[-C--:B--2---:R-:W-:Y:S07]  /*10a10*/  HMMA.16816.F32 R60, R76, R66.reuse, RZ ;  /* 0x000000424c3c723c */ /* 0x084fee00000018ff */
[----:B------:R-:W0:Y:S01]  /*10a20*/  LDGDEPBAR ;  /* 0x00000000000079af */ /* 0x000e220000000000 */
[C---:B------:R-:W-:Y:S08]  /*10a30*/  HMMA.16816.F32 R64, R80.reuse, R66, RZ ;  /* 0x000000425040723c */ /* 0x040ff000000018ff */
[-C--:B-----5:R-:W-:Y:S08]  /*10a40*/  HMMA.16816.F32 R68, R80, R160.reuse, RZ ;  /* 0x000000a05044723c */ /* 0x0a0ff000000018ff */
[C---:B---3--:R-:W-:Y:S08]  /*10a50*/  HMMA.16816.F32 R72, R76.reuse, R160, RZ ;  /* 0x000000a04c48723c */ /* 0x048ff000000018ff */
        /* <DEDUP_REMOVED lines=26> */
[----:B------:R-:W5:Y:S07]  /*10c00*/  LDSM.16.M88.4 R172, [R197+0x1000] ;  /* 0x00100000c5ac783b */ /* 0x000f6e0000000200 */
[----:B------:R-:W-:Y:S01]  /*10c10*/  HMMA.16816.F32 R80, R164, R190, R80 ;  /* 0x000000bea450723c */ /* 0x000fe20000001850 */
[----:B------:R-:W1:Y:S07]  /*10c20*/  LDSM.16.M88.4 R164, [R197+0x1800] ;  /* 0x00180000c5a4783b */ /* 0x000e6e0000000200 */
[-C--:B--2---:R-:W-:Y:S08]  /*10c30*/  HMMA.16816.F32 R4, R160, R168.reuse, R4 ;  /* 0x000000a8a004723c */ /* 0x084ff00000001804 */
[C---:B---3--:R-:W-:Y:S08]  /*10c40*/  HMMA.16816.F32 R8, R176.reuse, R168, R8 ;  /* 0x000000a8b008723c */ /* 0x048ff00000001808 */
[-C--:B------:R-:W-:Y:S08]  /*10c50*/  HMMA.16816.F32 R12, R176, R170.reuse, R12 ;  /* 0x000000aab00c723c */ /* 0x080ff0000000180c */
[C---:B------:R-:W-:Y:S01]  /*10c60*/  HMMA.16816.F32 R16, R160.reuse, R170, R16 ;  /* 0x000000aaa010723c */ /* 0x040fe20000001810 */
[----:B------:R-:W2:Y:S07]  /*10c70*/  LDSM.16.M88.4 R168, [R197+0x2000] ;  /* 0x00200000c5a8783b */ /* 0x000eae0000000200 */
[-C--:B----4-:R-:W-:Y:S08]  /*10c80*/  HMMA.16816.F32 R20, R160, R180.reuse, R20 ;  /* 0x000000b4a014723c */ /* 0x090ff00000001814 */
[C---:B------:R-:W-:Y:S08]  /*10c90*/  HMMA.16816.F32 R24, R176.reuse, R180, R24 ;  /* 0x000000b4b018723c */ /* 0x040ff00000001818 */
[-C--:B------:R-:W-:Y:S08]  /*10ca0*/  HMMA.16816.F32 R28, R176, R182.reuse, R28 ;  /* 0x000000b6b01c723c */ /* 0x080ff0000000181c */
[C---:B------:R-:W-:Y:S01]  /*10cb0*/  HMMA.16816.F32 R32, R160.reuse, R182, R32 ;  /* 0x000000b6a020723c */ /* 0x040fe20000001820 */
[----:B------:R-:W3:Y:S07]  /*10cc0*/  LDSM.16.M88.4 R180, [R200] ;  /* 0x00000000c8b4783b */ /* 0x000eee0000000200 */
[-C--:B-----5:R-:W-:Y:S08]  /*10cd0*/  HMMA.16816.F32 R36, R160, R172.reuse, R36 ;  /* 0x000000aca024723c */ /* 0x0a0ff00000001824 */
[C---:B------:R-:W-:Y:S08]  /*10ce0*/  HMMA.16816.F32 R40, R176.reuse, R172, R40 ;  /* 0x000000acb028723c */ /* 0x040ff00000001828 */
[-C--:B------:R-:W-:Y:S08]  /*10cf0*/  HMMA.16816.F32 R44, R176, R174.reuse, R44 ;  /* 0x000000aeb02c723c */ /* 0x080ff0000000182c */
[C---:B------:R-:W-:Y:S01]  /*10d00*/  HMMA.16816.F32 R48, R160.reuse, R174, R48 ;  /* 0x000000aea030723c */ /* 0x040fe20000001830 */
[----:B------:R-:W4:Y:S07]  /*10d10*/  LDSM.16.M88.4 R172, [R200+0x2000] ;  /* 0x00200000c8ac783b */ /* 0x000f2e0000000200 */
[-C--:B-1----:R-:W-:Y:S08]  /*10d20*/  HMMA.16816.F32 R52, R160, R164.reuse, R52 ;  /* 0x000000a4a034723c */ /* 0x082ff00000001834 */
[C---:B------:R-:W-:Y:S08]  /*10d30*/  HMMA.16816.F32 R56, R176.reuse, R164, R56 ;  /* 0x000000a4b038723c */ /* 0x040ff00000001838 */
[-C--:B------:R-:W-:Y:S08]  /*10d40*/  HMMA.16816.F32 R60, R176, R166.reuse, R60 ;  /* 0x000000a6b03c723c */ /* 0x080ff0000000183c */
[C---:B------:R-:W-:Y:S08]  /*10d50*/  HMMA.16816.F32 R64, R160.reuse, R166, R64 ;  /* 0x000000a6a040723c */ /* 0x040ff00000001840 */
[-C--:B--2---:R-:W-:Y:S08]  /*10d60*/  HMMA.16816.F32 R68, R160, R168.reuse, R68 ;  /* 0x000000a8a044723c */ /* 0x084ff00000001844 */
[C---:B------:R-:W-:Y:S08]  /*10d70*/  HMMA.16816.F32 R72, R176.reuse, R168, R72 ;  /* 0x000000a8b048723c */ /* 0x040ff00000001848 */
[-C--:B------:R-:W-:Y:S08]  /*10d80*/  HMMA.16816.F32 R76, R176, R170.reuse, R76 ;  /* 0x000000aab04c723c */ /* 0x080ff0000000184c */
[----:B------:R-:W-:Y:S08]  /*10d90*/  HMMA.16816.F32 R80, R160, R170, R80 ;  /* 0x000000aaa050723c */ /* 0x000ff00000001850 */
[-C--:B---3--:R-:W-:Y:S08]  /*10da0*/  HMMA.16816.F32 R4, R180, R184.reuse, R4 ;  /* 0x000000b8b404723c */ /* 0x088ff00000001804 */
[C---:B----4-:R-:W-:Y:S08]  /*10db0*/  HMMA.16816.F32 R8, R172.reuse, R184, R8 ;  /* 0x000000b8ac08723c */ /* 0x050ff00000001808 */
[-C--:B------:R-:W-:Y:S08]  /*10dc0*/  HMMA.16816.F32 R12, R172, R186.reuse, R12 ;  /* 0x000000baac0c723c */ /* 0x080ff0000000180c */
[----:B------:R-:W-:Y:S01]  /*10dd0*/  FMUL.FTZ R0, R4, c[0x0][0x320] ;  /* 0x0000c80004007a20 */ /* 0x000fe20000410000 */
        /* <DEDUP_REMOVED lines=21> */
[C---:B------:R-:W-:Y:S01]  /*10f30*/  HMMA.16816.F32 R32, R180.reuse, R6, R32 ;  /* 0x00000006b420723c */ /* 0x040fe20000001820 */
[----:B------:R-:W2:Y:S07]  /*10f40*/  LDSM.16.M88.4 R4, [R194+0x1800] ;  /* 0x00180000c204783b */ /* 0x000eae0000000200 */
[----:B------:R-:W-:Y:S04]  /*10f50*/  FMUL.FTZ R3, R26, c[0x0][0x320] ;  /* 0x0000c8001a037a20 */ /* 0x000fe80000410000 */
[----:B------:R-:W-:Y:S01]  /*10f60*/  FMUL.FTZ R2, R27, c[0x0][0x320] ;  /* 0x0000c8001b027a20 */ /* 0x000fe20000410000 */
[----:B------:R-:W2:Y:S01]  /*10f70*/  MUFU.TANH R219, R3 ;  /* 0x0000000300db7308 */ /* 0x000ea20000002400 */
[----:B-----5:R-:W-:Y:S09]  /*10f80*/  FMUL.FTZ R0, R12, c[0x0][0x320] ;  /* 0x0000c8000c007a20 */ /* 0x020ff20000410000 */
[----:B------:R5:W2:Y:S10]  /*10f90*/  MUFU.TANH R223, R0 ;  /* 0x0000000000df7308 */ /* 0x000ab40000002400 */
[----:B------:R2:W2:Y:S01]  /*10fa0*/  MUFU.TANH R218, R2 ;  /* 0x0000000200da7308 */ /* 0x0004a20000002400 */
[-C--:B-1----:R-:W-:Y:S08]  /*10fb0*/  HMMA.16816.F32 R36, R180, R8.reuse, R36 ;  /* 0x00000008b424723c */ /* 0x082ff00000001824 */
[C---:B------:R-:W-:Y:S04]  /*10fc0*/  HMMA.16816.F32 R40, R172.reuse, R8, R40 ;  /* 0x00000008ac28723c */ /* 0x040fe80000001828 */
[----:B-----5:R-:W-:Y:S04]  /*10fd0*/  FMUL.FTZ R0, R13, c[0x0][0x320] ;  /* 0x0000c8000d007a20 */ /* 0x020fe80000410000 */
[-C--:B------:R-:W-:Y:S01]  /*10fe0*/  HMMA.16816.F32 R44, R172, R10.reuse, R44 ;  /* 0x0000000aac2c723c */ /* 0x080fe2000000182c */
[----:B------:R1:W1:Y:S07]  /*10ff0*/  MUFU.TANH R222, R0 ;  /* 0x0000000000de7308 */ /* 0x00026e0000002400 */
[C---:B------:R-:W-:Y:S01]  /*11000*/  HMMA.16816.F32 R48, R180.reuse, R10, R48 ;  /* 0x0000000ab430723c */ /* 0x040fe20000001830 */
[----:B------:R-:W5:Y:S01]  /*11010*/  LDSM.16.M88.4 R8, [R194+0x2000] ;  /* 0x00200000c208783b */ /* 0x000f620000000200 */
[----:B------:R-:W-:Y:S06]  /*11020*/  DEPBAR.LE SB0, 0x0 ;  /* 0x000080000000791a */ /* 0x000fec0000000000 */
[----:B------:R-:W-:Y:S01]  /*11030*/  FMUL.FTZ R3, R42, c[0x0][0x320] ;  /* 0x0000c8002a037a20 */ /* 0x000fe20000410000 */
[-C--:B--2---:R-:W-:Y:S03]  /*11040*/  HMMA.16816.F32 R52, R180, R4.reuse, R52 ;  /* 0x00000004b434723c */ /* 0x084fe60000001834 */
[----:B------:R-:W2:Y:S01]  /*11050*/  MUFU.TANH R184, R3 ;  /* 0x0000000300b87308 */ /* 0x000ea20000002400 */
[----:B------:R-:W-:Y:S01]  /*11060*/  BAR.SYNC.DEFER_BLOCKING 0x0 ;  /* 0x0000000000007b1d */ /* 0x000fe20000010000 */
[----:B------:R-:W-:Y:S02]  /*11070*/  FMUL.FTZ R2, R43, c[0x0][0x320] ;  /* 0x0000c8002b027a20 */ /* 0x000fe40000410000 */
[----:B-1----:R-:W-:Y:S01]  /*11080*/  FMUL.FTZ R0, R14, c[0x0][0x320] ;  /* 0x0000c8000e007a20 */ /* 0x002fe20000410000 */
[C---:B------:R-:W-:Y:S05]  /*11090*/  HMMA.16816.F32 R56, R172.reuse, R4, R56 ;  /* 0x00000004ac38723c */ /* 0x040fea0000001838 */
[----:B------:R1:W1:Y:S03]  /*110a0*/  MUFU.TANH R228, R0 ;  /* 0x0000000000e47308 */ /* 0x0002660000002400 */
[-C--:B------:R-:W-:Y:S07]  /*110b0*/  HMMA.16816.F32 R60, R172, R6.reuse, R60 ;  /* 0x00000006ac3c723c */ /* 0x080fee000000183c */
[----:B------:R2:W2:Y:S01]  /*110c0*/  MUFU.TANH R179, R2 ;  /* 0x0000000200b37308 */ /* 0x0004a20000002400 */
[C---:B------:R-:W-:Y:S08]  /*110d0*/  HMMA.16816.F32 R64, R180.reuse, R6, R64 ;  /* 0x00000006b440723c */ /* 0x040ff00000001840 */
[-C--:B-----5:R-:W-:Y:S04]  /*110e0*/  HMMA.16816.F32 R68, R180, R8.reuse, R68 ;  /* 0x00000008b444723c */ /* 0x0a0fe80000001844 */
[----:B-1----:R-:W-:Y:S02]  /*110f0*/  FMUL.FTZ R0, R15, c[0x0][0x320] ;  /* 0x0000c8000f007a20 */ /* 0x002fe40000410000 */
[----:B------:R-:W-:Y:S02]  /*11100*/  FMUL.FTZ R3, R58, c[0x0][0x320] ;  /* 0x0000c8003a037a20 */ /* 0x000fe40000410000 */
[----:B------:R1:W1:Y:S01]  /*11110*/  MUFU.TANH R227, R0 ;  /* 0x0000000000e37308 */ /* 0x0002620000002400 */
[C---:B------:R-:W-:Y:S04]  /*11120*/  HMMA.16816.F32 R72, R172.reuse, R8, R72 ;  /* 0x00000008ac48723c */ /* 0x040fe80000001848 */
[----:B--2---:R-:W-:Y:S04]  /*11130*/  FMUL.FTZ R2, R59, c[0x0][0x320] ;  /* 0x0000c8003b027a20 */ /* 0x004fe80000410000 */
[-C--:B------:R-:W-:Y:S01]  /*11140*/  HMMA.16816.F32 R76, R172, R10.reuse, R76 ;  /* 0x0000000aac4c723c */ /* 0x080fe2000000184c */
[----:B------:R-:W2:Y:S07]  /*11150*/  MUFU.TANH R43, R2 ;  /* 0x00000002002b7308 */ /* 0x000eae0000002400 */
        /* <DEDUP_REMOVED lines=52> */
[----:B------:R-:W1:Y:S10]  /*114a0*/  MUFU.TANH R45, R3 ;  /* 0x00000003002d7308 */ /* 0x000e740000002400 */
[----:B------:R5:W1:Y:S02]  /*114b0*/  MUFU.TANH R162, R0 ;  /* 0x0000000000a27308 */ /* 0x000a640000002400 */
[----:B-----5:R-:W-:Y:S08]  /*114c0*/  FMUL.FTZ R0, R46, c[0x0][0x320] ;  /* 0x0000c8002e007a20 */ /* 0x020ff00000410000 */
        /* <DEDUP_REMOVED lines=70> */
[----:B------:R1:W1:Y:S01]  /*11930*/  MUFU.TANH R12, R0 ;  /* 0x00000000000c7308 */ /* 0x0002620000002400 */
[----:B------:R-:W-:-:S05]  /*11940*/  @!P0 BRA `(.L_x_339) ;  /* 0x0000048000008947 */ /* 0x000fca0003800000 */
[----:B-1234-:R-:W-:Y:S01]  /*11950*/  IMAD.MOV.U32 R0, RZ, RZ, 0x1 ;  /* 0x00000001ff007424 */ /* 0x01efe200078e00ff */
[----:B------:R-:W2:Y:S01]  /*11960*/  LDL R234, [R1+0x24] ;  /* 0x0000240001ea7983 */ /* 0x000ea20000100800 */
[----:B------:R-:W-:Y:S01]  /*11970*/  IMAD.MOV.U32 R235, RZ, RZ, RZ ;  /* 0x000000ffffeb7224 */ /* 0x000fe200078e00ff */
[----:B------:R-:W-:Y:S01]  /*11980*/  ISETP.GT.AND P0, PT, R251, 0x4f, PT ;  /* 0x0000004ffb00780c */ /* 0x000fe20003f04270 */
[----:B------:R-:W-:Y:S01]  /*11990*/  IMAD.SHL.U32 R5, R244, 0x2, RZ ;  /* 0x00000002f4057824 */ /* 0x000fe200078e00ff */
[----:B------:R-:W3:Y:S01]  /*119a0*/  LDL.64 R236, [R1+0x18] ;  /* 0x0000180001ec7983 */ /* 0x000ee20000100a00 */
[----:B------:R-:W-:Y:S02]  /*119b0*/  ISETP.NE.AND P1, PT, R0, c[0x0][0x2b8], PT ;  /* 0x0000ae0000007a0c */ /* 0x000fe40003f25270 */
[----:B------:R-:W-:Y:S03]  /*119c0*/  SHF.L.U64.HI R6, R244, 0x1, R245 ;  /* 0x00000001f4067819 */ /* 0x000fe600000102f5 */
[----:B------:R-:W4:Y:S04]  /*119d0*/  LDL R231, [R1+0x20] ;  /* 0x0000200001e77983 */ /* 0x000f280000100800 */
[----:B------:R-:W5:Y:S06]  /*119e0*/  LDL.64 R232, [R1+0x10] ;  /* 0x0000100001e87983 */ /* 0x000f6c0000100a00 */
[----:B------:R-:W4:Y:S01]  /*119f0*/  LDL R230, [R1+0xc] ;  /* 0x00000c0001e67983 */ /* 0x000f220000100800 */
[----:B--2---:R-:W-:Y:S05]  /*11a00*/  IMAD R2, R241, 0x50, R234 ;  /* 0x00000050f1027824 */ /* 0x004fea00078e02ea */
[----:B------:R-:W-:Y:S05]  /*11a10*/  IADD3 R2, R2, -0x50, R251 ;  /* 0xffffffb002027810 */ /* 0x000fea0007ffe0fb */
[----:B------:R-:W-:Y:S04]  /*11a20*/  @P1 IMAD.HI.U32 R3, R2, c[0x0][0x2bc], RZ ;  /* 0x0000af0002031a27 */ /* 0x000fe800078e00ff */
[----:B------:R-:W-:Y:S01]  /*11a30*/  IMAD.MOV.U32 R0, RZ, RZ, R2 ;  /* 0x000000ffff007224 */ /* 0x000fe200078e0002 */
[----:B------:R-:W-:Y:S04]  /*11a40*/  @P1 SHF.R.U32.HI R0, RZ, c[0x0][0x2c0], R3 ;  /* 0x0000b000ff001a19 */ /* 0x000fe80000011603 */
[C---:B---3--:R-:W-:Y:S01]  /*11a50*/  @!P0 IADD3 R3, P1, R0.reuse, R236, RZ ;  /* 0x000000ec00038210 */ /* 0x048fe20007f3e0ff */
[----:B------:R-:W-:Y:S03]  /*11a60*/  IMAD.MOV R4, RZ, RZ, -R0 ;  /* 0x000000ffff047224 */ /* 0x000fe600078e0a00 */
[----:B----4-:R-:W-:Y:S01]  /*11a70*/  @!P0 LEA.HI.X.SX32 R0, R0, R231, 0x1, P1 ;  /* 0x000000e700008211 */ /* 0x010fe200008f0eff */
[----:B------:R-:W-:Y:S01]  /*11a80*/  IMAD R240, R4, c[0x0][0x2b8], R2 ;  /* 0x0000ae0004f07a24 */ /* 0x000fe200078e0202 */
[C---:B------:R-:W-:Y:S04]  /*11a90*/  @!P0 LEA R2, P1, R3.reuse, c[0x0][0x2a0], 0x2 ;  /* 0x0000a80003028a11 */ /* 0x040fe800078210ff */
[----:B------:R-:W-:Y:S02]  /*11aa0*/  @!P0 LEA.HI.X R3, R3, c[0x0][0x2a4], R0, 0x2, P1 ;  /* 0x0000a90003038a11 */ /* 0x000fe400008f1400 */
        /* <DEDUP_REMOVED lines=9> */
[----:B-----5:R-:W-:Y:S03]  /*11b40*/  IADD3 R2, P0, R232, R2, RZ ;  /* 0x00000002e8027210 */ /* 0x020fe60007f1e0ff */
[----:B------:R-:W-:Y:S05]  /*11b50*/  IMAD R0, R235, c[0x0][0x1f4], R0 ;  /* 0x00007d00eb007a24 */ /* 0x000fea00078e0200 */
[----:B------:R-:W-:Y:S02]  /*11b60*/  IADD3.X R3, R230, R3, R0, P0, !PT ;  /* 0x00000003e6037210 */ /* 0x000fe400007fe400 */
[C---:B------:R-:W-:Y:S04]  /*11b70*/  LEA R0, P0, R2.reuse, c[0x0][0x1c8], 0x1 ;  /* 0x0000720002007a11 */ /* 0x040fe800078008ff */
[----:B------:R-:W-:Y:S01]  /*11b80*/  LEA.HI.X R4, R2, c[0x0][0x1cc], R3, 0x1, P0 ;  /* 0x0000730002047a11 */ /* 0x000fe200000f0c03 */
[----:B------:R-:W-:-:S06]  /*11b90*/  BRA.DIV ~URZ, `(.L_x_340) ;  /* 0x00007d127f007947 */ /* 0x000fcc000b800000 */
[----:B------:R1:W2:Y:S02]  /*11ba0*/  SHFL.IDX PT, R7, R4, RZ, 0x181f ;  /* 0x00181fff04077589 */ /* 0x0002a400000e0000 */
.L_x_431:
[----:B------:R-:W-:-:S05]  /*11bb0*/  BRA.DIV ~URZ, `(.L_x_341) ;  /* 0x00007d627f007947 */ /* 0x000fca000b800000 */
[----:B------:R-:W3:Y:S01]  /*11bc0*/  SHFL.IDX PT, R3, R0, RZ, 0x181f ;  /* 0x00181fff00037589 */ /* 0x000ee200000e0000 */
[C---:B------:R-:W-:Y:S02]  /*11bd0*/  IADD3 R2, -R207.reuse, 0x10, RZ ;  /* 0x00000010cf027810 */ /* 0x040fe40007ffe1ff */
[----:B------:R-:W-:Y:S02]  /*11be0*/  ISETP.NE.U32.AND P2, PT, R207, RZ, PT ;  /* 0x000000ffcf00720c */ /* 0x000fe40003f45070 */
[----:B------:R-:W-:Y:S04]  /*11bf0*/  LOP3.LUT R2, R2, 0xf, RZ, 0xc0, !PT ;  /* 0x0000000f02027812 */ /* 0x000fe800078ec0ff */
[C-C-:B---3--:R-:W-:Y:S02]  /*11c00*/  IADD3 R8, P1, P0, R2.reuse, R3, R5.reuse ;  /* 0x0000000302087210 */ /* 0x148fe4000783e005 */
[----:B------:R-:W3:Y:S02]  /*11c10*/  SHFL.IDX PT, R3, R0, 0x1, 0x181f ;  /* 0x00381f0000037f89 */ /* 0x000ee400000e0000 */
[--C-:B--2---:R-:W-:Y:S02]  /*11c20*/  IADD3.X R9, RZ, R7, R6.reuse, P1, P0 ;  /* 0x00000007ff097210 */ /* 0x104fe40000fe0406 */
[----:B------:R-:W2:Y:S04]  /*11c30*/  SHFL.IDX PT, R7, R4, 0x1, 0x181f ;  /* 0x00381f0004077f89 */ /* 0x000ea800000e0000 */
[----:B------:R3:W-:Y:S02]  /*11c40*/  LDGSTS.E.BYPASS.LTC128B.128.ZFILL [R209+0x2900], [R8.64], P2 ;  /* 0x0290000008d17fae */ /* 0x0007e40009141d48 */
        /* <DEDUP_REMOVED lines=9> */
[----:B------:R4:W-:Y:S04]  /*11ce0*/  LDGSTS.E.BYPASS.LTC128B.128.ZFILL [R209+0x3900], [R8.64], P2 ;  /* 0x0390000008d17fae */ /* 0x0009e80009141d48 */
[----:B-1----:R-:W1:Y:S04]  /*11cf0*/  SHFL.IDX PT, R4, R4, 0x4, 0x181f ;  /* 0x00981f0004047f89 */ /* 0x002e6800000e0000 */
[----:B------:R-:W1:Y:S01]  /*11d00*/  SHFL.IDX PT, R0, R0, 0x4, 0x181f ;  /* 0x00981f0000007f89 */ /* 0x000e6200000e0000 */
[----:B---3--:R-:W-:Y:S04]  /*11d10*/  IADD3 R2, P1, P0, R2, R3, R5 ;  /* 0x0000000302027210 */ /* 0x008fe8000783e005 */
[----:B--2---:R-:W-:Y:S05]  /*11d20*/  IADD3.X R3, RZ, R7, R6, P1, P0 ;  /* 0x00000007ff037210 */ /* 0x004fea0000fe0406 */
[----:B------:R4:W-:Y:S04]  /*11d30*/  LDGSTS.E.BYPASS.LTC128B.128.ZFILL [R209+0x4100], [R2.64], P2 ;  /* 0x0410000002d17fae */ /* 0x0009e80009141d48 */
.L_x_432:
[C---:B----4-:R-:W-:Y:S02]  /*11d40*/  IADD3 R2, -R207.reuse, 0x10, RZ ;  /* 0x00000010cf027810 */ /* 0x050fe40007ffe1ff */
        /* <DEDUP_REMOVED lines=8> */
.L_x_339:
[----:B--234-:R-:W-:Y:S05]  /*11dd0*/  BSYNC B0 ;  /* 0x0000000000007941 */ /* 0x01cfea0003800000 */
.L_x_338:
        /* <DEDUP_REMOVED lines=82> */
[----:B------:R-:W1:Y:S02]  /*12300*/  SHFL.BFLY PT, R0, R4, 0x2, 0x1f ;  /* 0x0c401f0004007f89 */ /* 0x000e6400000e0000 */
[----:B-1----:R-:W-:Y:S05]  /*12310*/  FMNMX.FTZ R0, R4, R0, !PT ;  /* 0x0000000004007209 */ /* 0x002fea0007810000 */
[----:B------:R-:W1:Y:S02]  /*12320*/  SHFL.BFLY PT, R2, R0, 0x1, 0x1f ;  /* 0x0c201f0000027f89 */ /* 0x000e6400000e0000 */
[----:B-1----:R-:W-:Y:S02]  /*12330*/  FMNMX.FTZ R71, R0, R2, !PT ;  /* 0x0000000200477209 */ /* 0x002fe40007810000 */
        /* <DEDUP_REMOVED lines=10> */
[----:B------:R1:W2:Y:S02]  /*123e0*/  SHFL.BFLY PT, R0, R4, 0x1, 0x1f ;  /* 0x0c201f0004007f89 */ /* 0x0002a400000e0000 */
.L_x_433:
[C---:B------:R-:W-:Y:S01]  /*123f0*/  FMUL.FTZ R2, R71.reuse, c[0x0][0x2d0] ;  /* 0x0000b40047027a20 */ /* 0x040fe20000410000 */
[----:B--2---:R-:W-:Y:S01]  /*12400*/  FMNMX.FTZ R68, R0, R4, !PT ;  /* 0x0000000400447209 */ /* 0x004fe20007810000 */
[----:B------:R-:W-:Y:S01]  /*12410*/  FADD.FTZ R0, -R71, R89 ;  /* 0x0000005947007221 */ /* 0x000fe20000010100 */
[----:B------:R-:W-:Y:S01]  /*12420*/  WARPSYNC 0xffffffff ;  /* 0xffffffff00007948 */ /* 0x000fe20003800000 */
[--C-:B------:R-:W-:Y:S01]  /*12430*/  FFMA.FTZ R3, R217, c[0x0][0x2d0], -R2.reuse ;  /* 0x0000b400d9037a23 */ /* 0x100fe20000010802 */
[----:B------:R-:W-:Y:S01]  /*12440*/  LDSM.16.MT88.4 R52, [R193] ;  /* 0x00000000c134783b */ /* 0x000fe20000004200 */
[----:B------:R-:W-:Y:S01]  /*12450*/  FMUL.FTZ R0, R0, c[0x0][0x2d0] ;  /* 0x0000b40000007a20 */ /* 0x000fe20000410000 */
[----:B------:R-:W-:Y:S01]  /*12460*/  ISETP.GT.AND P0, PT, R241, R252, PT ;  /* 0x000000fcf100720c */ /* 0x000fe20003f04270 */
[--C-:B-1----:R-:W-:Y:S02]  /*12470*/  FFMA.FTZ R4, R215, c[0x0][0x2d0], -R2.reuse ;  /* 0x0000b400d7047a23 */ /* 0x102fe40000010802 */
[----:B------:R-:W-:Y:S01]  /*12480*/  MUFU.EX2 R65, R0 ;  /* 0x0000000000417308 */ /* 0x000fe20000000800 */
[--C-:B------:R-:W-:Y:S02]  /*12490*/  FFMA.FTZ R180, R38, c[0x0][0x2d0], -R2.reuse ;  /* 0x0000b40026b47a23 */ /* 0x100fe40000010802 */
[--C-:B------:R-:W-:Y:S01]  /*124a0*/  FFMA.FTZ R183, R161, c[0x0][0x2d0], -R2.reuse ;  /* 0x0000b400a1b77a23 */ /* 0x100fe20000010802 */
[----:B------:R-:W-:Y:S01]  /*124b0*/  LDSM.16.MT88.4 R80, [R195] ;  /* 0x00000000c350783b */ /* 0x000fe20000004200 */
[--C-:B------:R-:W-:Y:S02]  /*124c0*/  FFMA.FTZ R182, R160, c[0x0][0x2d0], -R2.reuse ;  /* 0x0000b400a0b67a23 */ /* 0x100fe40000010802 */
[--C-:B------:R-:W-:Y:S02]  /*124d0*/  FFMA.FTZ R181, R40, c[0x0][0x2d0], -R2.reuse ;  /* 0x0000b40028b57a23 */ /* 0x100fe40000010802 */
[--C-:B------:R-:W-:Y:S01]  /*124e0*/  FFMA.FTZ R231, R20, c[0x0][0x2d0], -R2.reuse ;  /* 0x0000b40014e77a23 */ /* 0x100fe20000010802 */
[----:B------:R-:W-:Y:S01]  /*124f0*/  MUFU.EX2 R3, R3 ;  /* 0x0000000300037308 */ /* 0x000fe20000000800 */
[--C-:B------:R-:W-:Y:S02]  /*12500*/  FFMA.FTZ R6, R186, c[0x0][0x2d0], -R2.reuse ;  /* 0x0000b400ba067a23 */ /* 0x100fe40000010802 */
[--C-:B------:R-:W-:Y:S02]  /*12510*/  FFMA.FTZ R7, R185, c[0x0][0x2d0], -R2.reuse ;  /* 0x0000b400b9077a23 */ /* 0x100fe40000010802 */
        /* <DEDUP_REMOVED lines=12> */
[----:B------:R-:W-:Y:S05]  /*125e0*/  FFMA.FTZ R238, R10, c[0x0][0x2d0], -R2 ;  /* 0x0000b4000aee7a23 */ /* 0x000fea0000010802 */
[----:B------:R-:W-:Y:S10]  /*125f0*/  MUFU.EX2 R2, R4 ;  /* 0x0000000400027308 */ /* 0x000ff40000000800 */
[----:B------:R-:W1:Y:S02]  /*12600*/  MUFU.EX2 R10, R6 ;  /* 0x00000006000a7308 */ /* 0x000e640000000800 */
[----:B-1----:R-:W-:Y:S01]  /*12610*/  F2FP.PACK_AB R74, R9, R10 ;  /* 0x0000000a094a723e */ /* 0x002fe200000000ff */
[----:B------:R-:W-:Y:S01]  /*12620*/  FFMA.FTZ R0, R65, R239, R2 ;  /* 0x000000ef41007223 */ /* 0x000fe20000010002 */
[C---:B------:R-:W-:Y:S01]  /*12630*/  F2FP.PACK_AB R72, R3.reuse, R2 ;  /* 0x000000020348723e */ /* 0x040fe200000000ff */
[C---:B------:R-:W-:Y:S02]  /*12640*/  FMUL.FTZ R2, R70.reuse, c[0x0][0x2d0] ;  /* 0x0000b40046027a20 */ /* 0x040fe40000410000 */
[----:B------:R-:W-:Y:S02]  /*12650*/  FADD.FTZ R8, R3, R0 ;  /* 0x0000000003087221 */ /* 0x000fe40000010000 */
[----:B------:R-:W-:Y:S02]  /*12660*/  FADD.FTZ R0, -R70, R90 ;  /* 0x0000005a46007221 */ /* 0x000fe40000010100 */
[----:B------:R-:W-:Y:S01]  /*12670*/  MUFU.EX2 R90, R185 ;  /* 0x000000b9005a7308 */ /* 0x000fe20000000800 */
[--C-:B------:R-:W-:Y:S02]  /*12680*/  FFMA.FTZ R5, R220, c[0x0][0x2d0], -R2.reuse ;  /* 0x0000b400dc057a23 */ /* 0x100fe40000010802 */
[----:B------:R-:W-:Y:S02]  /*12690*/  FMUL.FTZ R0, R0, c[0x0][0x2d0] ;  /* 0x0000b40000007a20 */ /* 0x000fe40000410000 */
[--C-:B------:R-:W-:Y:S02]  /*126a0*/  FFMA.FTZ R20, R211, c[0x0][0x2d0], -R2.reuse ;  /* 0x0000b400d3147a23 */ /* 0x100fe40000010802 */
[--C-:B------:R-:W-:Y:S02]  /*126b0*/  FFMA.FTZ R217, R37, c[0x0][0x2d0], -R2.reuse ;  /* 0x0000b40025d97a23 */ /* 0x100fe40000010802 */
[C---:B------:R-:W-:Y:S01]  /*126c0*/  FMUL.FTZ R48, R65.reuse, R148 ;  /* 0x0000009441307220 */ /* 0x040fe20000410000 */
[----:B------:R-:W-:Y:S01]  /*126d0*/  MUFU.EX2 R3, R0 ;  /* 0x0000000000037308 */ /* 0x000fe20000000800 */
[----:B------:R-:W-:Y:S02]  /*126e0*/  FMUL.FTZ R49, R65, R149 ;  /* 0x0000009541317220 */ /* 0x000fe40000410000 */
[--C-:B------:R-:W-:Y:S02]  /*126f0*/  FFMA.FTZ R32, R210, c[0x0][0x2d0], -R2.reuse ;  /* 0x0000b400d2207a23 */ /* 0x100fe40000010802 */
[--C-:B------:R-:W-:Y:S02]  /*12700*/  FFMA.FTZ R170, R189, c[0x0][0x2d0], -R2.reuse ;  /* 0x0000b400bdaa7a23 */ /* 0x100fe40000010802 */
[--C-:B------:R-:W-:Y:S02]  /*12710*/  FFMA.FTZ R220, R23, c[0x0][0x2d0], -R2.reuse ;  /* 0x0000b40017dc7a23 */ /* 0x100fe40000010802 */
[--C-:B------:R-:W-:Y:S01]  /*12720*/  FFMA.FTZ R4, R221, c[0x0][0x2d0], -R2.reuse ;  /* 0x0000b400dd047a23 */ /* 0x100fe20000010802 */
[----:B------:R-:W1:Y:S01]  /*12730*/  MUFU.EX2 R5, R5 ;  /* 0x0000000500057308 */ /* 0x000e620000000800 */
[--C-:B------:R-:W-:Y:S02]  /*12740*/  FFMA.FTZ R166, R166, c[0x0][0x2d0], -R2.reuse ;  /* 0x0000b400a6a67a23 */ /* 0x100fe40000010802 */
        /* <DEDUP_REMOVED lines=11> */
[----:B------:R-:W-:Y:S02]  /*12800*/  FFMA.FTZ R242, R12, c[0x0][0x2d0], -R2 ;  /* 0x0000b4000cf27a23 */ /* 0x000fe40000010802 */
[----:B------:R-:W2:Y:S01]  /*12810*/  MUFU.EX2 R2, R4 ;  /* 0x0000000400027308 */ /* 0x000ea20000000800 */
[C---:B-1----:R-:W-:Y:S02]  /*12820*/  FFMA.FTZ R0, R3.reuse, R243, R5 ;  /* 0x000000f303007223 */ /* 0x042fe40000010005 */
[C---:B------:R-:W-:Y:S02]  /*12830*/  FMUL.FTZ R50, R3.reuse, R150 ;  /* 0x0000009603327220 */ /* 0x040fe40000410000 */
[----:B------:R-:W-:Y:S02]  /*12840*/  FMUL.FTZ R51, R3, R151 ;  /* 0x0000009703337220 */ /* 0x000fe40000410000 */
[----:B------:R-:W-:Y:S01]  /*12850*/  LDSM.16.MT88.4 R148, [R193+0x2000] ;  /* 0x00200000c194783b */ /* 0x000fe20000004200 */
[C---:B--2---:R-:W-:Y:S01]  /*12860*/  FADD.FTZ R33, R2.reuse, R0 ;  /* 0x0000000002217221 */ /* 0x044fe20000010000 */
[----:B------:R-:W-:Y:S01]  /*12870*/  F2FP.PACK_AB R73, R2, R5 ;  /* 0x000000050249723e */ /* 0x000fe200000000ff */
[C---:B------:R-:W-:Y:S02]  /*12880*/  FADD.FTZ R0, -R69.reuse, R91 ;  /* 0x0000005b45007221 */ /* 0x040fe40000010100 */
[----:B------:R-:W-:Y:S01]  /*12890*/  MUFU.EX2 R91, R186 ;  /* 0x000000ba005b7308 */ /* 0x000fe20000000800 */
[----:B------:R-:W-:Y:S02]  /*128a0*/  FMUL.FTZ R4, R69, c[0x0][0x2d0] ;  /* 0x0000b40045047a20 */ /* 0x000fe40000410000 */
[----:B------:R-:W-:Y:S02]  /*128b0*/  FMUL.FTZ R0, R0, c[0x0][0x2d0] ;  /* 0x0000b40000007a20 */ /* 0x000fe40000410000 */
[--C-:B------:R-:W-:Y:S02]  /*128c0*/  FFMA.FTZ R189, R36, c[0x0][0x2d0], -R4.reuse ;  /* 0x0000b40024bd7a23 */ /* 0x100fe40000010804 */
[--C-:B------:R-:W-:Y:S02]  /*128d0*/  FFMA.FTZ R5, R224, c[0x0][0x2d0], -R4.reuse ;  /* 0x0000b400e0057a23 */ /* 0x100fe40000010804 */
[--C-:B------:R-:W-:Y:S01]  /*128e0*/  FFMA.FTZ R6, R225, c[0x0][0x2d0], -R4.reuse ;  /* 0x0000b400e1067a23 */ /* 0x100fe20000010804 */
[----:B------:R1:W-:Y:S01]  /*128f0*/  MUFU.EX2 R2, R0 ;  /* 0x0000000000027308 */ /* 0x0003e20000000800 */
[--C-:B------:R-:W-:Y:S02]  /*12900*/  FFMA.FTZ R19, R223, c[0x0][0x2d0], -R4.reuse ;  /* 0x0000b400df137a23 */ /* 0x100fe40000010804 */
[--C-:B------:R-:W-:Y:S02]  /*12910*/  FFMA.FTZ R18, R222, c[0x0][0x2d0], -R4.reuse ;  /* 0x0000b400de127a23 */ /* 0x100fe40000010804 */
[--C-:B------:R-:W-:Y:S02]  /*12920*/  FFMA.FTZ R64, R190, c[0x0][0x2d0], -R4.reuse ;  /* 0x0000b400be407a23 */ /* 0x100fe40000010804 */
[--C-:B------:R-:W-:Y:S02]  /*12930*/  FFMA.FTZ R190, R39, c[0x0][0x2d0], -R4.reuse ;  /* 0x0000b40027be7a23 */ /* 0x100fe40000010804 */
[----:B------:R-:W-:Y:S01]  /*12940*/  LDSM.16.MT88.4 R36, [R196] ;  /* 0x00000000c424783b */ /* 0x000fe20000004200 */
[----:B------:R2:W-:Y:S01]  /*12950*/  MUFU.EX2 R23, R5 ;  /* 0x0000000500177308 */ /* 0x0005e20000000800 */
[--C-:B------:R-:W-:Y:S02]  /*12960*/  FFMA.FTZ R223, R22, c[0x0][0x2d0], -R4.reuse ;  /* 0x0000b40016df7a23 */ /* 0x100fe40000010804 */
[--C-:B------:R-:W-:Y:S02]  /*12970*/  FFMA.FTZ R160, R216, c[0x0][0x2d0], -R4.reuse ;  /* 0x0000b400d8a07a23 */ /* 0x100fe40000010804 */
[--C-:B------:R-:W-:Y:S02]  /*12980*/  FFMA.FTZ R67, R212, c[0x0][0x2d0], -R4.reuse ;  /* 0x0000b400d4437a23 */ /* 0x100fe40000010804 */
[--C-:B------:R-:W-:Y:S02]  /*12990*/  FFMA.FTZ R66, R191, c[0x0][0x2d0], -R4.reuse ;  /* 0x0000b400bf427a23 */ /* 0x100fe40000010804 */
[--C-:B------:R-:W-:Y:S01]  /*129a0*/  FFMA.FTZ R172, R178, c[0x0][0x2d0], -R4.reuse ;  /* 0x0000b400b2ac7a23 */ /* 0x100fe20000010804 */
[----:B------:R-:W3:Y:S01]  /*129b0*/  MUFU.EX2 R22, R6 ;  /* 0x0000000600167308 */ /* 0x000ee20000000800 */
[--C-:B------:R-:W-:Y:S02]  /*129c0*/  FFMA.FTZ R176, R176, c[0x0][0x2d0], -R4.reuse ;  /* 0x0000b400b0b07a23 */ /* 0x100fe40000010804 */
[----:B------:R-:W-:Y:S02]  /*129d0*/  FFMA.FTZ R177, R163, c[0x0][0x2d0], -R4 ;  /* 0x0000b400a3b17a23 */ /* 0x000fe40000010804 */
[----:B-1----:R-:W-:Y:S02]  /*129e0*/  FADD.FTZ R0, -R68, R92 ;  /* 0x0000005c44007221 */ /* 0x002fe40000010100 */
[--C-:B------:R-:W-:Y:S02]  /*129f0*/  FFMA.FTZ R188, R162, c[0x0][0x2d0], -R4.reuse ;  /* 0x0000b400a2bc7a23 */ /* 0x100fe40000010804 */
[--C-:B------:R-:W-:Y:S01]  /*12a00*/  FFMA.FTZ R191, R44, c[0x0][0x2d0], -R4.reuse ;  /* 0x0000b4002cbf7a23 */ /* 0x100fe20000010804 */
[----:B------:R-:W-:Y:S01]  /*12a10*/  MUFU.EX2 R243, R64 ;  /* 0x0000004000f37308 */ /* 0x000fe20000000800 */
[--C-:B------:R-:W-:Y:S02]  /*12a20*/  FFMA.FTZ R178, R31, c[0x0][0x2d0], -R4.reuse ;  /* 0x0000b4001fb27a23 */ /* 0x100fe40000010804 */
[--C-:B------:R-:W-:Y:S02]  /*12a30*/  FFMA.FTZ R222, R24, c[0x0][0x2d0], -R4.reuse ;  /* 0x0000b40018de7a23 */ /* 0x100fe40000010804 */
[--C-:B------:R-:W-:Y:S02]  /*12a40*/  FFMA.FTZ R224, R17, c[0x0][0x2d0], -R4.reuse ;  /* 0x0000b40011e07a23 */ /* 0x100fe40000010804 */
[----:B------:R-:W-:Y:S02]  /*12a50*/  FFMA.FTZ R225, R14, c[0x0][0x2d0], -R4 ;  /* 0x0000b4000ee17a23 */ /* 0x000fe40000010804 */
[----:B------:R-:W-:Y:S01]  /*12a60*/  FMUL.FTZ R4, R68, c[0x0][0x2d0] ;  /* 0x0000b40044047a20 */ /* 0x000fe20000410000 */
[----:B------:R-:W-:Y:S01]  /*12a70*/  MUFU.EX2 R186, R173 ;  /* 0x000000ad00ba7308 */ /* 0x000fe20000000800 */
[----:B------:R-:W-:Y:S02]  /*12a80*/  FMUL.FTZ R0, R0, c[0x0][0x2d0] ;  /* 0x0000b40000007a20 */ /* 0x000fe40000410000 */
[--C-:B--2---:R-:W-:Y:S01]  /*12a90*/  FFMA.FTZ R5, R226, c[0x0][0x2d0], -R4.reuse ;  /* 0x0000b400e2057a23 */ /* 0x104fe20000010804 */
[----:B---3--:R-:W-:Y:S01]  /*12aa0*/  F2FP.PACK_AB R76, R22, R23 ;  /* 0x00000017164c723e */ /* 0x008fe200000000ff */
[--C-:B------:R-:W-:Y:S02]  /*12ab0*/  FFMA.FTZ R216, R34, c[0x0][0x2d0], -R4.reuse ;  /* 0x0000b40022d87a23 */ /* 0x100fe40000010804 */
[--C-:B------:R-:W-:Y:S02]  /*12ac0*/  FFMA.FTZ R226, R21, c[0x0][0x2d0], -R4.reuse ;  /* 0x0000b40015e27a23 */ /* 0x100fe40000010804 */
[C---:B------:R-:W-:Y:S01]  /*12ad0*/  FMUL.FTZ R60, R2.reuse, R96 ;  /* 0x00000060023c7220 */ /* 0x040fe20000410000 */
[----:B------:R-:W1:Y:S01]  /*12ae0*/  MUFU.EX2 R0, R0 ;  /* 0x0000000000007308 */ /* 0x000e620000000800 */
[----:B------:R-:W-:Y:S02]  /*12af0*/  FMUL.FTZ R61, R2, R97 ;  /* 0x00000061023d7220 */ /* 0x000fe40000410000 */
[--C-:B------:R-:W-:Y:S02]  /*12b00*/  FFMA.FTZ R7, R227, c[0x0][0x2d0], -R4.reuse ;  /* 0x0000b400e3077a23 */ /* 0x100fe40000010804 */
[--C-:B------:R-:W-:Y:S02]  /*12b10*/  FFMA.FTZ R162, R218, c[0x0][0x2d0], -R4.reuse ;  /* 0x0000b400daa27a23 */ /* 0x100fe40000010804 */
[--C-:B------:R-:W-:Y:S02]  /*12b20*/  FFMA.FTZ R164, R213, c[0x0][0x2d0], -R4.reuse ;  /* 0x0000b400d5a47a23 */ /* 0x100fe40000010804 */
[--C-:B------:R-:W-:Y:S01]  /*12b30*/  FFMA.FTZ R207, R46, c[0x0][0x2d0], -R4.reuse ;  /* 0x0000b4002ecf7a23 */ /* 0x100fe20000010804 */
[----:B------:R-:W2:Y:S01]  /*12b40*/  MUFU.EX2 R34, R5 ;  /* 0x0000000500227308 */ /* 0x000ea20000000800 */
[--C-:B------:R-:W-:Y:S02]  /*12b50*/  FFMA.FTZ R213, R43, c[0x0][0x2d0], -R4.reuse ;  /* 0x0000b4002bd57a23 */ /* 0x100fe40000010804 */
[--C-:B------:R-:W-:Y:S02]  /*12b60*/  FFMA.FTZ R218, R27, c[0x0][0x2d0], -R4.reuse ;  /* 0x0000b4001bda7a23 */ /* 0x100fe40000010804 */
[----:B------:R-:W-:Y:S02]  /*12b70*/  FFMA.FTZ R227, R15, c[0x0][0x2d0], -R4 ;  /* 0x0000b4000fe37a23 */ /* 0x000fe40000010804 */
[----:B------:R-:W-:Y:S02]  /*12b80*/  FADD.FTZ R6, R10, R8 ;  /* 0x000000080a067221 */ /* 0x000fe40000010000 */
[--C-:B------:R-:W-:Y:S01]  /*12b90*/  FFMA.FTZ R17, R229, c[0x0][0x2d0], -R4.reuse ;  /* 0x0000b400e5117a23 */ /* 0x100fe20000010804 */
[----:B------:R-:W-:Y:S01]  /*12ba0*/  MUFU.EX2 R185, R164 ;  /* 0x000000a400b97308 */ /* 0x000fe20000000800 */
[--C-:B------:R-:W-:Y:S02]  /*12bb0*/  FFMA.FTZ R16, R228, c[0x0][0x2d0], -R4.reuse ;  /* 0x0000b400e4107a23 */ /* 0x100fe40000010804 */
[----:B------:R-:W-:Y:S02]  /*12bc0*/  FFMA.FTZ R163, R219, c[0x0][0x2d0], -R4 ;  /* 0x0000b400dba37a23 */ /* 0x000fe40000010804 */
[C---:B-1----:R-:W-:Y:S02]  /*12bd0*/  FMUL.FTZ R46, R0.reuse, R106 ;  /* 0x0000006a002e7220 */ /* 0x042fe40000410000 */
[C---:B------:R-:W-:Y:S02]  /*12be0*/  FMUL.FTZ R47, R0.reuse, R107 ;  /* 0x0000006b002f7220 */ /* 0x040fe40000410000 */
[C---:B------:R-:W-:Y:S01]  /*12bf0*/  FMUL.FTZ R62, R0.reuse, R98 ;  /* 0x00000062003e7220 */ /* 0x040fe20000410000 */
[----:B------:R-:W-:Y:S01]  /*12c00*/  MUFU.EX2 R229, R166 ;  /* 0x000000a600e57308 */ /* 0x000fe20000000800 */
[C---:B------:R-:W-:Y:S02]  /*12c10*/  FMUL.FTZ R63, R0.reuse, R99 ;  /* 0x00000063003f7220 */ /* 0x040fe40000410000 */
[C---:B------:R-:W-:Y:S01]  /*12c20*/  FMUL.FTZ R10, R0.reuse, R126 ;  /* 0x0000007e000a7220 */ /* 0x040fe20000410000 */
[----:B------:R-:W-:Y:S01]  /*12c30*/  LDSM.16.MT88.4 R96, [R192+0x800] ;  /* 0x00080000c060783b */ /* 0x000fe20000004200 */
[C---:B------:R-:W-:Y:S02]  /*12c40*/  FMUL.FTZ R11, R0.reuse, R127 ;  /* 0x0000007f000b7220 */ /* 0x040fe40000410000 */
[C---:B------:R-:W-:Y:S02]  /*12c50*/  FMUL.FTZ R14, R0.reuse, R122 ;  /* 0x0000007a000e7220 */ /* 0x040fe40000410000 */
[C---:B------:R-:W-:Y:S01]  /*12c60*/  FMUL.FTZ R15, R0.reuse, R123 ;  /* 0x0000007b000f7220 */ /* 0x040fe20000410000 */
[----:B------:R-:W-:Y:S01]  /*12c70*/  MUFU.EX2 R127, R66 ;  /* 0x00000042007f7308 */ /* 0x000fe20000000800 */
[C---:B------:R-:W-:Y:S02]  /*12c80*/  FMUL.FTZ R26, R0.reuse, R118 ;  /* 0x00000076001a7220 */ /* 0x040fe40000410000 */
[C---:B------:R-:W-:Y:S02]  /*12c90*/  FMUL.FTZ R27, R0.reuse, R119 ;  /* 0x00000077001b7220 */ /* 0x040fe40000410000 */
[C---:B------:R-:W-:Y:S02]  /*12ca0*/  FMUL.FTZ R30, R0.reuse, R114 ;  /* 0x00000072001e7220 */ /* 0x040fe40000410000 */
[C---:B------:R-:W-:Y:S02]  /*12cb0*/  FMUL.FTZ R31, R0.reuse, R115 ;  /* 0x00000073001f7220 */ /* 0x040fe40000410000 */
[C---:B------:R-:W-:Y:S01]  /*12cc0*/  FMUL.FTZ R42, R0.reuse, R110 ;  /* 0x0000006e002a7220 */ /* 0x040fe20000410000 */
[----:B------:R-:W-:Y:S01]  /*12cd0*/  MUFU.EX2 R178, R178 ;  /* 0x000000b200b27308 */ /* 0x000fe20000000800 */
[C---:B------:R-:W-:Y:S02]  /*12ce0*/  FMUL.FTZ R43, R0.reuse, R111 ;  /* 0x0000006f002b7220 */ /* 0x040fe40000410000 */
[C---:B------:R-:W-:Y:S02]  /*12cf0*/  FMUL.FTZ R58, R0.reuse, R102 ;  /* 0x00000066003a7220 */ /* 0x040fe40000410000 */
[C---:B------:R-:W-:Y:S02]  /*12d00*/  FMUL.FTZ R59, R0.reuse, R103 ;  /* 0x00000067003b7220 */ /* 0x040fe40000410000 */
[----:B--2---:R-:W-:Y:S02]  /*12d10*/  FFMA.FTZ R92, R0, R247, R34 ;  /* 0x000000f7005c7223 */ /* 0x004fe40000010022 */
[--C-:B------:R-:W-:Y:S01]  /*12d20*/  FFMA.FTZ R161, R214, c[0x0][0x2d0], -R4.reuse ;  /* 0x0000b400d6a17a23 */ /* 0x100fe20000010804 */
[----:B------:R1:W-:Y:S01]  /*12d30*/  MUFU.EX2 R0, R20 ;  /* 0x0000001400007308 */ /* 0x0003e20000000800 */
[--C-:B------:R-:W-:Y:S02]  /*12d40*/  FFMA.FTZ R184, R184, c[0x0][0x2d0], -R4.reuse ;  /* 0x0000b400b8b87a23 */ /* 0x100fe40000010804 */
[--C-:B------:R-:W-:Y:S02]  /*12d50*/  FFMA.FTZ R179, R179, c[0x0][0x2d0], -R4.reuse ;  /* 0x0000b400b3b37a23 */ /* 0x100fe40000010804 */
[--C-:B------:R-:W-:Y:S02]  /*12d60*/  FFMA.FTZ R171, R171, c[0x0][0x2d0], -R4.reuse ;  /* 0x0000b400abab7a23 */ /* 0x100fe40000010804 */
[--C-:B------:R-:W-:Y:S02]  /*12d70*/  FFMA.FTZ R212, R45, c[0x0][0x2d0], -R4.reuse ;  /* 0x0000b4002dd47a23 */ /* 0x100fe40000010804 */
[--C-:B------:R-:W-:Y:S01]  /*12d80*/  FFMA.FTZ R214, R35, c[0x0][0x2d0], -R4.reuse ;  /* 0x0000b40023d67a23 */ /* 0x100fe20000010804 */
[----:B------:R-:W2:Y:S01]  /*12d90*/  MUFU.EX2 R102, R17 ;  /* 0x0000001100667308 */ /* 0x000ea20000000800 */
[----:B------:R-:W-:Y:S02]  /*12da0*/  FFMA.FTZ R219, R25, c[0x0][0x2d0], -R4 ;  /* 0x0000b40019db7a23 */ /* 0x000fe40000010804 */
[C---:B------:R-:W-:Y:S02]  /*12db0*/  FFMA.FTZ R4, R2.reuse, R246, R23 ;  /* 0x000000f602047223 */ /* 0x040fe40000010017 */
[----:B------:R-:W-:Y:S02]  /*12dc0*/  FMUL.FTZ R57, R2, R101 ;  /* 0x0000006502397220 */ /* 0x000fe40000410000 */
[----:B------:R-:W-:Y:S02]  /*12dd0*/  FADD.FTZ R101, R22, R4 ;  /* 0x0000000416657221 */ /* 0x000fe40000010000 */
[C---:B------:R-:W-:Y:S01]  /*12de0*/  FMUL.FTZ R45, R2.reuse, R105 ;  /* 0x00000069022d7220 */ /* 0x040fe20000410000 */
[----:B------:R3:W-:Y:S01]  /*12df0*/  MUFU.EX2 R103, R16 ;  /* 0x0000001000677308 */ /* 0x0007e20000000800 */
[C---:B------:R-:W-:Y:S02]  /*12e00*/  FMUL.FTZ R12, R2.reuse, R120 ;  /* 0x00000078020c7220 */ /* 0x040fe40000410000 */
[C---:B------:R-:W-:Y:S01]  /*12e10*/  FMUL.FTZ R44, R2.reuse, R104 ;  /* 0x00000068022c7220 */ /* 0x040fe20000410000 */
[----:B-1----:R-:W1:Y:S01]  /*12e20*/  LDSM.16.MT88.4 R20, [R192] ;  /* 0x00000000c014783b */ /* 0x002e620000004200 */
[----:B------:R-:W-:Y:S02]  /*12e30*/  FMUL.FTZ R13, R2, R121 ;  /* 0x00000079020d7220 */ /* 0x000fe40000410000 */
[----:B------:R-:W-:Y:S02]  /*12e40*/  FADD.FTZ R165, R9, R6 ;  /* 0x0000000609a57221 */ /* 0x000fe40000010000 */
[----:B------:R-:W-:Y:S01]  /*12e50*/  FMUL.FTZ R6, R3, R130 ;  /* 0x0000008203067220 */ /* 0x000fe20000410000 */
[----:B------:R-:W4:Y:S01]  /*12e60*/  MUFU.EX2 R105, R32 ;  /* 0x0000002000697308 */ /* 0x000f220000000800 */
[C---:B------:R-:W-:Y:S02]  /*12e70*/  FMUL.FTZ R4, R65.reuse, R128 ;  /* 0x0000008041047220 */ /* 0x040fe40000410000 */
[C---:B------:R-:W-:Y:S01]  /*12e80*/  FMUL.FTZ R5, R65.reuse, R129 ;  /* 0x0000008141057220 */ /* 0x040fe20000410000 */
[----:B--2---:R-:W-:Y:S01]  /*12e90*/  F2FP.PACK_AB R77, R102, R34 ;  /* 0x00000022664d723e */ /* 0x004fe200000000ff */
[C---:B------:R-:W-:Y:S02]  /*12ea0*/  FMUL.FTZ R8, R2.reuse, R124 ;  /* 0x0000007c02087220 */ /* 0x040fe40000410000 */
[C---:B------:R-:W-:Y:S02]  /*12eb0*/  FMUL.FTZ R9, R2.reuse, R125 ;  /* 0x0000007d02097220 */ /* 0x040fe40000410000 */
[----:B------:R-:W-:Y:S01]  /*12ec0*/  FMUL.FTZ R17, R65, R133 ;  /* 0x0000008541117220 */ /* 0x000fe20000410000 */
[----:B------:R-:W2:Y:S01]  /*12ed0*/  MUFU.EX2 R120, R7 ;  /* 0x0000000700787308 */ /* 0x000ea20000000800 */
[C---:B------:R-:W-:Y:S02]  /*12ee0*/  FMUL.FTZ R34, R3.reuse, R142 ;  /* 0x0000008e03227220 */ /* 0x040fe40000410000 */
[----:B------:R-:W-:Y:S02]  /*12ef0*/  FMUL.FTZ R35, R3, R143 ;  /* 0x0000008f03237220 */ /* 0x000fe40000410000 */
[C---:B---3--:R-:W-:Y:S02]  /*12f00*/  FMUL.FTZ R16, R65.reuse, R132 ;  /* 0x0000008441107220 */ /* 0x048fe40000410000 */
[----:B------:R-:W-:Y:S02]  /*12f10*/  FMUL.FTZ R56, R2, R100 ;  /* 0x0000006402387220 */ /* 0x000fe40000410000 */
[----:B------:R-:W-:Y:S01]  /*12f20*/  FADD.FTZ R100, R0, R33 ;  /* 0x0000002100647221 */ /* 0x000fe20000010000 */
[----:B------:R3:W-:Y:S01]  /*12f30*/  MUFU.EX2 R104, R19 ;  /* 0x0000001300687308 */ /* 0x0007e20000000800 */
[----:B------:R-:W-:Y:S02]  /*12f40*/  FMUL.FTZ R33, R65, R141 ;  /* 0x0000008d41217220 */ /* 0x000fe40000410000 */
[C---:B------:R-:W-:Y:S01]  /*12f50*/  FMUL.FTZ R40, R2.reuse, R108 ;  /* 0x0000006c02287220 */ /* 0x040fe20000410000 */
[----:B----4-:R-:W-:Y:S01]  /*12f60*/  F2FP.PACK_AB R75, R105, R0 ;  /* 0x00000000694b723e */ /* 0x010fe200000000ff */
[C---:B------:R-:W-:Y:S02]  /*12f70*/  FMUL.FTZ R32, R65.reuse, R140 ;  /* 0x0000008c41207220 */ /* 0x040fe40000410000 */
[----:B------:R-:W-:Y:S01]  /*12f80*/  LDSM.16.MT88.4 R140, [R196+0x2000] ;  /* 0x00200000c48c783b */ /* 0x000fe20000004200 */
[----:B------:R-:W-:Y:S02]  /*12f90*/  FMUL.FTZ R41, R2, R109 ;  /* 0x0000006d02297220 */ /* 0x000fe40000410000 */
[----:B------:R-:W4:Y:S01]  /*12fa0*/  MUFU.EX2 R121, R18 ;  /* 0x0000001200797308 */ /* 0x000f220000000800 */
[----:B------:R-:W-:Y:S02]  /*12fb0*/  FMUL.FTZ R64, R65, R156 ;  /* 0x0000009c41407220 */ /* 0x000fe40000410000 */
[C---:B------:R-:W-:Y:S01]  /*12fc0*/  FMUL.FTZ R66, R3.reuse, R158 ;  /* 0x0000009e03427220 */ /* 0x040fe20000410000 */
[----:B--2---:R-:W-:Y:S01]  /*12fd0*/  F2FP.PACK_AB R79, R120, R103 ;  /* 0x00000067784f723e */ /* 0x004fe200000000ff */
[----:B------:R-:W-:Y:S02]  /*12fe0*/  FMUL.FTZ R7, R3, R131 ;  /* 0x0000008303077220 */ /* 0x000fe40000410000 */
[----:B------:R-:W-:Y:S02]  /*12ff0*/  FADD.FTZ R0, R89, R165 ;  /* 0x000000a559007221 */ /* 0x000fe40000010000 */
[C---:B------:R-:W-:Y:S01]  /*13000*/  FMUL.FTZ R24, R2.reuse, R116 ;  /* 0x0000007402187220 */ /* 0x040fe20000410000 */
[----:B------:R-:W-:Y:S01]  /*13010*/  MUFU.EX2 R111, R183 ;  /* 0x000000b7006f7308 */ /* 0x000fe20000000800 */
[C---:B------:R-:W-:Y:S01]  /*13020*/  FMUL.FTZ R25, R2.reuse, R117 ;  /* 0x0000007502197220 */ /* 0x040fe20000410000 */
[-C--:B-1----:R-:W-:Y:S05]  /*13030*/  HMMA.16816.F32 R4, R72, R20.reuse, R4 ;  /* 0x000000144804723c */ /* 0x082fea0000001804 */
[----:B---3--:R-:W-:Y:S02]  /*13040*/  FMUL.FTZ R19, R3, R135 ;  /* 0x0000008703137220 */ /* 0x008fe40000410000 */
[C---:B------:R-:W-:Y:S01]  /*13050*/  FMUL.FTZ R28, R2.reuse, R112 ;  /* 0x00000070021c7220 */ /* 0x040fe20000410000 */
[----:B------:R-:W-:Y:S01]  /*13060*/  MUFU.EX2 R109, R182 ;  /* 0x000000b6006d7308 */ /* 0x000fe20000000800 */
[----:B------:R-:W-:Y:S03]  /*13070*/  FMUL.FTZ R29, R2, R113 ;  /* 0x00000071021d7220 */ /* 0x000fe60000410000 */
[----:B----4-:R-:W-:Y:S01]  /*13080*/  F2FP.PACK_AB R78, R121, R104 ;  /* 0x00000068794e723e */ /* 0x010fe200000000ff */
[----:B------:R-:W-:Y:S02]  /*13090*/  FMUL.FTZ R18, R3, R134 ;  /* 0x0000008603127220 */ /* 0x000fe40000410000 */
[----:B------:R-:W-:Y:S03]  /*130a0*/  LDSM.16.MT88.4 R132, [R192+0x2000] ;  /* 0x00200000c084783b */ /* 0x000fe60000004200 */
[----:B------:R-:W-:Y:S01]  /*130b0*/  MUFU.EX2 R110, R181 ;  /* 0x000000b5006e7308 */ /* 0x000fe20000000800 */
[C---:B------:R-:W-:Y:S07]  /*130c0*/  HMMA.16816.F32 R8, R76.reuse, R20, R8 ;  /* 0x000000144c08723c */ /* 0x040fee0000001808 */
[C---:B------:R-:W-:Y:S01]  /*130d0*/  FMUL.FTZ R20, R65.reuse, R136 ;  /* 0x0000008841147220 */ /* 0x040fe20000410000 */
[-C--:B------:R-:W-:Y:S01]  /*130e0*/  HMMA.16816.F32 R12, R76, R22.reuse, R12 ;  /* 0x000000164c0c723c */ /* 0x080fe2000000180c */
[----:B------:R-:W-:Y:S03]  /*130f0*/  MUFU.EX2 R108, R180 ;  /* 0x000000b4006c7308 */ /* 0x000fe60000000800 */
[----:B------:R-:W-:Y:S04]  /*13100*/  FMUL.FTZ R21, R65, R137 ;  /* 0x0000008941157220 */ /* 0x000fe80000410000 */
[C---:B------:R-:W-:Y:S03]  /*13110*/  HMMA.16816.F32 R16, R72.reuse, R22, R16 ;  /* 0x000000164810723c */ /* 0x040fe60000001810 */
[----:B------:R-:W1:Y:S04]  /*13120*/  MUFU.EX2 R2, R187 ;  /* 0x000000bb00027308 */ /* 0x000e680000000800 */
[C---:B------:R-:W-:Y:S02]  /*13130*/  FMUL.FTZ R22, R3.reuse, R138 ;  /* 0x0000008a03167220 */ /* 0x040fe40000410000 */
[----:B------:R-:W-:Y:S04]  /*13140*/  FMUL.FTZ R23, R3, R139 ;  /* 0x0000008b03177220 */ /* 0x000fe80000410000 */
[----:B------:R-:W-:Y:S03]  /*13150*/  MUFU.EX2 R166, R212 ;  /* 0x000000d400a67308 */ /* 0x000fe60000000800 */
[-C--:B------:R-:W-:Y:S07]  /*13160*/  HMMA.16816.F32 R20, R72, R36.reuse, R20 ;  /* 0x000000244814723c */ /* 0x080fee0000001814 */
[----:B------:R-:W-:Y:S01]  /*13170*/  MUFU.EX2 R165, R213 ;  /* 0x000000d500a57308 */ /* 0x000fe20000000800 */
[C---:B------:R-:W-:Y:S04]  /*13180*/  HMMA.16816.F32 R24, R76.reuse, R36, R24 ;  /* 0x000000244c18723c */ /* 0x040fe80000001818 */
[----:B-1----:R-:W-:Y:S03]  /*13190*/  FADD.FTZ R0, R2, R0 ;  /* 0x0000000002007221 */ /* 0x002fe60000010000 */
[C---:B------:R-:W-:Y:S01]  /*131a0*/  FMUL.FTZ R36, R65.reuse, R144 ;  /* 0x0000009041247220 */ /* 0x040fe20000410000 */
[-C--:B------:R-:W-:Y:S01]  /*131b0*/  HMMA.16816.F32 R28, R76, R38.reuse, R28 ;  /* 0x000000264c1c723c */ /* 0x080fe2000000181c */
[----:B------:R-:W-:Y:S03]  /*131c0*/  MUFU.EX2 R164, R214 ;  /* 0x000000d600a47308 */ /* 0x000fe60000000800 */
[----:B------:R-:W-:Y:S02]  /*131d0*/  FMUL.FTZ R37, R65, R145 ;  /* 0x0000009141257220 */ /* 0x000fe40000410000 */
[----:B------:R-:W-:Y:S02]  /*131e0*/  FADD.FTZ R0, R91, R0 ;  /* 0x000000005b007221 */ /* 0x000fe40000010000 */
[C---:B------:R-:W-:Y:S03]  /*131f0*/  HMMA.16816.F32 R32, R72.reuse, R38, R32 ;  /* 0x000000264820723c */ /* 0x040fe60000001820 */
[----:B------:R1:W-:Y:S01]  /*13200*/  MUFU.EX2 R124, R67 ;  /* 0x00000043007c7308 */ /* 0x0003e20000000800 */
[----:B------:R-:W-:Y:S03]  /*13210*/  FADD.FTZ R0, R90, R0 ;  /* 0x000000005a007221 */ /* 0x000fe60000010000 */
[C---:B------:R-:W-:Y:S02]  /*13220*/  FMUL.FTZ R38, R3.reuse, R146 ;  /* 0x0000009203267220 */ /* 0x040fe40000410000 */
[----:B------:R-:W-:Y:S03]  /*13230*/  FMUL.FTZ R39, R3, R147 ;  /* 0x0000009303277220 */ /* 0x000fe60000410000 */
[----:B------:R-:W-:Y:S01]  /*13240*/  FADD.FTZ R0, R111, R0 ;  /* 0x000000006f007221 */ /* 0x000fe20000010000 */
[----:B------:R-:W2:Y:S03]  /*13250*/  MUFU.EX2 R115, R170 ;  /* 0x000000aa00737308 */ /* 0x000ea60000000800 */
[-C--:B------:R-:W-:Y:S03]  /*13260*/  HMMA.16816.F32 R36, R72, R52.reuse, R36 ;  /* 0x000000344824723c */ /* 0x080fe60000001824 */
[----:B------:R-:W-:Y:S04]  /*13270*/  FADD.FTZ R0, R109, R0 ;  /* 0x000000006d007221 */ /* 0x000fe80000010000 */
[----:B------:R-:W-:Y:S01]  /*13280*/  FADD.FTZ R0, R110, R0 ;  /* 0x000000006e007221 */ /* 0x000fe20000010000 */
[C---:B------:R-:W-:Y:S01]  /*13290*/  HMMA.16816.F32 R40, R76.reuse, R52, R40 ;  /* 0x000000344c28723c */ /* 0x040fe20000001828 */
[----:B------:R-:W3:Y:S03]  /*132a0*/  MUFU.EX2 R123, R169 ;  /* 0x000000a9007b7308 */ /* 0x000ee60000000800 */
[----:B-1----:R-:W-:Y:S03]  /*132b0*/  FMUL.FTZ R67, R3, R159 ;  /* 0x0000009f03437220 */ /* 0x002fe60000410000 */
[C---:B------:R-:W-:Y:S01]  /*132c0*/  FMUL.FTZ R52, R65.reuse, R152 ;  /* 0x0000009841347220 */ /* 0x040fe20000410000 */
[-C--:B------:R-:W-:Y:S03]  /*132d0*/  HMMA.16816.F32 R44, R76, R54.reuse, R44 ;  /* 0x000000364c2c723c */ /* 0x080fe6000000182c */
[----:B------:R-:W-:Y:S01]  /*132e0*/  MUFU.EX2 R126, R168 ;  /* 0x000000a8007e7308 */ /* 0x000fe20000000800 */
[C---:B------:R-:W-:Y:S02]  /*132f0*/  FMUL.FTZ R53, R65.reuse, R153 ;  /* 0x0000009941357220 */ /* 0x040fe40000410000 */
[----:B------:R-:W-:Y:S02]  /*13300*/  FMUL.FTZ R65, R65, R157 ;  /* 0x0000009d41417220 */ /* 0x000fe40000410000 */
[C---:B------:R-:W-:Y:S05]  /*13310*/  HMMA.16816.F32 R48, R72.reuse, R54, R48 ;  /* 0x000000364830723c */ /* 0x040fea0000001830 */
[----:B------:R-:W1:Y:S02]  /*13320*/  MUFU.EX2 R128, R167 ;  /* 0x000000a700807308 */ /* 0x000e640000000800 */
[C---:B------:R-:W-:Y:S02]  /*13330*/  FMUL.FTZ R54, R3.reuse, R154 ;  /* 0x0000009a03367220 */ /* 0x040fe40000410000 */
[----:B------:R-:W-:Y:S03]  /*13340*/  FMUL.FTZ R55, R3, R155 ;  /* 0x0000009b03377220 */ /* 0x000fe60000410000 */
[----:B------:R-:W-:Y:S03]  /*13350*/  FADD.FTZ R3, R105, R100 ;  /* 0x0000006469037221 */ /* 0x000fe60000010000 */
[----:B------:R-:W4:Y:S01]  /*13360*/  MUFU.EX2 R114, R160 ;  /* 0x000000a000727308 */ /* 0x000f220000000800 */
[-C--:B------:R-:W-:Y:S03]  /*13370*/  HMMA.16816.F32 R52, R72, R80.reuse, R52 ;  /* 0x000000504834723c */ /* 0x080fe60000001834 */
[----:B--2---:R-:W-:Y:S04]  /*13380*/  FADD.FTZ R3, R115, R3 ;  /* 0x0000000373037221 */ /* 0x004fe80000010000 */
[C---:B---3--:R-:W-:Y:S01]  /*13390*/  FADD.FTZ R3, R123.reuse, R3 ;  /* 0x000000037b037221 */ /* 0x048fe20000010000 */
[C---:B------:R-:W-:Y:S01]  /*133a0*/  HMMA.16816.F32 R56, R76.reuse, R80, R56 ;  /* 0x000000504c38723c */ /* 0x040fe20000001838 */
[----:B------:R-:W-:Y:S07]  /*133b0*/  MUFU.EX2 R117, R163 ;  /* 0x000000a300757308 */ /* 0x000fee0000000800 */
[-C--:B------:R-:W-:Y:S03]  /*133c0*/  HMMA.16816.F32 R60, R76, R82.reuse, R60 ;  /* 0x000000524c3c723c */ /* 0x080fe6000000183c */
[----:B------:R-:W2:Y:S04]  /*133d0*/  MUFU.EX2 R118, R162 ;  /* 0x000000a200767308 */ /* 0x000ea80000000800 */
[----:B------:R-:W-:Y:S01]  /*133e0*/  F2FP.PACK_AB R76, R2, R89 ;  /* 0x00000059024c723e */ /* 0x000fe200000000ff */
[----:B------:R-:W-:Y:S01]  /*133f0*/  HMMA.16816.F32 R64, R72, R82, R64 ;  /* 0x000000524840723c */ /* 0x000fe20000001840 */
[----:B------:R-:W3:Y:S03]  /*13400*/  LDSM.16.MT88.4 R80, [R196+0x800] ;  /* 0x00080000c450783b */ /* 0x000ee60000004200 */
[----:B------:R-:W-:Y:S01]  /*13410*/  F2FP.PACK_AB R78, R90, R91 ;  /* 0x0000005b5a4e723e */ /* 0x000fe200000000ff */
[----:B------:R-:W5:Y:S01]  /*13420*/  MUFU.EX2 R125, R161 ;  /* 0x000000a1007d7308 */ /* 0x000f620000000800 */
[----:B------:R-:W-:Y:S01]  /*13430*/  F2FP.PACK_AB R77, R123, R115 ;  /* 0x000000737b4d723e */ /* 0x000fe200000000ff */
[----:B------:R-:W-:Y:S01]  /*13440*/  FADD.FTZ R2, R102, R92 ;  /* 0x0000005c66027221 */ /* 0x000fe20000010000 */
[----:B-1----:R-:W-:Y:S01]  /*13450*/  F2FP.PACK_AB R79, R128, R126 ;  /* 0x0000007e804f723e */ /* 0x002fe200000000ff */
[----:B------:R-:W-:Y:S02]  /*13460*/  FADD.FTZ R90, R104, R101 ;  /* 0x00000065685a7221 */ /* 0x000fe40000010000 */
[----:B------:R-:W-:Y:S01]  /*13470*/  LDSM.16.MT88.4 R104, [R193+0x1000] ;  /* 0x00100000c168783b */ /* 0x000fe20000004200 */
[----:B------:R-:W-:Y:S01]  /*13480*/  FADD.FTZ R89, R103, R2 ;  /* 0x0000000267597221 */ /* 0x000fe20000010000 */
[----:B----4-:R-:W-:Y:S01]  /*13490*/  F2FP.PACK_AB R72, R124, R114 ;  /* 0x000000727c48723e */ /* 0x010fe200000000ff */
[----:B------:R-:W-:Y:S01]  /*134a0*/  FADD.FTZ R2, R108, R0 ;  /* 0x000000006c027221 */ /* 0x000fe20000010000 */
[-C--:B------:R-:W-:Y:S01]  /*134b0*/  HMMA.16816.F32 R4, R76, R96.reuse, R4 ;  /* 0x000000604c04723c */ /* 0x080fe20000001804 */
[----:B------:R-:W-:Y:S03]  /*134c0*/  MUFU.EX2 R162, R216 ;  /* 0x000000d800a27308 */ /* 0x000fe60000000800 */
[----:B------:R-:W1:Y:S01]  /*134d0*/  LDSM.16.MT88.4 R100, [R193+0x800] ;  /* 0x00080000c164783b */ /* 0x000e620000004200 */
[----:B------:R-:W-:Y:S01]  /*134e0*/  F2FP.PACK_AB R74, R243, R127 ;  /* 0x0000007ff34a723e */ /* 0x000fe200000000ff */
[----:B------:R-:W-:Y:S01]  /*134f0*/  FADD.FTZ R0, R121, R90 ;  /* 0x0000005a79007221 */ /* 0x000fe20000010000 */
[----:B--2---:R-:W-:Y:S01]  /*13500*/  F2FP.PACK_AB R73, R118, R117 ;  /* 0x000000757649723e */ /* 0x004fe200000000ff */
[----:B------:R-:W-:Y:S03]  /*13510*/  FADD.FTZ R89, R120, R89 ;  /* 0x0000005978597221 */ /* 0x000fe60000010000 */
[----:B------:R-:W-:Y:S01]  /*13520*/  MUFU.EX2 R187, R175 ;  /* 0x000000af00bb7308 */ /* 0x000fe20000000800 */
[----:B------:R-:W-:Y:S01]  /*13530*/  FADD.FTZ R90, R114, R0 ;  /* 0x00000000725a7221 */ /* 0x000fe20000010000 */
[----:B-----5:R-:W-:Y:S03]  /*13540*/  F2FP.PACK_AB R75, R185, R125 ;  /* 0x0000007db94b723e */ /* 0x020fe600000000ff */
[----:B------:R-:W-:Y:S04]  /*13550*/  FADD.FTZ R90, R124, R90 ;  /* 0x0000005a7c5a7221 */ /* 0x000fe80000010000 */
[C---:B------:R-:W-:Y:S01]  /*13560*/  HMMA.16816.F32 R8, R72.reuse, R96, R8 ;  /* 0x000000604808723c */ /* 0x040fe20000001808 */
[----:B------:R-:W-:Y:S07]  /*13570*/  MUFU.EX2 R175, R190 ;  /* 0x000000be00af7308 */ /* 0x000fee0000000800 */
[-C--:B------:R-:W-:Y:S03]  /*13580*/  HMMA.16816.F32 R12, R72, R98.reuse, R12 ;  /* 0x00000062480c723c */ /* 0x080fe6000000180c */
[----:B------:R-:W2:Y:S05]  /*13590*/  MUFU.EX2 R228, R174 ;  /* 0x000000ae00e47308 */ /* 0x000eaa0000000800 */
[C---:B------:R-:W-:Y:S01]  /*135a0*/  HMMA.16816.F32 R16, R76.reuse, R98, R16 ;  /* 0x000000624c10723c */ /* 0x040fe20000001810 */
[----:B------:R-:W4:Y:S04]  /*135b0*/  LDSM.16.MT88.4 R96, [R195+0x800] ;  /* 0x00080000c360783b */ /* 0x000f280000004200 */
[----:B------:R-:W-:Y:S03]  /*135c0*/  MUFU.EX2 R183, R172 ;  /* 0x000000ac00b77308 */ /* 0x000fe60000000800 */
[-C--:B---3--:R-:W-:Y:S07]  /*135d0*/  HMMA.16816.F32 R20, R76, R80.reuse, R20 ;  /* 0x000000504c14723c */ /* 0x088fee0000001814 */
[----:B------:R-:W-:Y:S01]  /*135e0*/  MUFU.EX2 R172, R191 ;  /* 0x000000bf00ac7308 */ /* 0x000fe20000000800 */
[C---:B------:R-:W-:Y:S08]  /*135f0*/  HMMA.16816.F32 R24, R72.reuse, R80, R24 ;  /* 0x000000504818723c */ /* 0x040ff00000001818 */
[-C--:B------:R-:W-:Y:S01]  /*13600*/  HMMA.16816.F32 R28, R72, R82.reuse, R28 ;  /* 0x00000052481c723c */ /* 0x080fe2000000181c */
[----:B------:R-:W3:Y:S07]  /*13610*/  MUFU.EX2 R182, R176 ;  /* 0x000000b000b67308 */ /* 0x000eee0000000800 */
[C---:B------:R-:W-:Y:S01]  /*13620*/  HMMA.16816.F32 R32, R76.reuse, R82, R32 ;  /* 0x000000524c20723c */ /* 0x040fe20000001820 */
[----:B------:R-:W5:Y:S02]  /*13630*/  LDSM.16.MT88.4 R80, [R192+0x1000] ;  /* 0x00100000c050783b */ /* 0x000f640000004200 */
[----:B------:R-:W-:Y:S05]  /*13640*/  MUFU.EX2 R155, R177 ;  /* 0x000000b1009b7308 */ /* 0x000fea0000000800 */
[-C--:B-1----:R-:W-:Y:S05]  /*13650*/  HMMA.16816.F32 R36, R76, R100.reuse, R36 ;  /* 0x000000644c24723c */ /* 0x082fea0000001824 */
[----:B------:R-:W-:Y:S03]  /*13660*/  MUFU.EX2 R177, R189 ;  /* 0x000000bd00b17308 */ /* 0x000fe60000000800 */
[C---:B------:R-:W-:Y:S07]  /*13670*/  HMMA.16816.F32 R40, R72.reuse, R100, R40 ;  /* 0x000000644828723c */ /* 0x040fee0000001828 */
[----:B------:R-:W1:Y:S01]  /*13680*/  MUFU.EX2 R176, R188 ;  /* 0x000000bc00b07308 */ /* 0x000e620000000800 */
[-C--:B------:R-:W-:Y:S08]  /*13690*/  HMMA.16816.F32 R44, R72, R102.reuse, R44 ;  /* 0x00000066482c723c */ /* 0x080ff0000000182c */
[C---:B------:R-:W-:Y:S01]  /*136a0*/  HMMA.16816.F32 R48, R76.reuse, R102, R48 ;  /* 0x000000664c30723c */ /* 0x040fe20000001830 */
[----:B------:R-:W1:Y:S01]  /*136b0*/  LDSM.16.MT88.4 R100, [R196+0x1000] ;  /* 0x00100000c464783b */ /* 0x000e620000004200 */
[----:B------:R-:W-:Y:S06]  /*136c0*/  MUFU.EX2 R154, R184 ;  /* 0x000000b8009a7308 */ /* 0x000fec0000000800 */
[-C--:B----4-:R-:W-:Y:S04]  /*136d0*/  HMMA.16816.F32 R52, R76, R96.reuse, R52 ;  /* 0x000000604c34723c */ /* 0x090fe80000001834 */
[----:B------:R-:W4:Y:S04]  /*136e0*/  MUFU.EX2 R153, R179 ;  /* 0x000000b300997308 */ /* 0x000f280000000800 */
[C---:B------:R-:W-:Y:S06]  /*136f0*/  HMMA.16816.F32 R56, R72.reuse, R96, R56 ;  /* 0x000000604838723c */ /* 0x040fec0000001838 */
[----:B------:R-:W-:Y:S02]  /*13700*/  MUFU.EX2 R152, R171 ;  /* 0x000000ab00987308 */ /* 0x000fe40000000800 */
[-C--:B------:R-:W-:Y:S07]  /*13710*/  HMMA.16816.F32 R60, R72, R98.reuse, R60 ;  /* 0x00000062483c723c */ /* 0x080fee000000183c */
[----:B------:R-:W-:Y:S01]  /*13720*/  F2FP.PACK_AB R72, R109, R111 ;  /* 0x0000006f6d48723e */ /* 0x000fe200000000ff */
[----:B------:R-:W-:Y:S01]  /*13730*/  HMMA.16816.F32 R64, R76, R98, R64 ;  /* 0x000000624c40723c */ /* 0x000fe20000001840 */
[----:B------:R-:W4:Y:S01]  /*13740*/  MUFU.EX2 R170, R207 ;  /* 0x000000cf00aa7308 */ /* 0x000f220000000800 */
[----:B------:R-:W4:Y:S02]  /*13750*/  LDSM.16.MT88.4 R96, [R195+0x1000] ;  /* 0x00100000c360783b */ /* 0x000f240000004200 */
[----:B------:R-:W-:Y:S02]  /*13760*/  F2FP.PACK_AB R74, R108, R110 ;  /* 0x0000006e6c4a723e */ /* 0x000fe400000000ff */
[----:B------:R-:W-:Y:S02]  /*13770*/  F2FP.PACK_AB R73, R186, R229 ;  /* 0x000000e5ba49723e */ /* 0x000fe400000000ff */
[----:B--2---:R-:W-:Y:S02]  /*13780*/  F2FP.PACK_AB R75, R228, R187 ;  /* 0x000000bbe44b723e */ /* 0x004fe400000000ff */
[----:B------:R-:W-:Y:S01]  /*13790*/  LDSM.16.MT88.4 R108, [R195+0x1800] ;  /* 0x00180000c36c783b */ /* 0x000fe20000004200 */
[----:B------:R-:W2:Y:S01]  /*137a0*/  MUFU.EX2 R92, R234 ;  /* 0x000000ea005c7308 */ /* 0x000ea20000000800 */
[----:B---3--:R-:W-:Y:S02]  /*137b0*/  F2FP.PACK_AB R76, R182, R183 ;  /* 0x000000b7b64c723e */ /* 0x008fe400000000ff */
[----:B-1----:R-:W-:Y:S01]  /*137c0*/  F2FP.PACK_AB R78, R176, R155 ;  /* 0x0000009bb04e723e */ /* 0x002fe200000000ff */
[-C--:B-----5:R-:W-:Y:S05]  /*137d0*/  HMMA.16816.F32 R4, R72, R80.reuse, R4 ;  /* 0x000000504804723c */ /* 0x0a0fea0000001804 */
[----:B----4-:R-:W-:Y:S01]  /*137e0*/  F2FP.PACK_AB R77, R153, R154 ;  /* 0x0000009a994d723e */ /* 0x010fe200000000ff */
[----:B------:R-:W1:Y:S01]  /*137f0*/  MUFU.EX2 R91, R233 ;  /* 0x000000e9005b7308 */ /* 0x000e620000000800 */
[----:B------:R-:W-:Y:S09]  /*13800*/  F2FP.PACK_AB R79, R170, R152 ;  /* 0x00000098aa4f723e */ /* 0x000ff200000000ff */
[----:B------:R-:W3:Y:S01]  /*13810*/  MUFU.EX2 R113, R232 ;  /* 0x000000e800717308 */ /* 0x000ee20000000800 */
[C---:B------:R-:W-:Y:S04]  /*13820*/  HMMA.16816.F32 R8, R76.reuse, R80, R8 ;  /* 0x000000504c08723c */ /* 0x040fe80000001808 */
[----:B--2---:R-:W-:Y:S05]  /*13830*/  FADD.FTZ R0, R92, R2 ;  /* 0x000000025c007221 */ /* 0x004fea0000010000 */
[----:B------:R-:W2:Y:S01]  /*13840*/  MUFU.EX2 R112, R231 ;  /* 0x000000e700707308 */ /* 0x000ea20000000800 */
[-C--:B------:R-:W-:Y:S03]  /*13850*/  HMMA.16816.F32 R12, R76, R82.reuse, R12 ;  /* 0x000000524c0c723c */ /* 0x080fe6000000180c */
[----:B-1----:R-:W-:Y:S05]  /*13860*/  FADD.FTZ R0, R91, R0 ;  /* 0x000000005b007221 */ /* 0x002fea0000010000 */
[C---:B------:R-:W-:Y:S01]  /*13870*/  HMMA.16816.F32 R16, R72.reuse, R82, R16 ;  /* 0x000000524810723c */ /* 0x040fe20000001810 */
[----:B------:R-:W1:Y:S01]  /*13880*/  LDSM.16.MT88.4 R80, [R192+0x1800] ;  /* 0x00180000c050783b */ /* 0x000e620000004200 */
[----:B------:R-:W-:Y:S02]  /*13890*/  MUFU.EX2 R173, R217 ;  /* 0x000000d900ad7308 */ /* 0x000fe40000000800 */
[----:B---3--:R-:W-:Y:S04]  /*138a0*/  FADD.FTZ R0, R113, R0 ;  /* 0x0000000071007221 */ /* 0x008fe80000010000 */
[-C--:B------:R-:W-:Y:S04]  /*138b0*/  HMMA.16816.F32 R20, R72, R100.reuse, R20 ;  /* 0x000000644814723c */ /* 0x080fe80000001814 */
[----:B------:R-:W-:Y:S01]  /*138c0*/  MUFU.EX2 R174, R215 ;  /* 0x000000d700ae7308 */ /* 0x000fe20000000800 */
[----:B--2---:R-:W-:Y:S03]  /*138d0*/  FADD.FTZ R2, R112, R0 ;  /* 0x0000000070027221 */ /* 0x004fe60000010000 */
[C---:B------:R-:W-:Y:S04]  /*138e0*/  HMMA.16816.F32 R24, R76.reuse, R100, R24 ;  /* 0x000000644c18723c */ /* 0x040fe80000001818 */
[----:B------:R-:W-:Y:S02]  /*138f0*/  FADD.FTZ R0, R117, R89 ;  /* 0x0000005975007221 */ /* 0x000fe40000010000 */
[----:B------:R-:W-:Y:S02]  /*13900*/  MUFU.EX2 R180, R211 ;  /* 0x000000d300b47308 */ /* 0x000fe40000000800 */
[-C--:B------:R-:W-:Y:S04]  /*13910*/  HMMA.16816.F32 R28, R76, R102.reuse, R28 ;  /* 0x000000664c1c723c */ /* 0x080fe8000000181c */
[----:B------:R-:W-:Y:S04]  /*13920*/  FADD.FTZ R89, R118, R0 ;  /* 0x0000000076597221 */ /* 0x000fe80000010000 */
[C---:B------:R-:W-:Y:S01]  /*13930*/  HMMA.16816.F32 R32, R72.reuse, R102, R32 ;  /* 0x000000664820723c */ /* 0x040fe20000001820 */
[----:B------:R-:W2:Y:S01]  /*13940*/  LDSM.16.MT88.4 R100, [R196+0x1800] ;  /* 0x00180000c464783b */ /* 0x000ea20000004200 */
[----:B------:R-:W-:Y:S06]  /*13950*/  MUFU.EX2 R181, R210 ;  /* 0x000000d200b57308 */ /* 0x000fec0000000800 */
[-C--:B------:R-:W-:Y:S04]  /*13960*/  HMMA.16816.F32 R36, R72, R104.reuse, R36 ;  /* 0x000000684824723c */ /* 0x080fe80000001824 */
[----:B------:R-:W3:Y:S04]  /*13970*/  MUFU.EX2 R122, R230 ;  /* 0x000000e6007a7308 */ /* 0x000ee80000000800 */
[C---:B------:R-:W-:Y:S06]  /*13980*/  HMMA.16816.F32 R40, R76.reuse, R104, R40 ;  /* 0x000000684c28723c */ /* 0x040fec0000001828 */
[----:B------:R-:W4:Y:S02]  /*13990*/  MUFU.EX2 R119, R236 ;  /* 0x000000ec00777308 */ /* 0x000f240000000800 */
[-C--:B------:R-:W-:Y:S08]  /*139a0*/  HMMA.16816.F32 R44, R76, R106.reuse, R44 ;  /* 0x0000006a4c2c723c */ /* 0x080ff0000000182c */
[C---:B------:R-:W-:Y:S01]  /*139b0*/  HMMA.16816.F32 R48, R72.reuse, R106, R48 ;  /* 0x0000006a4830723c */ /* 0x040fe20000001830 */
[----:B------:R-:W5:Y:S01]  /*139c0*/  LDSM.16.MT88.4 R104, [R193+0x1800] ;  /* 0x00180000c168783b */ /* 0x000f620000004200 */
[----:B------:R-:W1:Y:S02]  /*139d0*/  MUFU.EX2 R116, R237 ;  /* 0x000000ed00747308 */ /* 0x000e640000000800 */
[----:B---3--:R-:W-:Y:S02]  /*139e0*/  FADD.FTZ R0, R122, R2 ;  /* 0x000000027a007221 */ /* 0x008fe40000010000 */
[----:B------:R-:W-:Y:S01]  /*139f0*/  FADD.FTZ R2, R125, R89 ;  /* 0x000000597d027221 */ /* 0x000fe20000010000 */
[----:B------:R-:W-:Y:S01]  /*13a00*/  MOV R89, R71 ;  /* 0x0000004700597202 */ /* 0x000fe20000000f00 */
[-C--:B------:R-:W-:Y:S04]  /*13a10*/  HMMA.16816.F32 R52, R72, R96.reuse, R52 ;  /* 0x000000604834723c */ /* 0x080fe80000001834 */
[----:B------:R-:W3:Y:S01]  /*13a20*/  MUFU.EX2 R114, R238 ;  /* 0x000000ee00727308 */ /* 0x000ee20000000800 */
[----:B------:R-:W-:Y:S01]  /*13a30*/  FADD.FTZ R2, R185, R2 ;  /* 0x00000002b9027221 */ /* 0x000fe20000010000 */
[C---:B----4-:R-:W-:Y:S01]  /*13a40*/  F2FP.PACK_AB R156, R119.reuse, R122 ;  /* 0x0000007a779c723e */ /* 0x050fe200000000ff */
[----:B------:R-:W-:Y:S01]  /*13a50*/  FADD.FTZ R0, R119, R0 ;  /* 0x0000000077007221 */ /* 0x000fe20000010000 */
[C---:B------:R-:W-:Y:S04]  /*13a60*/  HMMA.16816.F32 R56, R76.reuse, R96, R56 ;  /* 0x000000604c38723c */ /* 0x040fe80000001838 */
[----:B------:R-:W-:Y:S02]  /*13a70*/  FADD.FTZ R2, R154, R2 ;  /* 0x000000029a027221 */ /* 0x000fe40000010000 */
[----:B------:R-:W-:Y:S02]  /*13a80*/  MUFU.EX2 R169, R220 ;  /* 0x000000dc00a97308 */ /* 0x000fe40000000800 */
[-C--:B------:R-:W-:Y:S04]  /*13a90*/  HMMA.16816.F32 R60, R76, R98.reuse, R60 ;  /* 0x000000624c3c723c */ /* 0x080fe8000000183c */
[----:B-1----:R-:W-:Y:S02]  /*13aa0*/  FADD.FTZ R0, R116, R0 ;  /* 0x0000000074007221 */ /* 0x002fe40000010000 */
[----:B------:R-:W-:Y:S01]  /*13ab0*/  FADD.FTZ R2, R153, R2 ;  /* 0x0000000299027221 */ /* 0x000fe20000010000 */
[----:B------:R-:W-:Y:S01]  /*13ac0*/  F2FP.PACK_AB R76, R91, R92 ;  /* 0x0000005c5b4c723e */ /* 0x000fe200000000ff */
[----:B------:R-:W-:Y:S01]  /*13ad0*/  HMMA.16816.F32 R64, R72, R98, R64 ;  /* 0x000000624840723c */ /* 0x000fe20000001840 */
[----:B------:R-:W1:Y:S03]  /*13ae0*/  MUFU.EX2 R168, R221 ;  /* 0x000000dd00a87308 */ /* 0x000e660000000800 */
[----:B------:R-:W-:Y:S01]  /*13af0*/  F2FP.PACK_AB R78, R112, R113 ;  /* 0x00000071704e723e */ /* 0x000fe200000000ff */
[----:B------:R-:W-:Y:S01]  /*13b00*/  FADD.FTZ R2, R152, R2 ;  /* 0x0000000298027221 */ /* 0x000fe20000010000 */
[----:B------:R-:W-:Y:S02]  /*13b10*/  F2FP.PACK_AB R77, R174, R173 ;  /* 0x000000adae4d723e */ /* 0x000fe400000000ff */
[----:B------:R-:W-:Y:S01]  /*13b20*/  F2FP.PACK_AB R79, R181, R180 ;  /* 0x000000b4b54f723e */ /* 0x000fe200000000ff */
[----:B------:R-:W-:Y:S02]  /*13b30*/  FADD.FTZ R2, R170, R2 ;  /* 0x00000002aa027221 */ /* 0x000fe40000010000 */
[----:B------:R4:W-:Y:S01]  /*13b40*/  MUFU.EX2 R167, R239 ;  /* 0x000000ef00a77308 */ /* 0x0009e20000000800 */
[----:B------:R-:W-:Y:S01]  /*13b50*/  F2FP.PACK_AB R72, R175, R172 ;  /* 0x000000acaf48723e */ /* 0x000fe200000000ff */
[----:B------:R-:W-:Y:S01]  /*13b60*/  FADD.FTZ R2, R166, R2 ;  /* 0x00000002a6027221 */ /* 0x000fe20000010000 */
[----:B------:R-:W-:Y:S01]  /*13b70*/  F2FP.PACK_AB R74, R178, R177 ;  /* 0x000000b1b24a723e */ /* 0x000fe200000000ff */
[-C--:B------:R-:W-:Y:S05]  /*13b80*/  HMMA.16816.F32 R4, R76, R80.reuse, R4 ;  /* 0x000000504c04723c */ /* 0x080fea0000001804 */
[C---:B------:R-:W-:Y:S01]  /*13b90*/  F2FP.PACK_AB R73, R165.reuse, R166 ;  /* 0x000000a6a549723e */ /* 0x040fe200000000ff */
[----:B------:R-:W2:Y:S01]  /*13ba0*/  MUFU.EX2 R163, R242 ;  /* 0x000000f200a37308 */ /* 0x000ea20000000800 */
[----:B------:R-:W-:Y:S01]  /*13bb0*/  F2FP.PACK_AB R75, R162, R164 ;  /* 0x000000a4a24b723e */ /* 0x000fe200000000ff */
[----:B------:R-:W-:Y:S01]  /*13bc0*/  FADD.FTZ R2, R165, R2 ;  /* 0x00000002a5027221 */ /* 0x000fe20000010000 */
[----:B---3--:R-:W-:Y:S03]  /*13bd0*/  F2FP.PACK_AB R158, R114, R116 ;  /* 0x00000074729e723e */ /* 0x008fe600000000ff */
[----:B-1----:R-:W-:Y:S01]  /*13be0*/  F2FP.PACK_AB R157, R168, R169 ;  /* 0x000000a9a89d723e */ /* 0x002fe200000000ff */
[----:B------:R-:W-:Y:S01]  /*13bf0*/  FADD.FTZ R2, R164, R2 ;  /* 0x00000002a4027221 */ /* 0x000fe20000010000 */
[C---:B------:R-:W-:Y:S02]  /*13c00*/  HMMA.16816.F32 R8, R72.reuse, R80, R8 ;  /* 0x000000504808723c */ /* 0x040fe40000001808 */
[----:B------:R-:W-:Y:S02]  /*13c10*/  MUFU.EX2 R161, R222 ;  /* 0x000000de00a17308 */ /* 0x000fe40000000800 */
[----:B------:R-:W-:Y:S02]  /*13c20*/  FADD.FTZ R2, R162, R2 ;  /* 0x00000002a2027221 */ /* 0x000fe40000010000 */
[----:B----4-:R-:W-:Y:S02]  /*13c30*/  FADD.FTZ R239, R114, R0 ;  /* 0x0000000072ef7221 */ /* 0x010fe40000010000 */
[-C--:B------:R-:W-:Y:S04]  /*13c40*/  HMMA.16816.F32 R12, R72, R82.reuse, R12 ;  /* 0x00000052480c723c */ /* 0x080fe8000000180c */
[----:B------:R-:W1:Y:S01]  /*13c50*/  MUFU.EX2 R160, R223 ;  /* 0x000000df00a07308 */ /* 0x000e620000000800 */
[----:B------:R-:W-:Y:S02]  /*13c60*/  FADD.FTZ R0, R126, R3 ;  /* 0x000000037e007221 */ /* 0x000fe40000010000 */
[----:B------:R-:W-:Y:S01]  /*13c70*/  FADD.FTZ R3, R127, R90 ;  /* 0x0000005a7f037221 */ /* 0x000fe20000010000 */
[C---:B------:R-:W-:Y:S04]  /*13c80*/  HMMA.16816.F32 R16, R76.reuse, R82, R16 ;  /* 0x000000524c10723c */ /* 0x040fe80000001810 */
[----:B--2---:R-:W-:Y:S01]  /*13c90*/  F2FP.PACK_AB R159, R163, R167 ;  /* 0x000000a7a39f723e */ /* 0x004fe200000000ff */
[----:B------:R-:W-:Y:S01]  /*13ca0*/  FADD.FTZ R0, R128, R0 ;  /* 0x0000000080007221 */ /* 0x000fe20000010000 */
[----:B------:R-:W-:Y:S01]  /*13cb0*/  MUFU.EX2 R92, R224 ;  /* 0x000000e0005c7308 */ /* 0x000fe20000000800 */
[----:B------:R-:W-:Y:S01]  /*13cc0*/  FADD.FTZ R3, R243, R3 ;  /* 0x00000003f3037221 */ /* 0x000fe20000010000 */
[-C--:B------:R-:W-:Y:S04]  /*13cd0*/  HMMA.16816.F32 R20, R76, R100.reuse, R20 ;  /* 0x000000644c14723c */ /* 0x080fe80000001814 */
[----:B------:R-:W-:Y:S01]  /*13ce0*/  FADD.FTZ R3, R183, R3 ;  /* 0x00000003b7037221 */ /* 0x000fe20000010000 */
[----:B------:R-:W-:Y:S01]  /*13cf0*/  MOV R90, R70 ;  /* 0x00000046005a7202 */ /* 0x000fe20000000f00 */
[----:B------:R-:W-:Y:S02]  /*13d00*/  FADD.FTZ R0, R229, R0 ;  /* 0x00000000e5007221 */ /* 0x000fe40000010000 */
[C---:B------:R-:W-:Y:S01]  /*13d10*/  HMMA.16816.F32 R24, R72.reuse, R100, R24 ;  /* 0x000000644818723c */ /* 0x040fe20000001818 */
[----:B------:R-:W2:Y:S03]  /*13d20*/  MUFU.EX2 R91, R225 ;  /* 0x000000e1005b7308 */ /* 0x000ea60000000800 */
[----:B-1----:R-:W-:Y:S01]  /*13d30*/  F2FP.PACK_AB R96, R160, R161 ;  /* 0x000000a1a060723e */ /* 0x002fe200000000ff */
[----:B------:R-:W-:Y:S02]  /*13d40*/  FADD.FTZ R3, R182, R3 ;  /* 0x00000003b6037221 */ /* 0x000fe40000010000 */
[----:B------:R-:W-:Y:S01]  /*13d50*/  FADD.FTZ R0, R186, R0 ;  /* 0x00000000ba007221 */ /* 0x000fe20000010000 */
[-C--:B------:R-:W-:Y:S03]  /*13d60*/  HMMA.16816.F32 R28, R72, R102.reuse, R28 ;  /* 0x00000066481c723c */ /* 0x080fe6000000181c */
[----:B------:R-:W-:Y:S01]  /*13d70*/  MUFU.EX2 R82, R218 ;  /* 0x000000da00527308 */ /* 0x000fe20000000800 */
[----:B------:R-:W-:Y:S02]  /*13d80*/  FADD.FTZ R3, R155, R3 ;  /* 0x000000039b037221 */ /* 0x000fe40000010000 */
[----:B------:R-:W-:Y:S02]  /*13d90*/  FADD.FTZ R0, R187, R0 ;  /* 0x00000000bb007221 */ /* 0x000fe40000010000 */
[C---:B------:R-:W-:Y:S04]  /*13da0*/  HMMA.16816.F32 R32, R76.reuse, R102, R32 ;  /* 0x000000664c20723c */ /* 0x040fe80000001820 */
[----:B------:R-:W-:Y:S01]  /*13db0*/  FADD.FTZ R0, R228, R0 ;  /* 0x00000000e4007221 */ /* 0x000fe20000010000 */
[----:B------:R-:W1:Y:S01]  /*13dc0*/  MUFU.EX2 R83, R219 ;  /* 0x000000db00537308 */ /* 0x000e620000000800 */
[----:B------:R-:W-:Y:S02]  /*13dd0*/  FADD.FTZ R3, R176, R3 ;  /* 0x00000003b0037221 */ /* 0x000fe40000010000 */
[-C--:B-----5:R-:W-:Y:S04]  /*13de0*/  HMMA.16816.F32 R36, R76, R104.reuse, R36 ;  /* 0x000000684c24723c */ /* 0x0a0fe80000001824 */
[----:B--2---:R-:W-:Y:S01]  /*13df0*/  F2FP.PACK_AB R98, R91, R92 ;  /* 0x0000005c5b62723e */ /* 0x004fe200000000ff */
[----:B------:R-:W-:Y:S02]  /*13e00*/  FADD.FTZ R0, R173, R0 ;  /* 0x00000000ad007221 */ /* 0x000fe40000010000 */
[----:B------:R-:W-:Y:S01]  /*13e10*/  MUFU.EX2 R81, R226 ;  /* 0x000000e200517308 */ /* 0x000fe20000000800 */
[C---:B------:R-:W-:Y:S04]  /*13e20*/  HMMA.16816.F32 R40, R72.reuse, R104, R40 ;  /* 0x000000684828723c */ /* 0x040fe80000001828 */
[----:B------:R-:W-:Y:S02]  /*13e30*/  FADD.FTZ R3, R172, R3 ;  /* 0x00000003ac037221 */ /* 0x000fe40000010000 */
[----:B------:R-:W-:Y:S02]  /*13e40*/  FADD.FTZ R0, R174, R0 ;  /* 0x00000000ae007221 */ /* 0x000fe40000010000 */
[-C--:B------:R-:W-:Y:S01]  /*13e50*/  HMMA.16816.F32 R44, R72, R106.reuse, R44 ;  /* 0x0000006a482c723c */ /* 0x080fe2000000182c */
[----:B------:R-:W2:Y:S03]  /*13e60*/  MUFU.EX2 R80, R227 ;  /* 0x000000e300507308 */ /* 0x000ea60000000800 */
[----:B------:R-:W-:Y:S01]  /*13e70*/  FADD.FTZ R3, R175, R3 ;  /* 0x00000003af037221 */ /* 0x000fe20000010000 */
[----:B-1----:R-:W-:Y:S01]  /*13e80*/  F2FP.PACK_AB R97, R83, R82 ;  /* 0x000000525361723e */ /* 0x002fe200000000ff */
[----:B------:R-:W-:Y:S02]  /*13e90*/  FADD.FTZ R0, R180, R0 ;  /* 0x00000000b4007221 */ /* 0x000fe40000010000 */
[C---:B------:R-:W-:Y:S04]  /*13ea0*/  HMMA.16816.F32 R48, R76.reuse, R106, R48 ;  /* 0x0000006a4c30723c */ /* 0x040fe80000001830 */
[----:B------:R-:W-:Y:S02]  /*13eb0*/  FADD.FTZ R3, R177, R3 ;  /* 0x00000003b1037221 */ /* 0x000fe40000010000 */
[----:B------:R-:W-:Y:S02]  /*13ec0*/  FADD.FTZ R0, R181, R0 ;  /* 0x00000000b5007221 */ /* 0x000fe40000010000 */
[-C--:B------:R-:W-:Y:S04]  /*13ed0*/  HMMA.16816.F32 R52, R76, R108.reuse, R52 ;  /* 0x0000006c4c34723c */ /* 0x080fe80000001834 */
[----:B------:R-:W-:Y:S02]  /*13ee0*/  FADD.FTZ R3, R178, R3 ;  /* 0x00000003b2037221 */ /* 0x000fe40000010000 */
[----:B------:R-:W-:Y:S02]  /*13ef0*/  FADD.FTZ R0, R169, R0 ;  /* 0x00000000a9007221 */ /* 0x000fe40000010000 */
[C---:B------:R-:W-:Y:S04]  /*13f00*/  HMMA.16816.F32 R56, R72.reuse, R108, R56 ;  /* 0x0000006c4838723c */ /* 0x040fe80000001838 */
[----:B--2---:R-:W-:Y:S04]  /*13f10*/  F2FP.PACK_AB R99, R80, R81 ;  /* 0x000000515063723e */ /* 0x004fe800000000ff */
[-C--:B------:R-:W-:Y:S01]  /*13f20*/  HMMA.16816.F32 R60, R72, R110.reuse, R60 ;  /* 0x0000006e483c723c */ /* 0x080fe2000000183c */
[----:B------:R-:W1:Y:S07]  /*13f30*/  LDSM.16.MT88.4 R72, [R195+0x2000] ;  /* 0x00200000c348783b */ /* 0x000e6e0000004200 */
[----:B------:R-:W-:Y:S08]  /*13f40*/  HMMA.16816.F32 R64, R76, R110, R64 ;  /* 0x0000006e4c40723c */ /* 0x000ff00000001840 */
[-C--:B------:R-:W-:Y:S07]  /*13f50*/  HMMA.16816.F32 R128, R156, R132.reuse, R4 ;  /* 0x000000849c80723c */ /* 0x080fee0000001804 */
[----:B------:R-:W-:Y:S01]  /*13f60*/  FADD.FTZ R5, R161, R3 ;  /* 0x00000003a1057221 */ /* 0x000fe20000010000 */
[C---:B------:R-:W-:Y:S04]  /*13f70*/  HMMA.16816.F32 R124, R96.reuse, R132, R8 ;  /* 0x00000084607c723c */ /* 0x040fe80000001808 */
[----:B------:R-:W-:Y:S02]  /*13f80*/  FADD.FTZ R4, R82, R2 ;  /* 0x0000000252047221 */ /* 0x000fe40000010000 */
[----:B------:R-:W-:Y:S02]  /*13f90*/  FADD.FTZ R3, R168, R0 ;  /* 0x00000000a8037221 */ /* 0x000fe40000010000 */
[-C--:B------:R-:W-:Y:S04]  /*13fa0*/  HMMA.16816.F32 R120, R96, R134.reuse, R12 ;  /* 0x000000866078723c */ /* 0x080fe8000000180c */
[----:B------:R-:W-:Y:S02]  /*13fb0*/  FADD.FTZ R2, R160, R5 ;  /* 0x00000005a0027221 */ /* 0x000fe40000010000 */
[----:B------:R-:W-:Y:S02]  /*13fc0*/  FADD.FTZ R0, R83, R4 ;  /* 0x0000000453007221 */ /* 0x000fe40000010000 */
[C---:B------:R-:W-:Y:S04]  /*13fd0*/  HMMA.16816.F32 R132, R156.reuse, R134, R16 ;  /* 0x000000869c84723c */ /* 0x040fe80000001810 */
[----:B------:R-:W-:Y:S02]  /*13fe0*/  FADD.FTZ R4, R167, R3 ;  /* 0x00000003a7047221 */ /* 0x000fe40000010000 */
[----:B------:R-:W-:Y:S01]  /*13ff0*/  FADD.FTZ R3, R92, R2 ;  /* 0x000000025c037221 */ /* 0x000fe20000010000 */
[----:B------:R-:W-:Y:S01]  /*14000*/  MOV R92, R68 ;  /* 0x00000044005c7202 */ /* 0x000fe20000000f00 */
[-C--:B------:R-:W-:Y:S04]  /*14010*/  HMMA.16816.F32 R136, R156, R140.reuse, R20 ;  /* 0x0000008c9c88723c */ /* 0x080fe80000001814 */
[----:B------:R-:W-:Y:S01]  /*14020*/  FADD.FTZ R2, R81, R0 ;  /* 0x0000000051027221 */ /* 0x000fe20000010000 */
[----:B------:R-:W-:Y:S01]  /*14030*/  IADD3 R0, R241, -0x1, RZ ;  /* 0xfffffffff1007810 */ /* 0x000fe20007ffe0ff */
[----:B------:R-:W-:Y:S02]  /*14040*/  FADD.FTZ R243, R163, R4 ;  /* 0x00000004a3f37221 */ /* 0x000fe40000010000 */
[C---:B------:R-:W-:Y:S04]  /*14050*/  HMMA.16816.F32 R116, R96.reuse, R140, R24 ;  /* 0x0000008c6074723c */ /* 0x040fe80000001818 */
[----:B------:R-:W-:Y:S01]  /*14060*/  FADD.FTZ R246, R91, R3 ;  /* 0x000000035bf67221 */ /* 0x000fe20000010000 */
[----:B------:R-:W-:Y:S01]  /*14070*/  MOV R241, R0 ;  /* 0x0000000000f17202 */ /* 0x000fe20000000f00 */
[----:B------:R-:W-:Y:S01]  /*14080*/  FADD.FTZ R247, R80, R2 ;  /* 0x0000000250f77221 */ /* 0x000fe20000010000 */
[----:B------:R-:W-:Y:S01]  /*14090*/  MOV R91, R69 ;  /* 0x00000045005b7202 */ /* 0x000fe20000000f00 */
[-C--:B------:R-:W-:Y:S08]  /*140a0*/  HMMA.16816.F32 R112, R96, R142.reuse, R28 ;  /* 0x0000008e6070723c */ /* 0x080ff0000000181c */
[C---:B------:R-:W-:Y:S08]  /*140b0*/  HMMA.16816.F32 R140, R156.reuse, R142, R32 ;  /* 0x0000008e9c8c723c */ /* 0x040ff00000001820 */
[-C--:B------:R-:W-:Y:S08]  /*140c0*/  HMMA.16816.F32 R144, R156, R148.reuse, R36 ;  /* 0x000000949c90723c */ /* 0x080ff00000001824 */
[C---:B------:R-:W-:Y:S08]  /*140d0*/  HMMA.16816.F32 R108, R96.reuse, R148, R40 ;  /* 0x00000094606c723c */ /* 0x040ff00000001828 */
[-C--:B------:R-:W-:Y:S08]  /*140e0*/  HMMA.16816.F32 R104, R96, R150.reuse, R44 ;  /* 0x000000966068723c */ /* 0x080ff0000000182c */
[C---:B------:R-:W-:Y:S08]  /*140f0*/  HMMA.16816.F32 R148, R156.reuse, R150, R48 ;  /* 0x000000969c94723c */ /* 0x040ff00000001830 */
[-C--:B-1----:R-:W-:Y:S08]  /*14100*/  HMMA.16816.F32 R152, R156, R72.reuse, R52 ;  /* 0x000000489c98723c */ /* 0x082ff00000001834 */
[C---:B------:R-:W-:Y:S08]  /*14110*/  HMMA.16816.F32 R100, R96.reuse, R72, R56 ;  /* 0x000000486064723c */ /* 0x040ff00000001838 */
[-C--:B------:R-:W-:Y:S08]  /*14120*/  HMMA.16816.F32 R96, R96, R74.reuse, R60 ;  /* 0x0000004a6060723c */ /* 0x080ff0000000183c */
[----:B------:R-:W-:Y:S01]  /*14130*/  HMMA.16816.F32 R156, R156, R74, R64 ;  /* 0x0000004a9c9c723c */ /* 0x000fe20000001840 */
[----:B------:R-:W-:Y:S07]  /*14140*/  @!UPT UIADD3 URZ, URZ, URZ, URZ ;  /* 0x0000003f3f3ff290 */ /* 0x000fee000fffe03f */
[----:B------:R-:W-:-:S11]  /*14150*/  @P0 BRA `(.L_x_343) ;  /* 0xffffc3a000000947 */ /* 0x000fd6000383ffff */
.L_x_336:
[----:B------:R-:W-:Y:S05]  /*14160*/  BRA.DIV ~URZ, `(.L_x_344) ;  /* 0x00005f527f007947 */ /* 0x000fea000b800000 */
[----:B------:R1:W2:Y:S02]  /*14170*/  SHFL.BFLY PT, R0, R239, 0x2, 0x1f ;  /* 0x0c401f00ef007f89 */ /* 0x0002a400000e0000 */
.L_x_434:
[----:B--2---:R-:W-:Y:S01]  /*14180*/  FADD.FTZ R5, R0, R239 ;  /* 0x000000ef00057221 */ /* 0x004fe20000010000 */
[----:B------:R-:W-:Y:S05]  /*14190*/  BRA.DIV ~URZ, `(.L_x_345) ;  /* 0x00005f727f007947 */ /* 0x000fea000b800000 */
[----:B------:R-:W2:Y:S04]  /*141a0*/  SHFL.BFLY PT, R2, R243, 0x2, 0x1f ;  /* 0x0c401f00f3027f89 */ /* 0x000ea800000e0000 */
[----:B------:R-:W3:Y:S04]  /*141b0*/  SHFL.BFLY PT, R0, R246, 0x2, 0x1f ;  /* 0x0c401f00f6007f89 */ /* 0x000ee800000e0000 */
[----:B------:R-:W4:Y:S04]  /*141c0*/  SHFL.BFLY PT, R4, R247, 0x2, 0x1f ;  /* 0x0c401f00f7047f89 */ /* 0x000f2800000e0000 */
[----:B------:R-:W5:Y:S01]  /*141d0*/  SHFL.BFLY PT, R3, R5, 0x1, 0x1f ;  /* 0x0c201f0005037f89 */ /* 0x000f6200000e0000 */
[----:B--2---:R-:W-:-:S02]  /*141e0*/  FADD.FTZ R2, R2, R243 ;  /* 0x000000f302027221 */ /* 0x004fc40000010000 */
[----:B---3--:R-:W-:-:S03]  /*141f0*/  FADD.FTZ R0, R0, R246 ;  /* 0x000000f600007221 */ /* 0x008fc60000010000 */
[----:B------:R-:W2:Y:S01]  /*14200*/  SHFL.BFLY PT, R6, R2, 0x1, 0x1f ;  /* 0x0c201f0002067f89 */ /* 0x000ea200000e0000 */
[----:B----4-:R-:W-:-:S03]  /*14210*/  FADD.FTZ R4, R4, R247 ;  /* 0x000000f704047221 */ /* 0x010fc60000010000 */
[----:B------:R-:W3:Y:S01]  /*14220*/  SHFL.BFLY PT, R7, R0, 0x1, 0x1f ;  /* 0x0c201f0000077f89 */ /* 0x000ee200000e0000 */
[----:B-----5:R-:W-:-:S03]  /*14230*/  FADD.FTZ R5, R5, R3 ;  /* 0x0000000305057221 */ /* 0x020fc60000010000 */
[----:B------:R4:W1:Y:S01]  /*14240*/  SHFL.BFLY PT, R8, R4, 0x1, 0x1f ;  /* 0x0c201f0004087f89 */ /* 0x00086200000e0000 */
[----:B--2---:R-:W-:Y:S02]  /*14250*/  FADD.FTZ R6, R2, R6 ;  /* 0x0000000602067221 */ /* 0x004fe40000010000 */
[----:B---3--:R-:W-:Y:S02]  /*14260*/  FADD.FTZ R7, R0, R7 ;  /* 0x0000000700077221 */ /* 0x008fe40000010000 */
.L_x_435:
[----:B------:R-:W-:Y:S01]  /*14270*/  FSETP.NE.FTZ.AND P3, PT, R5, RZ, PT ;  /* 0x000000ff0500720b */ /* 0x000fe20003f75000 */
[----:B------:R-:W-:Y:S01]  /*14280*/  CS2R R2, SRZ ;  /* 0x0000000000027805 */ /* 0x000fe2000001ff00 */
[----:B------:R-:W-:Y:S01]  /*14290*/  MOV R0, RZ ;  /* 0x000000ff00007202 */ /* 0x000fe20000000f00 */
[----:B-1--4-:R-:W-:Y:S01]  /*142a0*/  FADD.FTZ R4, R8, R4 ;  /* 0x0000000408047221 */ /* 0x012fe20000010000 */
[----:B------:R-:W-:Y:S02]  /*142b0*/  FSETP.NE.FTZ.AND P2, PT, R6, RZ, PT ;  /* 0x000000ff0600720b */ /* 0x000fe40003f55000 */
[----:B------:R-:W-:Y:S02]  /*142c0*/  FSETP.NE.FTZ.AND P1, PT, R7, RZ, PT ;  /* 0x000000ff0700720b */ /* 0x000fe40003f35000 */
[----:B------:R-:W-:-:S02]  /*142d0*/  FSETP.NE.FTZ.AND P0, PT, R4, RZ, PT ;  /* 0x000000ff0400720b */ /* 0x000fc40003f15000 */
[----:B------:R-:W-:Y:S02]  /*142e0*/  MOV R25, 0xff800000 ;  /* 0xff80000000197802 */ /* 0x000fe40000000f00 */
[----:B------:R-:W-:Y:S01]  /*142f0*/  MOV R23, 0xff800000 ;  /* 0xff80000000177802 */ /* 0x000fe20000000f00 */
[----:B------:R-:W1:Y:S01]  /*14300*/  @P3 MUFU.RCP R0, R5 ;  /* 0x0000000500003308 */ /* 0x000e620000001000 */
[----:B------:R-:W-:Y:S02]  /*14310*/  MOV R24, 0xff800000 ;  /* 0xff80000000187802 */ /* 0x000fe40000000f00 */
[----:B------:R-:W-:-:S03]  /*14320*/  MOV R22, 0xff800000 ;  /* 0xff80000000167802 */ /* 0x000fc60000000f00 */
[----:B------:R-:W-:Y:S02]  /*14330*/  @P1 MOV R10, 0x3f317218 ;  /* 0x3f317218000a1802 */ /* 0x000fe40000000f00 */
[----:B------:R-:W-:Y:S08]  /*14340*/  @P3 MUFU.LG2 R9, R5 ;  /* 0x0000000500093308 */ /* 0x000ff00000000c00 */
[----:B------:R-:W2:Y:S01]  /*14350*/  @P2 MUFU.LG2 R5, R6 ;  /* 0x0000000600052308 */ /* 0x000ea20000000c00 */
[----:B-1----:R-:W-:-:S02]  /*14360*/  FMUL.FTZ R74, R0, R128 ;  /* 0x00000080004a7220 */ /* 0x002fc40000410000 */
[C---:B------:R-:W-:Y:S02]  /*14370*/  FMUL.FTZ R75, R0.reuse, R129 ;  /* 0x00000081004b7220 */ /* 0x040fe40000410000 */
[C---:B------:R-:W-:Y:S02]  /*14380*/  FMUL.FTZ R76, R0.reuse, R132 ;  /* 0x00000084004c7220 */ /* 0x040fe40000410000 */
[C---:B------:R-:W-:Y:S01]  /*14390*/  FMUL.FTZ R77, R0.reuse, R133 ;  /* 0x00000085004d7220 */ /* 0x040fe20000410000 */
[----:B------:R-:W1:Y:S01]  /*143a0*/  @P2 MUFU.RCP R3, R6 ;  /* 0x0000000600032308 */ /* 0x000e620000001000 */
[C---:B------:R-:W-:Y:S02]  /*143b0*/  FMUL.FTZ R78, R0.reuse, R136 ;  /* 0x00000088004e7220 */ /* 0x040fe40000410000 */
[C---:B------:R-:W-:Y:S02]  /*143c0*/  FMUL.FTZ R79, R0.reuse, R137 ;  /* 0x00000089004f7220 */ /* 0x040fe40000410000 */
[----:B------:R-:W-:-:S02]  /*143d0*/  FMUL.FTZ R80, R0, R140 ;  /* 0x0000008c00507220 */ /* 0x000fc40000410000 */
[C---:B------:R-:W-:Y:S01]  /*143e0*/  FMUL.FTZ R81, R0.reuse, R141 ;  /* 0x0000008d00517220 */ /* 0x040fe20000410000 */
[----:B------:R-:W-:Y:S01]  /*143f0*/  @P1 MUFU.RCP R2, R7 ;  /* 0x0000000700021308 */ /* 0x000fe20000001000 */
[C---:B------:R-:W-:Y:S02]  /*14400*/  FMUL.FTZ R66, R0.reuse, R144 ;  /* 0x0000009000427220 */ /* 0x040fe40000410000 */
[C---:B------:R-:W-:Y:S02]  /*14410*/  FMUL.FTZ R67, R0.reuse, R145 ;  /* 0x0000009100437220 */ /* 0x040fe40000410000 */
[C---:B------:R-:W-:Y:S02]  /*14420*/  FMUL.FTZ R90, R0.reuse, R148 ;  /* 0x00000094005a7220 */ /* 0x040fe40000410000 */
[C---:B------:R-:W-:Y:S02]  /*14430*/  FMUL.FTZ R91, R0.reuse, R149 ;  /* 0x00000095005b7220 */ /* 0x040fe40000410000 */
[----:B------:R-:W-:-:S02]  /*14440*/  FMUL.FTZ R82, R0, R152 ;  /* 0x0000009800527220 */ /* 0x000fc40000410000 */
[C---:B------:R-:W-:Y:S02]  /*14450*/  FMUL.FTZ R83, R0.reuse, R153 ;  /* 0x0000009900537220 */ /* 0x040fe40000410000 */
[C---:B------:R-:W-:Y:S02]  /*14460*/  FMUL.FTZ R64, R0.reuse, R156 ;  /* 0x0000009c00407220 */ /* 0x040fe40000410000 */
[----:B------:R-:W-:Y:S02]  /*14470*/  FMUL.FTZ R65, R0, R157 ;  /* 0x0000009d00417220 */ /* 0x000fe40000410000 */
[----:B------:R3:W4:Y:S01]  /*14480*/  @P1 MUFU.LG2 R0, R7 ;  /* 0x0000000700001308 */ /* 0x0007220000000c00 */
[----:B--2---:R-:W-:Y:S02]  /*14490*/  @P2 FMUL.FTZ R8, R5, 0.69314718246459960938 ;  /* 0x3f31721805082820 */ /* 0x004fe40000410000 */
[C---:B-1----:R-:W-:Y:S02]  /*144a0*/  FMUL.FTZ R132, R3.reuse, R138 ;  /* 0x0000008a03847220 */ /* 0x042fe40000410000 */
[----:B------:R-:W-:-:S02]  /*144b0*/  FMUL.FTZ R133, R3, R139 ;  /* 0x0000008b03857220 */ /* 0x000fc40000410000 */
[C---:B------:R-:W-:Y:S02]  /*144c0*/  FMUL.FTZ R130, R3.reuse, R130 ;  /* 0x0000008203827220 */ /* 0x040fe40000410000 */
[C---:B------:R-:W-:Y:S02]  /*144d0*/  FMUL.FTZ R131, R3.reuse, R131 ;  /* 0x0000008303837220 */ /* 0x040fe40000410000 */
[C---:B------:R-:W-:Y:S02]  /*144e0*/  FMUL.FTZ R134, R3.reuse, R134 ;  /* 0x0000008603867220 */ /* 0x040fe40000410000 */
[C---:B------:R-:W-:Y:S02]  /*144f0*/  FMUL.FTZ R135, R3.reuse, R135 ;  /* 0x0000008703877220 */ /* 0x040fe40000410000 */
[C---:B------:R-:W-:Y:S01]  /*14500*/  FMUL.FTZ R136, R3.reuse, R142 ;  /* 0x0000008e03887220 */ /* 0x040fe20000410000 */
[----:B---3--:R-:W-:Y:S01]  /*14510*/  @P2 MOV R7, 0x3f317218 ;  /* 0x3f31721800072802 */ /* 0x008fe20000000f00 */
[----:B------:R-:W-:-:S02]  /*14520*/  FMUL.FTZ R137, R3, R143 ;  /* 0x0000008f03897220 */ /* 0x000fc40000410000 */
[----:B------:R-:W-:Y:S02]  /*14530*/  FMUL.FTZ R140, R3, R146 ;  /* 0x00000092038c7220 */ /* 0x000fe40000410000 */
[----:B------:R-:W-:Y:S02]  /*14540*/  @P2 FMUL.FTZ R5, R7, c[0x0][0x2d0] ;  /* 0x0000b40007052a20 */ /* 0x000fe40000410000 */
[----:B----4-:R-:W-:Y:S01]  /*14550*/  @P1 FMUL.FTZ R7, R0, 0.69314718246459960938 ;  /* 0x3f31721800071820 */ /* 0x010fe20000410000 */
[----:B------:R-:W-:Y:S01]  /*14560*/  MOV R0, RZ ;  /* 0x000000ff00007202 */ /* 0x000fe20000000f00 */
[C---:B------:R-:W-:Y:S02]  /*14570*/  FMUL.FTZ R141, R3.reuse, R147 ;  /* 0x00000093038d7220 */ /* 0x040fe40000410000 */
[C---:B------:R-:W-:Y:S02]  /*14580*/  FMUL.FTZ R138, R3.reuse, R150 ;  /* 0x00000096038a7220 */ /* 0x040fe40000410000 */
[C---:B------:R-:W-:Y:S01]  /*14590*/  FMUL.FTZ R139, R3.reuse, R151 ;  /* 0x00000097038b7220 */ /* 0x040fe20000410000 */
[----:B------:R-:W1:Y:S01]  /*145a0*/  @P0 MUFU.RCP R0, R4 ;  /* 0x0000000400000308 */ /* 0x000e620000001000 */
[----:B------:R-:W-:-:S02]  /*145b0*/  FMUL.FTZ R128, R3, R154 ;  /* 0x0000009a03807220 */ /* 0x000fc40000410000 */
[C---:B------:R-:W-:Y:S02]  /*145c0*/  FMUL.FTZ R129, R3.reuse, R155 ;  /* 0x0000009b03817220 */ /* 0x040fe40000410000 */
[C---:B------:R-:W-:Y:S02]  /*145d0*/  FMUL.FTZ R72, R3.reuse, R158 ;  /* 0x0000009e03487220 */ /* 0x040fe40000410000 */
[----:B------:R-:W-:Y:S01]  /*145e0*/  FMUL.FTZ R73, R3, R159 ;  /* 0x0000009f03497220 */ /* 0x000fe20000410000 */
[----:B------:R-:W-:Y:S01]  /*145f0*/  @P3 MOV R3, 0x3f317218 ;  /* 0x3f31721800033802 */ /* 0x000fe20000000f00 */
        /* <DEDUP_REMOVED lines=15> */
[----:B------:R-:W-:Y:S02]  /*146f0*/  FMUL.FTZ R27, R2, R97 ;  /* 0x00000061021b7220 */ /* 0x000fe40000410000 */
[----:B------:R2:W3:Y:S01]  /*14700*/  @P0 MUFU.LG2 R2, R4 ;  /* 0x0000000400020308 */ /* 0x0004e20000000c00 */
[----:B------:R-:W-:Y:S02]  /*14710*/  @P3 FMUL.FTZ R6, R3, c[0x0][0x2d0] ;  /* 0x0000b40003063a20 */ /* 0x000fe40000410000 */
[----:B------:R-:W-:Y:S02]  /*14720*/  @P1 FMUL.FTZ R3, R10, c[0x0][0x2d0] ;  /* 0x0000b4000a031a20 */ /* 0x000fe40000410000 */
[----:B------:R-:W-:Y:S02]  /*14730*/  @P3 FMUL.FTZ R9, R9, 0.69314718246459960938 ;  /* 0x3f31721809093820 */ /* 0x000fe40000410000 */
[----:B------:R-:W-:Y:S01]  /*14740*/  @P1 FFMA.FTZ R25, R3, R69, R7 ;  /* 0x0000004503191223 */ /* 0x000fe20000010007 */
[----:B------:R-:W-:Y:S01]  /*14750*/  @P0 MOV R3, 0x3f317218 ;  /* 0x3f31721800030802 */ /* 0x000fe20000000f00 */
[----:B-1----:R-:W-:-:S02]  /*14760*/  FMUL.FTZ R30, R0, R126 ;  /* 0x0000007e001e7220 */ /* 0x002fc40000410000 */
[C---:B------:R-:W-:Y:S02]  /*14770*/  FMUL.FTZ R31, R0.reuse, R127 ;  /* 0x0000007f001f7220 */ /* 0x040fe40000410000 */
[----:B------:R-:W-:Y:S02]  /*14780*/  @P0 FMUL.FTZ R3, R3, c[0x0][0x2d0] ;  /* 0x0000b40003030a20 */ /* 0x000fe40000410000 */
[----:B------:R-:W-:Y:S01]  /*14790*/  FMUL.FTZ R44, R0, R122 ;  /* 0x0000007a002c7220 */ /* 0x000fe20000410000 */
[----:B--2---:R-:W-:Y:S01]  /*147a0*/  MOV R4, 0x1 ;  /* 0x0000000100047802 */ /* 0x004fe20000000f00 */
[----:B---3--:R-:W-:Y:S02]  /*147b0*/  @P0 FMUL.FTZ R2, R2, 0.69314718246459960938 ;  /* 0x3f31721802020820 */ /* 0x008fe40000410000 */
        /* <DEDUP_REMOVED lines=17> */
.L_x_274:
        /* <DEDUP_REMOVED lines=19> */
.L_x_347:
[----:B-1----:R-:W-:Y:S05]  /*14a00*/  BSYNC B0 ;  /* 0x0000000000007941 */ /* 0x002fea0003800000 */
.L_x_346:
        /* <DEDUP_REMOVED lines=83> */
[----:B------:R-:W-:Y:S01]  /*14f40*/  STS [R13+0x2400], R2 ;  /* 0x002400020d007388 */ /* 0x000fe20000000800 */
[----:B-1----:R-:W-:-:S05]  /*14f50*/  F2FP.PACK_AB R0, R27, R26 ;  /* 0x0000001a1b00723e */ /* 0x002fca00000000ff */
[----:B------:R-:W-:Y:S04]  /*14f60*/  STS [R12+0x2000], R0 ;  /* 0x002000000c007388 */ /* 0x000fe80000000800 */
[----:B------:R1:W-:Y:S04]  /*14f70*/  STS [R10+0x2400], R3 ;  /* 0x002400030a007388 */ /* 0x0003e80000000800 */
[----:B------:R-:W-:Y:S01]  /*14f80*/  BAR.SYNC.DEFER_BLOCKING 0x1, 0x80 ;  /* 0x0042000000007b1d */ /* 0x000fe20000010000 */
[C---:B------:R-:W-:Y:S02]  /*14f90*/  @P2 IADD3 R6, P0, R11.reuse, c[0x0][0x508], RZ ;  /* 0x000142000b062a10 */ /* 0x040fe40007f1e0ff */
[----:B------:R-:W-:Y:S01]  /*14fa0*/  IADD3 R4, P1, R11, c[0x0][0x500], RZ ;  /* 0x000140000b047a10 */ /* 0x000fe20007f3e0ff */
[----:B------:R-:W-:Y:S01]  /*14fb0*/  IMAD.MOV.U32 R11, RZ, RZ, c[0x0][0x388] ;  /* 0x0000e200ff0b7624 */ /* 0x000fe200078e00ff */
[----:B------:R-:W-:-:S02]  /*14fc0*/  @P2 IADD3.X R7, R9, c[0x0][0x50c], RZ, P0, !PT ;  /* 0x0001430009072a10 */ /* 0x000fc400007fe4ff */
[----:B------:R-:W-:Y:S01]  /*14fd0*/  IADD3.X R5, R9, c[0x0][0x504], RZ, P1, !PT ;  /* 0x0001410009057a10 */ /* 0x000fe20000ffe4ff */
[----:B-1----:R-:W-:Y:S02]  /*14fe0*/  IMAD.MOV.U32 R3, RZ, RZ, RZ ;  /* 0x000000ffff037224 */ /* 0x002fe400078e00ff */
[----:B------:R1:W5:Y:S04]  /*14ff0*/  @P2 LDG.E R11, [R6.64] ;  /* 0x00000008060b2981 */ /* 0x000368000c1e1900 */
[----:B------:R1:W5:Y:S01]  /*15000*/  @P3 LDG.E R3, [R4.64] ;  /* 0x0000000804033981 */ /* 0x000362000c1e1900 */
[----:B----4-:R-:W-:-:S04]  /*15010*/  ISETP.NE.AND P0, PT, R8, RZ, PT ;  /* 0x000000ff0800720c */ /* 0x010fc80003f05270 */
[----:B------:R-:W-:Y:S01]  /*15020*/  SEL R0, R8, c[0x0][0x3d4], P0 ;  /* 0x0000f50008007a07 */ /* 0x000fe20000000000 */
[----:B------:R-:W-:Y:S05]  /*15030*/  @P2 BRA `(.L_x_350) ;  /* 0x0000004000002947 */ /* 0x000fea0003800000 */
[----:B------:R-:W-:Y:S05]  /*15040*/  @!P3 BRA `(.L_x_350) ;  /* 0x000000300000b947 */ /* 0x000fea0003800000 */
[----:B-----5:R2:W3:Y:S04]  /*15050*/  LDG.E R11, [R4.64] ;  /* 0x00000008040b7981 */ /* 0x0204e8000c1e1900 */
[----:B-12---:R-:W3:Y:S02]  /*15060*/  LDG.E R4, [R4.64+0x4] ;  /* 0x0000040804047981 */ /* 0x006ee4000c1e1900 */
[----:B---3--:R-:W-:Y:S02]  /*15070*/  IADD3 R11, -R11, R4, RZ ;  /* 0x000000040b0b7210 */ /* 0x008fe40007ffe1ff */
.L_x_350:
[----:B------:R-:W2:Y:S04]  /*15080*/  LDL.LU R2, [R1+0x50] ;  /* 0x0000500001027983 */ /* 0x000ea80000300800 */
[----:B-1----:R-:W3:Y:S04]  /*15090*/  LDL R4, [R1+0xe8] ;  /* 0x0000e80001047983 */ /* 0x002ee80000100800 */
[----:B------:R-:W4:Y:S04]  /*150a0*/  LDL.LU R6, [R1+0x78] ;  /* 0x0000780001067983 */ /* 0x000f280000300800 */
[----:B------:R-:W3:Y:S04]  /*150b0*/  LDL.LU R5, [R1+0x30] ;  /* 0x0000300001057983 */ /* 0x000ee80000300800 */
[----:B------:R-:W3:Y:S04]  /*150c0*/  LDL R47, [R1+0x2c] ;  /* 0x00002c00012f7983 */ /* 0x000ee80000100800 */
[----:B------:R-:W3:Y:S04]  /*150d0*/  LDL R16, [R1+0x80] ;  /* 0x0000800001107983 */ /* 0x000ee80000100800 */
[----:B------:R-:W3:Y:S04]  /*150e0*/  LDL R57, [R1+0xe4] ;  /* 0x0000e40001397983 */ /* 0x000ee80000100800 */
[----:B------:R-:W3:Y:S01]  /*150f0*/  LDL.LU R56, [R1+0x70] ;  /* 0x0000700001387983 */ /* 0x000ee20000300800 */
[----:B------:R-:W-:Y:S01]  /*15100*/  IMAD.MOV.U32 R12, RZ, RZ, 0x368 ;  /* 0x00000368ff0c7424 */ /* 0x000fe200078e00ff */
[----:B------:R-:W-:-:S04]  /*15110*/  ISETP.GT.AND P2, PT, R0, 0x1, PT ;  /* 0x000000010000780c */ /* 0x000fc80003f44270 */
[----:B------:R-:W-:-:S04]  /*15120*/  SEL R12, R12, 0x328, P2 ;  /* 0x000003280c0c7807 */ /* 0x000fc80001000000 */
[----:B------:R-:W1:Y:S08]  /*15130*/  LDC.64 R8, c[0x0][R12+0x170] ;  /* 0x00005c000c087b82 */ /* 0x000e700000000a00 */
[----:B------:R-:W1:Y:S08]  /*15140*/  LDC.64 R14, c[0x0][R12+0x168] ;  /* 0x00005a000c0e7b82 */ /* 0x000e700000000a00 */
[----:B------:R1:W1:Y:S08]  /*15150*/  LDC.64 R20, c[0x0][R12+0x178] ;  /* 0x00005e000c147b82 */ /* 0x0002700000000a00 */
[----:B------:R1:W1:Y:S01]  /*15160*/  LDC.64 R18, c[0x0][R12+0x160] ;  /* 0x000058000c127b82 */ /* 0x0002620000000a00 */
[----:B------:R-:W-:Y:S01]  /*15170*/  IMAD.MOV.U32 R0, RZ, RZ, c[0x0][0x4e8] ;  /* 0x00013a00ff007624 */ /* 0x000fe200078e00ff */
[----:B------:R-:W-:-:S04]  /*15180*/  ISETP.NE.U32.AND P0, PT, RZ, c[0x0][0x500], PT ;  /* 0x00014000ff007a0c */ /* 0x000fc80003f05070 */
[----:B------:R-:W-:Y:S02]  /*15190*/  ISETP.NE.AND P5, PT, R0, 0x1, PT ;  /* 0x000000010000780c */ /* 0x000fe40003fa5270 */
[----:B------:R-:W-:Y:S01]  /*151a0*/  ISETP.NE.AND.EX P0, PT, RZ, c[0x0][0x504], PT, P0 ;  /* 0x00014100ff007a0c */ /* 0x000fe20003f05300 */
[----:B------:R-:W1:Y:S02]  /*151b0*/  S2R R59, SR_TID.X ;  /* 0x00000000003b7919 */ /* 0x000e640000002100 */
[----:B-1----:R-:W-:-:S04]  /*151c0*/  SHF.R.S32.HI R17, RZ, 0x1f, R59 ;  /* 0x0000001fff117819 */ /* 0x002fc8000001143b */
[----:B------:R-:W-:-:S04]  /*151d0*/  LEA.HI R17, R17, R59, RZ, 0x5 ;  /* 0x0000003b11117211 */ /* 0x000fc800078f28ff */
[----:B------:R-:W-:-:S05]  /*151e0*/  LOP3.LUT R17, R17, 0xffffffe0, RZ, 0xc0, !PT ;  /* 0xffffffe011117812 */ /* 0x000fca00078ec0ff */
[----:B------:R-:W-:Y:S01]  /*151f0*/  IMAD.IADD R17, R59, 0x1, -R17 ;  /* 0x000000013b117824 */ /* 0x000fe200078e0a11 */
[----:B--2---:R-:W-:-:S05]  /*15200*/  SEL R2, R2, RZ, !P0 ;  /* 0x000000ff02027207 */ /* 0x004fca0004000000 */
[----:B------:R-:W-:Y:S01]  /*15210*/  IMAD R0, R9, R2, RZ ;  /* 0x0000000209007224 */ /* 0x000fe200078e02ff */
[----:B----4-:R-:W-:Y:S02]  /*15220*/  SEL R6, R6, RZ, !P0 ;  /* 0x000000ff06067207 */ /* 0x010fe40004000000 */
[----:B---3--:R-:W-:Y:S01]  /*15230*/  LOP3.LUT R5, R5, 0xffff, RZ, 0xc0, !PT ;  /* 0x0000ffff05057812 */ /* 0x008fe200078ec0ff */
        /* <DEDUP_REMOVED lines=13> */
[----:B------:R-:W-:Y:S02]  /*15310*/  IMAD R12, R21, R10, RZ ;  /* 0x0000000a150c7224 */ /* 0x000fe400078e02ff */
[----:B------:R-:W-:-:S02]  /*15320*/  IMAD.MOV R7, RZ, RZ, -R0 ;  /* 0x000000ffff077224 */ /* 0x000fc400078e0a00 */
        /* <DEDUP_REMOVED lines=13> */
[----:B------:R-:W-:Y:S02]  /*15400*/  IMAD.MOV.U32 R9, RZ, RZ, c[0x0][0x4ac] ;  /* 0x00012b00ff097624 */ /* 0x000fe400078e00ff */
[----:B------:R-:W-:Y:S01]  /*15410*/  IMAD.IADD R0, R7, 0x1, R0 ;  /* 0x0000000107007824 */ /* 0x000fe200078e0200 */
[----:B------:R-:W-:Y:S02]  /*15420*/  LEA R7, P0, R6, R8, 0x2 ;  /* 0x0000000806077211 */ /* 0x000fe400078010ff */
[----:B------:R-:W-:-:S04]  /*15430*/  SEL R9, R9, c[0x0][0x454], P2 ;  /* 0x0001150009097a07 */ /* 0x000fc80001000000 */
[----:B------:R-:W-:Y:S01]  /*15440*/  LEA.HI.X R6, R6, R9, R0, 0x2, P0 ;  /* 0x0000000906067211 */ /* 0x000fe200000f1400 */
[----:B------:R-:W-:Y:S01]  /*15450*/  SHFL.IDX PT, R14, R7, RZ, 0x1c1f ;  /* 0x001c1fff070e7589 */ /* 0x000fe200000e0000 */
[----:B------:R-:W-:-:S03]  /*15460*/  IMAD R0, R11, c[0x0][0x4e8], RZ ;  /* 0x00013a000b007a24 */ /* 0x000fc600078e02ff */
[----:B------:R-:W1:Y:S04]  /*15470*/  SHFL.IDX PT, R15, R6, RZ, 0x1c1f ;  /* 0x001c1fff060f7589 */ /* 0x000e6800000e0000 */
[----:B------:R-:W-:Y:S04]  /*15480*/  SHFL.IDX PT, R12, R7, 0x1, 0x1c1f ;  /* 0x003c1f00070c7f89 */ /* 0x000fe800000e0000 */
[----:B------:R-:W2:Y:S04]  /*15490*/  SHFL.IDX PT, R13, R6, 0x1, 0x1c1f ;  /* 0x003c1f00060d7f89 */ /* 0x000ea800000e0000 */
[----:B------:R-:W-:Y:S04]  /*154a0*/  SHFL.IDX PT, R11, R6, 0x2, 0x1c1f ;  /* 0x005c1f00060b7f89 */ /* 0x000fe800000e0000 */
[----:B------:R3:W-:Y:S01]  /*154b0*/  SHFL.IDX PT, R9, R6, 0x3, 0x1c1f ;  /* 0x007c1f0006097f89 */ /* 0x0007e200000e0000 */
[----:B------:R-:W-:-:S03]  /*154c0*/  LOP3.LUT P0, RZ, R17, 0x3, RZ, 0xc0, !PT ;  /* 0x0000000311ff7812 */ /* 0x000fc6000780c0ff */
[----:B------:R-:W4:Y:S01]  /*154d0*/  SHFL.IDX PT, R10, R7, 0x2, 0x1c1f ;  /* 0x005c1f00070a7f89 */ /* 0x000f2200000e0000 */
[----:B---3--:R-:W-:-:S05]  /*154e0*/  IMAD R6, R47, 0x80, R57 ;  /* 0x000000802f067824 */ /* 0x008fca00078e0239 */
[C---:B------:R-:W-:Y:S02]  /*154f0*/  IADD3 R18, R6.reuse, 0x8, RZ ;  /* 0x0000000806127810 */ /* 0x040fe40007ffe0ff */
[CC--:B------:R-:W-:Y:S02]  /*15500*/  ISETP.GE.OR P4, PT, R6.reuse, R0.reuse, P0 ;  /* 0x000000000600720c */ /* 0x0c0fe40000786670 */
[----:B------:R-:W-:Y:S02]  /*15510*/  IADD3 R17, R6, 0x40, RZ ;  /* 0x0000004006117810 */ /* 0x000fe40007ffe0ff */
[-C--:B------:R-:W-:Y:S02]  /*15520*/  ISETP.GE.OR P3, PT, R18, R0.reuse, P0 ;  /* 0x000000001200720c */ /* 0x080fe40000766670 */
[CC--:B------:R-:W-:Y:S01]  /*15530*/  ISETP.GE.OR P1, PT, R17.reuse, R0.reuse, P0 ;  /* 0x000000001100720c */ /* 0x0c0fe20000726670 */
[----:B------:R3:W3:Y:S06]  /*15540*/  SHFL.IDX PT, R8, R7, 0x3, 0x1c1f ;  /* 0x007c1f0007087f89 */ /* 0x0006ec00000e0000 */
[----:B-1----:R1:W-:Y:S04]  /*15550*/  @!P4 ST.E [R14.64], R23 ;  /* 0x000000170e00c985 */ /* 0x0023e8000c101908 */
[----:B--2---:R1:W-:Y:S01]  /*15560*/  @!P3 ST.E [R12.64], R24 ;  /* 0x000000180c00b985 */ /* 0x0043e2000c101908 */
[----:B------:R-:W-:-:S03]  /*15570*/  ISETP.GE.AND P3, PT, R17, R0, PT ;  /* 0x000000001100720c */ /* 0x000fc60003f66270 */
[----:B----4-:R1:W-:Y:S01]  /*15580*/  @!P1 ST.E [R10.64], R25 ;  /* 0x000000190a009985 */ /* 0x0103e2000c101908 */
[----:B------:R-:W-:Y:S02]  /*15590*/  LOP3.LUT R56, R56, 0xfffffffd, RZ, 0xc0, !PT ;  /* 0xfffffffd38387812 */ /* 0x000fe400078ec0ff */
[----:B---3--:R-:W-:-:S04]  /*155a0*/  IADD3 R7, R6, 0x48, RZ ;  /* 0x0000004806077810 */ /* 0x008fc80007ffe0ff */
[----:B------:R-:W-:Y:S02]  /*155b0*/  ISETP.GE.AND P1, PT, R7, R0, PT ;  /* 0x000000000700720c */ /* 0x000fe40003f26270 */
[----:B------:R-:W-:-:S04]  /*155c0*/  LOP3.LUT R56, R56, 0xfffffffe, RZ, 0xc0, !PT ;  /* 0xfffffffe38387812 */ /* 0x000fc800078ec0ff */
[----:B------:R-:W-:-:S07]  /*155d0*/  @P3 LOP3.LUT R56, R56, 0x1, RZ, 0xfc, !PT ;  /* 0x0000000138383812 */ /* 0x000fce00078efcff */
[----:B------:R-:W-:-:S05]  /*155e0*/  @P1 LOP3.LUT R56, R56, 0x2, RZ, 0xfc, !PT ;  /* 0x0000000238381812 */ /* 0x000fca00078efcff */
[----:B------:R1:W-:Y:S01]  /*155f0*/  STL [R1+0x70], R56 ;  /* 0x0000703801007387 */ /* 0x0003e20000100800 */
[-C--:B------:R-:W-:Y:S02]  /*15600*/  ISETP.GE.OR P0, PT, R7, R0.reuse, P0 ;  /* 0x000000000700720c */ /* 0x080fe40000706670 */
[----:B------:R-:W-:-:S11]  /*15610*/  ISETP.GE.AND P6, PT, R18, R0, PT ;  /* 0x000000001200720c */ /* 0x000fd60003fc6270 */
[----:B------:R1:W-:Y:S01]  /*15620*/  @!P0 ST.E [R8.64], R22 ;  /* 0x0000001608008985 */ /* 0x0003e2000c101908 */
[----:B------:R-:W-:Y:S01]  /*15630*/  ISETP.GE.AND P0, PT, R6, R0, PT ;  /* 0x000000000600720c */ /* 0x000fe20003f06270 */
[----:B------:R-:W-:Y:S05]  /*15640*/  @P2 BRA `(.L_x_351) ;  /* 0x0000071000002947 */ /* 0x000fea0003800000 */
[----:B------:R-:W-:Y:S01]  /*15650*/  IMAD R16, R16, c[0x0][0x3a0], RZ ;  /* 0x0000e80010107a24 */ /* 0x000fe200078e02ff */
[----:B------:R-:W-:Y:S01]  /*15660*/  SHF.R.S32.HI R4, RZ, 0x1f, R2 ;  /* 0x0000001fff047819 */ /* 0x000fe20000011402 */
[----:B------:R-:W-:Y:S01]  /*15670*/  IMAD.WIDE.U32 R6, R3, c[0x0][0x3a0], RZ ;  /* 0x0000e80003067a25 */ /* 0x000fe200078e00ff */
[----:B-1----:R-:W-:Y:S01]  /*15680*/  LEA R8, R47, R251, 0x7 ;  /* 0x000000fb2f087211 */ /* 0x002fe200078e38ff */
[----:B------:R1:W2:Y:S01]  /*15690*/  LDS.128 R12, [R209+0x80] ;  /* 0x00008000d10c7984 */ /* 0x0002a20000000c00 */
[----:B------:R-:W-:Y:S01]  /*156a0*/  ISETP.GE.AND P2, PT, R244, c[0x0][0x3c8], PT ;  /* 0x0000f200f4007a0c */ /* 0x000fe20003f46270 */
[----:B------:R-:W-:Y:S02]  /*156b0*/  IMAD R3, R3, c[0x0][0x3a4], R16 ;  /* 0x0000e90003037a24 */ /* 0x000fe400078e0210 */
[----:B------:R-:W-:Y:S01]  /*156c0*/  IMAD R4, R4, c[0x0][0x3f0], RZ ;  /* 0x0000fc0004047a24 */ /* 0x000fe200078e02ff */
[----:B------:R1:W3:Y:S01]  /*156d0*/  LDS.128 R16, [R209+0x880] ;  /* 0x00088000d1107984 */ /* 0x0002e20000000c00 */
[----:B------:R-:W-:Y:S01]  /*156e0*/  @P5 IMAD.HI.U32 R9, R8, c[0x0][0x4ec], RZ ;  /* 0x00013b0008095a27 */ /* 0x000fe200078e00ff */
[----:B------:R-:W-:-:S02]  /*156f0*/  IADD3 R7, R7, R3, RZ ;  /* 0x0000000307077210 */ /* 0x000fc40007ffe0ff */
[----:B------:R1:W4:Y:S01]  /*15700*/  LDS.128 R20, [R209+0x1080] ;  /* 0x00108000d1147984 */ /* 0x0003220000000c00 */
[----:B------:R-:W-:Y:S02]  /*15710*/  MOV R3, R8 ;  /* 0x0000000800037202 */ /* 0x000fe40000000f00 */
[C---:B------:R-:W-:Y:S01]  /*15720*/  IMAD.WIDE.U32 R6, R5.reuse, c[0x0][0x3e8], R6 ;  /* 0x0000fa0005067a25 */ /* 0x040fe200078e0006 */
[----:B------:R1:W1:Y:S01]  /*15730*/  LDS.128 R24, [R209+0x1880] ;  /* 0x00188000d1187984 */ /* 0x0002620000000c00 */
[----:B------:R-:W-:Y:S02]  /*15740*/  @P5 SHF.R.U32.HI R3, RZ, c[0x0][0x4f0], R9 ;  /* 0x00013c00ff035a19 */ /* 0x000fe40000011609 */
[----:B------:R-:W-:Y:S01]  /*15750*/  IMAD R5, R5, c[0x0][0x3ec], R7 ;  /* 0x0000fb0005057a24 */ /* 0x000fe200078e0207 */
[----:B------:R1:W1:Y:S01]  /*15760*/  LDS.128 R28, [R209+0x2080] ;  /* 0x00208000d11c7984 */ /* 0x0002620000000c00 */
[----:B------:R-:W-:Y:S01]  /*15770*/  IMAD R7, R2, c[0x0][0x3f4], R4 ;  /* 0x0000fd0002077a24 */ /* 0x000fe200078e0204 */
[----:B------:R-:W-:-:S02]  /*15780*/  MOV R4, R6 ;  /* 0x0000000600047202 */ /* 0x000fc40000000f00 */
[----:B------:R1:W1:Y:S01]  /*15790*/  LDS.128 R32, [R209+0x2880] ;  /* 0x00288000d1207984 */ /* 0x0002620000000c00 */
[----:B------:R-:W-:Y:S02]  /*157a0*/  SHF.R.S32.HI R6, RZ, 0x1f, R3 ;  /* 0x0000001fff067819 */ /* 0x000fe40000011403 */
[----:B------:R-:W-:Y:S01]  /*157b0*/  IMAD.WIDE.U32 R4, R2, c[0x0][0x3f0], R4 ;  /* 0x0000fc0002047a25 */ /* 0x000fe200078e0004 */
[----:B------:R1:W1:Y:S01]  /*157c0*/  LDS.128 R36, [R209+0x3080] ;  /* 0x00308000d1247984 */ /* 0x0002620000000c00 */
[----:B------:R-:W-:-:S03]  /*157d0*/  IADD3 R2, -R3, RZ, RZ ;  /* 0x000000ff03027210 */ /* 0x000fc60007ffe1ff */
[----:B------:R1:W1:Y:S01]  /*157e0*/  LDS.128 R40, [R209+0x3880] ;  /* 0x00388000d1287984 */ /* 0x0002620000000c00 */
[----:B------:R-:W-:Y:S01]  /*157f0*/  IADD3 R5, R5, R7, RZ ;  /* 0x0000000705057210 */ /* 0x000fe20007ffe0ff */
[----:B------:R-:W-:Y:S02]  /*15800*/  IMAD R7, R6, c[0x0][0x3e0], RZ ;  /* 0x0000f80006077a24 */ /* 0x000fe400078e02ff */
[----:B------:R-:W5:Y:S01]  /*15810*/  S2R R11, SR_TID.X ;  /* 0x00000000000b7919 */ /* 0x000f620000002100 */
        /* <DEDUP_REMOVED lines=8> */
[----:B------:R-:W-:Y:S02]  /*158a0*/  LEA R6, P0, R2, c[0x0][0x380], 0x1 ;  /* 0x0000e00002067a11 */ /* 0x000fe400078008ff */
[----:B-----5:R-:W-:Y:S02]  /*158b0*/  SHF.R.S32.HI R10, RZ, 0x1f, R11 ;  /* 0x0000001fff0a7819 */ /* 0x020fe4000001140b */
[----:B------:R-:W-:Y:S02]  /*158c0*/  IADD3 R3, R3, R4, RZ ;  /* 0x0000000403037210 */ /* 0x000fe40007ffe0ff */
[----:B------:R-:W-:Y:S02]  /*158d0*/  LEA.HI R10, R10, R11, RZ, 0x3 ;  /* 0x0000000b0a0a7211 */ /* 0x000fe400078f18ff */
[----:B------:R-:W-:Y:S02]  /*158e0*/  LEA.HI.X R5, R2, c[0x0][0x384], R3, 0x1, P0 ;  /* 0x0000e10002057a11 */ /* 0x000fe400000f0c03 */
[----:B------:R-:W-:-:S04]  /*158f0*/  SHF.R.S32.HI R10, RZ, 0x3, R10 ;  /* 0x00000003ff0a7819 */ /* 0x000fc8000001140a */
[----:B------:R-:W-:Y:S01]  /*15900*/  LEA R4, R47, R10, 0x7 ;  /* 0x0000000a2f047211 */ /* 0x000fe200078e38ff */
[----:B------:R-:W-:Y:S05]  /*15910*/  BRA.DIV ~URZ, `(.L_x_352) ;  /* 0x00004a227f007947 */ /* 0x000fea000b800000 */
[----:B-1234-:R1:W2:Y:S02]  /*15920*/  SHFL.IDX PT, R7, R5, RZ, 0x181f ;  /* 0x00181fff05077589 */ /* 0x01e2a400000e0000 */
.L_x_436:
[----:B------:R-:W-:Y:S05]  /*15930*/  BRA.DIV ~URZ, `(.L_x_353) ;  /* 0x00004a727f007947 */ /* 0x000fea000b800000 */
[----:B------:R3:W4:Y:S02]  /*15940*/  SHFL.IDX PT, R2, R6, RZ, 0x181f ;  /* 0x00181fff06027589 */ /* 0x00072400000e0000 */
.L_x_437:
[----:B------:R-:W-:-:S13]  /*15950*/  ISETP.GE.OR P0, PT, R4, R0, P2 ;  /* 0x000000000400720c */ /* 0x000fda0001706670 */
[----:B----4-:R-:W-:-:S04]  /*15960*/  @!P0 LEA R2, P1, R244, R2, 0x1 ;  /* 0x00000002f4028211 */ /* 0x010fc800078208ff */
[----:B--2---:R-:W-:-:S05]  /*15970*/  @!P0 LEA.HI.X R3, R244, R7, R245, 0x1, P1 ;  /* 0x00000007f4038211 */ /* 0x004fca00008f0cf5 */
[----:B------:R2:W-:Y:S01]  /*15980*/  @!P0 ST.E.128 [R2.64], R12 ;  /* 0x0000000c02008985 */ /* 0x0005e2000c101d08 */
[----:B------:R-:W-:Y:S05]  /*15990*/  BRA.DIV ~URZ, `(.L_x_354) ;  /* 0x00004a827f007947 */ /* 0x000fea000b800000 */
[----:B------:R4:W1:Y:S04]  /*159a0*/  SHFL.IDX PT, R7, R5, 0x1, 0x181f ;  /* 0x00381f0005077f89 */ /* 0x00086800000e0000 */
[----:B--2---:R4:W2:Y:S02]  /*159b0*/  SHFL.IDX PT, R2, R6, 0x1, 0x181f ;  /* 0x00381f0006027f89 */ /* 0x0048a400000e0000 */
.L_x_438:
[----:B------:R-:W-:-:S04]  /*159c0*/  IADD3 R3, R4, 0x10, RZ ;  /* 0x0000001004037810 */ /* 0x000fc80007ffe0ff */
[----:B------:R-:W-:-:S13]  /*159d0*/  ISETP.GE.OR P0, PT, R3, R0, P2 ;  /* 0x000000000300720c */ /* 0x000fda0001706670 */
[----:B--2---:R-:W-:-:S04]  /*159e0*/  @!P0 LEA R2, P1, R244, R2, 0x1 ;  /* 0x00000002f4028211 */ /* 0x004fc800078208ff */
[----:B-1----:R-:W-:-:S05]  /*159f0*/  @!P0 LEA.HI.X R3, R244, R7, R245, 0x1, P1 ;  /* 0x00000007f4038211 */ /* 0x002fca00008f0cf5 */
[----:B------:R1:W-:Y:S01]  /*15a00*/  @!P0 ST.E.128 [R2.64], R16 ;  /* 0x0000001002008985 */ /* 0x0003e2000c101d08 */
[----:B------:R-:W-:Y:S05]  /*15a10*/  BRA.DIV ~URZ, `(.L_x_355) ;  /* 0x00004ad27f007947 */ /* 0x000fea000b800000 */
[----:B------:R2:W1:Y:S02]  /*15a20*/  SHFL.IDX PT, R7, R5, 0x2, 0x181f ;  /* 0x00581f0005077f89 */ /* 0x00046400000e0000 */
.L_x_439:
[----:B------:R-:W-:Y:S05]  /*15a30*/  BRA.DIV ~URZ, `(.L_x_356) ;  /* 0x00004b227f007947 */ /* 0x000fea000b800000 */
[----:B-1----:R1:W2:Y:S02]  /*15a40*/  SHFL.IDX PT, R2, R6, 0x2, 0x181f ;  /* 0x00581f0006027f89 */ /* 0x0022a400000e0000 */
.L_x_440:
[----:B------:R-:W-:-:S04]  /*15a50*/  IADD3 R3, R4, 0x20, RZ ;  /* 0x0000002004037810 */ /* 0x000fc80007ffe0ff */
[----:B------:R-:W-:-:S13]  /*15a60*/  ISETP.GE.OR P0, PT, R3, R0, P2 ;  /* 0x000000000300720c */ /* 0x000fda0001706670 */
[----:B--2---:R-:W-:-:S04]  /*15a70*/  @!P0 LEA R2, P1, R244, R2, 0x1 ;  /* 0x00000002f4028211 */ /* 0x004fc800078208ff */
[----:B------:R-:W-:-:S05]  /*15a80*/  @!P0 LEA.HI.X R3, R244, R7, R245, 0x1, P1 ;  /* 0x00000007f4038211 */ /* 0x000fca00008f0cf5 */
[----:B------:R2:W-:Y:S01]  /*15a90*/  @!P0 ST.E.128 [R2.64], R20 ;  /* 0x0000001402008985 */ /* 0x0005e2000c101d08 */
[----:B------:R-:W-:Y:S05]  /*15aa0*/  BRA.DIV ~URZ, `(.L_x_357) ;  /* 0x00004b227f007947 */ /* 0x000fea000b800000 */
[----:B------:R1:W2:Y:S04]  /*15ab0*/  SHFL.IDX PT, R7, R5, 0x3, 0x181f ;  /* 0x00781f0005077f89 */ /* 0x0002a800000e0000 */
[----:B--2---:R1:W2:Y:S02]  /*15ac0*/  SHFL.IDX PT, R2, R6, 0x3, 0x181f ;  /* 0x00781f0006027f89 */ /* 0x0042a400000e0000 */
.L_x_441:
[----:B------:R-:W-:-:S04]  /*15ad0*/  IADD3 R3, R4, 0x30, RZ ;  /* 0x0000003004037810 */ /* 0x000fc80007ffe0ff */
[----:B------:R-:W-:-:S13]  /*15ae0*/  ISETP.GE.OR P0, PT, R3, R0, P2 ;  /* 0x000000000300720c */ /* 0x000fda0001706670 */
[----:B--2---:R-:W-:-:S04]  /*15af0*/  @!P0 LEA R2, P1, R244, R2, 0x1 ;  /* 0x00000002f4028211 */ /* 0x004fc800078208ff */
[----:B------:R-:W-:-:S05]  /*15b00*/  @!P0 LEA.HI.X R3, R244, R7, R245, 0x1, P1 ;  /* 0x00000007f4038211 */ /* 0x000fca00008f0cf5 */
[----:B------:R2:W-:Y:S01]  /*15b10*/  @!P0 ST.E.128 [R2.64], R24 ;  /* 0x0000001802008985 */ /* 0x0005e2000c101d08 */
[----:B------:R-:W-:Y:S05]  /*15b20*/  BRA.DIV ~URZ, `(.L_x_358) ;  /* 0x00004b727f007947 */ /* 0x000fea000b800000 */
[----:B------:R1:W2:Y:S02]  /*15b30*/  SHFL.IDX PT, R7, R5, 0x4, 0x181f ;  /* 0x00981f0005077f89 */ /* 0x0002a400000e0000 */
.L_x_442:
[----:B------:R-:W-:Y:S05]  /*15b40*/  BRA.DIV ~URZ, `(.L_x_359) ;  /* 0x00004bc27f007947 */ /* 0x000fea000b800000 */
[----:B--2---:R2:W1:Y:S02]  /*15b50*/  SHFL.IDX PT, R2, R6, 0x4, 0x181f ;  /* 0x00981f0006027f89 */ /* 0x00446400000e0000 */
.L_x_443:
[----:B------:R-:W-:-:S04]  /*15b60*/  IADD3 R3, R4, 0x40, RZ ;  /* 0x0000004004037810 */ /* 0x000fc80007ffe0ff */
[----:B------:R-:W-:-:S13]  /*15b70*/  ISETP.GE.OR P0, PT, R3, R0, P2 ;  /* 0x000000000300720c */ /* 0x000fda0001706670 */
[----:B-1----:R-:W-:-:S04]  /*15b80*/  @!P0 LEA R2, P1, R244, R2, 0x1 ;  /* 0x00000002f4028211 */ /* 0x002fc800078208ff */
[----:B------:R-:W-:-:S05]  /*15b90*/  @!P0 LEA.HI.X R3, R244, R7, R245, 0x1, P1 ;  /* 0x00000007f4038211 */ /* 0x000fca00008f0cf5 */
[----:B------:R1:W-:Y:S01]  /*15ba0*/  @!P0 ST.E.128 [R2.64], R28 ;  /* 0x0000001c02008985 */ /* 0x0003e2000c101d08 */
[----:B------:R-:W-:Y:S05]  /*15bb0*/  BRA.DIV ~URZ, `(.L_x_360) ;  /* 0x00004bc27f007947 */ /* 0x000fea000b800000 */
[----:B------:R1:W2:Y:S04]  /*15bc0*/  SHFL.IDX PT, R7, R5, 0x5, 0x181f ;  /* 0x00b81f0005077f89 */ /* 0x0002a800000e0000 */
[----:B-1----:R1:W3:Y:S02]  /*15bd0*/  SHFL.IDX PT, R2, R6, 0x5, 0x181f ;  /* 0x00b81f0006027f89 */ /* 0x0022e400000e0000 */
.L_x_444:
[----:B------:R-:W-:-:S04]  /*15be0*/  IADD3 R3, R4, 0x50, RZ ;  /* 0x0000005004037810 */ /* 0x000fc80007ffe0ff */
[----:B------:R-:W-:-:S13]  /*15bf0*/  ISETP.GE.OR P0, PT, R3, R0, P2 ;  /* 0x000000000300720c */ /* 0x000fda0001706670 */
[----:B---3--:R-:W-:-:S04]  /*15c00*/  @!P0 LEA R2, P1, R244, R2, 0x1 ;  /* 0x00000002f4028211 */ /* 0x008fc800078208ff */
[----:B--2---:R-:W-:-:S05]  /*15c10*/  @!P0 LEA.HI.X R3, R244, R7, R245, 0x1, P1 ;  /* 0x00000007f4038211 */ /* 0x004fca00008f0cf5 */
[----:B------:R2:W-:Y:S01]  /*15c20*/  @!P0 ST.E.128 [R2.64], R32 ;  /* 0x0000002002008985 */ /* 0x0005e2000c101d08 */
[----:B------:R-:W-:Y:S05]  /*15c30*/  BRA.DIV ~URZ, `(.L_x_361) ;  /* 0x00004c127f007947 */ /* 0x000fea000b800000 */
[----:B------:R3:W1:Y:S02]  /*15c40*/  SHFL.IDX PT, R7, R5, 0x6, 0x181f ;  /* 0x00d81f0005077f89 */ /* 0x00066400000e0000 */
.L_x_445:
[----:B------:R-:W-:Y:S05]  /*15c50*/  BRA.DIV ~URZ, `(.L_x_362) ;  /* 0x00004c627f007947 */ /* 0x000fea000b800000 */
[----:B--2---:R2:W3:Y:S02]  /*15c60*/  SHFL.IDX PT, R2, R6, 0x6, 0x181f ;  /* 0x00d81f0006027f89 */ /* 0x0044e400000e0000 */
.L_x_446:
[----:B------:R-:W-:-:S04]  /*15c70*/  IADD3 R3, R4, 0x60, RZ ;  /* 0x0000006004037810 */ /* 0x000fc80007ffe0ff */
[----:B------:R-:W-:-:S13]  /*15c80*/  ISETP.GE.OR P0, PT, R3, R0, P2 ;  /* 0x000000000300720c */ /* 0x000fda0001706670 */
[----:B---3--:R-:W-:-:S04]  /*15c90*/  @!P0 LEA R2, P1, R244, R2, 0x1 ;  /* 0x00000002f4028211 */ /* 0x008fc800078208ff */
[----:B-1----:R-:W-:-:S05]  /*15ca0*/  @!P0 LEA.HI.X R3, R244, R7, R245, 0x1, P1 ;  /* 0x00000007f4038211 */ /* 0x002fca00008f0cf5 */
[----:B------:R1:W-:Y:S01]  /*15cb0*/  @!P0 ST.E.128 [R2.64], R36 ;  /* 0x0000002402008985 */ /* 0x0003e2000c101d08 */
[----:B------:R-:W-:Y:S05]  /*15cc0*/  BRA.DIV ~URZ, `(.L_x_363) ;  /* 0x00004c627f007947 */ /* 0x000fea000b800000 */
[----:B----4-:R-:W3:Y:S04]  /*15cd0*/  SHFL.IDX PT, R5, R5, 0x7, 0x181f ;  /* 0x00f81f0005057f89 */ /* 0x010ee800000e0000 */
[----:B-1----:R1:W4:Y:S02]  /*15ce0*/  SHFL.IDX PT, R3, R6, 0x7, 0x181f ;  /* 0x00f81f0006037f89 */ /* 0x00232400000e0000 */
.L_x_447:
[----:B------:R-:W-:-:S04]  /*15cf0*/  IADD3 R2, R4, 0x70, RZ ;  /* 0x0000007004027810 */ /* 0x000fc80007ffe0ff */
[----:B------:R-:W-:-:S13]  /*15d00*/  ISETP.GE.OR P0, PT, R2, R0, P2 ;  /* 0x000000000200720c */ /* 0x000fda0001706670 */
[----:B------:R-:W-:Y:S05]  /*15d10*/  @P0 BRA `(.L_x_364) ;  /* 0x00001c1000000947 */ /* 0x000fea0003800000 */
[----:B----4-:R-:W-:-:S04]  /*15d20*/  LEA R2, P0, R244, R3, 0x1 ;  /* 0x00000003f4027211 */ /* 0x010fc800078008ff */
[----:B---3--:R-:W-:-:S05]  /*15d30*/  LEA.HI.X R3, R244, R5, R245, 0x1, P0 ;  /* 0x00000005f4037211 */ /* 0x008fca00000f0cf5 */
[----:B------:R3:W-:Y:S01]  /*15d40*/  ST.E.128 [R2.64], R40 ;  /* 0x0000002802007985 */ /* 0x0007e2000c101d08 */
[----:B------:R-:W-:Y:S05]  /*15d50*/  BRA `(.L_x_364) ;  /* 0x00001bd000007947 */ /* 0x000fea0003800000 */
.L_x_351:
[----:B-1----:R-:W2:Y:S01]  /*15d60*/  LDL.LU R9, [R1+0x80] ;  /* 0x0000800001097983 */ /* 0x002ea20000300800 */
[----:B------:R-:W-:Y:S01]  /*15d70*/  IMAD R16, R16, c[0x0][0x408], RZ ;  /* 0x0001020010107a24 */ /* 0x000fe200078e02ff */
[----:B------:R-:W-:Y:S01]  /*15d80*/  SHF.R.S32.HI R0, RZ, 0x1f, R2 ;  /* 0x0000001fff007819 */ /* 0x000fe20000011402 */
[----:B------:R-:W-:-:S04]  /*15d90*/  IMAD.WIDE.U32 R6, R3, c[0x0][0x408], RZ ;  /* 0x0001020003067a25 */ /* 0x000fc800078e00ff */
[----:B------:R-:W-:Y:S02]  /*15da0*/  IMAD R3, R3, c[0x0][0x40c], R16 ;  /* 0x0001030003037a24 */ /* 0x000fe400078e0210 */
[----:B------:R-:W-:Y:S02]  /*15db0*/  IMAD R0, R0, c[0x0][0x440], RZ ;  /* 0x0001100000007a24 */ /* 0x000fe400078e02ff */
[----:B------:R-:W-:Y:S01]  /*15dc0*/  @P5 IMAD.HI.U32 R8, R4, c[0x0][0x4ec], RZ ;  /* 0x00013b0004085a27 */ /* 0x000fe200078e00ff */
[----:B------:R-:W-:-:S05]  /*15dd0*/  IADD3 R7, R7, R3, RZ ;  /* 0x0000000307077210 */ /* 0x000fca0007ffe0ff */
        /* <DEDUP_REMOVED lines=25> */
.L_x_448:
[----:B------:R-:W-:Y:S05]  /*15f70*/  BRA.DIV ~URZ, `(.L_x_366) ;  /* 0x00004af27f007947 */ /* 0x000fea000b800000 */
[----:B------:R3:W4:Y:S02]  /*15f80*/  SHFL.IDX PT, R0, R12, RZ, 0x1c1f ;  /* 0x001c1fff0c007589 */ /* 0x00072400000e0000 */
.L_x_449:
        /* <DEDUP_REMOVED lines=21> */
[----:B------:R-:W-:Y:S01]  /*160e0*/  @!P0 IMAD.MOV.U32 R3, RZ, RZ, R4 ;  /* 0x000000ffff038224 */ /* 0x000fe200078e0004 */
[----:B--2---:R-:W-:-:S03]  /*160f0*/  ISETP.GE.AND P5, PT, R19, c[0x0][0x3c8], PT ;  /* 0x0000f20013007a0c */ /* 0x004fc60003fa6270 */
[----:B------:R-:W-:Y:S01]  /*16100*/  @!P0 IMAD.WIDE R6, R6, 0x4, R2 ;  /* 0x0000000406068825 */ /* 0x000fe200078e0202 */
[C---:B------:R-:W-:Y:S02]  /*16110*/  @!P1 LEA R2, P3, R8.reuse, R0, 0x2 ;  /* 0x0000000008029211 */ /* 0x040fe400078610ff */
[----:B------:R-:W-:Y:S02]  /*16120*/  ISETP.GE.AND P4, PT, R17, c[0x0][0x3c8], PT ;  /* 0x0000f20011007a0c */ /* 0x000fe40003f86270 */
[----:B------:R2:W-:Y:S01]  /*16130*/  @!P0 ST.E.64 [R6.64], R74 ;  /* 0x0000004a06008985 */ /* 0x0005e2000c101b08 */
[----:B------:R-:W-:Y:S02]  /*16140*/  @!P1 LEA.HI.X R3, R8, R4, R9, 0x2, P3 ;  /* 0x0000000408039211 */ /* 0x000fe400018f1409 */
[----:B------:R-:W-:Y:S02]  /*16150*/  @!P2 LEA R8, P0, R21, R0, 0x2 ;  /* 0x000000001508a211 */ /* 0x000fe400078010ff */
[----:B------:R-:W-:-:S02]  /*16160*/  ISETP.GE.AND P3, PT, R15, c[0x0][0x3c8], PT ;  /* 0x0000f2000f007a0c */ /* 0x000fc40003f66270 */
[----:B------:R-:W-:Y:S01]  /*16170*/  @!P2 LEA.HI.X R9, R21, R4, R22, 0x2, P0 ;  /* 0x000000041509a211 */ /* 0x000fe200000f1416 */
[----:B------:R3:W-:Y:S04]  /*16180*/  @!P1 ST.E.64 [R2.64], R76 ;  /* 0x0000004c02009985 */ /* 0x0007e8000c101b08 */
[----:B------:R4:W-:Y:S01]  /*16190*/  @!P2 ST.E.64 [R8.64], R78 ;  /* 0x0000004e0800a985 */ /* 0x0009e2000c101b08 */
[----:B------:R-:W-:Y:S02]  /*161a0*/  ISETP.GE.AND P2, PT, R13, c[0x0][0x3c8], PT ;  /* 0x0000f2000d007a0c */ /* 0x000fe40003f46270 */
[----:B------:R-:W-:Y:S02]  /*161b0*/  ISETP.GE.AND P1, PT, R10, c[0x0][0x3c8], PT ;  /* 0x0000f2000a007a0c */ /* 0x000fe40003f26270 */
[----:B--2---:R-:W-:-:S04]  /*161c0*/  @!P5 LEA R6, P0, R19, R0, 0x2 ;  /* 0x000000001306d211 */ /* 0x004fc800078010ff */
[----:B------:R-:W-:Y:S02]  /*161d0*/  @!P5 LEA.HI.X R7, R19, R4, R20, 0x2, P0 ;  /* 0x000000041307d211 */ /* 0x000fe400000f1414 */
[----:B---3--:R-:W-:-:S04]  /*161e0*/  @!P4 LEA R2, P0, R17, R0, 0x2 ;  /* 0x000000001102c211 */ /* 0x008fc800078010ff */
[----:B------:R-:W-:Y:S02]  /*161f0*/  @!P4 LEA.HI.X R3, R17, R4, R18, 0x2, P0 ;  /* 0x000000041103c211 */ /* 0x000fe400000f1412 */
[C---:B----4-:R-:W-:Y:S01]  /*16200*/  @!P3 LEA R8, P0, R15.reuse, R0, 0x2 ;  /* 0x000000000f08b211 */ /* 0x050fe200078010ff */
[----:B------:R2:W-:Y:S03]  /*16210*/  @!P5 ST.E.64 [R6.64], R80 ;  /* 0x000000500600d985 */ /* 0x0005e6000c101b08 */
[----:B------:R-:W-:Y:S01]  /*16220*/  @!P3 LEA.HI.X R9, R15, R4, R16, 0x2, P0 ;  /* 0x000000040f09b211 */ /* 0x000fe200000f1410 */
[----:B------:R3:W-:Y:S04]  /*16230*/  @!P4 ST.E.64 [R2.64], R66 ;  /* 0x000000420200c985 */ /* 0x0007e8000c101b08 */
[----:B------:R4:W-:Y:S01]  /*16240*/  @!P3 ST.E.64 [R8.64], R90 ;  /* 0x0000005a0800b985 */ /* 0x0009e2000c101b08 */
[----:B--2---:R-:W-:-:S04]  /*16250*/  @!P2 LEA R6, P0, R13, R0, 0x2 ;  /* 0x000000000d06a211 */ /* 0x004fc800078010ff */
[----:B------:R-:W-:Y:S02]  /*16260*/  @!P2 LEA.HI.X R7, R13, R4, R14, 0x2, P0 ;  /* 0x000000040d07a211 */ /* 0x000fe400000f140e */
[----:B---3--:R-:W-:-:S04]  /*16270*/  @!P1 LEA R2, P0, R10, R0, 0x2 ;  /* 0x000000000a029211 */ /* 0x008fc800078010ff */
[----:B------:R-:W-:Y:S01]  /*16280*/  @!P1 LEA.HI.X R3, R10, R4, R11, 0x2, P0 ;  /* 0x000000040a039211 */ /* 0x000fe200000f140b */
[----:B------:R4:W-:Y:S04]  /*16290*/  @!P2 ST.E.64 [R6.64], R82 ;  /* 0x000000520600a985 */ /* 0x0009e8000c101b08 */
[----:B------:R4:W-:Y:S04]  /*162a0*/  @!P1 ST.E.64 [R2.64], R64 ;  /* 0x0000004002009985 */ /* 0x0009e8000c101b08 */
.L_x_368:
[----:B------:R-:W-:Y:S05]  /*162b0*/  BSYNC B0 ;  /* 0x0000000000007941 */ /* 0x000fea0003800000 */
.L_x_367:
[----:B------:R-:W-:Y:S05]  /*162c0*/  BRA.DIV ~URZ, `(.L_x_369) ;  /* 0x000048127f007947 */ /* 0x000fea000b800000 */
[----:B--2---:R2:W1:Y:S04]  /*162d0*/  SHFL.IDX PT, R4, R5, 0x1, 0x1c1f ;  /* 0x003c1f0005047f89 */ /* 0x00446800000e0000 */
[----:B----4-:R2:W4:Y:S02]  /*162e0*/  SHFL.IDX PT, R0, R12, 0x1, 0x1c1f ;  /* 0x003c1f000c007f89 */ /* 0x01052400000e0000 */
.L_x_450:
        /* <DEDUP_REMOVED lines=22> */
[----:B----4-:R-:W-:-:S03]  /*16450*/  ISETP.GE.AND P4, PT, R10, c[0x0][0x3c8], PT ;  /* 0x0000f2000a007a0c */ /* 0x010fc60003f86270 */
[----:B------:R-:W-:Y:S01]  /*16460*/  @!P1 IMAD.WIDE R6, R23, 0x4, R6 ;  /* 0x0000000417069825 */ /* 0x000fe200078e0206 */
[C---:B------:R-:W-:Y:S02]  /*16470*/  @!P0 LEA R2, P3, R21.reuse, R0, 0x2 ;  /* 0x0000000015028211 */ /* 0x040fe400078610ff */
[----:B------:R-:W-:Y:S02]  /*16480*/  ISETP.GE.AND P5, PT, R8, c[0x0][0x3c8], PT ;  /* 0x0000f20008007a0c */ /* 0x000fe40003fa6270 */
[----:B------:R1:W-:Y:S01]  /*16490*/  @!P1 ST.E.64 [R6.64], R130 ;  /* 0x0000008206009985 */ /* 0x0003e2000c101b08 */
[----:B------:R-:W-:Y:S02]  /*164a0*/  @!P0 LEA.HI.X R3, R21, R4, R22, 0x2, P3 ;  /* 0x0000000415038211 */ /* 0x000fe400018f1416 */
[----:B------:R-:W-:-:S03]  /*164b0*/  ISETP.GE.AND P3, PT, R17, c[0x0][0x3c8], PT ;  /* 0x0000f20011007a0c */ /* 0x000fc60003f66270 */
[----:B------:R2:W-:Y:S01]  /*164c0*/  @!P0 ST.E.64 [R2.64], R134 ;  /* 0x0000008602008985 */ /* 0x0005e2000c101b08 */
[----:B-1----:R-:W-:-:S04]  /*164d0*/  @!P2 LEA R6, P1, R19, R0, 0x2 ;  /* 0x000000001306a211 */ /* 0x002fc800078210ff */
[----:B------:R-:W-:Y:S02]  /*164e0*/  @!P2 LEA.HI.X R7, R19, R4, R20, 0x2, P1 ;  /* 0x000000041307a211 */ /* 0x000fe400008f1414 */
[----:B--2---:R-:W-:-:S03]  /*164f0*/  @!P4 LEA R2, P0, R10, R0, 0x2 ;  /* 0x000000000a02c211 */ /* 0x004fc600078010ff */
[----:B------:R1:W-:Y:S01]  /*16500*/  @!P2 ST.E.64 [R6.64], R132 ;  /* 0x000000840600a985 */ /* 0x0003e2000c101b08 */
[----:B------:R-:W-:Y:S02]  /*16510*/  ISETP.GE.AND P2, PT, R15, c[0x0][0x3c8], PT ;  /* 0x0000f2000f007a0c */ /* 0x000fe40003f46270 */
[----:B------:R-:W-:Y:S02]  /*16520*/  @!P4 LEA.HI.X R3, R10, R4, R11, 0x2, P0 ;  /* 0x000000040a03c211 */ /* 0x000fe400000f140b */
[C---:B------:R-:W-:Y:S02]  /*16530*/  @!P5 LEA R10, P0, R8.reuse, R0, 0x2 ;  /* 0x00000000080ad211 */ /* 0x040fe400078010ff */
[----:B------:R-:W-:Y:S02]  /*16540*/  ISETP.GE.AND P1, PT, R13, c[0x0][0x3c8], PT ;  /* 0x0000f2000d007a0c */ /* 0x000fe40003f26270 */
[----:B------:R-:W-:Y:S02]  /*16550*/  @!P5 LEA.HI.X R11, R8, R4, R9, 0x2, P0 ;  /* 0x00000004080bd211 */ /* 0x000fe400000f1409 */
[----:B------:R-:W-:-:S04]  /*16560*/  @!P3 LEA R8, P0, R17, R0, 0x2 ;  /* 0x000000001108b211 */ /* 0x000fc800078010ff */
[----:B------:R-:W-:Y:S01]  /*16570*/  @!P3 LEA.HI.X R9, R17, R4, R18, 0x2, P0 ;  /* 0x000000041109b211 */ /* 0x000fe200000f1412 */
[----:B------:R2:W-:Y:S01]  /*16580*/  @!P4 ST.E.64 [R2.64], R136 ;  /* 0x000000880200c985 */ /* 0x0005e2000c101b08 */
[----:B-1----:R-:W-:-:S04]  /*16590*/  @!P2 LEA R6, P0, R15, R0, 0x2 ;  /* 0x000000000f06a211 */ /* 0x002fc800078010ff */
[----:B------:R-:W-:Y:S01]  /*165a0*/  @!P2 LEA.HI.X R7, R15, R4, R16, 0x2, P0 ;  /* 0x000000040f07a211 */ /* 0x000fe200000f1410 */
[----:B------:R1:W-:Y:S04]  /*165b0*/  @!P5 ST.E.64 [R10.64], R140 ;  /* 0x0000008c0a00d985 */ /* 0x0003e8000c101b08 */
[----:B------:R1:W-:Y:S01]  /*165c0*/  @!P3 ST.E.64 [R8.64], R138 ;  /* 0x0000008a0800b985 */ /* 0x0003e2000c101b08 */
[----:B--2---:R-:W-:-:S04]  /*165d0*/  @!P1 LEA R2, P0, R13, R0, 0x2 ;  /* 0x000000000d029211 */ /* 0x004fc800078010ff */
[----:B------:R-:W-:Y:S01]  /*165e0*/  @!P1 LEA.HI.X R3, R13, R4, R14, 0x2, P0 ;  /* 0x000000040d039211 */ /* 0x000fe200000f140e */
[----:B------:R1:W-:Y:S04]  /*165f0*/  @!P2 ST.E.64 [R6.64], R128 ;  /* 0x000000800600a985 */ /* 0x0003e8000c101b08 */
[----:B------:R1:W-:Y:S04]  /*16600*/  @!P1 ST.E.64 [R2.64], R72 ;  /* 0x0000004802009985 */ /* 0x0003e8000c101b08 */
.L_x_371:
[----:B------:R-:W-:Y:S05]  /*16610*/  BSYNC B0 ;  /* 0x0000000000007941 */ /* 0x000fea0003800000 */
.L_x_370:
[----:B------:R-:W-:Y:S05]  /*16620*/  BRA.DIV ~URZ, `(.L_x_372) ;  /* 0x000045827f007947 */ /* 0x000fea000b800000 */
[----:B-1----:R1:W2:Y:S02]  /*16630*/  SHFL.IDX PT, R4, R5, 0x2, 0x1c1f ;  /* 0x005c1f0005047f89 */ /* 0x0022a400000e0000 */
.L_x_451:
[----:B------:R-:W-:Y:S05]  /*16640*/  BRA.DIV ~URZ, `(.L_x_373) ;  /* 0x000045d27f007947 */ /* 0x000fea000b800000 */
[----:B----4-:R4:W1:Y:S02]  /*16650*/  SHFL.IDX PT, R0, R12, 0x2, 0x1c1f ;  /* 0x005c1f000c007f89 */ /* 0x01086400000e0000 */
.L_x_452:
[----:B------:R-:W5:Y:S01]  /*16660*/  LDL R2, [R1+0x70] ;  /* 0x0000700001027983 */ /* 0x000f620000100800 */
[----:B------:R-:W-:Y:S01]  /*16670*/  BSSY B0, `(.L_x_374) ;  /* 0x0000033000007945 */ /* 0x000fe20003800000 */
[----:B-----5:R-:W-:-:S13]  /*16680*/  LOP3.LUT P0, RZ, R2, 0x1, RZ, 0xc0, !PT ;  /* 0x0000000102ff7812 */ /* 0x020fda000780c0ff */
        /* <DEDUP_REMOVED lines=18> */
[----:B----4-:R-:W-:Y:S02]  /*167b0*/  ISETP.GE.AND P4, PT, R21, c[0x0][0x3c8], PT ;  /* 0x0000f20015007a0c */ /* 0x010fe40003f86270 */
[----:B--2---:R-:W-:-:S07]  /*167c0*/  ISETP.GE.AND P5, PT, R10, c[0x0][0x3c8], PT ;  /* 0x0000f2000a007a0c */ /* 0x004fce0003fa6270 */
[----:B-1----:R-:W-:Y:S02]  /*167d0*/  @!P1 IMAD.MOV.U32 R6, RZ, RZ, R0 ;  /* 0x000000ffff069224 */ /* 0x002fe400078e0000 */
[----:B------:R-:W-:Y:S01]  /*167e0*/  @!P1 IMAD.MOV.U32 R7, RZ, RZ, R4 ;  /* 0x000000ffff079224 */ /* 0x000fe200078e0004 */
[----:B------:R-:W-:-:S03]  /*167f0*/  @!P0 LEA R2, P2, R23, R0, 0x2 ;  /* 0x0000000017028211 */ /* 0x000fc600078410ff */
[----:B------:R-:W-:Y:S01]  /*16800*/  @!P1 IMAD.WIDE R8, R8, 0x4, R6 ;  /* 0x0000000408089825 */ /* 0x000fe200078e0206 */
[----:B------:R-:W-:Y:S02]  /*16810*/  @!P0 LEA.HI.X R3, R23, R4, R24, 0x2, P2 ;  /* 0x0000000417038211 */ /* 0x000fe400010f1418 */
[----:B------:R-:W-:Y:S02]  /*16820*/  ISETP.GE.AND P2, PT, R17, c[0x0][0x3c8], PT ;  /* 0x0000f20011007a0c */ /* 0x000fe40003f46270 */
[----:B------:R-:W-:Y:S01]  /*16830*/  @!P1 ST.E.64 [R8.64], R42 ;  /* 0x0000002a08009985 */ /* 0x000fe2000c101b08 */
[----:B------:R-:W-:Y:S02]  /*16840*/  @!P4 LEA R6, P6, R21, R0, 0x2 ;  /* 0x000000001506c211 */ /* 0x000fe400078c10ff */
[----:B------:R-:W-:Y:S01]  /*16850*/  ISETP.GE.AND P3, PT, R19, c[0x0][0x3c8], PT ;  /* 0x0000f20013007a0c */ /* 0x000fe20003f66270 */
[----:B------:R1:W-:Y:S01]  /*16860*/  @!P0 ST.E.64 [R2.64], R32 ;  /* 0x0000002002008985 */ /* 0x0003e2000c101b08 */
[----:B------:R-:W-:-:S02]  /*16870*/  ISETP.GE.AND P1, PT, R15, c[0x0][0x3c8], PT ;  /* 0x0000f2000f007a0c */ /* 0x000fc40003f26270 */
[----:B------:R-:W-:Y:S02]  /*16880*/  ISETP.GE.AND P0, PT, R13, c[0x0][0x3c8], PT ;  /* 0x0000f2000d007a0c */ /* 0x000fe40003f06270 */
[----:B------:R-:W-:-:S05]  /*16890*/  @!P4 LEA.HI.X R7, R21, R4, R22, 0x2, P6 ;  /* 0x000000041507c211 */ /* 0x000fca00030f1416 */
[----:B------:R2:W-:Y:S01]  /*168a0*/  @!P4 ST.E.64 [R6.64], R34 ;  /* 0x000000220600c985 */ /* 0x0005e2000c101b08 */
[CC--:B-1----:R-:W-:Y:S02]  /*168b0*/  @!P5 LEA R2, P6, R10.reuse, R0.reuse, 0x2 ;  /* 0x000000000a02d211 */ /* 0x0c2fe400078c10ff */
[----:B------:R-:W-:Y:S02]  /*168c0*/  @!P2 LEA R8, P4, R17, R0, 0x2 ;  /* 0x000000001108a211 */ /* 0x000fe400078810ff */
[----:B------:R-:W-:Y:S02]  /*168d0*/  @!P5 LEA.HI.X R3, R10, R4, R11, 0x2, P6 ;  /* 0x000000040a03d211 */ /* 0x000fe400030f140b */
[----:B------:R-:W-:Y:S02]  /*168e0*/  @!P3 LEA R10, P6, R19, R0, 0x2 ;  /* 0x00000000130ab211 */ /* 0x000fe400078c10ff */
[-C--:B------:R-:W-:Y:S01]  /*168f0*/  @!P2 LEA.HI.X R9, R17, R4.reuse, R18, 0x2, P4 ;  /* 0x000000041109a211 */ /* 0x080fe200020f1412 */
[----:B------:R1:W-:Y:S01]  /*16900*/  @!P5 ST.E.64 [R2.64], R36 ;  /* 0x000000240200d985 */ /* 0x0003e2000c101b08 */
[----:B------:R-:W-:-:S02]  /*16910*/  @!P3 LEA.HI.X R11, R19, R4, R20, 0x2, P6 ;  /* 0x00000004130bb211 */ /* 0x000fc400030f1414 */
[----:B--2---:R-:W-:-:S04]  /*16920*/  @!P1 LEA R6, P5, R15, R0, 0x2 ;  /* 0x000000000f069211 */ /* 0x004fc800078a10ff */
[----:B------:R-:W-:Y:S01]  /*16930*/  @!P1 LEA.HI.X R7, R15, R4, R16, 0x2, P5 ;  /* 0x000000040f079211 */ /* 0x000fe200028f1410 */
[----:B------:R2:W-:Y:S04]  /*16940*/  @!P3 ST.E.64 [R10.64], R54 ;  /* 0x000000360a00b985 */ /* 0x0005e8000c101b08 */
[----:B------:R2:W-:Y:S04]  /*16950*/  @!P2 ST.E.64 [R8.64], R50 ;  /* 0x000000320800a985 */ /* 0x0005e8000c101b08 */
[----:B------:R2:W-:Y:S01]  /*16960*/  @!P1 ST.E.64 [R6.64], R38 ;  /* 0x0000002606009985 */ /* 0x0005e2000c101b08 */
[----:B-1----:R-:W-:-:S04]  /*16970*/  @!P0 LEA R2, P4, R13, R0, 0x2 ;  /* 0x000000000d028211 */ /* 0x002fc800078810ff */
[----:B------:R-:W-:-:S05]  /*16980*/  @!P0 LEA.HI.X R3, R13, R4, R14, 0x2, P4 ;  /* 0x000000040d038211 */ /* 0x000fca00020f140e */
[----:B------:R2:W-:Y:S04]  /*16990*/  @!P0 ST.E.64 [R2.64], R26 ;  /* 0x0000001a02008985 */ /* 0x0005e8000c101b08 */
.L_x_375:
[----:B------:R-:W-:Y:S05]  /*169a0*/  BSYNC B0 ;  /* 0x0000000000007941 */ /* 0x000fea0003800000 */
.L_x_374:
[----:B------:R-:W-:Y:S05]  /*169b0*/  BRA.DIV ~URZ, `(.L_x_376) ;  /* 0x000042d27f007947 */ /* 0x000fea000b800000 */
[----:B--2---:R2:W3:Y:S04]  /*169c0*/  SHFL.IDX PT, R4, R5, 0x3, 0x1c1f ;  /* 0x007c1f0005047f89 */ /* 0x0044e800000e0000 */
[----:B-1----:R2:W1:Y:S02]  /*169d0*/  SHFL.IDX PT, R0, R12, 0x3, 0x1c1f ;  /* 0x007c1f000c007f89 */ /* 0x00246400000e0000 */
.L_x_453:
[----:B------:R-:W5:Y:S02]  /*169e0*/  LDL R2, [R1+0x70] ;  /* 0x0000700001027983 */ /* 0x000f640000100800 */
[----:B-----5:R-:W-:-:S13]  /*169f0*/  LOP3.LUT P0, RZ, R2, 0x2, RZ, 0xc0, !PT ;  /* 0x0000000202ff7812 */ /* 0x020fda000780c0ff */
[----:B------:R-:W-:Y:S05]  /*16a00*/  @P0 BRA `(.L_x_364) ;  /* 0x00000f2000000947 */ /* 0x000fea0003800000 */
[----:B------:R-:W5:Y:S04]  /*16a10*/  LDL R6, [R1+0x74] ;  /* 0x0000740001067983 */ /* 0x000f680000100800 */
[----:B--2---:R-:W2:Y:S04]  /*16a20*/  LDL R10, [R1+0x6c] ;  /* 0x00006c00010a7983 */ /* 0x004ea80000100800 */
[----:B----4-:R-:W4:Y:S04]  /*16a30*/  LDL R18, [R1+0x64] ;  /* 0x0000640001127983 */ /* 0x010f280000100800 */
[----:B---3--:R-:W3:Y:S04]  /*16a40*/  LDL R8, [R1+0x68] ;  /* 0x0000680001087983 */ /* 0x008ee80000100800 */
[----:B------:R-:W3:Y:S04]  /*16a50*/  LDL R11, [R1+0xb8] ;  /* 0x0000b800010b7983 */ /* 0x000ee80000100800 */
        /* <DEDUP_REMOVED lines=8> */
[----:B------:R-:W3:Y:S01]  /*16ae0*/  LDL R5, [R1+0x54] ;  /* 0x0000540001057983 */ /* 0x000ee20000100800 */
[----:B-----5:R-:W-:-:S02]  /*16af0*/  ISETP.GE.AND P0, PT, R6, c[0x0][0x3c8], PT ;  /* 0x0000f20006007a0c */ /* 0x020fc40003f06270 */
[----:B--2---:R-:W-:-:S11]  /*16b00*/  ISETP.GE.AND P5, PT, R10, c[0x0][0x3c8], PT ;  /* 0x0000f2000a007a0c */ /* 0x004fd60003fa6270 */
[----:B-1----:R-:W-:Y:S02]  /*16b10*/  @!P0 IMAD.MOV.U32 R2, RZ, RZ, R0 ;  /* 0x000000ffff028224 */ /* 0x002fe400078e0000 */
[----:B------:R-:W-:Y:S01]  /*16b20*/  @!P0 IMAD.MOV.U32 R3, RZ, RZ, R4 ;  /* 0x000000ffff038224 */ /* 0x000fe200078e0004 */
[----:B----4-:R-:W-:-:S03]  /*16b30*/  ISETP.GE.AND P3, PT, R18, c[0x0][0x3c8], PT ;  /* 0x0000f20012007a0c */ /* 0x010fc60003f66270 */
[----:B------:R-:W-:Y:S01]  /*16b40*/  @!P0 IMAD.WIDE R2, R6, 0x4, R2 ;  /* 0x0000000406028825 */ /* 0x000fe200078e0202 */
[----:B---3--:R-:W-:-:S04]  /*16b50*/  ISETP.GE.AND P4, PT, R8, c[0x0][0x3c8], PT ;  /* 0x0000f20008007a0c */ /* 0x008fc80003f86270 */
[----:B------:R1:W-:Y:S01]  /*16b60*/  @!P0 ST.E.64 [R2.64], R30 ;  /* 0x0000001e02008985 */ /* 0x0003e2000c101b08 */
[----:B------:R-:W-:-:S04]  /*16b70*/  @!P5 LEA R6, P0, R10, R0, 0x2 ;  /* 0x000000000a06d211 */ /* 0x000fc800078010ff */
[----:B------:R-:W-:-:S05]  /*16b80*/  @!P5 LEA.HI.X R7, R10, R4, R11, 0x2, P0 ;  /* 0x000000040a07d211 */ /* 0x000fca00000f140b */
[----:B------:R-:W-:Y:S01]  /*16b90*/  @!P5 ST.E.64 [R6.64], R44 ;  /* 0x0000002c0600d985 */ /* 0x000fe2000c101b08 */
[-C--:B------:R-:W-:Y:S02]  /*16ba0*/  @!P3 LEA R10, P5, R18, R0.reuse, 0x2 ;  /* 0x00000000120ab211 */ /* 0x080fe400078a10ff */
[----:B------:R-:W-:Y:S02]  /*16bb0*/  ISETP.GE.AND P2, PT, R16, c[0x0][0x3c8], PT ;  /* 0x0000f20010007a0c */ /* 0x000fe40003f46270 */
[----:B------:R-:W-:Y:S02]  /*16bc0*/  ISETP.GE.AND P1, PT, R14, c[0x0][0x3c8], PT ;  /* 0x0000f2000e007a0c */ /* 0x000fe40003f26270 */
[----:B------:R-:W-:Y:S02]  /*16bd0*/  ISETP.GE.AND P0, PT, R12, c[0x0][0x3c8], PT ;  /* 0x0000f2000c007a0c */ /* 0x000fe40003f06270 */
[----:B-1----:R-:W-:-:S04]  /*16be0*/  @!P4 LEA R2, P6, R8, R0, 0x2 ;  /* 0x000000000802c211 */ /* 0x002fc800078c10ff */
[----:B------:R-:W-:-:S05]  /*16bf0*/  @!P4 LEA.HI.X R3, R8, R4, R9, 0x2, P6 ;  /* 0x000000040803c211 */ /* 0x000fca00030f1409 */
[----:B------:R1:W-:Y:S01]  /*16c00*/  @!P4 ST.E.64 [R2.64], R48 ;  /* 0x000000300200c985 */ /* 0x0003e2000c101b08 */
[----:B------:R-:W-:-:S04]  /*16c10*/  @!P2 LEA R8, P6, R16, R0, 0x2 ;  /* 0x000000001008a211 */ /* 0x000fc800078c10ff */
[----:B------:R-:W-:Y:S02]  /*16c20*/  @!P2 LEA.HI.X R9, R16, R4, R17, 0x2, P6 ;  /* 0x000000041009a211 */ /* 0x000fe400030f1411 */
[----:B-1----:R-:W-:-:S04]  /*16c30*/  P2R R2, PR, RZ, 0x20 ;  /* 0x00000020ff027803 */ /* 0x002fc80000000000 */
[----:B------:R-:W-:Y:S02]  /*16c40*/  ISETP.NE.AND P4, PT, R2, RZ, PT ;  /* 0x000000ff0200720c */ /* 0x000fe40003f85270 */
[----:B------:R-:W-:Y:S02]  /*16c50*/  @!P1 LEA R6, P5, R14, R0, 0x2 ;  /* 0x000000000e069211 */ /* 0x000fe400078a10ff */
[----:B------:R-:W-:Y:S02]  /*16c60*/  @!P3 LEA.HI.X R11, R18, R4, R19, 0x2, P4 ;  /* 0x00000004120bb211 */ /* 0x000fe400020f1413 */
[----:B------:R-:W-:Y:S02]  /*16c70*/  @!P0 LEA R2, P4, R12, R0, 0x2 ;  /* 0x000000000c028211 */ /* 0x000fe400078810ff */
[-C--:B------:R-:W-:Y:S02]  /*16c80*/  @!P1 LEA.HI.X R7, R14, R4.reuse, R15, 0x2, P5 ;  /* 0x000000040e079211 */ /* 0x080fe400028f140f */
[----:B------:R-:W-:Y:S01]  /*16c90*/  @!P0 LEA.HI.X R3, R12, R4, R13, 0x2, P4 ;  /* 0x000000040c038211 */ /* 0x000fe200020f140d */
[----:B------:R1:W-:Y:S04]  /*16ca0*/  @!P3 ST.E.64 [R10.64], R62 ;  /* 0x0000003e0a00b985 */ /* 0x0003e8000c101b08 */
[----:B------:R1:W-:Y:S04]  /*16cb0*/  @!P2 ST.E.64 [R8.64], R60 ;  /* 0x0000003c0800a985 */ /* 0x0003e8000c101b08 */
[----:B------:R1:W-:Y:S04]  /*16cc0*/  @!P1 ST.E.64 [R6.64], R52 ;  /* 0x0000003406009985 */ /* 0x0003e8000c101b08 */
[----:B------:R1:W-:Y:S01]  /*16cd0*/  @!P0 ST.E.64 [R2.64], R40 ;  /* 0x0000002802008985 */ /* 0x0003e2000c101b08 */
[----:B------:R-:W-:-:S13]  /*16ce0*/  ISETP.GE.AND P0, PT, R5, c[0x0][0x3c8], PT ;  /* 0x0000f20005007a0c */ /* 0x000fda0003f06270 */
[----:B------:R-:W-:Y:S05]  /*16cf0*/  @P0 BRA `(.L_x_364) ;  /* 0x00000c3000000947 */ /* 0x000fea0003800000 */
[----:B------:R-:W2:Y:S01]  /*16d00*/  LDL R12, [R1+0xa0] ;  /* 0x0000a000010c7983 */ /* 0x000ea20000100800 */
[----:B-1----:R-:W-:-:S04]  /*16d10*/  LEA R2, P0, R5, R0, 0x2 ;  /* 0x0000000005027211 */ /* 0x002fc800078010ff */
[----:B--2---:R-:W-:-:S05]  /*16d20*/  LEA.HI.X R3, R5, R4, R12, 0x2, P0 ;  /* 0x0000000405037211 */ /* 0x004fca00000f140c */
[----:B------:R1:W-:Y:S01]  /*16d30*/  ST.E.64 [R2.64], R28 ;  /* 0x0000001c02007985 */ /* 0x0003e2000c101b08 */
[----:B------:R-:W-:Y:S05]  /*16d40*/  BRA `(.L_x_364) ;  /* 0x00000be000007947 */ /* 0x000fea0003800000 */
.L_x_349:
[----:B------:R-:W2:Y:S04]  /*16d50*/  LDL.LU R0, [R1+0x48] ;  /* 0x0000480001007983 */ /* 0x000ea80000300800 */
[----:B------:R-:W3:Y:S01]  /*16d60*/  LDL.LU R7, [R1+0x4c] ;  /* 0x00004c0001077983 */ /* 0x000ee20000300800 */
[----:B------:R-:W-:Y:S02]  /*16d70*/  ISETP.NE.U32.AND P0, PT, RZ, c[0x0][0x508], PT ;  /* 0x00014200ff007a0c */ /* 0x000fe40003f05070 */
[----:B------:R-:W-:Y:S01]  /*16d80*/  ISETP.NE.U32.AND P3, PT, RZ, c[0x0][0x500], PT ;  /* 0x00014000ff007a0c */ /* 0x000fe20003f65070 */
[----:B------:R-:W4:Y:S01]  /*16d90*/  LDL.LU R6, [R1+0x7c] ;  /* 0x00007c0001067983 */ /* 0x000f220000300800 */
[----:B------:R-:W-:Y:S01]  /*16da0*/  ISETP.NE.AND.EX P2, PT, RZ, c[0x0][0x50c], PT, P0 ;  /* 0x00014300ff007a0c */ /* 0x000fe20003f45300 */
[----:B------:R-:W-:Y:S01]  /*16db0*/  IMAD.MOV.U32 R19, RZ, RZ, c[0x0][0x388] ;  /* 0x0000e200ff137624 */ /* 0x000fe200078e00ff */
[----:B------:R-:W-:-:S02]  /*16dc0*/  ISETP.NE.AND.EX P3, PT, RZ, c[0x0][0x504], PT, P3 ;  /* 0x00014100ff007a0c */ /* 0x000fc40003f65330 */
[----:B--2---:R-:W-:-:S09]  /*16dd0*/  IADD3 R2, P1, R0, c[0x0][0x500], RZ ;  /* 0x0001400000027a10 */ /* 0x004fd20007f3e0ff */
[----:B------:R-:W-:Y:S01]  /*16de0*/  @P2 IADD3 R4, P0, R0, c[0x0][0x508], RZ ;  /* 0x0001420000042a10 */ /* 0x000fe20007f1e0ff */
[----:B------:R-:W-:Y:S01]  /*16df0*/  IMAD.MOV.U32 R0, RZ, RZ, RZ ;  /* 0x000000ffff007224 */ /* 0x000fe200078e00ff */
        /* <DEDUP_REMOVED lines=8> */
[----:B-1----:R1:W2:Y:S04]  /*16e80*/  LDG.E R4, [R2.64] ;  /* 0x0000000802047981 */ /* 0x0022a8000c1e1900 */
[----:B-1----:R-:W2:Y:S02]  /*16e90*/  LDG.E R2, [R2.64+0x4] ;  /* 0x0000040802027981 */ /* 0x002ea4000c1e1900 */
[----:B--2--5:R-:W-:Y:S02]  /*16ea0*/  IADD3 R19, -R4, R2, RZ ;  /* 0x0000000204137210 */ /* 0x024fe40007ffe1ff */
.L_x_377:
        /* <DEDUP_REMOVED lines=31> */
[----:B------:R-:W-:-:S04]  /*170a0*/  IMAD.WIDE.U32 R6, R6, R8, RZ ;  /* 0x0000000806067225 */ /* 0x000fc800078e00ff */
[----:B------:R-:W-:Y:S01]  /*170b0*/  IMAD.IADD R11, R7, 0x1, R11 ;  /* 0x00000001070b7824 */ /* 0x000fe200078e020b */
[----:B------:R-:W-:Y:S01]  /*170c0*/  IADD3 R7, R5, R10, RZ ;  /* 0x0000000a05077210 */ /* 0x000fe20007ffe0ff */
[----:B------:R-:W-:-:S05]  /*170d0*/  @P0 IMAD.HI.U32 R20, R16, c[0x0][0x4ec], RZ ;  /* 0x00013b0010140a27 */ /* 0x000fca00078e00ff */
[----:B------:R-:W-:Y:S02]  /*170e0*/  @P0 SHF.R.U32.HI R2, RZ, c[0x0][0x4f0], R20 ;  /* 0x00013c00ff020a19 */ /* 0x000fe40000011614 */
[----:B------:R-:W-:-:S03]  /*170f0*/  IADD3 R20, P1, P0, R4, R6, R0 ;  /* 0x0000000604147210 */ /* 0x000fc6000783e000 */
[----:B------:R-:W-:Y:S01]  /*17100*/  IMAD.MOV R6, RZ, RZ, -R2 ;  /* 0x000000ffff067224 */ /* 0x000fe200078e0a02 */
[----:B------:R-:W-:Y:S02]  /*17110*/  IADD3.X R11, R7, R11, R17, P1, P0 ;  /* 0x0000000b070b7210 */ /* 0x000fe40000fe0411 */
[----:B--2---:R-:W-:-:S05]  /*17120*/  SEL R3, R22, RZ, P2 ;  /* 0x000000ff16037207 */ /* 0x004fca0001000000 */
[-C--:B-----5:R-:W-:Y:S02]  /*17130*/  IMAD R10, R15, R3.reuse, RZ ;  /* 0x000000030f0a7224 */ /* 0x0a0fe400078e02ff */
[----:B------:R-:W-:-:S04]  /*17140*/  IMAD.WIDE.U32 R4, R14, R3, RZ ;  /* 0x000000030e047225 */ /* 0x000fc800078e00ff */
[----:B------:R-:W-:Y:S01]  /*17150*/  IMAD R3, R6, c[0x0][0x4e8], R16 ;  /* 0x00013a0006037a24 */ /* 0x000fe200078e0210 */
[----:B------:R-:W-:Y:S02]  /*17160*/  IADD3 R7, R5, R10, RZ ;  /* 0x0000000a05077210 */ /* 0x000fe40007ffe0ff */
[----:B------:R-:W-:Y:S02]  /*17170*/  IADD3 R4, P1, P0, R2, R20, R4 ;  /* 0x0000001402047210 */ /* 0x000fe4000783e004 */
[----:B------:R-:W-:Y:S01]  /*17180*/  SHF.R.S32.HI R5, RZ, 0x1f, R2 ;  /* 0x0000001fff057819 */ /* 0x000fe20000011402 */
[----:B------:R-:W-:Y:S01]  /*17190*/  IMAD R2, R13, R3, RZ ;  /* 0x000000030d027224 */ /* 0x000fe200078e02ff */
[----:B------:R-:W-:Y:S02]  /*171a0*/  SHF.R.S32.HI R6, RZ, 0x1f, R3 ;  /* 0x0000001fff067819 */ /* 0x000fe40000011403 */
[----:B------:R-:W-:Y:S01]  /*171b0*/  IADD3.X R5, R5, R11, R7, P1, P0 ;  /* 0x0000000b05057210 */ /* 0x000fe20000fe0407 */
[----:B------:R-:W-:-:S02]  /*171c0*/  IMAD.MOV.U32 R7, RZ, RZ, c[0x0][0x4a8] ;  /* 0x00012a00ff077624 */ /* 0x000fc400078e00ff */
[C---:B------:R-:W-:Y:S02]  /*171d0*/  IMAD R6, R12.reuse, R6, R2 ;  /* 0x000000060c067224 */ /* 0x040fe400078e0202 */
        /* <DEDUP_REMOVED lines=9> */
.L_x_379:
[----:B------:R-:W-:Y:S05]  /*17270*/  BSYNC B0 ;  /* 0x0000000000007941 */ /* 0x000fea0003800000 */
.L_x_378:
[----:B------:R-:W-:-:S13]  /*17280*/  ISETP.GT.AND P0, PT, R18, 0x1, PT ;  /* 0x000000011200780c */ /* 0x000fda0003f04270 */
[----:B------:R-:W-:Y:S05]  /*17290*/  @P0 BRA `(.L_x_364) ;  /* 0x0000069000000947 */ /* 0x000fea0003800000 */
[----:B------:R-:W2:Y:S01]  /*172a0*/  LDL.LU R10, [R1+0x2c] ;  /* 0x00002c00010a7983 */ /* 0x000ea20000300800 */
[----:B-1----:R-:W-:Y:S01]  /*172b0*/  MOV R2, c[0x0][0x4e8] ;  /* 0x00013a0000027a02 */ /* 0x002fe20000000f00 */
[----:B------:R-:W-:Y:S01]  /*172c0*/  IMAD R4, R17, c[0x0][0x3a0], RZ ;  /* 0x0000e80011047a24 */ /* 0x000fe200078e02ff */
[----:B------:R-:W-:Y:S01]  /*172d0*/  ISETP.GE.AND P2, PT, R244, c[0x0][0x3c8], PT ;  /* 0x0000f200f4007a0c */ /* 0x000fe20003f46270 */
[----:B------:R-:W1:Y:S01]  /*172e0*/  S2R R12, SR_TID.X ;  /* 0x00000000000c7919 */ /* 0x000e620000002100 */
[----:B------:R-:W-:Y:S01]  /*172f0*/  ISETP.NE.AND P0, PT, R2, 0x1, PT ;  /* 0x000000010200780c */ /* 0x000fe20003f05270 */
[----:B------:R-:W-:-:S04]  /*17300*/  IMAD.WIDE.U32 R2, R0, c[0x0][0x3a0], RZ ;  /* 0x0000e80000027a25 */ /* 0x000fc800078e00ff */
[----:B------:R-:W-:Y:S02]  /*17310*/  IMAD R0, R0, c[0x0][0x3a4], R4 ;  /* 0x0000e90000007a24 */ /* 0x000fe400078e0204 */
[----:B------:R-:W-:-:S03]  /*17320*/  IMAD R5, R21, c[0x0][0x3f0], RZ ;  /* 0x0000fc0015057a24 */ /* 0x000fc600078e02ff */
[----:B------:R-:W-:Y:S01]  /*17330*/  IADD3 R3, R3, R0, RZ ;  /* 0x0000000003037210 */ /* 0x000fe20007ffe0ff */
[----:B------:R-:W-:-:S04]  /*17340*/  IMAD R7, R9, c[0x0][0x3f4], R5 ;  /* 0x0000fd0009077a24 */ /* 0x000fc800078e0205 */
[----:B------:R-:W-:-:S04]  /*17350*/  IMAD.WIDE.U32 R2, R8, c[0x0][0x3e8], R2 ;  /* 0x0000fa0008027a25 */ /* 0x000fc800078e0002 */
[----:B------:R-:W-:-:S04]  /*17360*/  IMAD R3, R8, c[0x0][0x3ec], R3 ;  /* 0x0000fb0008037a24 */ /* 0x000fc800078e0203 */
[----:B------:R-:W-:Y:S01]  /*17370*/  IMAD.WIDE.U32 R2, R9, c[0x0][0x3f0], R2 ;  /* 0x0000fc0009027a25 */ /* 0x000fe200078e0002 */
[----:B-1----:R-:W-:-:S04]  /*17380*/  SHF.R.S32.HI R11, RZ, 0x1f, R12 ;  /* 0x0000001fff0b7819 */ /* 0x002fc8000001140c */
[----:B------:R-:W-:Y:S02]  /*17390*/  IADD3 R3, R3, R7, RZ ;  /* 0x0000000703037210 */ /* 0x000fe40007ffe0ff */
[----:B------:R-:W-:-:S04]  /*173a0*/  LEA.HI R11, R11, R12, RZ, 0x3 ;  /* 0x0000000c0b0b7211 */ /* 0x000fc800078f18ff */
[----:B------:R-:W-:Y:S02]  /*173b0*/  SHF.R.S32.HI R11, RZ, 0x3, R11 ;  /* 0x00000003ff0b7819 */ /* 0x000fe4000001140b */
[----:B--2---:R-:W-:-:S04]  /*173c0*/  LEA R4, R10, R251, 0x7 ;  /* 0x000000fb0a047211 */ /* 0x004fc800078e38ff */
[----:B------:R-:W-:Y:S01]  /*173d0*/  MOV R0, R4 ;  /* 0x0000000400007202 */ /* 0x000fe20000000f00 */
[----:B------:R-:W-:-:S05]  /*173e0*/  @P0 IMAD.HI.U32 R6, R4, c[0x0][0x4ec], RZ ;  /* 0x00013b0004060a27 */ /* 0x000fca00078e00ff */
[----:B------:R-:W-:-:S04]  /*173f0*/  @P0 SHF.R.U32.HI R0, RZ, c[0x0][0x4f0], R6 ;  /* 0x00013c00ff000a19 */ /* 0x000fc80000011606 */
[----:B------:R-:W-:Y:S01]  /*17400*/  SHF.R.S32.HI R6, RZ, 0x1f, R0 ;  /* 0x0000001fff067819 */ /* 0x000fe20000011400 */
[C---:B------:R-:W-:Y:S01]  /*17410*/  IMAD.WIDE.U32 R2, R0.reuse, c[0x0][0x3e0], R2 ;  /* 0x0000f80000027a25 */ /* 0x040fe200078e0002 */
[----:B------:R-:W-:-:S03]  /*17420*/  IADD3 R5, -R0, RZ, RZ ;  /* 0x000000ff00057210 */ /* 0x000fc60007ffe1ff */
[----:B------:R-:W-:Y:S02]  /*17430*/  IMAD R6, R6, c[0x0][0x3e0], RZ ;  /* 0x0000f80006067a24 */ /* 0x000fe400078e02ff */
[----:B------:R-:W-:Y:S02]  /*17440*/  IMAD R4, R5, c[0x0][0x4e8], R4 ;  /* 0x00013a0005047a24 */ /* 0x000fe400078e0204 */
[----:B------:R-:W-:-:S03]  /*17450*/  IMAD R6, R0, c[0x0][0x3e4], R6 ;  /* 0x0000f90000067a24 */ /* 0x000fc600078e0206 */
[----:B------:R-:W-:Y:S02]  /*17460*/  SHF.R.S32.HI R0, RZ, 0x1f, R4 ;  /* 0x0000001fff007819 */ /* 0x000fe40000011404 */
[----:B------:R-:W-:-:S03]  /*17470*/  IADD3 R3, R3, R6, RZ ;  /* 0x0000000603037210 */ /* 0x000fc60007ffe0ff */
[----:B------:R-:W-:Y:S02]  /*17480*/  IMAD R0, R0, c[0x0][0x3d8], RZ ;  /* 0x0000f60000007a24 */ /* 0x000fe400078e02ff */
[----:B------:R-:W-:-:S04]  /*17490*/  IMAD.WIDE.U32 R2, R4, c[0x0][0x3d8], R2 ;  /* 0x0000f60004027a25 */ /* 0x000fc800078e0002 */
[----:B------:R-:W-:Y:S01]  /*174a0*/  IMAD R4, R4, c[0x0][0x3dc], R0 ;  /* 0x0000f70004047a24 */ /* 0x000fe200078e0200 */
[----:B------:R-:W-:Y:S02]  /*174b0*/  LEA R6, P0, R2, c[0x0][0x380], 0x1 ;  /* 0x0000e00002067a11 */ /* 0x000fe400078008ff */
[----:B------:R-:W-:Y:S02]  /*174c0*/  LEA R0, R10, R11, 0x7 ;  /* 0x0000000b0a007211 */ /* 0x000fe400078e38ff */
[----:B------:R-:W-:-:S04]  /*174d0*/  IADD3 R4, R3, R4, RZ ;  /* 0x0000000403047210 */ /* 0x000fc80007ffe0ff */
[----:B------:R-:W-:Y:S01]  /*174e0*/  LEA.HI.X R5, R2, c[0x0][0x384], R4, 0x1, P0 ;  /* 0x0000e10002057a11 */ /* 0x000fe200000f0c04 */
[----:B------:R-:W-:Y:S05]  /*174f0*/  BRA.DIV ~URZ, `(.L_x_380) ;  /* 0x000038627f007947 */ /* 0x000fea000b800000 */
[----:B------:R1:W2:Y:S02]  /*17500*/  SHFL.IDX PT, R7, R5, RZ, 0x181f ;  /* 0x00181fff05077589 */ /* 0x0002a400000e0000 */
.L_x_454:
[----:B------:R-:W-:Y:S05]  /*17510*/  BRA.DIV ~URZ, `(.L_x_381) ;  /* 0x000038b27f007947 */ /* 0x000fea000b800000 */
[----:B------:R3:W4:Y:S02]  /*17520*/  SHFL.IDX PT, R2, R6, RZ, 0x181f ;  /* 0x00181fff06027589 */ /* 0x00072400000e0000 */
.L_x_455:
[----:B------:R-:W-:-:S05]  /*17530*/  IMAD R4, R19, c[0x0][0x4e8], RZ ;  /* 0x00013a0013047a24 */ /* 0x000fca00078e02ff */
[----:B------:R-:W-:-:S13]  /*17540*/  ISETP.GE.OR P0, PT, R0, R4, P2 ;  /* 0x000000040000720c */ /* 0x000fda0001706670 */
[----:B----4-:R-:W-:-:S04]  /*17550*/  @!P0 LEA R2, P1, R244, R2, 0x1 ;  /* 0x00000002f4028211 */ /* 0x010fc800078208ff */
[----:B--2---:R-:W-:-:S05]  /*17560*/  @!P0 LEA.HI.X R3, R244, R7, R245, 0x1, P1 ;  /* 0x00000007f4038211 */ /* 0x004fca00008f0cf5 */
[----:B------:R2:W-:Y:S01]  /*17570*/  @!P0 ST.E.128 [R2.64], RZ ;  /* 0x000000ff02008985 */ /* 0x0005e2000c101d08 */
[----:B------:R-:W-:Y:S05]  /*17580*/  BRA.DIV ~URZ, `(.L_x_382) ;  /* 0x000038b27f007947 */ /* 0x000fea000b800000 */
[----:B------:R4:W1:Y:S04]  /*17590*/  SHFL.IDX PT, R7, R5, 0x1, 0x181f ;  /* 0x00381f0005077f89 */ /* 0x00086800000e0000 */
[----:B--2---:R4:W2:Y:S02]  /*175a0*/  SHFL.IDX PT, R2, R6, 0x1, 0x181f ;  /* 0x00381f0006027f89 */ /* 0x0048a400000e0000 */
.L_x_456:
[----:B------:R-:W-:-:S04]  /*175b0*/  IADD3 R3, R0, 0x10, RZ ;  /* 0x0000001000037810 */ /* 0x000fc80007ffe0ff */
[----:B------:R-:W-:-:S13]  /*175c0*/  ISETP.GE.OR P0, PT, R3, R4, P2 ;  /* 0x000000040300720c */ /* 0x000fda0001706670 */
[----:B--2---:R-:W-:-:S04]  /*175d0*/  @!P0 LEA R2, P1, R244, R2, 0x1 ;  /* 0x00000002f4028211 */ /* 0x004fc800078208ff */
[----:B-1----:R-:W-:-:S05]  /*175e0*/  @!P0 LEA.HI.X R3, R244, R7, R245, 0x1, P1 ;  /* 0x00000007f4038211 */ /* 0x002fca00008f0cf5 */
[----:B------:R1:W-:Y:S01]  /*175f0*/  @!P0 ST.E.128 [R2.64], RZ ;  /* 0x000000ff02008985 */ /* 0x0003e2000c101d08 */
[----:B------:R-:W-:Y:S05]  /*17600*/  BRA.DIV ~URZ, `(.L_x_383) ;  /* 0x000039027f007947 */ /* 0x000fea000b800000 */
[----:B------:R2:W1:Y:S02]  /*17610*/  SHFL.IDX PT, R7, R5, 0x2, 0x181f ;  /* 0x00581f0005077f89 */ /* 0x00046400000e0000 */
.L_x_457:
[----:B------:R-:W-:Y:S05]  /*17620*/  BRA.DIV ~URZ, `(.L_x_384) ;  /* 0x000039527f007947 */ /* 0x000fea000b800000 */
[----:B-1----:R1:W2:Y:S02]  /*17630*/  SHFL.IDX PT, R2, R6, 0x2, 0x181f ;  /* 0x00581f0006027f89 */ /* 0x0022a400000e0000 */
.L_x_458:
[----:B------:R-:W-:-:S04]  /*17640*/  IADD3 R3, R0, 0x20, RZ ;  /* 0x0000002000037810 */ /* 0x000fc80007ffe0ff */
[----:B------:R-:W-:-:S13]  /*17650*/  ISETP.GE.OR P0, PT, R3, R4, P2 ;  /* 0x000000040300720c */ /* 0x000fda0001706670 */
[----:B--2---:R-:W-:-:S04]  /*17660*/  @!P0 LEA R2, P1, R244, R2, 0x1 ;  /* 0x00000002f4028211 */ /* 0x004fc800078208ff */
[----:B------:R-:W-:-:S05]  /*17670*/  @!P0 LEA.HI.X R3, R244, R7, R245, 0x1, P1 ;  /* 0x00000007f4038211 */ /* 0x000fca00008f0cf5 */
[----:B------:R2:W-:Y:S01]  /*17680*/  @!P0 ST.E.128 [R2.64], RZ ;  /* 0x000000ff02008985 */ /* 0x0005e2000c101d08 */
[----:B------:R-:W-:Y:S05]  /*17690*/  BRA.DIV ~URZ, `(.L_x_385) ;  /* 0x000039527f007947 */ /* 0x000fea000b800000 */
[----:B------:R1:W2:Y:S04]  /*176a0*/  SHFL.IDX PT, R7, R5, 0x3, 0x181f ;  /* 0x00781f0005077f89 */ /* 0x0002a800000e0000 */
[----:B--2---:R1:W2:Y:S02]  /*176b0*/  SHFL.IDX PT, R2, R6, 0x3, 0x181f ;  /* 0x00781f0006027f89 */ /* 0x0042a400000e0000 */
.L_x_459:
[----:B------:R-:W-:-:S04]  /*176c0*/  IADD3 R3, R0, 0x30, RZ ;  /* 0x0000003000037810 */ /* 0x000fc80007ffe0ff */
[----:B------:R-:W-:-:S13]  /*176d0*/  ISETP.GE.OR P0, PT, R3, R4, P2 ;  /* 0x000000040300720c */ /* 0x000fda0001706670 */
[----:B--2---:R-:W-:-:S04]  /*176e0*/  @!P0 LEA R2, P1, R244, R2, 0x1 ;  /* 0x00000002f4028211 */ /* 0x004fc800078208ff */
[----:B------:R-:W-:-:S05]  /*176f0*/  @!P0 LEA.HI.X R3, R244, R7, R245, 0x1, P1 ;  /* 0x00000007f4038211 */ /* 0x000fca00008f0cf5 */
[----:B------:R2:W-:Y:S01]  /*17700*/  @!P0 ST.E.128 [R2.64], RZ ;  /* 0x000000ff02008985 */ /* 0x0005e2000c101d08 */
[----:B------:R-:W-:Y:S05]  /*17710*/  BRA.DIV ~URZ, `(.L_x_386) ;  /* 0x000039a27f007947 */ /* 0x000fea000b800000 */
[----:B------:R1:W2:Y:S02]  /*17720*/  SHFL.IDX PT, R7, R5, 0x4, 0x181f ;  /* 0x00981f0005077f89 */ /* 0x0002a400000e0000 */
.L_x_460:
[----:B------:R-:W-:Y:S05]  /*17730*/  BRA.DIV ~URZ, `(.L_x_387) ;  /* 0x000039f27f007947 */ /* 0x000fea000b800000 */
[----:B--2---:R2:W1:Y:S02]  /*17740*/  SHFL.IDX PT, R2, R6, 0x4, 0x181f ;  /* 0x00981f0006027f89 */ /* 0x00446400000e0000 */
.L_x_461:
[----:B------:R-:W-:-:S04]  /*17750*/  IADD3 R3, R0, 0x40, RZ ;  /* 0x0000004000037810 */ /* 0x000fc80007ffe0ff */
[----:B------:R-:W-:-:S13]  /*17760*/  ISETP.GE.OR P0, PT, R3, R4, P2 ;  /* 0x000000040300720c */ /* 0x000fda0001706670 */
[----:B-1----:R-:W-:-:S04]  /*17770*/  @!P0 LEA R2, P1, R244, R2, 0x1 ;  /* 0x00000002f4028211 */ /* 0x002fc800078208ff */
[----:B------:R-:W-:-:S05]  /*17780*/  @!P0 LEA.HI.X R3, R244, R7, R245, 0x1, P1 ;  /* 0x00000007f4038211 */ /* 0x000fca00008f0cf5 */
[----:B------:R1:W-:Y:S01]  /*17790*/  @!P0 ST.E.128 [R2.64], RZ ;  /* 0x000000ff02008985 */ /* 0x0003e2000c101d08 */
[----:B------:R-:W-:Y:S05]  /*177a0*/  BRA.DIV ~URZ, `(.L_x_388) ;  /* 0x000039f27f007947 */ /* 0x000fea000b800000 */
[----:B------:R1:W2:Y:S04]  /*177b0*/  SHFL.IDX PT, R7, R5, 0x5, 0x181f ;  /* 0x00b81f0005077f89 */ /* 0x0002a800000e0000 */
[----:B-1----:R1:W3:Y:S02]  /*177c0*/  SHFL.IDX PT, R2, R6, 0x5, 0x181f ;  /* 0x00b81f0006027f89 */ /* 0x0022e400000e0000 */
.L_x_462:
[----:B------:R-:W-:-:S04]  /*177d0*/  IADD3 R3, R0, 0x50, RZ ;  /* 0x0000005000037810 */ /* 0x000fc80007ffe0ff */
[----:B------:R-:W-:-:S13]  /*177e0*/  ISETP.GE.OR P0, PT, R3, R4, P2 ;  /* 0x000000040300720c */ /* 0x000fda0001706670 */
[----:B---3--:R-:W-:-:S04]  /*177f0*/  @!P0 LEA R2, P1, R244, R2, 0x1 ;  /* 0x00000002f4028211 */ /* 0x008fc800078208ff */
[----:B--2---:R-:W-:-:S05]  /*17800*/  @!P0 LEA.HI.X R3, R244, R7, R245, 0x1, P1 ;  /* 0x00000007f4038211 */ /* 0x004fca00008f0cf5 */
[----:B------:R2:W-:Y:S01]  /*17810*/  @!P0 ST.E.128 [R2.64], RZ ;  /* 0x000000ff02008985 */ /* 0x0005e2000c101d08 */
[----:B------:R-:W-:Y:S05]  /*17820*/  BRA.DIV ~URZ, `(.L_x_389) ;  /* 0x00003a427f007947 */ /* 0x000fea000b800000 */
[----:B------:R3:W1:Y:S02]  /*17830*/  SHFL.IDX PT, R7, R5, 0x6, 0x181f ;  /* 0x00d81f0005077f89 */ /* 0x00066400000e0000 */
.L_x_463:
[----:B------:R-:W-:Y:S05]  /*17840*/  BRA.DIV ~URZ, `(.L_x_390) ;  /* 0x00003a927f007947 */ /* 0x000fea000b800000 */
[----:B--2---:R2:W3:Y:S02]  /*17850*/  SHFL.IDX PT, R2, R6, 0x6, 0x181f ;  /* 0x00d81f0006027f89 */ /* 0x0044e400000e0000 */
.L_x_464:
[----:B------:R-:W-:-:S04]  /*17860*/  IADD3 R3, R0, 0x60, RZ ;  /* 0x0000006000037810 */ /* 0x000fc80007ffe0ff */
[----:B------:R-:W-:-:S13]  /*17870*/  ISETP.GE.OR P0, PT, R3, R4, P2 ;  /* 0x000000040300720c */ /* 0x000fda0001706670 */
[----:B---3--:R-:W-:-:S04]  /*17880*/  @!P0 LEA R2, P1, R244, R2, 0x1 ;  /* 0x00000002f4028211 */ /* 0x008fc800078208ff */
[----:B-1----:R-:W-:-:S05]  /*17890*/  @!P0 LEA.HI.X R3, R244, R7, R245, 0x1, P1 ;  /* 0x00000007f4038211 */ /* 0x002fca00008f0cf5 */
[----:B------:R1:W-:Y:S01]  /*178a0*/  @!P0 ST.E.128 [R2.64], RZ ;  /* 0x000000ff02008985 */ /* 0x0003e2000c101d08 */
[----:B------:R-:W-:Y:S05]  /*178b0*/  BRA.DIV ~URZ, `(.L_x_391) ;  /* 0x00003a927f007947 */ /* 0x000fea000b800000 */
[----:B----4-:R-:W3:Y:S04]  /*178c0*/  SHFL.IDX PT, R5, R5, 0x7, 0x181f ;  /* 0x00f81f0005057f89 */ /* 0x010ee800000e0000 */
[----:B-1----:R1:W4:Y:S02]  /*178d0*/  SHFL.IDX PT, R2, R6, 0x7, 0x181f ;  /* 0x00f81f0006027f89 */ /* 0x00232400000e0000 */
.L_x_465:
[----:B------:R-:W-:-:S04]  /*178e0*/  IADD3 R0, R0, 0x70, RZ ;  /* 0x0000007000007810 */ /* 0x000fc80007ffe0ff */
[----:B------:R-:W-:-:S13]  /*178f0*/  ISETP.GE.OR P0, PT, R0, R4, P2 ;  /* 0x000000040000720c */ /* 0x000fda0001706670 */
[----:B----4-:R-:W-:-:S04]  /*17900*/  @!P0 LEA R2, P1, R244, R2, 0x1 ;  /* 0x00000002f4028211 */ /* 0x010fc800078208ff */
[----:B---3--:R-:W-:-:S05]  /*17910*/  @!P0 LEA.HI.X R3, R244, R5, R245, 0x1, P1 ;  /* 0x00000005f4038211 */ /* 0x008fca00008f0cf5 */
[----:B------:R3:W-:Y:S04]  /*17920*/  @!P0 ST.E.128 [R2.64], RZ ;  /* 0x000000ff02008985 */ /* 0x0007e8000c101d08 */
.L_x_364:
[----:B------:R-:W-:Y:S05]  /*17930*/  BSYNC B1 ;  /* 0x0000000000017941 */ /* 0x000fea0003800000 */
.L_x_348:
        /* <DEDUP_REMOVED lines=15> */
.L_x_466:
[----:B------:R-:W-:Y:S05]  /*17a30*/  BRA.DIV ~URZ, `(.L_x_394) ;  /* 0x00003a527f007947 */ /* 0x000fea000b800000 */
[----:B------:R3:W1:Y:S02]  /*17a40*/  SHFL.IDX PT, R8, R46, 0x1, 0x1f ;  /* 0x00201f002e087f89 */ /* 0x00066400000e0000 */
.L_x_467:
[----:B------:R-:W5:Y:S01]  /*17a50*/  LDL R0, [R1+0x34] ;  /* 0x0000340001007983 */ /* 0x000f620000100800 */
[----:B------:R-:W-:Y:S02]  /*17a60*/  IMAD.MOV.U32 R6, RZ, RZ, RZ ;  /* 0x000000ffff067224 */ /* 0x000fe400078e00ff */
[----:B-----5:R-:W-:-:S05]  /*17a70*/  IMAD.IADD R0, R0, 0x1, R13 ;  /* 0x0000000100007824 */ /* 0x020fca00078e020d */
[----:B------:R-:W-:-:S13]  /*17a80*/  ISETP.GE.OR P0, PT, R0, c[0x0][0x53c], !P6 ;  /* 0x00014f0000007a0c */ /* 0x000fda0007706670 */
[----:B------:R-:W-:Y:S01]  /*17a90*/  @!P0 MOV R2, 0x4 ;  /* 0x0000000400028802 */ /* 0x000fe20000000f00 */
[----:B------:R-:W-:-:S04]  /*17aa0*/  @!P0 IMAD.MOV.U32 R4, RZ, RZ, 0x4 ;  /* 0x00000004ff048424 */ /* 0x000fc800078e00ff */
[----:B------:R-:W-:-:S04]  /*17ab0*/  @!P0 IMAD.WIDE R4, R0, R4, c[0x0][0x580] ;  /* 0x0001600000048625 */ /* 0x000fc800078e0204 */
[----:B----4-:R-:W-:Y:S01]  /*17ac0*/  @!P0 IMAD.WIDE R2, R0, R2, c[0x0][0x578] ;  /* 0x00015e0000028625 */ /* 0x010fe200078e0202 */
        /* <DEDUP_REMOVED lines=11> */
.L_x_468:
        /* <DEDUP_REMOVED lines=16> */
.L_x_469:
[----:B----4-:R-:W-:Y:S01]  /*17c80*/  IMAD R0, R0, c[0x0][0x538], RZ ;  /* 0x00014e0000007a24 */ /* 0x010fe200078e02ff */
[----:B------:R-:W-:Y:S04]  /*17c90*/  BSSY B1, `(.L_x_397) ;  /* 0x0000084000017945 */ /* 0x000fe80003800000 */
[----:B-1----:R-:W-:-:S04]  /*17ca0*/  IADD3 R8, R0, R8, RZ ;  /* 0x0000000800087210 */ /* 0x002fc80007ffe0ff */
[----:B--2---:R-:W-:-:S13]  /*17cb0*/  ISETP.GT.AND P0, PT, R8, R9, PT ;  /* 0x000000090800720c */ /* 0x004fda0003f04270 */
[----:B------:R-:W-:Y:S05]  /*17cc0*/  @P0 BRA `(.L_x_398) ;  /* 0x0000025000000947 */ /* 0x000fea0003800000 */
.L_x_402:
        /* <DEDUP_REMOVED lines=8> */
[----:B---3--:R-:W-:Y:S02]  /*17d50*/  @!P0 MOV R4, 0x4 ;  /* 0x0000000400048802 */ /* 0x008fe40000000f00 */
[----:B------:R-:W-:-:S03]  /*17d60*/  @!P0 MOV R2, 0x4 ;  /* 0x0000000400028802 */ /* 0x000fc60000000f00 */
[----:B------:R-:W-:-:S04]  /*17d70*/  @!P0 IMAD.WIDE R4, R0, R4, c[0x0][0x580] ;  /* 0x0001600000048625 */ /* 0x000fc800078e0204 */
[----:B------:R-:W-:Y:S01]  /*17d80*/  @!P0 IMAD.WIDE R2, R0, R2, c[0x0][0x578] ;  /* 0x00015e0000028625 */ /* 0x000fe200078e0202 */
[----:B------:R-:W2:Y:S04]  /*17d90*/  @!P0 LDG.E R6, [R4.64] ;  /* 0x0000000804068981 */ /* 0x000ea8000c1e1900 */
[----:B------:R-:W2:Y:S02]  /*17da0*/  @!P0 LDG.E R7, [R2.64] ;  /* 0x0000000802078981 */ /* 0x000ea4000c1e1900 */
[----:B--2---:R-:W-:Y:S01]  /*17db0*/  IMAD R0, R7, R6, RZ ;  /* 0x0000000607007224 */ /* 0x004fe200078e02ff */
[----:B------:R-:W-:Y:S05]  /*17dc0*/  BRA.DIV ~URZ, `(.L_x_400) ;  /* 0x000039227f007947 */ /* 0x000fea000b800000 */
[----:B------:R1:W2:Y:S02]  /*17dd0*/  SHFL.UP PT, R2, R0, 0x1, RZ ;  /* 0x0420000000027989 */ /* 0x0002a400000e00ff */
.L_x_470:
        /* <DEDUP_REMOVED lines=16> */
.L_x_471:
[----:B--2---:R-:W-:-:S05]  /*17ee0*/  IMAD R0, R0, c[0x0][0x538], RZ ;  /* 0x00014e0000007a24 */ /* 0x004fca00078e02ff */
[----:B------:R-:W-:-:S04]  /*17ef0*/  IADD3 R8, R0, R8, RZ ;  /* 0x0000000800087210 */ /* 0x000fc80007ffe0ff */
[----:B------:R-:W-:-:S13]  /*17f00*/  ISETP.GT.AND P0, PT, R8, R9, PT ;  /* 0x000000090800720c */ /* 0x000fda0003f04270 */
[----:B-1----:R-:W-:Y:S05]  /*17f10*/  @!P0 BRA `(.L_x_402) ;  /* 0xfffffdb000008947 */ /* 0x002fea000383ffff */
.L_x_398:
[----:B------:R-:W-:-:S05]  /*17f20*/  IADD3 R11, -R0, R8, RZ ;  /* 0x00000008000b7210 */ /* 0x000fca0007ffe1ff */
[----:B------:R-:W-:-:S05]  /*17f30*/  IMAD R0, R4, c[0x0][0x538], R11 ;  /* 0x00014e0004007a24 */ /* 0x000fca00078e020b */
[----:B------:R-:W-:Y:S01]  /*17f40*/  ISETP.GT.AND P0, PT, R0, R9, PT ;  /* 0x000000090000720c */ /* 0x000fe20003f04270 */
[----:B------:R-:W-:-:S12]  /*17f50*/  BRA.DIV ~URZ, `(.L_x_403) ;  /* 0x000039927f007947 */ /* 0x000fd8000b800000 */
[----:B------:R-:W-:-:S04]  /*17f60*/  VOTE.ANY R0, PT, !P0 ;  /* 0x0000000000007806 */ /* 0x000fc800040e0100 */
.L_x_472:
[----:B------:R1:W2:Y:S01]  /*17f70*/  POPC R10, R0 ;  /* 0x00000000000a7309 */ /* 0x0002a20000000000 */
[----:B------:R-:W-:Y:S05]  /*17f80*/  BRA.DIV ~URZ, `(.L_x_404) ;  /* 0x000039a27f007947 */ /* 0x000fea000b800000 */
[----:B--2---:R2:W4:Y:S04]  /*17f90*/  SHFL.IDX PT, R8, R6, R10, 0x1f ;  /* 0x00001f0a06087589 */ /* 0x00452800000e0000 */
[----:B------:R2:W1:Y:S02]  /*17fa0*/  SHFL.IDX PT, R7, R7, R10, 0x1f ;  /* 0x00001f0a07077589 */ /* 0x00046400000e0000 */
.L_x_473:
[----:B------:R-:W-:Y:S01]  /*17fb0*/  ISETP.NE.AND P0, PT, R0, RZ, PT ;  /* 0x000000ff0000720c */ /* 0x000fe20003f05270 */
[----:B------:R-:W-:-:S12]  /*17fc0*/  BSSY B0, `(.L_x_405) ;  /* 0x0000005000007945 */ /* 0x000fd80003800000 */
[----:B------:R-:W-:Y:S05]  /*17fd0*/  @!P0 BRA `(.L_x_406) ;  /* 0x0000003000008947 */ /* 0x000fea0003800000 */
[----:B-1----:R-:W-:Y:S01]  /*17fe0*/  IADD3 R0, R10, -0x1, RZ ;  /* 0xffffffff0a007810 */ /* 0x002fe20007ffe0ff */
[----:B------:R-:W-:Y:S05]  /*17ff0*/  BRA.DIV ~URZ, `(.L_x_407) ;  /* 0x00003a027f007947 */ /* 0x000fea000b800000 */
[----:B------:R1:W2:Y:S02]  /*18000*/  SHFL.IDX PT, R12, R4, R0, 0x1f ;  /* 0x00001f00040c7589 */ /* 0x0002a400000e0000 */
.L_x_406:
[----:B------:R-:W-:Y:S05]  /*18010*/  BSYNC B0 ;  /* 0x0000000000007941 */ /* 0x000fea0003800000 */
.L_x_405:
[----:B--2---:R-:W-:Y:S01]  /*18020*/  IMAD R6, R12, c[0x0][0x538], R11 ;  /* 0x00014e000c067a24 */ /* 0x004fe200078e020b */
[----:B----4-:R-:W-:Y:S02]  /*18030*/  IABS R2, R8 ;  /* 0x0000000800027213 */ /* 0x010fe40000000000 */
[----:B-1----:R-:W-:Y:S01]  /*18040*/  IABS R3, R7 ;  /* 0x0000000700037213 */ /* 0x002fe20000000000 */
[----:B------:R-:W-:Y:S01]  /*18050*/  IMAD.IADD R9, R9, 0x1, -R6 ;  /* 0x0000000109097824 */ /* 0x000fe200078e0a06 */
[----:B------:R1:W-:Y:S01]  /*18060*/  STL [R1+0x28], R6 ;  /* 0x0000280601007387 */ /* 0x0003e20000100800 */
[----:B---3--:R-:W2:Y:S03]  /*18070*/  I2F.RP R4, R2 ;  /* 0x0000000200047306 */ /* 0x008ea60000209400 */
[----:B------:R-:W3:Y:S05]  /*18080*/  LDL.LU R14, [R1+0x34] ;  /* 0x00003400010e7983 */ /* 0x000eea0000300800 */
[----:B--2---:R-:W2:Y:S02]  /*18090*/  MUFU.RCP R4, R4 ;  /* 0x0000000400047308 */ /* 0x004ea40000001000 */
[----:B--2---:R-:W-:-:S06]  /*180a0*/  IADD3 R4, R4, 0xffffffe, RZ ;  /* 0x0ffffffe04047810 */ /* 0x004fcc0007ffe0ff */
[----:B------:R-:W2:Y:S01]  /*180b0*/  F2I.FTZ.U32.TRUNC.NTZ R5, R4 ;  /* 0x0000000400057305 */ /* 0x000ea2000021f000 */
[----:B-1----:R-:W-:Y:S02]  /*180c0*/  MOV R6, R3 ;  /* 0x0000000300067202 */ /* 0x002fe40000000f00 */
[----:B------:R-:W-:Y:S01]  /*180d0*/  IABS R11, R9 ;  /* 0x00000009000b7213 */ /* 0x000fe20000000000 */
[----:B--2---:R-:W-:-:S04]  /*180e0*/  IMAD.MOV R0, RZ, RZ, -R5 ;  /* 0x000000ffff007224 */ /* 0x004fc800078e0a05 */
[----:B------:R-:W-:Y:S01]  /*180f0*/  IMAD.MOV.U32 R4, RZ, RZ, R0 ;  /* 0x000000ffff047224 */ /* 0x000fe200078e0000 */
[----:B------:R-:W-:-:S03]  /*18100*/  IABS R0, R8 ;  /* 0x0000000800007213 */ /* 0x000fc60000000000 */
[----:B------:R-:W-:Y:S02]  /*18110*/  IMAD R3, R4, R2, RZ ;  /* 0x0000000204037224 */ /* 0x000fe400078e02ff */
[----:B------:R-:W-:Y:S01]  /*18120*/  IMAD.MOV.U32 R4, RZ, RZ, RZ ;  /* 0x000000ffff047224 */ /* 0x000fe200078e00ff */
[----:B------:R-:W1:Y:S01]  /*18130*/  I2F.RP R12, R6 ;  /* 0x00000006000c7306 */ /* 0x000e620000209400 */
[----:B------:R-:W-:Y:S02]  /*18140*/  IMAD.MOV R0, RZ, RZ, -R0 ;  /* 0x000000ffff007224 */ /* 0x000fe400078e0a00 */
[----:B------:R-:W-:-:S04]  /*18150*/  IMAD.HI.U32 R5, R5, R3, R4 ;  /* 0x0000000305057227 */ /* 0x000fc800078e0004 */
[----:B------:R-:W-:Y:S01]  /*18160*/  IMAD.MOV.U32 R3, RZ, RZ, R11 ;  /* 0x000000ffff037224 */ /* 0x000fe200078e000b */
[----:B------:R-:W-:-:S03]  /*18170*/  MOV R4, R0 ;  /* 0x0000000000047202 */ /* 0x000fc60000000f00 */
[----:B------:R-:W-:-:S04]  /*18180*/  IMAD.HI.U32 R0, R5, R3, RZ ;  /* 0x0000000305007227 */ /* 0x000fc800078e00ff */
[----:B------:R-:W-:Y:S02]  /*18190*/  IMAD R3, R0, R4, R3 ;  /* 0x0000000400037224 */ /* 0x000fe400078e0203 */
[----:B-1----:R-:W1:Y:S03]  /*181a0*/  MUFU.RCP R4, R12 ;  /* 0x0000000c00047308 */ /* 0x002e660000001000 */
[----:B------:R-:W-:-:S13]  /*181b0*/  ISETP.GT.U32.AND P0, PT, R2, R3, PT ;  /* 0x000000030200720c */ /* 0x000fda0003f04070 */
[----:B------:R-:W-:Y:S01]  /*181c0*/  @!P0 IMAD.IADD R3, R3, 0x1, -R2 ;  /* 0x0000000103038824 */ /* 0x000fe200078e0a02 */
[----:B-1----:R-:W-:-:S04]  /*181d0*/  IADD3 R4, R4, 0xffffffe, RZ ;  /* 0x0ffffffe04047810 */ /* 0x002fc80007ffe0ff */
[----:B------:R-:W-:Y:S02]  /*181e0*/  ISETP.GE.U32.AND P2, PT, R3, R2, PT ;  /* 0x000000020300720c */ /* 0x000fe40003f46070 */
[----:B------:R-:W1:Y:S01]  /*181f0*/  F2I.FTZ.U32.TRUNC.NTZ R3, R4 ;  /* 0x0000000400037305 */ /* 0x000e62000021f000 */
[----:B------:R-:W-:Y:S02]  /*18200*/  LOP3.LUT R2, R9, R8, RZ, 0x3c, !PT ;  /* 0x0000000809027212 */ /* 0x000fe400078e3cff */
[----:B------:R-:W-:Y:S02]  /*18210*/  @!P0 IADD3 R0, R0, 0x1, RZ ;  /* 0x0000000100008810 */ /* 0x000fe40007ffe0ff */
[----:B------:R-:W-:Y:S02]  /*18220*/  ISETP.GE.AND P1, PT, R2, RZ, PT ;  /* 0x000000ff0200720c */ /* 0x000fe40003f26270 */
[----:B------:R-:W-:-:S04]  /*18230*/  ISETP.NE.AND P0, PT, R8, RZ, PT ;  /* 0x000000ff0800720c */ /* 0x000fc80003f05270 */
[----:B------:R-:W-:Y:S01]  /*18240*/  @P2 IADD3 R0, R0, 0x1, RZ ;  /* 0x0000000100002810 */ /* 0x000fe20007ffe0ff */
[----:B-1----:R-:W-:-:S06]  /*18250*/  IMAD.MOV R2, RZ, RZ, -R3 ;  /* 0x000000ffff027224 */ /* 0x002fcc00078e0a03 */
[----:B------:R-:W-:Y:S01]  /*18260*/  @!P1 IMAD.MOV R0, RZ, RZ, -R0 ;  /* 0x000000ffff009224 */ /* 0x000fe200078e0a00 */
[----:B------:R-:W-:Y:S02]  /*18270*/  MOV R4, R2 ;  /* 0x0000000200047202 */ /* 0x000fe40000000f00 */
[----:B------:R-:W-:Y:S02]  /*18280*/  IABS R2, R7 ;  /* 0x0000000700027213 */ /* 0x000fe40000000000 */
[----:B------:R-:W-:Y:S01]  /*18290*/  @!P0 LOP3.LUT R0, RZ, R8, RZ, 0x33, !PT ;  /* 0x00000008ff008212 */ /* 0x000fe200078e33ff */
[----:B------:R-:W-:Y:S02]  /*182a0*/  IMAD R4, R4, R6, RZ ;  /* 0x0000000604047224 */ /* 0x000fe400078e02ff */
[----:B------:R-:W-:Y:S01]  /*182b0*/  IMAD.MOV R5, RZ, RZ, -R2 ;  /* 0x000000ffff057224 */ /* 0x000fe200078e0a02 */
[----:B------:R-:W-:Y:S01]  /*182c0*/  IABS R11, R0 ;  /* 0x00000000000b7213 */ /* 0x000fe20000000000 */
[----:B------:R-:W-:-:S04]  /*182d0*/  IMAD.MOV.U32 R2, RZ, RZ, RZ ;  /* 0x000000ffff027224 */ /* 0x000fc800078e00ff */
        /* <DEDUP_REMOVED lines=26> */
.L_x_399:
[----:B------:R-:W-:Y:S01]  /*18480*/  MOV R0, c[0x0][0x53c] ;  /* 0x00014f0000007a02 */ /* 0x000fe20000000f00 */
[----:B------:R1:W-:Y:S04]  /*18490*/  STL [R1+0x28], R9 ;  /* 0x0000280901007387 */ /* 0x0003e80000100800 */
[----:B------:R1:W-:Y:S04]  /*184a0*/  STL [R1+0x2c], RZ ;  /* 0x00002cff01007387 */ /* 0x0003e80000100800 */
[----:B------:R1:W-:Y:S04]  /*184b0*/  STL [R1+0x30], RZ ;  /* 0x000030ff01007387 */ /* 0x0003e80000100800 */
[----:B------:R1:W-:Y:S02]  /*184c0*/  STL [R1+0x34], R0 ;  /* 0x0000340001007387 */ /* 0x0003e40000100800 */
.L_x_408:
[----:B------:R-:W-:Y:S05]  /*184d0*/  BSYNC B1 ;  /* 0x0000000000017941 */ /* 0x000fea0003800000 */
.L_x_397:
        /* <DEDUP_REMOVED lines=9> */
.L_x_392:
[----:B-1----:R-:W3:Y:S02]  /*18570*/  LDL R0, [R1+0x34] ;  /* 0x0000340001007983 */ /* 0x002ee40000100800 */
[----:B---3--:R-:W-:-:S13]  /*18580*/  ISETP.GE.AND P0, PT, R0, c[0x0][0x53c], PT ;  /* 0x00014f0000007a0c */ /* 0x008fda0003f06270 */
[----:B--2-4-:R-:W-:Y:S01]  /*18590*/  @P0 CALL.REL.NOINC `(.L_x_409) ;  /* 0x0000001000000944 */ /* 0x014fe20003c00000 */
[----:B------:R-:W-:Y:S05]  /*185a0*/  BRA `(.L_x_410) ;  /* 0xfffe94c000007947 */ /* 0x000fea000383ffff */
.L_x_409:
[----:B------:R-:W-:Y:S05]  /*185b0*/  EXIT ;  /* 0x000000000000794d */ /* 0x000fea0003800000 */
.L_x_222:
[----:B------:R-:W-:Y:S01]  /*185c0*/  IMAD.MOV.U32 R0, RZ, RZ, R5 ;  /* 0x000000ffff007224 */ /* 0x000fe200078e0005 */
[----:B------:R-:W-:Y:S02]  /*185d0*/  MOV R2, 0x1 ;  /* 0x0000000100027802 */ /* 0x000fe40000000f00 */
[----:B------:R-:W-:Y:S02]  /*185e0*/  MOV R3, 0x18600 ;  /* 0x0001860000037802 */ /* 0x000fe40000000f00 */
[----:B------:R-:W-:Y:S05]  /*185f0*/  CALL.REL.NOINC `($__internal_6_$__cuda_sm70_shflsync_up_p) ;  /* 0x0000352000007944 */ /* 0x000fea0003c00000 */
[----:B------:R-:W-:Y:S01]  /*18600*/  MOV R0, R4 ;  /* 0x0000000400007202 */ /* 0x000fe20000000f00 */
[----:B------:R-:W-:Y:S05]  /*18610*/  BRA `(.L_x_411) ;  /* 0xfffe7e5000007947 */ /* 0x000fea000383ffff */
.L_x_223:
[----:B------:R-:W-:Y:S01]  /*18620*/  IMAD.MOV.U32 R0, RZ, RZ, R5 ;  /* 0x000000ffff007224 */ /* 0x000fe200078e0005 */
[----:B------:R-:W-:Y:S02]  /*18630*/  MOV R2, 0x2 ;  /* 0x0000000200027802 */ /* 0x000fe40000000f00 */
[----:B------:R-:W-:Y:S02]  /*18640*/  MOV R3, 0x18660 ;  /* 0x0001866000037802 */ /* 0x000fe40000000f00 */
[----:B------:R-:W-:Y:S05]  /*18650*/  CALL.REL.NOINC `($__internal_6_$__cuda_sm70_shflsync_up_p) ;  /* 0x000034c000007944 */ /* 0x000fea0003c00000 */
[----:B------:R-:W-:Y:S01]  /*18660*/  SEL R0, R4, RZ, P4 ;  /* 0x000000ff04007207 */ /* 0x000fe20002000000 */
[----:B------:R-:W-:Y:S01]  /*18670*/  IMAD.MOV.U32 R2, RZ, RZ, 0x4 ;  /* 0x00000004ff027424 */ /* 0x000fe200078e00ff */
[----:B------:R-:W-:-:S03]  /*18680*/  MOV R3, 0x186b0 ;  /* 0x000186b000037802 */ /* 0x000fc60000000f00 */
[----:B------:R-:W-:Y:S02]  /*18690*/  IMAD.IADD R0, R5, 0x1, R0 ;  /* 0x0000000105007824 */ /* 0x000fe400078e0200 */
        /* <DEDUP_REMOVED lines=13> */
[----:B------:R-:W-:Y:S02]  /*18770*/  MOV R3, 0x1f ;  /* 0x0000001f00037802 */ /* 0x000fe40000000f00 */
[----:B------:R-:W-:Y:S01]  /*18780*/  MOV R2, 0x187c0 ;  /* 0x000187c000027802 */ /* 0x000fe20000000f00 */
[----:B------:R-:W-:-:S04]  /*18790*/  IMAD.IADD R4, R0, 0x1, R4 ;  /* 0x0000000100047824 */ /* 0x000fc800078e0204 */
[----:B------:R-:W-:Y:S02]  /*187a0*/  IMAD.MOV.U32 R56, RZ, RZ, R4 ;  /* 0x000000ffff387224 */ /* 0x000fe400078e0004 */
[----:B------:R-:W-:Y:S05]  /*187b0*/  CALL.REL.NOINC `($__internal_5_$__cuda_sm70_shflsync_idx_p) ;  /* 0x0000331000007944 */ /* 0x000fea0003c00000 */
[----:B------:R-:W-:Y:S01]  /*187c0*/  MOV R0, R58 ;  /* 0x0000003a00007202 */ /* 0x000fe20000000f00 */
[----:B------:R-:W-:Y:S05]  /*187d0*/  BRA `(.L_x_412) ;  /* 0xfffe7d9000007947 */ /* 0x000fea000383ffff */
.L_x_225:
[----:B------:R-:W-:Y:S02]  /*187e0*/  SEL R0, RZ, 0x1, P0 ;  /* 0x00000001ff007807 */ /* 0x000fe40000000000 */
[----:B------:R-:W-:Y:S02]  /*187f0*/  MOV R2, 0x18810 ;  /* 0x0001881000027802 */ /* 0x000fe40000000f00 */
[----:B------:R-:W-:Y:S05]  /*18800*/  CALL.REL.NOINC `($__internal_7_$__cuda_sm70_votesync_ballot) ;  /* 0x0000338000007944 */ /* 0x000fea0003c00000 */
[----:B------:R-:W-:Y:S05]  /*18810*/  BRA `(.L_x_413) ;  /* 0xfffe7de000007947 */ /* 0x000fea000383ffff */
.L_x_226:
[----:B------:R-:W-:Y:S01]  /*18820*/  IMAD.MOV.U32 R56, RZ, RZ, R8 ;  /* 0x000000ffff387224 */ /* 0x000fe200078e0008 */
[----:B--2---:R-:W-:Y:S01]  /*18830*/  MOV R47, R13 ;  /* 0x0000000d002f7202 */ /* 0x004fe20000000f00 */
[----:B------:R-:W-:Y:S01]  /*18840*/  IMAD.MOV.U32 R3, RZ, RZ, 0x1f ;  /* 0x0000001fff037424 */ /* 0x000fe200078e00ff */
[----:B------:R-:W-:Y:S02]  /*18850*/  MOV R2, 0x18870 ;  /* 0x0001887000027802 */ /* 0x000fe40000000f00 */
[----:B-1----:R-:W-:Y:S05]  /*18860*/  CALL.REL.NOINC `($__internal_5_$__cuda_sm70_shflsync_idx_p) ;  /* 0x0000326000007944 */ /* 0x002fea0003c00000 */
[----:B------:R-:W-:Y:S01]  /*18870*/  IMAD.MOV.U32 R11, RZ, RZ, R58 ;  /* 0x000000ffff0b7224 */ /* 0x000fe200078e003a */
[----:B------:R-:W-:Y:S01]  /*18880*/  MOV R56, R7 ;  /* 0x0000000700387202 */ /* 0x000fe20000000f00 */
[----:B------:R-:W-:Y:S01]  /*18890*/  IMAD.MOV.U32 R6, RZ, RZ, RZ ;  /* 0x000000ffff067224 */ /* 0x000fe200078e00ff */
[----:B------:R-:W-:Y:S01]  /*188a0*/  MOV R47, R13 ;  /* 0x0000000d002f7202 */ /* 0x000fe20000000f00 */
[----:B------:R-:W-:Y:S01]  /*188b0*/  IMAD.MOV.U32 R3, RZ, RZ, 0x1f ;  /* 0x0000001fff037424 */ /* 0x000fe200078e00ff */
[----:B------:R-:W-:-:S02]  /*188c0*/  MOV R2, 0x188e0 ;  /* 0x000188e000027802 */ /* 0x000fc40000000f00 */
[----:B------:R-:W-:Y:S05]  /*188d0*/  CALL.REL.NOINC `($__internal_5_$__cuda_sm70_shflsync_idx_p) ;  /* 0x000031f000007944 */ /* 0x000fea0003c00000 */
[----:B------:R-:W-:Y:S01]  /*188e0*/  MOV R10, R58 ;  /* 0x0000003a000a7202 */ /* 0x000fe20000000f00 */
[----:B------:R-:W-:Y:S05]  /*188f0*/  BRA `(.L_x_414) ;  /* 0xfffe7d5000007947 */ /* 0x000fea000383ffff */
.L_x_229:
[----:B------:R-:W-:Y:S01]  /*18900*/  IMAD.MOV.U32 R56, RZ, RZ, R4 ;  /* 0x000000ffff387224 */ /* 0x000fe200078e0004 */
[----:B------:R-:W-:-:S02]  /*18910*/  MOV R3, 0x1f ;  /* 0x0000001f00037802 */ /* 0x000fc40000000f00 */
[----:B------:R-:W-:Y:S02]  /*18920*/  MOV R2, 0x18940 ;  /* 0x0001894000027802 */ /* 0x000fe40000000f00 */
[----:B-1234-:R-:W-:Y:S05]  /*18930*/  CALL.REL.NOINC `($__internal_5_$__cuda_sm70_shflsync_idx_p) ;  /* 0x0000319000007944 */ /* 0x01efea0003c00000 */
[----:B------:R-:W-:Y:S01]  /*18940*/  MOV R6, R58 ;  /* 0x0000003a00067202 */ /* 0x000fe20000000f00 */
[----:B------:R-:W-:Y:S05]  /*18950*/  BRA `(.L_x_228) ;  /* 0xfffe7d5000007947 */ /* 0x000fea000383ffff */
.L_x_275:
[----:B------:R-:W-:Y:S01]  /*18960*/  IMAD.MOV.U32 R56, RZ, RZ, R5 ;  /* 0x000000ffff387224 */ /* 0x000fe200078e0005 */
[----:B------:R-:W-:Y:S01]  /*18970*/  MOV R47, RZ ;  /* 0x000000ff002f7202 */ /* 0x000fe20000000f00 */
[----:B------:R-:W-:Y:S01]  /*18980*/  IMAD.MOV.U32 R3, RZ, RZ, 0x181f ;  /* 0x0000181fff037424 */ /* 0x000fe200078e00ff */
[----:B------:R-:W-:Y:S02]  /*18990*/  MOV R2, 0x189b0 ;  /* 0x000189b000027802 */ /* 0x000fe40000000f00 */
[----:B-----5:R-:W-:Y:S05]  /*189a0*/  CALL.REL.NOINC `($__internal_5_$__cuda_sm70_shflsync_idx_p) ;  /* 0x0000312000007944 */ /* 0x020fea0003c00000 */
[----:B------:R-:W-:Y:S01]  /*189b0*/  MOV R7, R58 ;  /* 0x0000003a00077202 */ /* 0x000fe20000000f00 */
[----:B------:R-:W-:Y:S05]  /*189c0*/  BRA `(.L_x_415) ;  /* 0xfffefa9000007947 */ /* 0x000fea000383ffff */
.L_x_276:
[----:B------:R-:W-:Y:S01]  /*189d0*/  IMAD.MOV.U32 R56, RZ, RZ, R6 ;  /* 0x000000ffff387224 */ /* 0x000fe200078e0006 */
[----:B------:R-:W-:Y:S01]  /*189e0*/  MOV R47, RZ ;  /* 0x000000ff002f7202 */ /* 0x000fe20000000f00 */
[----:B------:R-:W-:Y:S01]  /*189f0*/  IMAD.MOV.U32 R3, RZ, RZ, 0x181f ;  /* 0x0000181fff037424 */ /* 0x000fe200078e00ff */
[----:B------:R-:W-:Y:S02]  /*18a00*/  MOV R2, 0x18a20 ;  /* 0x00018a2000027802 */ /* 0x000fe40000000f00 */
[----:B-12--5:R-:W-:Y:S05]  /*18a10*/  CALL.REL.NOINC `($__internal_5_$__cuda_sm70_shflsync_idx_p) ;  /* 0x000030b000007944 */ /* 0x026fea0003c00000 */
[----:B------:R-:W-:Y:S01]  /*18a20*/  MOV R2, R58 ;  /* 0x0000003a00027202 */ /* 0x000fe20000000f00 */
[----:B------:R-:W-:Y:S05]  /*18a30*/  BRA `(.L_x_416) ;  /* 0xfffefa4000007947 */ /* 0x000fea000383ffff */
.L_x_279:
[----:B------:R-:W-:Y:S01]  /*18a40*/  IMAD.MOV.U32 R56, RZ, RZ, R5 ;  /* 0x000000ffff387224 */ /* 0x000fe200078e0005 */
[----:B------:R-:W-:Y:S01]  /*18a50*/  MOV R47, 0x1 ;  /* 0x00000001002f7802 */ /* 0x000fe20000000f00 */
[----:B--2---:R-:W-:Y:S01]  /*18a60*/  IMAD.MOV.U32 R3, RZ, RZ, 0x181f ;  /* 0x0000181fff037424 */ /* 0x004fe200078e00ff */
[----:B----4-:R-:W-:-:S02]  /*18a70*/  MOV R2, 0x18a90 ;  /* 0x00018a9000027802 */ /* 0x010fc40000000f00 */
[----:B-1-3-5:R-:W-:Y:S05]  /*18a80*/  CALL.REL.NOINC `($__internal_5_$__cuda_sm70_shflsync_idx_p) ;  /* 0x0000304000007944 */ /* 0x02afea0003c00000 */
[----:B------:R-:W-:Y:S01]  /*18a90*/  IMAD.MOV.U32 R7, RZ, RZ, R58 ;  /* 0x000000ffff077224 */ /* 0x000fe200078e003a */
[----:B------:R-:W-:Y:S01]  /*18aa0*/  MOV R47, 0x1 ;  /* 0x00000001002f7802 */ /* 0x000fe20000000f00 */
[----:B------:R-:W-:Y:S01]  /*18ab0*/  IMAD.MOV.U32 R56, RZ, RZ, R6 ;  /* 0x000000ffff387224 */ /* 0x000fe200078e0006 */
[----:B------:R-:W-:-:S02]  /*18ac0*/  MOV R3, 0x181f ;  /* 0x0000181f00037802 */ /* 0x000fc40000000f00 */
[----:B------:R-:W-:Y:S02]  /*18ad0*/  MOV R2, 0x18af0 ;  /* 0x00018af000027802 */ /* 0x000fe40000000f00 */
[----:B------:R-:W-:Y:S05]  /*18ae0*/  CALL.REL.NOINC `($__internal_5_$__cuda_sm70_shflsync_idx_p) ;  /* 0x00002fe000007944 */ /* 0x000fea0003c00000 */
[----:B------:R-:W-:Y:S01]  /*18af0*/  MOV R2, R58 ;  /* 0x0000003a00027202 */ /* 0x000fe20000000f00 */
[----:B------:R-:W-:Y:S05]  /*18b00*/  BRA `(.L_x_417) ;  /* 0xfffefa5000007947 */ /* 0x000fea000383ffff */
.L_x_282:
[----:B------:R-:W-:Y:S01]  /*18b10*/  IMAD.MOV.U32 R56, RZ, RZ, R5 ;  /* 0x000000ffff387224 */ /* 0x000fe200078e0005 */
[----:B------:R-:W-:Y:S01]  /*18b20*/  MOV R47, 0x2 ;  /* 0x00000002002f7802 */ /* 0x000fe20000000f00 */
[----:B-1----:R-:W-:Y:S01]  /*18b30*/  IMAD.MOV.U32 R3, RZ, RZ, 0x181f ;  /* 0x0000181fff037424 */ /* 0x002fe200078e00ff */
[----:B----4-:R-:W-:Y:S02]  /*18b40*/  MOV R2, 0x18b60 ;  /* 0x00018b6000027802 */ /* 0x010fe40000000f00 */
[----:B--23-5:R-:W-:Y:S05]  /*18b50*/  CALL.REL.NOINC `($__internal_5_$__cuda_sm70_shflsync_idx_p) ;  /* 0x00002f7000007944 */ /* 0x02cfea0003c00000 */
[----:B------:R-:W-:Y:S01]  /*18b60*/  MOV R7, R58 ;  /* 0x0000003a00077202 */ /* 0x000fe20000000f00 */
[----:B------:R-:W-:Y:S05]  /*18b70*/  BRA `(.L_x_418) ;  /* 0xfffefab000007947 */ /* 0x000fea000383ffff */
.L_x_283:
[----:B------:R-:W-:Y:S01]  /*18b80*/  IMAD.MOV.U32 R56, RZ, RZ, R6 ;  /* 0x000000ffff387224 */ /* 0x000fe200078e0006 */
[----:B------:R-:W-:Y:S01]  /*18b90*/  MOV R47, 0x2 ;  /* 0x00000002002f7802 */ /* 0x000fe20000000f00 */
[----:B------:R-:W-:Y:S01]  /*18ba0*/  IMAD.MOV.U32 R3, RZ, RZ, 0x181f ;  /* 0x0000181fff037424 */ /* 0x000fe200078e00ff */
[----:B----4-:R-:W-:Y:S02]  /*18bb0*/  MOV R2, 0x18bd0 ;  /* 0x00018bd000027802 */ /* 0x010fe40000000f00 */
[----:B-123-5:R-:W-:Y:S05]  /*18bc0*/  CALL.REL.NOINC `($__internal_5_$__cuda_sm70_shflsync_idx_p) ;  /* 0x00002f0000007944 */ /* 0x02efea0003c00000 */
[----:B------:R-:W-:Y:S01]  /*18bd0*/  MOV R2, R58 ;  /* 0x0000003a00027202 */ /* 0x000fe20000000f00 */
[----:B------:R-:W-:Y:S05]  /*18be0*/  BRA `(.L_x_419) ;  /* 0xfffefa6000007947 */ /* 0x000fea000383ffff */
.L_x_286:
[----:B------:R-:W-:Y:S01]  /*18bf0*/  IMAD.MOV.U32 R56, RZ, RZ, R5 ;  /* 0x000000ffff387224 */ /* 0x000fe200078e0005 */
[----:B------:R-:W-:Y:S01]  /*18c00*/  MOV R47, 0x3 ;  /* 0x00000003002f7802 */ /* 0x000fe20000000f00 */
[----:B-1----:R-:W-:Y:S01]  /*18c10*/  IMAD.MOV.U32 R3, RZ, RZ, 0x181f ;  /* 0x0000181fff037424 */ /* 0x002fe200078e00ff */
[----:B------:R-:W-:-:S02]  /*18c20*/  MOV R2, 0x18c40 ;  /* 0x00018c4000027802 */ /* 0x000fc40000000f00 */
[----:B--2345:R-:W-:Y:S05]  /*18c30*/  CALL.REL.NOINC `($__internal_5_$__cuda_sm70_shflsync_idx_p) ;  /* 0x00002e9000007944 */ /* 0x03cfea0003c00000 */
        /* <DEDUP_REMOVED lines=8> */
.L_x_289:
[----:B------:R-:W-:Y:S01]  /*18cc0*/  IMAD.MOV.U32 R56, RZ, RZ, R5 ;  /* 0x000000ffff387224 */ /* 0x000fe200078e0005 */
[----:B------:R-:W-:Y:S01]  /*18cd0*/  MOV R47, 0x4 ;  /* 0x00000004002f7802 */ /* 0x000fe20000000f00 */
[----:B-1----:R-:W-:Y:S01]  /*18ce0*/  IMAD.MOV.U32 R3, RZ, RZ, 0x181f ;  /* 0x0000181fff037424 */ /* 0x002fe200078e00ff */
[----:B------:R-:W-:Y:S02]  /*18cf0*/  MOV R2, 0x18d10 ;  /* 0x00018d1000027802 */ /* 0x000fe40000000f00 */
[----:B--2345:R-:W-:Y:S05]  /*18d00*/  CALL.REL.NOINC `($__internal_5_$__cuda_sm70_shflsync_idx_p) ;  /* 0x00002dc000007944 */ /* 0x03cfea0003c00000 */
[----:B------:R-:W-:Y:S01]  /*18d10*/  MOV R7, R58 ;  /* 0x0000003a00077202 */ /* 0x000fe20000000f00 */
[----:B------:R-:W-:Y:S05]  /*18d20*/  BRA `(.L_x_421) ;  /* 0xfffefad000007947 */ /* 0x000fea000383ffff */
.L_x_290:
[----:B------:R-:W-:Y:S01]  /*18d30*/  IMAD.MOV.U32 R56, RZ, RZ, R6 ;  /* 0x000000ffff387224 */ /* 0x000fe200078e0006 */
[----:B------:R-:W-:Y:S01]  /*18d40*/  MOV R47, 0x4 ;  /* 0x00000004002f7802 */ /* 0x000fe20000000f00 */
[----:B-1----:R-:W-:Y:S01]  /*18d50*/  IMAD.MOV.U32 R3, RZ, RZ, 0x181f ;  /* 0x0000181fff037424 */ /* 0x002fe200078e00ff */
[----:B------:R-:W-:Y:S02]  /*18d60*/  MOV R2, 0x18d80 ;  /* 0x00018d8000027802 */ /* 0x000fe40000000f00 */
[----:B--2345:R-:W-:Y:S05]  /*18d70*/  CALL.REL.NOINC `($__internal_5_$__cuda_sm70_shflsync_idx_p) ;  /* 0x00002d5000007944 */ /* 0x03cfea0003c00000 */
[----:B------:R-:W-:Y:S01]  /*18d80*/  MOV R2, R58 ;  /* 0x0000003a00027202 */ /* 0x000fe20000000f00 */
[----:B------:R-:W-:Y:S05]  /*18d90*/  BRA `(.L_x_422) ;  /* 0xfffefa8000007947 */ /* 0x000fea000383ffff */
.L_x_293:
[----:B------:R-:W-:Y:S01]  /*18da0*/  IMAD.MOV.U32 R56, RZ, RZ, R5 ;  /* 0x000000ffff387224 */ /* 0x000fe200078e0005 */
[----:B------:R-:W-:Y:S01]  /*18db0*/  MOV R47, 0x5 ;  /* 0x00000005002f7802 */ /* 0x000fe20000000f00 */
[----:B--2---:R-:W-:Y:S01]  /*18dc0*/  IMAD.MOV.U32 R3, RZ, RZ, 0x181f ;  /* 0x0000181fff037424 */ /* 0x004fe200078e00ff */
[----:B---3--:R-:W-:-:S02]  /*18dd0*/  MOV R2, 0x18df0 ;  /* 0x00018df000027802 */ /* 0x008fc40000000f00 */
[----:B-1--45:R-:W-:Y:S05]  /*18de0*/  CALL.REL.NOINC `($__internal_5_$__cuda_sm70_shflsync_idx_p) ;  /* 0x00002ce000007944 */ /* 0x032fea0003c00000 */
        /* <DEDUP_REMOVED lines=8> */
.L_x_296:
[----:B------:R-:W-:Y:S01]  /*18e70*/  IMAD.MOV.U32 R56, RZ, RZ, R5 ;  /* 0x000000ffff387224 */ /* 0x000fe200078e0005 */
[----:B------:R-:W-:Y:S01]  /*18e80*/  MOV R47, 0x6 ;  /* 0x00000006002f7802 */ /* 0x000fe20000000f00 */
[----:B-1----:R-:W-:Y:S01]  /*18e90*/  IMAD.MOV.U32 R3, RZ, RZ, 0x181f ;  /* 0x0000181fff037424 */ /* 0x002fe200078e00ff */
[----:B---3--:R-:W-:Y:S02]  /*18ea0*/  MOV R2, 0x18ec0 ;  /* 0x00018ec000027802 */ /* 0x008fe40000000f00 */
[----:B--2-45:R-:W-:Y:S05]  /*18eb0*/  CALL.REL.NOINC `($__internal_5_$__cuda_sm70_shflsync_idx_p) ;  /* 0x00002c1000007944 */ /* 0x034fea0003c00000 */
[----:B------:R-:W-:Y:S01]  /*18ec0*/  MOV R7, R58 ;  /* 0x0000003a00077202 */ /* 0x000fe20000000f00 */
[----:B------:R-:W-:Y:S05]  /*18ed0*/  BRA `(.L_x_424) ;  /* 0xfffefaf000007947 */ /* 0x000fea000383ffff */
.L_x_297:
[----:B------:R-:W-:Y:S01]  /*18ee0*/  IMAD.MOV.U32 R56, RZ, RZ, R6 ;  /* 0x000000ffff387224 */ /* 0x000fe200078e0006 */
[----:B------:R-:W-:Y:S01]  /*18ef0*/  MOV R47, 0x6 ;  /* 0x00000006002f7802 */ /* 0x000fe20000000f00 */
[----:B------:R-:W-:Y:S01]  /*18f00*/  IMAD.MOV.U32 R3, RZ, RZ, 0x181f ;  /* 0x0000181fff037424 */ /* 0x000fe200078e00ff */
[----:B---3--:R-:W-:Y:S02]  /*18f10*/  MOV R2, 0x18f30 ;  /* 0x00018f3000027802 */ /* 0x008fe40000000f00 */
[----:B-12-45:R-:W-:Y:S05]  /*18f20*/  CALL.REL.NOINC `($__internal_5_$__cuda_sm70_shflsync_idx_p) ;  /* 0x00002ba000007944 */ /* 0x036fea0003c00000 */
[----:B------:R-:W-:Y:S01]  /*18f30*/  MOV R2, R58 ;  /* 0x0000003a00027202 */ /* 0x000fe20000000f00 */
[----:B------:R-:W-:Y:S05]  /*18f40*/  BRA `(.L_x_425) ;  /* 0xfffefaa000007947 */ /* 0x000fea000383ffff */
.L_x_300:
        /* <DEDUP_REMOVED lines=13> */
.L_x_333:
[----:B------:R-:W-:Y:S01]  /*19020*/  IMAD.MOV.U32 R56, RZ, RZ, R4 ;  /* 0x000000ffff387224 */ /* 0x000fe200078e0004 */
[----:B------:R-:W-:Y:S01]  /*19030*/  MOV R47, RZ ;  /* 0x000000ff002f7202 */ /* 0x000fe20000000f00 */
[----:B------:R-:W-:Y:S01]  /*19040*/  IMAD.MOV.U32 R3, RZ, RZ, 0x181f ;  /* 0x0000181fff037424 */ /* 0x000fe200078e00ff */
[----:B------:R-:W-:Y:S02]  /*19050*/  MOV R2, 0x19070 ;  /* 0x0001907000027802 */ /* 0x000fe40000000f00 */
[----:B------:R-:W-:Y:S05]  /*19060*/  CALL.REL.NOINC `($__internal_5_$__cuda_sm70_shflsync_idx_p) ;  /* 0x00002a6000007944 */ /* 0x000fea0003c00000 */
[----:B------:R-:W-:Y:S01]  /*19070*/  MOV R11, R58 ;  /* 0x0000003a000b7202 */ /* 0x000fe20000000f00 */
[----:B------:R-:W-:Y:S05]  /*19080*/  BRA `(.L_x_427) ;  /* 0xffff4d2000007947 */ /* 0x000fea000383ffff */
.L_x_334:
[----:B------:R-:W-:Y:S01]  /*19090*/  IMAD.MOV.U32 R56, RZ, RZ, R0 ;  /* 0x000000ffff387224 */ /* 0x000fe200078e0000 */
[----:B------:R-:W-:Y:S01]  /*190a0*/  MOV R47, RZ ;  /* 0x000000ff002f7202 */ /* 0x000fe20000000f00 */
[----:B------:R-:W-:Y:S01]  /*190b0*/  IMAD.MOV.U32 R3, RZ, RZ, 0x181f ;  /* 0x0000181fff037424 */ /* 0x000fe200078e00ff */
[----:B------:R-:W-:Y:S02]  /*190c0*/  MOV R2, 0x190e0 ;  /* 0x000190e000027802 */ /* 0x000fe40000000f00 */
[----:B-12---:R-:W-:Y:S05]  /*190d0*/  CALL.REL.NOINC `($__internal_5_$__cuda_sm70_shflsync_idx_p) ;  /* 0x000029f000007944 */ /* 0x006fea0003c00000 */
        /* <DEDUP_REMOVED lines=12> */
[----:B------:R-:W-:Y:S05]  /*191a0*/  CALL.REL.NOINC `($__internal_5_$__cuda_sm70_shflsync_idx_p) ;  /* 0x0000292000007944 */ /* 0x000fea0003c00000 */
[----:B------:R-:W-:Y:S01]  /*191b0*/  IMAD.MOV.U32 R7, RZ, RZ, R58 ;  /* 0x000000ffff077224 */ /* 0x000fe200078e003a */
[----:B------:R-:W-:Y:S01]  /*191c0*/  MOV R47, 0x1 ;  /* 0x00000001002f7802 */ /* 0x000fe20000000f00 */
[----:B------:R-:W-:Y:S01]  /*191d0*/  IMAD.MOV.U32 R56, RZ, RZ, R0 ;  /* 0x000000ffff387224 */ /* 0x000fe200078e0000 */
[----:B------:R-:W-:Y:S02]  /*191e0*/  MOV R3, 0x181f ;  /* 0x0000181f00037802 */ /* 0x000fe40000000f00 */
[----:B------:R-:W-:Y:S02]  /*191f0*/  MOV R2, 0x19210 ;  /* 0x0001921000027802 */ /* 0x000fe40000000f00 */
[----:B------:R-:W-:Y:S05]  /*19200*/  CALL.REL.NOINC `($__internal_5_$__cuda_sm70_shflsync_idx_p) ;  /* 0x000028c000007944 */ /* 0x000fea0003c00000 */
        /* <DEDUP_REMOVED lines=60> */
[----:B------:R-:W-:Y:S01]  /*195d0*/  MOV R0, R58 ;  /* 0x0000003a00007202 */ /* 0x000fe20000000f00 */
[----:B------:R-:W-:Y:S05]  /*195e0*/  BRA `(.L_x_428) ;  /* 0xffff494000007947 */ /* 0x000fea000383ffff */
.L_x_335:
[----:B------:R-:W-:Y:S02]  /*195f0*/  MOV R0, 0x2 ;  /* 0x0000000200007802 */ /* 0x000fe40000000f00 */
[----:B------:R-:W-:-:S02]  /*19600*/  MOV R2, 0x19620 ;  /* 0x0001962000027802 */ /* 0x000fc40000000f00 */
[----:B------:R-:W-:Y:S05]  /*19610*/  CALL.REL.NOINC `($__internal_4_$__cuda_sm70_shflsync_bfly_p) ;  /* 0x0000245000007944 */ /* 0x000fea0003c00000 */
[----:B------:R-:W-:Y:S01]  /*19620*/  FMNMX.FTZ R4, R4, R0, !PT ;  /* 0x0000000004047209 */ /* 0x000fe20007810000 */
[----:B------:R-:W-:Y:S01]  /*19630*/  IMAD.MOV.U32 R0, RZ, RZ, 0x1 ;  /* 0x00000001ff007424 */ /* 0x000fe200078e00ff */
[----:B------:R-:W-:-:S02]  /*19640*/  MOV R2, 0x19660 ;  /* 0x0001966000027802 */ /* 0x000fc40000000f00 */
[----:B------:R-:W-:Y:S05]  /*19650*/  CALL.REL.NOINC `($__internal_4_$__cuda_sm70_shflsync_bfly_p) ;  /* 0x0000241000007944 */ /* 0x000fea0003c00000 */
[----:B------:R-:W-:Y:S01]  /*19660*/  FMNMX.FTZ R71, R4, R0, !PT ;  /* 0x0000000004477209 */ /* 0x000fe20007810000 */
[----:B------:R-:W-:Y:S01]  /*19670*/  IMAD.MOV.U32 R4, RZ, RZ, R5 ;  /* 0x000000ffff047224 */ /* 0x000fe200078e0005 */
[----:B------:R-:W-:Y:S01]  /*19680*/  MOV R2, 0x196b0 ;  /* 0x000196b000027802 */ /* 0x000fe20000000f00 */
[----:B------:R-:W-:-:S02]  /*19690*/  IMAD.MOV.U32 R0, RZ, RZ, 0x2 ;  /* 0x00000002ff007424 */ /* 0x000fc400078e00ff */
[----:B------:R-:W-:Y:S05]  /*196a0*/  CALL.REL.NOINC `($__internal_4_$__cuda_sm70_shflsync_bfly_p) ;  /* 0x000023c000007944 */ /* 0x000fea0003c00000 */
[----:B------:R-:W-:Y:S01]  /*196b0*/  FMNMX.FTZ R5, R5, R0, !PT ;  /* 0x0000000005057209 */ /* 0x000fe20007810000 */
[----:B------:R-:W-:Y:S01]  /*196c0*/  IMAD.MOV.U32 R0, RZ, RZ, 0x1 ;  /* 0x00000001ff007424 */ /* 0x000fe200078e00ff */
[----:B------:R-:W-:-:S03]  /*196d0*/  MOV R2, 0x19700 ;  /* 0x0001970000027802 */ /* 0x000fc60000000f00 */
[----:B------:R-:W-:Y:S02]  /*196e0*/  IMAD.MOV.U32 R4, RZ, RZ, R5 ;  /* 0x000000ffff047224 */ /* 0x000fe400078e0005 */
[----:B------:R-:W-:Y:S05]  /*196f0*/  CALL.REL.NOINC `($__internal_4_$__cuda_sm70_shflsync_bfly_p) ;  /* 0x0000237000007944 */ /* 0x000fea0003c00000 */
[----:B------:R-:W-:Y:S01]  /*19700*/  FMNMX.FTZ R70, R5, R0, !PT ;  /* 0x0000000005467209 */ /* 0x000fe20007810000 */
[----:B------:R-:W-:Y:S01]  /*19710*/  IMAD.MOV.U32 R4, RZ, RZ, R6 ;  /* 0x000000ffff047224 */ /* 0x000fe200078e0006 */
[----:B------:R-:W-:Y:S01]  /*19720*/  MOV R2, 0x19750 ;  /* 0x0001975000027802 */ /* 0x000fe20000000f00 */
[----:B------:R-:W-:Y:S02]  /*19730*/  IMAD.MOV.U32 R0, RZ, RZ, 0x2 ;  /* 0x00000002ff007424 */ /* 0x000fe400078e00ff */
        /* <DEDUP_REMOVED lines=16> */
[----:B------:R-:W-:Y:S01]  /*19840*/  MOV R8, R0 ;  /* 0x0000000000087202 */ /* 0x000fe20000000f00 */
[----:B------:R-:W-:Y:S05]  /*19850*/  BRA `(.L_x_429) ;  /* 0xffff53a000007947 */ /* 0x000fea000383ffff */
.L_x_337:
[----:B-1--4-:R-:W-:Y:S01]  /*19860*/  MOV R3, 0x181f ;  /* 0x0000181f00037802 */ /* 0x012fe20000000f00 */
[----:B------:R-:W-:Y:S01]  /*19870*/  IMAD.MOV.U32 R47, RZ, RZ, RZ ;  /* 0x000000ffff2f7224 */ /* 0x000fe200078e00ff */
[----:B------:R-:W-:Y:S02]  /*19880*/  MOV R2, 0x198a0 ;  /* 0x000198a000027802 */ /* 0x000fe40000000f00 */
[----:B------:R-:W-:Y:S05]  /*19890*/  CALL.REL.NOINC `($__internal_5_$__cuda_sm70_shflsync_idx_p) ;  /* 0x0000223000007944 */ /* 0x000fea0003c00000 */
[----:B------:R-:W-:-:S05]  /*198a0*/  BRA `(.L_x_430) ;  /* 0xffff6e9000007947 */ /* 0x000fca000383ffff */
.L_x_340:
[----:B------:R-:W-:Y:S01]  /*198b0*/  MOV R47, RZ ;  /* 0x000000ff002f7202 */ /* 0x000fe20000000f00 */
[----:B------:R-:W-:Y:S01]  /*198c0*/  IMAD.MOV.U32 R56, RZ, RZ, R4 ;  /* 0x000000ffff387224 */ /* 0x000fe200078e0004 */
[----:B------:R-:W-:Y:S01]  /*198d0*/  MOV R2, 0x19900 ;  /* 0x0001990000027802 */ /* 0x000fe20000000f00 */
[----:B------:R-:W-:Y:S02]  /*198e0*/  IMAD.MOV.U32 R3, RZ, RZ, 0x181f ;  /* 0x0000181fff037424 */ /* 0x000fe400078e00ff */
[----:B------:R-:W-:Y:S05]  /*198f0*/  CALL.REL.NOINC `($__internal_5_$__cuda_sm70_shflsync_idx_p) ;  /* 0x000021d000007944 */ /* 0x000fea0003c00000 */
[----:B------:R-:W-:Y:S01]  /*19900*/  MOV R7, R58 ;  /* 0x0000003a00077202 */ /* 0x000fe20000000f00 */
[----:B------:R-:W-:-:S05]  /*19910*/  BRA `(.L_x_431) ;  /* 0xffff829000007947 */ /* 0x000fca000383ffff */
.L_x_341:
[----:B------:R-:W-:Y:S01]  /*19920*/  MOV R47, RZ ;  /* 0x000000ff002f7202 */ /* 0x000fe20000000f00 */
[----:B------:R-:W-:Y:S01]  /*19930*/  IMAD.MOV.U32 R56, RZ, RZ, R0 ;  /* 0x000000ffff387224 */ /* 0x000fe200078e0000 */
[----:B------:R-:W-:Y:S01]  /*19940*/  MOV R2, 0x19970 ;  /* 0x0001997000027802 */ /* 0x000fe20000000f00 */
[----:B------:R-:W-:Y:S02]  /*19950*/  IMAD.MOV.U32 R3, RZ, RZ, 0x181f ;  /* 0x0000181fff037424 */ /* 0x000fe400078e00ff */
[----:B-12---:R-:W-:Y:S05]  /*19960*/  CALL.REL.NOINC `($__internal_5_$__cuda_sm70_shflsync_idx_p) ;  /* 0x0000216000007944 */ /* 0x006fea0003c00000 */
        /* <DEDUP_REMOVED lines=13> */
[----:B------:R-:W-:Y:S05]  /*19a40*/  CALL.REL.NOINC `($__internal_5_$__cuda_sm70_shflsync_idx_p) ;  /* 0x0000208000007944 */ /* 0x000fea0003c00000 */
[----:B------:R-:W-:Y:S01]  /*19a50*/  MOV R47, 0x1 ;  /* 0x00000001002f7802 */ /* 0x000fe20000000f00 */
[----:B------:R-:W-:Y:S01]  /*19a60*/  IMAD.MOV.U32 R7, RZ, RZ, R58 ;  /* 0x000000ffff077224 */ /* 0x000fe200078e003a */
[----:B------:R-:W-:Y:S01]  /*19a70*/  MOV R3, 0x181f ;  /* 0x0000181f00037802 */ /* 0x000fe20000000f00 */
[----:B------:R-:W-:Y:S01]  /*19a80*/  IMAD.MOV.U32 R56, RZ, RZ, R0 ;  /* 0x000000ffff387224 */ /* 0x000fe200078e0000 */
[----:B------:R-:W-:Y:S02]  /*19a90*/  MOV R2, 0x19ab0 ;  /* 0x00019ab000027802 */ /* 0x000fe40000000f00 */
[----:B------:R-:W-:Y:S05]  /*19aa0*/  CALL.REL.NOINC `($__internal_5_$__cuda_sm70_shflsync_idx_p) ;  /* 0x0000202000007944 */ /* 0x000fea0003c00000 */
        /* <DEDUP_REMOVED lines=60> */
[----:B------:R-:W-:Y:S01]  /*19e70*/  MOV R0, R58 ;  /* 0x0000003a00007202 */ /* 0x000fe20000000f00 */
[----:B------:R-:W-:-:S05]  /*19e80*/  BRA `(.L_x_432) ;  /* 0xffff7eb000007947 */ /* 0x000fca000383ffff */
.L_x_342:
[----:B------:R-:W-:Y:S02]  /*19e90*/  MOV R0, 0x2 ;  /* 0x0000000200007802 */ /* 0x000fe40000000f00 */
[----:B------:R-:W-:Y:S02]  /*19ea0*/  MOV R2, 0x19ec0 ;  /* 0x00019ec000027802 */ /* 0x000fe40000000f00 */
[----:B------:R-:W-:Y:S05]  /*19eb0*/  CALL.REL.NOINC `($__internal_4_$__cuda_sm70_shflsync_bfly_p) ;  /* 0x00001bb000007944 */ /* 0x000fea0003c00000 */
[----:B------:R-:W-:Y:S01]  /*19ec0*/  FMNMX.FTZ R4, R4, R0, !PT ;  /* 0x0000000004047209 */ /* 0x000fe20007810000 */
[----:B------:R-:W-:Y:S01]  /*19ed0*/  IMAD.MOV.U32 R0, RZ, RZ, 0x1 ;  /* 0x00000001ff007424 */ /* 0x000fe200078e00ff */
[----:B------:R-:W-:Y:S02]  /*19ee0*/  MOV R2, 0x19f00 ;  /* 0x00019f0000027802 */ /* 0x000fe40000000f00 */
        /* <DEDUP_REMOVED lines=28> */
[----:B------:R-:W-:-:S05]  /*1a0b0*/  BRA `(.L_x_433) ;  /* 0xffff833000007947 */ /* 0x000fca000383ffff */
.L_x_344:
[----:B------:R-:W-:Y:S01]  /*1a0c0*/  IMAD.MOV.U32 R4, RZ, RZ, R239 ;  /* 0x000000ffff047224 */ /* 0x000fe200078e00ef */
[----:B------:R-:W-:-:S02]  /*1a0d0*/  MOV R0, 0x2 ;  /* 0x0000000200007802 */ /* 0x000fc40000000f00 */
[----:B------:R-:W-:Y:S02]  /*1a0e0*/  MOV R2, 0x1a100 ;  /* 0x0001a10000027802 */ /* 0x000fe40000000f00 */
[----:B------:R-:W-:Y:S05]  /*1a0f0*/  CALL.REL.NOINC `($__internal_4_$__cuda_sm70_shflsync_bfly_p) ;  /* 0x0000197000007944 */ /* 0x000fea0003c00000 */
[----:B------:R-:W-:Y:S05]  /*1a100*/  BRA `(.L_x_434) ;  /* 0xffffa07000007947 */ /* 0x000fea000383ffff */
.L_x_345:
[----:B------:R-:W-:Y:S01]  /*1a110*/  IMAD.MOV.U32 R4, RZ, RZ, R5 ;  /* 0x000000ffff047224 */ /* 0x000fe200078e0005 */
[----:B------:R-:W-:Y:S02]  /*1a120*/  MOV R0, 0x1 ;  /* 0x0000000100007802 */ /* 0x000fe40000000f00 */
[----:B------:R-:W-:Y:S02]  /*1a130*/  MOV R2, 0x1a150 ;  /* 0x0001a15000027802 */ /* 0x000fe40000000f00 */
[----:B-1----:R-:W-:Y:S05]  /*1a140*/  CALL.REL.NOINC `($__internal_4_$__cuda_sm70_shflsync_bfly_p) ;  /* 0x0000192000007944 */ /* 0x002fea0003c00000 */
[----:B------:R-:W-:Y:S01]  /*1a150*/  FADD.FTZ R5, R5, R0 ;  /* 0x0000000005057221 */ /* 0x000fe20000010000 */
[----:B------:R-:W-:Y:S02]  /*1a160*/  MOV R4, R243 ;  /* 0x000000f300047202 */ /* 0x000fe40000000f00 */
[----:B------:R-:W-:Y:S02]  /*1a170*/  MOV R0, 0x2 ;  /* 0x0000000200007802 */ /* 0x000fe40000000f00 */
[----:B------:R-:W-:Y:S02]  /*1a180*/  MOV R2, 0x1a1a0 ;  /* 0x0001a1a000027802 */ /* 0x000fe40000000f00 */
[----:B------:R-:W-:Y:S05]  /*1a190*/  CALL.REL.NOINC `($__internal_4_$__cuda_sm70_shflsync_bfly_p) ;  /* 0x000018d000007944 */ /* 0x000fea0003c00000 */
[----:B------:R-:W-:Y:S01]  /*1a1a0*/  FADD.FTZ R6, R243, R0 ;  /* 0x00000000f3067221 */ /* 0x000fe20000010000 */
[----:B------:R-:W-:Y:S02]  /*1a1b0*/  MOV R0, 0x1 ;  /* 0x0000000100007802 */ /* 0x000fe40000000f00 */
[----:B------:R-:W-:-:S02]  /*1a1c0*/  MOV R2, 0x1a1f0 ;  /* 0x0001a1f000027802 */ /* 0x000fc40000000f00 */
[----:B------:R-:W-:Y:S02]  /*1a1d0*/  MOV R4, R6 ;  /* 0x0000000600047202 */ /* 0x000fe40000000f00 */
[----:B------:R-:W-:Y:S05]  /*1a1e0*/  CALL.REL.NOINC `($__internal_4_$__cuda_sm70_shflsync_bfly_p) ;  /* 0x0000188000007944 */ /* 0x000fea0003c00000 */
[----:B------:R-:W-:Y:S01]  /*1a1f0*/  FADD.FTZ R6, R6, R0 ;  /* 0x0000000006067221 */ /* 0x000fe20000010000 */
[----:B------:R-:W-:Y:S02]  /*1a200*/  MOV R4, R246 ;  /* 0x000000f600047202 */ /* 0x000fe40000000f00 */
[----:B------:R-:W-:Y:S02]  /*1a210*/  MOV R0, 0x2 ;  /* 0x0000000200007802 */ /* 0x000fe40000000f00 */
[----:B------:R-:W-:Y:S02]  /*1a220*/  MOV R2, 0x1a240 ;  /* 0x0001a24000027802 */ /* 0x000fe40000000f00 */
[----:B------:R-:W-:Y:S05]  /*1a230*/  CALL.REL.NOINC `($__internal_4_$__cuda_sm70_shflsync_bfly_p) ;  /* 0x0000183000007944 */ /* 0x000fea0003c00000 */
[----:B------:R-:W-:Y:S01]  /*1a240*/  FADD.FTZ R7, R246, R0 ;  /* 0x00000000f6077221 */ /* 0x000fe20000010000 */
[----:B------:R-:W-:Y:S02]  /*1a250*/  MOV R0, 0x1 ;  /* 0x0000000100007802 */ /* 0x000fe40000000f00 */
[----:B------:R-:W-:Y:S02]  /*1a260*/  MOV R2, 0x1a290 ;  /* 0x0001a29000027802 */ /* 0x000fe40000000f00 */
[----:B------:R-:W-:-:S02]  /*1a270*/  MOV R4, R7 ;  /* 0x0000000700047202 */ /* 0x000fc40000000f00 */
[----:B------:R-:W-:Y:S05]  /*1a280*/  CALL.REL.NOINC `($__internal_4_$__cuda_sm70_shflsync_bfly_p) ;  /* 0x000017e000007944 */ /* 0x000fea0003c00000 */
[----:B------:R-:W-:Y:S01]  /*1a290*/  FADD.FTZ R7, R7, R0 ;  /* 0x0000000007077221 */ /* 0x000fe20000010000 */
[----:B------:R-:W-:-:S02]  /*1a2a0*/  MOV R4, R247 ;  /* 0x000000f700047202 */ /* 0x000fc40000000f00 */
[----:B------:R-:W-:Y:S02]  /*1a2b0*/  MOV R0, 0x2 ;  /* 0x0000000200007802 */ /* 0x000fe40000000f00 */
[----:B------:R-:W-:Y:S02]  /*1a2c0*/  MOV R2, 0x1a2e0 ;  /* 0x0001a2e000027802 */ /* 0x000fe40000000f00 */
[----:B------:R-:W-:Y:S05]  /*1a2d0*/  CALL.REL.NOINC `($__internal_4_$__cuda_sm70_shflsync_bfly_p) ;  /* 0x0000179000007944 */ /* 0x000fea0003c00000 */
[----:B------:R-:W-:Y:S01]  /*1a2e0*/  FADD.FTZ R4, R247, R0 ;  /* 0x00000000f7047221 */ /* 0x000fe20000010000 */
[----:B------:R-:W-:Y:S02]  /*1a2f0*/  MOV R0, 0x1 ;  /* 0x0000000100007802 */ /* 0x000fe40000000f00 */
[----:B------:R-:W-:Y:S02]  /*1a300*/  MOV R2, 0x1a320 ;  /* 0x0001a32000027802 */ /* 0x000fe40000000f00 */
[----:B------:R-:W-:Y:S05]  /*1a310*/  CALL.REL.NOINC `($__internal_4_$__cuda_sm70_shflsync_bfly_p) ;  /* 0x0000175000007944 */ /* 0x000fea0003c00000 */
[----:B------:R-:W-:Y:S01]  /*1a320*/  MOV R8, R0 ;  /* 0x0000000000087202 */ /* 0x000fe20000000f00 */
[----:B------:R-:W-:Y:S05]  /*1a330*/  BRA `(.L_x_435) ;  /* 0xffff9f3000007947 */ /* 0x000fea000383ffff */
.L_x_352:
[----:B-1234-:R-:W-:Y:S01]  /*1a340*/  IMAD.MOV.U32 R56, RZ, RZ, R5 ;  /* 0x000000ffff387224 */ /* 0x01efe200078e0005 */
[----:B------:R-:W-:Y:S01]  /*1a350*/  MOV R47, RZ ;  /* 0x000000ff002f7202 */ /* 0x000fe20000000f00 */
[----:B------:R-:W-:Y:S01]  /*1a360*/  IMAD.MOV.U32 R3, RZ, RZ, 0x181f ;  /* 0x0000181fff037424 */ /* 0x000fe200078e00ff */
[----:B------:R-:W-:Y:S02]  /*1a370*/  MOV R2, 0x1a390 ;  /* 0x0001a39000027802 */ /* 0x000fe40000000f00 */
[----:B------:R-:W-:Y:S05]  /*1a380*/  CALL.REL.NOINC `($__internal_5_$__cuda_sm70_shflsync_idx_p) ;  /* 0x0000174000007944 */ /* 0x000fea0003c00000 */
[----:B------:R-:W-:Y:S01]  /*1a390*/  MOV R7, R58 ;  /* 0x0000003a00077202 */ /* 0x000fe20000000f00 */
[----:B------:R-:W-:Y:S05]  /*1a3a0*/  BRA `(.L_x_436) ;  /* 0xffffb58000007947 */ /* 0x000fea000383ffff */
.L_x_353:
[----:B------:R-:W-:Y:S01]  /*1a3b0*/  IMAD.MOV.U32 R56, RZ, RZ, R6 ;  /* 0x000000ffff387224 */ /* 0x000fe200078e0006 */
[----:B------:R-:W-:Y:S01]  /*1a3c0*/  MOV R47, RZ ;  /* 0x000000ff002f7202 */ /* 0x000fe20000000f00 */
[----:B------:R-:W-:Y:S01]  /*1a3d0*/  IMAD.MOV.U32 R3, RZ, RZ, 0x181f ;  /* 0x0000181fff037424 */ /* 0x000fe200078e00ff */
[----:B------:R-:W-:-:S02]  /*1a3e0*/  MOV R2, 0x1a400 ;  /* 0x0001a40000027802 */ /* 0x000fc40000000f00 */
[----:B-12---:R-:W-:Y:S05]  /*1a3f0*/  CALL.REL.NOINC `($__internal_5_$__cuda_sm70_shflsync_idx_p) ;  /* 0x000016d000007944 */ /* 0x006fea0003c00000 */
[----:B------:R-:W-:Y:S01]  /*1a400*/  MOV R2, R58 ;  /* 0x0000003a00027202 */ /* 0x000fe20000000f00 */
[----:B------:R-:W-:Y:S05]  /*1a410*/  BRA `(.L_x_437) ;  /* 0xffffb53000007947 */ /* 0x000fea000383ffff */
.L_x_354:
[----:B------:R-:W-:Y:S01]  /*1a420*/  IMAD.MOV.U32 R56, RZ, RZ, R5 ;  /* 0x000000ffff387224 */ /* 0x000fe200078e0005 */
[----:B------:R-:W-:Y:S01]  /*1a430*/  MOV R47, 0x1 ;  /* 0x00000001002f7802 */ /* 0x000fe20000000f00 */
[----:B--2---:R-:W-:Y:S01]  /*1a440*/  IMAD.MOV.U32 R3, RZ, RZ, 0x181f ;  /* 0x0000181fff037424 */ /* 0x004fe200078e00ff */
[----:B------:R-:W-:-:S02]  /*1a450*/  MOV R2, 0x1a470 ;  /* 0x0001a47000027802 */ /* 0x000fc40000000f00 */
[----:B-1-3--:R-:W-:Y:S05]  /*1a460*/  CALL.REL.NOINC `($__internal_5_$__cuda_sm70_shflsync_idx_p) ;  /* 0x0000166000007944 */ /* 0x00afea0003c00000 */
        /* <DEDUP_REMOVED lines=8> */
.L_x_355:
[----:B------:R-:W-:Y:S01]  /*1a4f0*/  IMAD.MOV.U32 R56, RZ, RZ, R5 ;  /* 0x000000ffff387224 */ /* 0x000fe200078e0005 */
[----:B------:R-:W-:Y:S01]  /*1a500*/  MOV R47, 0x2 ;  /* 0x00000002002f7802 */ /* 0x000fe20000000f00 */
[----:B-1----:R-:W-:Y:S01]  /*1a510*/  IMAD.MOV.U32 R3, RZ, RZ, 0x181f ;  /* 0x0000181fff037424 */ /* 0x002fe200078e00ff */
[----:B------:R-:W-:Y:S02]  /*1a520*/  MOV R2, 0x1a540 ;  /* 0x0001a54000027802 */ /* 0x000fe40000000f00 */
[----:B---34-:R-:W-:Y:S05]  /*1a530*/  CALL.REL.NOINC `($__internal_5_$__cuda_sm70_shflsync_idx_p) ;  /* 0x0000159000007944 */ /* 0x018fea0003c00000 */
[----:B------:R-:W-:Y:S01]  /*1a540*/  MOV R7, R58 ;  /* 0x0000003a00077202 */ /* 0x000fe20000000f00 */
[----:B------:R-:W-:Y:S05]  /*1a550*/  BRA `(.L_x_439) ;  /* 0xffffb4d000007947 */ /* 0x000fea000383ffff */
.L_x_356:
[----:B------:R-:W-:Y:S01]  /*1a560*/  IMAD.MOV.U32 R56, RZ, RZ, R6 ;  /* 0x000000ffff387224 */ /* 0x000fe200078e0006 */
[----:B------:R-:W-:Y:S01]  /*1a570*/  MOV R47, 0x2 ;  /* 0x00000002002f7802 */ /* 0x000fe20000000f00 */
[----:B-1----:R-:W-:Y:S01]  /*1a580*/  IMAD.MOV.U32 R3, RZ, RZ, 0x181f ;  /* 0x0000181fff037424 */ /* 0x002fe200078e00ff */
[----:B------:R-:W-:Y:S02]  /*1a590*/  MOV R2, 0x1a5b0 ;  /* 0x0001a5b000027802 */ /* 0x000fe40000000f00 */
[----:B--234-:R-:W-:Y:S05]  /*1a5a0*/  CALL.REL.NOINC `($__internal_5_$__cuda_sm70_shflsync_idx_p) ;  /* 0x0000152000007944 */ /* 0x01cfea0003c00000 */
[----:B------:R-:W-:Y:S01]  /*1a5b0*/  MOV R2, R58 ;  /* 0x0000003a00027202 */ /* 0x000fe20000000f00 */
[----:B------:R-:W-:Y:S05]  /*1a5c0*/  BRA `(.L_x_440) ;  /* 0xffffb48000007947 */ /* 0x000fea000383ffff */
.L_x_357:
[----:B------:R-:W-:Y:S01]  /*1a5d0*/  IMAD.MOV.U32 R56, RZ, RZ, R5 ;  /* 0x000000ffff387224 */ /* 0x000fe200078e0005 */
[----:B------:R-:W-:Y:S01]  /*1a5e0*/  MOV R47, 0x3 ;  /* 0x00000003002f7802 */ /* 0x000fe20000000f00 */
[----:B--2---:R-:W-:Y:S01]  /*1a5f0*/  IMAD.MOV.U32 R3, RZ, RZ, 0x181f ;  /* 0x0000181fff037424 */ /* 0x004fe200078e00ff */
[----:B------:R-:W-:-:S02]  /*1a600*/  MOV R2, 0x1a620 ;  /* 0x0001a62000027802 */ /* 0x000fc40000000f00 */
[----:B-1-34-:R-:W-:Y:S05]  /*1a610*/  CALL.REL.NOINC `($__internal_5_$__cuda_sm70_shflsync_idx_p) ;  /* 0x000014b000007944 */ /* 0x01afea0003c00000 */
        /* <DEDUP_REMOVED lines=8> */
.L_x_358:
[----:B------:R-:W-:Y:S01]  /*1a6a0*/  IMAD.MOV.U32 R56, RZ, RZ, R5 ;  /* 0x000000ffff387224 */ /* 0x000fe200078e0005 */
[----:B------:R-:W-:Y:S01]  /*1a6b0*/  MOV R47, 0x4 ;  /* 0x00000004002f7802 */ /* 0x000fe20000000f00 */
[----:B--2---:R-:W-:Y:S01]  /*1a6c0*/  IMAD.MOV.U32 R3, RZ, RZ, 0x181f ;  /* 0x0000181fff037424 */ /* 0x004fe200078e00ff */
[----:B------:R-:W-:Y:S02]  /*1a6d0*/  MOV R2, 0x1a6f0 ;  /* 0x0001a6f000027802 */ /* 0x000fe40000000f00 */
[----:B-1-34-:R-:W-:Y:S05]  /*1a6e0*/  CALL.REL.NOINC `($__internal_5_$__cuda_sm70_shflsync_idx_p) ;  /* 0x000013e000007944 */ /* 0x01afea0003c00000 */
[----:B------:R-:W-:Y:S01]  /*1a6f0*/  MOV R7, R58 ;  /* 0x0000003a00077202 */ /* 0x000fe20000000f00 */
[----:B------:R-:W-:Y:S05]  /*1a700*/  BRA `(.L_x_442) ;  /* 0xffffb43000007947 */ /* 0x000fea000383ffff */
.L_x_359:
[----:B------:R-:W-:Y:S01]  /*1a710*/  IMAD.MOV.U32 R56, RZ, RZ, R6 ;  /* 0x000000ffff387224 */ /* 0x000fe200078e0006 */
[----:B------:R-:W-:Y:S01]  /*1a720*/  MOV R47, 0x4 ;  /* 0x00000004002f7802 */ /* 0x000fe20000000f00 */
[----:B--2---:R-:W-:Y:S01]  /*1a730*/  IMAD.MOV.U32 R3, RZ, RZ, 0x181f ;  /* 0x0000181fff037424 */ /* 0x004fe200078e00ff */
[----:B------:R-:W-:Y:S02]  /*1a740*/  MOV R2, 0x1a760 ;  /* 0x0001a76000027802 */ /* 0x000fe40000000f00 */
[----:B-1-34-:R-:W-:Y:S05]  /*1a750*/  CALL.REL.NOINC `($__internal_5_$__cuda_sm70_shflsync_idx_p) ;  /* 0x0000137000007944 */ /* 0x01afea0003c00000 */
[----:B------:R-:W-:Y:S01]  /*1a760*/  MOV R2, R58 ;  /* 0x0000003a00027202 */ /* 0x000fe20000000f00 */
[----:B------:R-:W-:Y:S05]  /*1a770*/  BRA `(.L_x_443) ;  /* 0xffffb3e000007947 */ /* 0x000fea000383ffff */
.L_x_360:
[----:B------:R-:W-:Y:S01]  /*1a780*/  IMAD.MOV.U32 R56, RZ, RZ, R5 ;  /* 0x000000ffff387224 */ /* 0x000fe200078e0005 */
[----:B------:R-:W-:Y:S01]  /*1a790*/  MOV R47, 0x5 ;  /* 0x00000005002f7802 */ /* 0x000fe20000000f00 */
[----:B-1----:R-:W-:Y:S01]  /*1a7a0*/  IMAD.MOV.U32 R3, RZ, RZ, 0x181f ;  /* 0x0000181fff037424 */ /* 0x002fe200078e00ff */
[----:B------:R-:W-:-:S02]  /*1a7b0*/  MOV R2, 0x1a7d0 ;  /* 0x0001a7d000027802 */ /* 0x000fc40000000f00 */
[----:B--234-:R-:W-:Y:S05]  /*1a7c0*/  CALL.REL.NOINC `($__internal_5_$__cuda_sm70_shflsync_idx_p) ;  /* 0x0000130000007944 */ /* 0x01cfea0003c00000 */
        /* <DEDUP_REMOVED lines=8> */
.L_x_361:
[----:B------:R-:W-:Y:S01]  /*1a850*/  IMAD.MOV.U32 R56, RZ, RZ, R5 ;  /* 0x000000ffff387224 */ /* 0x000fe200078e0005 */
[----:B------:R-:W-:Y:S01]  /*1a860*/  MOV R47, 0x6 ;  /* 0x00000006002f7802 */ /* 0x000fe20000000f00 */
[----:B--2---:R-:W-:Y:S01]  /*1a870*/  IMAD.MOV.U32 R3, RZ, RZ, 0x181f ;  /* 0x0000181fff037424 */ /* 0x004fe200078e00ff */
[----:B------:R-:W-:Y:S02]  /*1a880*/  MOV R2, 0x1a8a0 ;  /* 0x0001a8a000027802 */ /* 0x000fe40000000f00 */
[----:B-1--4-:R-:W-:Y:S05]  /*1a890*/  CALL.REL.NOINC `($__internal_5_$__cuda_sm70_shflsync_idx_p) ;  /* 0x0000123000007944 */ /* 0x012fea0003c00000 */
[----:B------:R-:W-:Y:S01]  /*1a8a0*/  MOV R7, R58 ;  /* 0x0000003a00077202 */ /* 0x000fe20000000f00 */
[----:B------:R-:W-:Y:S05]  /*1a8b0*/  BRA `(.L_x_445) ;  /* 0xffffb39000007947 */ /* 0x000fea000383ffff */
.L_x_362:
[----:B------:R-:W-:Y:S01]  /*1a8c0*/  IMAD.MOV.U32 R56, RZ, RZ, R6 ;  /* 0x000000ffff387224 */ /* 0x000fe200078e0006 */
[----:B------:R-:W-:Y:S01]  /*1a8d0*/  MOV R47, 0x6 ;  /* 0x00000006002f7802 */ /* 0x000fe20000000f00 */
[----:B--2---:R-:W-:Y:S01]  /*1a8e0*/  IMAD.MOV.U32 R3, RZ, RZ, 0x181f ;  /* 0x0000181fff037424 */ /* 0x004fe200078e00ff */
[----:B------:R-:W-:Y:S02]  /*1a8f0*/  MOV R2, 0x1a910 ;  /* 0x0001a91000027802 */ /* 0x000fe40000000f00 */
[----:B-1-34-:R-:W-:Y:S05]  /*1a900*/  CALL.REL.NOINC `($__internal_5_$__cuda_sm70_shflsync_idx_p) ;  /* 0x000011c000007944 */ /* 0x01afea0003c00000 */
[----:B------:R-:W-:Y:S01]  /*1a910*/  MOV R2, R58 ;  /* 0x0000003a00027202 */ /* 0x000fe20000000f00 */
[----:B------:R-:W-:Y:S05]  /*1a920*/  BRA `(.L_x_446) ;  /* 0xffffb34000007947 */ /* 0x000fea000383ffff */
.L_x_363:
[----:B------:R-:W-:Y:S01]  /*1a930*/  IMAD.MOV.U32 R56, RZ, RZ, R5 ;  /* 0x000000ffff387224 */ /* 0x000fe200078e0005 */
[----:B------:R-:W-:Y:S01]  /*1a940*/  MOV R47, 0x7 ;  /* 0x00000007002f7802 */ /* 0x000fe20000000f00 */
[----:B-1----:R-:W-:Y:S01]  /*1a950*/  IMAD.MOV.U32 R3, RZ, RZ, 0x181f ;  /* 0x0000181fff037424 */ /* 0x002fe200078e00ff */
[----:B------:R-:W-:-:S02]  /*1a960*/  MOV R2, 0x1a980 ;  /* 0x0001a98000027802 */ /* 0x000fc40000000f00 */
[----:B--2-4-:R-:W-:Y:S05]  /*1a970*/  CALL.REL.NOINC `($__internal_5_$__cuda_sm70_shflsync_idx_p) ;  /* 0x0000115000007944 */ /* 0x014fea0003c00000 */
        /* <DEDUP_REMOVED lines=8> */
.L_x_365:
[----:B------:R-:W-:Y:S01]  /*1aa00*/  IMAD.MOV.U32 R56, RZ, RZ, R5 ;  /* 0x000000ffff387224 */ /* 0x000fe200078e0005 */
[----:B------:R-:W-:Y:S01]  /*1aa10*/  MOV R47, RZ ;  /* 0x000000ff002f7202 */ /* 0x000fe20000000f00 */
[----:B------:R-:W-:Y:S01]  /*1aa20*/  IMAD.MOV.U32 R3, RZ, RZ, 0x1c1f ;  /* 0x00001c1fff037424 */ /* 0x000fe200078e00ff */
[----:B------:R-:W-:Y:S02]  /*1aa30*/  MOV R2, 0x1aa50 ;  /* 0x0001aa5000027802 */ /* 0x000fe40000000f00 */
[----:B------:R-:W-:Y:S05]  /*1aa40*/  CALL.REL.NOINC `($__internal_5_$__cuda_sm70_shflsync_idx_p) ;  /* 0x0000108000007944 */ /* 0x000fea0003c00000 */
[----:B------:R-:W-:Y:S01]  /*1aa50*/  MOV R4, R58 ;  /* 0x0000003a00047202 */ /* 0x000fe20000000f00 */
[----:B------:R-:W-:Y:S05]  /*1aa60*/  BRA `(.L_x_448) ;  /* 0xffffb50000007947 */ /* 0x000fea000383ffff */
.L_x_366:
[----:B------:R-:W-:Y:S01]  /*1aa70*/  IMAD.MOV.U32 R56, RZ, RZ, R12 ;  /* 0x000000ffff387224 */ /* 0x000fe200078e000c */
[----:B------:R-:W-:Y:S01]  /*1aa80*/  MOV R47, RZ ;  /* 0x000000ff002f7202 */ /* 0x000fe20000000f00 */
[----:B------:R-:W-:Y:S01]  /*1aa90*/  IMAD.MOV.U32 R3, RZ, RZ, 0x1c1f ;  /* 0x00001c1fff037424 */ /* 0x000fe200078e00ff */
[----:B------:R-:W-:Y:S02]  /*1aaa0*/  MOV R2, 0x1aac0 ;  /* 0x0001aac000027802 */ /* 0x000fe40000000f00 */
[----:B-12---:R-:W-:Y:S05]  /*1aab0*/  CALL.REL.NOINC `($__internal_5_$__cuda_sm70_shflsync_idx_p) ;  /* 0x0000101000007944 */ /* 0x006fea0003c00000 */
[----:B------:R-:W-:Y:S01]  /*1aac0*/  MOV R0, R58 ;  /* 0x0000003a00007202 */ /* 0x000fe20000000f00 */
[----:B------:R-:W-:Y:S05]  /*1aad0*/  BRA `(.L_x_449) ;  /* 0xffffb4b000007947 */ /* 0x000fea000383ffff */
.L_x_369:
[----:B------:R-:W-:Y:S01]  /*1aae0*/  IMAD.MOV.U32 R56, RZ, RZ, R5 ;  /* 0x000000ffff387224 */ /* 0x000fe200078e0005 */
[----:B------:R-:W-:Y:S01]  /*1aaf0*/  MOV R47, 0x1 ;  /* 0x00000001002f7802 */ /* 0x000fe20000000f00 */
[----:B----4-:R-:W-:Y:S01]  /*1ab00*/  IMAD.MOV.U32 R3, RZ, RZ, 0x1c1f ;  /* 0x00001c1fff037424 */ /* 0x010fe200078e00ff */
[----:B------:R-:W-:-:S02]  /*1ab10*/  MOV R2, 0x1ab30 ;  /* 0x0001ab3000027802 */ /* 0x000fc40000000f00 */
[----:B-123--:R-:W-:Y:S05]  /*1ab20*/  CALL.REL.NOINC `($__internal_5_$__cuda_sm70_shflsync_idx_p) ;  /* 0x00000fa000007944 */ /* 0x00efea0003c00000 */
        /* <DEDUP_REMOVED lines=8> */
.L_x_372:
[----:B------:R-:W-:Y:S01]  /*1abb0*/  IMAD.MOV.U32 R56, RZ, RZ, R5 ;  /* 0x000000ffff387224 */ /* 0x000fe200078e0005 */
[----:B------:R-:W-:Y:S01]  /*1abc0*/  MOV R47, 0x2 ;  /* 0x00000002002f7802 */ /* 0x000fe20000000f00 */
[----:B-1----:R-:W-:Y:S01]  /*1abd0*/  IMAD.MOV.U32 R3, RZ, RZ, 0x1c1f ;  /* 0x00001c1fff037424 */ /* 0x002fe200078e00ff */
[----:B------:R-:W-:Y:S02]  /*1abe0*/  MOV R2, 0x1ac00 ;  /* 0x0001ac0000027802 */ /* 0x000fe40000000f00 */
[----:B--234-:R-:W-:Y:S05]  /*1abf0*/  CALL.REL.NOINC `($__internal_5_$__cuda_sm70_shflsync_idx_p) ;  /* 0x00000ed000007944 */ /* 0x01cfea0003c00000 */
[----:B------:R-:W-:Y:S01]  /*1ac00*/  MOV R4, R58 ;  /* 0x0000003a00047202 */ /* 0x000fe20000000f00 */
[----:B------:R-:W-:Y:S05]  /*1ac10*/  BRA `(.L_x_451) ;  /* 0xffffba2000007947 */ /* 0x000fea000383ffff */
.L_x_373:
[----:B------:R-:W-:Y:S01]  /*1ac20*/  IMAD.MOV.U32 R56, RZ, RZ, R12 ;  /* 0x000000ffff387224 */ /* 0x000fe200078e000c */
[----:B------:R-:W-:Y:S01]  /*1ac30*/  MOV R47, 0x2 ;  /* 0x00000002002f7802 */ /* 0x000fe20000000f00 */
[----:B------:R-:W-:Y:S01]  /*1ac40*/  IMAD.MOV.U32 R3, RZ, RZ, 0x1c1f ;  /* 0x00001c1fff037424 */ /* 0x000fe200078e00ff */
[----:B------:R-:W-:Y:S02]  /*1ac50*/  MOV R2, 0x1ac70 ;  /* 0x0001ac7000027802 */ /* 0x000fe40000000f00 */
[----:B-1234-:R-:W-:Y:S05]  /*1ac60*/  CALL.REL.NOINC `($__internal_5_$__cuda_sm70_shflsync_idx_p) ;  /* 0x00000e6000007944 */ /* 0x01efea0003c00000 */
[----:B------:R-:W-:Y:S01]  /*1ac70*/  MOV R0, R58 ;  /* 0x0000003a00007202 */ /* 0x000fe20000000f00 */
[----:B------:R-:W-:Y:S05]  /*1ac80*/  BRA `(.L_x_452) ;  /* 0xffffb9d000007947 */ /* 0x000fea000383ffff */
.L_x_376:
        /* <DEDUP_REMOVED lines=13> */
.L_x_380:
[----:B------:R-:W-:Y:S01]  /*1ad60*/  IMAD.MOV.U32 R56, RZ, RZ, R5 ;  /* 0x000000ffff387224 */ /* 0x000fe200078e0005 */
[----:B------:R-:W-:Y:S01]  /*1ad70*/  MOV R47, RZ ;  /* 0x000000ff002f7202 */ /* 0x000fe20000000f00 */
[----:B------:R-:W-:Y:S01]  /*1ad80*/  IMAD.MOV.U32 R3, RZ, RZ, 0x181f ;  /* 0x0000181fff037424 */ /* 0x000fe200078e00ff */
[----:B------:R-:W-:Y:S02]  /*1ad90*/  MOV R2, 0x1adb0 ;  /* 0x0001adb000027802 */ /* 0x000fe40000000f00 */
[----:B------:R-:W-:Y:S05]  /*1ada0*/  CALL.REL.NOINC `($__internal_5_$__cuda_sm70_shflsync_idx_p) ;  /* 0x00000d2000007944 */ /* 0x000fea0003c00000 */
[----:B------:R-:W-:Y:S01]  /*1adb0*/  MOV R7, R58 ;  /* 0x0000003a00077202 */ /* 0x000fe20000000f00 */
[----:B------:R-:W-:Y:S05]  /*1adc0*/  BRA `(.L_x_454) ;  /* 0xffffc74000007947 */ /* 0x000fea000383ffff */
.L_x_381:
[----:B------:R-:W-:Y:S01]  /*1add0*/  IMAD.MOV.U32 R56, RZ, RZ, R6 ;  /* 0x000000ffff387224 */ /* 0x000fe200078e0006 */
[----:B------:R-:W-:Y:S01]  /*1ade0*/  MOV R47, RZ ;  /* 0x000000ff002f7202 */ /* 0x000fe20000000f00 */
[----:B------:R-:W-:Y:S01]  /*1adf0*/  IMAD.MOV.U32 R3, RZ, RZ, 0x181f ;  /* 0x0000181fff037424 */ /* 0x000fe200078e00ff */
[----:B------:R-:W-:Y:S02]  /*1ae00*/  MOV R2, 0x1ae20 ;  /* 0x0001ae2000027802 */ /* 0x000fe40000000f00 */
[----:B-12---:R-:W-:Y:S05]  /*1ae10*/  CALL.REL.NOINC `($__internal_5_$__cuda_sm70_shflsync_idx_p) ;  /* 0x00000cb000007944 */ /* 0x006fea0003c00000 */
[----:B------:R-:W-:Y:S01]  /*1ae20*/  MOV R2, R58 ;  /* 0x0000003a00027202 */ /* 0x000fe20000000f00 */
[----:B------:R-:W-:Y:S05]  /*1ae30*/  BRA `(.L_x_455) ;  /* 0xffffc6f000007947 */ /* 0x000fea000383ffff */
.L_x_382:
        /* <DEDUP_REMOVED lines=13> */
.L_x_383:
[----:B------:R-:W-:Y:S01]  /*1af10*/  IMAD.MOV.U32 R56, RZ, RZ, R5 ;  /* 0x000000ffff387224 */ /* 0x000fe200078e0005 */
[----:B------:R-:W-:Y:S01]  /*1af20*/  MOV R47, 0x2 ;  /* 0x00000002002f7802 */ /* 0x000fe20000000f00 */
[----:B-1----:R-:W-:Y:S01]  /*1af30*/  IMAD.MOV.U32 R3, RZ, RZ, 0x181f ;  /* 0x0000181fff037424 */ /* 0x002fe200078e00ff */
[----:B------:R-:W-:Y:S02]  /*1af40*/  MOV R2, 0x1af60 ;  /* 0x0001af6000027802 */ /* 0x000fe40000000f00 */
[----:B---34-:R-:W-:Y:S05]  /*1af50*/  CALL.REL.NOINC `($__internal_5_$__cuda_sm70_shflsync_idx_p) ;  /* 0x00000b7000007944 */ /* 0x018fea0003c00000 */
[----:B------:R-:W-:Y:S01]  /*1af60*/  MOV R7, R58 ;  /* 0x0000003a00077202 */ /* 0x000fe20000000f00 */
[----:B------:R-:W-:Y:S05]  /*1af70*/  BRA `(.L_x_457) ;  /* 0xffffc6a000007947 */ /* 0x000fea000383ffff */
.L_x_384:
[----:B------:R-:W-:Y:S01]  /*1af80*/  IMAD.MOV.U32 R56, RZ, RZ, R6 ;  /* 0x000000ffff387224 */ /* 0x000fe200078e0006 */
[----:B------:R-:W-:Y:S01]  /*1af90*/  MOV R47, 0x2 ;  /* 0x00000002002f7802 */ /* 0x000fe20000000f00 */
[----:B-1----:R-:W-:Y:S01]  /*1afa0*/  IMAD.MOV.U32 R3, RZ, RZ, 0x181f ;  /* 0x0000181fff037424 */ /* 0x002fe200078e00ff */
[----:B------:R-:W-:Y:S02]  /*1afb0*/  MOV R2, 0x1afd0 ;  /* 0x0001afd000027802 */ /* 0x000fe40000000f00 */
[----:B--234-:R-:W-:Y:S05]  /*1afc0*/  CALL.REL.NOINC `($__internal_5_$__cuda_sm70_shflsync_idx_p) ;  /* 0x00000b0000007944 */ /* 0x01cfea0003c00000 */
[----:B------:R-:W-:Y:S01]  /*1afd0*/  MOV R2, R58 ;  /* 0x0000003a00027202 */ /* 0x000fe20000000f00 */
[----:B------:R-:W-:Y:S05]  /*1afe0*/  BRA `(.L_x_458) ;  /* 0xffffc65000007947 */ /* 0x000fea000383ffff */
.L_x_385:
        /* <DEDUP_REMOVED lines=13> */
.L_x_386:
[----:B------:R-:W-:Y:S01]  /*1b0c0*/  IMAD.MOV.U32 R56, RZ, RZ, R5 ;  /* 0x000000ffff387224 */ /* 0x000fe200078e0005 */
[----:B------:R-:W-:Y:S01]  /*1b0d0*/  MOV R47, 0x4 ;  /* 0x00000004002f7802 */ /* 0x000fe20000000f00 */
[----:B--2---:R-:W-:Y:S01]  /*1b0e0*/  IMAD.MOV.U32 R3, RZ, RZ, 0x181f ;  /* 0x0000181fff037424 */ /* 0x004fe200078e00ff */
[----:B------:R-:W-:Y:S02]  /*1b0f0*/  MOV R2, 0x1b110 ;  /* 0x0001b11000027802 */ /* 0x000fe40000000f00 */
[----:B-1-34-:R-:W-:Y:S05]  /*1b100*/  CALL.REL.NOINC `($__internal_5_$__cuda_sm70_shflsync_idx_p) ;  /* 0x000009c000007944 */ /* 0x01afea0003c00000 */
[----:B------:R-:W-:Y:S01]  /*1b110*/  MOV R7, R58 ;  /* 0x0000003a00077202 */ /* 0x000fe20000000f00 */
[----:B------:R-:W-:Y:S05]  /*1b120*/  BRA `(.L_x_460) ;  /* 0xffffc60000007947 */ /* 0x000fea000383ffff */
.L_x_387:
[----:B------:R-:W-:Y:S01]  /*1b130*/  IMAD.MOV.U32 R56, RZ, RZ, R6 ;  /* 0x000000ffff387224 */ /* 0x000fe200078e0006 */
[----:B------:R-:W-:Y:S01]  /*1b140*/  MOV R47, 0x4 ;  /* 0x00000004002f7802 */ /* 0x000fe20000000f00 */
[----:B--2---:R-:W-:Y:S01]  /*1b150*/  IMAD.MOV.U32 R3, RZ, RZ, 0x181f ;  /* 0x0000181fff037424 */ /* 0x004fe200078e00ff */
[----:B------:R-:W-:Y:S02]  /*1b160*/  MOV R2, 0x1b180 ;  /* 0x0001b18000027802 */ /* 0x000fe40000000f00 */
[----:B-1-34-:R-:W-:Y:S05]  /*1b170*/  CALL.REL.NOINC `($__internal_5_$__cuda_sm70_shflsync_idx_p) ;  /* 0x0000095000007944 */ /* 0x01afea0003c00000 */
[----:B------:R-:W-:Y:S01]  /*1b180*/  MOV R2, R58 ;  /* 0x0000003a00027202 */ /* 0x000fe20000000f00 */
[----:B------:R-:W-:Y:S05]  /*1b190*/  BRA `(.L_x_461) ;  /* 0xffffc5b000007947 */ /* 0x000fea000383ffff */
.L_x_388:
        /* <DEDUP_REMOVED lines=13> */
.L_x_389:
[----:B------:R-:W-:Y:S01]  /*1b270*/  IMAD.MOV.U32 R56, RZ, RZ, R5 ;  /* 0x000000ffff387224 */ /* 0x000fe200078e0005 */
[----:B------:R-:W-:Y:S01]  /*1b280*/  MOV R47, 0x6 ;  /* 0x00000006002f7802 */ /* 0x000fe20000000f00 */
[----:B--2---:R-:W-:Y:S01]  /*1b290*/  IMAD.MOV.U32 R3, RZ, RZ, 0x181f ;  /* 0x0000181fff037424 */ /* 0x004fe200078e00ff */
[----:B------:R-:W-:Y:S02]  /*1b2a0*/  MOV R2, 0x1b2c0 ;  /* 0x0001b2c000027802 */ /* 0x000fe40000000f00 */
[----:B-1--4-:R-:W-:Y:S05]  /*1b2b0*/  CALL.REL.NOINC `($__internal_5_$__cuda_sm70_shflsync_idx_p) ;  /* 0x0000081000007944 */ /* 0x012fea0003c00000 */
[----:B------:R-:W-:Y:S01]  /*1b2c0*/  MOV R7, R58 ;  /* 0x0000003a00077202 */ /* 0x000fe20000000f00 */
[----:B------:R-:W-:Y:S05]  /*1b2d0*/  BRA `(.L_x_463) ;  /* 0xffffc56000007947 */ /* 0x000fea000383ffff */
.L_x_390:
[----:B------:R-:W-:Y:S01]  /*1b2e0*/  IMAD.MOV.U32 R56, RZ, RZ, R6 ;  /* 0x000000ffff387224 */ /* 0x000fe200078e0006 */
[----:B------:R-:W-:Y:S01]  /*1b2f0*/  MOV R47, 0x6 ;  /* 0x00000006002f7802 */ /* 0x000fe20000000f00 */
[----:B--2---:R-:W-:Y:S01]  /*1b300*/  IMAD.MOV.U32 R3, RZ, RZ, 0x181f ;  /* 0x0000181fff037424 */ /* 0x004fe200078e00ff */
[----:B------:R-:W-:Y:S02]  /*1b310*/  MOV R2, 0x1b330 ;  /* 0x0001b33000027802 */ /* 0x000fe40000000f00 */
[----:B-1-34-:R-:W-:Y:S05]  /*1b320*/  CALL.REL.NOINC `($__internal_5_$__cuda_sm70_shflsync_idx_p) ;  /* 0x000007a000007944 */ /* 0x01afea0003c00000 */
[----:B------:R-:W-:Y:S01]  /*1b330*/  MOV R2, R58 ;  /* 0x0000003a00027202 */ /* 0x000fe20000000f00 */
[----:B------:R-:W-:Y:S05]  /*1b340*/  BRA `(.L_x_464) ;  /* 0xffffc51000007947 */ /* 0x000fea000383ffff */
.L_x_391:
        /* <DEDUP_REMOVED lines=13> */
.L_x_393:
[----:B------:R-:W-:Y:S01]  /*1b420*/  IMAD.MOV.U32 R56, RZ, RZ, R46 ;  /* 0x000000ffff387224 */ /* 0x000fe200078e002e */
[----:B------:R-:W-:Y:S01]  /*1b430*/  MOV R47, RZ ;  /* 0x000000ff002f7202 */ /* 0x000fe20000000f00 */
[----:B----4-:R-:W-:Y:S01]  /*1b440*/  IMAD.MOV.U32 R3, RZ, RZ, 0x1f ;  /* 0x0000001fff037424 */ /* 0x010fe200078e00ff */
[----:B------:R-:W-:Y:S02]  /*1b450*/  MOV R2, 0x1b470 ;  /* 0x0001b47000027802 */ /* 0x000fe40000000f00 */
[----:B------:R-:W-:Y:S05]  /*1b460*/  CALL.REL.NOINC `($__internal_5_$__cuda_sm70_shflsync_idx_p) ;  /* 0x0000066000007944 */ /* 0x000fea0003c00000 */
[----:B------:R-:W-:Y:S01]  /*1b470*/  MOV R9, R58 ;  /* 0x0000003a00097202 */ /* 0x000fe20000000f00 */
[----:B------:R-:W-:Y:S05]  /*1b480*/  BRA `(.L_x_466) ;  /* 0xffffc5a000007947 */ /* 0x000fea000383ffff */
.L_x_394:
[----:B------:R-:W-:Y:S01]  /*1b490*/  IMAD.MOV.U32 R56, RZ, RZ, R46 ;  /* 0x000000ffff387224 */ /* 0x000fe200078e002e */
[----:B------:R-:W-:Y:S01]  /*1b4a0*/  MOV R47, 0x1 ;  /* 0x00000001002f7802 */ /* 0x000fe20000000f00 */
[----:B----4-:R-:W-:Y:S01]  /*1b4b0*/  IMAD.MOV.U32 R3, RZ, RZ, 0x1f ;  /* 0x0000001fff037424 */ /* 0x010fe200078e00ff */
[----:B------:R-:W-:Y:S02]  /*1b4c0*/  MOV R2, 0x1b4e0 ;  /* 0x0001b4e000027802 */ /* 0x000fe40000000f00 */
[----:B-12---:R-:W-:Y:S05]  /*1b4d0*/  CALL.REL.NOINC `($__internal_5_$__cuda_sm70_shflsync_idx_p) ;  /* 0x000005f000007944 */ /* 0x006fea0003c00000 */
[----:B------:R-:W-:Y:S01]  /*1b4e0*/  MOV R8, R58 ;  /* 0x0000003a00087202 */ /* 0x000fe20000000f00 */
[----:B------:R-:W-:Y:S05]  /*1b4f0*/  BRA `(.L_x_467) ;  /* 0xffffc55000007947 */ /* 0x000fea000383ffff */
.L_x_395:
[----:B------:R-:W-:Y:S02]  /*1b500*/  MOV R2, 0x1 ;  /* 0x0000000100027802 */ /* 0x000fe40000000f00 */
[----:B------:R-:W-:-:S02]  /*1b510*/  MOV R3, 0x1b530 ;  /* 0x0001b53000037802 */ /* 0x000fc40000000f00 */
[----:B-123--:R-:W-:Y:S05]  /*1b520*/  CALL.REL.NOINC `($__internal_6_$__cuda_sm70_shflsync_up_p) ;  /* 0x000005f000007944 */ /* 0x00efea0003c00000 */
[----:B------:R-:W-:Y:S05]  /*1b530*/  BRA `(.L_x_468) ;  /* 0xffffc64000007947 */ /* 0x000fea000383ffff */
.L_x_396:
[----:B------:R-:W-:Y:S02]  /*1b540*/  MOV R2, 0x2 ;  /* 0x0000000200027802 */ /* 0x000fe40000000f00 */
[----:B------:R-:W-:-:S02]  /*1b550*/  MOV R3, 0x1b570 ;  /* 0x0001b57000037802 */ /* 0x000fc40000000f00 */
[----:B-12---:R-:W-:Y:S05]  /*1b560*/  CALL.REL.NOINC `($__internal_6_$__cuda_sm70_shflsync_up_p) ;  /* 0x000005b000007944 */ /* 0x006fea0003c00000 */
        /* <DEDUP_REMOVED lines=24> */
.L_x_400:
[----:B------:R-:W-:Y:S02]  /*1b6f0*/  MOV R2, 0x1 ;  /* 0x0000000100027802 */ /* 0x000fe40000000f00 */
[----:B------:R-:W-:Y:S02]  /*1b700*/  MOV R3, 0x1b720 ;  /* 0x0001b72000037802 */ /* 0x000fe40000000f00 */
[----:B------:R-:W-:Y:S05]  /*1b710*/  CALL.REL.NOINC `($__internal_6_$__cuda_sm70_shflsync_up_p) ;  /* 0x0000040000007944 */ /* 0x000fea0003c00000 */
[----:B------:R-:W-:Y:S01]  /*1b720*/  MOV R2, R4 ;  /* 0x0000000400027202 */ /* 0x000fe20000000f00 */
[----:B------:R-:W-:Y:S05]  /*1b730*/  BRA `(.L_x_470) ;  /* 0xffffc6a000007947 */ /* 0x000fea000383ffff */
.L_x_401:
        /* <DEDUP_REMOVED lines=27> */
.L_x_403:
[----:B------:R-:W-:Y:S02]  /*1b8f0*/  SEL R0, RZ, 0x1, P0 ;  /* 0x00000001ff007807 */ /* 0x000fe40000000000 */
[----:B------:R-:W-:Y:S02]  /*1b900*/  MOV R2, 0x1b920 ;  /* 0x0001b92000027802 */ /* 0x000fe40000000f00 */
[----:B---3--:R-:W-:Y:S05]  /*1b910*/  CALL.REL.NOINC `($__internal_7_$__cuda_sm70_votesync_ballot) ;  /* 0x0000027000007944 */ /* 0x008fea0003c00000 */
[----:B------:R-:W-:Y:S05]  /*1b920*/  BRA `(.L_x_472) ;  /* 0xffffc64000007947 */ /* 0x000fea000383ffff */
.L_x_404:
[----:B------:R-:W-:Y:S01]  /*1b930*/  IMAD.MOV.U32 R56, RZ, RZ, R6 ;  /* 0x000000ffff387224 */ /* 0x000fe200078e0006 */
[----:B--2---:R-:W-:Y:S01]  /*1b940*/  MOV R47, R10 ;  /* 0x0000000a002f7202 */ /* 0x004fe20000000f00 */
[----:B------:R-:W-:Y:S01]  /*1b950*/  IMAD.MOV.U32 R3, RZ, RZ, 0x1f ;  /* 0x0000001fff037424 */ /* 0x000fe200078e00ff */
[----:B------:R-:W-:Y:S02]  /*1b960*/  MOV R2, 0x1b980 ;  /* 0x0001b98000027802 */ /* 0x000fe40000000f00 */
[----:B-1-3--:R-:W-:Y:S05]  /*1b970*/  CALL.REL.NOINC `($__internal_5_$__cuda_sm70_shflsync_idx_p) ;  /* 0x0000015000007944 */ /* 0x00afea0003c00000 */
[----:B------:R-:W-:Y:S01]  /*1b980*/  IMAD.MOV.U32 R8, RZ, RZ, R58 ;  /* 0x000000ffff087224 */ /* 0x000fe200078e003a */
[----:B------:R-:W-:Y:S01]  /*1b990*/  MOV R47, R10 ;  /* 0x0000000a002f7202 */ /* 0x000fe20000000f00 */
[----:B------:R-:W-:Y:S01]  /*1b9a0*/  IMAD.MOV.U32 R56, RZ, RZ, R7 ;  /* 0x000000ffff387224 */ /* 0x000fe200078e0007 */
[----:B------:R-:W-:Y:S02]  /*1b9b0*/  MOV R3, 0x1f ;  /* 0x0000001f00037802 */ /* 0x000fe40000000f00 */
[----:B------:R-:W-:-:S02]  /*1b9c0*/  MOV R2, 0x1b9e0 ;  /* 0x0001b9e000027802 */ /* 0x000fc40000000f00 */
[----:B------:R-:W-:Y:S05]  /*1b9d0*/  CALL.REL.NOINC `($__internal_5_$__cuda_sm70_shflsync_idx_p) ;  /* 0x000000f000007944 */ /* 0x000fea0003c00000 */
[----:B------:R-:W-:Y:S01]  /*1b9e0*/  MOV R7, R58 ;  /* 0x0000003a00077202 */ /* 0x000fe20000000f00 */
[----:B------:R-:W-:Y:S05]  /*1b9f0*/  BRA `(.L_x_473) ;  /* 0xffffc5b000007947 */ /* 0x000fea000383ffff */
.L_x_407:
[----:B------:R-:W-:Y:S01]  /*1ba00*/  IMAD.MOV.U32 R56, RZ, RZ, R4 ;  /* 0x000000ffff387224 */ /* 0x000fe200078e0004 */
[----:B------:R-:W-:Y:S01]  /*1ba10*/  MOV R47, R0 ;  /* 0x00000000002f7202 */ /* 0x000fe20000000f00 */
[----:B------:R-:W-:Y:S01]  /*1ba20*/  IMAD.MOV.U32 R3, RZ, RZ, 0x1f ;  /* 0x0000001fff037424 */ /* 0x000fe200078e00ff */
[----:B------:R-:W-:-:S02]  /*1ba30*/  MOV R2, 0x1ba50 ;  /* 0x0001ba5000027802 */ /* 0x000fc40000000f00 */
[----:B--234-:R-:W-:Y:S05]  /*1ba40*/  CALL.REL.NOINC `($__internal_5_$__cuda_sm70_shflsync_idx_p) ;  /* 0x0000008000007944 */ /* 0x01cfea0003c00000 */
[----:B------:R-:W-:Y:S01]  /*1ba50*/  MOV R12, R58 ;  /* 0x0000003a000c7202 */ /* 0x000fe20000000f00 */
[----:B------:R-:W-:Y:S05]  /*1ba60*/  BRA `(.L_x_406) ;  /* 0xffffc5a000007947 */ /* 0x000fea000383ffff */
        .weak           $__internal_4_$__cuda_sm70_shflsync_bfly_p
        .type           $__internal_4_$__cuda_sm70_shflsync_bfly_p,@function
        .size           $__internal_4_$__cuda_sm70_shflsync_bfly_p,($__internal_5_$__cuda_sm70_shflsync_idx_p - $__internal_4_$__cuda_sm70_shflsync_bfly_p)
$__internal_4_$__cuda_sm70_shflsync_bfly_p:
[----:B------:R-:W-:Y:S02]  /*1ba70*/  MOV R8, 0xffffffff ;  /* 0xffffffff00087802 */ /* 0x000fe40000000f00 */
[----:B------:R-:W-:-:S02]  /*1ba80*/  MOV R3, 0x1f ;  /* 0x0000001f00037802 */ /* 0x000fc40000000f00 */
[----:B------:R-:W-:Y:S04]  /*1ba90*/  WARPSYNC R8 ;  /* 0x0000000800007348 */ /* 0x000fe80003800000 */
[----:B------:R1:W2:Y:S02]  /*1baa0*/  SHFL.BFLY PT, R0, R4, R0, R3 ;  /* 0x0c00000004007389 */ /* 0x0002a400000e0003 */
[----:B-1----:R-:W-:-:S04]  /*1bab0*/  MOV R3, 0x0 ;  /* 0x0000000000037802 */ /* 0x002fc80000000f00 */
[----:B--2---:R-:W-:Y:S05]  /*1bac0*/  RET.REL.NODEC R2 `(_ZN7cutlass13device_kernelIN5flash19enable_sm80_to_sm89INS1_16FlashAttnFwdSm80INS1_25CollectiveMainloopFwdSm80ILi4ELi1ELb0EN4cute5tupleIJNS5_1CILi128EEENS7_ILi80EEENS7_ILi64EEEEEELi64ENS_6half_tEfNS_4arch4Sm80ELb0ELb0ELb1ELb1ELb1ELb1ELb1ELb1EEENS1_21CollectiveEpilogueFwdINS6_IJS8_SA_S9_EEENS6_IJNS7_ILi1EEESI_SI_EEESC_SE_Li128ELb1ELb1ELb1ELb0EEENS1_36VarlenDynamicPersistentTileSchedulerILi128ELi80ELi128ELi128ELb1ELb1ELb0ELb0ELb1ELb1EEEEEEEEEvNT_6ParamsE) ;  /* 0xfffe453002007950 */ /* 0x004fea0003c3ffff */
        .weak           $__internal_5_$__cuda_sm70_shflsync_idx_p
        .type           $__internal_5_$__cuda_sm70_shflsync_idx_p,@function
        .size           $__internal_5_$__cuda_sm70_shflsync_idx_p,($__internal_6_$__cuda_sm70_shflsync_up_p - $__internal_5_$__cuda_sm70_shflsync_idx_p)
$__internal_5_$__cuda_sm70_shflsync_idx_p:
[----:B------:R-:W-:-:S04]  /*1bad0*/  MOV R58, 0xffffffff ;  /* 0xffffffff003a7802 */ /* 0x000fc80000000f00 */
[----:B------:R-:W-:Y:S04]  /*1bae0*/  WARPSYNC R58 ;  /* 0x0000003a00007348 */ /* 0x000fe80003800000 */
[----:B------:R1:W2:Y:S02]  /*1baf0*/  SHFL.IDX PT, R58, R56, R47, R3 ;  /* 0x0000002f383a7389 */ /* 0x0002a400000e0003 */
[----:B-1----:R-:W-:-:S04]  /*1bb00*/  MOV R3, 0x0 ;  /* 0x0000000000037802 */ /* 0x002fc80000000f00 */
[----:B--2---:R-:W-:Y:S05]  /*1bb10*/  RET.REL.NODEC R2 `(_ZN7cutlass13device_kernelIN5flash19enable_sm80_to_sm89INS1_16FlashAttnFwdSm80INS1_25CollectiveMainloopFwdSm80ILi4ELi1ELb0EN4cute5tupleIJNS5_1CILi128EEENS7_ILi80EEENS7_ILi64EEEEEELi64ENS_6half_tEfNS_4arch4Sm80ELb0ELb0ELb1ELb1ELb1ELb1ELb1ELb1EEENS1_21CollectiveEpilogueFwdINS6_IJS8_SA_S9_EEENS6_IJNS7_ILi1EEESI_SI_EEESC_SE_Li128ELb1ELb1ELb1ELb0EEENS1_36VarlenDynamicPersistentTileSchedulerILi128ELi80ELi128ELi128ELb1ELb1ELb0ELb0ELb1ELb1EEEEEEEEEvNT_6ParamsE) ;  /* 0xfffe44e002007950 */ /* 0x004fea0003c3ffff */
        .weak           $__internal_6_$__cuda_sm70_shflsync_up_p
        .type           $__internal_6_$__cuda_sm70_shflsync_up_p,@function
        .size           $__internal_6_$__cuda_sm70_shflsync_up_p,($__internal_7_$__cuda_sm70_votesync_ballot - $__internal_6_$__cuda_sm70_shflsync_up_p)
$__internal_6_$__cuda_sm70_shflsync_up_p:
[----:B------:R-:W-:Y:S02]  /*1bb20*/  IMAD.MOV.U32 R4, RZ, RZ, RZ ;  /* 0x000000ffff047224 */ /* 0x000fe400078e00ff */
[----:B------:R-:W-:-:S04]  /*1bb30*/  IMAD.MOV.U32 R10, RZ, RZ, -0x1 ;  /* 0xffffffffff0a7424 */ /* 0x000fc800078e00ff */
[----:B------:R-:W-:Y:S04]  /*1bb40*/  WARPSYNC R10 ;  /* 0x0000000a00007348 */ /* 0x000fe80003800000 */
[----:B------:R1:W2:Y:S02]  /*1bb50*/  SHFL.UP PT, R4, R0, R2, R4 ;  /* 0x0400000200047389 */ /* 0x0002a400000e0004 */
[----:B-1----:R-:W-:Y:S02]  /*1bb60*/  MOV R2, R3 ;  /* 0x0000000300027202 */ /* 0x002fe40000000f00 */
[----:B------:R-:W-:-:S04]  /*1bb70*/  MOV R3, 0x0 ;  /* 0x0000000000037802 */ /* 0x000fc80000000f00 */
[----:B--2---:R-:W-:Y:S05]  /*1bb80*/  RET.REL.NODEC R2 `(_ZN7cutlass13device_kernelIN5flash19enable_sm80_to_sm89INS1_16FlashAttnFwdSm80INS1_25CollectiveMainloopFwdSm80ILi4ELi1ELb0EN4cute5tupleIJNS5_1CILi128EEENS7_ILi80EEENS7_ILi64EEEEEELi64ENS_6half_tEfNS_4arch4Sm80ELb0ELb0ELb1ELb1ELb1ELb1ELb1ELb1EEENS1_21CollectiveEpilogueFwdINS6_IJS8_SA_S9_EEENS6_IJNS7_ILi1EEESI_SI_EEESC_SE_Li128ELb1ELb1ELb1ELb0EEENS1_36VarlenDynamicPersistentTileSchedulerILi128ELi80ELi128ELi128ELb1ELb1ELb0ELb0ELb1ELb1EEEEEEEEEvNT_6ParamsE) ;  /* 0xfffe447002007950 */ /* 0x004fea0003c3ffff */
        .weak           $__internal_7_$__cuda_sm70_votesync_ballot
        .type           $__internal_7_$__cuda_sm70_votesync_ballot,@function
        .size           $__internal_7_$__cuda_sm70_votesync_ballot,(.L_x_3824 - $__internal_7_$__cuda_sm70_votesync_ballot)
$__internal_7_$__cuda_sm70_votesync_ballot:
[----:B------:R-:W-:Y:S01]  /*1bb90*/  ISETP.NE.U32.AND P0, PT, R0, 0x1, PT ;  /* 0x000000010000780c */ /* 0x000fe20003f05070 */
[----:B------:R-:W-:-:S04]  /*1bba0*/  IMAD.MOV.U32 R3, RZ, RZ, -0x1 ;  /* 0xffffffffff037424 */ /* 0x000fc800078e00ff */
[----:B------:R-:W-:Y:S08]  /*1bbb0*/  WARPSYNC R3 ;  /* 0x0000000300007348 */ /* 0x000ff00003800000 */
[----:B------:R-:W-:-:S04]  /*1bbc0*/  VOTE.ANY R0, PT, !P0 ;  /* 0x0000000000007806 */ /* 0x000fc800040e0100 */
[----:B------:R-:W-:Y:S01]  /*1bbd0*/  LOP3.LUT R0, R0, R3, RZ, 0xc0, !PT ;  /* 0x0000000300007212 */ /* 0x000fe200078ec0ff */
[----:B------:R-:W-:-:S04]  /*1bbe0*/  IMAD.MOV.U32 R3, RZ, RZ, 0x0 ;  /* 0x00000000ff037424 */ /* 0x000fc800078e00ff */
[----:B------:R-:W-:Y:S05]  /*1bbf0*/  RET.REL.NODEC R2 `(_ZN7cutlass13device_kernelIN5flash19enable_sm80_to_sm89INS1_16FlashAttnFwdSm80INS1_25CollectiveMainloopFwdSm80ILi4ELi1ELb0EN4cute5tupleIJNS5_1CILi128EEENS7_ILi80EEENS7_ILi64EEEEEELi64ENS_6half_tEfNS_4arch4Sm80ELb0ELb0ELb1ELb1ELb1ELb1ELb1ELb1EEENS1_21CollectiveEpilogueFwdINS6_IJS8_SA_S9_EEENS6_IJNS7_ILi1EEESI_SI_EEESC_SE_Li128ELb1ELb1ELb1ELb0EEENS1_36VarlenDynamicPersistentTileSchedulerILi128ELi80ELi128ELi128ELb1ELb1ELb0ELb0ELb1ELb1EEEEEEEEEvNT_6ParamsE) ;  /* 0xfffe440002007950 */ /* 0x000fea0003c3ffff */
.L_x_474:
        /* <DEDUP_REMOVED lines=16> */
.L_x_3824:


//--------------------- .text._ZN7cutlass13device_kernelIN5flash19enable_sm80_to_sm89INS1_16FlashAttnFwdSm80INS1_25CollectiveMainloopFwdSm80ILi4ELi1ELb0EN4cute5tupleIJNS5_1CILi128EEENS7_ILi96EEENS7_ILi64EEEEEELi64ENS_6half_tEfNS_4arch4Sm80ELb0ELb1ELb1ELb0ELb1ELb0ELb1ELb1EEENS1_21CollectiveEpilogueFwdINS6_IJS8_SA_S9_EEENS6_IJNS7_ILi1EEESI_SI_EEESC_SE_Li128ELb0ELb1ELb1ELb0EEENS1_19SingleTileSchedulerILb0ELb1ELb1ELi128EEEEEEEEEvNT_6ParamsE --------------------------
	.section	.text._ZN7cutlass13device_kernelIN5flash19enable_sm80_to_sm89INS1_16FlashAttnFwdSm80INS1_25CollectiveMainloopFwdSm80ILi4ELi1ELb0EN4cute5tupleIJNS5_1CILi128EEENS7_ILi96EEENS7_ILi64EEEEEELi64ENS_6half_tEfNS_4arch4Sm80ELb0ELb1ELb1ELb0ELb1ELb0ELb1ELb1EEENS1_21CollectiveEpilogueFwdINS6_IJS8_SA_S9_EEENS6_IJNS7_ILi1EEESI_SI_EEESC_SE_Li128ELb0ELb1ELb1ELb0EEENS1_19SingleTileSchedulerILb0ELb1ELb1ELi128EEEEEEEEEvNT_6ParamsE,"ax",@progbits
	.sectioninfo	@"SHI_REGISTERS=255"
	.align	128
.text._ZN7cutlass13device_kernelIN5flash19enable_sm80_to_sm89INS1_16FlashAttnFwdSm80INS1_25CollectiveMainloopFwdSm80ILi4ELi1ELb0EN4cute5tupleIJNS5_1CILi128EEENS7_ILi96EEENS7_ILi64EEEEEELi64ENS_6half_tEfNS_4arch4Sm80ELb0ELb1ELb1ELb0ELb1ELb0ELb1ELb1EEENS1_21CollectiveEpilogueFwdINS6_IJS8_SA_S9_EEENS6_IJNS7_ILi1EEESI_SI_EEESC_SE_Li128ELb0ELb1ELb1ELb0EEENS1_19SingleTileSchedulerILb0ELb1ELb1ELi128EEEEEEEEEvNT_6ParamsE:
        .type           _ZN7cutlass13device_kernelIN5flash19enable_sm80_to_sm89INS1_16FlashAttnFwdSm80INS1_25CollectiveMainloopFwdSm80ILi4ELi1ELb0EN4cute5tupleIJNS5_1CILi128EEENS7_ILi96EEENS7_ILi64EEEEEELi64ENS_6half_tEfNS_4arch4Sm80ELb0ELb1ELb1ELb0ELb1ELb0ELb1ELb1EEENS1_21CollectiveEpilogueFwdINS6_IJS8_SA_S9_EEENS6_IJNS7_ILi1EEESI_SI_EEESC_SE_Li128ELb0ELb1ELb1ELb0EEENS1_19SingleTileSchedulerILb0ELb1ELb1ELi128EEEEEEEEEvNT_6ParamsE,@function
        .size           _ZN7cutlass13device_kernelIN5flash19enable_sm80_to_sm89INS1_16FlashAttnFwdSm80INS1_25CollectiveMainloopFwdSm80ILi4ELi1ELb0EN4cute5tupleIJNS5_1CILi128EEENS7_ILi96EEENS7_ILi64EEEEEELi64ENS_6half_tEfNS_4arch4Sm80ELb0ELb1ELb1ELb0ELb1ELb0ELb1ELb1EEENS1_21CollectiveEpilogueFwdINS6_IJS8_SA_S9_EEENS6_IJNS7_ILi1EEESI_SI_EEESC_SE_Li128ELb0ELb1ELb1ELb0EEENS1_19SingleTileSchedulerILb0ELb1ELb1ELi128EEEEEEEEEvNT_6ParamsE,(.L_x_3829 - _ZN7cutlass13device_kernelIN5flash19enable_sm80_to_sm89INS1_16FlashAttnFwdSm80INS1_25CollectiveMainloopFwdSm80ILi4ELi1ELb0EN4cute5tupleIJNS5_1CILi128EEENS7_ILi96EEENS7_ILi64EEEEEELi64ENS_6half_tEfNS_4arch4Sm80ELb0ELb1ELb1ELb0ELb1ELb0ELb1ELb1EEENS1_21CollectiveEpilogueFwdINS6_IJS8_SA_S9_EEENS6_IJNS7_ILi1EEESI_SI_EEESC_SE_Li128ELb0ELb1ELb1ELb0EEENS1_19SingleTileSchedulerILb0ELb1ELb1ELi128EEEEEEEEEvNT_6ParamsE)
        .other          _ZN7cutlass13device_kernelIN5flash19enable_sm80_to_sm89INS1_16FlashAttnFwdSm80INS1_25CollectiveMainloopFwdSm80ILi4ELi1ELb0EN4cute5tupleIJNS5_1CILi128EEENS7_ILi96EEENS7_ILi64EEEEEELi64ENS_6half_tEfNS_4arch4Sm80ELb0ELb1ELb1ELb0ELb1ELb0ELb1ELb1EEENS1_21CollectiveEpilogueFwdINS6_IJS8_SA_S9_EEENS6_IJNS7_ILi1EEESI_SI_EEESC_SE_Li128ELb0ELb1ELb1ELb0EEENS1_19SingleTileSchedulerILb0ELb1ELb1ELi128EEEEEEEEEvNT_6ParamsE,@"STO_CUDA_ENTRY STV_DEFAULT"
_ZN7cutlass13device_kernelIN5flash19enable_sm80_to_sm89INS1_16FlashAttnFwdSm80INS1_25CollectiveMainloopFwdSm80ILi4ELi1ELb0EN4cute5tupleIJNS5_1CILi128EEENS7_ILi96EEENS7_ILi64EEEEEELi64ENS_6half_tEfNS_4arch4Sm80ELb0ELb1ELb1ELb0ELb1ELb0ELb1ELb1EEENS1_21CollectiveEpilogueFwdINS6_IJS8_SA_S9_EEENS6_IJNS7_ILi1EEESI_SI_EEESC_SE_Li128ELb0ELb1ELb1ELb0EEENS1_19SingleTileSchedulerILb0ELb1ELb1ELi128EEEEEEEEEvNT_6ParamsE:
        /* <DEDUP_REMOVED lines=18> */
.L_x_475:
[----:B------:R-:W-:Y:S02]  /*0120*/  ULDC.64 UR4, c[0x0][0x550] ;  /* 0x0001540000047ab9 */ /* 0x000fe40000000a00 */
[----:B------:R-:W-:Y:S02]  /*0130*/  UISETP.NE.AND UP0, UPT, UR4, 0x1, UPT ;  /* 0x000000010400788c */ /* 0x000fe4000bf05270 */
[----:B------:R-:W-:-:S02]  /*0140*/  UIMAD.WIDE.U32 UR10, UR7, UR5, URZ ;  /* 0x00000005070a72a5 */ /* 0x000fc4000f8e003f */
[----:B------:R-:W-:Y:S02]  /*0150*/  ULDC UR4, c[0x0][0x558] ;  /* 0x0001560000047ab9 */ /* 0x000fe40000000800 */
[----:B------:R-:W-:-:S05]  /*0160*/  UMOV UR9, UR7 ;  /* 0x0000000700097c82 */ /* 0x000fca0008000000 */
[----:B------:R-:W-:-:S03]  /*0170*/  @UP0 USHF.R.U32.HI UR9, URZ, UR4, UR11 ;  /* 0x000000043f090299 */ /* 0x000fc6000801160b */
.L_x_476:
[----:B------:R-:W-:Y:S01]  /*0180*/  ISETP.LE.AND P0, PT, RZ, UR6, PT ;  /* 0x00000006ff007c0c */ /* 0x000fe2000bf03270 */
[----:B------:R-:W-:Y:S02]  /*0190*/  UIADD3 UR5, -UR9, URZ, URZ ;  /* 0x0000003f09057290 */ /* 0x000fe4000fffe13f */
[----:B------:R-:W-:Y:S02]  /*01a0*/  ULDC UR4, c[0x0][0x550] ;  /* 0x0001540000047ab9 */ /* 0x000fe40000000800 */
[----:B------:R-:W-:-:S08]  /*01b0*/  UIMAD UR7, UR5, UR4, UR7 ;  /* 0x00000004050772a4 */ /* 0x000fd0000f8e0207 */
[----:B------:R-:W-:Y:S05]  /*01c0*/  @!P0 EXIT ;  /* 0x000000000000894d */ /* 0x000fea0003800000 */
[----:B------:R-:W-:Y:S01]  /*01d0*/  ULDC.64 UR4, c[0x0][0x370] ;  /* 0x0000dc0000047ab9 */ /* 0x000fe20000000a00 */
[----:B------:R-:W-:Y:S01]  /*01e0*/  IMAD.MOV.U32 R231, RZ, RZ, RZ ;  /* 0x000000ffffe77224 */ /* 0x000fe200078e00ff */
[----:B------:R-:W-:Y:S02]  /*01f0*/  UISETP.NE.U32.AND UP0, UPT, URZ, UR4, UPT ;  /* 0x000000043f00728c */ /* 0x000fe4000bf05070 */
[----:B------:R-:W-:Y:S02]  /*0200*/  ULDC.64 UR10, c[0x0][0x370] ;  /* 0x0000dc00000a7ab9 */ /* 0x000fe40000000a00 */
[----:B------:R-:W-:Y:S02]  /*0210*/  UISETP.NE.AND.EX UP0, UPT, URZ, UR5, UPT, UP0 ;  /* 0x000000053f00728c */ /* 0x000fe4000bf05300 */
[----:B------:R-:W-:-:S04]  /*0220*/  ULDC.64 UR16, c[0x0][0x118] ;  /* 0x0000460000107ab9 */ /* 0x000fc80000000a00 */
[----:B------:R-:W-:-:S05]  /*0230*/  PLOP3.LUT P0, PT, PT, PT, UP0, 0x80, 0x0 ;  /* 0x000000000000781c */ /* 0x000fca0003f0f008 */
[----:B------:R-:W-:Y:S02]  /*0240*/  @UP0 UMOV UR4, 0x4 ;  /* 0x0000000400040882 */ /* 0x000fe40000000000 */
[----:B------:R-:W-:-:S06]  /*0250*/  @UP0 UIMAD.WIDE UR4, UR6, UR4, UR10 ;  /* 0x00000004060402a5 */ /* 0x000fcc000f8e020a */
[----:B------:R-:W-:Y:S01]  /*0260*/  MOV R2, UR4 ;  /* 0x0000000400027c02 */ /* 0x000fe20008000f00 */
[----:B------:R-:W-:-:S05]  /*0270*/  IMAD.U32 R3, RZ, RZ, UR5 ;  /* 0x00000005ff037e24 */ /* 0x000fca000f8e00ff */
[----:B------:R-:W2:Y:S01]  /*0280*/  @P0 LDG.E R231, [R2.64] ;  /* 0x0000001002e70981 */ /* 0x000ea2000c1e1900 */
[----:B------:R-:W1:Y:S01]  /*0290*/  S2UR UR19, SR_CTAID.X ;  /* 0x00000000001379c3 */ /* 0x000e620000002500 */
[----:B------:R-:W-:Y:S02]  /*02a0*/  ULDC UR4, c[0x0][0x2c4] ;  /* 0x0000b10000047ab9 */ /* 0x000fe40000000800 */
[----:B------:R-:W-:Y:S02]  /*02b0*/  UISETP.NE.AND UP2, UPT, UR4, 0x1, UPT ;  /* 0x000000010400788c */ /* 0x000fe4000bf45270 */
[----:B------:R-:W-:Y:S02]  /*02c0*/  ULDC UR8, c[0x0][0x2ac] ;  /* 0x0000ab0000087ab9 */ /* 0x000fe40000000800 */
[----:B------:R-:W-:Y:S02]  /*02d0*/  ULDC.64 UR4, c[0x0][0x2c8] ;  /* 0x0000b20000047ab9 */ /* 0x000fe40000000a00 */
[----:B-1----:R-:W-:-:S05]  /*02e0*/  USHF.L.U32 UR19, UR19, 0x7, URZ ;  /* 0x0000000713137899 */ /* 0x002fca000800063f */
[----:B------:R-:W-:Y:S02]  /*02f0*/  @UP2 UIADD3 UR12, UR19, 0x7f, URZ ;  /* 0x0000007f130c2890 */ /* 0x000fe4000fffe03f */
[----:B------:R-:W-:Y:S02]  /*0300*/  UIADD3 UR10, UR19, 0x7f, URZ ;  /* 0x0000007f130a7890 */ /* 0x000fe4000fffe03f */
[----:B------:R-:W-:-:S03]  /*0310*/  UIMAD.WIDE.U32 UR12, UR12, UR4, URZ ;  /* 0x000000040c0c72a5 */ /* 0x000fc6000f8e003f */
[----:B------:R-:W-:Y:S02]  /*0320*/  ULDC UR4, c[0x0][0x1d0] ;  /* 0x0000740000047ab9 */ /* 0x000fe40000000800 */
[----:B------:R-:W-:Y:S02]  /*0330*/  UIMAD UR8, UR8, UR4, URZ ;  /* 0x00000004080872a4 */ /* 0x000fe4000f8e023f */
[----:B------:R-:W-:Y:S02]  /*0340*/  @UP2 UMOV UR11, UR13 ;  /* 0x0000000d000b2c82 */ /* 0x000fe40008000000 */
[----:B------:R-:W-:Y:S02]  /*0350*/  @UP2 USHF.R.U32.HI UR10, URZ, UR5, UR11 ;  /* 0x000000053f0a2299 */ /* 0x000fe4000801160b */
[----:B------:R-:W-:Y:S02]  /*0360*/  ULDC UR12, c[0x0][0x168] ;  /* 0x00005a00000c7ab9 */ /* 0x000fe40000000800 */
[----:B------:R-:W-:-:S02]  /*0370*/  UMOV UR11, 0x1 ;  /* 0x00000001000b7882 */ /* 0x000fc40000000000 */
[----:B------:R-:W-:Y:S02]  /*0380*/  ULDC.64 UR4, c[0x0][0x328] ;  /* 0x0000ca0000047ab9 */ /* 0x000fe40000000a00 */
[----:B------:R-:W-:Y:S02]  /*0390*/  UISETP.LE.AND UP1, UPT, UR11, UR5, UPT ;  /* 0x000000050b00728c */ /* 0x000fe4000bf23270 */
[----:B------:R-:W-:-:S04]  /*03a0*/  UIADD3 UR12, UR8, -UR12, UR11 ;  /* 0x8000000c080c7290 */ /* 0x000fc8000fffe00b */
[----:B------:R-:W-:Y:S01]  /*03b0*/  PLOP3.LUT P0, PT, PT, PT, UP1, 0x40, 0x0 ;  /* 0x000000000000781c */ /* 0x000fe20003f0e818 */
[----:B------:R-:W-:-:S04]  /*03c0*/  UIADD3 UR5, UR12, UR10, URZ ;  /* 0x0000000a0c057290 */ /* 0x000fc8000fffe03f */
[----:B------:R-:W-:Y:S01]  /*03d0*/  UIADD3 UR10, UR5, UR4, URZ ;  /* 0x00000004050a7290 */ /* 0x000fe2000fffe03f */
[----:B--2---:R1:W-:Y:S07]  /*03e0*/  STL [R1+0x34], R231 ;  /* 0x000034e701007387 */ /* 0x0043ee0000100800 */
[----:B------:R-:W-:Y:S05]  /*03f0*/  @P0 BRA `(.L_x_477) ;  /* 0x0000016000000947 */ /* 0x000fea0003800000 */
[----:B------:R-:W-:Y:S01]  /*0400*/  ISETP.LT.AND P0, PT, RZ, UR5, PT ;  /* 0x00000005ff007c0c */ /* 0x000fe2000bf01270 */
[----:B------:R-:W-:-:S12]  /*0410*/  UIADD3 UR12, UR5, -0x1, URZ ;  /* 0xffffffff050c7890 */ /* 0x000fd8000fffe03f */
[----:B------:R-:W-:Y:S05]  /*0420*/  @P0 BRA `(.L_x_478) ;  /* 0x0000009000000947 */ /* 0x000fea0003800000 */
[----:B------:R-:W-:Y:S02]  /*0430*/  ULDC UR4, c[0x0][0x32c] ;  /* 0x0000cb0000047ab9 */ /* 0x000fe40000000800 */
[----:B------:R-:W-:Y:S02]  /*0440*/  UISETP.NE.AND UP0, UPT, UR11, UR4, UPT ;  /* 0x000000040b00728c */ /* 0x000fe4000bf05270 */
[----:B------:R-:W-:-:S03]  /*0450*/  UIADD3 UR12, -UR5, URZ, URZ ;  /* 0x0000003f050c7290 */ /* 0x000fc6000fffe13f */
[----:B------:R-:W-:Y:S02]  /*0460*/  ULDC.64 UR4, c[0x0][0x330] ;  /* 0x0000cc0000047ab9 */ /* 0x000fe40000000a00 */
[----:B------:R-:W-:-:S07]  /*0470*/  UIMAD.WIDE.U32 UR14, UR12, UR4, URZ ;  /* 0x000000040c0e72a5 */ /* 0x000fce000f8e003f */
[----:B------:R-:W-:Y:S02]  /*0480*/  @UP0 UMOV UR11, UR15 ;  /* 0x0000000f000b0c82 */ /* 0x000fe40008000000 */
[----:B------:R-:W-:-:S04]  /*0490*/  @UP0 USHF.R.U32.HI UR12, URZ, UR5, UR11 ;  /* 0x000000053f0c0299 */ /* 0x000fc8000801160b */
[----:B------:R-:W-:Y:S01]  /*04a0*/  ULOP3.LUT UR12, URZ, UR12, URZ, 0x33, !UPT ;  /* 0x0000000c3f0c7292 */ /* 0x000fe2000f8e333f */
[----:B------:R-:W-:Y:S05]  /*04b0*/  BRA `(.L_x_479) ;  /* 0x0000006000007947 */ /* 0x000fea0003800000 */
.L_x_478:
[----:B------:R-:W-:Y:S02]  /*04c0*/  ULDC UR4, c[0x0][0x32c] ;  /* 0x0000cb0000047ab9 */ /* 0x000fe40000000800 */
[----:B------:R-:W-:-:S03]  /*04d0*/  UISETP.NE.AND UP0, UPT, UR11, UR4, UPT ;  /* 0x000000040b00728c */ /* 0x000fc6000bf05270 */
[----:B------:R-:W-:Y:S02]  /*04e0*/  ULDC.64 UR4, c[0x0][0x330] ;  /* 0x0000cc0000047ab9 */ /* 0x000fe40000000a00 */
[----:B------:R-:W-:-:S07]  /*04f0*/  UIMAD.WIDE.U32 UR14, UR12, UR4, URZ ;  /* 0x000000040c0e72a5 */ /* 0x000fce000f8e003f */
[----:B------:R-:W-:Y:S02]  /*0500*/  @UP0 UMOV UR11, UR15 ;  /* 0x0000000f000b0c82 */ /* 0x000fe40008000000 */
[----:B------:R-:W-:Y:S02]  /*0510*/  @UP0 USHF.R.U32.HI UR12, URZ, UR5, UR11 ;  /* 0x000000053f0c0299 */ /* 0x000fe4000801160b */
.L_x_479:
[----:B------:R-:W-:Y:S02]  /*0520*/  ULDC UR4, c[0x0][0x32c] ;  /* 0x0000cb0000047ab9 */ /* 0x000fe40000000800 */
[----:B------:R-:W-:-:S04]  /*0530*/  UIMAD UR4, UR12, UR4, UR4 ;  /* 0x000000040c0472a4 */ /* 0x000fc8000f8e0204 */
[----:B------:R-:W-:-:S04]  /*0540*/  UISETP.LT.AND UP0, UPT, UR10, UR4, UPT ;  /* 0x000000040a00728c */ /* 0x000fc8000bf01270 */
[----:B------:R-:W-:Y:S02]  /*0550*/  USEL UR10, UR10, UR4, UP0 ;  /* 0x000000040a0a7287 */ /* 0x000fe40008000000 */
.L_x_477:
[----:B------:R-:W-:Y:S01]  /*0560*/  UIADD3 UR11, UR8, 0x5f, URZ ;  /* 0x0000005f080b7890 */ /* 0x000fe2000fffe03f */
[----:B------:R-:W-:Y:S01]  /*0570*/  PLOP3.LUT P0, PT, PT, PT, UP1, 0x40, 0x0 ;  /* 0x000000000000781c */ /* 0x000fe20003f0e818 */
[----:B------:R-:W-:Y:S02]  /*0580*/  ULDC.64 UR4, c[0x0][0x2c8] ;  /* 0x0000b20000047ab9 */ /* 0x000fe40000000a00 */
[----:B------:R-:W-:Y:S02]  /*0590*/  UIMAD.WIDE.U32 UR12, UR19, UR4, URZ ;  /* 0x00000004130c72a5 */ /* 0x000fe4000f8e003f */
[----:B------:R-:W-:Y:S02]  /*05a0*/  UIMAD.WIDE UR14, UR11, 0x2aaaaaab, URZ ;  /* 0x2aaaaaab0b0e78a5 */ /* 0x000fe4000f8e023f */
[----:B------:R-:W-:Y:S02]  /*05b0*/  UIADD3 UR10, UR10, 0x5f, URZ ;  /* 0x0000005f0a0a7890 */ /* 0x000fe4000fffe03f */
[----:B------:R-:W-:-:S02]  /*05c0*/  UMOV UR4, UR19 ;  /* 0x0000001300047c82 */ /* 0x000fc40008000000 */
[----:B------:R-:W-:Y:S02]  /*05d0*/  UIMAD.WIDE UR10, UR10, 0x2aaaaaab, URZ ;  /* 0x2aaaaaab0a0a78a5 */ /* 0x000fe4000f8e023f */
[----:B------:R-:W-:Y:S02]  /*05e0*/  ULDC UR18, c[0x0][0x168] ;  /* 0x00005a0000127ab9 */ /* 0x000fe40000000800 */
[----:B------:R-:W-:Y:S02]  /*05f0*/  @UP2 USHF.R.U32.HI UR4, URZ, UR5, UR13 ;  /* 0x000000053f042299 */ /* 0x000fe4000801160d */
[----:B------:R-:W-:Y:S02]  /*0600*/  UIADD3 UR18, UR8, -UR18, URZ ;  /* 0x8000001208127290 */ /* 0x000fe4000fffe03f */
[----:B------:R-:W-:Y:S02]  /*0610*/  UMOV UR13, UR15 ;  /* 0x0000000f000d7c82 */ /* 0x000fe40008000000 */
[----:B------:R-:W-:-:S02]  /*0620*/  USHF.R.U32.HI UR12, URZ, 0x1f, UR13 ;  /* 0x0000001f3f0c7899 */ /* 0x000fc4000801160d */
[----:B------:R-:W-:Y:S02]  /*0630*/  USHF.R.U32.HI UR10, URZ, 0x1f, UR11 ;  /* 0x0000001f3f0a7899 */ /* 0x000fe4000801160b */
[----:B------:R-:W-:Y:S02]  /*0640*/  UIADD3 UR4, UR18, UR4, URZ ;  /* 0x0000000412047290 */ /* 0x000fe4000fffe03f */
[----:B------:R-:W-:Y:S02]  /*0650*/  ULDC UR5, c[0x0][0x324] ;  /* 0x0000c90000057ab9 */ /* 0x000fe40000000800 */
[----:B------:R-:W-:Y:S02]  /*0660*/  ULEA.HI.SX32 UR12, UR13, UR12, 0x1c ;  /* 0x0000000c0d0c7291 */ /* 0x000fe4000f8fe23f */
[----:B------:R-:W-:Y:S02]  /*0670*/  ULEA.HI.SX32 UR10, UR11, UR10, 0x1c ;  /* 0x0000000a0b0a7291 */ /* 0x000fe4000f8fe23f */
[----:B------:R-:W-:-:S02]  /*0680*/  UIADD3 UR5, UR4, -UR5, URZ ;  /* 0x8000000504057290 */ /* 0x000fc4000fffe03f */
[----:B------:R-:W-:-:S04]  /*0690*/  UISETP.LT.AND UP0, UPT, UR12, UR10, UPT ;  /* 0x0000000a0c00728c */ /* 0x000fc8000bf01270 */
[----:B------:R-:W-:Y:S01]  /*06a0*/  USEL UR10, UR12, UR10, UP0 ;  /* 0x0000000a0c0a7287 */ /* 0x000fe20008000000 */
[----:B------:R-:W-:Y:S01]  /*06b0*/  MOV R3, UR5 ;  /* 0x0000000500037c02 */ /* 0x000fe20008000f00 */
[----:B------:R-:W-:Y:S05]  /*06c0*/  @P0 BRA `(.L_x_480) ;  /* 0x0000010000000947 */ /* 0x000fea0003800000 */
[----:B------:R-:W-:-:S04]  /*06d0*/  MOV R0, UR4 ;  /* 0x0000000400007c02 */ /* 0x000fc80008000f00 */
[----:B------:R-:W-:-:S13]  /*06e0*/  ISETP.GT.AND P0, PT, R0, -0x1, PT ;  /* 0xffffffff0000780c */ /* 0x000fda0003f04270 */
[----:B------:R-:W-:Y:S05]  /*06f0*/  @P0 BRA `(.L_x_481) ;  /* 0x0000007000000947 */ /* 0x000fea0003800000 */
[----:B------:R-:W-:Y:S01]  /*0700*/  IMAD.MOV.U32 R2, RZ, RZ, c[0x0][0x32c] ;  /* 0x0000cb00ff027624 */ /* 0x000fe200078e00ff */
[----:B------:R-:W-:-:S04]  /*0710*/  LOP3.LUT R0, RZ, R0, RZ, 0x33, !PT ;  /* 0x00000000ff007212 */ /* 0x000fc800078e33ff */
[----:B------:R-:W-:-:S13]  /*0720*/  ISETP.NE.AND P0, PT, R2, 0x1, PT ;  /* 0x000000010200780c */ /* 0x000fda0003f05270 */
[----:B------:R-:W-:-:S05]  /*0730*/  @P0 IMAD.HI.U32 R2, R0, c[0x0][0x330], RZ ;  /* 0x0000cc0000020a27 */ /* 0x000fca00078e00ff */
[----:B------:R-:W-:-:S04]  /*0740*/  @P0 SHF.R.U32.HI R0, RZ, c[0x0][0x334], R2 ;  /* 0x0000cd00ff000a19 */ /* 0x000fc80000011602 */
[----:B------:R-:W-:Y:S01]  /*0750*/  LOP3.LUT R0, RZ, R0, RZ, 0x33, !PT ;  /* 0x00000000ff007212 */ /* 0x000fe200078e33ff */
[----:B------:R-:W-:Y:S05]  /*0760*/  BRA `(.L_x_482) ;  /* 0x0000004000007947 */ /* 0x000fea0003800000 */
.L_x_481:
[----:B------:R-:W-:-:S04]  /*0770*/  MOV R2, c[0x0][0x32c] ;  /* 0x0000cb0000027a02 */ /* 0x000fc80000000f00 */
[----:B------:R-:W-:-:S13]  /*0780*/  ISETP.NE.AND P0, PT, R2, 0x1, PT ;  /* 0x000000010200780c */ /* 0x000fda0003f05270 */
[----:B------:R-:W-:-:S05]  /*0790*/  @P0 IMAD.HI.U32 R2, R0, c[0x0][0x330], RZ ;  /* 0x0000cc0000020a27 */ /* 0x000fca00078e00ff */
[----:B------:R-:W-:-:S05]  /*07a0*/  @P0 SHF.R.U32.HI R0, RZ, c[0x0][0x334], R2 ;  /* 0x0000cd00ff000a19 */ /* 0x000fca0000011602 */
.L_x_482:
[----:B------:R-:W-:-:S05]  /*07b0*/  IMAD R0, R0, c[0x0][0x32c], RZ ;  /* 0x0000cb0000007a24 */ /* 0x000fca00078e02ff */
[----:B------:R-:W-:-:S05]  /*07c0*/  IMNMX R3, R3, R0, !PT ;  /* 0x0000000003037217 */ /* 0x000fca0007800200 */
.L_x_480:
[----:B------:R-:W-:Y:S01]  /*07d0*/  IMAD.HI R0, R3, 0x2aaaaaab, RZ ;  /* 0x2aaaaaab03007827 */ /* 0x000fe200078e02ff */
[----:B------:R-:W-:Y:S02]  /*07e0*/  USHF.R.U32.HI UR5, URZ, 0x10, UR7 ;  /* 0x000000103f057899 */ /* 0x000fe40008011607 */
[----:B------:R-:W-:Y:S02]  /*07f0*/  ULDC UR4, c[0x0][0x338] ;  /* 0x0000ce0000047ab9 */ /* 0x000fe40000000800 */
[----:B------:R-:W-:Y:S01]  /*0800*/  SHF.R.U32.HI R2, RZ, 0x1f, R0 ;  /* 0x0000001fff027819 */ /* 0x000fe20000011600 */
[----:B------:R-:W-:-:S03]  /*0810*/  UISETP.NE.AND UP0, UPT, UR5, URZ, UPT ;  /* 0x0000003f0500728c */ /* 0x000fc6000bf05270 */
[----:B------:R-:W-:Y:S01]  /*0820*/  LEA.HI.SX32 R0, R0, R2, 0x1c ;  /* 0x0000000200007211 */ /* 0x000fe200078fe2ff */
[----:B------:R-:W-:-:S03]  /*0830*/  USEL UR4, UR5, UR4, UP0 ;  /* 0x0000000405047287 */ /* 0x000fc60008000000 */
[----:B------:R-:W-:Y:S01]  /*0840*/  IMNMX R9, RZ, R0, !PT ;  /* 0x00000000ff097217 */ /* 0x000fe20007800200 */
[----:B------:R-:W-:-:S03]  /*0850*/  IMAD.MOV.U32 R0, RZ, RZ, RZ ;  /* 0x000000ffff007224 */ /* 0x000fc600078e00ff */
[----:B------:R-:W-:-:S13]  /*0860*/  ISETP.LT.AND P0, PT, R9, UR10, PT ;  /* 0x0000000a09007c0c */ /* 0x000fda000bf01270 */
[----:B------:R-:W-:Y:S05]  /*0870*/  @!P0 BRA `(.L_x_483) ;  /* 0x000001f000008947 */ /* 0x000fea0003800000 */
[----:B------:R-:W-:Y:S01]  /*0880*/  IMAD.U32 R5, RZ, RZ, UR4 ;  /* 0x00000004ff057e24 */ /* 0x000fe2000f8e00ff */
[----:B------:R-:W-:-:S04]  /*0890*/  UIADD3 UR5, UR4, -0x1, UR10 ;  /* 0xffffffff04057890 */ /* 0x000fc8000fffe00a */
[----:B------:R-:W-:Y:S02]  /*08a0*/  IABS R0, R5 ;  /* 0x0000000500007213 */ /* 0x000fe40000000000 */
[----:B------:R-:W-:-:S03]  /*08b0*/  IADD3 R8, -R9, UR5, RZ ;  /* 0x0000000509087c10 */ /* 0x000fc6000fffe1ff */
[----:B------:R-:W-:Y:S01]  /*08c0*/  IMAD.MOV.U32 R4, RZ, RZ, R0 ;  /* 0x000000ffff047224 */ /* 0x000fe200078e0000 */
[----:B------:R-:W-:-:S03]  /*08d0*/  IABS R7, R8 ;  /* 0x0000000800077213 */ /* 0x000fc60000000000 */
[----:B------:R-:W2:Y:S08]  /*08e0*/  I2F.RP R2, R4 ;  /* 0x0000000400027306 */ /* 0x000eb00000209400 */
[----:B--2---:R-:W2:Y:S02]  /*08f0*/  MUFU.RCP R2, R2 ;  /* 0x0000000200027308 */ /* 0x004ea40000001000 */
[----:B--2---:R-:W-:-:S06]  /*0900*/  IADD3 R2, R2, 0xffffffe, RZ ;  /* 0x0ffffffe02027810 */ /* 0x004fcc0007ffe0ff */
[----:B------:R-:W2:Y:S02]  /*0910*/  F2I.FTZ.U32.TRUNC.NTZ R3, R2 ;  /* 0x0000000200037305 */ /* 0x000ea4000021f000 */
[----:B--2---:R-:W-:-:S04]  /*0920*/  IMAD.MOV R0, RZ, RZ, -R3 ;  /* 0x000000ffff007224 */ /* 0x004fc800078e0a03 */
[----:B------:R-:W-:Y:S01]  /*0930*/  IMAD.MOV.U32 R2, RZ, RZ, R0 ;  /* 0x000000ffff027224 */ /* 0x000fe200078e0000 */
[----:B------:R-:W-:-:S03]  /*0940*/  IABS R0, R5 ;  /* 0x0000000500007213 */ /* 0x000fc60000000000 */
[----:B------:R-:W-:Y:S01]  /*0950*/  IMAD R5, R2, R4, RZ ;  /* 0x0000000402057224 */ /* 0x000fe200078e02ff */
[----:B------:R-:W-:Y:S01]  /*0960*/  MOV R2, RZ ;  /* 0x000000ff00027202 */ /* 0x000fe20000000f00 */
[----:B------:R-:W-:-:S04]  /*0970*/  IMAD.MOV R6, RZ, RZ, -R0 ;  /* 0x000000ffff067224 */ /* 0x000fc800078e0a00 */
[----:B------:R-:W-:-:S04]  /*0980*/  IMAD.HI.U32 R0, R3, R5, R2 ;  /* 0x0000000503007227 */ /* 0x000fc800078e0002 */
[----:B------:R-:W-:Y:S02]  /*0990*/  IMAD.MOV.U32 R2, RZ, RZ, R7 ;  /* 0x000000ffff027224 */ /* 0x000fe400078e0007 */
[----:B------:R-:W-:Y:S02]  /*09a0*/  IMAD.MOV.U32 R3, RZ, RZ, R6 ;  /* 0x000000ffff037224 */ /* 0x000fe400078e0006 */
[----:B------:R-:W-:-:S04]  /*09b0*/  IMAD.HI.U32 R0, R0, R2, RZ ;  /* 0x0000000200007227 */ /* 0x000fc800078e00ff */
[----:B------:R-:W-:-:S05]  /*09c0*/  IMAD R2, R0, R3, R2 ;  /* 0x0000000300027224 */ /* 0x000fca00078e0202 */
[----:B------:R-:W-:-:S13]  /*09d0*/  ISETP.GT.U32.AND P1, PT, R4, R2, PT ;  /* 0x000000020400720c */ /* 0x000fda0003f24070 */
[-C--:B------:R-:W-:Y:S02]  /*09e0*/  @!P1 IADD3 R2, R2, -R4.reuse, RZ ;  /* 0x8000000402029210 */ /* 0x080fe40007ffe0ff */
[----:B------:R-:W-:Y:S02]  /*09f0*/  @!P1 IADD3 R0, R0, 0x1, RZ ;  /* 0x0000000100009810 */ /* 0x000fe40007ffe0ff */
[----:B------:R-:W-:Y:S02]  /*0a00*/  ISETP.GE.U32.AND P2, PT, R2, R4, PT ;  /* 0x000000040200720c */ /* 0x000fe40003f46070 */
[----:B------:R-:W-:Y:S02]  /*0a10*/  LOP3.LUT R2, R8, UR4, RZ, 0x3c, !PT ;  /* 0x0000000408027c12 */ /* 0x000fe4000f8e3cff */
[----:B------:R-:W-:Y:S02]  /*0a20*/  ISETP.NE.AND P1, PT, RZ, UR4, PT ;  /* 0x00000004ff007c0c */ /* 0x000fe4000bf25270 */
[----:B------:R-:W-:-:S07]  /*0a30*/  ISETP.GE.AND P0, PT, R2, RZ, PT ;  /* 0x000000ff0200720c */ /* 0x000fce0003f06270 */
[----:B------:R-:W-:-:S06]  /*0a40*/  @P2 IADD3 R0, R0, 0x1, RZ ;  /* 0x0000000100002810 */ /* 0x000fcc0007ffe0ff */
[----:B------:R-:W-:Y:S01]  /*0a50*/  @!P0 IMAD.MOV R0, RZ, RZ, -R0 ;  /* 0x000000ffff008224 */ /* 0x000fe200078e0a00 */
[----:B------:R-:W-:Y:S02]  /*0a60*/  @!P1 LOP3.LUT R0, RZ, UR4, RZ, 0x33, !PT ;  /* 0x00000004ff009c12 */ /* 0x000fe4000f8e33ff */
.L_x_483:
[----:B------:R-:W-:Y:S01]  /*0a70*/  ULOP3.LUT UR7, UR7, 0xffff, URZ, 0xc0, !UPT ;  /* 0x0000ffff07077892 */ /* 0x000fe2000f8ec03f */
[----:B------:R-:W-:Y:S01]  /*0a80*/  PLOP3.LUT P4, PT, PT, PT, PT, 0x80, 0x0 ;  /* 0x000000000000781c */ /* 0x000fe20003f8f070 */
[----:B------:R-:W-:Y:S01]  /*0a90*/  CS2R R22, SRZ ;  /* 0x0000000000167805 */ /* 0x000fe2000001ff00 */
[----:B------:R-:W-:Y:S01]  /*0aa0*/  CS2R R20, SRZ ;  /* 0x0000000000147805 */ /* 0x000fe2000001ff00 */
[----:B------:R-:W-:Y:S01]  /*0ab0*/  CS2R R162, SRZ ;  /* 0x0000000000a27805 */ /* 0x000fe2000001ff00 */
[----:B------:R-:W-:Y:S01]  /*0ac0*/  CS2R R160, SRZ ;  /* 0x0000000000a07805 */ /* 0x000fe2000001ff00 */
[----:B------:R-:W-:Y:S01]  /*0ad0*/  IMAD R220, R0, UR7, R9 ;  /* 0x0000000700dc7c24 */ /* 0x000fe2000f8e0209 */
[----:B------:R-:W-:Y:S01]  /*0ae0*/  CS2R R166, SRZ ;  /* 0x0000000000a67805 */ /* 0x000fe2000001ff00 */
[----:B------:R-:W-:Y:S01]  /*0af0*/  CS2R R164, SRZ ;  /* 0x0000000000a47805 */ /* 0x000fe2000001ff00 */
[----:B------:R-:W-:Y:S01]  /*0b00*/  CS2R R158, SRZ ;  /* 0x00000000009e7805 */ /* 0x000fe2000001ff00 */
[----:B------:R-:W-:Y:S01]  /*0b10*/  IMAD.IADD R0, R220, 0x1, R0 ;  /* 0x00000001dc007824 */ /* 0x000fe200078e0200 */
[----:B------:R2:W-:Y:S01]  /*0b20*/  STL [R1+0x28], R220 ;  /* 0x000028dc01007387 */ /* 0x0005e20000100800 */
[----:B------:R-:W-:Y:S01]  /*0b30*/  CS2R R156, SRZ ;  /* 0x00000000009c7805 */ /* 0x000fe2000001ff00 */
[----:B------:R-:W-:Y:S01]  /*0b40*/  CS2R R154, SRZ ;  /* 0x00000000009a7805 */ /* 0x000fe2000001ff00 */
[----:B------:R-:W-:Y:S01]  /*0b50*/  CS2R R152, SRZ ;  /* 0x0000000000987805 */ /* 0x000fe2000001ff00 */
[----:B------:R-:W-:Y:S01]  /*0b60*/  IMNMX R229, R0, UR10, PT ;  /* 0x0000000a00e57c17 */ /* 0x000fe2000b800200 */
        /* <DEDUP_REMOVED lines=26> */
[----:B--2---:R-:W-:Y:S02]  /*0d10*/  ULDC.64 UR4, c[0x0][0x340] ;  /* 0x0000d00000047ab9 */ /* 0x004fe40000000a00 */
[----:B------:R-:W-:-:S02]  /*0d20*/  UISETP.NE.U32.AND UP0, UPT, URZ, UR4, UPT ;  /* 0x000000043f00728c */ /* 0x000fc4000bf05070 */
[----:B------:R-:W-:Y:S02]  /*0d30*/  ULDC.64 UR10, c[0x0][0x340] ;  /* 0x0000d000000a7ab9 */ /* 0x000fe40000000a00 */
[----:B------:R-:W-:-:S06]  /*0d40*/  UISETP.NE.AND.EX UP0, UPT, URZ, UR5, UPT, UP0 ;  /* 0x000000053f00728c */ /* 0x000fcc000bf05300 */
[----:B------:R-:W-:-:S05]  /*0d50*/  PLOP3.LUT P1, PT, PT, PT, UP0, 0x80, 0x0 ;  /* 0x000000000000781c */ /* 0x000fca0003f2f008 */
[----:B------:R-:W-:Y:S02]  /*0d60*/  @UP0 UMOV UR4, 0x4 ;  /* 0x0000000400040882 */ /* 0x000fe40000000000 */
[----:B------:R-:W-:-:S06]  /*0d70*/  @UP0 UIMAD.WIDE UR4, UR6, UR4, UR10 ;  /* 0x00000004060402a5 */ /* 0x000fcc000f8e020a */
[----:B------:R-:W-:Y:S02]  /*0d80*/  IMAD.U32 R2, RZ, RZ, UR4 ;  /* 0x00000004ff027e24 */ /* 0x000fe4000f8e00ff */
[----:B------:R-:W-:Y:S01]  /*0d90*/  IMAD.U32 R3, RZ, RZ, UR5 ;  /* 0x00000005ff037e24 */ /* 0x000fe2000f8e00ff */
[----:B------:R-:W-:Y:S01]  /*0da0*/  SHF.R.S32.HI R211, RZ, 0x1f, R212 ;  /* 0x0000001fffd37819 */ /* 0x000fe200000114d4 */
[----:B------:R-:W-:Y:S01]  /*0db0*/  USHF.R.S32.HI UR7, URZ, 0x1f, UR9 ;  /* 0x0000001f3f077899 */ /* 0x000fe20008011409 */
[----:B------:R-:W-:Y:S01]  /*0dc0*/  PLOP3.LUT P2, PT, PT, PT, UP2, 0x80, 0x0 ;  /* 0x000000000000781c */ /* 0x000fe20003f4f028 */
[----:B------:R-:W-:Y:S01]  /*0dd0*/  ULDC.64 UR4, c[0x0][0x1b8] ;  /* 0x00006e0000047ab9 */ /* 0x000fe20000000a00 */
[----:B------:R2:W3:Y:S01]  /*0de0*/  @P1 LDG.E R10, [R2.64] ;  /* 0x00000010020a1981 */ /* 0x0004e2000c1e1900 */
[----:B------:R-:W-:Y:S01]  /*0df0*/  UIMAD UR7, UR7, UR4, URZ ;  /* 0x00000004070772a4 */ /* 0x000fe2000f8e023f */
[----:B------:R-:W-:Y:S01]  /*0e00*/  PLOP3.LUT P0, PT, PT, PT, UP2, 0x80, 0x0 ;  /* 0x000000000000781c */ /* 0x000fe20003f0f028 */
[----:B------:R-:W-:Y:S01]  /*0e10*/  UIMAD.WIDE.U32 UR12, UR9, UR4, URZ ;  /* 0x00000004090c72a5 */ /* 0x000fe2000f8e003f */
[----:B------:R-:W-:Y:S01]  /*0e20*/  LEA.HI R13, R211, R212, RZ, 0x4 ;  /* 0x000000d4d30d7211 */ /* 0x000fe200078f20ff */
[----:B------:R-:W-:Y:S01]  /*0e30*/  UIMAD UR7, UR9, UR5, UR7 ;  /* 0x00000005090772a4 */ /* 0x000fe2000f8e0207 */
[----:B------:R-:W-:Y:S01]  /*0e40*/  BSSY B0, `(.L_x_485) ;  /* 0x000004c000007945 */ /* 0x000fe20003800000 */
[----:B------:R-:W-:-:S02]  /*0e50*/  USHF.R.S32.HI UR10, URZ, 0x1f, UR6 ;  /* 0x0000001f3f0a7899 */ /* 0x000fc40008011406 */
[----:B------:R-:W-:Y:S02]  /*0e60*/  ULDC.64 UR4, c[0x0][0x1c0] ;  /* 0x0000700000047ab9 */ /* 0x000fe40000000a00 */
[----:B------:R-:W-:Y:S02]  /*0e70*/  UIADD3 UR13, UR13, UR7, URZ ;  /* 0x000000070d0d7290 */ /* 0x000fe4000fffe03f */
[----:B------:R-:W-:Y:S02]  /*0e80*/  UIMAD UR10, UR10, UR4, URZ ;  /* 0x000000040a0a72a4 */ /* 0x000fe4000f8e023f */
[----:B------:R-:W-:Y:S02]  /*0e90*/  UIMAD.WIDE.U32 UR12, UR6, UR4, UR12 ;  /* 0x00000004060c72a5 */ /* 0x000fe4000f8e000c */
[----:B------:R-:W-:Y:S02]  /*0ea0*/  UIMAD UR5, UR6, UR5, UR10 ;  /* 0x00000005060572a4 */ /* 0x000fe4000f8e020a */
[----:B------:R-:W-:-:S02]  /*0eb0*/  ULDC UR4, c[0x0][0x2c4] ;  /* 0x0000b10000047ab9 */ /* 0x000fc40000000800 */
[----:B------:R-:W-:Y:S02]  /*0ec0*/  UIADD3 UR5, UR13, UR5, URZ ;  /* 0x000000050d057290 */ /* 0x000fe4000fffe03f */
[----:B------:R-:W-:Y:S01]  /*0ed0*/  ULDC UR7, c[0x0][0x168] ;  /* 0x00005a0000077ab9 */ /* 0x000fe20000000800 */
[----:B--2---:R-:W-:Y:S01]  /*0ee0*/  LEA.HI R2, R211, R212, RZ, 0x3 ;  /* 0x000000d4d3027211 */ /* 0x004fe200078f18ff */
[----:B------:R-:W-:Y:S01]  /*0ef0*/  IMAD.U32 R3, RZ, RZ, UR13 ;  /* 0x0000000dff037e24 */ /* 0x000fe2000f8e00ff */
[----:B------:R-:W-:Y:S01]  /*0f00*/  UIMAD UR7, UR4, UR7, URZ ;  /* 0x00000007040772a4 */ /* 0x000fe2000f8e023f */
[----:B------:R-:W-:Y:S01]  /*0f10*/  IMAD.U32 R3, RZ, RZ, UR5 ;  /* 0x00000005ff037e24 */ /* 0x000fe2000f8e00ff */
[----:B------:R-:W-:Y:S02]  /*0f20*/  LOP3.LUT R0, R2, 0xfffffff8, RZ, 0xc0, !PT ;  /* 0xfffffff802007812 */ /* 0x000fe400078ec0ff */
[----:B------:R-:W-:Y:S01]  /*0f30*/  SHF.R.S32.HI R18, RZ, 0x3, R2 ;  /* 0x00000003ff127819 */ /* 0x000fe20000011402 */
[----:B------:R-:W-:-:S02]  /*0f40*/  IMAD.U32 R2, RZ, RZ, UR12 ;  /* 0x0000000cff027e24 */ /* 0x000fc4000f8e00ff */
[----:B------:R-:W-:-:S04]  /*0f50*/  IMAD.IADD R6, R212, 0x1, -R0 ;  /* 0x00000001d4067824 */ /* 0x000fc800078e0a00 */
[C---:B------:R-:W-:Y:S02]  /*0f60*/  IMAD R230, R6.reuse, 0x10, R18 ;  /* 0x0000001006e67824 */ /* 0x040fe400078e0212 */
[----:B------:R-:W-:-:S03]  /*0f70*/  IMAD.SHL.U32 R6, R6, 0x8, RZ ;  /* 0x0000000806067824 */ /* 0x000fc600078e00ff */
[----:B------:R-:W-:Y:S01]  /*0f80*/  IADD3 R5, R230, UR19, RZ ;  /* 0x00000013e6057c10 */ /* 0x000fe2000fffe0ff */
[----:B------:R2:W-:Y:S04]  /*0f90*/  STL [R1+0x10], R230 ;  /* 0x000010e601007387 */ /* 0x0005e80000100800 */
[----:B------:R-:W-:-:S04]  /*0fa0*/  @P2 IMAD.HI.U32 R0, R5, c[0x0][0x2c8], RZ ;  /* 0x0000b20005002a27 */ /* 0x000fc800078e00ff */
[----:B------:R-:W-:Y:S01]  /*0fb0*/  IMAD.MOV.U32 R4, RZ, RZ, R5 ;  /* 0x000000ffff047224 */ /* 0x000fe200078e0005 */
[----:B------:R-:W-:Y:S02]  /*0fc0*/  @P0 SHF.R.U32.HI R4, RZ, c[0x0][0x2cc], R0 ;  /* 0x0000b300ff040a19 */ /* 0x000fe40000011600 */
[----:B------:R-:W-:Y:S02]  /*0fd0*/  ISETP.GE.AND P0, PT, R6, c[0x0][0x198], PT ;  /* 0x0000660006007a0c */ /* 0x000fe40003f06270 */
[--C-:B------:R-:W-:Y:S01]  /*0fe0*/  SHF.R.S32.HI R0, RZ, 0x1f, R4.reuse ;  /* 0x0000001fff007819 */ /* 0x100fe20000011404 */
[----:B------:R-:W-:Y:S02]  /*0ff0*/  IMAD.MOV R7, RZ, RZ, -R4 ;  /* 0x000000ffff077224 */ /* 0x000fe400078e0a04 */
[----:B------:R-:W-:-:S04]  /*1000*/  IMAD.WIDE.U32 R2, R4, c[0x0][0x1b0], R2 ;  /* 0x00006c0004027a25 */ /* 0x000fc800078e0002 */
[----:B------:R-:W-:-:S04]  /*1010*/  IMAD R0, R0, c[0x0][0x1b0], RZ ;  /* 0x00006c0000007a24 */ /* 0x000fc800078e02ff */
[----:B------:R-:W-:Y:S02]  /*1020*/  IMAD R4, R4, c[0x0][0x1b4], R0 ;  /* 0x00006d0004047a24 */ /* 0x000fe400078e0200 */
[----:B------:R-:W-:Y:S02]  /*1030*/  IMAD R0, R7, c[0x0][0x2c4], R5 ;  /* 0x0000b10007007a24 */ /* 0x000fe400078e0205 */
[----:B------:R-:W-:Y:S02]  /*1040*/  IMAD.IADD R3, R3, 0x1, R4 ;  /* 0x0000000103037824 */ /* 0x000fe400078e0204 */
[----:B------:R-:W-:Y:S01]  /*1050*/  IMAD.SHL.U32 R4, R18, 0x40, RZ ;  /* 0x0000004012047824 */ /* 0x000fe200078e00ff */
[----:B------:R-:W-:Y:S01]  /*1060*/  SHF.R.S32.HI R5, RZ, 0x1f, R0 ;  /* 0x0000001fff057819 */ /* 0x000fe20000011400 */
[----:B------:R-:W-:-:S03]  /*1070*/  IMAD.WIDE.U32 R2, R0, c[0x0][0x1a8], R2 ;  /* 0x00006a0000027a25 */ /* 0x000fc600078e0002 */
[----:B------:R-:W-:Y:S01]  /*1080*/  LOP3.LUT R4, R4, 0x1c0, RZ, 0xc0, !PT ;  /* 0x000001c004047812 */ /* 0x000fe200078ec0ff */
[----:B------:R-:W-:Y:S01]  /*1090*/  IMAD R5, R5, c[0x0][0x1a8], RZ ;  /* 0x00006a0005057a24 */ /* 0x000fe200078e02ff */
[----:B------:R-:W-:-:S03]  /*10a0*/  LEA R8, P2, R2, c[0x0][0x160], 0x1 ;  /* 0x0000580002087a11 */ /* 0x000fc600078408ff */
[----:B------:R-:W-:Y:S01]  /*10b0*/  IMAD R7, R0, c[0x0][0x1ac], R5 ;  /* 0x00006b0000077a24 */ /* 0x000fe200078e0205 */
[----:B------:R-:W-:Y:S02]  /*10c0*/  LOP3.LUT R0, R13, 0xfffffff0, RZ, 0xc0, !PT ;  /* 0xfffffff00d007812 */ /* 0x000fe400078ec0ff */
[----:B------:R-:W-:Y:S01]  /*10d0*/  LOP3.LUT R5, R4, 0x38, R6, 0xf8, !PT ;  /* 0x0000003804057812 */ /* 0x000fe200078ef806 */
[----:B------:R-:W-:Y:S01]  /*10e0*/  IMAD.IADD R3, R3, 0x1, R7 ;  /* 0x0000000103037824 */ /* 0x000fe200078e0207 */
[----:B------:R-:W-:Y:S01]  /*10f0*/  SHF.R.U32.HI R4, RZ, 0x3, R4 ;  /* 0x00000003ff047819 */ /* 0x000fe20000011604 */
[----:B------:R-:W-:Y:S01]  /*1100*/  IMAD.IADD R0, R212, 0x1, -R0 ;  /* 0x00000001d4007824 */ /* 0x000fe200078e0a00 */
[----:B------:R2:W4:Y:S02]  /*1110*/  SHFL.IDX PT, R6, R8, RZ, 0x181f ;  /* 0x00181fff08067589 */ /* 0x00052400000e0000 */
[----:B------:R-:W-:Y:S02]  /*1120*/  LEA.HI.X R9, R2, c[0x0][0x164], R3, 0x1, P2 ;  /* 0x0000590002097a11 */ /* 0x000fe400010f0c03 */
[----:B------:R-:W-:-:S02]  /*1130*/  SHF.R.S32.HI R3, RZ, 0x1f, R0 ;  /* 0x0000001fff037819 */ /* 0x000fc40000011400 */
[----:B------:R-:W-:Y:S01]  /*1140*/  LOP3.LUT R4, R5, R4, RZ, 0x3c, !PT ;  /* 0x0000000405047212 */ /* 0x000fe200078e3cff */
[----:B------:R2:W1:Y:S01]  /*1150*/  SHFL.IDX PT, R7, R9, RZ, 0x181f ;  /* 0x00181fff09077589 */ /* 0x00046200000e0000 */
[----:B------:R-:W-:Y:S02]  /*1160*/  LEA.HI R24, R3, R0, RZ, 0x3 ;  /* 0x0000000003187211 */ /* 0x000fe400078f18ff */
[----:B------:R-:W-:Y:S02]  /*1170*/  IADD3 R5, R18, UR19, RZ ;  /* 0x0000001312057c10 */ /* 0x000fe4000fffe0ff */
[----:B------:R-:W-:Y:S02]  /*1180*/  LEA.HI R2, R211, R212, RZ, 0x3 ;  /* 0x000000d4d3027211 */ /* 0x000fe400078f18ff */
[----:B------:R-:W-:Y:S02]  /*1190*/  LOP3.LUT R3, R24, 0xfffffff8, RZ, 0xc0, !PT ;  /* 0xfffffff818037812 */ /* 0x000fe400078ec0ff */
[----:B------:R-:W-:-:S02]  /*11a0*/  ISETP.GE.AND P3, PT, R5, UR7, PT ;  /* 0x0000000705007c0c */ /* 0x000fc4000bf66270 */
[----:B------:R-:W-:Y:S01]  /*11b0*/  LOP3.LUT R2, R2, 0xfffffff8, RZ, 0xc0, !PT ;  /* 0xfffffff802027812 */ /* 0x000fe200078ec0ff */
[----:B------:R-:W-:Y:S02]  /*11c0*/  IMAD.IADD R19, R0, 0x1, -R3 ;  /* 0x0000000100137824 */ /* 0x000fe400078e0a03 */
[----:B------:R-:W-:Y:S02]  /*11d0*/  IMAD.MOV.U32 R3, RZ, RZ, 0x20 ;  /* 0x00000020ff037424 */ /* 0x000fe400078e00ff */
[----:B------:R-:W-:Y:S02]  /*11e0*/  IMAD.IADD R21, R212, 0x1, -R2 ;  /* 0x00000001d4157824 */ /* 0x000fe400078e0a02 */
[----:B------:R-:W-:Y:S02]  /*11f0*/  IMAD.MOV.U32 R2, RZ, RZ, 0x10 ;  /* 0x00000010ff027424 */ /* 0x000fe400078e00ff */
[----:B------:R-:W-:-:S05]  /*1200*/  IMAD.SHL.U32 R22, R21, 0x8, RZ ;  /* 0x0000000815167824 */ /* 0x000fca00078e00ff */
[----:B------:R-:W-:Y:S01]  /*1210*/  SHF.R.S32.HI R225, RZ, 0x1f, R22 ;  /* 0x0000001fffe17819 */ /* 0x000fe20000011416 */
[----:B---3--:R3:W5:Y:S01]  /*1220*/  @P1 R2UR UR10, R10 ;  /* 0x000000000a0a13c2 */ /* 0x00876200000e0000 */
[----:B------:R-:W-:Y:S01]  /*1230*/  R2P PR, R19, 0x6 ;  /* 0x0000000613007804 */ /* 0x000fe20000000000 */
[----:B-----5:R-:W-:-:S04]  /*1240*/  @!UP0 UMOV UR10, UR6 ;  /* 0x00000006000a8c82 */ /* 0x020fc80008000000 */
[----:B------:R-:W-:Y:S02]  /*1250*/  SEL R2, R2, 0xfffffff0, !P1 ;  /* 0xfffffff002027807 */ /* 0x000fe40004800000 */
[----:B---3--:R-:W-:-:S05]  /*1260*/  LEA.HI R10, R211, R212, RZ, 0x6 ;  /* 0x000000d4d30a7211 */ /* 0x008fca00078f30ff */
[----:B------:R-:W-:-:S05]  /*1270*/  IMAD.SHL.U32 R0, R10, 0x8, RZ ;  /* 0x000000080a007824 */ /* 0x000fca00078e00ff */
[----:B------:R-:W-:Y:S02]  /*1280*/  LOP3.LUT R10, R4, 0xfffffe00, R0, 0xf8, !PT ;  /* 0xfffffe00040a7812 */ /* 0x000fe400078ef800 */
[----:B------:R-:W-:Y:S01]  /*1290*/  SEL R4, R3, 0xffffffe0, !P2 ;  /* 0xffffffe003047807 */ /* 0x000fe20005000000 */
[----:B------:R-:W-:Y:S05]  /*12a0*/  @P3 BRA `(.L_x_486) ;  /* 0x0000005000003947 */ /* 0x000fea0003800000 */
[----:B-12-4-:R-:W-:Y:S01]  /*12b0*/  LEA R6, P1, R22, R6, 0x1 ;  /* 0x0000000616067211 */ /* 0x016fe200078208ff */
[----:B------:R-:W-:-:S03]  /*12c0*/  IMAD.SHL.U32 R0, R10, 0x2, RZ ;  /* 0x000000020a007824 */ /* 0x000fc600078e00ff */
[----:B------:R-:W-:-:S05]  /*12d0*/  LEA.HI.X R7, R22, R7, R225, 0x1, P1 ;  /* 0x0000000716077211 */ /* 0x000fca00008f0ce1 */
[----:B------:R-:W-:Y:S01]  /*12e0*/  @!PT LDS RZ, [RZ] ;  /* 0x00000000fffff984 */ /* 0x000fe20000000800 */
[----:B------:R1:W-:Y:S04]  /*12f0*/  LDGSTS.E.BYPASS.LTC128B.128 [R0+0x6100], [R6.64], !P0 ;  /* 0x0610000006007fae */ /* 0x0003e8000c101d50 */
.L_x_486:
[----:B-12-4-:R-:W-:Y:S05]  /*1300*/  BSYNC B0 ;  /* 0x0000000000007941 */ /* 0x016fea0003800000 */
.L_x_485:
[----:B------:R-:W-:Y:S01]  /*1310*/  IADD3 R0, R5, 0x10, RZ ;  /* 0x0000001005007810 */ /* 0x000fe20007ffe0ff */
[----:B------:R1:W2:Y:S01]  /*1320*/  SHFL.IDX PT, R3, R9, 0x1, 0x181f ;  /* 0x00381f0009037f89 */ /* 0x0002a200000e0000 */
[----:B------:R-:W-:Y:S02]  /*1330*/  BSSY B0, `(.L_x_487) ;  /* 0x0000009000007945 */ /* 0x000fe40003800000 */
[----:B------:R-:W-:Y:S01]  /*1340*/  ISETP.GE.AND P1, PT, R0, UR7, PT ;  /* 0x0000000700007c0c */ /* 0x000fe2000bf26270 */
[----:B------:R1:W3:-:S12]  /*1350*/  SHFL.IDX PT, R6, R8, 0x1, 0x181f ;  /* 0x00381f0008067f89 */ /* 0x0002d800000e0000 */
[----:B------:R-:W-:Y:S05]  /*1360*/  @P1 BRA `(.L_x_488) ;  /* 0x0000005000001947 */ /* 0x000fea0003800000 */
[----:B---3--:R-:W-:Y:S01]  /*1370*/  LEA R6, P1, R22, R6, 0x1 ;  /* 0x0000000616067211 */ /* 0x008fe200078208ff */
[----:B------:R-:W-:-:S03]  /*1380*/  IMAD.SHL.U32 R0, R10, 0x2, RZ ;  /* 0x000000020a007824 */ /* 0x000fc600078e00ff */
[----:B--2---:R-:W-:-:S05]  /*1390*/  LEA.HI.X R7, R22, R3, R225, 0x1, P1 ;  /* 0x0000000316077211 */ /* 0x004fca00008f0ce1 */
[----:B------:R-:W-:Y:S01]  /*13a0*/  @!PT LDS RZ, [RZ] ;  /* 0x00000000fffff984 */ /* 0x000fe20000000800 */
[----:B------:R2:W-:Y:S04]  /*13b0*/  LDGSTS.E.BYPASS.LTC128B.128 [R0+0x6900], [R6.64], !P0 ;  /* 0x0690000006007fae */ /* 0x0005e8000c101d50 */
.L_x_488:
[----:B------:R-:W-:Y:S05]  /*13c0*/  BSYNC B0 ;  /* 0x0000000000007941 */ /* 0x000fea0003800000 */
.L_x_487:
[----:B--2---:R-:W-:Y:S01]  /*13d0*/  IADD3 R0, R5, 0x20, RZ ;  /* 0x0000002005007810 */ /* 0x004fe20007ffe0ff */
[----:B------:R2:W4:Y:S01]  /*13e0*/  SHFL.IDX PT, R3, R9, 0x2, 0x181f ;  /* 0x00581f0009037f89 */ /* 0x00052200000e0000 */
[----:B------:R-:W-:Y:S02]  /*13f0*/  BSSY B0, `(.L_x_489) ;  /* 0x0000009000007945 */ /* 0x000fe40003800000 */
[----:B------:R-:W-:Y:S01]  /*1400*/  ISETP.GE.AND P1, PT, R0, UR7, PT ;  /* 0x0000000700007c0c */ /* 0x000fe2000bf26270 */
[----:B---3--:R2:W3:-:S12]  /*1410*/  SHFL.IDX PT, R6, R8, 0x2, 0x181f ;  /* 0x00581f0008067f89 */ /* 0x0084d800000e0000 */
[----:B------:R-:W-:Y:S05]  /*1420*/  @P1 BRA `(.L_x_490) ;  /* 0x0000005000001947 */ /* 0x000fea0003800000 */
[----:B---3--:R-:W-:Y:S01]  /*1430*/  LEA R6, P1, R22, R6, 0x1 ;  /* 0x0000000616067211 */ /* 0x008fe200078208ff */
[----:B------:R-:W-:-:S03]  /*1440*/  IMAD.SHL.U32 R0, R10, 0x2, RZ ;  /* 0x000000020a007824 */ /* 0x000fc600078e00ff */
[----:B----4-:R-:W-:-:S05]  /*1450*/  LEA.HI.X R7, R22, R3, R225, 0x1, P1 ;  /* 0x0000000316077211 */ /* 0x010fca00008f0ce1 */
[----:B------:R-:W-:Y:S01]  /*1460*/  @!PT LDS RZ, [RZ] ;  /* 0x00000000fffff984 */ /* 0x000fe20000000800 */
[----:B------:R3:W-:Y:S04]  /*1470*/  LDGSTS.E.BYPASS.LTC128B.128 [R0+0x7100], [R6.64], !P0 ;  /* 0x0710000006007fae */ /* 0x0007e8000c101d50 */
.L_x_490:
[----:B------:R-:W-:Y:S05]  /*1480*/  BSYNC B0 ;  /* 0x0000000000007941 */ /* 0x000fea0003800000 */
.L_x_489:
[----:B---3--:R-:W-:Y:S01]  /*1490*/  IADD3 R0, R5, 0x30, RZ ;  /* 0x0000003005007810 */ /* 0x008fe20007ffe0ff */
[----:B----4-:R3:W4:Y:S01]  /*14a0*/  SHFL.IDX PT, R3, R9, 0x3, 0x181f ;  /* 0x00781f0009037f89 */ /* 0x01072200000e0000 */
[----:B------:R-:W-:Y:S02]  /*14b0*/  BSSY B0, `(.L_x_491) ;  /* 0x0000009000007945 */ /* 0x000fe40003800000 */
[----:B------:R-:W-:Y:S01]  /*14c0*/  ISETP.GE.AND P1, PT, R0, UR7, PT ;  /* 0x0000000700007c0c */ /* 0x000fe2000bf26270 */
[----:B------:R3:W1:-:S12]  /*14d0*/  SHFL.IDX PT, R6, R8, 0x3, 0x181f ;  /* 0x00781f0008067f89 */ /* 0x00065800000e0000 */
[----:B------:R-:W-:Y:S05]  /*14e0*/  @P1 BRA `(.L_x_492) ;  /* 0x0000005000001947 */ /* 0x000fea0003800000 */
[----:B-1----:R-:W-:Y:S01]  /*14f0*/  LEA R6, P1, R22, R6, 0x1 ;  /* 0x0000000616067211 */ /* 0x002fe200078208ff */
[----:B------:R-:W-:-:S03]  /*1500*/  IMAD.SHL.U32 R0, R10, 0x2, RZ ;  /* 0x000000020a007824 */ /* 0x000fc600078e00ff */
[----:B----4-:R-:W-:-:S05]  /*1510*/  LEA.HI.X R7, R22, R3, R225, 0x1, P1 ;  /* 0x0000000316077211 */ /* 0x010fca00008f0ce1 */
[----:B------:R-:W-:Y:S01]  /*1520*/  @!PT LDS RZ, [RZ] ;  /* 0x00000000fffff984 */ /* 0x000fe20000000800 */
[----:B------:R1:W-:Y:S04]  /*1530*/  LDGSTS.E.BYPASS.LTC128B.128 [R0+0x7900], [R6.64], !P0 ;  /* 0x0790000006007fae */ /* 0x0003e8000c101d50 */
.L_x_492:
[----:B------:R-:W-:Y:S05]  /*1540*/  BSYNC B0 ;  /* 0x0000000000007941 */ /* 0x000fea0003800000 */
.L_x_491:
[----:B-1----:R-:W-:Y:S01]  /*1550*/  IADD3 R0, R5, 0x40, RZ ;  /* 0x0000004005007810 */ /* 0x002fe20007ffe0ff */
[----:B----4-:R1:W4:Y:S01]  /*1560*/  SHFL.IDX PT, R3, R9, 0x4, 0x181f ;  /* 0x00981f0009037f89 */ /* 0x01032200000e0000 */
[----:B------:R-:W-:Y:S02]  /*1570*/  BSSY B0, `(.L_x_493) ;  /* 0x0000009000007945 */ /* 0x000fe40003800000 */
[----:B------:R-:W-:Y:S01]  /*1580*/  ISETP.GE.AND P1, PT, R0, UR7, PT ;  /* 0x0000000700007c0c */ /* 0x000fe2000bf26270 */
[----:B------:R1:W2:-:S12]  /*1590*/  SHFL.IDX PT, R6, R8, 0x4, 0x181f ;  /* 0x00981f0008067f89 */ /* 0x00029800000e0000 */
[----:B------:R-:W-:Y:S05]  /*15a0*/  @P1 BRA `(.L_x_494) ;  /* 0x0000005000001947 */ /* 0x000fea0003800000 */
[----:B--2---:R-:W-:Y:S01]  /*15b0*/  LEA R6, P1, R22, R6, 0x1 ;  /* 0x0000000616067211 */ /* 0x004fe200078208ff */
[----:B------:R-:W-:-:S03]  /*15c0*/  IMAD.SHL.U32 R0, R10, 0x2, RZ ;  /* 0x000000020a007824 */ /* 0x000fc600078e00ff */
[----:B----4-:R-:W-:-:S05]  /*15d0*/  LEA.HI.X R7, R22, R3, R225, 0x1, P1 ;  /* 0x0000000316077211 */ /* 0x010fca00008f0ce1 */
[----:B------:R-:W-:Y:S01]  /*15e0*/  @!PT LDS RZ, [RZ] ;  /* 0x00000000fffff984 */ /* 0x000fe20000000800 */
[----:B------:R2:W-:Y:S04]  /*15f0*/  LDGSTS.E.BYPASS.LTC128B.128 [R0+0x8100], [R6.64], !P0 ;  /* 0x0810000006007fae */ /* 0x0005e8000c101d50 */
.L_x_494:
[----:B------:R-:W-:Y:S05]  /*1600*/  BSYNC B0 ;  /* 0x0000000000007941 */ /* 0x000fea0003800000 */
.L_x_493:
[----:B--2---:R-:W-:Y:S01]  /*1610*/  IADD3 R0, R5, 0x50, RZ ;  /* 0x0000005005007810 */ /* 0x004fe20007ffe0ff */
        /* <DEDUP_REMOVED lines=10> */
.L_x_496:
[----:B------:R-:W-:Y:S05]  /*16c0*/  BSYNC B0 ;  /* 0x0000000000007941 */ /* 0x000fea0003800000 */
.L_x_495:
        /* <DEDUP_REMOVED lines=11> */
.L_x_498:
[----:B------:R-:W-:Y:S05]  /*1780*/  BSYNC B0 ;  /* 0x0000000000007941 */ /* 0x000fea0003800000 */
.L_x_497:
[----:B-123--:R-:W1:Y:S01]  /*1790*/  SHFL.IDX PT, R8, R8, 0x7, 0x181f ;  /* 0x00f81f0008087f89 */ /* 0x00ee6200000e0000 */
[----:B------:R-:W-:Y:S01]  /*17a0*/  ULDC UR4, c[0x0][0x2b8] ;  /* 0x0000ae0000047ab9 */ /* 0x000fe20000000800 */
[----:B------:R-:W-:Y:S01]  /*17b0*/  IMAD.MOV.U32 R20, RZ, RZ, 0x60 ;  /* 0x00000060ff147424 */ /* 0x000fe200078e00ff */
[----:B------:R-:W-:Y:S01]  /*17c0*/  UISETP.NE.AND UP3, UPT, UR4, 0x1, UPT ;  /* 0x000000010400788c */ /* 0x000fe2000bf65270 */
[----:B------:R-:W2:Y:S01]  /*17d0*/  SHFL.IDX PT, R9, R9, 0x7, 0x181f ;  /* 0x00f81f0009097f89 */ /* 0x000ea200000e0000 */
[----:B----4-:R-:W-:Y:S01]  /*17e0*/  IADD3 R3, R5, 0x70, RZ ;  /* 0x0000007005037810 */ /* 0x010fe20007ffe0ff */
[----:B------:R-:W-:Y:S01]  /*17f0*/  IMAD R202, R229, R20, -0x60 ;  /* 0xffffffa0e5ca7424 */ /* 0x000fe200078e0214 */
[----:B------:R-:W-:Y:S01]  /*1800*/  USHF.R.S32.HI UR6, URZ, 0x1f, UR10 ;  /* 0x0000001f3f067899 */ /* 0x000fe2000801140a */
[----:B------:R-:W-:Y:S01]  /*1810*/  IMAD.SHL.U32 R227, R10, 0x2, RZ ;  /* 0x000000020ae37824 */ /* 0x000fe200078e00ff */
[----:B------:R-:W-:Y:S01]  /*1820*/  PLOP3.LUT P2, PT, PT, PT, UP3, 0x80, 0x0 ;  /* 0x000000000000781c */ /* 0x000fe20003f4f038 */
[----:B------:R-:W-:Y:S01]  /*1830*/  IMAD.IADD R0, R230, 0x1, R202 ;  /* 0x00000001e6007824 */ /* 0x000fe200078e02ca */
[----:B------:R-:W-:Y:S01]  /*1840*/  ISETP.GE.AND P3, PT, R3, UR7, PT ;  /* 0x0000000703007c0c */ /* 0x000fe2000bf66270 */
[----:B------:R-:W-:Y:S01]  /*1850*/  ULDC.64 UR4, c[0x0][0x2b0] ;  /* 0x0000ac0000047ab9 */ /* 0x000fe20000000a00 */
[----:B------:R-:W-:Y:S01]  /*1860*/  PLOP3.LUT P1, PT, PT, PT, UP3, 0x80, 0x0 ;  /* 0x000000000000781c */ /* 0x000fe20003f2f038 */
[C---:B------:R-:W-:Y:S01]  /*1870*/  IMAD.IADD R5, R0.reuse, 0x1, R231 ;  /* 0x0000000100057824 */ /* 0x040fe200078e02e7 */
[----:B------:R-:W-:Y:S01]  /*1880*/  ISETP.GE.AND P4, PT, R0, UR8, PT ;  /* 0x0000000800007c0c */ /* 0x000fe2000bf86270 */
[----:B------:R-:W-:Y:S01]  /*1890*/  UIMAD UR6, UR6, UR4, URZ ;  /* 0x00000004060672a4 */ /* 0x000fe2000f8e023f */
[----:B------:R-:W-:Y:S01]  /*18a0*/  IMAD.MOV.U32 R228, RZ, RZ, RZ ;  /* 0x000000ffffe47224 */ /* 0x000fe200078e00ff */
[----:B------:R-:W-:Y:S01]  /*18b0*/  UIMAD.WIDE.U32 UR14, UR10, UR4, URZ ;  /* 0x000000040a0e72a5 */ /* 0x000fe2000f8e003f */
[----:B------:R-:W-:Y:S01]  /*18c0*/  ISETP.GT.OR P4, PT, R230, 0x5f, P4 ;  /* 0x0000005fe600780c */ /* 0x000fe20002784670 */
[----:B------:R-:W-:Y:S01]  /*18d0*/  UIMAD UR5, UR10, UR5, UR6 ;  /* 0x000000050a0572a4 */ /* 0x000fe2000f8e0206 */
[----:B------:R-:W-:Y:S01]  /*18e0*/  IMAD.MOV.U32 R0, RZ, RZ, R5 ;  /* 0x000000ffff007224 */ /* 0x000fe200078e0005 */
[----:B------:R-:W-:Y:S01]  /*18f0*/  USHF.R.S32.HI UR12, URZ, 0x1f, UR9 ;  /* 0x0000001f3f0c7899 */ /* 0x000fe20008011409 */
[----:B------:R-:W-:Y:S01]  /*1900*/  @P2 IMAD.HI.U32 R3, R5, c[0x0][0x2bc], RZ ;  /* 0x0000af0005032a27 */ /* 0x000fe200078e00ff */
[C---:B-1----:R-:W-:Y:S01]  /*1910*/  @!P3 LEA R8, P2, R22.reuse, R8, 0x1 ;  /* 0x000000081608b211 */ /* 0x042fe200078408ff */
[----:B------:R-:W-:Y:S01]  /*1920*/  UIADD3 UR7, UR15, UR5, URZ ;  /* 0x000000050f077290 */ /* 0x000fe2000fffe03f */
[----:B------:R-:W-:Y:S01]  /*1930*/  SHF.R.S32.HI R14, RZ, 0x4, R13 ;  /* 0x00000004ff0e7819 */ /* 0x000fe2000001140d */
[----:B------:R-:W-:Y:S01]  /*1940*/  IMAD R20, R229, -0x60, R20 ;  /* 0xffffffa0e5147824 */ /* 0x000fe200078e0214 */
[----:B--2---:R-:W-:Y:S01]  /*1950*/  @!P3 LEA.HI.X R9, R22, R9, R225, 0x1, P2 ;  /* 0x000000091609b211 */ /* 0x004fe200010f0ce1 */
[----:B------:R-:W-:Y:S01]  /*1960*/  ULDC.64 UR4, c[0x0][0x1e8] ;  /* 0x00007a0000047ab9 */ /* 0x000fe20000000a00 */
[----:B------:R-:W-:-:S02]  /*1970*/  @P1 SHF.R.U32.HI R0, RZ, c[0x0][0x2c0], R3 ;  /* 0x0000b000ff001a19 */ /* 0x000fc40000011603 */
[----:B------:R-:W-:Y:S01]  /*1980*/  LEA.HI R210, R211, R212, RZ, 0x5 ;  /* 0x000000d4d3d27211 */ /* 0x000fe200078f28ff */
[----:B------:R-:W-:Y:S01]  /*1990*/  @!PT LDS RZ, [RZ] ;  /* 0x00000000fffff984 */ /* 0x000fe20000000800 */
[----:B------:R1:W-:Y:S01]  /*19a0*/  @!P3 LDGSTS.E.BYPASS.LTC128B.128 [R227+0x9900], [R8.64], !P0 ;  /* 0x0990000008e3bfae */ /* 0x0003e2000c101d50 */
[----:B------:R-:W-:-:S03]  /*19b0*/  @!P4 IADD3 R3, P1, R0, UR14, RZ ;  /* 0x0000000e0003cc10 */ /* 0x000fc6000ff3e0ff */
[----:B------:R-:W0:Y:S01]  /*19c0*/  LDGDEPBAR ;  /* 0x00000000000079af */ /* 0x000e220000000000 */
[----:B------:R-:W-:Y:S02]  /*19d0*/  @!P4 LEA.HI.X.SX32 R7, R0, UR7, 0x1, P1 ;  /* 0x000000070007cc11 */ /* 0x000fe400088f0eff */
[C---:B------:R-:W-:Y:S01]  /*19e0*/  @!P4 LEA R6, P1, R3.reuse, c[0x0][0x2a0], 0x2 ;  /* 0x0000a8000306ca11 */ /* 0x040fe200078210ff */
[----:B------:R-:W-:Y:S01]  /*19f0*/  IMAD.SHL.U32 R226, R22, 0x2, RZ ;  /* 0x0000000216e27824 */ /* 0x000fe200078e00ff */
[----:B------:R-:W-:Y:S02]  /*1a00*/  STL [R1+0x8], R227 ;  /* 0x000008e301007387 */ /* 0x000fe40000100800 */
[----:B------:R-:W-:Y:S02]  /*1a10*/  @!P4 LEA.HI.X R7, R3, c[0x0][0x2a4], R7, 0x2, P1 ;  /* 0x0000a9000307ca11 */ /* 0x000fe400008f1407 */
[----:B------:R-:W-:Y:S06]  /*1a20*/  BAR.SYNC.DEFER_BLOCKING 0x0 ;  /* 0x0000000000007b1d */ /* 0x000fec0000010000 */
[----:B------:R2:W3:Y:S01]  /*1a30*/  @!P4 LDG.E R228, [R6.64] ;  /* 0x0000001006e4c981 */ /* 0x0004e2000c1e1900 */
[----:B------:R-:W-:Y:S01]  /*1a40*/  IMAD.MOV R0, RZ, RZ, -R0 ;  /* 0x000000ffff007224 */ /* 0x000fe200078e0a00 */
[----:B------:R-:W-:Y:S01]  /*1a50*/  UIMAD UR6, UR12, UR4, URZ ;  /* 0x000000040c0672a4 */ /* 0x000fe2000f8e023f */
[----:B------:R-:W-:Y:S01]  /*1a60*/  IADD3 R203, R20, UR8, RZ ;  /* 0x0000000814cb7c10 */ /* 0x000fe2000fffe0ff */
[----:B------:R-:W-:Y:S01]  /*1a70*/  UIMAD.WIDE.U32 UR10, UR9, UR4, URZ ;  /* 0x00000004090a72a5 */ /* 0x000fe2000f8e003f */
[----:B------:R-:W-:Y:S01]  /*1a80*/  IMAD R233, R0, c[0x0][0x2b8], R5 ;  /* 0x0000ae0000e97a24 */ /* 0x000fe200078e0205 */
[----:B------:R-:W-:Y:S01]  /*1a90*/  UIMAD UR6, UR9, UR5, UR6 ;  /* 0x00000005090672a4 */ /* 0x000fe2000f8e0206 */
[----:B------:R-:W-:Y:S01]  /*1aa0*/  ISETP.GE.AND P4, PT, R22, c[0x0][0x1d4], PT ;  /* 0x0000750016007a0c */ /* 0x000fe20003f86270 */
[----:B------:R-:W-:Y:S01]  /*1ab0*/  IMAD.IADD R40, R203, 0x1, -R18 ;  /* 0x00000001cb287824 */ /* 0x000fe200078e0a12 */
[----:B------:R-:W-:Y:S01]  /*1ac0*/  SHF.R.S32.HI R209, RZ, 0x5, R210 ;  /* 0x00000005ffd17819 */ /* 0x000fe200000114d2 */
[----:B------:R-:W-:Y:S01]  /*1ad0*/  UIADD3 UR6, UR11, UR6, URZ ;  /* 0x000000060b067290 */ /* 0x000fe2000fffe03f */
[----:B------:R-:W-:Y:S01]  /*1ae0*/  SHF.R.S32.HI R23, RZ, 0x1f, R233 ;  /* 0x0000001fff177819 */ /* 0x000fe200000114e9 */
[----:B------:R-:W-:Y:S01]  /*1af0*/  ULDC.64 UR4, c[0x0][0x210] ;  /* 0x0000840000047ab9 */ /* 0x000fe20000000a00 */
[C---:B------:R-:W-:Y:S01]  /*1b00*/  ISETP.GE.AND P1, PT, R40.reuse, 0x1, PT ;  /* 0x000000012800780c */ /* 0x040fe20003f26270 */
[----:B------:R-:W-:Y:S01]  /*1b10*/  UIMAD UR12, UR12, UR4, URZ ;  /* 0x000000040c0c72a4 */ /* 0x000fe2000f8e023f */
[C---:B------:R-:W-:Y:S01]  /*1b20*/  ISETP.GE.AND P6, PT, R40.reuse, 0x21, PT ;  /* 0x000000212800780c */ /* 0x040fe20003fc6270 */
[----:B------:R-:W-:Y:S01]  /*1b30*/  IMAD R0, R23, c[0x0][0x1e0], RZ ;  /* 0x0000780017007a24 */ /* 0x000fe200078e02ff */
[C---:B------:R-:W-:Y:S01]  /*1b40*/  ISETP.GE.AND P5, PT, R40.reuse, 0x31, PT ;  /* 0x000000312800780c */ /* 0x040fe20003fa6270 */
[----:B------:R-:W-:Y:S01]  /*1b50*/  UIMAD.WIDE.U32 UR20, UR9, UR4, URZ ;  /* 0x00000004091472a5 */ /* 0x000fe2000f8e003f */
[----:B------:R-:W-:Y:S01]  /*1b60*/  ISETP.GE.AND P3, PT, R40, 0x41, PT ;  /* 0x000000412800780c */ /* 0x000fe20003f66270 */
[C---:B------:R-:W-:Y:S01]  /*1b70*/  IMAD R0, R233.reuse, c[0x0][0x1e4], R0 ;  /* 0x00007900e9007a24 */ /* 0x040fe200078e0200 */
[----:B------:R-:W-:Y:S01]  /*1b80*/  UIMAD UR12, UR9, UR5, UR12 ;  /* 0x00000005090c72a4 */ /* 0x000fe2000f8e020c */
[----:B--2---:R-:W-:-:S03]  /*1b90*/  IMAD.WIDE.U32 R6, R233, c[0x0][0x1e0], RZ ;  /* 0x00007800e9067a25 */ /* 0x004fc600078e00ff */
[----:B------:R-:W-:Y:S01]  /*1ba0*/  UIADD3 UR12, UR21, UR12, URZ ;  /* 0x0000000c150c7290 */ /* 0x000fe2000fffe03f */
[----:B------:R-:W-:Y:S01]  /*1bb0*/  IMAD.IADD R7, R7, 0x1, R0 ;  /* 0x0000000107077824 */ /* 0x000fe200078e0200 */
[----:B---3--:R-:W-:-:S03]  /*1bc0*/  SHF.R.S32.HI R41, RZ, 0x1f, R228 ;  /* 0x0000001fff297819 */ /* 0x008fc600000114e4 */
[----:B------:R-:W-:-:S04]  /*1bd0*/  IMAD.WIDE.U32 R6, R228, c[0x0][0x1f0], R6 ;  /* 0x00007c00e4067a25 */ /* 0x000fc800078e0006 */
[----:B------:R-:W-:Y:S01]  /*1be0*/  IMAD R0, R41, c[0x0][0x1f0], RZ ;  /* 0x00007c0029007a24 */ /* 0x000fe200078e02ff */
[----:B------:R-:W-:-:S03]  /*1bf0*/  IADD3 R5, P0, R6, UR10, RZ ;  /* 0x0000000a06057c10 */ /* 0x000fc6000ff1e0ff */
[----:B------:R-:W-:-:S05]  /*1c00*/  IMAD R0, R228, c[0x0][0x1f4], R0 ;  /* 0x00007d00e4007a24 */ /* 0x000fca00078e0200 */
[----:B------:R-:W-:Y:S02]  /*1c10*/  IADD3.X R0, R7, UR6, R0, P0, !PT ;  /* 0x0000000607007c10 */ /* 0x000fe400087fe400 */
[----:B------:R-:W-:-:S04]  /*1c20*/  LEA R3, P0, R5, c[0x0][0x1c8], 0x1 ;  /* 0x0000720005037a11 */ /* 0x000fc800078008ff */
[----:B------:R-:W-:Y:S01]  /*1c30*/  LEA.HI.X R0, R5, c[0x0][0x1cc], R0, 0x1, P0 ;  /* 0x0000730005007a11 */ /* 0x000fe200000f0c00 */
[----:B------:R-:W2:Y:S01]  /*1c40*/  SHFL.IDX PT, R6, R3, RZ, 0x181f ;  /* 0x00181fff03067589 */ /* 0x000ea200000e0000 */
[----:B------:R-:W-:-:S03]  /*1c50*/  ISETP.GE.AND P0, PT, R40, 0x11, PT ;  /* 0x000000112800780c */ /* 0x000fc60003f06270 */
[----:B------:R-:W3:Y:S04]  /*1c60*/  SHFL.IDX PT, R7, R0, RZ, 0x181f ;  /* 0x00181fff00077589 */ /* 0x000ee800000e0000 */
[----:B------:R-:W4:Y:S04]  /*1c70*/  SHFL.IDX PT, R5, R3, 0x1, 0x181f ;  /* 0x00381f0003057f89 */ /* 0x000f2800000e0000 */
[----:B-1----:R-:W1:Y:S04]  /*1c80*/  SHFL.IDX PT, R8, R0, 0x1, 0x181f ;  /* 0x00381f0000087f89 */ /* 0x002e6800000e0000 */
[----:B------:R-:W5:Y:S04]  /*1c90*/  SHFL.IDX PT, R12, R3, 0x2, 0x181f ;  /* 0x00581f00030c7f89 */ /* 0x000f6800000e0000 */
[----:B------:R-:W1:Y:S04]  /*1ca0*/  SHFL.IDX PT, R10, R3, 0x3, 0x181f ;  /* 0x00781f00030a7f89 */ /* 0x000e6800000e0000 */
[----:B------:R-:W1:Y:S01]  /*1cb0*/  SHFL.IDX PT, R11, R0, 0x2, 0x181f ;  /* 0x00581f00000b7f89 */ /* 0x000e6200000e0000 */
[----:B--2---:R-:W-:-:S03]  /*1cc0*/  @P1 LEA R6, P2, R22, R6, 0x1 ;  /* 0x0000000616061211 */ /* 0x004fc600078408ff */
[----:B------:R-:W2:Y:S01]  /*1cd0*/  SHFL.IDX PT, R9, R3, 0x4, 0x181f ;  /* 0x00981f0003097f89 */ /* 0x000ea200000e0000 */
[----:B---3--:R-:W-:Y:S02]  /*1ce0*/  @P1 LEA.HI.X R7, R22, R7, R225, 0x1, P2 ;  /* 0x0000000716071211 */ /* 0x008fe400010f0ce1 */
[----:B------:R-:W-:Y:S01]  /*1cf0*/  ISETP.GE.AND P2, PT, R40, 0x51, PT ;  /* 0x000000512800780c */ /* 0x000fe20003f46270 */
[----:B------:R-:W3:Y:S04]  /*1d00*/  SHFL.IDX PT, R17, R0, 0x3, 0x181f ;  /* 0x00781f0000117f89 */ /* 0x000ee800000e0000 */
[----:B------:R-:W-:Y:S04]  /*1d10*/  SHFL.IDX PT, R3, R3, 0x5, 0x181f ;  /* 0x00b81f0003037f89 */ /* 0x000fe800000e0000 */
[----:B------:R-:W1:Y:S04]  /*1d20*/  SHFL.IDX PT, R16, R0, 0x4, 0x181f ;  /* 0x00981f0000107f89 */ /* 0x000e6800000e0000 */
[----:B------:R1:W2:Y:S04]  /*1d30*/  SHFL.IDX PT, R15, R0, 0x5, 0x181f ;  /* 0x00b81f00000f7f89 */ /* 0x0002a800000e0000 */
[----:B------:R4:W-:Y:S01]  /*1d40*/  @P1 LDGSTS.E.BYPASS.LTC128B.128 [R227+0x3100], [R6.64], !P4 ;  /* 0x0310000006e31fae */ /* 0x0009e2000e101d50 */
[----:B-1----:R-:W-:-:S04]  /*1d50*/  LEA.HI R0, R13, R14, RZ, 0x1 ;  /* 0x0000000e0d007211 */ /* 0x002fc800078f08ff */
[----:B------:R-:W-:Y:S02]  /*1d60*/  LOP3.LUT R0, R0, 0xfffffffe, RZ, 0xc0, !PT ;  /* 0xfffffffe00007812 */ /* 0x000fe400078ec0ff */
[----:B----4-:R-:W-:-:S03]  /*1d70*/  @P0 LEA R6, P1, R22, R5, 0x1 ;  /* 0x0000000516060211 */ /* 0x010fc600078208ff */
[----:B------:R-:W-:Y:S02]  /*1d80*/  IMAD.IADD R14, R14, 0x1, -R0 ;  /* 0x000000010e0e7824 */ /* 0x000fe400078e0a00 */
[----:B------:R-:W-:Y:S01]  /*1d90*/  IMAD.SHL.U32 R0, R21, 0x40, RZ ;  /* 0x0000004015007824 */ /* 0x000fe200078e00ff */
[--C-:B------:R-:W-:Y:S01]  /*1da0*/  @P0 LEA.HI.X R7, R22, R8, R225.reuse, 0x1, P1 ;  /* 0x0000000816070211 */ /* 0x100fe200008f0ce1 */
[----:B------:R-:W-:Y:S01]  /*1db0*/  IMAD.SHL.U32 R5, R24, 0x40, RZ ;  /* 0x0000004018057824 */ /* 0x000fe200078e00ff */
[----:B-----5:R-:W-:Y:S02]  /*1dc0*/  @P6 LEA R12, P1, R22, R12, 0x1 ;  /* 0x0000000c160c6211 */ /* 0x020fe400078208ff */
[----:B------:R-:W-:Y:S01]  /*1dd0*/  LOP3.LUT R0, R0, 0x1c0, RZ, 0xc0, !PT ;  /* 0x000001c000007812 */ /* 0x000fe200078ec0ff */
[----:B------:R1:W-:Y:S01]  /*1de0*/  @P0 LDGSTS.E.BYPASS.LTC128B.128 [R227+0x3900], [R6.64], !P4 ;  /* 0x0390000006e30fae */ /* 0x0003e2000e101d50 */
[C---:B------:R-:W-:Y:S02]  /*1df0*/  @P5 LEA R10, P0, R22.reuse, R10, 0x1 ;  /* 0x0000000a160a5211 */ /* 0x040fe400078008ff */
[----:B------:R-:W-:-:S02]  /*1e00*/  @P6 LEA.HI.X R13, R22, R11, R225, 0x1, P1 ;  /* 0x0000000b160d6211 */ /* 0x000fc400008f0ce1 */
[C---:B--2---:R-:W-:Y:S02]  /*1e10*/  @P3 LEA R8, P1, R22.reuse, R9, 0x1 ;  /* 0x0000000916083211 */ /* 0x044fe400078208ff */
[C-C-:B---3--:R-:W-:Y:S01]  /*1e20*/  @P5 LEA.HI.X R11, R22.reuse, R17, R225.reuse, 0x1, P0 ;  /* 0x00000011160b5211 */ /* 0x148fe200000f0ce1 */
[----:B------:R2:W-:Y:S01]  /*1e30*/  @P6 LDGSTS.E.BYPASS.LTC128B.128 [R227+0x4100], [R12.64], !P4 ;  /* 0x041000000ce36fae */ /* 0x0005e2000e101d50 */
[----:B------:R-:W-:Y:S02]  /*1e40*/  @P3 LEA.HI.X R9, R22, R16, R225, 0x1, P1 ;  /* 0x0000001016093211 */ /* 0x000fe400008f0ce1 */
[----:B------:R-:W-:Y:S01]  /*1e50*/  LOP3.LUT R201, R5, 0xfffffe00, RZ, 0xc0, !PT ;  /* 0xfffffe0005c97812 */ /* 0x000fe200078ec0ff */
[----:B------:R3:W-:Y:S01]  /*1e60*/  @P5 LDGSTS.E.BYPASS.LTC128B.128 [R227+0x4900], [R10.64], !P4 ;  /* 0x049000000ae35fae */ /* 0x0007e2000e101d50 */
[----:B------:R-:W-:-:S03]  /*1e70*/  LOP3.LUT P1, RZ, R21, 0x2, RZ, 0xc0, !PT ;  /* 0x0000000215ff7812 */ /* 0x000fc6000782c0ff */
[----:B------:R3:W-:Y:S01]  /*1e80*/  @P3 LDGSTS.E.BYPASS.LTC128B.128 [R227+0x5100], [R8.64], !P4 ;  /* 0x0510000008e33fae */ /* 0x0007e2000e101d50 */
[----:B-1----:R-:W-:Y:S01]  /*1e90*/  @P2 LEA R6, P0, R22, R3, 0x1 ;  /* 0x0000000316062211 */ /* 0x002fe200078008ff */
[----:B------:R-:W-:-:S03]  /*1ea0*/  IMAD.SHL.U32 R3, R19, 0x40, RZ ;  /* 0x0000004013037824 */ /* 0x000fc600078e00ff */
[C-C-:B------:R-:W-:Y:S02]  /*1eb0*/  @P2 LEA.HI.X R7, R22.reuse, R15, R225.reuse, 0x1, P0 ;  /* 0x0000000f16072211 */ /* 0x140fe400000f0ce1 */
[----:B------:R-:W-:Y:S02]  /*1ec0*/  LOP3.LUT R3, R3, 0x1c0, RZ, 0xc0, !PT ;  /* 0x000001c003037812 */ /* 0x000fe400078ec0ff */
[C---:B------:R-:W-:Y:S01]  /*1ed0*/  SHF.L.U64.HI R225, R22.reuse, 0x1, R225 ;  /* 0x0000000116e17819 */ /* 0x040fe200000102e1 */
[----:B------:R1:W-:Y:S01]  /*1ee0*/  @P2 LDGSTS.E.BYPASS.LTC128B.128 [R227+0x5900], [R6.64], !P4 ;  /* 0x0590000006e32fae */ /* 0x0003e2000e101d50 */
[----:B------:R-:W-:-:S03]  /*1ef0*/  ISETP.GE.AND P2, PT, R22, c[0x0][0x1d4], PT ;  /* 0x0000750016007a0c */ /* 0x000fc60003f46270 */
[----:B------:R-:W0:Y:S01]  /*1f00*/  LDGDEPBAR ;  /* 0x00000000000079af */ /* 0x000e220000000000 */
[----:B------:R-:W-:Y:S01]  /*1f10*/  ISETP.LT.OR P5, PT, R40, 0x1, P2 ;  /* 0x000000012800780c */ /* 0x000fe200017a1670 */
[----:B-1----:R-:W-:Y:S01]  /*1f20*/  IMAD.SHL.U32 R7, R18, 0x8, RZ ;  /* 0x0000000812077824 */ /* 0x002fe200078e00ff */
[----:B------:R-:W-:-:S04]  /*1f30*/  DEPBAR.LE SB0, 0x1 ;  /* 0x000080400000791a */ /* 0x000fc80000000000 */
[----:B------:R-:W-:-:S04]  /*1f40*/  DEPBAR.LE SB0, 0x0 ;  /* 0x000080000000791a */ /* 0x000fc80000000000 */
[----:B------:R-:W-:Y:S01]  /*1f50*/  IMAD.SHL.U32 R6, R14, 0x8, RZ ;  /* 0x000000080e067824 */ /* 0x000fe200078e00ff */
[----:B------:R-:W-:Y:S02]  /*1f60*/  LOP3.LUT R7, R0, 0x8, R7, 0xf8, !PT ;  /* 0x0000000800077812 */ /* 0x000fe400078ef807 */
[----:B------:R-:W-:Y:S02]  /*1f70*/  SHF.R.U32.HI R0, RZ, 0x3, R0 ;  /* 0x00000003ff007819 */ /* 0x000fe40000011600 */
[----:B------:R-:W-:Y:S02]  /*1f80*/  LOP3.LUT R5, R3, 0x8, R6, 0xf8, !PT ;  /* 0x0000000803057812 */ /* 0x000fe400078ef806 */
[----:B------:R-:W-:Y:S02]  /*1f90*/  SHF.R.U32.HI R3, RZ, 0x3, R3 ;  /* 0x00000003ff037819 */ /* 0x000fe40000011603 */
[----:B------:R-:W-:Y:S01]  /*1fa0*/  LOP3.LUT R0, R7, R0, RZ, 0x3c, !PT ;  /* 0x0000000007007212 */ /* 0x000fe200078e3cff */
[----:B------:R-:W-:Y:S01]  /*1fb0*/  IMAD.WIDE.U32 R6, R233, c[0x0][0x208], RZ ;  /* 0x00008200e9067a25 */ /* 0x000fe200078e00ff */
[----:B------:R-:W-:-:S03]  /*1fc0*/  LOP3.LUT R200, R5, R3, RZ, 0x3c, !PT ;  /* 0x0000000305c87212 */ /* 0x000fc600078e3cff */
[----:B------:R-:W-:Y:S02]  /*1fd0*/  IMAD R3, R209, 0x400, R201 ;  /* 0x00000400d1037824 */ /* 0x000fe400078e02c9 */
[----:B------:R-:W-:Y:S02]  /*1fe0*/  IMAD R0, R14, 0x200, R0 ;  /* 0x000002000e007824 */ /* 0x000fe400078e0200 */
[----:B------:R-:W-:Y:S02]  /*1ff0*/  IMAD.IADD R3, R200, 0x1, R3 ;  /* 0x00000001c8037824 */ /* 0x000fe400078e0203 */
[----:B------:R-:W-:Y:S01]  /*2000*/  IMAD.SHL.U32 R208, R0, 0x2, RZ ;  /* 0x0000000200d07824 */ /* 0x000fe200078e00ff */
[----:B------:R-:W-:Y:S01]  /*2010*/  BAR.SYNC.DEFER_BLOCKING 0x0 ;  /* 0x0000000000007b1d */ /* 0x000fe20000010000 */
[----:B------:R-:W-:Y:S02]  /*2020*/  IMAD.SHL.U32 R215, R3, 0x2, RZ ;  /* 0x0000000203d77824 */ /* 0x000fe400078e00ff */
[----:B------:R-:W-:Y:S01]  /*2030*/  IMAD R0, R23, c[0x0][0x208], RZ ;  /* 0x0000820017007a24 */ /* 0x000fe200078e02ff */
[C---:B------:R-:W-:Y:S01]  /*2040*/  IADD3 R5, R208.reuse, 0x3100, RZ ;  /* 0x00003100d0057810 */ /* 0x040fe20007ffe0ff */
[----:B------:R-:W-:Y:S01]  /*2050*/  IMAD R3, R41, c[0x0][0x218], RZ ;  /* 0x0000860029037a24 */ /* 0x000fe200078e02ff */
[----:B------:R-:W-:Y:S01]  /*2060*/  IADD3 R219, R208, 0x3120, RZ ;  /* 0x00003120d0db7810 */ /* 0x000fe20007ffe0ff */
[----:B------:R-:W-:Y:S01]  /*2070*/  IMAD R0, R233, c[0x0][0x20c], R0 ;  /* 0x00008300e9007a24 */ /* 0x000fe200078e0200 */
[----:B------:R-:W-:Y:S01]  /*2080*/  @P1 IADD3 R219, R5, -0x20, RZ ;  /* 0xffffffe005db1810 */ /* 0x000fe20007ffe0ff */
[----:B------:R-:W-:Y:S01]  /*2090*/  IMAD R3, R228, c[0x0][0x21c], R3 ;  /* 0x00008700e4037a24 */ /* 0x000fe200078e0203 */
[----:B------:R-:W-:Y:S01]  /*20a0*/  LOP3.LUT P1, RZ, R21, 0x4, RZ, 0xc0, !PT ;  /* 0x0000000415ff7812 */ /* 0x000fe2000782c0ff */
[----:B------:R-:W-:Y:S01]  /*20b0*/  IMAD.IADD R7, R7, 0x1, R0 ;  /* 0x0000000107077824 */ /* 0x000fe200078e0200 */
[C---:B------:R-:W-:Y:S01]  /*20c0*/  IADD3 R224, R219.reuse, 0x800, RZ ;  /* 0x00000800dbe07810 */ /* 0x040fe20007ffe0ff */
[----:B------:R-:W-:Y:S01]  /*20d0*/  IMAD R218, R2, 0x2, R215 ;  /* 0x0000000202da7824 */ /* 0x000fe200078e02d7 */
[C---:B------:R-:W-:Y:S01]  /*20e0*/  IADD3 R223, R219.reuse, 0x1000, RZ ;  /* 0x00001000dbdf7810 */ /* 0x040fe20007ffe0ff */
[----:B------:R-:W-:Y:S01]  /*20f0*/  IMAD.WIDE.U32 R6, R228, c[0x0][0x218], R6 ;  /* 0x00008600e4067a25 */ /* 0x000fe200078e0006 */
[----:B------:R-:W-:-:S02]  /*2100*/  IADD3 R222, R219, 0x1800, RZ ;  /* 0x00001800dbde7810 */ /* 0x000fc40007ffe0ff */
[----:B------:R-:W-:Y:S01]  /*2110*/  IADD3 R221, R219, 0x2000, RZ ;  /* 0x00002000dbdd7810 */ /* 0x000fe20007ffe0ff */
[----:B------:R-:W-:Y:S01]  /*2120*/  IMAD R216, R4, 0x2, R215 ;  /* 0x0000000204d87824 */ /* 0x000fe200078e02d7 */
[----:B------:R-:W-:-:S03]  /*2130*/  IADD3 R0, P0, R6, UR20, RZ ;  /* 0x0000001406007c10 */ /* 0x000fc6000ff1e0ff */
[----:B------:R-:W-:Y:S01]  /*2140*/  IMAD R217, R2, 0x2, R216 ;  /* 0x0000000202d97824 */ /* 0x000fe200078e02d8 */
[----:B--2---:R-:W-:Y:S01]  /*2150*/  LDSM.16.M88.4 R12, [R215+0x6100] ;  /* 0x00610000d70c783b */ /* 0x004fe20000000200 */
[----:B------:R-:W-:Y:S02]  /*2160*/  IADD3.X R6, R7, UR12, R3, P0, !PT ;  /* 0x0000000c07067c10 */ /* 0x000fe400087fe403 */
[C---:B------:R-:W-:Y:S01]  /*2170*/  LEA R3, P0, R0.reuse, c[0x0][0x1f8], 0x1 ;  /* 0x00007e0000037a11 */ /* 0x040fe200078008ff */
[----:B---3--:R-:W-:Y:S03]  /*2180*/  LDSM.16.M88.4 R8, [R215+0x8100] ;  /* 0x00810000d708783b */ /* 0x008fe60000000200 */
[----:B------:R-:W-:Y:S01]  /*2190*/  LEA.HI.X R0, R0, c[0x0][0x1fc], R6, 0x1, P0 ;  /* 0x00007f0000007a11 */ /* 0x000fe200000f0c06 */
[----:B------:R-:W1:Y:S01]  /*21a0*/  LDSM.16.M88.4 R24, [R208+0x4100] ;  /* 0x00410000d018783b */ /* 0x000e620000000200 */
[----:B------:R-:W-:-:S03]  /*21b0*/  ISETP.LT.OR P0, PT, R40, 0x11, P2 ;  /* 0x000000112800780c */ /* 0x000fc60001701670 */
[----:B------:R-:W-:Y:S04]  /*21c0*/  LDSM.16.M88.4 R32, [R208+0x3100] ;  /* 0x00310000d020783b */ /* 0x000fe80000000200 */
[----:B------:R-:W-:Y:S04]  /*21d0*/  LDSM.16.M88.4 R28, [R208+0x3900] ;  /* 0x00390000d01c783b */ /* 0x000fe80000000200 */
[----:B------:R-:W-:Y:S04]  /*21e0*/  LDSM.16.M88.4 R16, [R208+0x4900] ;  /* 0x00490000d010783b */ /* 0x000fe80000000200 */
[----:B------:R-:W-:Y:S04]  /*21f0*/  LDSM.16.M88.4 R36, [R208+0x5100] ;  /* 0x00510000d024783b */ /* 0x000fe80000000200 */
[----:B------:R-:W2:Y:S04]  /*2200*/  SHFL.IDX PT, R5, R3, RZ, 0x181f ;  /* 0x00181fff03057589 */ /* 0x000ea800000e0000 */
[----:B------:R-:W-:Y:S04]  /*2210*/  SHFL.IDX PT, R6, R3, 0x1, 0x181f ;  /* 0x00381f0003067f89 */ /* 0x000fe800000e0000 */
[----:B------:R-:W-:Y:S04]  /*2220*/  SHFL.IDX PT, R7, R3, 0x2, 0x181f ;  /* 0x00581f0003077f89 */ /* 0x000fe800000e0000 */
[----:B------:R-:W3:Y:S04]  /*2230*/  SHFL.IDX PT, R23, R0, RZ, 0x181f ;  /* 0x00181fff00177589 */ /* 0x000ee800000e0000 */
[----:B------:R-:W-:Y:S01]  /*2240*/  SHFL.IDX PT, R41, R0, 0x2, 0x181f ;  /* 0x00581f0000297f89 */ /* 0x000fe200000e0000 */
[----:B-1----:R-:W-:Y:S03]  /*2250*/  HMMA.16816.F32 R184, R12, R24, RZ ;  /* 0x000000180cb8723c */ /* 0x002fe600000018ff */
[----:B------:R-:W-:Y:S01]  /*2260*/  SHFL.IDX PT, R42, R0, 0x3, 0x181f ;  /* 0x00781f00002a7f89 */ /* 0x000fe200000e0000 */
[----:B--2---:R-:W-:-:S03]  /*2270*/  IADD3 R22, P6, R5, R226, RZ ;  /* 0x000000e205167210 */ /* 0x004fc60007fde0ff */
[----:B------:R-:W-:Y:S01]  /*2280*/  LDSM.16.M88.4 R68, [R219] ;  /* 0x00000000db44783b */ /* 0x000fe20000000200 */
[C---:B------:R-:W-:Y:S03]  /*2290*/  HMMA.16816.F32 R80, R8.reuse, R24, RZ ;  /* 0x000000180850723c */ /* 0x040fe600000018ff */
[----:B------:R-:W-:Y:S04]  /*22a0*/  SHFL.IDX PT, R5, R3, 0x4, 0x181f ;  /* 0x00981f0003057f89 */ /* 0x000fe800000e0000 */
[----:B------:R-:W-:Y:S01]  /*22b0*/  SHFL.IDX PT, R21, R0, 0x5, 0x181f ;  /* 0x00b81f0000157f89 */ /* 0x000fe200000e0000 */
[-C--:B------:R-:W-:Y:S01]  /*22c0*/  HMMA.16816.F32 R96, R8, R26.reuse, RZ ;  /* 0x0000001a0860723c */ /* 0x080fe200000018ff */
[----:B---3--:R-:W-:Y:S01]  /*22d0*/  IMAD.X R23, R23, 0x1, R225, P6 ;  /* 0x0000000117177824 */ /* 0x008fe200030e06e1 */
[----:B------:R-:W-:Y:S01]  /*22e0*/  ISETP.LT.OR P6, PT, R40, 0x21, P2 ;  /* 0x000000212800780c */ /* 0x000fe200017c1670 */
[----:B------:R-:W-:Y:S04]  /*22f0*/  LDSM.16.M88.4 R48, [R219+0x800] ;  /* 0x00080000db30783b */ /* 0x000fe80000000200 */
[----:B------:R-:W-:Y:S01]  /*2300*/  LDSM.16.M88.4 R44, [R219+0x1000] ;  /* 0x00100000db2c783b */ /* 0x000fe20000000200 */
[----:B------:R-:W-:Y:S03]  /*2310*/  HMMA.16816.F32 R144, R12, R26, RZ ;  /* 0x0000001a0c90723c */ /* 0x000fe600000018ff */
[----:B------:R-:W1:Y:S05]  /*2320*/  LDSM.16.M88.4 R24, [R208+0x5900] ;  /* 0x00590000d018783b */ /* 0x000e6a0000000200 */
[C---:B------:R-:W-:Y:S08]  /*2330*/  HMMA.16816.F32 R52, R8.reuse, R32, RZ ;  /* 0x000000200834723c */ /* 0x040ff000000018ff */
[C---:B------:R-:W-:Y:S08]  /*2340*/  HMMA.16816.F32 R92, R8.reuse, R34, RZ ;  /* 0x00000022085c723c */ /* 0x040ff000000018ff */
[C---:B------:R-:W-:Y:S08]  /*2350*/  HMMA.16816.F32 R84, R8.reuse, R28, RZ ;  /* 0x0000001c0854723c */ /* 0x040ff000000018ff */
[C---:B------:R-:W-:Y:S08]  /*2360*/  HMMA.16816.F32 R100, R8.reuse, R30, RZ ;  /* 0x0000001e0864723c */ /* 0x040ff000000018ff */
[----:B------:R-:W-:Y:S08]  /*2370*/  HMMA.16816.F32 R60, R8, R16, RZ ;  /* 0x00000010083c723c */ /* 0x000ff000000018ff */
[-C--:B-1----:R-:W-:Y:S08]  /*2380*/  HMMA.16816.F32 R120, R12, R24.reuse, RZ ;  /* 0x000000180c78723c */ /* 0x082ff000000018ff */
[C---:B------:R-:W-:Y:S01]  /*2390*/  HMMA.16816.F32 R76, R8.reuse, R24, RZ ;  /* 0x00000018084c723c */ /* 0x040fe200000018ff */
[----:B------:R-:W-:Y:S04]  /*23a0*/  SHFL.IDX PT, R24, R0, 0x1, 0x181f ;  /* 0x00381f0000187f89 */ /* 0x000fe800000e0000 */
[----:B------:R1:W-:Y:S03]  /*23b0*/  SHFL.IDX PT, R25, R0, 0x4, 0x181f ;  /* 0x00981f0000197f89 */ /* 0x0003e600000e0000 */
[C---:B------:R-:W-:Y:S08]  /*23c0*/  HMMA.16816.F32 R108, R8.reuse, R18, RZ ;  /* 0x00000012086c723c */ /* 0x040ff000000018ff */
[C---:B------:R-:W-:Y:S08]  /*23d0*/  HMMA.16816.F32 R56, R8.reuse, R36, RZ ;  /* 0x000000240838723c */ /* 0x040ff000000018ff */
[----:B------:R-:W-:Y:S01]  /*23e0*/  HMMA.16816.F32 R124, R8, R38, RZ ;  /* 0x00000026087c723c */ /* 0x000fe200000018ff */
[----:B-1----:R-:W-:-:S07]  /*23f0*/  IMAD.MOV.U32 R0, RZ, RZ, 0x40 ;  /* 0x00000040ff007424 */ /* 0x002fce00078e00ff */
[----:B------:R-:W-:Y:S01]  /*2400*/  HMMA.16816.F32 R116, R8, R26, RZ ;  /* 0x0000001a0874723c */ /* 0x000fe200000018ff */
[----:B------:R-:W-:Y:S01]  /*2410*/  SHFL.IDX PT, R8, R3, 0x3, 0x181f ;  /* 0x00781f0003087f89 */ /* 0x000fe200000e0000 */
[----:B------:R-:W-:-:S03]  /*2420*/  SEL R0, R0, 0xffffffc0, !P1 ;  /* 0xffffffc000007807 */ /* 0x000fc60004800000 */
[----:B------:R-:W-:Y:S02]  /*2430*/  SHFL.IDX PT, R3, R3, 0x5, 0x181f ;  /* 0x00b81f0003037f89 */ /* 0x000fe400000e0000 */
[----:B------:R-:W-:Y:S01]  /*2440*/  IMAD.IADD R214, R208, 0x1, R0 ;  /* 0x00000001d0d67824 */ /* 0x000fe200078e0200 */
[----:B------:R-:W-:Y:S01]  /*2450*/  HMMA.16816.F32 R132, R12, R16, RZ ;  /* 0x000000100c84723c */ /* 0x000fe200000018ff */
[----:B------:R-:W-:Y:S01]  /*2460*/  IMAD.IADD R213, R0, 0x1, R219 ;  /* 0x0000000100d57824 */ /* 0x000fe200078e02db */
[----:B------:R-:W-:-:S06]  /*2470*/  IADD3 R0, R229, -0x1, RZ ;  /* 0xffffffffe5007810 */ /* 0x000fcc0007ffe0ff */
[C---:B------:R-:W-:Y:S01]  /*2480*/  HMMA.16816.F32 R164, R12.reuse, R18, RZ ;  /* 0x000000120ca4723c */ /* 0x040fe200000018ff */
[----:B------:R-:W1:Y:S07]  /*2490*/  LDSM.16.M88.4 R16, [R218+0x8100] ;  /* 0x00810000da10783b */ /* 0x000e6e0000000200 */
[C---:B------:R-:W-:Y:S08]  /*24a0*/  HMMA.16816.F32 R148, R12.reuse, R32, RZ ;  /* 0x000000200c94723c */ /* 0x040ff000000018ff */
[C---:B------:R-:W-:Y:S01]  /*24b0*/  HMMA.16816.F32 R152, R12.reuse, R34, RZ ;  /* 0x000000220c98723c */ /* 0x040fe200000018ff */
[----:B------:R-:W-:Y:S07]  /*24c0*/  LDSM.16.M88.4 R32, [R219+0x2000] ;  /* 0x00200000db20783b */ /* 0x000fee0000000200 */
[C---:B------:R-:W-:Y:S08]  /*24d0*/  HMMA.16816.F32 R168, R12.reuse, R28, RZ ;  /* 0x0000001c0ca8723c */ /* 0x040ff000000018ff */
[C---:B------:R-:W-:Y:S01]  /*24e0*/  HMMA.16816.F32 R136, R12.reuse, R30, RZ ;  /* 0x0000001e0c88723c */ /* 0x040fe200000018ff */
[----:B------:R-:W-:Y:S07]  /*24f0*/  LDSM.16.M88.4 R28, [R219+0x2800] ;  /* 0x00280000db1c783b */ /* 0x000fee0000000200 */
[C---:B------:R-:W-:Y:S08]  /*2500*/  HMMA.16816.F32 R128, R12.reuse, R36, RZ ;  /* 0x000000240c80723c */ /* 0x040ff000000018ff */
[C---:B------:R-:W-:Y:S01]  /*2510*/  HMMA.16816.F32 R180, R12.reuse, R38, RZ ;  /* 0x000000260cb4723c */ /* 0x040fe200000018ff */
[----:B------:R-:W2:Y:S07]  /*2520*/  LDSM.16.M88.4 R36, [R219+0x1800] ;  /* 0x00180000db24783b */ /* 0x000eae0000000200 */
[----:B------:R-:W-:Y:S07]  /*2530*/  HMMA.16816.F32 R112, R12, R26, RZ ;  /* 0x0000001a0c70723c */ /* 0x000fee00000018ff */
[-C--:B------:R-:W-:Y:S01]  /*2540*/  IADD3 R12, P3, R6, R226.reuse, RZ ;  /* 0x000000e2060c7210 */ /* 0x080fe20007f7e0ff */
[----:B-1----:R-:W-:Y:S04]  /*2550*/  HMMA.16816.F32 R104, R16, R68, R52 ;  /* 0x000000441068723c */ /* 0x002fe80000001834 */
[----:B------:R-:W-:Y:S01]  /*2560*/  IMAD.X R13, R24, 0x1, R225, P3 ;  /* 0x00000001180d7824 */ /* 0x000fe200018e06e1 */
[----:B------:R-:W-:-:S03]  /*2570*/  IADD3 R14, P3, R7, R226, RZ ;  /* 0x000000e2070e7210 */ /* 0x000fc60007f7e0ff */
[C---:B------:R-:W-:Y:S02]  /*2580*/  HMMA.16816.F32 R84, R16.reuse, R48, R84 ;  /* 0x000000301054723c */ /* 0x040fe40000001854 */
[--C-:B------:R-:W-:Y:S01]  /*2590*/  IMAD.X R15, R41, 0x1, R225.reuse, P3 ;  /* 0x00000001290f7824 */ /* 0x100fe200018e06e1 */
[----:B------:R-:W-:Y:S02]  /*25a0*/  IADD3 R6, P3, R8, R226, RZ ;  /* 0x000000e208067210 */ /* 0x000fe40007f7e0ff */
[----:B------:R-:W1:Y:S03]  /*25b0*/  LDSM.16.M88.4 R8, [R218+0x6100] ;  /* 0x00610000da08783b */ /* 0x000e660000000200 */
[----:B------:R-:W-:Y:S01]  /*25c0*/  IMAD.X R7, R42, 0x1, R225, P3 ;  /* 0x000000012a077824 */ /* 0x000fe200018e06e1 */
[----:B------:R-:W-:Y:S01]  /*25d0*/  @!PT LDS RZ, [RZ] ;  /* 0x00000000fffff984 */ /* 0x000fe20000000800 */
[----:B------:R-:W-:Y:S01]  /*25e0*/  @!PT LDS RZ, [RZ] ;  /* 0x00000000fffff984 */ /* 0x000fe20000000800 */
[----:B------:R-:W-:Y:S01]  /*25f0*/  @!PT LDS RZ, [RZ] ;  /* 0x00000000fffff984 */ /* 0x000fe20000000800 */
[----:B------:R3:W-:Y:S01]  /*2600*/  LDGSTS.E.BYPASS.LTC128B.128 [R227+0x100], [R22.64], !P5 ;  /* 0x0010000016e37fae */ /* 0x0007e2000e901d50 */
[C---:B------:R-:W-:Y:S01]  /*2610*/  ISETP.LT.OR P5, PT, R40.reuse, 0x31, P2 ;  /* 0x000000312800780c */ /* 0x040fe200017a1670 */
[----:B------:R-:W-:Y:S01]  /*2620*/  HMMA.16816.F32 R80, R16, R44, R80 ;  /* 0x0000002c1050723c */ /* 0x000fe20000001850 */
[C---:B------:R-:W-:Y:S01]  /*2630*/  ISETP.LT.OR P3, PT, R40.reuse, 0x41, P2 ;  /* 0x000000412800780c */ /* 0x040fe20001761670 */
[----:B------:R4:W-:Y:S01]  /*2640*/  LDGSTS.E.BYPASS.LTC128B.128 [R227+0x900], [R12.64], !P0 ;  /* 0x009000000ce37fae */ /* 0x0009e2000c101d50 */
[----:B------:R-:W-:-:S03]  /*2650*/  ISETP.LT.OR P2, PT, R40, 0x51, P2 ;  /* 0x000000512800780c */ /* 0x000fc60001741670 */
[----:B------:R5:W-:Y:S02]  /*2660*/  LDGSTS.E.BYPASS.LTC128B.128 [R227+0x1100], [R14.64], !P6 ;  /* 0x011000000ee37fae */ /* 0x000be4000f101d50 */
[C---:B--2---:R-:W-:Y:S04]  /*2670*/  HMMA.16816.F32 R40, R16.reuse, R36, R60 ;  /* 0x000000241028723c */ /* 0x044fe8000000183c */
[----:B------:R3:W-:Y:S04]  /*2680*/  LDGSTS.E.BYPASS.LTC128B.128 [R227+0x1900], [R6.64], !P5 ;  /* 0x0190000006e37fae */ /* 0x0007e8000e901d50 */
[C---:B------:R-:W-:Y:S08]  /*2690*/  HMMA.16816.F32 R76, R16.reuse, R28, R76 ;  /* 0x0000001c104c723c */ /* 0x040ff0000000184c */
[----:B------:R-:W-:Y:S01]  /*26a0*/  HMMA.16816.F32 R92, R16, R70, R92 ;  /* 0x00000046105c723c */ /* 0x000fe2000000185c */
[----:B----4-:R-:W-:-:S07]  /*26b0*/  IADD3 R12, P0, R5, R226, RZ ;  /* 0x000000e2050c7210 */ /* 0x010fce0007f1e0ff */
[C---:B------:R-:W-:Y:S01]  /*26c0*/  HMMA.16816.F32 R100, R16.reuse, R50, R100 ;  /* 0x000000321064723c */ /* 0x040fe20000001864 */
[--C-:B------:R-:W-:Y:S01]  /*26d0*/  IMAD.X R13, R25, 0x1, R225.reuse, P0 ;  /* 0x00000001190d7824 */ /* 0x100fe200000e06e1 */
[----:B-----5:R-:W-:Y:S02]  /*26e0*/  IADD3 R14, P0, R3, R226, RZ ;  /* 0x000000e2030e7210 */ /* 0x020fe40007f1e0ff */
[----:B------:R-:W-:Y:S02]  /*26f0*/  IADD3 R3, R227, 0x100, RZ ;  /* 0x00000100e3037810 */ /* 0x000fe40007ffe0ff */
[----:B------:R2:W-:Y:S01]  /*2700*/  LDGSTS.E.BYPASS.LTC128B.128 [R227+0x2100], [R12.64], !P3 ;  /* 0x021000000ce37fae */ /* 0x0005e2000d901d50 */
[----:B------:R-:W-:Y:S01]  /*2710*/  IMAD.X R15, R21, 0x1, R225, P0 ;  /* 0x00000001150f7824 */ /* 0x000fe200000e06e1 */
[----:B------:R-:W-:Y:S01]  /*2720*/  HMMA.16816.F32 R96, R16, R46, R96 ;  /* 0x0000002e1060723c */ /* 0x000fe20000001860 */
[----:B------:R-:W-:Y:S01]  /*2730*/  ISETP.GT.AND P0, PT, R0, R220, PT ;  /* 0x000000dc0000720c */ /* 0x000fe20003f04270 */
[----:B------:R-:W-:Y:S01]  /*2740*/  STL [R1+0xc], R3 ;  /* 0x00000c0301007387 */ /* 0x000fe20000100800 */
[----:B------:R-:W-:-:S02]  /*2750*/  LOP3.LUT R0, R200, R201, RZ, 0xfc, !PT ;  /* 0x000000c9c8007212 */ /* 0x000fc400078efcff */
[----:B------:R-:W-:Y:S01]  /*2760*/  ISETP.GT.AND P3, PT, R230, 0x5f, PT ;  /* 0x0000005fe600780c */ /* 0x000fe20003f64270 */
[----:B------:R2:W-:Y:S01]  /*2770*/  LDGSTS.E.BYPASS.LTC128B.128 [R227+0x2900], [R14.64], !P2 ;  /* 0x029000000ee37fae */ /* 0x0005e2000d101d50 */
[----:B------:R-:W-:Y:S01]  /*2780*/  IADD3 R220, R219, 0x2800, RZ ;  /* 0x00002800dbdc7810 */ /* 0x000fe20007ffe0ff */
[C---:B------:R-:W-:Y:S02]  /*2790*/  HMMA.16816.F32 R108, R16.reuse, R38, R108 ;  /* 0x00000026106c723c */ /* 0x040fe4000000186c */
[----:B------:R-:W-:Y:S04]  /*27a0*/  LDSM.16.M88.4 R24, [R216+0x8100] ;  /* 0x00810000d818783b */ /* 0x000fe80000000200 */
[----:B------:R-:W4:Y:S02]  /*27b0*/  LDSM.16.M88.4 R72, [R214+0x5100] ;  /* 0x00510000d648783b */ /* 0x000f240000000200 */
[C---:B------:R-:W-:Y:S02]  /*27c0*/  HMMA.16816.F32 R156, R16.reuse, R34, R124 ;  /* 0x00000022109c723c */ /* 0x040fe4000000187c */
[----:B------:R-:W5:Y:S04]  /*27d0*/  LDSM.16.M88.4 R52, [R214+0x4900] ;  /* 0x00490000d634783b */ /* 0x000f680000000200 */
[----:B------:R-:W3:Y:S02]  /*27e0*/  LDSM.16.M88.4 R60, [R214+0x3900] ;  /* 0x00390000d63c783b */ /* 0x000ee40000000200 */
[----:B------:R-:W-:Y:S02]  /*27f0*/  HMMA.16816.F32 R140, R16, R30, R116 ;  /* 0x0000001e108c723c */ /* 0x000fe40000001874 */
[----:B------:R-:W-:Y:S04]  /*2800*/  LDSM.16.M88.4 R64, [R214+0x3100] ;  /* 0x00310000d640783b */ /* 0x000fe80000000200 */
[----:B------:R-:W-:Y:S02]  /*2810*/  LDSM.16.M88.4 R88, [R214+0x5900] ;  /* 0x00590000d658783b */ /* 0x000fe40000000200 */
[----:B-1----:R-:W-:Y:S02]  /*2820*/  HMMA.16816.F32 R148, R8, R68, R148 ;  /* 0x000000440894723c */ /* 0x002fe40000001894 */
[----:B------:R-:W0:Y:S06]  /*2830*/  LDGDEPBAR ;  /* 0x00000000000079af */ /* 0x000e2c0000000000 */
[----:B--2---:R-:W-:Y:S01]  /*2840*/  HMMA.16816.F32 R12, R16, R32, R56 ;  /* 0x00000020100c723c */ /* 0x004fe20000001838 */
[----:B------:R-:W1:Y:S04]  /*2850*/  LDSM.16.M88.4 R56, [R214+0x4100] ;  /* 0x00410000d638783b */ /* 0x000e680000000200 */
[----:B------:R-:W2:Y:S03]  /*2860*/  LDSM.16.M88.4 R16, [R216+0x6100] ;  /* 0x00610000d810783b */ /* 0x000ea60000000200 */
[C---:B------:R-:W-:Y:S08]  /*2870*/  HMMA.16816.F32 R188, R8.reuse, R36, R132 ;  /* 0x0000002408bc723c */ /* 0x040ff00000001884 */
[C---:B------:R-:W-:Y:S08]  /*2880*/  HMMA.16816.F32 R168, R8.reuse, R48, R168 ;  /* 0x0000003008a8723c */ /* 0x040ff000000018a8 */
[C---:B------:R-:W-:Y:S08]  /*2890*/  HMMA.16816.F32 R68, R8.reuse, R70, R152 ;  /* 0x000000460844723c */ /* 0x040ff00000001898 */
[C---:B------:R-:W-:Y:S01]  /*28a0*/  HMMA.16816.F32 R132, R8.reuse, R50, R136 ;  /* 0x000000320884723c */ /* 0x040fe20000001888 */
[----:B------:R-:W-:Y:S07]  /*28b0*/  LDSM.16.M88.4 R48, [R213] ;  /* 0x00000000d530783b */ /* 0x000fee0000000200 */
[C---:B------:R-:W-:Y:S08]  /*28c0*/  HMMA.16816.F32 R184, R8.reuse, R44, R184 ;  /* 0x0000002c08b8723c */ /* 0x040ff000000018b8 */
[C---:B------:R-:W-:Y:S01]  /*28d0*/  HMMA.16816.F32 R144, R8.reuse, R46, R144 ;  /* 0x0000002e0890723c */ /* 0x040fe20000001890 */
[----:B------:R-:W-:Y:S07]  /*28e0*/  LDSM.16.M88.4 R44, [R213+0x800] ;  /* 0x00080000d52c783b */ /* 0x000fee0000000200 */
[C---:B------:R-:W-:Y:S01]  /*28f0*/  HMMA.16816.F32 R164, R8.reuse, R38, R164 ;  /* 0x0000002608a4723c */ /* 0x040fe200000018a4 */
[----:B------:R-:W-:Y:S07]  /*2900*/  LDSM.16.M88.4 R36, [R213+0x1800] ;  /* 0x00180000d524783b */ /* 0x000fee0000000200 */
[C---:B------:R-:W-:Y:S08]  /*2910*/  HMMA.16816.F32 R192, R8.reuse, R32, R128 ;  /* 0x0000002008c0723c */ /* 0x040ff00000001880 */
[C---:B------:R-:W-:Y:S08]  /*2920*/  HMMA.16816.F32 R196, R8.reuse, R28, R120 ;  /* 0x0000001c08c4723c */ /* 0x040ff00000001878 */
[C---:B------:R-:W-:Y:S01]  /*2930*/  HMMA.16816.F32 R180, R8.reuse, R34, R180 ;  /* 0x0000002208b4723c */ /* 0x040fe200000018b4 */
[----:B------:R-:W-:Y:S07]  /*2940*/  LDSM.16.M88.4 R32, [R213+0x2000] ;  /* 0x00200000d520783b */ /* 0x000fee0000000200 */
[----:B------:R-:W-:Y:S01]  /*2950*/  HMMA.16816.F32 R176, R8, R30, R112 ;  /* 0x0000001e08b0723c */ /* 0x000fe20000001870 */
[----:B------:R-:W2:Y:S04]  /*2960*/  LDSM.16.M88.4 R8, [R217+0x8100] ;  /* 0x00810000d908783b */ /* 0x000ea80000000200 */
[----:B------:R-:W2:Y:S03]  /*2970*/  LDSM.16.M88.4 R28, [R213+0x2800] ;  /* 0x00280000d51c783b */ /* 0x000ea60000000200 */
[C---:B----4-:R-:W-:Y:S01]  /*2980*/  HMMA.16816.F32 R128, R24.reuse, R72, R12 ;  /* 0x000000481880723c */ /* 0x050fe2000000180c */
[----:B------:R-:W4:Y:S07]  /*2990*/  LDSM.16.M88.4 R12, [R217+0x6100] ;  /* 0x00610000d90c783b */ /* 0x000f2e0000000200 */
[----:B-----5:R-:W-:Y:S01]  /*29a0*/  HMMA.16816.F32 R136, R24, R52, R40 ;  /* 0x000000341888723c */ /* 0x020fe20000001828 */
[----:B------:R-:W5:Y:S01]  /*29b0*/  LDSM.16.M88.4 R40, [R213+0x1000] ;  /* 0x00100000d528783b */ /* 0x000f620000000200 */
[----:B------:R-:W-:-:S06]  /*29c0*/  DEPBAR.LE SB0, 0x0 ;  /* 0x000080000000791a */ /* 0x000fcc0000000000 */
[C---:B---3--:R-:W-:Y:S08]  /*29d0*/  HMMA.16816.F32 R116, R24.reuse, R62, R100 ;  /* 0x0000003e1874723c */ /* 0x048ff00000001864 */
[C---:B------:R-:W-:Y:S08]  /*29e0*/  HMMA.16816.F32 R160, R24.reuse, R60, R84 ;  /* 0x0000003c18a0723c */ /* 0x040ff00000001854 */
[C---:B-1----:R-:W-:Y:S08]  /*29f0*/  HMMA.16816.F32 R152, R24.reuse, R56, R80 ;  /* 0x000000381898723c */ /* 0x042ff00000001850 */
[C---:B------:R-:W-:Y:S08]  /*2a00*/  HMMA.16816.F32 R120, R24.reuse, R66, R92 ;  /* 0x000000421878723c */ /* 0x040ff0000000185c */
[C---:B------:R-:W-:Y:S08]  /*2a10*/  HMMA.16816.F32 R112, R24.reuse, R58, R96 ;  /* 0x0000003a1870723c */ /* 0x040ff00000001860 */
[C---:B------:R-:W-:Y:S08]  /*2a20*/  HMMA.16816.F32 R100, R24.reuse, R90, R140 ;  /* 0x0000005a1864723c */ /* 0x040ff0000000188c */
[C---:B------:R-:W-:Y:S08]  /*2a30*/  HMMA.16816.F32 R172, R24.reuse, R64, R104 ;  /* 0x0000004018ac723c */ /* 0x040ff00000001868 */
[----:B------:R-:W-:Y:S08]  /*2a40*/  HMMA.16816.F32 R124, R24, R88, R76 ;  /* 0x00000058187c723c */ /* 0x000ff0000000184c */
[C---:B--2---:R-:W-:Y:S08]  /*2a50*/  HMMA.16816.F32 R96, R16.reuse, R64, R148 ;  /* 0x000000401060723c */ /* 0x044ff00000001894 */
[C---:B------:R-:W-:Y:S08]  /*2a60*/  HMMA.16816.F32 R92, R16.reuse, R66, R68 ;  /* 0x00000042105c723c */ /* 0x040ff00000001844 */
[C---:B------:R-:W-:Y:S08]  /*2a70*/  HMMA.16816.F32 R84, R16.reuse, R60, R168 ;  /* 0x0000003c1054723c */ /* 0x040ff000000018a8 */
[----:B------:R-:W-:Y:S08]  /*2a80*/  HMMA.16816.F32 R80, R16, R62, R132 ;  /* 0x0000003e1050723c */ /* 0x000ff00000001884 */
[C---:B------:R-:W-:Y:S08]  /*2a90*/  HMMA.16816.F32 R108, R24.reuse, R54, R108 ;  /* 0x00000036186c723c */ /* 0x040ff0000000186c */
[----:B------:R-:W-:Y:S08]  /*2aa0*/  HMMA.16816.F32 R104, R24, R74, R156 ;  /* 0x0000004a1868723c */ /* 0x000ff0000000189c */
[C---:B------:R-:W-:Y:S08]  /*2ab0*/  HMMA.16816.F32 R76, R16.reuse, R56, R184 ;  /* 0x00000038104c723c */ /* 0x040ff000000018b8 */
[C---:B------:R-:W-:Y:S08]  /*2ac0*/  HMMA.16816.F32 R68, R16.reuse, R58, R144 ;  /* 0x0000003a1044723c */ /* 0x040ff00000001890 */
[C---:B------:R-:W-:Y:S08]  /*2ad0*/  HMMA.16816.F32 R64, R16.reuse, R52, R188 ;  /* 0x000000341040723c */ /* 0x040ff000000018bc */
[C---:B------:R-:W-:Y:S08]  /*2ae0*/  HMMA.16816.F32 R60, R16.reuse, R54, R164 ;  /* 0x00000036103c723c */ /* 0x040ff000000018a4 */
[C---:B------:R-:W-:Y:S08]  /*2af0*/  HMMA.16816.F32 R56, R16.reuse, R72, R192 ;  /* 0x000000481038723c */ /* 0x040ff000000018c0 */
[C---:B------:R-:W-:Y:S08]  /*2b00*/  HMMA.16816.F32 R52, R16.reuse, R74, R180 ;  /* 0x0000004a1034723c */ /* 0x040ff000000018b4 */
[C---:B------:R-:W-:Y:S08]  /*2b10*/  HMMA.16816.F32 R24, R16.reuse, R88, R196 ;  /* 0x000000581018723c */ /* 0x040ff000000018c4 */
[----:B------:R-:W-:Y:S08]  /*2b20*/  HMMA.16816.F32 R16, R16, R90, R176 ;  /* 0x0000005a1010723c */ /* 0x000ff000000018b0 */
[C---:B------:R-:W-:Y:S08]  /*2b30*/  HMMA.16816.F32 R132, R8.reuse, R46, R116 ;  /* 0x0000002e0884723c */ /* 0x040ff00000001874 */
[----:B------:R-:W-:Y:S08]  /*2b40*/  HMMA.16816.F32 R116, R8, R30, R100 ;  /* 0x0000001e0874723c */ /* 0x000ff00000001864 */
[C---:B----4-:R-:W-:Y:S08]  /*2b50*/  HMMA.16816.F32 R100, R12.reuse, R48, R96 ;  /* 0x000000300c64723c */ /* 0x050ff00000001860 */
[C---:B------:R-:W-:Y:S08]  /*2b60*/  HMMA.16816.F32 R88, R12.reuse, R44, R84 ;  /* 0x0000002c0c58723c */ /* 0x040ff00000001854 */
[C---:B------:R-:W-:Y:S08]  /*2b70*/  HMMA.16816.F32 R96, R12.reuse, R50, R92 ;  /* 0x000000320c60723c */ /* 0x040ff0000000185c */
[----:B------:R-:W-:Y:S08]  /*2b80*/  HMMA.16816.F32 R84, R12, R46, R80 ;  /* 0x0000002e0c54723c */ /* 0x000ff00000001850 */
[C---:B------:R-:W-:Y:S08]  /*2b90*/  HMMA.16816.F32 R204, R8.reuse, R50, R120 ;  /* 0x0000003208cc723c */ /* 0x040ff00000001878 */
[-C--:B-----5:R-:W-:Y:S08]  /*2ba0*/  HMMA.16816.F32 R188, R8, R42.reuse, R112 ;  /* 0x0000002a08bc723c */ /* 0x0a0ff00000001870 */
        /* <DEDUP_REMOVED lines=11> */
[C---:B------:R-:W-:Y:S08]  /*2c60*/  HMMA.16816.F32 R60, R12.reuse, R38, R60 ;  /* 0x000000260c3c723c */ /* 0x040ff0000000183c */
[C---:B------:R-:W-:Y:S08]  /*2c70*/  HMMA.16816.F32 R56, R12.reuse, R32, R56 ;  /* 0x000000200c38723c */ /* 0x040ff00000001838 */
[C---:B------:R-:W-:Y:S08]  /*2c80*/  HMMA.16816.F32 R64, R12.reuse, R34, R52 ;  /* 0x000000220c40723c */ /* 0x040ff00000001834 */
[C---:B------:R-:W-:Y:S08]  /*2c90*/  HMMA.16816.F32 R72, R12.reuse, R28, R24 ;  /* 0x0000001c0c48723c */ /* 0x040ff00000001818 */
[----:B------:R-:W-:Y:S01]  /*2ca0*/  HMMA.16816.F32 R68, R12, R30, R16 ;  /* 0x0000001e0c44723c */ /* 0x000fe20000001810 */
[----:B------:R-:W-:Y:S06]  /*2cb0*/  BAR.SYNC.DEFER_BLOCKING 0x0 ;  /* 0x0000000000007b1d */ /* 0x000fec0000010000 */
[----:B------:R-:W-:Y:S05]  /*2cc0*/  @!P0 BRA `(.L_x_499) ;  /* 0x000003a000008947 */ /* 0x000fea0003800000 */
[----:B------:R-:W-:Y:S01]  /*2cd0*/  PLOP3.LUT P1, PT, PT, PT, UP3, 0x80, 0x0 ;  /* 0x000000000000781c */ /* 0x000fe20003f2f038 */
[----:B------:R-:W-:Y:S01]  /*2ce0*/  IMAD.MOV.U32 R228, RZ, RZ, RZ ;  /* 0x000000ffffe47224 */ /* 0x000fe200078e00ff */
[----:B------:R-:W-:-:S02]  /*2cf0*/  IADD3 R3, R230, R202, R231 ;  /* 0x000000cae6037210 */ /* 0x000fc40007ffe0e7 */
[----:B------:R-:W-:Y:S02]  /*2d00*/  PLOP3.LUT P0, PT, PT, PT, UP3, 0x80, 0x0 ;  /* 0x000000000000781c */ /* 0x000fe40003f0f038 */
[----:B------:R-:W-:-:S05]  /*2d10*/  IADD3 R5, R3, -0x60, RZ ;  /* 0xffffffa003057810 */ /* 0x000fca0007ffe0ff */
[----:B------:R-:W-:Y:S02]  /*2d20*/  IMAD.MOV.U32 R3, RZ, RZ, R5 ;  /* 0x000000ffff037224 */ /* 0x000fe400078e0005 */
[----:B------:R-:W-:-:S05]  /*2d30*/  @P1 IMAD.HI.U32 R6, R5, c[0x0][0x2bc], RZ ;  /* 0x0000af0005061a27 */ /* 0x000fca00078e00ff */
[----:B------:R-:W-:-:S04]  /*2d40*/  @P0 SHF.R.U32.HI R3, RZ, c[0x0][0x2c0], R6 ;  /* 0x0000b000ff030a19 */ /* 0x000fc80000011606 */
[----:B------:R-:W-:-:S04]  /*2d50*/  @!P3 IADD3 R7, P0, R3, UR14, RZ ;  /* 0x0000000e0307bc10 */ /* 0x000fc8000ff1e0ff */
[----:B------:R-:W-:Y:S02]  /*2d60*/  @!P3 LEA.HI.X.SX32 R8, R3, UR7, 0x1, P0 ;  /* 0x000000070308bc11 */ /* 0x000fe400080f0eff */
[----:B------:R-:W-:-:S04]  /*2d70*/  @!P3 LEA R6, P0, R7, c[0x0][0x2a0], 0x2 ;  /* 0x0000a8000706ba11 */ /* 0x000fc800078010ff */
[----:B------:R-:W-:-:S05]  /*2d80*/  @!P3 LEA.HI.X R7, R7, c[0x0][0x2a4], R8, 0x2, P0 ;  /* 0x0000a9000707ba11 */ /* 0x000fca00000f1408 */
[----:B------:R1:W2:Y:S01]  /*2d90*/  @!P3 LDG.E R228, [R6.64] ;  /* 0x0000001006e4b981 */ /* 0x0002a2000c1e1900 */
[----:B------:R-:W-:-:S04]  /*2da0*/  IMAD.MOV R3, RZ, RZ, -R3 ;  /* 0x000000ffff037224 */ /* 0x000fc800078e0a03 */
[----:B------:R-:W-:-:S05]  /*2db0*/  IMAD R233, R3, c[0x0][0x2b8], R5 ;  /* 0x0000ae0003e97a24 */ /* 0x000fca00078e0205 */
[----:B------:R-:W-:-:S05]  /*2dc0*/  SHF.R.S32.HI R3, RZ, 0x1f, R233 ;  /* 0x0000001fff037819 */ /* 0x000fca00000114e9 */
[----:B------:R-:W-:-:S04]  /*2dd0*/  IMAD R3, R3, c[0x0][0x1e0], RZ ;  /* 0x0000780003037a24 */ /* 0x000fc800078e02ff */
[C---:B------:R-:W-:Y:S02]  /*2de0*/  IMAD R3, R233.reuse, c[0x0][0x1e4], R3 ;  /* 0x00007900e9037a24 */ /* 0x040fe400078e0203 */
[----:B-1----:R-:W-:-:S04]  /*2df0*/  IMAD.WIDE.U32 R6, R233, c[0x0][0x1e0], RZ ;  /* 0x00007800e9067a25 */ /* 0x002fc800078e00ff */
[----:B------:R-:W-:Y:S01]  /*2e00*/  IMAD.IADD R7, R7, 0x1, R3 ;  /* 0x0000000107077824 */ /* 0x000fe200078e0203 */
[----:B--2---:R-:W-:-:S03]  /*2e10*/  SHF.R.S32.HI R3, RZ, 0x1f, R228 ;  /* 0x0000001fff037819 */ /* 0x004fc600000114e4 */
[----:B------:R-:W-:-:S04]  /*2e20*/  IMAD.WIDE.U32 R6, R228, c[0x0][0x1f0], R6 ;  /* 0x00007c00e4067a25 */ /* 0x000fc800078e0006 */
[----:B------:R-:W-:-:S04]  /*2e30*/  IMAD R3, R3, c[0x0][0x1f0], RZ ;  /* 0x00007c0003037a24 */ /* 0x000fc800078e02ff */
[----:B------:R-:W-:Y:S01]  /*2e40*/  IMAD R5, R228, c[0x0][0x1f4], R3 ;  /* 0x00007d00e4057a24 */ /* 0x000fe200078e0203 */
[----:B------:R-:W-:-:S04]  /*2e50*/  IADD3 R3, P0, R6, UR10, RZ ;  /* 0x0000000a06037c10 */ /* 0x000fc8000ff1e0ff */
[----:B------:R-:W-:Y:S02]  /*2e60*/  IADD3.X R6, R7, UR6, R5, P0, !PT ;  /* 0x0000000607067c10 */ /* 0x000fe400087fe405 */
[----:B------:R-:W-:-:S04]  /*2e70*/  LEA R5, P0, R3, c[0x0][0x1c8], 0x1 ;  /* 0x0000720003057a11 */ /* 0x000fc800078008ff */
[----:B------:R-:W-:Y:S01]  /*2e80*/  LEA.HI.X R3, R3, c[0x0][0x1cc], R6, 0x1, P0 ;  /* 0x0000730003037a11 */ /* 0x000fe200000f0c06 */
[----:B------:R-:W-:Y:S04]  /*2e90*/  SHFL.IDX PT, R8, R5, 0x1, 0x181f ;  /* 0x00381f0005087f89 */ /* 0x000fe800000e0000 */
[----:B------:R-:W1:Y:S04]  /*2ea0*/  SHFL.IDX PT, R6, R5, RZ, 0x181f ;  /* 0x00181fff05067589 */ /* 0x000e6800000e0000 */
[----:B------:R-:W2:Y:S04]  /*2eb0*/  SHFL.IDX PT, R7, R3, RZ, 0x181f ;  /* 0x00181fff03077589 */ /* 0x000ea800000e0000 */
[----:B------:R-:W3:Y:S04]  /*2ec0*/  SHFL.IDX PT, R9, R5, 0x2, 0x181f ;  /* 0x00581f0005097f89 */ /* 0x000ee800000e0000 */
[----:B------:R-:W4:Y:S04]  /*2ed0*/  SHFL.IDX PT, R10, R5, 0x3, 0x181f ;  /* 0x00781f00050a7f89 */ /* 0x000f2800000e0000 */
[----:B------:R-:W5:Y:S04]  /*2ee0*/  SHFL.IDX PT, R11, R3, 0x1, 0x181f ;  /* 0x00381f00030b7f89 */ /* 0x000f6800000e0000 */
[----:B------:R-:W5:Y:S04]  /*2ef0*/  SHFL.IDX PT, R13, R5, 0x4, 0x181f ;  /* 0x00981f00050d7f89 */ /* 0x000f6800000e0000 */
[----:B------:R-:W-:Y:S01]  /*2f00*/  SHFL.IDX PT, R5, R5, 0x5, 0x181f ;  /* 0x00b81f0005057f89 */ /* 0x000fe200000e0000 */
[----:B-1----:R-:W-:-:S03]  /*2f10*/  IADD3 R6, P0, R6, R226, RZ ;  /* 0x000000e206067210 */ /* 0x002fc60007f1e0ff */
[----:B------:R-:W1:Y:S02]  /*2f20*/  SHFL.IDX PT, R18, R3, 0x2, 0x181f ;  /* 0x00581f0003127f89 */ /* 0x000e6400000e0000 */
[----:B--2---:R-:W-:Y:S01]  /*2f30*/  IMAD.X R7, R7, 0x1, R225, P0 ;  /* 0x0000000107077824 */ /* 0x004fe200000e06e1 */
[-C--:B------:R-:W-:Y:S01]  /*2f40*/  IADD3 R14, P0, R8, R226.reuse, RZ ;  /* 0x000000e2080e7210 */ /* 0x080fe20007f1e0ff */
[----:B------:R-:W2:Y:S01]  /*2f50*/  SHFL.IDX PT, R17, R3, 0x3, 0x181f ;  /* 0x00781f0003117f89 */ /* 0x000ea200000e0000 */
[----:B---3--:R-:W-:-:S03]  /*2f60*/  IADD3 R12, P5, R9, R226, RZ ;  /* 0x000000e2090c7210 */ /* 0x008fc60007fbe0ff */
[----:B------:R-:W3:Y:S01]  /*2f70*/  SHFL.IDX PT, R16, R3, 0x4, 0x181f ;  /* 0x00981f0003107f89 */ /* 0x000ee200000e0000 */
[----:B----4-:R-:W-:-:S03]  /*2f80*/  IADD3 R10, P2, R10, R226, RZ ;  /* 0x000000e20a0a7210 */ /* 0x010fc60007f5e0ff */
[----:B------:R-:W4:Y:S01]  /*2f90*/  SHFL.IDX PT, R3, R3, 0x5, 0x181f ;  /* 0x00b81f0003037f89 */ /* 0x000f2200000e0000 */
[----:B-----5:R-:W-:-:S03]  /*2fa0*/  IMAD.X R15, R11, 0x1, R225, P0 ;  /* 0x000000010b0f7824 */ /* 0x020fc600000e06e1 */
[----:B------:R5:W-:Y:S01]  /*2fb0*/  LDGSTS.E.BYPASS.LTC128B.128 [R227+0x3100], [R6.64], !P4 ;  /* 0x0310000006e37fae */ /* 0x000be2000e101d50 */
[----:B------:R-:W-:-:S03]  /*2fc0*/  IADD3 R8, P1, R13, R226, RZ ;  /* 0x000000e20d087210 */ /* 0x000fc60007f3e0ff */
[----:B------:R4:W-:Y:S01]  /*2fd0*/  LDGSTS.E.BYPASS.LTC128B.128 [R227+0x3900], [R14.64], !P4 ;  /* 0x039000000ee37fae */ /* 0x0009e2000e101d50 */
[--C-:B-1----:R-:W-:Y:S02]  /*2fe0*/  IMAD.X R13, R18, 0x1, R225.reuse, P5 ;  /* 0x00000001120d7824 */ /* 0x102fe400028e06e1 */
[----:B--2---:R-:W-:-:S03]  /*2ff0*/  IMAD.X R11, R17, 0x1, R225, P2 ;  /* 0x00000001110b7824 */ /* 0x004fc600010e06e1 */
[----:B------:R1:W-:Y:S01]  /*3000*/  LDGSTS.E.BYPASS.LTC128B.128 [R227+0x4100], [R12.64], !P4 ;  /* 0x041000000ce37fae */ /* 0x0003e2000e101d50 */
[----:B---3--:R-:W-:-:S03]  /*3010*/  IMAD.X R9, R16, 0x1, R225, P1 ;  /* 0x0000000110097824 */ /* 0x008fc600008e06e1 */
[----:B------:R1:W-:Y:S04]  /*3020*/  LDGSTS.E.BYPASS.LTC128B.128 [R227+0x4900], [R10.64], !P4 ;  /* 0x049000000ae37fae */ /* 0x0003e8000e101d50 */
[----:B------:R1:W-:Y:S01]  /*3030*/  LDGSTS.E.BYPASS.LTC128B.128 [R227+0x5100], [R8.64], !P4 ;  /* 0x0510000008e37fae */ /* 0x0003e2000e101d50 */
[----:B-----5:R-:W-:-:S05]  /*3040*/  IADD3 R6, P0, R5, R226, RZ ;  /* 0x000000e205067210 */ /* 0x020fca0007f1e0ff */
[----:B----4-:R-:W-:-:S05]  /*3050*/  IMAD.X R7, R3, 0x1, R225, P0 ;  /* 0x0000000103077824 */ /* 0x010fca00000e06e1 */
[----:B------:R1:W-:Y:S03]  /*3060*/  LDGSTS.E.BYPASS.LTC128B.128 [R227+0x5900], [R6.64], !P4 ;  /* 0x0590000006e37fae */ /* 0x0003e6000e101d50 */
.L_x_499:
[----:B------:R-:W-:Y:S01]  /*3070*/  FMUL.FTZ R3, R97, c[0x0][0x320] ;  /* 0x0000c80061037a20 */ /* 0x000fe20000410000 */
[----:B-1----:R-:W-:Y:S01]  /*3080*/  SHF.R.S32.HI R7, RZ, 0x1f, R209 ;  /* 0x0000001fff077819 */ /* 0x002fe200000114d1 */
[----:B------:R-:W-:Y:S01]  /*3090*/  FMUL.FTZ R5, R65, c[0x0][0x320] ;  /* 0x0000c80041057a20 */ /* 0x000fe20000410000 */
[-C--:B------:R-:W-:Y:S01]  /*30a0*/  LEA.HI R6, R211, R212.reuse, RZ, 0x2 ;  /* 0x000000d4d3067211 */ /* 0x080fe200078f10ff */
[----:B------:R1:W2:Y:S01]  /*30b0*/  MUFU.TANH R37, R3 ;  /* 0x0000000300257308 */ /* 0x0002a20000002400 */
[----:B------:R-:W-:Y:S01]  /*30c0*/  FMUL.FTZ R8, R72, c[0x0][0x320] ;  /* 0x0000c80048087a20 */ /* 0x000fe20000410000 */
[----:B------:R-:W-:Y:S01]  /*30d0*/  PLOP3.LUT P1, PT, PT, PT, UP2, 0x80, 0x0 ;  /* 0x000000000000781c */ /* 0x000fe20003f2f028 */
[----:B------:R-:W-:Y:S01]  /*30e0*/  FMUL.FTZ R10, R73, c[0x0][0x320] ;  /* 0x0000c800490a7a20 */ /* 0x000fe20000410000 */
[----:B------:R-:W-:Y:S01]  /*30f0*/  LOP3.LUT R6, R6, 0xfffffffc, RZ, 0xc0, !PT ;  /* 0xfffffffc06067812 */ /* 0x000fe200078ec0ff */
[----:B------:R-:W-:Y:S01]  /*3100*/  ULDC UR13, c[0x0][0x324] ;  /* 0x0000c900000d7ab9 */ /* 0x000fe20000000800 */
[----:B------:R-:W-:Y:S01]  /*3110*/  PLOP3.LUT P0, PT, PT, PT, UP2, 0x80, 0x0 ;  /* 0x000000000000781c */ /* 0x000fe20003f0f028 */
[----:B------:R-:W-:Y:S01]  /*3120*/  ULOP3.LUT UR13, URZ, UR13, URZ, 0x33, !UPT ;  /* 0x0000000d3f0d7292 */ /* 0x000fe2000f8e333f */
[----:B------:R3:W4:Y:S01]  /*3130*/  MUFU.TANH R16, R5 ;  /* 0x0000000500107308 */ /* 0x0007220000002400 */
[----:B------:R-:W-:Y:S01]  /*3140*/  IADD3 R6, -R6, R212, RZ ;  /* 0x000000d406067210 */ /* 0x000fe20007ffe1ff */
[----:B------:R-:W0:Y:S01]  /*3150*/  LDGDEPBAR ;  /* 0x00000000000079af */ /* 0x000e220000000000 */
[----:B-1----:R-:W-:-:S05]  /*3160*/  FMUL.FTZ R3, R88, c[0x0][0x320] ;  /* 0x0000c80058037a20 */ /* 0x002fca0000410000 */
[----:B------:R-:W1:Y:S01]  /*3170*/  MUFU.TANH R15, R8 ;  /* 0x00000008000f7308 */ /* 0x000e620000002400 */
[----:B---3--:R-:W-:-:S07]  /*3180*/  LEA.HI R5, R7, R209, RZ, 0x2 ;  /* 0x000000d107057211 */ /* 0x008fce00078f10ff */
[----:B------:R3:W1:Y:S01]  /*3190*/  MUFU.TANH R33, R3 ;  /* 0x0000000300217308 */ /* 0x0006620000002400 */
[----:B------:R-:W-:-:S05]  /*31a0*/  LOP3.LUT R5, R5, 0xffffffc, RZ, 0xc0, !PT ;  /* 0x0ffffffc05057812 */ /* 0x000fca00078ec0ff */
[----:B------:R-:W-:Y:S01]  /*31b0*/  IMAD.IADD R9, R209, 0x1, -R5 ;  /* 0x00000001d1097824 */ /* 0x000fe200078e0a05 */
[----:B------:R-:W-:Y:S01]  /*31c0*/  LEA.HI R5, R6, R6, RZ, 0x1 ;  /* 0x0000000606057211 */ /* 0x000fe200078f08ff */
[----:B------:R5:W1:Y:S01]  /*31d0*/  MUFU.TANH R14, R10 ;  /* 0x0000000a000e7308 */ /* 0x000a620000002400 */
[----:B---3--:R-:W-:-:S07]  /*31e0*/  FMUL.FTZ R3, R89, c[0x0][0x320] ;  /* 0x0000c80059037a20 */ /* 0x008fce0000410000 */
[----:B------:R3:W1:Y:S01]  /*31f0*/  MUFU.TANH R32, R3 ;  /* 0x0000000300207308 */ /* 0x0006620000002400 */
[----:B-----5:R-:W-:-:S07]  /*3200*/  FMUL.FTZ R10, R68, c[0x0][0x320] ;  /* 0x0000c800440a7a20 */ /* 0x020fce0000410000 */
[----:B------:R-:W1:Y:S01]  /*3210*/  MUFU.TANH R13, R10 ;  /* 0x0000000a000d7308 */ /* 0x000e620000002400 */
[----:B---3--:R-:W-:-:S07]  /*3220*/  FMUL.FTZ R3, R84, c[0x0][0x320] ;  /* 0x0000c80054037a20 */ /* 0x008fce0000410000 */
[----:B------:R3:W1:Y:S02]  /*3230*/  MUFU.TANH R30, R3 ;  /* 0x00000003001e7308 */ /* 0x0006640000002400 */
[----:B---3--:R-:W-:-:S06]  /*3240*/  FMUL.FTZ R3, R85, c[0x0][0x320] ;  /* 0x0000c80055037a20 */ /* 0x008fcc0000410000 */
        /* <DEDUP_REMOVED lines=21> */
[----:B---3--:R-:W-:-:S04]  /*33a0*/  LOP3.LUT R3, R210, 0xffffffe0, RZ, 0xc0, !PT ;  /* 0xffffffe0d2037812 */ /* 0x008fc800078ec0ff */
[----:B------:R-:W-:-:S04]  /*33b0*/  IADD3 R3, -R3, R212, RZ ;  /* 0x000000d403037210 */ /* 0x000fc80007ffe1ff */
[----:B------:R-:W-:-:S04]  /*33c0*/  SHF.R.S32.HI R7, RZ, 0x1f, R3 ;  /* 0x0000001fff077819 */ /* 0x000fc80000011403 */
[----:B------:R-:W-:-:S04]  /*33d0*/  LEA.HI R7, R7, R3, RZ, 0x2 ;  /* 0x0000000307077211 */ /* 0x000fc800078f10ff */
[----:B------:R-:W-:-:S04]  /*33e0*/  LEA.HI.SX32 R8, R7, UR19, 0x1e ;  /* 0x0000001307087c11 */ /* 0x000fc8000f8ff2ff */
[----:B------:R-:W-:Y:S01]  /*33f0*/  LEA R11, R9, R8, 0x4 ;  /* 0x00000008090b7211 */ /* 0x000fe200078e20ff */
[C---:B------:R-:W-:Y:S01]  /*3400*/  IMAD.SHL.U32 R8, R5.reuse, 0x20, RZ ;  /* 0x0000002005087824 */ /* 0x040fe200078e00ff */
[----:B------:R-:W-:-:S04]  /*3410*/  LOP3.LUT R9, R5, 0x1ffffffe, RZ, 0xc0, !PT ;  /* 0x1ffffffe05097812 */ /* 0x000fc800078ec0ff */
[----:B------:R-:W-:Y:S01]  /*3420*/  LOP3.LUT R5, R8, 0xffffffc0, RZ, 0xc0, !PT ;  /* 0xffffffc008057812 */ /* 0x000fe200078ec0ff */
[----:B------:R-:W-:Y:S01]  /*3430*/  FMUL.FTZ R8, R101, c[0x0][0x320] ;  /* 0x0000c80065087a20 */ /* 0x000fe20000410000 */
[----:B------:R-:W-:-:S03]  /*3440*/  IADD3 R6, R6, -R9, RZ ;  /* 0x8000000906067210 */ /* 0x000fc60007ffe0ff */
[----:B------:R-:W-:Y:S01]  /*3450*/  IMAD.IADD R5, R5, 0x1, R11 ;  /* 0x0000000105057824 */ /* 0x000fe200078e020b */
[----:B------:R-:W3:Y:S04]  /*3460*/  MUFU.TANH R10, R8 ;  /* 0x00000008000a7308 */ /* 0x000ee80000002400 */
[----:B------:R-:W-:Y:S01]  /*3470*/  LEA R21, R6, R5, 0x3 ;  /* 0x0000000506157211 */ /* 0x000fe200078e18ff */
[----:B------:R-:W-:-:S04]  /*3480*/  FMUL.FTZ R5, R69, c[0x0][0x320] ;  /* 0x0000c80045057a20 */ /* 0x000fc80000410000 */
[----:B------:R-:W-:Y:S01]  /*3490*/  @P1 IMAD.HI.U32 R6, R21, c[0x0][0x2c8], RZ ;  /* 0x0000b20015061a27 */ /* 0x000fe200078e00ff */
[----:B------:R5:W1:Y:S01]  /*34a0*/  MUFU.TANH R12, R5 ;  /* 0x00000005000c7308 */ /* 0x000a620000002400 */
[----:B------:R1:W-:Y:S02]  /*34b0*/  STL [R1+0x2c], R21 ;  /* 0x00002c1501007387 */ /* 0x0003e40000100800 */
[----:B-----5:R-:W-:-:S05]  /*34c0*/  FMUL.FTZ R5, R100, c[0x0][0x320] ;  /* 0x0000c80064057a20 */ /* 0x020fca0000410000 */
[----:B------:R5:W2:Y:S01]  /*34d0*/  MUFU.TANH R11, R5 ;  /* 0x00000005000b7308 */ /* 0x000aa20000002400 */
[----:B-1----:R-:W-:Y:S02]  /*34e0*/  @P0 SHF.R.U32.HI R21, RZ, c[0x0][0x2cc], R6 ;  /* 0x0000b300ff150a19 */ /* 0x002fe40000011606 */
[----:B------:R-:W-:-:S03]  /*34f0*/  PLOP3.LUT P0, PT, PT, PT, UP1, 0x40, 0x0 ;  /* 0x000000000000781c */ /* 0x000fc60003f0e818 */
[----:B------:R-:W1:Y:S01]  /*3500*/  SHFL.IDX PT, R6, R21, RZ, 0x1c1f ;  /* 0x001c1fff15067589 */ /* 0x000e6200000e0000 */
[----:B-----5:R-:W-:Y:S01]  /*3510*/  LOP3.LUT R5, R7, 0x7ffffffc, RZ, 0xc0, !PT ;  /* 0x7ffffffc07057812 */ /* 0x020fe200078ec0ff */
[----:B------:R-:W-:-:S03]  /*3520*/  FMUL.FTZ R7, R93, c[0x0][0x320] ;  /* 0x0000c8005d077a20 */ /* 0x000fc60000410000 */
[----:B------:R-:W-:Y:S01]  /*3530*/  IADD3 R5, R3, -R5, RZ ;  /* 0x8000000503057210 */ /* 0x000fe20007ffe0ff */
[----:B------:R-:W-:Y:S01]  /*3540*/  FMUL.FTZ R3, R96, c[0x0][0x320] ;  /* 0x0000c80060037a20 */ /* 0x000fe20000410000 */
[----:B------:R-:W1:Y:S03]  /*3550*/  MUFU.TANH R8, R7 ;  /* 0x0000000700087308 */ /* 0x000e660000002400 */
[----:B------:R-:W-:Y:S01]  /*3560*/  IMAD.SHL.U32 R36, R5, 0x2, RZ ;  /* 0x0000000205247824 */ /* 0x000fe200078e00ff */
[----:B------:R-:W-:-:S04]  /*3570*/  MOV R5, c[0x0][0x2ac] ;  /* 0x0000ab0000057a02 */ /* 0x000fc80000000f00 */
[----:B------:R5:W1:Y:S01]  /*3580*/  MUFU.TANH R9, R3 ;  /* 0x0000000300097308 */ /* 0x000a620000002400 */
[----:B------:R-:W-:Y:S01]  /*3590*/  IMAD R5, R5, c[0x0][0x1d0], R20 ;  /* 0x0000740005057a24 */ /* 0x000fe200078e0214 */
[----:B------:R1:W-:Y:S04]  /*35a0*/  STL [R1+0x24], R36 ;  /* 0x0000242401007387 */ /* 0x0003e80000100800 */
[C---:B------:R-:W-:Y:S02]  /*35b0*/  IADD3 R34, -R36.reuse, R5, RZ ;  /* 0x0000000524227210 */ /* 0x040fe40007ffe1ff */
[----:B-----5:R-:W-:-:S04]  /*35c0*/  IADD3 R3, -R36, 0x1, R203 ;  /* 0x0000000124037810 */ /* 0x020fc80007ffe1cb */
[----:B------:R-:W-:-:S04]  /*35d0*/  IADD3 R3, R3, -c[0x0][0x168], RZ ;  /* 0x80005a0003037a10 */ /* 0x000fc80007ffe0ff */
[C---:B------:R-:W-:Y:S02]  /*35e0*/  IADD3 R31, R3.reuse, c[0x0][0x328], RZ ;  /* 0x0000ca00031f7a10 */ /* 0x040fe40007ffe0ff */
[----:B------:R-:W-:Y:S02]  /*35f0*/  IADD3 R35, R3, UR13, RZ ;  /* 0x0000000d03237c10 */ /* 0x000fe4000fffe0ff */
[----:B-1----:R-:W-:Y:S01]  /*3600*/  IADD3 R36, R20, -R36, RZ ;  /* 0x8000002414247210 */ /* 0x002fe20007ffe0ff */
[----:B------:R-:W-:Y:S01]  /*3610*/  IMAD.IADD R5, R31, 0x1, R6 ;  /* 0x000000011f057824 */ /* 0x000fe200078e0206 */
[----:B------:R-:W-:-:S04]  /*3620*/  IADD3 R3, R35, R6, RZ ;  /* 0x0000000623037210 */ /* 0x000fc80007ffe0ff */
[----:B------:R-:W-:Y:S01]  /*3630*/  IMNMX R5, R5, R34, PT ;  /* 0x0000002205057217 */ /* 0x000fe20003800200 */
[----:B------:R-:W-:Y:S05]  /*3640*/  @P0 BRA `(.L_x_500) ;  /* 0x0000015000000947 */ /* 0x000fea0003800000 */
[----:B--234-:R-:W-:Y:S01]  /*3650*/  IMAD.U32 R7, RZ, RZ, UR8 ;  /* 0x00000008ff077e24 */ /* 0x01cfe2000f8e00ff */
[----:B------:R-:W-:Y:S04]  /*3660*/  BSSY B0, `(.L_x_501) ;  /* 0x000000f000007945 */ /* 0x000fe80003800000 */
[----:B------:R-:W-:-:S04]  /*3670*/  IADD3 R6, R7, -c[0x0][0x168], R6 ;  /* 0x80005a0007067a10 */ /* 0x000fc80007ffe006 */
        /* <DEDUP_REMOVED lines=9> */
.L_x_502:
[----:B------:R-:W-:-:S04]  /*3710*/  MOV R7, c[0x0][0x32c] ;  /* 0x0000cb0000077a02 */ /* 0x000fc80000000f00 */
[----:B------:R-:W-:-:S13]  /*3720*/  ISETP.NE.AND P0, PT, R7, 0x1, PT ;  /* 0x000000010700780c */ /* 0x000fda0003f05270 */
[----:B------:R-:W-:-:S05]  /*3730*/  @P0 IMAD.HI.U32 R7, R6, c[0x0][0x330], RZ ;  /* 0x0000cc0006070a27 */ /* 0x000fca00078e00ff */
[----:B------:R-:W-:Y:S02]  /*3740*/  @P0 SHF.R.U32.HI R6, RZ, c[0x0][0x334], R7 ;  /* 0x0000cd00ff060a19 */ /* 0x000fe40000011607 */
.L_x_503:
[----:B------:R-:W-:Y:S05]  /*3750*/  BSYNC B0 ;  /* 0x0000000000007941 */ /* 0x000fea0003800000 */
.L_x_501:
[----:B------:R-:W-:-:S05]  /*3760*/  IMAD R6, R6, c[0x0][0x32c], R36 ;  /* 0x0000cb0006067a24 */ /* 0x000fca00078e0224 */
[----:B------:R-:W-:Y:S02]  /*3770*/  IADD3 R7, R6, c[0x0][0x32c], RZ ;  /* 0x0000cb0006077a10 */ /* 0x000fe40007ffe0ff */
[----:B------:R-:W-:Y:S02]  /*3780*/  IMNMX R3, R3, R6, !PT ;  /* 0x0000000603037217 */ /* 0x000fe40007800200 */
[----:B------:R-:W-:Y:S02]  /*3790*/  IMNMX R5, R5, R7, PT ;  /* 0x0000000705057217 */ /* 0x000fe40003800200 */
.L_x_500:
[C---:B--234-:R-:W-:Y:S01]  /*37a0*/  ISETP.GE.AND P0, PT, R20.reuse, 0x2, PT ;  /* 0x000000021400780c */ /* 0x05cfe20003f06270 */
[----:B------:R-:W1:Y:S01]  /*37b0*/  SHFL.IDX PT, R6, R21, 0x1, 0x1c1f ;  /* 0x003c1f0015067f89 */ /* 0x000e6200000e0000 */
[----:B------:R-:W-:Y:S02]  /*37c0*/  ISETP.GE.AND P2, PT, R20, 0xa, PT ;  /* 0x0000000a1400780c */ /* 0x000fe40003f46270 */
[----:B------:R-:W-:Y:S02]  /*37d0*/  P2R R55, PR, RZ, 0x1 ;  /* 0x00000001ff377803 */ /* 0x000fe40000000000 */
[----:B------:R-:W-:-:S02]  /*37e0*/  ISETP.GT.AND P0, PT, R3, 0x1, !P0 ;  /* 0x000000010300780c */ /* 0x000fc40004704270 */
[----:B------:R-:W-:Y:S02]  /*37f0*/  ISETP.GE.AND P1, PT, R20, 0x9, PT ;  /* 0x000000091400780c */ /* 0x000fe40003f26270 */
[----:B------:R-:W-:Y:S02]  /*3800*/  ISETP.LT.OR P0, PT, R5, 0x2, P0 ;  /* 0x000000020500780c */ /* 0x000fe40000701670 */
[----:B------:R-:W-:Y:S02]  /*3810*/  P2R R54, PR, RZ, 0x2 ;  /* 0x00000002ff367803 */ /* 0x000fe40000000000 */
[----:B------:R-:W-:Y:S02]  /*3820*/  FSEL R64, R10, -INF , !P0 ;  /* 0xff8000000a407808 */ /* 0x000fe40004000000 */
[----:B------:R-:W-:Y:S02]  /*3830*/  ISETP.GT.AND P0, PT, R3, 0x9, !P2 ;  /* 0x000000090300780c */ /* 0x000fe40005704270 */
[----:B------:R-:W-:-:S02]  /*3840*/  P2R R53, PR, RZ, 0x4 ;  /* 0x00000004ff357803 */ /* 0x000fc40000000000 */
[----:B------:R-:W-:Y:S02]  /*3850*/  ISETP.LT.OR P0, PT, R5, 0xa, P0 ;  /* 0x0000000a0500780c */ /* 0x000fe40000701670 */
[----:B------:R-:W-:Y:S02]  /*3860*/  ISETP.GT.AND P1, PT, R3, 0x8, !P1 ;  /* 0x000000080300780c */ /* 0x000fe40004f24270 */
[----:B------:R-:W-:Y:S02]  /*3870*/  ISETP.GE.AND P2, PT, R20, 0x11, PT ;  /* 0x000000111400780c */ /* 0x000fe40003f46270 */
[----:B------:R-:W-:Y:S02]  /*3880*/  FSEL R76, R37, -INF , !P0 ;  /* 0xff800000254c7808 */ /* 0x000fe40004000000 */
[----:B------:R-:W-:Y:S02]  /*3890*/  ISETP.LT.OR P1, PT, R5, 0x9, P1 ;  /* 0x000000090500780c */ /* 0x000fe40000f21670 */
[----:B------:R-:W-:-:S02]  /*38a0*/  ISETP.GT.AND P0, PT, R3, 0x10, !P2 ;  /* 0x000000100300780c */ /* 0x000fc40005704270 */
[----:B------:R-:W-:Y:S02]  /*38b0*/  FSEL R65, R9, -INF , !P1 ;  /* 0xff80000009417808 */ /* 0x000fe40004800000 */
[----:B------:R-:W-:Y:S02]  /*38c0*/  ISETP.LT.OR P0, PT, R5, 0x11, P0 ;  /* 0x000000110500780c */ /* 0x000fe40000701670 */
[----:B------:R-:W-:Y:S02]  /*38d0*/  ISETP.GE.AND P1, PT, R20, 0x12, PT ;  /* 0x000000121400780c */ /* 0x000fe40003f26270 */
[----:B------:R-:W-:Y:S02]  /*38e0*/  FSEL R84, R33, -INF , !P0 ;  /* 0xff80000021547808 */ /* 0x000fe40004000000 */
[----:B------:R-:W-:Y:S02]  /*38f0*/  ISETP.GT.AND P0, PT, R3, 0x11, !P1 ;  /* 0x000000110300780c */ /* 0x000fe40004f04270 */
[----:B------:R-:W-:-:S02]  /*3900*/  P2R R51, PR, RZ, 0x2 ;  /* 0x00000002ff337803 */ /* 0x000fc40000000000 */
[----:B------:R-:W-:Y:S02]  /*3910*/  ISETP.LT.OR P0, PT, R5, 0x12, P0 ;  /* 0x000000120500780c */ /* 0x000fe40000701670 */
[----:B------:R-:W-:Y:S02]  /*3920*/  ISETP.GE.AND P1, PT, R20, 0x19, PT ;  /* 0x000000191400780c */ /* 0x000fe40003f26270 */
[----:B------:R-:W-:Y:S02]  /*3930*/  FSEL R85, R32, -INF , !P0 ;  /* 0xff80000020557808 */ /* 0x000fe40004000000 */
[----:B------:R-:W-:Y:S02]  /*3940*/  ISETP.GT.AND P0, PT, R3, 0x18, !P1 ;  /* 0x000000180300780c */ /* 0x000fe40004f04270 */
[----:B------:R-:W-:Y:S02]  /*3950*/  P2R R50, PR, RZ, 0x2 ;  /* 0x00000002ff327803 */ /* 0x000fe40000000000 */
[----:B------:R-:W-:-:S02]  /*3960*/  ISETP.LT.OR P0, PT, R5, 0x19, P0 ;  /* 0x000000190500780c */ /* 0x000fc40000701670 */
[----:B------:R-:W-:Y:S02]  /*3970*/  ISETP.GE.AND P1, PT, R20, 0x1a, PT ;  /* 0x0000001a1400780c */ /* 0x000fe40003f26270 */
[----:B------:R-:W-:Y:S02]  /*3980*/  FSEL R93, R30, -INF , !P0 ;  /* 0xff8000001e5d7808 */ /* 0x000fe40004000000 */
[----:B------:R-:W-:Y:S02]  /*3990*/  ISETP.GT.AND P0, PT, R3, 0x19, !P1 ;  /* 0x000000190300780c */ /* 0x000fe40004f04270 */
[----:B------:R-:W-:Y:S02]  /*39a0*/  P2R R49, PR, RZ, 0x2 ;  /* 0x00000002ff317803 */ /* 0x000fe40000000000 */
[----:B------:R-:W-:Y:S02]  /*39b0*/  ISETP.LT.OR P0, PT, R5, 0x1a, P0 ;  /* 0x0000001a0500780c */ /* 0x000fe40000701670 */
[----:B------:R-:W-:-:S02]  /*39c0*/  ISETP.GE.AND P1, PT, R20, 0x21, PT ;  /* 0x000000211400780c */ /* 0x000fc40003f26270 */
[----:B------:R-:W-:Y:S02]  /*39d0*/  FSEL R96, R29, -INF , !P0 ;  /* 0xff8000001d607808 */ /* 0x000fe40004000000 */
[----:B------:R-:W-:Y:S02]  /*39e0*/  ISETP.GT.AND P0, PT, R3, 0x20, !P1 ;  /* 0x000000200300780c */ /* 0x000fe40004f04270 */
[----:B------:R-:W-:Y:S02]  /*39f0*/  P2R R48, PR, RZ, 0x2 ;  /* 0x00000002ff307803 */ /* 0x000fe40000000000 */
[----:B------:R-:W-:Y:S02]  /*3a00*/  ISETP.LT.OR P0, PT, R5, 0x21, P0 ;  /* 0x000000210500780c */ /* 0x000fe40000701670 */
[----:B------:R-:W-:Y:S02]  /*3a10*/  ISETP.GE.AND P1, PT, R20, 0x22, PT ;  /* 0x000000221400780c */ /* 0x000fe40003f26270 */
[----:B------:R-:W-:-:S02]  /*3a20*/  FSEL R105, R28, -INF , !P0 ;  /* 0xff8000001c697808 */ /* 0x000fc40004000000 */
[----:B------:R-:W-:Y:S02]  /*3a30*/  ISETP.GT.AND P0, PT, R3, 0x21, !P1 ;  /* 0x000000210300780c */ /* 0x000fe40004f04270 */
[----:B------:R-:W-:Y:S02]  /*3a40*/  P2R R47, PR, RZ, 0x2 ;  /* 0x00000002ff2f7803 */ /* 0x000fe40000000000 */
[----:B------:R-:W-:Y:S02]  /*3a50*/  ISETP.LT.OR P0, PT, R5, 0x22, P0 ;  /* 0x000000220500780c */ /* 0x000fe40000701670 */
[----:B------:R-:W-:Y:S02]  /*3a60*/  ISETP.GE.AND P1, PT, R20, 0x29, PT ;  /* 0x000000291400780c */ /* 0x000fe40003f26270 */
[----:B------:R-:W-:Y:S02]  /*3a70*/  FSEL R106, R27, -INF , !P0 ;  /* 0xff8000001b6a7808 */ /* 0x000fe40004000000 */
[----:B------:R-:W-:-:S02]  /*3a80*/  ISETP.GT.AND P0, PT, R3, 0x28, !P1 ;  /* 0x000000280300780c */ /* 0x000fc40004f04270 */
[----:B------:R-:W-:Y:S02]  /*3a90*/  P2R R46, PR, RZ, 0x2 ;  /* 0x00000002ff2e7803 */ /* 0x000fe40000000000 */
        /* <DEDUP_REMOVED lines=41> */
[C---:B------:R-:W-:Y:S02]  /*3d30*/  ISETP.GE.AND P1, PT, R20.reuse, 0x4a, PT ;  /* 0x0000004a1400780c */ /* 0x040fe40003f26270 */
[----:B------:R-:W-:Y:S02]  /*3d40*/  FSEL R157, R17, -INF , !P0 ;  /* 0xff800000119d7808 */ /* 0x000fe40004000000 */
[----:B------:R-:W-:Y:S02]  /*3d50*/  ISETP.GT.AND P0, PT, R3, 0x49, !P1 ;  /* 0x000000490300780c */ /* 0x000fe40004f04270 */
[C---:B------:R-:W-:Y:S02]  /*3d60*/  ISETP.GE.AND P6, PT, R20.reuse, 0x51, PT ;  /* 0x000000511400780c */ /* 0x040fe40003fc6270 */
        /* <DEDUP_REMOVED lines=15> */
[----:B------:R-:W-:-:S04]  /*3e60*/  ISETP.LT.OR P0, PT, R5, 0x59, P0 ;  /* 0x000000590500780c */ /* 0x000fc80000701670 */
[----:B------:R-:W-:Y:S02]  /*3e70*/  FSEL R202, R13, -INF , !P0 ;  /* 0xff8000000dca7808 */ /* 0x000fe40004000000 */
[----:B------:R-:W-:Y:S02]  /*3e80*/  ISETP.GT.AND P0, PT, R3, RZ, !P1 ;  /* 0x000000ff0300720c */ /* 0x000fe40004f04270 */
[----:B------:R-:W-:Y:S02]  /*3e90*/  ISETP.GE.AND P1, PT, R20, 0x5a, PT ;  /* 0x0000005a1400780c */ /* 0x000fe40003f26270 */
[----:B------:R-:W-:-:S04]  /*3ea0*/  ISETP.LT.OR P0, PT, R5, 0x1, P0 ;  /* 0x000000010500780c */ /* 0x000fc80000701670 */
[----:B------:R-:W-:Y:S02]  /*3eb0*/  FSEL R61, R11, -INF , !P0 ;  /* 0xff8000000b3d7808 */ /* 0x000fe40004000000 */
[----:B------:R-:W-:Y:S01]  /*3ec0*/  ISETP.GT.AND P0, PT, R3, 0x59, !P1 ;  /* 0x000000590300780c */ /* 0x000fe20004f04270 */
[----:B------:R-:W-:-:S03]  /*3ed0*/  FMUL.FTZ R3, R62, c[0x0][0x320] ;  /* 0x0000c8003e037a20 */ /* 0x000fc60000410000 */
[----:B------:R-:W-:Y:S01]  /*3ee0*/  ISETP.LT.OR P0, PT, R5, 0x5a, P0 ;  /* 0x0000005a0500780c */ /* 0x000fe20000701670 */
[----:B------:R2:W3:Y:S01]  /*3ef0*/  MUFU.TANH R33, R3 ;  /* 0x0000000300217308 */ /* 0x0004e20000002400 */
[----:B------:R-:W-:Y:S02]  /*3f00*/  FMUL.FTZ R5, R98, c[0x0][0x320] ;  /* 0x0000c80062057a20 */ /* 0x000fe40000410000 */
[----:B------:R-:W-:Y:S02]  /*3f10*/  FSEL R201, R12, -INF , !P0 ;  /* 0xff8000000cc97808 */ /* 0x000fe40004000000 */
[----:B------:R-:W-:-:S03]  /*3f20*/  PLOP3.LUT P0, PT, PT, PT, UP1, 0x40, 0x0 ;  /* 0x000000000000781c */ /* 0x000fc60003f0e818 */
[----:B------:R1:W4:Y:S01]  /*3f30*/  MUFU.TANH R12, R5 ;  /* 0x00000005000c7308 */ /* 0x0003220000002400 */
[----:B--2---:R-:W-:-:S07]  /*3f40*/  FMUL.FTZ R3, R63, c[0x0][0x320] ;  /* 0x0000c8003f037a20 */ /* 0x004fce0000410000 */
[----:B------:R2:W2:Y:S01]  /*3f50*/  MUFU.TANH R32, R3 ;  /* 0x0000000300207308 */ /* 0x0004a20000002400 */
[----:B-1----:R-:W-:-:S05]  /*3f60*/  IMAD.IADD R5, R31, 0x1, R6 ;  /* 0x000000011f057824 */ /* 0x002fca00078e0206 */
[----:B------:R-:W-:Y:S01]  /*3f70*/  IMNMX R5, R5, R34, PT ;  /* 0x0000002205057217 */ /* 0x000fe20003800200 */
[----:B--2---:R-:W-:-:S04]  /*3f80*/  FMUL.FTZ R3, R87, c[0x0][0x320] ;  /* 0x0000c80057037a20 */ /* 0x004fc80000410000 */
[----:B------:R1:W2:Y:S02]  /*3f90*/  MUFU.TANH R30, R3 ;  /* 0x00000003001e7308 */ /* 0x0002a40000002400 */
        /* <DEDUP_REMOVED lines=40> */
[----:B-1----:R-:W-:Y:S01]  /*4220*/  IMAD.IADD R3, R35, 0x1, R6 ;  /* 0x0000000123037824 */ /* 0x002fe200078e0206 */
        /* <DEDUP_REMOVED lines=13> */
.L_x_506:
[----:B------:R-:W-:-:S04]  /*4300*/  MOV R7, c[0x0][0x32c] ;  /* 0x0000cb0000077a02 */ /* 0x000fc80000000f00 */
[----:B------:R-:W-:-:S13]  /*4310*/  ISETP.NE.AND P0, PT, R7, 0x1, PT ;  /* 0x000000010700780c */ /* 0x000fda0003f05270 */
[----:B------:R-:W-:-:S05]  /*4320*/  @P0 IMAD.HI.U32 R7, R6, c[0x0][0x330], RZ ;  /* 0x0000cc0006070a27 */ /* 0x000fca00078e00ff */
[----:B------:R-:W-:Y:S02]  /*4330*/  @P0 SHF.R.U32.HI R6, RZ, c[0x0][0x334], R7 ;  /* 0x0000cd00ff060a19 */ /* 0x000fe40000011607 */
.L_x_507:
[----:B------:R-:W-:Y:S05]  /*4340*/  BSYNC B0 ;  /* 0x0000000000007941 */ /* 0x000fea0003800000 */
.L_x_505:
[----:B------:R-:W-:-:S05]  /*4350*/  IMAD R6, R6, c[0x0][0x32c], R36 ;  /* 0x0000cb0006067a24 */ /* 0x000fca00078e0224 */
[----:B------:R-:W-:Y:S02]  /*4360*/  IADD3 R7, R6, c[0x0][0x32c], RZ ;  /* 0x0000cb0006077a10 */ /* 0x000fe40007ffe0ff */
[----:B------:R-:W-:Y:S02]  /*4370*/  IMNMX R3, R3, R6, !PT ;  /* 0x0000000603037217 */ /* 0x000fe40007800200 */
[----:B------:R-:W-:Y:S02]  /*4380*/  IMNMX R5, R5, R7, PT ;  /* 0x0000000705057217 */ /* 0x000fe40003800200 */
.L_x_504:
[----:B--234-:R-:W-:Y:S01]  /*4390*/  ISETP.NE.AND P0, PT, R55, RZ, PT ;  /* 0x000000ff3700720c */ /* 0x01cfe20003f05270 */
[----:B------:R-:W1:Y:S03]  /*43a0*/  SHFL.IDX PT, R6, R21, 0x2, 0x1c1f ;  /* 0x005c1f0015067f89 */ /* 0x000e6600000e0000 */
[----:B------:R-:W-:-:S04]  /*43b0*/  ISETP.GT.AND P0, PT, R3, 0x1, !P0 ;  /* 0x000000010300780c */ /* 0x000fc80004704270 */
[----:B------:R-:W-:-:S04]  /*43c0*/  ISETP.LT.OR P0, PT, R5, 0x2, P0 ;  /* 0x000000020500780c */ /* 0x000fc80000701670 */
[----:B------:R-:W-:Y:S02]  /*43d0*/  FSEL R58, R26, -INF , !P0 ;  /* 0xff8000001a3a7808 */ /* 0x000fe40004000000 */
[----:B------:R-:W-:-:S04]  /*43e0*/  ISETP.NE.AND P0, PT, R54, RZ, PT ;  /* 0x000000ff3600720c */ /* 0x000fc80003f05270 */
        /* <DEDUP_REMOVED lines=80> */
[----:B------:R-:W-:-:S04]  /*48f0*/  ISETP.NE.AND P0, PT, R37, RZ, PT ;  /* 0x000000ff2500720c */ /* 0x000fc80003f05270 */
[----:B------:R-:W-:-:S04]  /*4900*/  ISETP.GT.AND P0, PT, R3, RZ, !P0 ;  /* 0x000000ff0300720c */ /* 0x000fc80004704270 */
        /* <DEDUP_REMOVED lines=70> */
.L_x_510:
[----:B------:R-:W-:-:S04]  /*4d70*/  MOV R7, c[0x0][0x32c] ;  /* 0x0000cb0000077a02 */ /* 0x000fc80000000f00 */
[----:B------:R-:W-:-:S13]  /*4d80*/  ISETP.NE.AND P0, PT, R7, 0x1, PT ;  /* 0x000000010700780c */ /* 0x000fda0003f05270 */
[----:B------:R-:W-:-:S05]  /*4d90*/  @P0 IMAD.HI.U32 R7, R6, c[0x0][0x330], RZ ;  /* 0x0000cc0006070a27 */ /* 0x000fca00078e00ff */
[----:B------:R-:W-:Y:S02]  /*4da0*/  @P0 SHF.R.U32.HI R6, RZ, c[0x0][0x334], R7 ;  /* 0x0000cd00ff060a19 */ /* 0x000fe40000011607 */
.L_x_511:
[----:B------:R-:W-:Y:S05]  /*4db0*/  BSYNC B0 ;  /* 0x0000000000007941 */ /* 0x000fea0003800000 */
.L_x_509:
[----:B------:R-:W-:-:S05]  /*4dc0*/  IMAD R6, R6, c[0x0][0x32c], R36 ;  /* 0x0000cb0006067a24 */ /* 0x000fca00078e0224 */
[----:B------:R-:W-:Y:S02]  /*4dd0*/  IADD3 R7, R6, c[0x0][0x32c], RZ ;  /* 0x0000cb0006077a10 */ /* 0x000fe40007ffe0ff */
[----:B------:R-:W-:Y:S02]  /*4de0*/  IMNMX R3, R3, R6, !PT ;  /* 0x0000000603037217 */ /* 0x000fe40007800200 */
[----:B------:R-:W-:Y:S02]  /*4df0*/  IMNMX R5, R5, R7, PT ;  /* 0x0000000705057217 */ /* 0x000fe40003800200 */
.L_x_508:
        /* <DEDUP_REMOVED lines=94> */
[----:B-1----:R-:W-:Y:S02]  /*53e0*/  IMAD.IADD R5, R31, 0x1, R6 ;  /* 0x000000011f057824 */ /* 0x002fe400078e0206 */
[----:B------:R-:W-:Y:S02]  /*53f0*/  FSEL R197, R11, -INF , !P0 ;  /* 0xff8000000bc57808 */ /* 0x000fe40004000000 */
[----:B------:R-:W-:Y:S02]  /*5400*/  PLOP3.LUT P0, PT, PT, PT, UP1, 0x40, 0x0 ;  /* 0x000000000000781c */ /* 0x000fe40003f0e818 */
[----:B------:R-:W-:Y:S01]  /*5410*/  IMNMX R5, R5, R34, PT ;  /* 0x0000002205057217 */ /* 0x000fe20003800200 */
[----:B--2---:R-:W-:-:S04]  /*5420*/  FMUL.FTZ R3, R114, c[0x0][0x320] ;  /* 0x0000c80072037a20 */ /* 0x004fc80000410000 */
[----:B------:R1:W2:Y:S02]  /*5430*/  MUFU.TANH R26, R3 ;  /* 0x00000003001a7308 */ /* 0x0002a40000002400 */
[----:B-1----:R-:W-:-:S06]  /*5440*/  FMUL.FTZ R3, R115, c[0x0][0x320] ;  /* 0x0000c80073037a20 */ /* 0x002fcc0000410000 */
[----:B------:R1:W4:Y:S02]  /*5450*/  MUFU.TANH R94, R3 ;  /* 0x00000003005e7308 */ /* 0x0003240000002400 */
        /* <DEDUP_REMOVED lines=56> */
.L_x_514:
[----:B------:R-:W-:-:S04]  /*57e0*/  MOV R7, c[0x0][0x32c] ;  /* 0x0000cb0000077a02 */ /* 0x000fc80000000f00 */
[----:B------:R-:W-:-:S13]  /*57f0*/  ISETP.NE.AND P0, PT, R7, 0x1, PT ;  /* 0x000000010700780c */ /* 0x000fda0003f05270 */
[----:B------:R-:W-:-:S05]  /*5800*/  @P0 IMAD.HI.U32 R7, R6, c[0x0][0x330], RZ ;  /* 0x0000cc0006070a27 */ /* 0x000fca00078e00ff */
[----:B------:R-:W-:Y:S02]  /*5810*/  @P0 SHF.R.U32.HI R6, RZ, c[0x0][0x334], R7 ;  /* 0x0000cd00ff060a19 */ /* 0x000fe40000011607 */
.L_x_515:
[----:B------:R-:W-:Y:S05]  /*5820*/  BSYNC B0 ;  /* 0x0000000000007941 */ /* 0x000fea0003800000 */
.L_x_513:
[----:B------:R-:W-:-:S05]  /*5830*/  IMAD R6, R6, c[0x0][0x32c], R36 ;  /* 0x0000cb0006067a24 */ /* 0x000fca00078e0224 */
[----:B------:R-:W-:Y:S02]  /*5840*/  IADD3 R7, R6, c[0x0][0x32c], RZ ;  /* 0x0000cb0006077a10 */ /* 0x000fe40007ffe0ff */
[----:B------:R-:W-:Y:S02]  /*5850*/  IMNMX R3, R3, R6, !PT ;  /* 0x0000000603037217 */ /* 0x000fe40007800200 */
[----:B------:R-:W-:Y:S02]  /*5860*/  IMNMX R5, R5, R7, PT ;  /* 0x0000000705057217 */ /* 0x000fe40003800200 */
.L_x_512:
[----:B--234-:R-:W-:Y:S01]  /*5870*/  FMNMX.FTZ R72, R61, R64, !PT ;  /* 0x000000403d487209 */ /* 0x01cfe20007810000 */
[----:B------:R-:W-:Y:S01]  /*5880*/  IMAD.SHL.U32 R209, R0, 0x2, RZ ;  /* 0x0000000200d17824 */ /* 0x000fe200078e00ff */
[----:B------:R-:W-:Y:S01]  /*5890*/  ISETP.NE.AND P0, PT, R55, RZ, PT ;  /* 0x000000ff3700720c */ /* 0x000fe20003f05270 */
[----:B------:R-:W-:Y:S01]  /*58a0*/  STL [R1+0x4c], R217 ;  /* 0x00004cd901007387 */ /* 0x000fe20000100800 */
[----:B------:R-:W-:Y:S01]  /*58b0*/  FMNMX.FTZ R72, R65, R72, !PT ;  /* 0x0000004841487209 */ /* 0x000fe20007810000 */
[--C-:B------:R-:W-:Y:S01]  /*58c0*/  IMAD R210, R4, 0x2, R209.reuse ;  /* 0x0000000204d27824 */ /* 0x100fe200078e02d1 */
[----:B------:R-:W-:Y:S01]  /*58d0*/  ISETP.GT.AND P0, PT, R3, 0x1, !P0 ;  /* 0x000000010300780c */ /* 0x000fe20004704270 */
[----:B------:R-:W-:Y:S01]  /*58e0*/  IMAD R212, R2, 0x2, R209 ;  /* 0x0000000202d47824 */ /* 0x000fe200078e02d1 */
[----:B------:R-:W-:Y:S01]  /*58f0*/  FMNMX.FTZ R72, R76, R72, !PT ;  /* 0x000000484c487209 */ /* 0x000fe20007810000 */
[----:B------:R-:W-:Y:S01]  /*5900*/  STL [R1+0x48], R216 ;  /* 0x000048d801007387 */ /* 0x000fe20000100800 */
[----:B------:R-:W-:Y:S01]  /*5910*/  ISETP.LT.OR P0, PT, R5, 0x2, P0 ;  /* 0x000000020500780c */ /* 0x000fe20000701670 */
[----:B------:R-:W-:Y:S01]  /*5920*/  ULDC.64 UR4, c[0x0][0x2c8] ;  /* 0x0000b20000047ab9 */ /* 0x000fe20000000a00 */
[----:B------:R-:W-:Y:S01]  /*5930*/  FMNMX.FTZ R72, R84, R72, !PT ;  /* 0x0000004854487209 */ /* 0x000fe20007810000 */
[----:B------:R-:W-:Y:S01]  /*5940*/  STL [R1+0x44], R215 ;  /* 0x000044d701007387 */ /* 0x000fe20000100800 */
[----:B------:R-:W-:-:S02]  /*5950*/  FSEL R69, R13, -INF , !P0 ;  /* 0xff8000000d457808 */ /* 0x000fc40004000000 */
[----:B------:R-:W-:Y:S01]  /*5960*/  FMNMX.FTZ R72, R85, R72, !PT ;  /* 0x0000004855487209 */ /* 0x000fe20007810000 */
[----:B------:R-:W-:Y:S01]  /*5970*/  STL [R1+0x40], R214 ;  /* 0x000040d601007387 */ /* 0x000fe20000100800 */
[----:B------:R-:W-:Y:S02]  /*5980*/  ISETP.NE.AND P0, PT, R54, RZ, PT ;  /* 0x000000ff3600720c */ /* 0x000fe40003f05270 */
[----:B------:R-:W-:Y:S01]  /*5990*/  FMNMX.FTZ R72, R93, R72, !PT ;  /* 0x000000485d487209 */ /* 0x000fe20007810000 */
[----:B------:R-:W-:Y:S01]  /*59a0*/  STL [R1+0x3c], R213 ;  /* 0x00003cd501007387 */ /* 0x000fe20000100800 */
[----:B------:R-:W-:Y:S02]  /*59b0*/  ISETP.GT.AND P0, PT, R3, 0x8, !P0 ;  /* 0x000000080300780c */ /* 0x000fe40004704270 */
[----:B------:R-:W-:Y:S01]  /*59c0*/  FMNMX.FTZ R72, R96, R72, !PT ;  /* 0x0000004860487209 */ /* 0x000fe20007810000 */
[----:B------:R-:W-:Y:S01]  /*59d0*/  LDSM.16.MT88.4 R80, [R210+0x100] ;  /* 0x00010000d250783b */ /* 0x000fe20000004200 */
[----:B------:R-:W-:-:S02]  /*59e0*/  ISETP.LT.OR P0, PT, R5, 0x9, P0 ;  /* 0x000000090500780c */ /* 0x000fc40000701670 */
[----:B------:R-:W-:Y:S01]  /*59f0*/  FMNMX.FTZ R72, R105, R72, !PT ;  /* 0x0000004869487209 */ /* 0x000fe20007810000 */
[----:B------:R-:W-:Y:S01]  /*5a00*/  STL [R1+0x38], R208 ;  /* 0x000038d001007387 */ /* 0x000fe20000100800 */
[----:B------:R-:W-:Y:S02]  /*5a10*/  FSEL R73, R20, -INF , !P0 ;  /* 0xff80000014497808 */ /* 0x000fe40004000000 */
[----:B------:R-:W-:Y:S01]  /*5a20*/  FMNMX.FTZ R72, R106, R72, !PT ;  /* 0x000000486a487209 */ /* 0x000fe20007810000 */
[----:B------:R-:W-:Y:S01]  /*5a30*/  LDSM.16.MT88.4 R128, [R212+0x1100] ;  /* 0x00110000d480783b */ /* 0x000fe20000004200 */
[----:B------:R-:W-:Y:S02]  /*5a40*/  ISETP.NE.AND P0, PT, R53, RZ, PT ;  /* 0x000000ff3500720c */ /* 0x000fe40003f05270 */
[----:B------:R-:W-:Y:S01]  /*5a50*/  FMNMX.FTZ R72, R107, R72, !PT ;  /* 0x000000486b487209 */ /* 0x000fe20007810000 */
[----:B------:R-:W-:Y:S01]  /*5a60*/  LDSM.16.MT88.4 R120, [R209+0x1100] ;  /* 0x00110000d178783b */ /* 0x000fe20000004200 */
[----:B------:R-:W-:-:S02]  /*5a70*/  ISETP.GT.AND P0, PT, R3, 0x9, !P0 ;  /* 0x000000090300780c */ /* 0x000fc40004704270 */
[----:B------:R-:W-:Y:S01]  /*5a80*/  FMNMX.FTZ R72, R108, R72, !PT ;  /* 0x000000486c487209 */ /* 0x000fe20007810000 */
[----:B------:R-:W-:Y:S01]  /*5a90*/  LDSM.16.MT88.4 R132, [R210+0x1100] ;  /* 0x00110000d284783b */ /* 0x000fe20000004200 */
[----:B------:R-:W-:Y:S02]  /*5aa0*/  ISETP.LT.OR P0, PT, R5, 0xa, P0 ;  /* 0x0000000a0500780c */ /* 0x000fe40000701670 */
[----:B------:R-:W-:Y:S02]  /*5ab0*/  FMNMX.FTZ R72, R148, R72, !PT ;  /* 0x0000004894487209 */ /* 0x000fe40007810000 */
[----:B------:R-:W-:Y:S02]  /*5ac0*/  FSEL R74, R19, -INF , !P0 ;  /* 0xff800000134a7808 */ /* 0x000fe40004000000 */
[----:B------:R-:W-:Y:S02]  /*5ad0*/  FMNMX.FTZ R72, R149, R72, !PT ;  /* 0x0000004895487209 */ /* 0x000fe40007810000 */
[----:B------:R-:W-:-:S02]  /*5ae0*/  ISETP.NE.AND P0, PT, R52, RZ, PT ;  /* 0x000000ff3400720c */ /* 0x000fc40003f05270 */
[----:B------:R-:W-:Y:S01]  /*5af0*/  FMNMX.FTZ R72, R150, R72, !PT ;  /* 0x0000004896487209 */ /* 0x000fe20007810000 */
[----:B------:R-:W-:Y:S01]  /*5b00*/  LDSM.16.MT88.4 R52, [R209+0x100] ;  /* 0x00010000d134783b */ /* 0x000fe20000004200 */
[----:B------:R-:W-:Y:S02]  /*5b10*/  ISETP.GT.AND P0, PT, R3, 0x10, !P0 ;  /* 0x000000100300780c */ /* 0x000fe40004704270 */
[----:B------:R-:W-:Y:S02]  /*5b20*/  FMNMX.FTZ R72, R151, R72, !PT ;  /* 0x0000004897487209 */ /* 0x000fe40007810000 */
[----:B------:R-:W-:Y:S02]  /*5b30*/  ISETP.LT.OR P0, PT, R5, 0x11, P0 ;  /* 0x000000110500780c */ /* 0x000fe40000701670 */
[----:B------:R-:W-:Y:S02]  /*5b40*/  FMNMX.FTZ R72, R156, R72, !PT ;  /* 0x000000489c487209 */ /* 0x000fe40007810000 */
[----:B------:R-:W-:-:S02]  /*5b50*/  FSEL R124, R18, -INF , !P0 ;  /* 0xff800000127c7808 */ /* 0x000fc40004000000 */
[----:B------:R-:W-:Y:S02]  /*5b60*/  FMNMX.FTZ R72, R158, R72, !PT ;  /* 0x000000489e487209 */ /* 0x000fe40007810000 */
[----:B------:R-:W-:Y:S02]  /*5b70*/  ISETP.NE.AND P0, PT, R51, RZ, PT ;  /* 0x000000ff3300720c */ /* 0x000fe40003f05270 */
[----:B------:R-:W-:Y:S02]  /*5b80*/  FMNMX.FTZ R72, R157, R72, !PT ;  /* 0x000000489d487209 */ /* 0x000fe40007810000 */
[----:B------:R-:W-:Y:S02]  /*5b90*/  ISETP.GT.AND P0, PT, R3, 0x11, !P0 ;  /* 0x000000110300780c */ /* 0x000fe40004704270 */
[----:B------:R-:W-:Y:S02]  /*5ba0*/  FMNMX.FTZ R72, R184, R72, !PT ;  /* 0x00000048b8487209 */ /* 0x000fe40007810000 */
[----:B------:R-:W-:-:S02]  /*5bb0*/  ISETP.LT.OR P0, PT, R5, 0x12, P0 ;  /* 0x000000120500780c */ /* 0x000fc40000701670 */
[----:B------:R-:W-:Y:S02]  /*5bc0*/  FMNMX.FTZ R72, R227, R72, !PT ;  /* 0x00000048e3487209 */ /* 0x000fe40007810000 */
[----:B------:R-:W-:Y:S02]  /*5bd0*/  FSEL R125, R17, -INF , !P0 ;  /* 0xff800000117d7808 */ /* 0x000fe40004000000 */
[----:B------:R-:W-:Y:S02]  /*5be0*/  FMNMX.FTZ R72, R203, R72, !PT ;  /* 0x00000048cb487209 */ /* 0x000fe40007810000 */
[----:B------:R-:W-:Y:S02]  /*5bf0*/  ISETP.NE.AND P0, PT, R50, RZ, PT ;  /* 0x000000ff3200720c */ /* 0x000fe40003f05270 */
[----:B------:R-:W-:Y:S02]  /*5c00*/  FMNMX.FTZ R72, R202, R72, !PT ;  /* 0x00000048ca487209 */ /* 0x000fe40007810000 */
[----:B------:R-:W-:-:S02]  /*5c10*/  ISETP.GT.AND P0, PT, R3, 0x18, !P0 ;  /* 0x000000180300780c */ /* 0x000fc40004704270 */
[----:B------:R-:W-:Y:S02]  /*5c20*/  FMNMX.FTZ R72, R201, R72, !PT ;  /* 0x00000048c9487209 */ /* 0x000fe40007810000 */
[----:B------:R-:W-:Y:S02]  /*5c30*/  ISETP.LT.OR P0, PT, R5, 0x19, P0 ;  /* 0x000000190500780c */ /* 0x000fe40000701670 */
[----:B------:R-:W-:Y:S01]  /*5c40*/  ISETP.GT.AND P6, PT, R3, 0x50, !P6 ;  /* 0x000000500300780c */ /* 0x000fe200077c4270 */
[----:B------:R-:W1:Y:S01]  /*5c50*/  SHFL.BFLY PT, R6, R72, 0x2, 0x1f ;  /* 0x0c401f0048067f89 */ /* 0x000e6200000e0000 */
[----:B------:R-:W-:Y:S02]  /*5c60*/  FSEL R126, R8, -INF , !P0 ;  /* 0xff800000087e7808 */ /* 0x000fe40004000000 */
[----:B------:R-:W-:Y:S02]  /*5c70*/  ISETP.NE.AND P0, PT, R49, RZ, PT ;  /* 0x000000ff3100720c */ /* 0x000fe40003f05270 */
[----:B------:R-:W-:-:S02]  /*5c80*/  ISETP.GT.AND P5, PT, R3, 0x51, !P5 ;  /* 0x000000510300780c */ /* 0x000fc40006fa4270 */
[C---:B------:R-:W-:Y:S02]  /*5c90*/  ISETP.GT.AND P0, PT, R3.reuse, 0x19, !P0 ;  /* 0x000000190300780c */ /* 0x040fe40004704270 */
[----:B------:R-:W-:Y:S02]  /*5ca0*/  ISETP.GT.AND P2, PT, R3, 0x58, !P2 ;  /* 0x000000580300780c */ /* 0x000fe40005744270 */
[----:B------:R-:W-:Y:S02]  /*5cb0*/  ISETP.LT.OR P0, PT, R5, 0x1a, P0 ;  /* 0x0000001a0500780c */ /* 0x000fe40000701670 */
[----:B------:R-:W-:Y:S02]  /*5cc0*/  ISETP.GT.AND P1, PT, R3, 0x59, !P1 ;  /* 0x000000590300780c */ /* 0x000fe40004f24270 */
[----:B------:R-:W-:Y:S02]  /*5cd0*/  FSEL R127, R27, -INF , !P0 ;  /* 0xff8000001b7f7808 */ /* 0x000fe40004000000 */
[----:B------:R-:W-:-:S02]  /*5ce0*/  ISETP.NE.AND P0, PT, R48, RZ, PT ;  /* 0x000000ff3000720c */ /* 0x000fc40003f05270 */
[----:B------:R-:W-:Y:S02]  /*5cf0*/  LEA R211, R2, R210, 0x1 ;  /* 0x000000d202d37211 */ /* 0x000fe400078e08ff */
[----:B------:R-:W-:Y:S02]  /*5d00*/  ISETP.GT.AND P0, PT, R3, 0x20, !P0 ;  /* 0x000000200300780c */ /* 0x000fe40004704270 */
[C---:B------:R-:W-:Y:S01]  /*5d10*/  ISETP.LT.OR P6, PT, R5.reuse, 0x51, P6 ;  /* 0x000000510500780c */ /* 0x040fe200037c1670 */
[----:B------:R-:W-:Y:S01]  /*5d20*/  LDSM.16.MT88.4 R88, [R211+0x100] ;  /* 0x00010000d358783b */ /* 0x000fe20000004200 */
[----:B-1----:R-:W-:Y:S02]  /*5d30*/  FMNMX.FTZ R72, R72, R6, !PT ;  /* 0x0000000648487209 */ /* 0x002fe40007810000 */
[C---:B------:R-:W-:Y:S01]  /*5d40*/  ISETP.LT.OR P0, PT, R5.reuse, 0x21, P0 ;  /* 0x000000210500780c */ /* 0x040fe20000701670 */
[----:B------:R-:W-:Y:S01]  /*5d50*/  LDSM.16.MT88.4 R136, [R211+0x1100] ;  /* 0x00110000d388783b */ /* 0x000fe20000004200 */
[----:B------:R-:W-:-:S02]  /*5d60*/  ISETP.LT.OR P5, PT, R5, 0x52, P5 ;  /* 0x000000520500780c */ /* 0x000fc40002fa1670 */
[----:B------:R-:W-:Y:S01]  /*5d70*/  FSEL R152, R25, -INF , !P0 ;  /* 0xff80000019987808 */ /* 0x000fe20004000000 */
[----:B------:R-:W1:Y:S01]  /*5d80*/  SHFL.BFLY PT, R6, R72, 0x1, 0x1f ;  /* 0x0c201f0048067f89 */ /* 0x000e6200000e0000 */
[----:B------:R-:W-:Y:S02]  /*5d90*/  ISETP.NE.AND P0, PT, R47, RZ, PT ;  /* 0x000000ff2f00720c */ /* 0x000fe40003f05270 */
[----:B------:R-:W-:Y:S02]  /*5da0*/  FSEL R163, R67, -INF , !P6 ;  /* 0xff80000043a37808 */ /* 0x000fe40007000000 */
[----:B------:R-:W-:Y:S02]  /*5db0*/  ISETP.GT.AND P0, PT, R3, 0x21, !P0 ;  /* 0x000000210300780c */ /* 0x000fe40004704270 */
[C---:B------:R-:W-:Y:S02]  /*5dc0*/  ISETP.LT.OR P2, PT, R5.reuse, 0x59, P2 ;  /* 0x000000590500780c */ /* 0x040fe40001741670 */
[----:B------:R-:W-:-:S02]  /*5dd0*/  ISETP.LT.OR P0, PT, R5, 0x22, P0 ;  /* 0x000000220500780c */ /* 0x000fc40000701670 */
[----:B------:R-:W-:Y:S02]  /*5de0*/  FSEL R168, R97, -INF , !P5 ;  /* 0xff80000061a87808 */ /* 0x000fe40006800000 */
[----:B------:R-:W-:Y:S02]  /*5df0*/  FSEL R153, R24, -INF , !P0 ;  /* 0xff80000018997808 */ /* 0x000fe40004000000 */
[----:B------:R-:W-:Y:S02]  /*5e00*/  ISETP.NE.AND P0, PT, R46, RZ, PT ;  /* 0x000000ff2e00720c */ /* 0x000fe40003f05270 */
[----:B------:R-:W-:Y:S02]  /*5e10*/  ISETP.LT.OR P1, PT, R5, 0x5a, P1 ;  /* 0x0000005a0500780c */ /* 0x000fe40000f21670 */
[----:B------:R-:W-:Y:S02]  /*5e20*/  ISETP.GT.AND P0, PT, R3, 0x28, !P0 ;  /* 0x000000280300780c */ /* 0x000fe40004704270 */
[----:B------:R-:W-:-:S02]  /*5e30*/  FSEL R169, R103, -INF , !P2 ;  /* 0xff80000067a97808 */ /* 0x000fc40005000000 */
[----:B------:R-:W-:Y:S02]  /*5e40*/  ISETP.LT.OR P0, PT, R5, 0x29, P0 ;  /* 0x000000290500780c */ /* 0x000fe40000701670 */
[----:B-1----:R-:W-:Y:S02]  /*5e50*/  FMNMX.FTZ R72, R72, R6, !PT ;  /* 0x0000000648487209 */ /* 0x002fe40007810000 */
[----:B------:R-:W-:Y:S02]  /*5e60*/  FMNMX.FTZ R6, R57, R58, !PT ;  /* 0x0000003a39067209 */ /* 0x000fe40007810000 */
[----:B------:R-:W-:Y:S01]  /*5e70*/  FSEL R154, R12, -INF , !P0 ;  /* 0xff8000000c9a7808 */ /* 0x000fe20004000000 */
[----:B------:R-:W-:Y:S01]  /*5e80*/  FMUL.FTZ R7, R72, c[0x0][0x2d0] ;  /* 0x0000b40048077a20 */ /* 0x000fe20000410000 */
[----:B------:R-:W-:Y:S02]  /*5e90*/  FMNMX.FTZ R6, R59, R6, !PT ;  /* 0x000000063b067209 */ /* 0x000fe40007810000 */
[----:B------:R-:W-:-:S02]  /*5ea0*/  ISETP.NE.AND P0, PT, R45, RZ, PT ;  /* 0x000000ff2d00720c */ /* 0x000fc40003f05270 */
[----:B------:R-:W-:Y:S02]  /*5eb0*/  FMNMX.FTZ R6, R60, R6, !PT ;  /* 0x000000063c067209 */ /* 0x000fe40007810000 */
        /* <DEDUP_REMOVED lines=13> */
[----:B------:R-:W-:Y:S02]  /*5f90*/  ISETP.NE.AND P0, PT, R43, RZ, PT ;  /* 0x000000ff2b00720c */ /* 0x000fe40003f05270 */
[----:B------:R-:W-:Y:S02]  /*5fa0*/  FMNMX.FTZ R6, R102, R6, !PT ;  /* 0x0000000666067209 */ /* 0x000fe40007810000 */
[----:B------:R-:W-:Y:S02]  /*5fb0*/  ISETP.GT.AND P0, PT, R3, 0x31, !P0 ;  /* 0x000000310300780c */ /* 0x000fe40004704270 */
[----:B------:R-:W-:-:S02]  /*5fc0*/  FMNMX.FTZ R6, R104, R6, !PT ;  /* 0x0000000668067209 */ /* 0x000fc40007810000 */
[----:B------:R-:W-:Y:S02]  /*5fd0*/  ISETP.LT.OR P0, PT, R5, 0x32, P0 ;  /* 0x000000320500780c */ /* 0x000fe40000701670 */
[----:B------:R-:W-:Y:S02]  /*5fe0*/  FMNMX.FTZ R6, R144, R6, !PT ;  /* 0x0000000690067209 */ /* 0x000fe40007810000 */
[----:B------:R-:W-:Y:S02]  /*5ff0*/  FSEL R174, R22, -INF , !P0 ;  /* 0xff80000016ae7808 */ /* 0x000fe40004000000 */
[----:B------:R-:W-:Y:S02]  /*6000*/  FMNMX.FTZ R6, R146, R6, !PT ;  /* 0x0000000692067209 */ /* 0x000fe40007810000 */
[----:B------:R-:W-:Y:S02]  /*6010*/  ISETP.NE.AND P0, PT, R42, RZ, PT ;  /* 0x000000ff2a00720c */ /* 0x000fe40003f05270 */
[----:B------:R-:W-:-:S02]  /*6020*/  FMNMX.FTZ R6, R145, R6, !PT ;  /* 0x0000000691067209 */ /* 0x000fc40007810000 */
[----:B------:R-:W-:Y:S02]  /*6030*/  ISETP.GT.AND P0, PT, R3, 0x38, !P0 ;  /* 0x000000380300780c */ /* 0x000fe40004704270 */
[----:B------:R-:W-:Y:S02]  /*6040*/  FMNMX.FTZ R6, R147, R6, !PT ;  /* 0x0000000693067209 */ /* 0x000fe40007810000 */
[----:B------:R-:W-:Y:S02]  /*6050*/  ISETP.LT.OR P0, PT, R5, 0x39, P0 ;  /* 0x000000390500780c */ /* 0x000fe40000701670 */
[----:B------:R-:W-:Y:S02]  /*6060*/  FMNMX.FTZ R6, R166, R6, !PT ;  /* 0x00000006a6067209 */ /* 0x000fe40007810000 */
[----:B------:R-:W-:Y:S02]  /*6070*/  FSEL R175, R10, -INF , !P0 ;  /* 0xff8000000aaf7808 */ /* 0x000fe40004000000 */
[----:B------:R-:W-:-:S02]  /*6080*/  ISETP.NE.AND P0, PT, R41, RZ, PT ;  /* 0x000000ff2900720c */ /* 0x000fc40003f05270 */
[----:B------:R-:W-:Y:S02]  /*6090*/  FMNMX.FTZ R6, R167, R6, !PT ;  /* 0x00000006a7067209 */ /* 0x000fe40007810000 */
[----:B------:R-:W-:Y:S02]  /*60a0*/  ISETP.GT.AND P0, PT, R3, 0x39, !P0 ;  /* 0x000000390300780c */ /* 0x000fe40004704270 */
[----:B------:R-:W-:Y:S02]  /*60b0*/  FMNMX.FTZ R6, R171, R6, !PT ;  /* 0x00000006ab067209 */ /* 0x000fe40007810000 */
[----:B------:R-:W-:Y:S02]  /*60c0*/  ISETP.LT.OR P0, PT, R5, 0x3a, P0 ;  /* 0x0000003a0500780c */ /* 0x000fe40000701670 */
[----:B------:R-:W-:Y:S02]  /*60d0*/  FMNMX.FTZ R6, R172, R6, !PT ;  /* 0x00000006ac067209 */ /* 0x000fe40007810000 */
[----:B------:R-:W-:-:S02]  /*60e0*/  FSEL R176, R9, -INF , !P0 ;  /* 0xff80000009b07808 */ /* 0x000fc40004000000 */
[----:B------:R-:W-:Y:S02]  /*60f0*/  ISETP.NE.AND P0, PT, R40, RZ, PT ;  /* 0x000000ff2800720c */ /* 0x000fe40003f05270 */
[----:B------:R-:W-:Y:S02]  /*6100*/  FMNMX.FTZ R6, R192, R6, !PT ;  /* 0x00000006c0067209 */ /* 0x000fe40007810000 */
[----:B------:R-:W-:Y:S02]  /*6110*/  ISETP.GT.AND P0, PT, R3, 0x40, !P0 ;  /* 0x000000400300780c */ /* 0x000fe40004704270 */
[----:B------:R-:W-:Y:S02]  /*6120*/  FMNMX.FTZ R6, R187, R6, !PT ;  /* 0x00000006bb067209 */ /* 0x000fe40007810000 */
[----:B------:R-:W-:Y:S02]  /*6130*/  ISETP.LT.OR P0, PT, R5, 0x41, P0 ;  /* 0x000000410500780c */ /* 0x000fe40000701670 */
[----:B------:R-:W-:-:S02]  /*6140*/  FMNMX.FTZ R6, R186, R6, !PT ;  /* 0x00000006ba067209 */ /* 0x000fc40007810000 */
[----:B------:R-:W-:Y:S02]  /*6150*/  FSEL R183, R16, -INF , !P0 ;  /* 0xff80000010b77808 */ /* 0x000fe40004000000 */
[----:B------:R-:W-:Y:S02]  /*6160*/  ISETP.NE.AND P0, PT, R39, RZ, PT ;  /* 0x000000ff2700720c */ /* 0x000fe40003f05270 */
[----:B------:R-:W-:Y:S02]  /*6170*/  FMNMX.FTZ R6, R185, R6, !PT ;  /* 0x00000006b9067209 */ /* 0x000fe40007810000 */
[----:B------:R-:W-:Y:S02]  /*6180*/  ISETP.GT.AND P0, PT, R3, 0x41, !P0 ;  /* 0x000000410300780c */ /* 0x000fe40004704270 */
[----:B------:R-:W-:Y:S01]  /*6190*/  FSEL R170, R101, -INF , !P1 ;  /* 0xff80000065aa7808 */ /* 0x000fe20004800000 */
[----:B------:R-:W1:Y:S01]  /*61a0*/  SHFL.BFLY PT, R8, R6, 0x2, 0x1f ;  /* 0x0c401f0006087f89 */ /* 0x000e6200000e0000 */
[----:B------:R-:W-:-:S04]  /*61b0*/  ISETP.LT.OR P0, PT, R5, 0x42, P0 ;  /* 0x000000420500780c */ /* 0x000fc80000701670 */
[----:B------:R-:W-:Y:S02]  /*61c0*/  FSEL R182, R15, -INF , !P0 ;  /* 0xff8000000fb67808 */ /* 0x000fe40004000000 */
[----:B------:R-:W-:-:S04]  /*61d0*/  ISETP.NE.AND P0, PT, R38, RZ, PT ;  /* 0x000000ff2600720c */ /* 0x000fc80003f05270 */
[----:B------:R-:W-:-:S04]  /*61e0*/  ISETP.GT.AND P0, PT, R3, 0x48, !P0 ;  /* 0x000000480300780c */ /* 0x000fc80004704270 */
[----:B------:R-:W-:-:S04]  /*61f0*/  ISETP.LT.OR P0, PT, R5, 0x49, P0 ;  /* 0x000000490500780c */ /* 0x000fc80000701670 */
[----:B------:R-:W-:Y:S02]  /*6200*/  FSEL R181, R26, -INF , !P0 ;  /* 0xff8000001ab57808 */ /* 0x000fe40004000000 */
[----:B------:R-:W-:Y:S02]  /*6210*/  ISETP.NE.AND P0, PT, R37, RZ, PT ;  /* 0x000000ff2500720c */ /* 0x000fe40003f05270 */
[----:B-1----:R-:W-:Y:S02]  /*6220*/  FMNMX.FTZ R6, R6, R8, !PT ;  /* 0x0000000806067209 */ /* 0x002fe40007810000 */
[----:B------:R-:W-:-:S03]  /*6230*/  ISETP.GT.AND P0, PT, R3, RZ, !P0 ;  /* 0x000000ff0300720c */ /* 0x000fc60004704270 */
[----:B------:R-:W1:Y:S01]  /*6240*/  SHFL.BFLY PT, R71, R6, 0x1, 0x1f ;  /* 0x0c201f0006477f89 */ /* 0x000e6200000e0000 */
[----:B------:R-:W-:-:S04]  /*6250*/  ISETP.LT.OR P0, PT, R5, 0x1, P0 ;  /* 0x000000010500780c */ /* 0x000fc80000701670 */
[----:B------:R-:W-:Y:S02]  /*6260*/  FSEL R68, R14, -INF , !P0 ;  /* 0xff8000000e447808 */ /* 0x000fe40004000000 */
[----:B------:R-:W-:-:S04]  /*6270*/  FSETP.NEU.FTZ.AND P0, PT, R72, -INF , PT ;  /* 0xff8000004800780b */ /* 0x000fc80003f1d000 */
[----:B------:R-:W-:-:S05]  /*6280*/  FSEL R7, R7, RZ, P0 ;  /* 0x000000ff07077208 */ /* 0x000fca0000000000 */
[--C-:B------:R-:W-:Y:S02]  /*6290*/  FFMA.FTZ R8, R61, c[0x0][0x2d0], -R7.reuse ;  /* 0x0000b4003d087a23 */ /* 0x100fe40000010807 */
[----:B------:R-:W-:Y:S02]  /*62a0*/  FFMA.FTZ R9, R65, c[0x0][0x2d0], -R7 ;  /* 0x0000b40041097a23 */ /* 0x000fe40000010807 */
[----:B------:R2:W-:Y:S01]  /*62b0*/  MUFU.EX2 R207, R8 ;  /* 0x0000000800cf7308 */ /* 0x0005e20000000800 */
[----:B-1----:R-:W-:-:S04]  /*62c0*/  FMNMX.FTZ R71, R6, R71, !PT ;  /* 0x0000004706477209 */ /* 0x002fc80007810000 */
[C---:B------:R-:W-:Y:S01]  /*62d0*/  FSETP.NEU.FTZ.AND P0, PT, R71.reuse, -INF , PT ;  /* 0xff8000004700780b */ /* 0x040fe20003f1d000 */
[----:B------:R-:W-:Y:S02]  /*62e0*/  FMUL.FTZ R6, R71, c[0x0][0x2d0] ;  /* 0x0000b40047067a20 */ /* 0x000fe40000410000 */
[----:B------:R1:W-:Y:S03]  /*62f0*/  MUFU.EX2 R213, R9 ;  /* 0x0000000900d57308 */ /* 0x0003e60000000800 */
[----:B------:R-:W-:Y:S01]  /*6300*/  FSEL R6, R6, RZ, P0 ;  /* 0x000000ff06067208 */ /* 0x000fe20000000000 */
[----:B--2---:R-:W-:Y:S01]  /*6310*/  FFMA.FTZ R8, R64, c[0x0][0x2d0], -R7 ;  /* 0x0000b40040087a23 */ /* 0x004fe20000010807 */
[----:B------:R-:W-:-:S03]  /*6320*/  ISETP.NE.AND P0, PT, R56, RZ, PT ;  /* 0x000000ff3800720c */ /* 0x000fc60003f05270 */
[----:B------:R-:W-:Y:S01]  /*6330*/  FFMA.FTZ R4, R60, c[0x0][0x2d0], -R6 ;  /* 0x0000b4003c047a23 */ /* 0x000fe20000010806 */
[----:B------:R2:W-:Y:S01]  /*6340*/  MUFU.EX2 R205, R8 ;  /* 0x0000000800cd7308 */ /* 0x0005e20000000800 */
[----:B------:R-:W-:-:S04]  /*6350*/  ISETP.GT.AND P0, PT, R3, 0x49, !P0 ;  /* 0x000000490300780c */ /* 0x000fc80004704270 */
[----:B------:R-:W-:Y:S01]  /*6360*/  ISETP.LT.OR P0, PT, R5, 0x4a, P0 ;  /* 0x0000004a0500780c */ /* 0x000fe20000701670 */
[----:B-1----:R-:W-:Y:S02]  /*6370*/  FFMA.FTZ R9, R76, c[0x0][0x2d0], -R7 ;  /* 0x0000b4004c097a23 */ /* 0x002fe40000010807 */
[----:B------:R-:W-:Y:S01]  /*6380*/  MUFU.EX2 R239, R4 ;  /* 0x0000000400ef7308 */ /* 0x000fe20000000800 */
[----:B------:R-:W-:Y:S01]  /*6390*/  FSEL R160, R94, -INF , !P0 ;  /* 0xff8000005ea07808 */ /* 0x000fe20004000000 */
[----:B------:R-:W1:Y:S01]  /*63a0*/  LDSM.16.MT88.4 R76, [R212+0x100] ;  /* 0x00010000d44c783b */ /* 0x000e620000004200 */
[----:B--2---:R-:W-:-:S05]  /*63b0*/  FMNMX.FTZ R8, R75, R92, !PT ;  /* 0x0000005c4b087209 */ /* 0x004fca0007810000 */
[----:B------:R2:W3:Y:S01]  /*63c0*/  MUFU.EX2 R236, R9 ;  /* 0x0000000900ec7308 */ /* 0x0004e20000000800 */
[----:B------:R-:W-:-:S04]  /*63d0*/  FMNMX.FTZ R8, R98, R8, !PT ;  /* 0x0000000862087209 */ /* 0x000fc80007810000 */
[----:B------:R-:W-:-:S04]  /*63e0*/  FMNMX.FTZ R8, R100, R8, !PT ;  /* 0x0000000864087209 */ /* 0x000fc80007810000 */
[----:B------:R-:W-:-:S04]  /*63f0*/  FMNMX.FTZ R8, R140, R8, !PT ;  /* 0x000000088c087209 */ /* 0x000fc80007810000 */
[----:B------:R-:W-:Y:S01]  /*6400*/  FMNMX.FTZ R3, R141, R8, !PT ;  /* 0x000000088d037209 */ /* 0x000fe20007810000 */
[--C-:B--2---:R-:W-:Y:S01]  /*6410*/  FFMA.FTZ R9, R57, c[0x0][0x2d0], -R6.reuse ;  /* 0x0000b40039097a23 */ /* 0x104fe20000010806 */
[----:B------:R-:W-:Y:S02]  /*6420*/  FMNMX.FTZ R8, R68, R69, !PT ;  /* 0x0000004544087209 */ /* 0x000fe40007810000 */
[----:B------:R-:W-:Y:S01]  /*6430*/  FMNMX.FTZ R0, R142, R3, !PT ;  /* 0x000000038e007209 */ /* 0x000fe20007810000 */
[----:B------:R-:W-:Y:S01]  /*6440*/  MUFU.EX2 R244, R9 ;  /* 0x0000000900f47308 */ /* 0x000fe20000000800 */
[----:B------:R-:W-:Y:S01]  /*6450*/  FMNMX.FTZ R3, R73, R8, !PT ;  /* 0x0000000849037209 */ /* 0x000fe20007810000 */
[----:B------:R-:W-:Y:S01]  /*6460*/  FFMA.FTZ R8, R58, c[0x0][0x2d0], -R6 ;  /* 0x0000b4003a087a23 */ /* 0x000fe20000010806 */
[----:B------:R-:W-:Y:S02]  /*6470*/  FMNMX.FTZ R0, R143, R0, !PT ;  /* 0x000000008f007209 */ /* 0x000fe40007810000 */
[----:B------:R-:W-:-:S02]  /*6480*/  FMNMX.FTZ R3, R74, R3, !PT ;  /* 0x000000034a037209 */ /* 0x000fc40007810000 */
[----:B------:R-:W-:Y:S01]  /*6490*/  FMNMX.FTZ R0, R161, R0, !PT ;  /* 0x00000000a1007209 */ /* 0x000fe20007810000 */
[----:B------:R2:W4:Y:S01]  /*64a0*/  MUFU.EX2 R243, R8 ;  /* 0x0000000800f37308 */ /* 0x0005220000000800 */
[----:B------:R-:W-:Y:S02]  /*64b0*/  FMNMX.FTZ R3, R124, R3, !PT ;  /* 0x000000037c037209 */ /* 0x000fe40007810000 */
[----:B------:R-:W-:Y:S02]  /*64c0*/  FMNMX.FTZ R0, R162, R0, !PT ;  /* 0x00000000a2007209 */ /* 0x000fe40007810000 */
[----:B------:R-:W-:Y:S02]  /*64d0*/  FMNMX.FTZ R3, R125, R3, !PT ;  /* 0x000000037d037209 */ /* 0x000fe40007810000 */
[----:B------:R-:W-:Y:S02]  /*64e0*/  FMNMX.FTZ R0, R164, R0, !PT ;  /* 0x00000000a4007209 */ /* 0x000fe40007810000 */
[----:B------:R-:W-:-:S02]  /*64f0*/  FMNMX.FTZ R3, R126, R3, !PT ;  /* 0x000000037e037209 */ /* 0x000fc40007810000 */
[----:B------:R-:W-:Y:S02]  /*6500*/  FMNMX.FTZ R0, R165, R0, !PT ;  /* 0x00000000a5007209 */ /* 0x000fe40007810000 */
[----:B------:R-:W-:Y:S01]  /*6510*/  FMNMX.FTZ R2, R127, R3, !PT ;  /* 0x000000037f027209 */ /* 0x000fe20007810000 */
[----:B------:R-:W-:Y:S01]  /*6520*/  FFMA.FTZ R3, R84, c[0x0][0x2d0], -R7 ;  /* 0x0000b40054037a23 */ /* 0x000fe20000010807 */
[----:B------:R-:W-:Y:S01]  /*6530*/  FMNMX.FTZ R0, R179, R0, !PT ;  /* 0x00000000b3007209 */ /* 0x000fe20007810000 */
[----:B--2---:R-:W-:Y:S01]  /*6540*/  FFMA.FTZ R8, R59, c[0x0][0x2d0], -R6 ;  /* 0x0000b4003b087a23 */ /* 0x004fe20000010806 */
[----:B------:R-:W-:Y:S01]  /*6550*/  FMNMX.FTZ R2, R152, R2, !PT ;  /* 0x0000000298027209 */ /* 0x000fe20007810000 */
[----:B------:R2:W-:Y:S01]  /*6560*/  MUFU.EX2 R198, R3 ;  /* 0x0000000300c67308 */ /* 0x0005e20000000800 */
[----:B------:R-:W-:Y:S01]  /*6570*/  FMNMX.FTZ R0, R178, R0, !PT ;  /* 0x00000000b2007209 */ /* 0x000fe20007810000 */
[----:B------:R-:W-:Y:S01]  /*6580*/  LDSM.16.MT88.4 R56, [R211+0x900] ;  /* 0x00090000d338783b */ /* 0x000fe20000004200 */
[----:B------:R-:W-:-:S02]  /*6590*/  FMNMX.FTZ R2, R153, R2, !PT ;  /* 0x0000000299027209 */ /* 0x000fc40007810000 */
[----:B------:R-:W-:Y:S02]  /*65a0*/  FMNMX.FTZ R0, R177, R0, !PT ;  /* 0x00000000b1007209 */ /* 0x000fe40007810000 */
[----:B---3--:R-:W-:Y:S01]  /*65b0*/  F2FP.PACK_AB R10, R236, R213 ;  /* 0x000000d5ec0a723e */ /* 0x008fe200000000ff */
[----:B------:R3:W1:Y:S01]  /*65c0*/  MUFU.EX2 R208, R8 ;  /* 0x0000000800d07308 */ /* 0x0006620000000800 */
[----:B----4-:R-:W-:Y:S02]  /*65d0*/  F2FP.PACK_AB R9, R243, R244 ;  /* 0x000000f4f309723e */ /* 0x010fe400000000ff */
[----:B--2---:R-:W-:Y:S02]  /*65e0*/  FMNMX.FTZ R3, R154, R2, !PT ;  /* 0x000000029a037209 */ /* 0x004fe40007810000 */
[----:B------:R-:W-:Y:S01]  /*65f0*/  FMNMX.FTZ R2, R180, R0, !PT ;  /* 0x00000000b4027209 */ /* 0x000fe20007810000 */
[----:B------:R-:W-:Y:S01]  /*6600*/  FFMA.FTZ R0, R85, c[0x0][0x2d0], -R7 ;  /* 0x0000b40055007a23 */ /* 0x000fe20000010807 */
[----:B------:R-:W-:Y:S01]  /*6610*/  FMNMX.FTZ R3, R155, R3, !PT ;  /* 0x000000039b037209 */ /* 0x000fe20007810000 */
[----:B------:R-:W-:Y:S01]  /*6620*/  LDSM.16.MT88.4 R84, [R209+0x900] ;  /* 0x00090000d154783b */ /* 0x000fe20000004200 */
[----:B------:R-:W-:Y:S01]  /*6630*/  FMNMX.FTZ R2, R188, R2, !PT ;  /* 0x00000002bc027209 */ /* 0x000fe20007810000 */
[----:B------:R2:W4:Y:S01]  /*6640*/  MUFU.EX2 R242, R0 ;  /* 0x0000000000f27308 */ /* 0x0005220000000800 */
[----:B------:R-:W-:-:S02]  /*6650*/  FMNMX.FTZ R3, R173, R3, !PT ;  /* 0x00000003ad037209 */ /* 0x000fc40007810000 */
[----:B------:R-:W-:Y:S02]  /*6660*/  FMNMX.FTZ R2, R189, R2, !PT ;  /* 0x00000002bd027209 */ /* 0x000fe40007810000 */
[----:B------:R-:W-:Y:S02]  /*6670*/  FMNMX.FTZ R3, R174, R3, !PT ;  /* 0x00000003ae037209 */ /* 0x000fe40007810000 */
[----:B---3--:R-:W-:Y:S02]  /*6680*/  F2FP.PACK_AB R8, R205, R207 ;  /* 0x000000cfcd08723e */ /* 0x008fe400000000ff */
[----:B------:R-:W-:Y:S02]  /*6690*/  FMNMX.FTZ R3, R175, R3, !PT ;  /* 0x00000003af037209 */ /* 0x000fe40007810000 */
[----:B-1----:R-:W-:Y:S02]  /*66a0*/  F2FP.PACK_AB R11, R239, R208 ;  /* 0x000000d0ef0b723e */ /* 0x002fe400000000ff */
[----:B------:R-:W-:Y:S01]  /*66b0*/  FMNMX.FTZ R3, R176, R3, !PT ;  /* 0x00000003b0037209 */ /* 0x000fe20007810000 */
[----:B--2---:R-:W-:-:S03]  /*66c0*/  FFMA.FTZ R0, R93, c[0x0][0x2d0], -R7 ;  /* 0x0000b4005d007a23 */ /* 0x004fc60000010807 */
[----:B------:R-:W-:Y:S01]  /*66d0*/  FMNMX.FTZ R3, R183, R3, !PT ;  /* 0x00000003b7037209 */ /* 0x000fe20007810000 */
[----:B------:R-:W-:Y:S01]  /*66e0*/  HMMA.16816.F32 R32, R8, R52, RZ ;  /* 0x000000340820723c */ /* 0x000fe200000018ff */
[----:B----4-:R-:W-:Y:S01]  /*66f0*/  F2FP.PACK_AB R12, R242, R198 ;  /* 0x000000c6f20c723e */ /* 0x010fe200000000ff */
[----:B------:R1:W-:Y:S01]  /*6700*/  MUFU.EX2 R245, R0 ;  /* 0x0000000000f57308 */ /* 0x0003e20000000800 */
[----:B------:R-:W-:-:S04]  /*6710*/  FMNMX.FTZ R3, R182, R3, !PT ;  /* 0x00000003b6037209 */ /* 0x000fc80007810000 */
[----:B------:R-:W-:Y:S01]  /*6720*/  FMNMX.FTZ R3, R181, R3, !PT ;  /* 0x00000003b5037209 */ /* 0x000fe20007810000 */
[----:B------:R-:W-:Y:S03]  /*6730*/  HMMA.16816.F32 R28, R8, R76, RZ ;  /* 0x0000004c081c723c */ /* 0x000fe600000018ff */
[----:B------:R-:W-:-:S04]  /*6740*/  FMNMX.FTZ R3, R160, R3, !PT ;  /* 0x00000003a0037209 */ /* 0x000fc80007810000 */
[----:B------:R-:W-:Y:S01]  /*6750*/  FMNMX.FTZ R3, R163, R3, !PT ;  /* 0x00000003a3037209 */ /* 0x000fe20007810000 */
[C---:B------:R-:W-:Y:S01]  /*6760*/  HMMA.16816.F32 R24, R8.reuse, R80, RZ ;  /* 0x000000500818723c */ /* 0x040fe200000018ff */
[----:B-1----:R-:W-:Y:S01]  /*6770*/  FMNMX.FTZ R0, R193, R2, !PT ;  /* 0x00000002c1007209 */ /* 0x002fe20007810000 */
[----:B------:R-:W-:Y:S01]  /*6780*/  FFMA.FTZ R2, R96, c[0x0][0x2d0], -R7 ;  /* 0x0000b40060027a23 */ /* 0x000fe20000010807 */
[----:B------:R-:W-:Y:S02]  /*6790*/  FMNMX.FTZ R3, R168, R3, !PT ;  /* 0x00000003a8037209 */ /* 0x000fe40007810000 */
[----:B------:R-:W-:Y:S01]  /*67a0*/  FMNMX.FTZ R0, R194, R0, !PT ;  /* 0x00000000c2007209 */ /* 0x000fe20007810000 */
[----:B------:R1:W2:Y:S01]  /*67b0*/  MUFU.EX2 R237, R2 ;  /* 0x0000000200ed7308 */ /* 0x0002a20000000800 */
[----:B------:R-:W-:Y:S01]  /*67c0*/  FMNMX.FTZ R3, R169, R3, !PT ;  /* 0x00000003a9037209 */ /* 0x000fe20007810000 */
[----:B------:R-:W-:Y:S01]  /*67d0*/  HMMA.16816.F32 R16, R8, R88, RZ ;  /* 0x000000580810723c */ /* 0x000fe200000018ff */
[----:B------:R-:W-:-:S02]  /*67e0*/  FMNMX.FTZ R0, R195, R0, !PT ;  /* 0x00000000c3007209 */ /* 0x000fc40007810000 */
[----:B------:R-:W-:Y:S02]  /*67f0*/  FMNMX.FTZ R3, R170, R3, !PT ;  /* 0x00000003aa037209 */ /* 0x000fe40007810000 */
[----:B------:R-:W-:-:S03]  /*6800*/  FMNMX.FTZ R0, R196, R0, !PT ;  /* 0x00000000c4007209 */ /* 0x000fc60007810000 */
[----:B------:R-:W3:Y:S01]  /*6810*/  SHFL.BFLY PT, R5, R3, 0x2, 0x1f ;  /* 0x0c401f0003057f89 */ /* 0x000ee200000e0000 */
[----:B------:R-:W-:Y:S01]  /*6820*/  FMNMX.FTZ R0, R200, R0, !PT ;  /* 0x00000000c8007209 */ /* 0x000fe20007810000 */
[----:B------:R-:W-:Y:S03]  /*6830*/  HMMA.16816.F32 R20, R8, R54, RZ ;  /* 0x000000360814723c */ /* 0x000fe600000018ff */
[----:B------:R-:W-:Y:S01]  /*6840*/  FMNMX.FTZ R0, R197, R0, !PT ;  /* 0x00000000c5007209 */ /* 0x000fe20007810000 */
[----:B-1----:R-:W-:Y:S01]  /*6850*/  FFMA.FTZ R2, R62, c[0x0][0x2d0], -R6 ;  /* 0x0000b4003e027a23 */ /* 0x002fe20000010806 */
[----:B--2---:R-:W-:-:S03]  /*6860*/  F2FP.PACK_AB R14, R237, R245 ;  /* 0x000000f5ed0e723e */ /* 0x004fc600000000ff */
[----:B------:R-:W1:Y:S01]  /*6870*/  SHFL.BFLY PT, R4, R0, 0x2, 0x1f ;  /* 0x0c401f0000047f89 */ /* 0x000e6200000e0000 */
[----:B------:R2:W-:Y:S01]  /*6880*/  MUFU.EX2 R199, R2 ;  /* 0x0000000200c77308 */ /* 0x0005e20000000800 */
[C---:B------:R-:W-:Y:S08]  /*6890*/  HMMA.16816.F32 R36, R8.reuse, R78, RZ ;  /* 0x0000004e0824723c */ /* 0x040ff000000018ff */
[----:B------:R-:W-:Y:S01]  /*68a0*/  HMMA.16816.F32 R40, R8, R82, RZ ;  /* 0x000000520828723c */ /* 0x000fe200000018ff */
[----:B---3--:R-:W-:Y:S01]  /*68b0*/  FMNMX.FTZ R3, R3, R5, !PT ;  /* 0x0000000503037209 */ /* 0x008fe20007810000 */
[----:B--2---:R-:W-:-:S06]  /*68c0*/  FFMA.FTZ R2, R63, c[0x0][0x2d0], -R6 ;  /* 0x0000b4003f027a23 */ /* 0x004fcc0000010806 */
[----:B------:R-:W-:Y:S01]  /*68d0*/  HMMA.16816.F32 R8, R8, R90, RZ ;  /* 0x0000005a0808723c */ /* 0x000fe200000018ff */
[----:B------:R-:W2:Y:S01]  /*68e0*/  SHFL.BFLY PT, R5, R3, 0x1, 0x1f ;  /* 0x0c201f0003057f89 */ /* 0x000ea200000e0000 */
[----:B------:R3:W4:Y:S03]  /*68f0*/  MUFU.EX2 R232, R2 ;  /* 0x0000000200e87308 */ /* 0x0007260000000800 */
[----:B------:R-:W-:Y:S01]  /*6900*/  LDSM.16.MT88.4 R60, [R210+0x900] ;  /* 0x00090000d23c783b */ /* 0x000fe20000004200 */
[----:B-1----:R-:W-:-:S05]  /*6910*/  FMNMX.FTZ R0, R0, R4, !PT ;  /* 0x0000000400007209 */ /* 0x002fca0007810000 */
[----:B------:R-:W1:Y:S01]  /*6920*/  SHFL.BFLY PT, R4, R0, 0x1, 0x1f ;  /* 0x0c201f0000047f89 */ /* 0x000e6200000e0000 */
[--C-:B---3--:R-:W-:Y:S01]  /*6930*/  FFMA.FTZ R2, R66, c[0x0][0x2d0], -R6.reuse ;  /* 0x0000b40042027a23 */ /* 0x108fe20000010806 */
[----:B----4-:R-:W-:Y:S02]  /*6940*/  F2FP.PACK_AB R13, R232, R199 ;  /* 0x000000c7e80d723e */ /* 0x010fe400000000ff */
[----:B------:R-:W3:Y:S01]  /*6950*/  LDSM.16.MT88.4 R64, [R212+0x900] ;  /* 0x00090000d440783b */ /* 0x000ee20000004200 */
[----:B------:R4:W-:Y:S01]  /*6960*/  MUFU.EX2 R116, R2 ;  /* 0x0000000200747308 */ /* 0x0009e20000000800 */
[----:B--2---:R-:W-:Y:S01]  /*6970*/  FMNMX.FTZ R3, R5, R3, !PT ;  /* 0x0000000305037209 */ /* 0x004fe20007810000 */
[--C-:B----4-:R-:W-:Y:S01]  /*6980*/  FFMA.FTZ R2, R70, c[0x0][0x2d0], -R6.reuse ;  /* 0x0000b40046027a23 */ /* 0x110fe20000010806 */
[----:B-1----:R-:W-:Y:S01]  /*6990*/  FMNMX.FTZ R70, R0, R4, !PT ;  /* 0x0000000400467209 */ /* 0x002fe20007810000 */
[----:B------:R-:W-:-:S04]  /*69a0*/  FFMA.FTZ R0, R102, c[0x0][0x2d0], -R6 ;  /* 0x0000b40066007a23 */ /* 0x000fc80000010806 */
[----:B------:R1:W2:Y:S01]  /*69b0*/  MUFU.EX2 R204, R2 ;  /* 0x0000000200cc7308 */ /* 0x0002a20000000800 */
[----:B------:R-:W-:-:S07]  /*69c0*/  FSETP.NEU.FTZ.AND P0, PT, R70, -INF , PT ;  /* 0xff8000004600780b */ /* 0x000fce0003f1d000 */
[----:B------:R4:W-:Y:S01]  /*69d0*/  MUFU.EX2 R206, R0 ;  /* 0x0000000000ce7308 */ /* 0x0009e20000000800 */
[----:B-1----:R-:W-:Y:S01]  /*69e0*/  FFMA.FTZ R2, R105, c[0x0][0x2d0], -R7 ;  /* 0x0000b40069027a23 */ /* 0x002fe20000010807 */
[----:B--2---:R-:W-:-:S06]  /*69f0*/  F2FP.PACK_AB R15, R204, R116 ;  /* 0x00000074cc0f723e */ /* 0x004fcc00000000ff */
[----:B------:R1:W-:Y:S01]  /*6a00*/  MUFU.EX2 R241, R2 ;  /* 0x0000000200f17308 */ /* 0x0003e20000000800 */
[----:B----4-:R-:W-:Y:S01]  /*6a10*/  FFMA.FTZ R0, R104, c[0x0][0x2d0], -R6 ;  /* 0x0000b40068007a23 */ /* 0x010fe20000010806 */
[C---:B------:R-:W-:Y:S06]  /*6a20*/  HMMA.16816.F32 R48, R12.reuse, R84, R32 ;  /* 0x000000540c30723c */ /* 0x040fec0000001820 */
[----:B------:R-:W-:Y:S02]  /*6a30*/  MUFU.EX2 R234, R0 ;  /* 0x0000000000ea7308 */ /* 0x000fe40000000800 */
[----:B---3--:R-:W-:Y:S01]  /*6a40*/  HMMA.16816.F32 R44, R12, R64, R28 ;  /* 0x000000400c2c723c */ /* 0x008fe2000000181c */
[----:B-1----:R-:W-:-:S05]  /*6a50*/  FFMA.FTZ R2, R106, c[0x0][0x2d0], -R7 ;  /* 0x0000b4006a027a23 */ /* 0x002fca0000010807 */
[----:B------:R1:W2:Y:S02]  /*6a60*/  MUFU.EX2 R191, R2 ;  /* 0x0000000200bf7308 */ /* 0x0002a40000000800 */
[C---:B------:R-:W-:Y:S08]  /*6a70*/  HMMA.16816.F32 R32, R12.reuse, R60, R24 ;  /* 0x0000003c0c20723c */ /* 0x040ff00000001818 */
[----:B------:R-:W-:Y:S01]  /*6a80*/  HMMA.16816.F32 R28, R12, R56, R16 ;  /* 0x000000380c1c723c */ /* 0x000fe20000001810 */
[----:B-1----:R-:W-:-:S07]  /*6a90*/  FFMA.FTZ R2, R107, c[0x0][0x2d0], -R7 ;  /* 0x0000b4006b027a23 */ /* 0x002fce0000010807 */
[C---:B------:R-:W-:Y:S01]  /*6aa0*/  HMMA.16816.F32 R24, R12.reuse, R86, R20 ;  /* 0x000000560c18723c */ /* 0x040fe20000001814 */
[----:B------:R1:W-:Y:S07]  /*6ab0*/  MUFU.EX2 R109, R2 ;  /* 0x00000002006d7308 */ /* 0x0003ee0000000800 */
[C---:B------:R-:W-:Y:S08]  /*6ac0*/  HMMA.16816.F32 R20, R12.reuse, R66, R36 ;  /* 0x000000420c14723c */ /* 0x040ff00000001824 */
[----:B------:R-:W-:Y:S01]  /*6ad0*/  HMMA.16816.F32 R16, R12, R62, R40 ;  /* 0x0000003e0c10723c */ /* 0x000fe20000001828 */
[----:B-1----:R-:W-:-:S04]  /*6ae0*/  FFMA.FTZ R2, R108, c[0x0][0x2d0], -R7 ;  /* 0x0000b4006c027a23 */ /* 0x002fc80000010807 */
[----:B------:R1:W-:Y:S03]  /*6af0*/  MUFU.EX2 R231, R2 ;  /* 0x0000000200e77308 */ /* 0x0003e60000000800 */
[----:B------:R-:W-:Y:S07]  /*6b00*/  HMMA.16816.F32 R12, R12, R58, R8 ;  /* 0x0000003a0c0c723c */ /* 0x000fee0000001808 */
[----:B--2---:R-:W-:-:S02]  /*6b10*/  F2FP.PACK_AB R8, R191, R241 ;  /* 0x000000f1bf08723e */ /* 0x004fc400000000ff */
[----:B------:R-:W-:Y:S01]  /*6b20*/  F2FP.PACK_AB R11, R234, R206 ;  /* 0x000000ceea0b723e */ /* 0x000fe200000000ff */
[----:B-1----:R-:W-:-:S04]  /*6b30*/  FFMA.FTZ R2, R95, c[0x0][0x2d0], -R6 ;  /* 0x0000b4005f027a23 */ /* 0x002fc80000010806 */
[----:B------:R1:W-:Y:S02]  /*6b40*/  MUFU.EX2 R240, R2 ;  /* 0x0000000200f07308 */ /* 0x0003e40000000800 */
[----:B-1----:R-:W-:-:S06]  /*6b50*/  FFMA.FTZ R2, R99, c[0x0][0x2d0], -R6 ;  /* 0x0000b40063027a23 */ /* 0x002fcc0000010806 */
[----:B------:R1:W2:Y:S02]  /*6b60*/  MUFU.EX2 R190, R2 ;  /* 0x0000000200be7308 */ /* 0x0002a40000000800 */
[----:B-1----:R-:W-:Y:S01]  /*6b70*/  FMUL.FTZ R2, R70, c[0x0][0x2d0] ;  /* 0x0000b40046027a20 */ /* 0x002fe20000410000 */
[----:B--2---:R-:W-:-:S04]  /*6b80*/  F2FP.PACK_AB R9, R190, R240 ;  /* 0x000000f0be09723e */ /* 0x004fc800000000ff */
[----:B------:R-:W-:Y:S02]  /*6b90*/  FSEL R2, R2, RZ, P0 ;  /* 0x000000ff02027208 */ /* 0x000fe40000000000 */
[----:B------:R-:W-:-:S03]  /*6ba0*/  FSETP.NEU.FTZ.AND P0, PT, R3, -INF , PT ;  /* 0xff8000000300780b */ /* 0x000fc60003f1d000 */
[--C-:B------:R-:W-:Y:S02]  /*6bb0*/  FFMA.FTZ R0, R75, c[0x0][0x2d0], -R2.reuse ;  /* 0x0000b4004b007a23 */ /* 0x100fe40000010802 */
[----:B------:R-:W-:Y:S02]  /*6bc0*/  FFMA.FTZ R4, R100, c[0x0][0x2d0], -R2 ;  /* 0x0000b40064047a23 */ /* 0x000fe40000010802 */
[----:B------:R1:W-:Y:S01]  /*6bd0*/  MUFU.EX2 R214, R0 ;  /* 0x0000000000d67308 */ /* 0x0003e20000000800 */
[----:B------:R-:W-:-:S05]  /*6be0*/  IMAD.MOV.U32 R75, RZ, RZ, R109 ;  /* 0x000000ffff4b7224 */ /* 0x000fca00078e006d */
[----:B------:R-:W-:Y:S02]  /*6bf0*/  F2FP.PACK_AB R10, R231, R75 ;  /* 0x0000004be70a723e */ /* 0x000fe400000000ff */
[----:B------:R-:W-:Y:S05]  /*6c00*/  MUFU.EX2 R159, R4 ;  /* 0x00000004009f7308 */ /* 0x000fea0000000800 */
[----:B------:R-:W-:Y:S01]  /*6c10*/  HMMA.16816.F32 R108, R8, R128, R44 ;  /* 0x00000080086c723c */ /* 0x000fe2000000182c */
[----:B-1----:R-:W-:-:S04]  /*6c20*/  FFMA.FTZ R0, R92, c[0x0][0x2d0], -R2 ;  /* 0x0000b4005c007a23 */ /* 0x002fc80000010802 */
[----:B------:R1:W2:Y:S03]  /*6c30*/  MUFU.EX2 R215, R0 ;  /* 0x0000000000d77308 */ /* 0x0002a60000000800 */
[C---:B------:R-:W-:Y:S08]  /*6c40*/  HMMA.16816.F32 R104, R8.reuse, R120, R48 ;  /* 0x000000780868723c */ /* 0x040ff00000001830 */
[----:B------:R-:W-:Y:S01]  /*6c50*/  HMMA.16816.F32 R112, R8, R132, R32 ;  /* 0x000000840870723c */ /* 0x000fe20000001820 */
[----:B-1----:R-:W-:-:S07]  /*6c60*/  FFMA.FTZ R0, R98, c[0x0][0x2d0], -R2 ;  /* 0x0000b40062007a23 */ /* 0x002fce0000010802 */
[C---:B------:R-:W-:Y:S01]  /*6c70*/  HMMA.16816.F32 R44, R8.reuse, R122, R24 ;  /* 0x0000007a082c723c */ /* 0x040fe20000001818 */
[----:B------:R1:W3:Y:S07]  /*6c80*/  MUFU.EX2 R235, R0 ;  /* 0x0000000000eb7308 */ /* 0x0002ee0000000800 */
[C---:B------:R-:W-:Y:S08]  /*6c90*/  HMMA.16816.F32 R92, R8.reuse, R130, R20 ;  /* 0x00000082085c723c */ /* 0x040ff00000001814 */
[----:B------:R-:W-:Y:S01]  /*6ca0*/  HMMA.16816.F32 R96, R8, R134, R16 ;  /* 0x000000860860723c */ /* 0x000fe20000001810 */
[----:B-1----:R-:W-:-:S05]  /*6cb0*/  FMUL.FTZ R0, R3, c[0x0][0x2d0] ;  /* 0x0000b40003007a20 */ /* 0x002fca0000410000 */
[----:B------:R-:W-:Y:S02]  /*6cc0*/  FSEL R0, R0, RZ, P0 ;  /* 0x000000ff00007208 */ /* 0x000fe40000000000 */
[----:B------:R-:W-:Y:S03]  /*6cd0*/  HMMA.16816.F32 R100, R8, R138, R12 ;  /* 0x0000008a0864723c */ /* 0x000fe6000000180c */
[----:B------:R-:W-:-:S04]  /*6ce0*/  FFMA.FTZ R4, R68, c[0x0][0x2d0], -R0 ;  /* 0x0000b40044047a23 */ /* 0x000fc80000010800 */
[----:B------:R1:W-:Y:S02]  /*6cf0*/  MUFU.EX2 R238, R4 ;  /* 0x0000000400ee7308 */ /* 0x0003e40000000800 */
[----:B-1----:R-:W-:Y:S02]  /*6d00*/  FFMA.FTZ R4, R69, c[0x0][0x2d0], -R0 ;  /* 0x0000b40045047a23 */ /* 0x002fe40000010800 */
[----:B------:R-:W-:-:S04]  /*6d10*/  IMAD.MOV.U32 R69, RZ, RZ, R116 ;  /* 0x000000ffff457224 */ /* 0x000fc800078e0074 */
[----:B------:R1:W4:Y:S01]  /*6d20*/  MUFU.EX2 R217, R4 ;  /* 0x0000000400d97308 */ /* 0x0003220000000800 */
[----:B------:R-:W-:Y:S07]  /*6d30*/  HMMA.16816.F32 R116, R8, R136, R28 ;  /* 0x000000880874723c */ /* 0x000fee000000181c */
[----:B--2---:R-:W-:Y:S02]  /*6d40*/  F2FP.PACK_AB R8, R215, R214 ;  /* 0x000000d6d708723e */ /* 0x004fe400000000ff */
[----:B---3--:R-:W-:Y:S01]  /*6d50*/  F2FP.PACK_AB R10, R159, R235 ;  /* 0x000000eb9f0a723e */ /* 0x008fe200000000ff */
[----:B-1----:R-:W-:Y:S01]  /*6d60*/  FFMA.FTZ R4, R73, c[0x0][0x2d0], -R0 ;  /* 0x0000b40049047a23 */ /* 0x002fe20000010800 */
[----:B----4-:R-:W-:-:S03]  /*6d70*/  F2FP.PACK_AB R9, R217, R238 ;  /* 0x000000eed909723e */ /* 0x010fc600000000ff */
[----:B------:R1:W-:Y:S02]  /*6d80*/  MUFU.EX2 R230, R4 ;  /* 0x0000000400e67308 */ /* 0x0003e40000000800 */
[----:B-1----:R-:W-:Y:S02]  /*6d90*/  FFMA.FTZ R4, R74, c[0x0][0x2d0], -R0 ;  /* 0x0000b4004a047a23 */ /* 0x002fe40000010800 */
[----:B------:R-:W-:-:S04]  /*6da0*/  IMAD.MOV.U32 R74, RZ, RZ, R236 ;  /* 0x000000ffff4a7224 */ /* 0x000fc800078e00ec */
[----:B------:R1:W2:Y:S02]  /*6db0*/  MUFU.EX2 R68, R4 ;  /* 0x0000000400447308 */ /* 0x0002a40000000800 */
[----:B-1----:R-:W-:Y:S01]  /*6dc0*/  FFMA.FTZ R4, R140, c[0x0][0x2d0], -R2 ;  /* 0x0000b4008c047a23 */ /* 0x002fe20000010802 */
[----:B--2---:R-:W-:-:S05]  /*6dd0*/  F2FP.PACK_AB R11, R68, R230 ;  /* 0x000000e6440b723e */ /* 0x004fca00000000ff */
[----:B------:R1:W-:Y:S02]  /*6de0*/  MUFU.EX2 R216, R4 ;  /* 0x0000000400d87308 */ /* 0x0003e40000000800 */
[C---:B------:R-:W-:Y:S07]  /*6df0*/  HMMA.16816.F32 R16, R8.reuse, R80, RZ ;  /* 0x000000500810723c */ /* 0x040fee00000018ff */
[----:B------:R-:W-:Y:S01]  /*6e00*/  MOV R80, R245 ;  /* 0x000000f500507202 */ /* 0x000fe20000000f00 */
[----:B------:R-:W-:Y:S01]  /*6e10*/  HMMA.16816.F32 R28, R8, R52, RZ ;  /* 0x00000034081c723c */ /* 0x000fe200000018ff */
[----:B-1----:R-:W-:-:S04]  /*6e20*/  FFMA.FTZ R4, R141, c[0x0][0x2d0], -R2 ;  /* 0x0000b4008d047a23 */ /* 0x002fc80000010802 */
[----:B------:R1:W-:Y:S03]  /*6e30*/  MUFU.EX2 R252, R4 ;  /* 0x0000000400fc7308 */ /* 0x0003e60000000800 */
[C---:B------:R-:W-:Y:S07]  /*6e40*/  HMMA.16816.F32 R32, R8.reuse, R82, RZ ;  /* 0x000000520820723c */ /* 0x040fee00000018ff */
[----:B------:R-:W-:Y:S01]  /*6e50*/  IMAD.MOV.U32 R82, RZ, RZ, R243 ;  /* 0x000000ffff527224 */ /* 0x000fe200078e00f3 */
[----:B------:R-:W-:Y:S01]  /*6e60*/  HMMA.16816.F32 R40, R8, R54, RZ ;  /* 0x000000360828723c */ /* 0x000fe200000018ff */
[----:B------:R-:W2:Y:S01]  /*6e70*/  LDSM.16.MT88.4 R52, [R209+0x1900] ;  /* 0x00190000d134783b */ /* 0x000ea20000004200 */
[----:B-1----:R-:W-:-:S06]  /*6e80*/  FFMA.FTZ R4, R142, c[0x0][0x2d0], -R2 ;  /* 0x0000b4008e047a23 */ /* 0x002fcc0000010802 */
[C---:B------:R-:W-:Y:S01]  /*6e90*/  HMMA.16816.F32 R24, R8.reuse, R76, RZ ;  /* 0x0000004c0818723c */ /* 0x040fe200000018ff */
[----:B------:R1:W3:Y:S07]  /*6ea0*/  MUFU.EX2 R5, R4 ;  /* 0x0000000400057308 */ /* 0x0002ee0000000800 */
[C---:B------:R-:W-:Y:S08]  /*6eb0*/  HMMA.16816.F32 R36, R8.reuse, R78, RZ ;  /* 0x0000004e0824723c */ /* 0x040ff000000018ff */
[----:B------:R-:W-:Y:S01]  /*6ec0*/  HMMA.16816.F32 R12, R8, R88, RZ ;  /* 0x00000058080c723c */ /* 0x000fe200000018ff */
[----:B-1----:R-:W-:-:S02]  /*6ed0*/  FFMA.FTZ R4, R143, c[0x0][0x2d0], -R2 ;  /* 0x0000b4008f047a23 */ /* 0x002fc40000010802 */
[----:B---3--:R-:W-:Y:S02]  /*6ee0*/  IMAD.MOV.U32 R83, RZ, RZ, R5 ;  /* 0x000000ffff537224 */ /* 0x008fe400078e0005 */
[----:B------:R1:W3:Y:S03]  /*6ef0*/  MUFU.EX2 R236, R4 ;  /* 0x0000000400ec7308 */ /* 0x0002e60000000800 */
[----:B------:R-:W-:Y:S01]  /*6f00*/  HMMA.16816.F32 R20, R8, R90, RZ ;  /* 0x0000005a0814723c */ /* 0x000fe200000018ff */
[----:B------:R-:W-:-:S06]  /*6f10*/  IMAD.MOV.U32 R5, RZ, RZ, R244 ;  /* 0x000000ffff057224 */ /* 0x000fcc00078e00f4 */
[----:B------:R-:W-:Y:S01]  /*6f20*/  F2FP.PACK_AB R8, R252, R216 ;  /* 0x000000d8fc08723e */ /* 0x000fe200000000ff */
        /* <DEDUP_REMOVED lines=11> */
[----:B---3--:R-:W-:-:S05]  /*6fe0*/  F2FP.PACK_AB R11, R250, R251 ;  /* 0x000000fbfa0b723e */ /* 0x008fca00000000ff */
[----:B------:R1:W-:Y:S02]  /*6ff0*/  MUFU.EX2 R81, R4 ;  /* 0x0000000400517308 */ /* 0x0003e40000000800 */
[C---:B------:R-:W-:Y:S07]  /*7000*/  HMMA.16816.F32 R76, R8.reuse, R84, R28 ;  /* 0x00000054084c723c */ /* 0x040fee000000181c */
[----:B------:R-:W-:Y:S01]  /*7010*/  IMAD.MOV.U32 R31, RZ, RZ, R241 ;  /* 0x000000ffff1f7224 */ /* 0x000fe200078e00f1 */
[----:B------:R-:W-:Y:S01]  /*7020*/  HMMA.16816.F32 R140, R8, R60, R16 ;  /* 0x0000003c088c723c */ /* 0x000fe20000001810 */
[----:B------:R-:W-:Y:S01]  /*7030*/  MOV R30, R159 ;  /* 0x0000009f001e7202 */ /* 0x000fe20000000f00 */
[----:B------:R-:W-:-:S02]  /*7040*/  IMAD.MOV.U32 R29, RZ, RZ, R240 ;  /* 0x000000ffff1d7224 */ /* 0x000fc400078e00f0 */
[----:B-1----:R-:W-:-:S03]  /*7050*/  FFMA.FTZ R4, R149, c[0x0][0x2d0], -R7 ;  /* 0x0000b40095047a23 */ /* 0x002fc60000010807 */
[----:B------:R-:W-:Y:S01]  /*7060*/  IMAD.MOV.U32 R19, RZ, RZ, R242 ;  /* 0x000000ffff137224 */ /* 0x000fe200078e00f2 */
[----:B------:R1:W-:Y:S01]  /*7070*/  MUFU.EX2 R73, R4 ;  /* 0x0000000400497308 */ /* 0x0003e20000000800 */
[C---:B------:R-:W-:Y:S08]  /*7080*/  HMMA.16816.F32 R124, R8.reuse, R64, R24 ;  /* 0x00000040087c723c */ /* 0x040ff00000001818 */
[----:B------:R-:W-:Y:S01]  /*7090*/  HMMA.16816.F32 R84, R8, R86, R40 ;  /* 0x000000560854723c */ /* 0x000fe20000001828 */
[----:B-1----:R-:W-:-:S07]  /*70a0*/  FFMA.FTZ R4, R150, c[0x0][0x2d0], -R7 ;  /* 0x0000b40096047a23 */ /* 0x002fce0000010807 */
[C---:B------:R-:W-:Y:S01]  /*70b0*/  HMMA.16816.F32 R64, R8.reuse, R66, R36 ;  /* 0x000000420840723c */ /* 0x040fe20000001824 */
[----:B------:R1:W3:Y:S07]  /*70c0*/  MUFU.EX2 R48, R4 ;  /* 0x0000000400307308 */ /* 0x0002ee0000000800 */
[----:B------:R-:W-:Y:S01]  /*70d0*/  HMMA.16816.F32 R88, R8, R62, R32 ;  /* 0x0000003e0858723c */ /* 0x000fe20000001820 */
[----:B------:R-:W-:Y:S01]  /*70e0*/  LDSM.16.MT88.4 R60, [R209+0x2100] ;  /* 0x00210000d13c783b */ /* 0x000fe20000004200 */
[----:B-1----:R-:W-:Y:S01]  /*70f0*/  FFMA.FTZ R4, R151, c[0x0][0x2d0], -R7 ;  /* 0x0000b40097047a23 */ /* 0x002fe20000010807 */
[----:B---3--:R-:W-:-:S05]  /*7100*/  MOV R18, R48 ;  /* 0x0000003000127202 */ /* 0x008fca0000000f00 */
[----:B------:R-:W-:Y:S01]  /*7110*/  HMMA.16816.F32 R148, R8, R56, R12 ;  /* 0x000000380894723c */ /* 0x000fe2000000180c */
[----:B------:R-:W-:Y:S01]  /*7120*/  LDSM.16.MT88.4 R48, [R212+0x1900] ;  /* 0x00190000d430783b */ /* 0x000fe20000004200 */
[----:B------:R1:W-:Y:S02]  /*7130*/  MUFU.EX2 R249, R4 ;  /* 0x0000000400f97308 */ /* 0x0003e40000000800 */
[----:B-1----:R-:W-:-:S06]  /*7140*/  FFMA.FTZ R4, R156, c[0x0][0x2d0], -R7 ;  /* 0x0000b4009c047a23 */ /* 0x002fcc0000010807 */
[----:B------:R1:W-:Y:S02]  /*7150*/  MUFU.EX2 R246, R4 ;  /* 0x0000000400f67308 */ /* 0x0003e40000000800 */
[----:B-1----:R-:W-:-:S06]  /*7160*/  FFMA.FTZ R4, R144, c[0x0][0x2d0], -R6 ;  /* 0x0000b40090047a23 */ /* 0x002fcc0000010806 */
[----:B------:R1:W-:Y:S02]  /*7170*/  MUFU.EX2 R245, R4 ;  /* 0x0000000400f57308 */ /* 0x0003e40000000800 */
[----:B-1----:R-:W-:-:S06]  /*7180*/  FFMA.FTZ R4, R146, c[0x0][0x2d0], -R6 ;  /* 0x0000b40092047a23 */ /* 0x002fcc0000010806 */
[----:B------:R1:W3:Y:S02]  /*7190*/  MUFU.EX2 R244, R4 ;  /* 0x0000000400f47308 */ /* 0x0002e40000000800 */
[----:B-1----:R-:W-:-:S06]  /*71a0*/  FFMA.FTZ R4, R145, c[0x0][0x2d0], -R6 ;  /* 0x0000b40091047a23 */ /* 0x002fcc0000010806 */
[----:B------:R1:W-:Y:S02]  /*71b0*/  MUFU.EX2 R241, R4 ;  /* 0x0000000400f17308 */ /* 0x0003e40000000800 */
[----:B-1----:R-:W-:Y:S02]  /*71c0*/  FFMA.FTZ R4, R147, c[0x0][0x2d0], -R6 ;  /* 0x0000b40093047a23 */ /* 0x002fe40000010806 */
[----:B------:R-:W1:Y:S04]  /*71d0*/  LDSM.16.MT88.4 R144, [R210+0x1900] ;  /* 0x00190000d290783b */ /* 0x000e680000004200 */
[----:B------:R4:W1:Y:S02]  /*71e0*/  MUFU.EX2 R243, R4 ;  /* 0x0000000400f37308 */ /* 0x0008640000000800 */
[----:B----4-:R-:W-:-:S06]  /*71f0*/  FFMA.FTZ R4, R158, c[0x0][0x2d0], -R7 ;  /* 0x0000b4009e047a23 */ /* 0x010fcc0000010807 */
[----:B------:R4:W1:Y:S02]  /*7200*/  MUFU.EX2 R242, R4 ;  /* 0x0000000400f27308 */ /* 0x0008640000000800 */
[----:B----4-:R-:W-:Y:S02]  /*7210*/  FFMA.FTZ R4, R157, c[0x0][0x2d0], -R7 ;  /* 0x0000b4009d047a23 */ /* 0x010fe40000010807 */
[----:B------:R-:W-:Y:S01]  /*7220*/  HMMA.16816.F32 R156, R8, R58, R20 ;  /* 0x0000003a089c723c */ /* 0x000fe20000001814 */
[----:B------:R-:W4:Y:S03]  /*7230*/  LDSM.16.MT88.4 R56, [R211+0x1900] ;  /* 0x00190000d338783b */ /* 0x000f260000004200 */
[----:B------:R2:W-:Y:S03]  /*7240*/  MUFU.EX2 R240, R4 ;  /* 0x0000000400f07308 */ /* 0x0005e60000000800 */
[----:B------:R-:W-:-:S02]  /*7250*/  F2FP.PACK_AB R8, R73, R81 ;  /* 0x000000514908723e */ /* 0x000fc400000000ff */
[----:B---3--:R-:W-:Y:S02]  /*7260*/  F2FP.PACK_AB R9, R244, R245 ;  /* 0x000000f5f409723e */ /* 0x008fe400000000ff */
[----:B------:R-:W-:Y:S02]  /*7270*/  F2FP.PACK_AB R10, R249, R18 ;  /* 0x00000012f90a723e */ /* 0x000fe400000000ff */
[----:B-1----:R-:W-:Y:S01]  /*7280*/  F2FP.PACK_AB R11, R243, R241 ;  /* 0x000000f1f30b723e */ /* 0x002fe200000000ff */
[----:B--2---:R-:W-:-:S06]  /*7290*/  FFMA.FTZ R4, R184, c[0x0][0x2d0], -R7 ;  /* 0x0000b400b8047a23 */ /* 0x004fcc0000010807 */
[----:B------:R-:W-:Y:S01]  /*72a0*/  HMMA.16816.F32 R40, R8, R52, R104 ;  /* 0x000000340828723c */ /* 0x000fe20000001868 */
[----:B------:R-:W-:-:S06]  /*72b0*/  IMAD.MOV.U32 R184, RZ, RZ, R82 ;  /* 0x000000ffffb87224 */ /* 0x000fcc00078e0052 */
[----:B------:R-:W-:Y:S01]  /*72c0*/  MOV R104, R239 ;  /* 0x000000ef00687202 */ /* 0x000fe20000000f00 */
[C---:B------:R-:W-:Y:S01]  /*72d0*/  HMMA.16816.F32 R24, R8.reuse, R144, R112 ;  /* 0x000000900818723c */ /* 0x040fe20000001870 */
[----:B------:R1:W-:Y:S01]  /*72e0*/  MUFU.EX2 R239, R4 ;  /* 0x0000000400ef7308 */ /* 0x0003e20000000800 */
[----:B------:R-:W-:Y:S02]  /*72f0*/  IMAD.MOV.U32 R107, RZ, RZ, R29 ;  /* 0x000000ffff6b7224 */ /* 0x000fe400078e001d */
[----:B------:R-:W-:Y:S02]  /*7300*/  IMAD.MOV.U32 R106, RZ, RZ, R30 ;  /* 0x000000ffff6a7224 */ /* 0x000fe400078e001e */
[----:B------:R-:W-:Y:S01]  /*7310*/  IMAD.MOV.U32 R105, RZ, RZ, R31 ;  /* 0x000000ffff697224 */ /* 0x000fe200078e001f */
[----:B------:R-:W-:Y:S01]  /*7320*/  MOV R115, R18 ;  /* 0x0000001200737202 */ /* 0x000fe20000000f00 */
[----:B------:R-:W-:Y:S01]  /*7330*/  IMAD.MOV.U32 R112, RZ, RZ, R235 ;  /* 0x000000ffff707224 */ /* 0x000fe200078e00eb */
[----:B------:R-:W-:Y:S01]  /*7340*/  HMMA.16816.F32 R20, R8, R146, R96 ;  /* 0x000000920814723c */ /* 0x000fe20000001860 */
[----:B------:R-:W-:Y:S01]  /*7350*/  MOV R114, R83 ;  /* 0x0000005300727202 */ /* 0x000fe20000000f00 */
[----:B------:R-:W-:-:S05]  /*7360*/  IMAD.MOV.U32 R113, RZ, RZ, R80 ;  /* 0x000000ffff717224 */ /* 0x000fca00078e0050 */
[----:B------:R-:W-:Y:S01]  /*7370*/  IMAD.MOV.U32 R98, RZ, RZ, R234 ;  /* 0x000000ffff627224 */ /* 0x000fe200078e00ea */
[----:B------:R-:W-:Y:S01]  /*7380*/  MOV R96, R231 ;  /* 0x000000e700607202 */ /* 0x000fe20000000f00 */
[----:B-1----:R-:W-:Y:S01]  /*7390*/  FFMA.FTZ R4, R166, c[0x0][0x2d0], -R6 ;  /* 0x0000b400a6047a23 */ /* 0x002fe20000010806 */
[C---:B------:R-:W-:Y:S01]  /*73a0*/  HMMA.16816.F32 R36, R8.reuse, R54, R44 ;  /* 0x000000360824723c */ /* 0x040fe2000000182c */
[----:B------:R-:W-:Y:S01]  /*73b0*/  IMAD.MOV.U32 R166, RZ, RZ, R238 ;  /* 0x000000ffffa67224 */ /* 0x000fe200078e00ee */
[----:B------:R-:W-:Y:S01]  /*73c0*/  MOV R99, R81 ;  /* 0x0000005100637202 */ /* 0x000fe20000000f00 */
[----:B------:R1:W-:Y:S01]  /*73d0*/  MUFU.EX2 R238, R4 ;  /* 0x0000000400ee7308 */ /* 0x0003e20000000800 */
[----:B------:R-:W-:Y:S01]  /*73e0*/  IMAD.MOV.U32 R97, RZ, RZ, R232 ;  /* 0x000000ffff617224 */ /* 0x000fe200078e00e8 */
[----:B------:R-:W2:Y:S02]  /*73f0*/  LDSM.16.MT88.4 R80, [R212+0x2100] ;  /* 0x00210000d450783b */ /* 0x000ea40000004200 */
[----:B------:R-:W-:Y:S01]  /*7400*/  IMAD.MOV.U32 R47, RZ, RZ, R19 ;  /* 0x000000ffff2f7224 */ /* 0x000fe200078e0013 */
[C---:B------:R-:W-:Y:S01]  /*7410*/  HMMA.16816.F32 R28, R8.reuse, R50, R92 ;  /* 0x00000032081c723c */ /* 0x040fe2000000185c */
[----:B------:R-:W3:Y:S07]  /*7420*/  LDSM.16.MT88.4 R92, [R210+0x2100] ;  /* 0x00210000d25c783b */ /* 0x000eee0000004200 */
[----:B----4-:R-:W-:Y:S01]  /*7430*/  HMMA.16816.F32 R16, R8, R56, R116 ;  /* 0x000000380810723c */ /* 0x010fe20000001874 */
[----:B-1----:R-:W-:-:S02]  /*7440*/  FFMA.FTZ R4, R167, c[0x0][0x2d0], -R6 ;  /* 0x0000b400a7047a23 */ /* 0x002fc40000010806 */
[----:B------:R-:W-:Y:S02]  /*7450*/  IMAD.MOV.U32 R167, RZ, RZ, R237 ;  /* 0x000000ffffa77224 */ /* 0x000fe400078e00ed */
[----:B------:R1:W4:Y:S02]  /*7460*/  MUFU.EX2 R237, R4 ;  /* 0x0000000400ed7308 */ /* 0x0003240000000800 */
[----:B------:R-:W-:Y:S01]  /*7470*/  MOV R118, R204 ;  /* 0x000000cc00767202 */ /* 0x000fe20000000f00 */
[----:B------:R-:W-:Y:S01]  /*7480*/  HMMA.16816.F32 R12, R8, R58, R100 ;  /* 0x0000003a080c723c */ /* 0x000fe20000001864 */
[----:B------:R-:W2:Y:S01]  /*7490*/  LDSM.16.MT88.4 R100, [R211+0x2100] ;  /* 0x00210000d364783b */ /* 0x000ea20000004200 */
[----:B------:R-:W-:Y:S01]  /*74a0*/  IMAD.MOV.U32 R116, RZ, RZ, R5 ;  /* 0x000000ffff747224 */ /* 0x000fe200078e0005 */
[----:B------:R-:W-:Y:S01]  /*74b0*/  MOV R117, R75 ;  /* 0x0000004b00757202 */ /* 0x000fe20000000f00 */
[----:B------:R-:W-:Y:S02]  /*74c0*/  IMAD.MOV.U32 R5, RZ, RZ, R198 ;  /* 0x000000ffff057224 */ /* 0x000fe400078e00c6 */
[----:B------:R-:W-:-:S02]  /*74d0*/  IMAD.MOV.U32 R119, RZ, RZ, R199 ;  /* 0x000000ffff777224 */ /* 0x000fc400078e00c7 */
[----:B------:R-:W-:Y:S01]  /*74e0*/  HMMA.16816.F32 R32, R8, R48, R108 ;  /* 0x000000300820723c */ /* 0x000fe2000000186c */
[----:B-1----:R-:W-:-:S06]  /*74f0*/  FFMA.FTZ R4, R171, c[0x0][0x2d0], -R6 ;  /* 0x0000b400ab047a23 */ /* 0x002fcc0000010806 */
[----:B------:R-:W-:Y:S01]  /*7500*/  F2FP.PACK_AB R8, R242, R246 ;  /* 0x000000f6f208723e */ /* 0x000fe200000000ff */
[----:B------:R-:W-:Y:S01]  /*7510*/  IMAD.MOV.U32 R171, RZ, RZ, R236 ;  /* 0x000000ffffab7224 */ /* 0x000fe200078e00ec */
[----:B----4-:R-:W-:Y:S01]  /*7520*/  F2FP.PACK_AB R9, R237, R238 ;  /* 0x000000eeed09723e */ /* 0x010fe200000000ff */
[----:B------:R1:W-:Y:S01]  /*7530*/  MUFU.EX2 R236, R4 ;  /* 0x0000000400ec7308 */ /* 0x0003e20000000800 */
[----:B------:R-:W-:Y:S01]  /*7540*/  F2FP.PACK_AB R10, R239, R240 ;  /* 0x000000f0ef0a723e */ /* 0x000fe200000000ff */
[----:B-1----:R-:W-:-:S06]  /*7550*/  FFMA.FTZ R4, R172, c[0x0][0x2d0], -R6 ;  /* 0x0000b400ac047a23 */ /* 0x002fcc0000010806 */
[----:B------:R1:W4:Y:S02]  /*7560*/  MUFU.EX2 R235, R4 ;  /* 0x0000000400eb7308 */ /* 0x0003240000000800 */
[----:B-1----:R-:W-:Y:S01]  /*7570*/  FFMA.FTZ R4, R161, c[0x0][0x2d0], -R2 ;  /* 0x0000b400a1047a23 */ /* 0x002fe20000010802 */
[----:B----4-:R-:W-:Y:S01]  /*7580*/  F2FP.PACK_AB R11, R235, R236 ;  /* 0x000000eceb0b723e */ /* 0x010fe200000000ff */
[----:B------:R-:W-:-:S04]  /*7590*/  IMAD.MOV.U32 R161, RZ, RZ, R205 ;  /* 0x000000ffffa17224 */ /* 0x000fc800078e00cd */
[----:B------:R1:W-:Y:S02]  /*75a0*/  MUFU.EX2 R234, R4 ;  /* 0x0000000400ea7308 */ /* 0x0003e40000000800 */
[C---:B------:R-:W-:Y:S08]  /*75b0*/  HMMA.16816.F32 R40, R8.reuse, R60, R40 ;  /* 0x0000003c0828723c */ /* 0x040ff00000001828 */
[----:B------:R-:W-:Y:S01]  /*75c0*/  HMMA.16816.F32 R36, R8, R62, R36 ;  /* 0x0000003e0824723c */ /* 0x000fe20000001824 */
[----:B-1----:R-:W-:-:S02]  /*75d0*/  FFMA.FTZ R4, R162, c[0x0][0x2d0], -R2 ;  /* 0x0000b400a2047a23 */ /* 0x002fc40000010802 */
[----:B------:R-:W-:Y:S02]  /*75e0*/  IMAD.MOV.U32 R162, RZ, RZ, R207 ;  /* 0x000000ffffa27224 */ /* 0x000fe400078e00cf */
[----:B------:R1:W4:Y:S03]  /*75f0*/  MUFU.EX2 R232, R4 ;  /* 0x0000000400e87308 */ /* 0x0003260000000800 */
[C---:B--2---:R-:W-:Y:S08]  /*7600*/  HMMA.16816.F32 R32, R8.reuse, R80, R32 ;  /* 0x000000500820723c */ /* 0x044ff00000001820 */
[----:B------:R-:W-:Y:S01]  /*7610*/  HMMA.16816.F32 R28, R8, R82, R28 ;  /* 0x00000052081c723c */ /* 0x000fe2000000181c */
[----:B-1----:R-:W-:-:S07]  /*7620*/  FFMA.FTZ R4, R164, c[0x0][0x2d0], -R2 ;  /* 0x0000b400a4047a23 */ /* 0x002fce0000010802 */
[C---:B---3--:R-:W-:Y:S01]  /*7630*/  HMMA.16816.F32 R24, R8.reuse, R92, R24 ;  /* 0x0000005c0818723c */ /* 0x048fe20000001818 */
[----:B------:R-:W-:Y:S02]  /*7640*/  IMAD.MOV.U32 R164, RZ, RZ, R230 ;  /* 0x000000ffffa47224 */ /* 0x000fe400078e00e6 */
[----:B------:R1:W-:Y:S05]  /*7650*/  MUFU.EX2 R230, R4 ;  /* 0x0000000400e67308 */ /* 0x0003ea0000000800 */
[C---:B------:R-:W-:Y:S08]  /*7660*/  HMMA.16816.F32 R20, R8.reuse, R94, R20 ;  /* 0x0000005e0814723c */ /* 0x040ff00000001814 */
[----:B------:R-:W-:Y:S01]  /*7670*/  HMMA.16816.F32 R16, R8, R100, R16 ;  /* 0x000000640810723c */ /* 0x000fe20000001810 */
[----:B-1----:R-:W-:-:S02]  /*7680*/  FFMA.FTZ R4, R165, c[0x0][0x2d0], -R2 ;  /* 0x0000b400a5047a23 */ /* 0x002fc40000010802 */
[----:B------:R-:W-:Y:S02]  /*7690*/  IMAD.MOV.U32 R165, RZ, RZ, R206 ;  /* 0x000000ffffa57224 */ /* 0x000fe400078e00ce */
[----:B------:R1:W2:Y:S03]  /*76a0*/  MUFU.EX2 R231, R4 ;  /* 0x0000000400e77308 */ /* 0x0002a60000000800 */
[----:B------:R-:W-:Y:S07]  /*76b0*/  HMMA.16816.F32 R12, R8, R102, R12 ;  /* 0x00000066080c723c */ /* 0x000fee000000180c */
[----:B----4-:R-:W-:Y:S01]  /*76c0*/  F2FP.PACK_AB R8, R232, R234 ;  /* 0x000000eae808723e */ /* 0x010fe200000000ff */
[----:B-1----:R-:W-:Y:S01]  /*76d0*/  FFMA.FTZ R4, R152, c[0x0][0x2d0], -R0 ;  /* 0x0000b40098047a23 */ /* 0x002fe20000010800 */
[----:B--2---:R-:W-:Y:S01]  /*76e0*/  F2FP.PACK_AB R10, R231, R230 ;  /* 0x000000e6e70a723e */ /* 0x004fe200000000ff */
[----:B------:R-:W-:-:S02]  /*76f0*/  IMAD.MOV.U32 R152, RZ, RZ, R184 ;  /* 0x000000ffff987224 */ /* 0x000fc400078e00b8 */
[----:B------:R1:W-:Y:S02]  /*7700*/  MUFU.EX2 R206, R4 ;  /* 0x0000000400ce7308 */ /* 0x0003e40000000800 */
[----:B-1----:R-:W-:Y:S01]  /*7710*/  FFMA.FTZ R4, R153, c[0x0][0x2d0], -R0 ;  /* 0x0000b40099047a23 */ /* 0x002fe20000010800 */
[----:B------:R-:W-:-:S05]  /*7720*/  MOV R153, R47 ;  /* 0x0000002f00997202 */ /* 0x000fca0000000f00 */
[----:B------:R1:W2:Y:S02]  /*7730*/  MUFU.EX2 R207, R4 ;  /* 0x0000000400cf7308 */ /* 0x0002a40000000800 */
[----:B-1----:R-:W-:Y:S01]  /*7740*/  FFMA.FTZ R4, R154, c[0x0][0x2d0], -R0 ;  /* 0x0000b4009a047a23 */ /* 0x002fe20000010800 */
[----:B------:R-:W-:Y:S02]  /*7750*/  MOV R154, R191 ;  /* 0x000000bf009a7202 */ /* 0x000fe40000000f00 */
[----:B--2---:R-:W-:-:S03]  /*7760*/  F2FP.PACK_AB R9, R207, R206 ;  /* 0x000000cecf09723e */ /* 0x004fc600000000ff */
[----:B------:R1:W-:Y:S02]  /*7770*/  MUFU.EX2 R205, R4 ;  /* 0x0000000400cd7308 */ /* 0x0003e40000000800 */
[----:B-1----:R-:W-:Y:S02]  /*7780*/  FFMA.FTZ R4, R155, c[0x0][0x2d0], -R0 ;  /* 0x0000b4009b047a23 */ /* 0x002fe40000010800 */
[----:B------:R-:W-:-:S04]  /*7790*/  IMAD.MOV.U32 R155, RZ, RZ, R190 ;  /* 0x000000ffff9b7224 */ /* 0x000fc800078e00be */
[----:B------:R1:W2:Y:S02]  /*77a0*/  MUFU.EX2 R204, R4 ;  /* 0x0000000400cc7308 */ /* 0x0002a40000000800 */
[----:B-1----:R-:W-:Y:S01]  /*77b0*/  FFMA.FTZ R4, R227, c[0x0][0x2d0], -R7 ;  /* 0x0000b400e3047a23 */ /* 0x002fe20000010807 */
[----:B--2---:R-:W-:-:S05]  /*77c0*/  F2FP.PACK_AB R11, R204, R205 ;  /* 0x000000cdcc0b723e */ /* 0x004fca00000000ff */
[----:B------:R1:W-:Y:S02]  /*77d0*/  MUFU.EX2 R190, R4 ;  /* 0x0000000400be7308 */ /* 0x0003e40000000800 */
[C---:B------:R-:W-:Y:S08]  /*77e0*/  HMMA.16816.F32 R44, R8.reuse, R122, R84 ;  /* 0x0000007a082c723c */ /* 0x040ff00000001854 */
[----:B------:R-:W-:Y:S01]  /*77f0*/  HMMA.16816.F32 R140, R8, R132, R140 ;  /* 0x00000084088c723c */ /* 0x000fe2000000188c */
[----:B-1----:R-:W-:Y:S01]  /*7800*/  FFMA.FTZ R4, R203, c[0x0][0x2d0], -R7 ;  /* 0x0000b400cb047a23 */ /* 0x002fe20000010807 */
[----:B------:R-:W-:-:S03]  /*7810*/  MOV R203, R73 ;  /* 0x0000004900cb7202 */ /* 0x000fc60000000f00 */
[----:B------:R1:W-:Y:S03]  /*7820*/  MUFU.EX2 R198, R4 ;  /* 0x0000000400c67308 */ /* 0x0003e60000000800 */
[C---:B------:R-:W-:Y:S07]  /*7830*/  HMMA.16816.F32 R84, R8.reuse, R136, R148 ;  /* 0x000000880854723c */ /* 0x040fee0000001894 */
[----:B------:R-:W-:Y:S01]  /*7840*/  IMAD.MOV.U32 R150, RZ, RZ, R167 ;  /* 0x000000ffff967224 */ /* 0x000fe200078e00a7 */
[----:B------:R-:W-:Y:S01]  /*7850*/  HMMA.16816.F32 R124, R8, R128, R124 ;  /* 0x00000080087c723c */ /* 0x000fe2000000187c */
[----:B------:R-:W-:Y:S01]  /*7860*/  MOV R151, R166 ;  /* 0x000000a600977202 */ /* 0x000fe20000000f00 */
[----:B-1----:R-:W-:-:S06]  /*7870*/  FFMA.FTZ R4, R202, c[0x0][0x2d0], -R7 ;  /* 0x0000b400ca047a23 */ /* 0x002fcc0000010807 */
[C---:B------:R-:W-:Y:S01]  /*7880*/  HMMA.16816.F32 R64, R8.reuse, R130, R64 ;  /* 0x000000820840723c */ /* 0x040fe20000001840 */
[----:B------:R-:W-:Y:S01]  /*7890*/  FFMA.FTZ R7, R201, c[0x0][0x2d0], -R7 ;  /* 0x0000b400c9077a23 */ /* 0x000fe20000010807 */
[----:B------:R-:W-:Y:S01]  /*78a0*/  LDSM.16.MT88.4 R128, [R212+0x2900] ;  /* 0x00290000d480783b */ /* 0x000fe20000004200 */
[----:B------:R1:W-:Y:S01]  /*78b0*/  MUFU.EX2 R199, R4 ;  /* 0x0000000400c77308 */ /* 0x0003e20000000800 */
[----:B------:R-:W-:Y:S02]  /*78c0*/  IMAD.MOV.U32 R202, RZ, RZ, R68 ;  /* 0x000000ffffca7224 */ /* 0x000fe400078e0044 */
[----:B------:R-:W-:Y:S02]  /*78d0*/  IMAD.MOV.U32 R201, RZ, RZ, R69 ;  /* 0x000000ffffc97224 */ /* 0x000fe400078e0045 */
[C---:B------:R-:W-:Y:S03]  /*78e0*/  HMMA.16816.F32 R88, R8.reuse, R134, R88 ;  /* 0x000000860858723c */ /* 0x040fe60000001858 */
[----:B------:R-:W2:Y:S04]  /*78f0*/  MUFU.EX2 R191, R7 ;  /* 0x0000000700bf7308 */ /* 0x000ea80000000800 */
[----:B------:R-:W-:Y:S01]  /*7900*/  IMAD.MOV.U32 R135, RZ, RZ, R74 ;  /* 0x000000ffff877224 */ /* 0x000fe200078e004a */
[----:B------:R-:W-:Y:S01]  /*7910*/  HMMA.16816.F32 R108, R8, R120, R76 ;  /* 0x00000078086c723c */ /* 0x000fe2000000184c */
[----:B------:R-:W-:Y:S01]  /*7920*/  LDSM.16.MT88.4 R76, [R210+0x2900] ;  /* 0x00290000d24c783b */ /* 0x000fe20000004200 */
[----:B------:R-:W-:-:S02]  /*7930*/  IMAD.MOV.U32 R134, RZ, RZ, R107 ;  /* 0x000000ffff867224 */ /* 0x000fc400078e006b */
[----:B-1----:R-:W-:Y:S02]  /*7940*/  FFMA.FTZ R4, R192, c[0x0][0x2d0], -R6 ;  /* 0x0000b400c0047a23 */ /* 0x002fe40000010806 */
[----:B------:R-:W-:Y:S02]  /*7950*/  IMAD.MOV.U32 R192, RZ, RZ, R105 ;  /* 0x000000ffffc07224 */ /* 0x000fe400078e0069 */
[----:B------:R1:W-:Y:S01]  /*7960*/  MUFU.EX2 R184, R4 ;  /* 0x0000000400b87308 */ /* 0x0003e20000000800 */
[----:B------:R-:W-:Y:S01]  /*7970*/  HMMA.16816.F32 R156, R8, R138, R156 ;  /* 0x0000008a089c723c */ /* 0x000fe2000000189c */
[----:B------:R-:W-:Y:S01]  /*7980*/  IMAD.MOV.U32 R136, RZ, RZ, R192 ;  /* 0x000000ffff887224 */ /* 0x000fe200078e00c0 */
[----:B--2---:R-:W-:Y:S02]  /*7990*/  F2FP.PACK_AB R166, R191, R199 ;  /* 0x000000c7bfa6723e */ /* 0x004fe400000000ff */
[----:B------:R-:W-:-:S04]  /*79a0*/  MOV R7, R106 ;  /* 0x0000006a00077202 */ /* 0x000fc80000000f00 */
[----:B------:R-:W-:Y:S01]  /*79b0*/  MOV R137, R7 ;  /* 0x0000000700897202 */ /* 0x000fe20000000f00 */
[----:B-1----:R-:W-:-:S04]  /*79c0*/  FFMA.FTZ R4, R187, c[0x0][0x2d0], -R6 ;  /* 0x0000b400bb047a23 */ /* 0x002fc80000010806 */
[----:B------:R1:W-:Y:S02]  /*79d0*/  MUFU.EX2 R187, R4 ;  /* 0x0000000400bb7308 */ /* 0x0003e40000000800 */
[--C-:B-1----:R-:W-:Y:S02]  /*79e0*/  FFMA.FTZ R4, R186, c[0x0][0x2d0], -R6.reuse ;  /* 0x0000b400ba047a23 */ /* 0x102fe40000010806 */
[----:B------:R-:W-:-:S04]  /*79f0*/  FFMA.FTZ R6, R185, c[0x0][0x2d0], -R6 ;  /* 0x0000b400b9067a23 */ /* 0x000fc80000010806 */
[----:B------:R1:W-:Y:S01]  /*7a00*/  MUFU.EX2 R186, R4 ;  /* 0x0000000400ba7308 */ /* 0x0003e20000000800 */
[----:B------:R-:W-:-:S07]  /*7a10*/  IMAD.MOV.U32 R185, RZ, RZ, R104 ;  /* 0x000000ffffb97224 */ /* 0x000fce00078e0068 */
[----:B------:R-:W2:Y:S01]  /*7a20*/  MUFU.EX2 R172, R6 ;  /* 0x0000000600ac7308 */ /* 0x000ea20000000800 */
[----:B-1----:R-:W-:Y:S01]  /*7a30*/  FFMA.FTZ R4, R179, c[0x0][0x2d0], -R2 ;  /* 0x0000b400b3047a23 */ /* 0x002fe20000010802 */
[----:B------:R-:W-:Y:S01]  /*7a40*/  MOV R179, R151 ;  /* 0x0000009700b37202 */ /* 0x000fe20000000f00 */
[----:B------:R-:W-:-:S05]  /*7a50*/  IMAD.MOV.U32 R151, RZ, RZ, R202 ;  /* 0x000000ffff977224 */ /* 0x000fca00078e00ca */
[----:B------:R1:W-:Y:S01]  /*7a60*/  MUFU.EX2 R75, R4 ;  /* 0x00000004004b7308 */ /* 0x0003e20000000800 */
[----:B--2---:R-:W-:Y:S01]  /*7a70*/  F2FP.PACK_AB R167, R172, R186 ;  /* 0x000000baaca7723e */ /* 0x004fe200000000ff */
[----:B------:R-:W-:Y:S02]  /*7a80*/  IMAD.MOV.U32 R6, RZ, RZ, R185 ;  /* 0x000000ffff067224 */ /* 0x000fe400078e00b9 */
[----:B-1----:R-:W-:Y:S02]  /*7a90*/  FFMA.FTZ R4, R178, c[0x0][0x2d0], -R2 ;  /* 0x0000b400b2047a23 */ /* 0x002fe40000010802 */
[----:B------:R-:W-:Y:S01]  /*7aa0*/  IMAD.MOV.U32 R178, RZ, RZ, R155 ;  /* 0x000000ffffb27224 */ /* 0x000fe200078e009b */
[----:B------:R-:W-:Y:S01]  /*7ab0*/  MOV R155, R154 ;  /* 0x0000009a009b7202 */ /* 0x000fe20000000f00 */
[----:B------:R-:W-:Y:S02]  /*7ac0*/  IMAD.MOV.U32 R154, RZ, RZ, R165 ;  /* 0x000000ffff9a7224 */ /* 0x000fe400078e00a5 */
[----:B------:R-:W-:Y:S01]  /*7ad0*/  IMAD.MOV.U32 R165, RZ, RZ, R164 ;  /* 0x000000ffffa57224 */ /* 0x000fe200078e00a4 */
[----:B------:R-:W-:Y:S01]  /*7ae0*/  MOV R164, R96 ;  /* 0x0000006000a47202 */ /* 0x000fe20000000f00 */
[----:B------:R-:W-:-:S02]  /*7af0*/  IMAD.MOV.U32 R96, RZ, RZ, R97 ;  /* 0x000000ffff607224 */ /* 0x000fc400078e0061 */
[----:B------:R-:W-:Y:S01]  /*7b00*/  IMAD.MOV.U32 R97, RZ, RZ, R98 ;  /* 0x000000ffff617224 */ /* 0x000fe200078e0062 */
[----:B------:R-:W-:Y:S01]  /*7b10*/  MOV R98, R99 ;  /* 0x0000006300627202 */ /* 0x000fe20000000f00 */
        /* <DEDUP_REMOVED lines=11> */
[----:B------:R1:W-:Y:S01]  /*7bd0*/  MUFU.EX2 R171, R4 ;  /* 0x0000000400ab7308 */ /* 0x0003e20000000800 */
[----:B------:R-:W-:Y:S01]  /*7be0*/  IMAD.MOV.U32 R149, RZ, RZ, R115 ;  /* 0x000000ffff957224 */ /* 0x000fe200078e0073 */
[----:B------:R-:W-:Y:S01]  /*7bf0*/  MOV R192, R133 ;  /* 0x0000008500c07202 */ /* 0x000fe20000000f00 */
[----:B------:R-:W2:Y:S01]  /*7c00*/  LDSM.16.MT88.4 R112, [R209+0x2900] ;  /* 0x00290000d170783b */ /* 0x000ea20000004200 */
[----:B------:R-:W-:-:S02]  /*7c10*/  IMAD.MOV.U32 R123, RZ, RZ, R97 ;  /* 0x000000ffff7b7224 */ /* 0x000fc400078e0061 */
[----:B------:R-:W-:Y:S02]  /*7c20*/  IMAD.MOV.U32 R122, RZ, RZ, R98 ;  /* 0x000000ffff7a7224 */ /* 0x000fe400078e0062 */
[----:B------:R-:W3:Y:S01]  /*7c30*/  LDSM.16.MT88.4 R96, [R211+0x2900] ;  /* 0x00290000d360783b */ /* 0x000ee20000004200 */
[----:B------:R-:W-:Y:S01]  /*7c40*/  IMAD.MOV.U32 R121, RZ, RZ, R164 ;  /* 0x000000ffff797224 */ /* 0x000fe200078e00a4 */
[----:B------:R-:W-:Y:S01]  /*7c50*/  F2FP.PACK_AB R164, R198, R190 ;  /* 0x000000bec6a4723e */ /* 0x000fe200000000ff */
[----:B------:R-:W-:Y:S01]  /*7c60*/  IMAD.MOV.U32 R185, RZ, RZ, R132 ;  /* 0x000000ffffb97224 */ /* 0x000fe200078e0084 */
[----:B------:R-:W-:Y:S01]  /*7c70*/  MOV R132, R154 ;  /* 0x0000009a00847202 */ /* 0x000fe20000000f00 */
[----:B------:R-:W-:Y:S01]  /*7c80*/  IMAD.MOV.U32 R133, RZ, RZ, R153 ;  /* 0x000000ffff857224 */ /* 0x000fe200078e0099 */
[----:B------:R-:W-:Y:S01]  /*7c90*/  MOV R154, R116 ;  /* 0x00000074009a7202 */ /* 0x000fe20000000f00 */
[----:B------:R-:W-:Y:S02]  /*7ca0*/  IMAD.MOV.U32 R153, RZ, RZ, R117 ;  /* 0x000000ffff997224 */ /* 0x000fe400078e0075 */
[----:B-1----:R-:W-:Y:S01]  /*7cb0*/  FFMA.FTZ R4, R177, c[0x0][0x2d0], -R2 ;  /* 0x0000b400b1047a23 */ /* 0x002fe20000010802 */
[----:B------:R-:W-:Y:S01]  /*7cc0*/  MOV R177, R155 ;  /* 0x0000009b00b17202 */ /* 0x000fe20000000f00 */
[----:B------:R-:W-:Y:S01]  /*7cd0*/  IMAD.MOV.U32 R155, RZ, RZ, R165 ;  /* 0x000000ffff9b7224 */ /* 0x000fe200078e00a5 */
[----:B------:R-:W-:Y:S01]  /*7ce0*/  F2FP.PACK_AB R165, R187, R184 ;  /* 0x000000b8bba5723e */ /* 0x000fe200000000ff */
[----:B------:R1:W-:Y:S01]  /*7cf0*/  MUFU.EX2 R73, R4 ;  /* 0x0000000400497308 */ /* 0x0003e20000000800 */
[----:B------:R-:W-:Y:S01]  /*7d00*/  IMAD.MOV.U32 R202, RZ, RZ, R122 ;  /* 0x000000ffffca7224 */ /* 0x000fe200078e007a */
[----:B------:R-:W-:Y:S01]  /*7d10*/  MOV R9, R133 ;  /* 0x0000008500097202 */ /* 0x000fe20000000f00 */
[----:B------:R-:W-:-:S02]  /*7d20*/  IMAD.MOV.U32 R11, RZ, RZ, R154 ;  /* 0x000000ffff0b7224 */ /* 0x000fc400078e009a */
[----:B-1----:R-:W-:-:S04]  /*7d30*/  FFMA.FTZ R4, R180, c[0x0][0x2d0], -R2 ;  /* 0x0000b400b4047a23 */ /* 0x002fc80000010802 */
[----:B------:R1:W4:Y:S01]  /*7d40*/  MUFU.EX2 R74, R4 ;  /* 0x00000004004a7308 */ /* 0x0003220000000800 */
[----:B--2---:R-:W-:Y:S07]  /*7d50*/  HMMA.16816.F32 R104, R164, R112, R40 ;  /* 0x00000070a468723c */ /* 0x004fee0000001828 */
[----:B------:R-:W-:Y:S01]  /*7d60*/  MOV R42, R148 ;  /* 0x00000094002a7202 */ /* 0x000fe20000000f00 */
[----:B------:R-:W-:Y:S02]  /*7d70*/  IMAD.MOV.U32 R148, RZ, RZ, R134 ;  /* 0x000000ffff947224 */ /* 0x000fe400078e0086 */
[----:B------:R-:W-:-:S02]  /*7d80*/  IMAD.MOV.U32 R134, RZ, RZ, R121 ;  /* 0x000000ffff867224 */ /* 0x000fc400078e0079 */
[----:B------:R-:W-:Y:S01]  /*7d90*/  IMAD.MOV.U32 R43, RZ, RZ, R150 ;  /* 0x000000ffff2b7224 */ /* 0x000fe200078e0096 */
[----:B------:R-:W-:Y:S01]  /*7da0*/  MOV R150, R201 ;  /* 0x000000c900967202 */ /* 0x000fe20000000f00 */
[----:B-1----:R-:W-:Y:S01]  /*7db0*/  FFMA.FTZ R4, R173, c[0x0][0x2d0], -R0 ;  /* 0x0000b400ad047a23 */ /* 0x002fe20000010800 */
[----:B------:R-:W-:Y:S01]  /*7dc0*/  MOV R173, R136 ;  /* 0x0000008800ad7202 */ /* 0x000fe20000000f00 */
[----:B------:R-:W-:Y:S02]  /*7dd0*/  IMAD.MOV.U32 R201, RZ, RZ, R123 ;  /* 0x000000ffffc97224 */ /* 0x000fe400078e007b */
[----:B------:R1:W-:Y:S01]  /*7de0*/  MUFU.EX2 R68, R4 ;  /* 0x0000000400447308 */ /* 0x0003e20000000800 */
[----:B------:R-:W-:Y:S01]  /*7df0*/  HMMA.16816.F32 R120, R164, R128, R32 ;  /* 0x00000080a478723c */ /* 0x000fe20000001820 */
[----:B------:R-:W-:-:S06]  /*7e00*/  IMAD.MOV.U32 R180, RZ, RZ, R148 ;  /* 0x000000ffffb47224 */ /* 0x000fcc00078e0094 */
[----:B------:R-:W-:Y:S01]  /*7e10*/  IMAD.MOV.U32 R33, RZ, RZ, R6 ;  /* 0x000000ffff217224 */ /* 0x000fe200078e0006 */
[----:B----4-:R-:W-:Y:S01]  /*7e20*/  F2FP.PACK_AB R6, R74, R73 ;  /* 0x000000494a06723e */ /* 0x010fe200000000ff */
[----:B------:R-:W-:Y:S01]  /*7e30*/  IMAD.MOV.U32 R34, RZ, RZ, R179 ;  /* 0x000000ffff227224 */ /* 0x000fe200078e00b3 */
[----:B------:R-:W-:Y:S01]  /*7e40*/  MOV R179, R153 ;  /* 0x0000009900b37202 */ /* 0x000fe20000000f00 */
[----:B------:R-:W-:Y:S02]  /*7e50*/  IMAD.MOV.U32 R32, RZ, RZ, R137 ;  /* 0x000000ffff207224 */ /* 0x000fe400078e0089 */
[----:B------:R-:W-:Y:S01]  /*7e60*/  HMMA.16816.F32 R136, R164, R76, R24 ;  /* 0x0000004ca488723c */ /* 0x000fe20000001818 */
[----:B-1----:R-:W-:Y:S02]  /*7e70*/  FFMA.FTZ R4, R174, c[0x0][0x2d0], -R0 ;  /* 0x0000b400ae047a23 */ /* 0x002fe40000010800 */
[----:B------:R-:W-:Y:S02]  /*7e80*/  IMAD.MOV.U32 R174, RZ, RZ, R149 ;  /* 0x000000ffffae7224 */ /* 0x000fe400078e0095 */
[----:B------:R1:W2:Y:S01]  /*7e90*/  MUFU.EX2 R69, R4 ;  /* 0x0000000400457308 */ /* 0x0002a20000000800 */
[----:B------:R-:W-:-:S02]  /*7ea0*/  IMAD.MOV.U32 R149, RZ, RZ, R135 ;  /* 0x000000ffff957224 */ /* 0x000fc400078e0087 */
[----:B------:R-:W-:Y:S02]  /*7eb0*/  IMAD.MOV.U32 R135, RZ, RZ, R155 ;  /* 0x000000ffff877224 */ /* 0x000fe400078e009b */
[----:B------:R-:W-:Y:S01]  /*7ec0*/  IMAD.MOV.U32 R155, RZ, RZ, R152 ;  /* 0x000000ffff9b7224 */ /* 0x000fe200078e0098 */
[----:B------:R-:W-:Y:S01]  /*7ed0*/  MOV R152, R119 ;  /* 0x0000007700987202 */ /* 0x000fe20000000f00 */
[----:B------:R-:W-:Y:S01]  /*7ee0*/  IMAD.MOV.U32 R8, RZ, RZ, R135 ;  /* 0x000000ffff087224 */ /* 0x000fe200078e0087 */
[----:B------:R-:W-:Y:S01]  /*7ef0*/  MOV R35, R149 ;  /* 0x0000009500237202 */ /* 0x000fe20000000f00 */
[----:B------:R-:W-:Y:S02]  /*7f00*/  IMAD.MOV.U32 R10, RZ, RZ, R155 ;  /* 0x000000ffff0a7224 */ /* 0x000fe400078e009b */
[----:B-1----:R-:W-:Y:S02]  /*7f10*/  FFMA.FTZ R4, R175, c[0x0][0x2d0], -R0 ;  /* 0x0000b400af047a23 */ /* 0x002fe40000010800 */
[----:B------:R-:W-:-:S02]  /*7f20*/  IMAD.MOV.U32 R175, RZ, RZ, R118 ;  /* 0x000000ffffaf7224 */ /* 0x000fc400078e0076 */
[----:B------:R1:W-:Y:S01]  /*7f30*/  MUFU.EX2 R41, R4 ;  /* 0x0000000400297308 */ /* 0x0003e20000000800 */
[----:B------:R-:W-:Y:S07]  /*7f40*/  HMMA.16816.F32 R116, R164, R114, R36 ;  /* 0x00000072a474723c */ /* 0x000fee0000001824 */
[----:B------:R-:W-:Y:S01]  /*7f50*/  MOV R37, R185 ;  /* 0x000000b900257202 */ /* 0x000fe20000000f00 */
[----:B------:R-:W-:Y:S01]  /*7f60*/  IMAD.MOV.U32 R38, RZ, RZ, R192 ;  /* 0x000000ffff267224 */ /* 0x000fe200078e00c0 */
[----:B------:R-:W-:Y:S01]  /*7f70*/  MOV R192, R134 ;  /* 0x0000008600c07202 */ /* 0x000fe20000000f00 */
[----:B------:R-:W-:-:S02]  /*7f80*/  IMAD.MOV.U32 R185, RZ, RZ, R132 ;  /* 0x000000ffffb97224 */ /* 0x000fc400078e0084 */
[----:B------:R-:W-:Y:S01]  /*7f90*/  HMMA.16816.F32 R132, R164, R130, R28 ;  /* 0x00000082a484723c */ /* 0x000fe2000000181c */
[----:B------:R-:W-:Y:S02]  /*7fa0*/  IMAD.MOV.U32 R39, RZ, RZ, R7 ;  /* 0x000000ffff277224 */ /* 0x000fe400078e0007 */
[----:B-1----:R-:W-:Y:S02]  /*7fb0*/  FFMA.FTZ R4, R176, c[0x0][0x2d0], -R0 ;  /* 0x0000b400b0047a23 */ /* 0x002fe40000010800 */
[----:B------:R-:W-:Y:S02]  /*7fc0*/  IMAD.MOV.U32 R176, RZ, RZ, R150 ;  /* 0x000000ffffb07224 */ /* 0x000fe400078e0096 */
[----:B------:R1:W4:Y:S01]  /*7fd0*/  MUFU.EX2 R40, R4 ;  /* 0x0000000400287308 */ /* 0x0003220000000800 */
[----:B------:R-:W-:Y:S01]  /*7fe0*/  IMAD.MOV.U32 R31, RZ, RZ, R5 ;  /* 0x000000ffff1f7224 */ /* 0x000fe200078e0005 */
[----:B--2---:R-:W-:Y:S01]  /*7ff0*/  F2FP.PACK_AB R5, R69, R68 ;  /* 0x000000444505723e */ /* 0x004fe200000000ff */
[----:B------:R-:W-:-:S02]  /*8000*/  IMAD.MOV.U32 R36, RZ, RZ, R151 ;  /* 0x000000ffff247224 */ /* 0x000fc400078e0097 */
[----:B------:R-:W-:Y:S01]  /*8010*/  IMAD.MOV.U32 R30, RZ, RZ, R152 ;  /* 0x000000ffff1e7224 */ /* 0x000fe200078e0098 */
[C---:B------:R-:W-:Y:S08]  /*8020*/  HMMA.16816.F32 R148, R164.reuse, R78, R20 ;  /* 0x0000004ea494723c */ /* 0x040ff00000001814 */
[----:B---3--:R-:W-:Y:S01]  /*8030*/  HMMA.16816.F32 R152, R164, R96, R16 ;  /* 0x00000060a498723c */ /* 0x008fe20000001810 */
[----:B-1----:R-:W-:-:S02]  /*8040*/  F2FP.PACK_AB R4, R171, R75 ;  /* 0x0000004bab04723e */ /* 0x002fc400000000ff */
[----:B----4-:R-:W-:-:S05]  /*8050*/  F2FP.PACK_AB R7, R40, R41 ;  /* 0x000000292807723e */ /* 0x010fca00000000ff */
[----:B------:R-:W-:Y:S08]  /*8060*/  HMMA.16816.F32 R164, R164, R98, R12 ;  /* 0x00000062a4a4723c */ /* 0x000ff0000000180c */
[C---:B------:R-:W-:Y:S07]  /*8070*/  HMMA.16816.F32 R12, R4.reuse, R54, R44 ;  /* 0x00000036040c723c */ /* 0x040fee000000182c */
[----:B------:R-:W-:Y:S01]  /*8080*/  IMAD.MOV.U32 R46, RZ, RZ, R8 ;  /* 0x000000ffff2e7224 */ /* 0x000fe200078e0008 */
[----:B------:R-:W-:Y:S01]  /*8090*/  MOV R44, R30 ;  /* 0x0000001e002c7202 */ /* 0x000fe20000000f00 */
[----:B------:R-:W-:Y:S01]  /*80a0*/  FFMA.FTZ R8, R188, c[0x0][0x2d0], -R2 ;  /* 0x0000b400bc087a23 */ /* 0x000fe20000010802 */
[----:B------:R-:W-:Y:S01]  /*80b0*/  HMMA.16816.F32 R124, R4, R48, R124 ;  /* 0x00000030047c723c */ /* 0x000fe2000000187c */
[----:B------:R-:W-:Y:S01]  /*80c0*/  MOV R47, R39 ;  /* 0x00000027002f7202 */ /* 0x000fe20000000f00 */
[----:B------:R-:W-:Y:S01]  /*80d0*/  IMAD.MOV.U32 R54, RZ, RZ, R31 ;  /* 0x000000ffff367224 */ /* 0x000fe200078e001f */
[----:B------:R1:W-:Y:S01]  /*80e0*/  MUFU.EX2 R30, R8 ;  /* 0x00000008001e7308 */ /* 0x0003e20000000800 */
[----:B------:R-:W-:-:S02]  /*80f0*/  IMAD.MOV.U32 R45, RZ, RZ, R9 ;  /* 0x000000ffff2d7224 */ /* 0x000fc400078e0009 */
[----:B------:R-:W-:Y:S01]  /*8100*/  IMAD.MOV.U32 R55, RZ, RZ, R34 ;  /* 0x000000ffff377224 */ /* 0x000fe200078e0022 */
[----:B------:R-:W-:Y:S01]  /*8110*/  MOV R48, R33 ;  /* 0x0000002100307202 */ /* 0x000fe20000000f00 */
[----:B------:R-:W-:Y:S01]  /*8120*/  IMAD.MOV.U32 R49, RZ, RZ, R32 ;  /* 0x000000ffff317224 */ /* 0x000fe200078e0020 */
[C---:B------:R-:W-:Y:S07]  /*8130*/  HMMA.16816.F32 R16, R4.reuse, R50, R64 ;  /* 0x000000320410723c */ /* 0x040fee0000001840 */
[----:B------:R-:W-:Y:S01]  /*8140*/  IMAD.MOV.U32 R67, RZ, RZ, R35 ;  /* 0x000000ffff437224 */ /* 0x000fe200078e0023 */
[----:B------:R-:W-:Y:S01]  /*8150*/  HMMA.16816.F32 R108, R4, R52, R108 ;  /* 0x00000034046c723c */ /* 0x000fe2000000186c */
[----:B------:R-:W-:Y:S01]  /*8160*/  IMAD.MOV.U32 R66, RZ, RZ, R38 ;  /* 0x000000ffff427224 */ /* 0x000fe200078e0026 */
[----:B------:R-:W-:Y:S01]  /*8170*/  MOV R65, R10 ;  /* 0x0000000a00417202 */ /* 0x000fe20000000f00 */
[----:B-1----:R-:W-:Y:S01]  /*8180*/  FFMA.FTZ R8, R189, c[0x0][0x2d0], -R2 ;  /* 0x0000b400bd087a23 */ /* 0x002fe20000010802 */
[----:B------:R-:W-:Y:S01]  /*8190*/  MOV R50, R161 ;  /* 0x000000a100327202 */ /* 0x000fe20000000f00 */
[----:B------:R-:W-:-:S02]  /*81a0*/  IMAD.MOV.U32 R64, RZ, RZ, R11 ;  /* 0x000000ffff407224 */ /* 0x000fc400078e000b */
[----:B------:R1:W-:Y:S01]  /*81b0*/  MUFU.EX2 R32, R8 ;  /* 0x0000000800207308 */ /* 0x0003e20000000800 */
[----:B------:R-:W-:Y:S01]  /*81c0*/  MOV R53, R36 ;  /* 0x0000002400357202 */ /* 0x000fe20000000f00 */
[----:B------:R-:W-:Y:S01]  /*81d0*/  IMAD.MOV.U32 R52, RZ, RZ, R37 ;  /* 0x000000ffff347224 */ /* 0x000fe200078e0025 */
[----:B------:R-:W-:Y:S01]  /*81e0*/  HMMA.16816.F32 R140, R4, R144, R140 ;  /* 0x00000090048c723c */ /* 0x000fe2000000188c */
[----:B------:R-:W-:-:S07]  /*81f0*/  IMAD.MOV.U32 R51, RZ, RZ, R162 ;  /* 0x000000ffff337224 */ /* 0x000fce00078e00a2 */
[----:B------:R-:W-:Y:S01]  /*8200*/  HMMA.16816.F32 R144, R4, R146, R88 ;  /* 0x000000920490723c */ /* 0x000fe20000001858 */
[----:B-1----:R-:W-:-:S07]  /*8210*/  FFMA.FTZ R8, R193, c[0x0][0x2d0], -R2 ;  /* 0x0000b400c1087a23 */ /* 0x002fce0000010802 */
[----:B------:R-:W-:Y:S01]  /*8220*/  HMMA.16816.F32 R20, R4, R56, R84 ;  /* 0x000000380414723c */ /* 0x000fe20000001854 */
[----:B------:R1:W-:Y:S02]  /*8230*/  MUFU.EX2 R35, R8 ;  /* 0x0000000800237308 */ /* 0x0003e40000000800 */
[----:B-1----:R-:W-:-:S06]  /*8240*/  FFMA.FTZ R8, R194, c[0x0][0x2d0], -R2 ;  /* 0x0000b400c2087a23 */ /* 0x002fcc0000010802 */
[----:B------:R1:W-:Y:S02]  /*8250*/  MUFU.EX2 R36, R8 ;  /* 0x0000000800247308 */ /* 0x0003e40000000800 */
[----:B-1----:R-:W-:-:S06]  /*8260*/  FFMA.FTZ R8, R195, c[0x0][0x2d0], -R2 ;  /* 0x0000b400c3087a23 */ /* 0x002fcc0000010802 */
[----:B------:R1:W-:Y:S02]  /*8270*/  MUFU.EX2 R37, R8 ;  /* 0x0000000800257308 */ /* 0x0003e40000000800 */
[----:B-1----:R-:W-:-:S06]  /*8280*/  FFMA.FTZ R8, R196, c[0x0][0x2d0], -R2 ;  /* 0x0000b400c4087a23 */ /* 0x002fcc0000010802 */
[----:B------:R1:W2:Y:S02]  /*8290*/  MUFU.EX2 R39, R8 ;  /* 0x0000000800277308 */ /* 0x0002a40000000800 */
[----:B-1----:R-:W-:-:S06]  /*82a0*/  FFMA.FTZ R8, R183, c[0x0][0x2d0], -R0 ;  /* 0x0000b400b7087a23 */ /* 0x002fcc0000010800 */
[----:B------:R1:W-:Y:S02]  /*82b0*/  MUFU.EX2 R29, R8 ;  /* 0x00000008001d7308 */ /* 0x0003e40000000800 */
[----:B-1----:R-:W-:-:S06]  /*82c0*/  FFMA.FTZ R8, R182, c[0x0][0x2d0], -R0 ;  /* 0x0000b400b6087a23 */ /* 0x002fcc0000010800 */
[----:B------:R1:W3:Y:S02]  /*82d0*/  MUFU.EX2 R31, R8 ;  /* 0x00000008001f7308 */ /* 0x0002e40000000800 */
[----:B-1----:R-:W-:-:S06]  /*82e0*/  FFMA.FTZ R8, R181, c[0x0][0x2d0], -R0 ;  /* 0x0000b400b5087a23 */ /* 0x002fcc0000010800 */
[----:B------:R1:W-:Y:S02]  /*82f0*/  MUFU.EX2 R33, R8 ;  /* 0x0000000800217308 */ /* 0x0003e40000000800 */
[----:B-1----:R-:W-:Y:S01]  /*8300*/  FFMA.FTZ R8, R160, c[0x0][0x2d0], -R0 ;  /* 0x0000b400a0087a23 */ /* 0x002fe20000010800 */
[----:B------:R-:W-:Y:S01]  /*8310*/  UIMAD.WIDE.U32 UR22, UR19, UR4, URZ ;  /* 0x00000004131672a5 */ /* 0x000fe2000f8e003f */
[----:B------:R-:W-:-:S04]  /*8320*/  PLOP3.LUT P0, PT, PT, PT, UP1, 0x40, 0x0 ;  /* 0x000000000000781c */ /* 0x000fc80003f0e818 */
[----:B------:R1:W4:Y:S01]  /*8330*/  MUFU.EX2 R28, R8 ;  /* 0x00000008001c7308 */ /* 0x0003220000000800 */
[----:B--2---:R-:W-:Y:S01]  /*8340*/  F2FP.PACK_AB R160, R39, R37 ;  /* 0x0000002527a0723e */ /* 0x004fe200000000ff */
[--C-:B-1----:R-:W-:Y:S02]  /*8350*/  FFMA.FTZ R8, R200, c[0x0][0x2d0], -R2.reuse ;  /* 0x0000b400c8087a23 */ /* 0x102fe40000010802 */
[----:B------:R-:W-:-:S04]  /*8360*/  FFMA.FTZ R2, R197, c[0x0][0x2d0], -R2 ;  /* 0x0000b400c5027a23 */ /* 0x000fc80000010802 */
[----:B------:R1:W-:Y:S08]  /*8370*/  MUFU.EX2 R38, R8 ;  /* 0x0000000800267308 */ /* 0x0003f00000000800 */
[----:B------:R2:W2:Y:S01]  /*8380*/  MUFU.EX2 R34, R2 ;  /* 0x0000000200227308 */ /* 0x0004a20000000800 */
[----:B-1----:R-:W-:Y:S07]  /*8390*/  HMMA.16816.F32 R8, R4, R58, R156 ;  /* 0x0000003a0408723c */ /* 0x002fee000000189c */
[----:B------:R-:W-:Y:S01]  /*83a0*/  F2FP.PACK_AB R4, R32, R30 ;  /* 0x0000001e2004723e */ /* 0x000fe200000000ff */
[----:B--2---:R-:W-:Y:S01]  /*83b0*/  FFMA.FTZ R2, R163, c[0x0][0x2d0], -R0 ;  /* 0x0000b400a3027a23 */ /* 0x004fe20000010800 */
[----:B------:R-:W-:-:S02]  /*83c0*/  F2FP.PACK_AB R6, R36, R35 ;  /* 0x000000232406723e */ /* 0x000fc400000000ff */
[----:B---3--:R-:W-:Y:S01]  /*83d0*/  F2FP.PACK_AB R5, R31, R29 ;  /* 0x0000001d1f05723e */ /* 0x008fe200000000ff */
[----:B------:R1:W-:Y:S01]  /*83e0*/  MUFU.EX2 R27, R2 ;  /* 0x00000002001b7308 */ /* 0x0003e20000000800 */
[----:B----4-:R-:W-:Y:S01]  /*83f0*/  F2FP.PACK_AB R7, R28, R33 ;  /* 0x000000211c07723e */ /* 0x010fe200000000ff */
[----:B------:R-:W-:Y:S01]  /*8400*/  @UP2 USHF.R.U32.HI UR19, URZ, UR5, UR23 ;  /* 0x000000053f132299 */ /* 0x000fe20008011617 */
[----:B------:R-:W-:-:S05]  /*8410*/  F2FP.PACK_AB R162, R34, R38 ;  /* 0x0000002622a2723e */ /* 0x000fca00000000ff */
[----:B------:R-:W-:Y:S01]  /*8420*/  HMMA.16816.F32 R108, R4, R60, R108 ;  /* 0x0000003c046c723c */ /* 0x000fe2000000186c */
[----:B-1----:R-:W-:-:S07]  /*8430*/  FFMA.FTZ R2, R168, c[0x0][0x2d0], -R0 ;  /* 0x0000b400a8027a23 */ /* 0x002fce0000010800 */
[C---:B------:R-:W-:Y:S01]  /*8440*/  HMMA.16816.F32 R12, R4.reuse, R62, R12 ;  /* 0x0000003e040c723c */ /* 0x040fe2000000180c */
[----:B------:R1:W2:Y:S07]  /*8450*/  MUFU.EX2 R26, R2 ;  /* 0x00000002001a7308 */ /* 0x0002ae0000000800 */
[C---:B------:R-:W-:Y:S08]  /*8460*/  HMMA.16816.F32 R124, R4.reuse, R80, R124 ;  /* 0x00000050047c723c */ /* 0x040ff0000000187c */
[----:B------:R-:W-:Y:S01]  /*8470*/  HMMA.16816.F32 R16, R4, R82, R16 ;  /* 0x000000520410723c */ /* 0x000fe20000001810 */
[--C-:B-1----:R-:W-:Y:S01]  /*8480*/  FFMA.FTZ R2, R169, c[0x0][0x2d0], -R0.reuse ;  /* 0x0000b400a9027a23 */ /* 0x102fe20000010800 */
[----:B--2---:R-:W-:Y:S01]  /*8490*/  F2FP.PACK_AB R161, R26, R27 ;  /* 0x0000001b1aa1723e */ /* 0x004fe200000000ff */
[----:B------:R-:W-:-:S02]  /*84a0*/  FFMA.FTZ R0, R170, c[0x0][0x2d0], -R0 ;  /* 0x0000b400aa007a23 */ /* 0x000fc40000010800 */
[----:B------:R1:W-:Y:S03]  /*84b0*/  MUFU.EX2 R25, R2 ;  /* 0x0000000200197308 */ /* 0x0003e60000000800 */
[C---:B------:R-:W-:Y:S05]  /*84c0*/  HMMA.16816.F32 R140, R4.reuse, R92, R140 ;  /* 0x0000005c048c723c */ /* 0x040fea000000188c */
[----:B------:R2:W3:Y:S03]  /*84d0*/  MUFU.EX2 R24, R0 ;  /* 0x0000000000187308 */ /* 0x0004e60000000800 */
[----:B------:R-:W-:Y:S01]  /*84e0*/  HMMA.16816.F32 R144, R4, R94, R144 ;  /* 0x0000005e0490723c */ /* 0x000fe20000001890 */
[----:B-1----:R-:W-:-:S07]  /*84f0*/  FADD.FTZ R2, R51, R50 ;  /* 0x0000003233027221 */ /* 0x002fce0000010000 */
[C---:B------:R-:W-:Y:S01]  /*8500*/  HMMA.16816.F32 R20, R4.reuse, R100, R20 ;  /* 0x000000640414723c */ /* 0x040fe20000001814 */
[----:B------:R-:W-:Y:S01]  /*8510*/  IMAD.MOV.U32 R51, RZ, RZ, R64 ;  /* 0x000000ffff337224 */ /* 0x000fe200078e0040 */
[----:B------:R-:W-:Y:S01]  /*8520*/  MOV R64, R66 ;  /* 0x0000004200407202 */ /* 0x000fe20000000f00 */
[----:B------:R-:W-:Y:S02]  /*8530*/  IMAD.MOV.U32 R50, RZ, RZ, R65 ;  /* 0x000000ffff327224 */ /* 0x000fe400078e0041 */
[----:B------:R-:W-:Y:S01]  /*8540*/  IMAD.MOV.U32 R65, RZ, RZ, R67 ;  /* 0x000000ffff417224 */ /* 0x000fe200078e0043 */
[----:B------:R-:W-:Y:S01]  /*8550*/  MOV R67, R49 ;  /* 0x0000003100437202 */ /* 0x000fe20000000f00 */
[----:B--2---:R-:W-:Y:S01]  /*8560*/  FADD.FTZ R0, R51, R50 ;  /* 0x0000003233007221 */ /* 0x004fe20000010000 */
[----:B------:R-:W-:Y:S01]  /*8570*/  HMMA.16816.F32 R8, R4, R102, R8 ;  /* 0x000000660408723c */ /* 0x000fe20000001808 */
[----:B------:R-:W-:Y:S01]  /*8580*/  IMAD.MOV.U32 R66, RZ, RZ, R48 ;  /* 0x000000ffff427224 */ /* 0x000fe200078e0030 */
[----:B---3--:R-:W-:Y:S01]  /*8590*/  F2FP.PACK_AB R163, R24, R25 ;  /* 0x0000001918a3723e */ /* 0x008fe200000000ff */
[----:B------:R-:W-:Y:S01]  /*85a0*/  IMAD.MOV.U32 R48, RZ, RZ, R54 ;  /* 0x000000ffff307224 */ /* 0x000fe200078e0036 */
[----:B------:R-:W-:Y:S01]  /*85b0*/  MOV R54, R217 ;  /* 0x000000d900367202 */ /* 0x000fe20000000f00 */
[----:B------:R-:W-:Y:S01]  /*85c0*/  FADD.FTZ R2, R213, R2 ;  /* 0x00000002d5027221 */ /* 0x000fe20000010000 */
[----:B------:R1:W5:Y:S01]  /*85d0*/  LDL.LU R217, [R1+0x4c] ;  /* 0x00004c0001d97983 */ /* 0x0003620000300800 */
[----:B------:R-:W-:-:S02]  /*85e0*/  FADD.FTZ R4, R214, R215 ;  /* 0x000000d7d6047221 */ /* 0x000fc40000010000 */
[----:B------:R-:W-:Y:S01]  /*85f0*/  FADD.FTZ R0, R208, R0 ;  /* 0x00000000d0007221 */ /* 0x000fe20000010000 */
[----:B------:R-:W-:Y:S01]  /*8600*/  UIADD3 UR4, UR18, UR19, URZ ;  /* 0x0000001312047290 */ /* 0x000fe2000fffe03f */
[----:B------:R-:W-:Y:S01]  /*8610*/  FADD.FTZ R4, R64, R4 ;  /* 0x0000000440047221 */ /* 0x000fe20000010000 */
[----:B------:R-:W-:Y:S01]  /*8620*/  HMMA.16816.F32 R108, R160, R112, R108 ;  /* 0x00000070a06c723c */ /* 0x000fe2000000186c */
[----:B------:R-:W-:Y:S02]  /*8630*/  IMAD.MOV.U32 R49, RZ, RZ, R44 ;  /* 0x000000ffff317224 */ /* 0x000fe400078e002c */
[----:B------:R-:W-:Y:S02]  /*8640*/  FADD.FTZ R2, R65, R2 ;  /* 0x0000000241027221 */ /* 0x000fe40000010000 */
[----:B------:R-:W-:Y:S02]  /*8650*/  IMAD.MOV.U32 R44, RZ, RZ, R216 ;  /* 0x000000ffff2c7224 */ /* 0x000fe400078e00d8 */
[----:B------:R-:W-:Y:S01]  /*8660*/  FADD.FTZ R0, R66, R0 ;  /* 0x0000000042007221 */ /* 0x000fe20000010000 */
[----:B------:R1:W5:Y:S01]  /*8670*/  LDL.LU R216, [R1+0x48] ;  /* 0x0000480001d87983 */ /* 0x0003620000300800 */
[----:B------:R-:W-:-:S02]  /*8680*/  FADD.FTZ R4, R67, R4 ;  /* 0x0000000443047221 */ /* 0x000fc40000010000 */
[----:B------:R-:W-:Y:S01]  /*8690*/  FADD.FTZ R7, R55, R54 ;  /* 0x0000003637077221 */ /* 0x000fe20000010000 */
[----:B------:R1:W5:Y:S01]  /*86a0*/  LDL.LU R215, [R1+0x44] ;  /* 0x0000440001d77983 */ /* 0x0003620000300800 */
[----:B------:R-:W-:Y:S01]  /*86b0*/  FADD.FTZ R2, R48, R2 ;  /* 0x0000000230027221 */ /* 0x000fe20000010000 */
[C---:B------:R-:W-:Y:S01]  /*86c0*/  HMMA.16816.F32 R124, R160.reuse, R128, R124 ;  /* 0x00000080a07c723c */ /* 0x040fe2000000187c */
[----:B------:R-:W-:Y:S01]  /*86d0*/  FADD.FTZ R0, R49, R0 ;  /* 0x0000000031007221 */ /* 0x000fe20000010000 */
[----:B------:R1:W5:Y:S01]  /*86e0*/  LDL.LU R214, [R1+0x40] ;  /* 0x0000400001d67983 */ /* 0x0003620000300800 */
[----:B------:R-:W-:Y:S02]  /*86f0*/  FADD.FTZ R4, R44, R4 ;  /* 0x000000042c047221 */ /* 0x000fe40000010000 */
[----:B------:R-:W-:Y:S01]  /*8700*/  FADD.FTZ R7, R46, R7 ;  /* 0x000000072e077221 */ /* 0x000fe20000010000 */
[----:B------:R1:W5:Y:S01]  /*8710*/  LDL.LU R213, [R1+0x3c] ;  /* 0x00003c0001d57983 */ /* 0x0003620000300800 */
[----:B------:R-:W-:Y:S01]  /*8720*/  FADD.FTZ R2, R45, R2 ;  /* 0x000000022d027221 */ /* 0x000fe20000010000 */
[----:B------:R-:W-:Y:S01]  /*8730*/  ULDC UR18, c[0x0][0x328] ;  /* 0x0000ca0000127ab9 */ /* 0x000fe20000000800 */
[----:B------:R-:W-:Y:S01]  /*8740*/  FADD.FTZ R0, R47, R0 ;  /* 0x000000002f007221 */ /* 0x000fe20000010000 */
[----:B------:R1:W5:Y:S01]  /*8750*/  LDL.LU R208, [R1+0x38] ;  /* 0x0000380001d07983 */ /* 0x0003620000300800 */
[----:B------:R-:W-:Y:S01]  /*8760*/  FADD.FTZ R6, R252, R4 ;  /* 0x00000004fc067221 */ /* 0x000fe20000010000 */
[----:B------:R-:W-:Y:S01]  /*8770*/  HMMA.16816.F32 R112, R160, R114, R12 ;  /* 0x00000072a070723c */ /* 0x000fe2000000180c */
        /* <DEDUP_REMOVED lines=74> */
[----:B------:R-:W-:Y:S01]  /*8c20*/  FADD.FTZ R0, R24, R0 ;  /* 0x0000000018007221 */ /* 0x000fe20000010000 */
[----:B------:R1:W-:Y:S04]  /*8c30*/  STL [R1+0x14], R5 ;  /* 0x0000140501007387 */ /* 0x0003e80000100800 */
[----:B------:R1:W-:Y:S04]  /*8c40*/  STL [R1+0x18], R4 ;  /* 0x0000180401007387 */ /* 0x0003e80000100800 */
[----:B------:R1:W-:Y:S04]  /*8c50*/  STL [R1+0x1c], R2 ;  /* 0x00001c0201007387 */ /* 0x0003e80000100800 */
[----:B------:R1:W-:Y:S01]  /*8c60*/  STL [R1+0x20], R0 ;  /* 0x0000200001007387 */ /* 0x0003e20000100800 */
[----:B------:R-:W-:Y:S01]  /*8c70*/  HMMA.16816.F32 R128, R160, R130, R16 ;  /* 0x00000082a080723c */ /* 0x000fe20000001810 */
[----:B------:R-:W-:Y:S01]  /*8c80*/  UIADD3 UR18, UR4, UR18, URZ ;  /* 0x0000001204127290 */ /* 0x000fe2000fffe03f */
[----:B------:R-:W-:-:S06]  /*8c90*/  IADD3 R227, R229, -0x2, RZ ;  /* 0xfffffffee5e37810 */ /* 0x000fcc0007ffe0ff */
[C---:B------:R-:W-:Y:S08]  /*8ca0*/  HMMA.16816.F32 R140, R160.reuse, R76, R140 ;  /* 0x0000004ca08c723c */ /* 0x040ff0000000188c */
[C---:B------:R-:W-:Y:S08]  /*8cb0*/  HMMA.16816.F32 R144, R160.reuse, R78, R144 ;  /* 0x0000004ea090723c */ /* 0x040ff00000001890 */
[C---:B------:R-:W-:Y:S08]  /*8cc0*/  HMMA.16816.F32 R156, R160.reuse, R96, R20 ;  /* 0x00000060a09c723c */ /* 0x040ff00000001814 */
[----:B------:R-:W-:Y:S01]  /*8cd0*/  HMMA.16816.F32 R160, R160, R98, R8 ;  /* 0x00000062a0a0723c */ /* 0x000fe20000001808 */
[----:B------:R-:W-:Y:S07]  /*8ce0*/  @P0 BRA `(.L_x_516) ;  /* 0x0000016000000947 */ /* 0x000fee0003800000 */
[----:B-1----:R-:W-:Y:S01]  /*8cf0*/  ISETP.LT.AND P0, PT, RZ, UR4, PT ;  /* 0x00000004ff007c0c */ /* 0x002fe2000bf01270 */
[----:B------:R-:W-:-:S12]  /*8d00*/  UIADD3 UR19, UR4, -0x1, URZ ;  /* 0xffffffff04137890 */ /* 0x000fd8000fffe03f */
[----:B------:R-:W-:Y:S05]  /*8d10*/  @P0 BRA `(.L_x_517) ;  /* 0x0000009000000947 */ /* 0x000fea0003800000 */
[----:B------:R-:W-:Y:S02]  /*8d20*/  UMOV UR19, 0x1 ;  /* 0x0000000100137882 */ /* 0x000fe40000000000 */
[----:B------:R-:W-:Y:S02]  /*8d30*/  ULDC UR5, c[0x0][0x32c] ;  /* 0x0000cb0000057ab9 */ /* 0x000fe40000000800 */
[----:B------:R-:W-:Y:S02]  /*8d40*/  UISETP.NE.AND UP0, UPT, UR19, UR5, UPT ;  /* 0x000000051300728c */ /* 0x000fe4000bf05270 */
[----:B------:R-:W-:-:S03]  /*8d50*/  UIADD3 UR19, -UR4, URZ, URZ ;  /* 0x0000003f04137290 */ /* 0x000fc6000fffe13f */
[----:B------:R-:W-:Y:S02]  /*8d60*/  ULDC.64 UR4, c[0x0][0x330] ;  /* 0x0000cc0000047ab9 */ /* 0x000fe40000000a00 */
[----:B------:R-:W-:-:S04]  /*8d70*/  UIMAD.WIDE.U32 UR22, UR19, UR4, URZ ;  /* 0x00000004131672a5 */ /* 0x000fc8000f8e003f */
[----:B------:R-:W-:-:S04]  /*8d80*/  @UP0 USHF.R.U32.HI UR19, URZ, UR5, UR23 ;  /* 0x000000053f130299 */ /* 0x000fc80008011617 */
[----:B------:R-:W-:Y:S01]  /*8d90*/  ULOP3.LUT UR19, URZ, UR19, URZ, 0x33, !UPT ;  /* 0x000000133f137292 */ /* 0x000fe2000f8e333f */
[----:B------:R-:W-:Y:S05]  /*8da0*/  BRA `(.L_x_518) ;  /* 0x0000006000007947 */ /* 0x000fea0003800000 */
.L_x_517:
[----:B------:R-:W-:Y:S02]  /*8db0*/  UMOV UR5, 0x1 ;  /* 0x0000000100057882 */ /* 0x000fe40000000000 */
[----:B------:R-:W-:Y:S02]  /*8dc0*/  ULDC UR4, c[0x0][0x32c] ;  /* 0x0000cb0000047ab9 */ /* 0x000fe40000000800 */
[----:B------:R-:W-:-:S03]  /*8dd0*/  UISETP.NE.AND UP0, UPT, UR5, UR4, UPT ;  /* 0x000000040500728c */ /* 0x000fc6000bf05270 */
[----:B------:R-:W-:Y:S02]  /*8de0*/  ULDC.64 UR4, c[0x0][0x330] ;  /* 0x0000cc0000047ab9 */ /* 0x000fe40000000a00 */
[----:B------:R-:W-:-:S06]  /*8df0*/  UIMAD.WIDE.U32 UR22, UR19, UR4, URZ ;  /* 0x00000004131672a5 */ /* 0x000fcc000f8e003f */
[----:B------:R-:W-:Y:S02]  /*8e00*/  @UP0 USHF.R.U32.HI UR19, URZ, UR5, UR23 ;  /* 0x000000053f130299 */ /* 0x000fe40008011617 */
.L_x_518:
[----:B------:R-:W-:Y:S02]  /*8e10*/  ULDC UR4, c[0x0][0x32c] ;  /* 0x0000cb0000047ab9 */ /* 0x000fe40000000800 */
[----:B------:R-:W-:-:S04]  /*8e20*/  UIMAD UR4, UR19, UR4, UR4 ;  /* 0x00000004130472a4 */ /* 0x000fc8000f8e0204 */
[----:B------:R-:W-:-:S04]  /*8e30*/  UISETP.LT.AND UP0, UPT, UR18, UR4, UPT ;  /* 0x000000041200728c */ /* 0x000fc8000bf01270 */
[----:B------:R-:W-:-:S03]  /*8e40*/  USEL UR18, UR18, UR4, UP0 ;  /* 0x0000000412127287 */ /* 0x000fc60008000000 */
.L_x_516:
[----:B-1----:R-:W2:Y:S01]  /*8e50*/  LDL R0, [R1+0x28] ;  /* 0x0000280001007983 */ /* 0x002ea20000100800 */
[----:B------:R-:W-:-:S04]  /*8e60*/  UIMAD.WIDE UR18, UR18, 0x2aaaaaab, URZ ;  /* 0x2aaaaaab121278a5 */ /* 0x000fc8000f8e023f */
[----:B------:R-:W-:-:S04]  /*8e70*/  USHF.R.U32.HI UR5, URZ, 0x1f, UR19 ;  /* 0x0000001f3f057899 */ /* 0x000fc80008011613 */
[----:B------:R-:W-:Y:S01]  /*8e80*/  ULEA.HI.SX32 UR5, UR19, UR5, 0x1c ;  /* 0x0000000513057291 */ /* 0x000fe2000f8fe23f */
[----:B--2---:R-:W1:Y:S03]  /*8e90*/  R2UR UR4, R0 ;  /* 0x00000000000473c2 */ /* 0x004e6600000e0000 */
[----:B-1----:R-:W-:-:S04]  /*8ea0*/  UISETP.LT.AND UP0, UPT, UR4, UR5, UPT ;  /* 0x000000050400728c */ /* 0x002fc8000bf01270 */
[----:B------:R-:W-:-:S06]  /*8eb0*/  USEL UR4, UR4, UR5, !UP0 ;  /* 0x0000000504047287 */ /* 0x000fcc000c000000 */
[----:B------:R-:W-:-:S13]  /*8ec0*/  ISETP.GE.AND P0, PT, R227, UR4, PT ;  /* 0x00000004e3007c0c */ /* 0x000fda000bf06270 */
[----:B------:R-:W-:Y:S05]  /*8ed0*/  @!P0 BRA `(.L_x_519) ;  /* 0x00006af000008947 */ /* 0x000fea0003800000 */
[----:B------:R-:W-:Y:S01]  /*8ee0*/  IMAD.MOV.U32 R101, RZ, RZ, R71 ;  /* 0x000000ffff657224 */ /* 0x000fe200078e0047 */
[----:B------:R-:W-:Y:S01]  /*8ef0*/  MOV R103, R3 ;  /* 0x0000000300677202 */ /* 0x000fe20000000f00 */
[----:B------:R-:W-:Y:S01]  /*8f00*/  IMAD.MOV.U32 R100, RZ, RZ, R72 ;  /* 0x000000ffff647224 */ /* 0x000fe200078e0048 */
[----:B------:R-:W-:Y:S02]  /*8f10*/  MOV R102, R70 ;  /* 0x0000004600667202 */ /* 0x000fe40000000f00 */
.L_x_538:
[----:B------:R-:W2:Y:S01]  /*8f20*/  LDL R230, [R1+0x28] ;  /* 0x0000280001e67983 */ /* 0x000ea20000100800 */
[----:B------:R-:W-:Y:S04]  /*8f30*/  DEPBAR.LE SB0, 0x0 ;  /* 0x000080000000791a */ /* 0x000fe80000000000 */
[----:B------:R-:W-:Y:S06]  /*8f40*/  BAR.SYNC.DEFER_BLOCKING 0x0 ;  /* 0x0000000000007b1d */ /* 0x000fec0000010000 */
[----:B-1---5:R1:W3:Y:S04]  /*8f50*/  LDSM.16.M88.4 R96, [R215+0x6100] ;  /* 0x00610000d760783b */ /* 0x0222e80000000200 */
[----:B------:R1:W4:Y:S04]  /*8f60*/  LDSM.16.M88.4 R92, [R215+0x8100] ;  /* 0x00810000d75c783b */ /* 0x0003280000000200 */
[----:B------:R1:W1:Y:S04]  /*8f70*/  LDSM.16.M88.4 R16, [R208+0x3100] ;  /* 0x00310000d010783b */ /* 0x0002680000000200 */
[----:B------:R1:W1:Y:S04]  /*8f80*/  LDSM.16.M88.4 R32, [R208+0x3900] ;  /* 0x00390000d020783b */ /* 0x0002680000000200 */
[----:B------:R1:W1:Y:S04]  /*8f90*/  LDSM.16.M88.4 R48, [R208+0x4100] ;  /* 0x00410000d030783b */ /* 0x0002680000000200 */
[----:B------:R1:W1:Y:S04]  /*8fa0*/  LDSM.16.M88.4 R64, [R208+0x4900] ;  /* 0x00490000d040783b */ /* 0x0002680000000200 */
[----:B------:R1:W1:Y:S04]  /*8fb0*/  LDSM.16.M88.4 R80, [R208+0x5100] ;  /* 0x00510000d050783b */ /* 0x0002680000000200 */
[----:B------:R1:W1:Y:S04]  /*8fc0*/  LDSM.16.M88.4 R168, [R208+0x5900] ;  /* 0x00590000d0a8783b */ /* 0x0002680000000200 */
[----:B------:R1:W1:Y:S04]  /*8fd0*/  LDSM.16.M88.4 R172, [R218+0x6100] ;  /* 0x00610000daac783b */ /* 0x0002680000000200 */
[----:B------:R1:W1:Y:S04]  /*8fe0*/  LDSM.16.M88.4 R180, [R218+0x8100] ;  /* 0x00810000dab4783b */ /* 0x0002680000000200 */
[----:B------:R1:W1:Y:S04]  /*8ff0*/  LDSM.16.M88.4 R176, [R219] ;  /* 0x00000000dbb0783b */ /* 0x0002680000000200 */
[----:B------:R1:W1:Y:S04]  /*9000*/  LDSM.16.M88.4 R184, [R224] ;  /* 0x00000000e0b8783b */ /* 0x0002680000000200 */
[----:B------:R1:W1:Y:S04]  /*9010*/  LDSM.16.M88.4 R188, [R223] ;  /* 0x00000000dfbc783b */ /* 0x0002680000000200 */
[----:B------:R1:W1:Y:S04]  /*9020*/  LDSM.16.M88.4 R192, [R222] ;  /* 0x00000000dec0783b */ /* 0x0002680000000200 */
[----:B------:R1:W1:Y:S04]  /*9030*/  LDSM.16.M88.4 R196, [R221] ;  /* 0x00000000ddc4783b */ /* 0x0002680000000200 */
[----:B------:R1:W1:Y:S01]  /*9040*/  LDSM.16.M88.4 R200, [R220] ;  /* 0x00000000dcc8783b */ /* 0x0002620000000200 */
[----:B--2---:R-:W-:Y:S11]  /*9050*/  ISETP.GT.AND P0, PT, R230, R227, PT ;  /* 0x000000e3e600720c */ /* 0x004ff60003f04270 */
[----:B------:R-:W-:Y:S02]  /*9060*/  @!UPT UIADD3 URZ, URZ, URZ, URZ ;  /* 0x0000003f3f3ff290 */ /* 0x000fe4000fffe03f */
[----:B------:R-:W-:-:S05]  /*9070*/  @P0 BRA `(.L_x_520) ;  /* 0x000002c000000947 */ /* 0x000fca0003800000 */
[----:B-1-34-:R-:W2:Y:S01]  /*9080*/  LDL R15, [R1+0xc] ;  /* 0x00000c00010f7983 */ /* 0x01aea20000100800 */
[----:B------:R-:W-:Y:S01]  /*9090*/  SHF.R.S32.HI R0, RZ, 0x1f, R233 ;  /* 0x0000001fff007819 */ /* 0x000fe200000114e9 */
[C---:B------:R-:W-:Y:S01]  /*90a0*/  IMAD.WIDE.U32 R2, R233.reuse, c[0x0][0x208], RZ ;  /* 0x00008200e9027a25 */ /* 0x040fe200078e00ff */
[----:B------:R-:W-:Y:S03]  /*90b0*/  SHF.R.S32.HI R4, RZ, 0x1f, R228 ;  /* 0x0000001fff047819 */ /* 0x000fe600000114e4 */
[----:B------:R-:W-:Y:S02]  /*90c0*/  IMAD R0, R0, c[0x0][0x208], RZ ;  /* 0x0000820000007a24 */ /* 0x000fe400078e02ff */
[----:B------:R-:W-:Y:S02]  /*90d0*/  IMAD R4, R4, c[0x0][0x218], RZ ;  /* 0x0000860004047a24 */ /* 0x000fe400078e02ff */
[----:B------:R-:W-:Y:S02]  /*90e0*/  IMAD R0, R233, c[0x0][0x20c], R0 ;  /* 0x00008300e9007a24 */ /* 0x000fe400078e0200 */
[C---:B------:R-:W-:Y:S02]  /*90f0*/  IMAD R4, R228.reuse, c[0x0][0x21c], R4 ;  /* 0x00008700e4047a24 */ /* 0x040fe400078e0204 */
[----:B------:R-:W-:Y:S04]  /*9100*/  IMAD.IADD R3, R3, 0x1, R0 ;  /* 0x0000000103037824 */ /* 0x000fe800078e0200 */
[----:B------:R-:W-:Y:S05]  /*9110*/  IMAD.WIDE.U32 R2, R228, c[0x0][0x218], R2 ;  /* 0x00008600e4027a25 */ /* 0x000fea00078e0002 */
[----:B------:R-:W-:Y:S04]  /*9120*/  IADD3 R0, P0, R2, UR20, RZ ;  /* 0x0000001402007c10 */ /* 0x000fe8000ff1e0ff */
[----:B------:R-:W-:Y:S02]  /*9130*/  IADD3.X R3, R3, UR12, R4, P0, !PT ;  /* 0x0000000c03037c10 */ /* 0x000fe400087fe404 */
[C---:B------:R-:W-:Y:S04]  /*9140*/  LEA R2, P0, R0.reuse, c[0x0][0x1f8], 0x1 ;  /* 0x00007e0000027a11 */ /* 0x040fe800078008ff */
[----:B------:R-:W-:Y:S01]  /*9150*/  LEA.HI.X R0, R0, c[0x0][0x1fc], R3, 0x1, P0 ;  /* 0x00007f0000007a11 */ /* 0x000fe200000f0c03 */
[----:B------:R-:W1:Y:S04]  /*9160*/  SHFL.IDX PT, R4, R2, RZ, 0x181f ;  /* 0x00181fff02047589 */ /* 0x000e6800000e0000 */
[----:B------:R-:W-:Y:S04]  /*9170*/  SHFL.IDX PT, R3, R0, RZ, 0x181f ;  /* 0x00181fff00037589 */ /* 0x000fe800000e0000 */
[----:B------:R-:W-:Y:S04]  /*9180*/  SHFL.IDX PT, R10, R2, 0x1, 0x181f ;  /* 0x00381f00020a7f89 */ /* 0x000fe800000e0000 */
[----:B------:R-:W3:Y:S04]  /*9190*/  SHFL.IDX PT, R8, R2, 0x2, 0x181f ;  /* 0x00581f0002087f89 */ /* 0x000ee800000e0000 */
[----:B------:R-:W-:Y:S04]  /*91a0*/  SHFL.IDX PT, R7, R0, 0x1, 0x181f ;  /* 0x00381f0000077f89 */ /* 0x000fe800000e0000 */
[----:B------:R-:W4:Y:S04]  /*91b0*/  SHFL.IDX PT, R6, R2, 0x3, 0x181f ;  /* 0x00781f0002067f89 */ /* 0x000f2800000e0000 */
[----:B------:R-:W-:Y:S04]  /*91c0*/  SHFL.IDX PT, R9, R2, 0x4, 0x181f ;  /* 0x00981f0002097f89 */ /* 0x000fe800000e0000 */
[----:B------:R-:W-:Y:S04]  /*91d0*/  SHFL.IDX PT, R14, R0, 0x2, 0x181f ;  /* 0x00581f00000e7f89 */ /* 0x000fe800000e0000 */
[----:B------:R-:W5:Y:S04]  /*91e0*/  SHFL.IDX PT, R13, R0, 0x3, 0x181f ;  /* 0x00781f00000d7f89 */ /* 0x000f6800000e0000 */
[----:B------:R-:W5:Y:S04]  /*91f0*/  SHFL.IDX PT, R2, R2, 0x5, 0x181f ;  /* 0x00b81f0002027f89 */ /* 0x000f6800000e0000 */
[----:B------:R-:W-:Y:S04]  /*9200*/  SHFL.IDX PT, R12, R0, 0x4, 0x181f ;  /* 0x00981f00000c7f89 */ /* 0x000fe800000e0000 */
[----:B------:R-:W5:Y:S01]  /*9210*/  SHFL.IDX PT, R0, R0, 0x5, 0x181f ;  /* 0x00b81f0000007f89 */ /* 0x000f6200000e0000 */
[-C--:B-1----:R-:W-:Y:S02]  /*9220*/  IADD3 R4, P0, R4, R226.reuse, RZ ;  /* 0x000000e204047210 */ /* 0x082fe40007f1e0ff */
[-C--:B---3--:R-:W-:Y:S02]  /*9230*/  IADD3 R8, P5, R8, R226.reuse, RZ ;  /* 0x000000e208087210 */ /* 0x088fe40007fbe0ff */
[-C--:B----4-:R-:W-:Y:S01]  /*9240*/  IADD3 R6, P2, R6, R226.reuse, RZ ;  /* 0x000000e206067210 */ /* 0x090fe20007f5e0ff */
[--C-:B------:R-:W-:Y:S01]  /*9250*/  IMAD.X R5, R3, 0x1, R225.reuse, P0 ;  /* 0x0000000103057824 */ /* 0x100fe200000e06e1 */
[-C--:B------:R-:W-:Y:S05]  /*9260*/  IADD3 R10, P0, R10, R226.reuse, RZ ;  /* 0x000000e20a0a7210 */ /* 0x080fea0007f1e0ff */
[--C-:B------:R-:W-:Y:S02]  /*9270*/  IMAD.X R11, R7, 0x1, R225.reuse, P0 ;  /* 0x00000001070b7824 */ /* 0x100fe400000e06e1 */
[--C-:B-----5:R-:W-:Y:S01]  /*9280*/  IMAD.X R7, R13, 0x1, R225.reuse, P2 ;  /* 0x000000010d077824 */ /* 0x120fe200010e06e1 */
[-C--:B------:R-:W-:Y:S04]  /*9290*/  IADD3 R2, P0, R2, R226.reuse, RZ ;  /* 0x000000e202027210 */ /* 0x080fe80007f1e0ff */
[-C--:B------:R-:W-:Y:S01]  /*92a0*/  IADD3.X R3, R0, R225.reuse, RZ, P0, !PT ;  /* 0x000000e100037210 */ /* 0x080fe200007fe4ff */
[----:B--2---:R1:W-:Y:S04]  /*92b0*/  LDGSTS.E.BYPASS.LTC128B.128 [R15], [R4.64], !P4 ;  /* 0x00000000040f7fae */ /* 0x0043e8000e101d50 */
[----:B------:R2:W-:Y:S01]  /*92c0*/  LDGSTS.E.BYPASS.LTC128B.128 [R15+0x800], [R10.64], !P4 ;  /* 0x008000000a0f7fae */ /* 0x0005e2000e101d50 */
[----:B-1----:R-:W-:Y:S02]  /*92d0*/  IADD3 R4, P1, R9, R226, RZ ;  /* 0x000000e209047210 */ /* 0x002fe40007f3e0ff */
[----:B------:R-:W-:Y:S03]  /*92e0*/  IADD3.X R9, R14, R225, RZ, P5, !PT ;  /* 0x000000e10e097210 */ /* 0x000fe60002ffe4ff */
[----:B------:R-:W-:Y:S02]  /*92f0*/  IMAD.X R5, R12, 0x1, R225, P1 ;  /* 0x000000010c057824 */ /* 0x000fe400008e06e1 */
[----:B------:R2:W-:Y:S04]  /*9300*/  LDGSTS.E.BYPASS.LTC128B.128 [R15+0x1000], [R8.64], !P4 ;  /* 0x01000000080f7fae */ /* 0x0005e8000e101d50 */
[----:B------:R2:W-:Y:S04]  /*9310*/  LDGSTS.E.BYPASS.LTC128B.128 [R15+0x1800], [R6.64], !P4 ;  /* 0x01800000060f7fae */ /* 0x0005e8000e101d50 */
[----:B------:R2:W-:Y:S04]  /*9320*/  LDGSTS.E.BYPASS.LTC128B.128 [R15+0x2000], [R4.64], !P4 ;  /* 0x02000000040f7fae */ /* 0x0005e8000e101d50 */
[----:B------:R2:W-:Y:S02]  /*9330*/  LDGSTS.E.BYPASS.LTC128B.128 [R15+0x2800], [R2.64], !P4 ;  /* 0x02800000020f7fae */ /* 0x0005e4000e101d50 */
.L_x_520:
[----:B-1-34-:R-:W-:Y:S01]  /*9340*/  LDSM.16.M88.4 R204, [R214+0x5900] ;  /* 0x00590000d6cc783b */ /* 0x01afe20000000200 */
[-C--:B--2---:R-:W-:Y:S03]  /*9350*/  HMMA.16816.F32 R4, R96, R16.reuse, RZ ;  /* 0x000000106004723c */ /* 0x084fe600000018ff */
[----:B------:R-:W-:Y:S04]  /*9360*/  ISETP.GT.AND P0, PT, R227, R230, PT ;  /* 0x000000e6e300720c */ /* 0x000fe80003f04270 */
[----:B------:R-:W0:Y:S01]  /*9370*/  LDGDEPBAR ;  /* 0x00000000000079af */ /* 0x000e220000000000 */
        /* <DEDUP_REMOVED lines=22> */
[----:B------:R-:W-:Y:S01]  /*94e0*/  HMMA.16816.F32 R96, R96, R170, RZ ;  /* 0x000000aa6060723c */ /* 0x000fe200000018ff */
[----:B------:R-:W-:Y:S07]  /*94f0*/  LDSM.16.M88.4 R168, [R216+0x6100] ;  /* 0x00610000d8a8783b */ /* 0x000fee0000000200 */
[-C--:B------:R-:W-:Y:S08]  /*9500*/  HMMA.16816.F32 R4, R172, R176.reuse, R4 ;  /* 0x000000b0ac04723c */ /* 0x080ff00000001804 */
[C---:B------:R-:W-:Y:S08]  /*9510*/  HMMA.16816.F32 R8, R180.reuse, R176, R8 ;  /* 0x000000b0b408723c */ /* 0x040ff00000001808 */
[-C--:B------:R-:W-:Y:S08]  /*9520*/  HMMA.16816.F32 R12, R180, R178.reuse, R12 ;  /* 0x000000b2b40c723c */ /* 0x080ff0000000180c */
        /* <DEDUP_REMOVED lines=24> */
[-C--:B------:R-:W-:Y:S01]  /*96b0*/  HMMA.16816.F32 R92, R180, R202.reuse, R92 ;  /* 0x000000cab45c723c */ /* 0x080fe2000000185c */
[----:B------:R-:W3:Y:S07]  /*96c0*/  LDSM.16.M88.4 R180, [R214+0x5100] ;  /* 0x00510000d6b4783b */ /* 0x000eee0000000200 */
[----:B------:R-:W-:Y:S01]  /*96d0*/  HMMA.16816.F32 R96, R172, R202, R96 ;  /* 0x000000caac60723c */ /* 0x000fe20000001860 */
[----:B------:R-:W-:Y:S08]  /*96e0*/  LDSM.16.M88.4 R172, [R217+0x6100] ;  /* 0x00610000d9ac783b */ /* 0x000ff00000000200 */
[----:B------:R-:W4:Y:S01]  /*96f0*/  LDSM.16.M88.4 R200, [R213] ;  /* 0x00000000d5c8783b */ /* 0x000f220000000200 */
[-C--:B-1----:R-:W-:Y:S08]  /*9700*/  HMMA.16816.F32 R4, R168, R176.reuse, R4 ;  /* 0x000000b0a804723c */ /* 0x082ff00000001804 */
[C---:B--2---:R-:W-:Y:S08]  /*9710*/  HMMA.16816.F32 R8, R184.reuse, R176, R8 ;  /* 0x000000b0b808723c */ /* 0x044ff00000001808 */
[-C--:B------:R-:W-:Y:S08]  /*9720*/  HMMA.16816.F32 R12, R184, R178.reuse, R12 ;  /* 0x000000b2b80c723c */ /* 0x080ff0000000180c */
[C---:B------:R-:W-:Y:S01]  /*9730*/  HMMA.16816.F32 R16, R168.reuse, R178, R16 ;  /* 0x000000b2a810723c */ /* 0x040fe20000001810 */
[----:B------:R-:W1:Y:S07]  /*9740*/  LDSM.16.M88.4 R176, [R217+0x8100] ;  /* 0x00810000d9b0783b */ /* 0x000e6e0000000200 */
[-C--:B---3--:R-:W-:Y:S08]  /*9750*/  HMMA.16816.F32 R20, R168, R188.reuse, R20 ;  /* 0x000000bca814723c */ /* 0x088ff00000001814 */
[C---:B------:R-:W-:Y:S08]  /*9760*/  HMMA.16816.F32 R24, R184.reuse, R188, R24 ;  /* 0x000000bcb818723c */ /* 0x040ff00000001818 */
[-C--:B------:R-:W-:Y:S08]  /*9770*/  HMMA.16816.F32 R28, R184, R190.reuse, R28 ;  /* 0x000000beb81c723c */ /* 0x080ff0000000181c */
[C---:B------:R-:W-:Y:S08]  /*9780*/  HMMA.16816.F32 R32, R168.reuse, R190, R32 ;  /* 0x000000bea820723c */ /* 0x040ff00000001820 */
        /* <DEDUP_REMOVED lines=16> */
[-C--:B------:R-:W-:Y:S08]  /*9890*/  HMMA.16816.F32 R4, R172, R200.reuse, R4 ;  /* 0x000000c8ac04723c */ /* 0x080ff00000001804 */
[C---:B-1----:R-:W-:Y:S08]  /*98a0*/  HMMA.16816.F32 R8, R176.reuse, R200, R8 ;  /* 0x000000c8b008723c */ /* 0x042ff00000001808 */
        /* <DEDUP_REMOVED lines=25> */
[----:B------:R-:W2:Y:S10]  /*9a40*/  MUFU.TANH R2, R10 ;  /* 0x0000000a00027308 */ /* 0x000eb40000002400 */
[----:B------:R3:W4:Y:S10]  /*9a50*/  MUFU.TANH R0, R11 ;  /* 0x0000000b00007308 */ /* 0x0007340000002400 */
[----:B------:R4:W4:Y:S01]  /*9a60*/  MUFU.TANH R229, R12 ;  /* 0x0000000c00e57308 */ /* 0x0009220000002400 */
[----:B--2---:R-:W-:Y:S09]  /*9a70*/  STL [R1+0x4], R2 ;  /* 0x0000040201007387 */ /* 0x004ff20000100800 */
[----:B------:R2:W2:Y:S01]  /*9a80*/  MUFU.TANH R207, R13 ;  /* 0x0000000d00cf7308 */ /* 0x0004a20000002400 */
[----:B---3--:R-:W3:Y:S01]  /*9a90*/  LDSM.16.M88.4 R8, [R213+0x1000] ;  /* 0x00100000d508783b */ /* 0x008ee20000000200 */
[-C--:B-1----:R-:W-:Y:S08]  /*9aa0*/  HMMA.16816.F32 R20, R172, R4.reuse, R20 ;  /* 0x00000004ac14723c */ /* 0x082ff00000001814 */
[----:B------:R1:W1:Y:S01]  /*9ab0*/  MUFU.TANH R251, R14 ;  /* 0x0000000e00fb7308 */ /* 0x0002620000002400 */
[----:B----4-:R-:W-:Y:S01]  /*9ac0*/  STL [R1], R0 ;  /* 0x0000000001007387 */ /* 0x010fe20000100800 */
[C---:B------:R-:W-:Y:S08]  /*9ad0*/  HMMA.16816.F32 R24, R176.reuse, R4, R24 ;  /* 0x00000004b018723c */ /* 0x040ff00000001818 */
[----:B------:R4:W1:Y:S01]  /*9ae0*/  MUFU.TANH R249, R15 ;  /* 0x0000000f00f97308 */ /* 0x0008620000002400 */
[-C--:B------:R-:W-:Y:S08]  /*9af0*/  HMMA.16816.F32 R28, R176, R6.reuse, R28 ;  /* 0x00000006b01c723c */ /* 0x080ff0000000181c */
[C---:B------:R-:W-:Y:S01]  /*9b00*/  HMMA.16816.F32 R32, R172.reuse, R6, R32 ;  /* 0x00000006ac20723c */ /* 0x040fe20000001820 */
[----:B------:R-:W1:Y:S01]  /*9b10*/  MUFU.TANH R16, R16 ;  /* 0x0000001000107308 */ /* 0x000e620000002400 */
[----:B------:R-:W5:Y:S02]  /*9b20*/  LDSM.16.M88.4 R4, [R213+0x1800] ;  /* 0x00180000d504783b */ /* 0x000f640000000200 */
[----:B------:R-:W-:Y:S02]  /*9b30*/  FMUL.FTZ R20, R20, c[0x0][0x320] ;  /* 0x0000c80014147a20 */ /* 0x000fe40000410000 */
[----:B------:R-:W-:Y:S02]  /*9b40*/  FMUL.FTZ R21, R21, c[0x0][0x320] ;  /* 0x0000c80015157a20 */ /* 0x000fe40000410000 */
[----:B------:R-:W-:Y:S03]  /*9b50*/  FMUL.FTZ R22, R22, c[0x0][0x320] ;  /* 0x0000c80016167a20 */ /* 0x000fe60000410000 */
[----:B------:R-:W1:Y:S01]  /*9b60*/  MUFU.TANH R17, R17 ;  /* 0x0000001100117308 */ /* 0x000e620000002400 */
[----:B------:R-:W-:Y:S02]  /*9b70*/  FMUL.FTZ R23, R23, c[0x0][0x320] ;  /* 0x0000c80017177a20 */ /* 0x000fe40000410000 */
[----:B------:R-:W-:Y:S01]  /*9b80*/  FMUL.FTZ R24, R24, c[0x0][0x320] ;  /* 0x0000c80018187a20 */ /* 0x000fe20000410000 */
[-C--:B---3--:R-:W-:Y:S03]  /*9b90*/  HMMA.16816.F32 R36, R172, R8.reuse, R36 ;  /* 0x00000008ac24723c */ /* 0x088fe60000001824 */
[----:B------:R-:W-:Y:S02]  /*9ba0*/  FMUL.FTZ R30, R30, c[0x0][0x320] ;  /* 0x0000c8001e1e7a20 */ /* 0x000fe40000410000 */
[----:B------:R-:W-:Y:S01]  /*9bb0*/  FMUL.FTZ R25, R25, c[0x0][0x320] ;  /* 0x0000c80019197a20 */ /* 0x000fe20000410000 */
[----:B------:R4:W3:Y:S01]  /*9bc0*/  MUFU.TANH R192, R18 ;  /* 0x0000001200c07308 */ /* 0x0008e20000002400 */
[----:B------:R-:W-:Y:S01]  /*9bd0*/  FMUL.FTZ R26, R26, c[0x0][0x320] ;  /* 0x0000c8001a1a7a20 */ /* 0x000fe20000410000 */
[C---:B------:R-:W-:Y:S04]  /*9be0*/  HMMA.16816.F32 R40, R176.reuse, R8, R40 ;  /* 0x00000008b028723c */ /* 0x040fe80000001828 */
[----:B------:R-:W-:Y:S02]  /*9bf0*/  FMUL.FTZ R33, R33, c[0x0][0x320] ;  /* 0x0000c80021217a20 */ /* 0x000fe40000410000 */
[----:B------:R-:W-:Y:S02]  /*9c00*/  FMUL.FTZ R35, R35, c[0x0][0x320] ;  /* 0x0000c80023237a20 */ /* 0x000fe40000410000 */
[----:B------:R4:W1:Y:S01]  /*9c10*/  MUFU.TANH R189, R19 ;  /* 0x0000001300bd7308 */ /* 0x0008620000002400 */
[-C--:B------:R-:W-:Y:S03]  /*9c20*/  HMMA.16816.F32 R44, R176, R10.reuse, R44 ;  /* 0x0000000ab02c723c */ /* 0x080fe6000000182c */
[----:B------:R-:W-:Y:S02]  /*9c30*/  FMUL.FTZ R27, R27, c[0x0][0x320] ;  /* 0x0000c8001b1b7a20 */ /* 0x000fe40000410000 */
[----:B------:R-:W-:Y:S02]  /*9c40*/  FMUL.FTZ R28, R28, c[0x0][0x320] ;  /* 0x0000c8001c1c7a20 */ /* 0x000fe40000410000 */
[----:B------:R-:W-:Y:S01]  /*9c50*/  FMUL.FTZ R36, R36, c[0x0][0x320] ;  /* 0x0000c80024247a20 */ /* 0x000fe20000410000 */
[C---:B------:R-:W-:Y:S01]  /*9c60*/  HMMA.16816.F32 R48, R172.reuse, R10, R48 ;  /* 0x0000000aac30723c */ /* 0x040fe20000001830 */
[----:B------:R-:W1:Y:S01]  /*9c70*/  MUFU.TANH R20, R20 ;  /* 0x0000001400147308 */ /* 0x000e620000002400 */
[----:B------:R-:W1:Y:S02]  /*9c80*/  LDSM.16.M88.4 R8, [R213+0x2000] ;  /* 0x00200000d508783b */ /* 0x000e640000000200 */
[----:B------:R-:W-:Y:S02]  /*9c90*/  FMUL.FTZ R37, R37, c[0x0][0x320] ;  /* 0x0000c80025257a20 */ /* 0x000fe40000410000 */
[----:B------:R-:W-:Y:S02]  /*9ca0*/  FMUL.FTZ R38, R38, c[0x0][0x320] ;  /* 0x0000c80026267a20 */ /* 0x000fe40000410000 */
[-C--:B-----5:R-:W-:Y:S03]  /*9cb0*/  HMMA.16816.F32 R52, R172, R4.reuse, R52 ;  /* 0x00000004ac34723c */ /* 0x0a0fe60000001834 */
[----:B------:R-:W1:Y:S01]  /*9cc0*/  MUFU.TANH R21, R21 ;  /* 0x0000001500157308 */ /* 0x000e620000002400 */
[----:B------:R-:W-:Y:S02]  /*9cd0*/  FMUL.FTZ R29, R29, c[0x0][0x320] ;  /* 0x0000c8001d1d7a20 */ /* 0x000fe40000410000 */
[----:B------:R-:W-:Y:S02]  /*9ce0*/  FMUL.FTZ R31, R31, c[0x0][0x320] ;  /* 0x0000c8001f1f7a20 */ /* 0x000fe40000410000 */
[C---:B------:R-:W-:Y:S04]  /*9cf0*/  HMMA.16816.F32 R56, R176.reuse, R4, R56 ;  /* 0x00000004b038723c */ /* 0x040fe80000001838 */
[----:B------:R-:W-:Y:S01]  /*9d00*/  FMUL.FTZ R32, R32, c[0x0][0x320] ;  /* 0x0000c80020207a20 */ /* 0x000fe20000410000 */
[----:B------:R4:W2:Y:S01]  /*9d10*/  MUFU.TANH R182, R22 ;  /* 0x0000001600b67308 */ /* 0x0008a20000002400 */
[----:B------:R-:W-:Y:S02]  /*9d20*/  FMUL.FTZ R34, R34, c[0x0][0x320] ;  /* 0x0000c80022227a20 */ /* 0x000fe40000410000 */
[-C--:B------:R-:W-:Y:S04]  /*9d30*/  HMMA.16816.F32 R60, R176, R6.reuse, R60 ;  /* 0x00000006b03c723c */ /* 0x080fe8000000183c */
[----:B------:R-:W-:Y:S02]  /*9d40*/  FMUL.FTZ R48, R48, c[0x0][0x320] ;  /* 0x0000c80030307a20 */ /* 0x000fe40000410000 */
[----:B------:R-:W-:Y:S01]  /*9d50*/  FMUL.FTZ R49, R49, c[0x0][0x320] ;  /* 0x0000c80031317a20 */ /* 0x000fe20000410000 */
[----:B------:R4:W2:Y:S01]  /*9d60*/  MUFU.TANH R171, R23 ;  /* 0x0000001700ab7308 */ /* 0x0008a20000002400 */
[C---:B------:R-:W-:Y:S01]  /*9d70*/  HMMA.16816.F32 R64, R172.reuse, R6, R64 ;  /* 0x00000006ac40723c */ /* 0x040fe20000001840 */
[----:B------:R-:W5:Y:S01]  /*9d80*/  LDSM.16.M88.4 R4, [R213+0x2800] ;  /* 0x00280000d504783b */ /* 0x000f620000000200 */
[----:B------:R-:W-:Y:S04]  /*9d90*/  DEPBAR.LE SB0, 0x0 ;  /* 0x000080000000791a */ /* 0x000fe80000000000 */
[----:B------:R-:W-:Y:S02]  /*9da0*/  FMUL.FTZ R50, R50, c[0x0][0x320] ;  /* 0x0000c80032327a20 */ /* 0x000fe40000410000 */
[----:B------:R-:W-:Y:S01]  /*9db0*/  FMUL.FTZ R51, R51, c[0x0][0x320] ;  /* 0x0000c80033337a20 */ /* 0x000fe20000410000 */
[----:B------:R4:W2:Y:S01]  /*9dc0*/  MUFU.TANH R206, R24 ;  /* 0x0000001800ce7308 */ /* 0x0008a20000002400 */
[----:B------:R-:W-:Y:S01]  /*9dd0*/  BAR.SYNC.DEFER_BLOCKING 0x0 ;  /* 0x0000000000007b1d */ /* 0x000fe20000010000 */
[-C--:B-1----:R-:W-:Y:S05]  /*9de0*/  HMMA.16816.F32 R68, R172, R8.reuse, R68 ;  /* 0x00000008ac44723c */ /* 0x082fea0000001844 */
[----:B------:R-:W-:Y:S02]  /*9df0*/  FMUL.FTZ R52, R52, c[0x0][0x320] ;  /* 0x0000c80034347a20 */ /* 0x000fe40000410000 */
[----:B------:R-:W-:Y:S01]  /*9e00*/  FMUL.FTZ R53, R53, c[0x0][0x320] ;  /* 0x0000c80035357a20 */ /* 0x000fe20000410000 */
[----:B------:R4:W1:Y:S01]  /*9e10*/  MUFU.TANH R204, R25 ;  /* 0x0000001900cc7308 */ /* 0x0008620000002400 */
[C---:B------:R-:W-:Y:S04]  /*9e20*/  HMMA.16816.F32 R72, R176.reuse, R8, R72 ;  /* 0x00000008b048723c */ /* 0x040fe80000001848 */
[----:B------:R-:W-:Y:S02]  /*9e30*/  FMUL.FTZ R54, R54, c[0x0][0x320] ;  /* 0x0000c80036367a20 */ /* 0x000fe40000410000 */
[----:B------:R-:W-:Y:S02]  /*9e40*/  FMUL.FTZ R55, R55, c[0x0][0x320] ;  /* 0x0000c80037377a20 */ /* 0x000fe40000410000 */
[-C--:B------:R-:W-:Y:S01]  /*9e50*/  HMMA.16816.F32 R76, R176, R10.reuse, R76 ;  /* 0x0000000ab04c723c */ /* 0x080fe2000000184c */
[----:B------:R4:W1:Y:S03]  /*9e60*/  MUFU.TANH R239, R26 ;  /* 0x0000001a00ef7308 */ /* 0x0008660000002400 */
[----:B------:R-:W-:Y:S02]  /*9e70*/  FMUL.FTZ R56, R56, c[0x0][0x320] ;  /* 0x0000c80038387a20 */ /* 0x000fe40000410000 */
[----:B------:R-:W-:Y:S02]  /*9e80*/  FMUL.FTZ R59, R59, c[0x0][0x320] ;  /* 0x0000c8003b3b7a20 */ /* 0x000fe40000410000 */
[C---:B------:R-:W-:Y:S03]  /*9e90*/  HMMA.16816.F32 R80, R172.reuse, R10, R80 ;  /* 0x0000000aac50723c */ /* 0x040fe60000001850 */
[----:B------:R4:W1:Y:S01]  /*9ea0*/  MUFU.TANH R237, R27 ;  /* 0x0000001b00ed7308 */ /* 0x0008620000002400 */
[----:B------:R-:W-:Y:S02]  /*9eb0*/  FMUL.FTZ R60, R60, c[0x0][0x320] ;  /* 0x0000c8003c3c7a20 */ /* 0x000fe40000410000 */
[----:B------:R-:W-:Y:S02]  /*9ec0*/  FMUL.FTZ R61, R61, c[0x0][0x320] ;  /* 0x0000c8003d3d7a20 */ /* 0x000fe40000410000 */
[-C--:B-----5:R-:W-:Y:S04]  /*9ed0*/  HMMA.16816.F32 R84, R172, R4.reuse, R84 ;  /* 0x00000004ac54723c */ /* 0x0a0fe80000001854 */
[----:B------:R-:W-:Y:S01]  /*9ee0*/  FMUL.FTZ R63, R63, c[0x0][0x320] ;  /* 0x0000c8003f3f7a20 */ /* 0x000fe20000410000 */
[----:B------:R4:W1:Y:S01]  /*9ef0*/  MUFU.TANH R193, R28 ;  /* 0x0000001c00c17308 */ /* 0x0008620000002400 */
[----:B------:R-:W-:Y:S02]  /*9f00*/  FMUL.FTZ R64, R64, c[0x0][0x320] ;  /* 0x0000c80040407a20 */ /* 0x000fe40000410000 */
[C---:B------:R-:W-:Y:S04]  /*9f10*/  HMMA.16816.F32 R88, R176.reuse, R4, R88 ;  /* 0x00000004b058723c */ /* 0x040fe80000001858 */
[----:B------:R-:W-:Y:S02]  /*9f20*/  FMUL.FTZ R65, R65, c[0x0][0x320] ;  /* 0x0000c80041417a20 */ /* 0x000fe40000410000 */
[----:B------:R-:W-:Y:S01]  /*9f30*/  FMUL.FTZ R66, R66, c[0x0][0x320] ;  /* 0x0000c80042427a20 */ /* 0x000fe20000410000 */
[----:B------:R4:W1:Y:S01]  /*9f40*/  MUFU.TANH R190, R29 ;  /* 0x0000001d00be7308 */ /* 0x0008620000002400 */
[-C--:B------:R-:W-:Y:S04]  /*9f50*/  HMMA.16816.F32 R92, R176, R6.reuse, R92 ;  /* 0x00000006b05c723c */ /* 0x080fe8000000185c */
[----:B------:R-:W-:Y:S02]  /*9f60*/  FMUL.FTZ R67, R67, c[0x0][0x320] ;  /* 0x0000c80043437a20 */ /* 0x000fe40000410000 */
[----:B------:R-:W-:Y:S02]  /*9f70*/  FMUL.FTZ R68, R68, c[0x0][0x320] ;  /* 0x0000c80044447a20 */ /* 0x000fe40000410000 */
[----:B------:R-:W-:Y:S01]  /*9f80*/  HMMA.16816.F32 R96, R172, R6, R96 ;  /* 0x00000006ac60723c */ /* 0x000fe20000001860 */
[----:B------:R4:W1:Y:S03]  /*9f90*/  MUFU.TANH R236, R30 ;  /* 0x0000001e00ec7308 */ /* 0x0008660000002400 */
[----:B------:R-:W-:Y:S02]  /*9fa0*/  FMUL.FTZ R69, R69, c[0x0][0x320] ;  /* 0x0000c80045457a20 */ /* 0x000fe40000410000 */
[----:B------:R-:W-:Y:S02]  /*9fb0*/  FMUL.FTZ R70, R70, c[0x0][0x320] ;  /* 0x0000c80046467a20 */ /* 0x000fe40000410000 */
[----:B------:R-:W-:Y:S03]  /*9fc0*/  FMUL.FTZ R71, R71, c[0x0][0x320] ;  /* 0x0000c80047477a20 */ /* 0x000fe60000410000 */
[----:B------:R4:W1:Y:S01]  /*9fd0*/  MUFU.TANH R235, R31 ;  /* 0x0000001f00eb7308 */ /* 0x0008620000002400 */
[----:B------:R-:W-:Y:S02]  /*9fe0*/  FMUL.FTZ R72, R72, c[0x0][0x320] ;  /* 0x0000c80048487a20 */ /* 0x000fe40000410000 */
[----:B------:R-:W-:Y:S02]  /*9ff0*/  FMUL.FTZ R73, R73, c[0x0][0x320] ;  /* 0x0000c80049497a20 */ /* 0x000fe40000410000 */
[----:B------:R-:W-:Y:S02]  /*a000*/  FMUL.FTZ R74, R74, c[0x0][0x320] ;  /* 0x0000c8004a4a7a20 */ /* 0x000fe40000410000 */
[----:B------:R-:W-:Y:S02]  /*a010*/  FMUL.FTZ R75, R75, c[0x0][0x320] ;  /* 0x0000c8004b4b7a20 */ /* 0x000fe40000410000 */
[----:B------:R-:W-:Y:S01]  /*a020*/  FMUL.FTZ R76, R76, c[0x0][0x320] ;  /* 0x0000c8004c4c7a20 */ /* 0x000fe20000410000 */
[----:B------:R4:W1:Y:S01]  /*a030*/  MUFU.TANH R15, R32 ;  /* 0x00000020000f7308 */ /* 0x0008620000002400 */
        /* <DEDUP_REMOVED lines=94> */
[----:B------:R-:W1:Y:S10]  /*a620*/  MUFU.TANH R92, R92 ;  /* 0x0000005c005c7308 */ /* 0x000e740000002400 */
[----:B------:R-:W1:Y:S10]  /*a630*/  MUFU.TANH R93, R93 ;  /* 0x0000005d005d7308 */ /* 0x000e740000002400 */
[----:B------:R4:W1:Y:S10]  /*a640*/  MUFU.TANH R91, R94 ;  /* 0x0000005e005b7308 */ /* 0x0008740000002400 */
[----:B------:R4:W1:Y:S10]  /*a650*/  MUFU.TANH R79, R95 ;  /* 0x0000005f004f7308 */ /* 0x0008740000002400 */
[----:B------:R-:W1:Y:S10]  /*a660*/  MUFU.TANH R96, R96 ;  /* 0x0000006000607308 */ /* 0x000e740000002400 */
[----:B------:R-:W1:Y:S10]  /*a670*/  MUFU.TANH R97, R97 ;  /* 0x0000006100617308 */ /* 0x000e740000002400 */
[----:B------:R-:W1:Y:S10]  /*a680*/  MUFU.TANH R98, R98 ;  /* 0x0000006200627308 */ /* 0x000e740000002400 */
[----:B------:R-:W1:Y:S01]  /*a690*/  MUFU.TANH R99, R99 ;  /* 0x0000006300637308 */ /* 0x000e620000002400 */
[----:B------:R-:W-:-:S05]  /*a6a0*/  @!P0 BRA `(.L_x_521) ;  /* 0x000003d000008947 */ /* 0x000fca0003800000 */
[----:B--234-:R-:W2:Y:S01]  /*a6b0*/  LDL R2, [R1+0x34] ;  /* 0x0000340001027983 */ /* 0x01cea20000100800 */
[----:B------:R-:W-:Y:S01]  /*a6c0*/  IMAD.MOV.U32 R228, RZ, RZ, RZ ;  /* 0x000000ffffe47224 */ /* 0x000fe200078e00ff */
[----:B------:R-:W-:Y:S02]  /*a6d0*/  PLOP3.LUT P1, PT, PT, PT, UP3, 0x80, 0x0 ;  /* 0x000000000000781c */ /* 0x000fe40003f2f038 */
[----:B------:R-:W3:Y:S01]  /*a6e0*/  LDL R0, [R1+0x10] ;  /* 0x0000100001007983 */ /* 0x000ee20000100800 */
[----:B------:R-:W-:Y:S03]  /*a6f0*/  PLOP3.LUT P0, PT, PT, PT, UP3, 0x80, 0x0 ;  /* 0x000000000000781c */ /* 0x000fe60003f0f038 */
[----:B------:R-:W4:Y:S01]  /*a700*/  LDL R18, [R1+0x8] ;  /* 0x0000080001127983 */ /* 0x000f220000100800 */
[----:B--2---:R-:W-:Y:S05]  /*a710*/  IMAD R2, R227, 0x60, R2 ;  /* 0x00000060e3027824 */ /* 0x004fea00078e0202 */
[----:B---3--:R-:W-:Y:S05]  /*a720*/  IADD3 R2, R2, -0x60, R0 ;  /* 0xffffffa002027810 */ /* 0x008fea0007ffe000 */
        /* <DEDUP_REMOVED lines=8> */
[----:B------:R-:W-:Y:S03]  /*a7b0*/  @!P3 LEA.HI.X R5, R3, c[0x0][0x2a4], R5, 0x2, P0 ;  /* 0x0000a9000305ba11 */ /* 0x000fe600000f1405 */
[C---:B------:R-:W-:Y:S01]  /*a7c0*/  IMAD.WIDE.U32 R2, R233.reuse, c[0x0][0x1e0], RZ ;  /* 0x00007800e9027a25 */ /* 0x040fe200078e00ff */
[----:B------:R-:W-:Y:S01]  /*a7d0*/  SHF.R.S32.HI R0, RZ, 0x1f, R233 ;  /* 0x0000001fff007819 */ /* 0x000fe200000114e9 */
[----:B------:R-:W2:Y:S04]  /*a7e0*/  @!P3 LDG.E R228, [R4.64] ;  /* 0x0000001004e4b981 */ /* 0x000ea8000c1e1900 */
[----:B------:R-:W-:Y:S04]  /*a7f0*/  IMAD R0, R0, c[0x0][0x1e0], RZ ;  /* 0x0000780000007a24 */ /* 0x000fe800078e02ff */
[----:B------:R-:W-:Y:S04]  /*a800*/  IMAD R0, R233, c[0x0][0x1e4], R0 ;  /* 0x00007900e9007a24 */ /* 0x000fe800078e0200 */
[----:B------:R-:W-:Y:S01]  /*a810*/  IMAD.IADD R3, R3, 0x1, R0 ;  /* 0x0000000103037824 */ /* 0x000fe200078e0200 */
[----:B--2---:R-:W-:Y:S03]  /*a820*/  SHF.R.S32.HI R4, RZ, 0x1f, R228 ;  /* 0x0000001fff047819 */ /* 0x004fe600000114e4 */
[----:B------:R-:W-:Y:S04]  /*a830*/  IMAD.WIDE.U32 R2, R228, c[0x0][0x1f0], R2 ;  /* 0x00007c00e4027a25 */ /* 0x000fe800078e0002 */
[----:B------:R-:W-:Y:S01]  /*a840*/  IMAD R4, R4, c[0x0][0x1f0], RZ ;  /* 0x00007c0004047a24 */ /* 0x000fe200078e02ff */
[----:B------:R-:W-:Y:S03]  /*a850*/  IADD3 R0, P0, R2, UR10, RZ ;  /* 0x0000000a02007c10 */ /* 0x000fe6000ff1e0ff */
[----:B------:R-:W-:Y:S05]  /*a860*/  IMAD R4, R228, c[0x0][0x1f4], R4 ;  /* 0x00007d00e4047a24 */ /* 0x000fea00078e0204 */
[----:B------:R-:W-:Y:S02]  /*a870*/  IADD3.X R3, R3, UR6, R4, P0, !PT ;  /* 0x0000000603037c10 */ /* 0x000fe400087fe404 */
[C---:B------:R-:W-:Y:S04]  /*a880*/  LEA R2, P0, R0.reuse, c[0x0][0x1c8], 0x1 ;  /* 0x0000720000027a11 */ /* 0x040fe800078008ff */
[----:B------:R-:W-:Y:S01]  /*a890*/  LEA.HI.X R0, R0, c[0x0][0x1cc], R3, 0x1, P0 ;  /* 0x0000730000007a11 */ /* 0x000fe200000f0c03 */
[----:B------:R-:W2:Y:S04]  /*a8a0*/  SHFL.IDX PT, R4, R2, RZ, 0x181f ;  /* 0x00181fff02047589 */ /* 0x000ea800000e0000 */
[----:B------:R-:W3:Y:S04]  /*a8b0*/  SHFL.IDX PT, R3, R0, RZ, 0x181f ;  /* 0x00181fff00037589 */ /* 0x000ee800000e0000 */
[----:B------:R-:W5:Y:S04]  /*a8c0*/  SHFL.IDX PT, R10, R2, 0x1, 0x181f ;  /* 0x00381f00020a7f89 */ /* 0x000f6800000e0000 */
[----:B------:R-:W1:Y:S04]  /*a8d0*/  SHFL.IDX PT, R8, R2, 0x2, 0x181f ;  /* 0x00581f0002087f89 */ /* 0x000e6800000e0000 */
[----:B------:R-:W1:Y:S04]  /*a8e0*/  SHFL.IDX PT, R7, R0, 0x1, 0x181f ;  /* 0x00381f0000077f89 */ /* 0x000e6800000e0000 */
[----:B------:R-:W1:Y:S04]  /*a8f0*/  SHFL.IDX PT, R6, R2, 0x3, 0x181f ;  /* 0x00781f0002067f89 */ /* 0x000e6800000e0000 */
[----:B------:R-:W-:Y:S01]  /*a900*/  SHFL.IDX PT, R9, R2, 0x4, 0x181f ;  /* 0x00981f0002097f89 */ /* 0x000fe200000e0000 */
[-C--:B--2---:R-:W-:Y:S03]  /*a910*/  IADD3 R4, P0, R4, R226.reuse, RZ ;  /* 0x000000e204047210 */ /* 0x084fe60007f1e0ff */
[----:B------:R-:W-:Y:S02]  /*a920*/  SHFL.IDX PT, R14, R0, 0x2, 0x181f ;  /* 0x00581f00000e7f89 */ /* 0x000fe400000e0000 */
[--C-:B---3--:R-:W-:Y:S02]  /*a930*/  IMAD.X R5, R3, 0x1, R225.reuse, P0 ;  /* 0x0000000103057824 */ /* 0x108fe400000e06e1 */
[----:B------:R-:W2:Y:S01]  /*a940*/  SHFL.IDX PT, R13, R0, 0x3, 0x181f ;  /* 0x00781f00000d7f89 */ /* 0x000ea200000e0000 */
[-C--:B-----5:R-:W-:Y:S03]  /*a950*/  IADD3 R10, P0, R10, R226.reuse, RZ ;  /* 0x000000e20a0a7210 */ /* 0x0a0fe60007f1e0ff */
[----:B----4-:R3:W-:Y:S01]  /*a960*/  LDGSTS.E.BYPASS.LTC128B.128 [R18+0x3100], [R4.64], !P4 ;  /* 0x0310000004127fae */ /* 0x0107e2000e101d50 */
[-C--:B-1----:R-:W-:Y:S03]  /*a970*/  IADD3 R8, P5, R8, R226.reuse, RZ ;  /* 0x000000e208087210 */ /* 0x082fe60007fbe0ff */
[----:B------:R-:W1:Y:S01]  /*a980*/  SHFL.IDX PT, R2, R2, 0x5, 0x181f ;  /* 0x00b81f0002027f89 */ /* 0x000e6200000e0000 */
[--C-:B------:R-:W-:Y:S03]  /*a990*/  IMAD.X R11, R7, 0x1, R225.reuse, P0 ;  /* 0x00000001070b7824 */ /* 0x100fe600000e06e1 */
[----:B------:R-:W4:Y:S01]  /*a9a0*/  SHFL.IDX PT, R12, R0, 0x4, 0x181f ;  /* 0x00981f00000c7f89 */ /* 0x000f2200000e0000 */
[-C--:B------:R-:W-:Y:S03]  /*a9b0*/  IADD3 R6, P2, R6, R226.reuse, RZ ;  /* 0x000000e206067210 */ /* 0x080fe60007f5e0ff */
[----:B------:R-:W5:Y:S04]  /*a9c0*/  SHFL.IDX PT, R0, R0, 0x5, 0x181f ;  /* 0x00b81f0000007f89 */ /* 0x000f6800000e0000 */
[----:B------:R5:W-:Y:S01]  /*a9d0*/  LDGSTS.E.BYPASS.LTC128B.128 [R18+0x3900], [R10.64], !P4 ;  /* 0x039000000a127fae */ /* 0x000be2000e101d50 */
[--C-:B--2---:R-:W-:Y:S01]  /*a9e0*/  IMAD.X R7, R13, 0x1, R225.reuse, P2 ;  /* 0x000000010d077824 */ /* 0x104fe200010e06e1 */
[-C--:B---3--:R-:W-:Y:S01]  /*a9f0*/  IADD3 R4, P1, R9, R226.reuse, RZ ;  /* 0x000000e209047210 */ /* 0x088fe20007f3e0ff */
[--C-:B------:R-:W-:Y:S01]  /*aa00*/  IMAD.X R9, R14, 0x1, R225.reuse, P5 ;  /* 0x000000010e097824 */ /* 0x100fe200028e06e1 */
[----:B-1----:R-:W-:Y:S03]  /*aa10*/  IADD3 R2, P0, R2, R226, RZ ;  /* 0x000000e202027210 */ /* 0x002fe60007f1e0ff */
[--C-:B----4-:R-:W-:Y:S01]  /*aa20*/  IMAD.X R5, R12, 0x1, R225.reuse, P1 ;  /* 0x000000010c057824 */ /* 0x110fe200008e06e1 */
[----:B------:R1:W-:Y:S01]  /*aa30*/  LDGSTS.E.BYPASS.LTC128B.128 [R18+0x4100], [R8.64], !P4 ;  /* 0x0410000008127fae */ /* 0x0003e2000e101d50 */
[----:B-----5:R-:W-:Y:S03]  /*aa40*/  IMAD.X R3, R0, 0x1, R225, P0 ;  /* 0x0000000100037824 */ /* 0x020fe600000e06e1 */
[----:B------:R1:W-:Y:S04]  /*aa50*/  LDGSTS.E.BYPASS.LTC128B.128 [R18+0x4900], [R6.64], !P4 ;  /* 0x0490000006127fae */ /* 0x0003e8000e101d50 */
[----:B------:R1:W-:Y:S04]  /*aa60*/  LDGSTS.E.BYPASS.LTC128B.128 [R18+0x5100], [R4.64], !P4 ;  /* 0x0510000004127fae */ /* 0x0003e8000e101d50 */
[----:B------:R1:W-:Y:S02]  /*aa70*/  LDGSTS.E.BYPASS.LTC128B.128 [R18+0x5900], [R2.64], !P4 ;  /* 0x0590000002127fae */ /* 0x0003e4000e101d50 */
.L_x_521:
[----:B-1234-:R-:W2:Y:S01]  /*aa80*/  LDL R2, [R1+0x2c] ;  /* 0x00002c0001027983 */ /* 0x01eea20000100800 */
[----:B------:R-:W-:Y:S02]  /*aa90*/  PLOP3.LUT P1, PT, PT, PT, UP2, 0x80, 0x0 ;  /* 0x000000000000781c */ /* 0x000fe40003f2f028 */
[----:B------:R-:W-:Y:S01]  /*aaa0*/  PLOP3.LUT P0, PT, PT, PT, UP2, 0x80, 0x0 ;  /* 0x000000000000781c */ /* 0x000fe20003f0f028 */
[----:B------:R-:W3:Y:S04]  /*aab0*/  LDL R58, [R1+0x24] ;  /* 0x00002400013a7983 */ /* 0x000ee80000100800 */
[----:B------:R-:W0:Y:S06]  /*aac0*/  LDGDEPBAR ;  /* 0x00000000000079af */ /* 0x000e2c0000000000 */
[----:B--2---:R-:W-:Y:S04]  /*aad0*/  @P1 IMAD.HI.U32 R0, R2, c[0x0][0x2c8], RZ ;  /* 0x0000b20002001a27 */ /* 0x004fe800078e00ff */
[----:B------:R-:W-:Y:S01]  /*aae0*/  IMAD.MOV.U32 R5, RZ, RZ, R2 ;  /* 0x000000ffff057224 */ /* 0x000fe200078e0002 */
[----:B------:R-:W-:Y:S01]  /*aaf0*/  @P0 SHF.R.U32.HI R5, RZ, c[0x0][0x2cc], R0 ;  /* 0x0000b300ff050a19 */ /* 0x000fe20000011600 */
[----:B------:R-:W-:Y:S01]  /*ab00*/  IMAD R0, R227, -0x60, RZ ;  /* 0xffffffa0e3007824 */ /* 0x000fe200078e02ff */
[----:B------:R-:W-:Y:S01]  /*ab10*/  PLOP3.LUT P0, PT, PT, PT, UP1, 0x40, 0x0 ;  /* 0x000000000000781c */ /* 0x000fe20003f0e818 */
[----:B------:R-:W-:Y:S02]  /*ab20*/  IMAD.MOV.U32 R2, RZ, RZ, c[0x0][0x2ac] ;  /* 0x0000ab00ff027624 */ /* 0x000fe400078e00ff */
[----:B------:R-:W1:Y:S01]  /*ab30*/  SHFL.IDX PT, R4, R5, RZ, 0x1c1f ;  /* 0x001c1fff05047589 */ /* 0x000e6200000e0000 */
[----:B---3--:R-:W-:Y:S05]  /*ab40*/  IADD3 R7, -R58, 0x1, R0 ;  /* 0x000000013a077810 */ /* 0x008fea0007ffe100 */
[----:B------:R-:W-:Y:S05]  /*ab50*/  IMAD R7, R2, c[0x0][0x1d0], R7 ;  /* 0x0000740002077a24 */ /* 0x000fea00078e0207 */
[----:B------:R-:W-:Y:S04]  /*ab60*/  IADD3 R7, R7, -c[0x0][0x168], RZ ;  /* 0x80005a0007077a10 */ /* 0x000fe80007ffe0ff */
[C---:B------:R-:W-:Y:S02]  /*ab70*/  IADD3 R6, R7.reuse, c[0x0][0x328], RZ ;  /* 0x0000ca0007067a10 */ /* 0x040fe40007ffe0ff */
[----:B------:R-:W-:Y:S03]  /*ab80*/  IADD3 R7, R7, UR13, RZ ;  /* 0x0000000d07077c10 */ /* 0x000fe6000fffe0ff */
[--C-:B-1----:R-:W-:Y:S02]  /*ab90*/  IMAD.IADD R3, R6, 0x1, R4.reuse ;  /* 0x0000000106037824 */ /* 0x102fe400078e0204 */
[----:B------:R-:W-:Y:S01]  /*aba0*/  IMAD.IADD R2, R7, 0x1, R4 ;  /* 0x0000000107027824 */ /* 0x000fe200078e0204 */
[----:B------:R-:W-:-:S05]  /*abb0*/  @P0 BRA `(.L_x_522) ;  /* 0x000001a000000947 */ /* 0x000fca0003800000 */
[----:B------:R-:W-:Y:S01]  /*abc0*/  MOV R8, c[0x0][0x2ac] ;  /* 0x0000ab0000087a02 */ /* 0x000fe20000000f00 */
[----:B------:R-:W-:Y:S04]  /*abd0*/  BSSY B0, `(.L_x_523) ;  /* 0x0000013000007945 */ /* 0x000fe80003800000 */
[----:B------:R-:W-:Y:S05]  /*abe0*/  IMAD R4, R8, c[0x0][0x1d0], R4 ;  /* 0x0000740008047a24 */ /* 0x000fea00078e0204 */
[----:B------:R-:W-:Y:S04]  /*abf0*/  IADD3 R4, R4, -c[0x0][0x168], RZ ;  /* 0x80005a0004047a10 */ /* 0x000fe80007ffe0ff */
[----:B------:R-:W-:Y:S11]  /*ac00*/  ISETP.GT.AND P0, PT, R4, -0x1, PT ;  /* 0xffffffff0400780c */ /* 0x000ff60003f04270 */
[----:B------:R-:W-:Y:S02]  /*ac10*/  @!UPT UIADD3 URZ, URZ, URZ, URZ ;  /* 0x0000003f3f3ff290 */ /* 0x000fe4000fffe03f */
[----:B------:R-:W-:-:S05]  /*ac20*/  @P0 BRA `(.L_x_524) ;  /* 0x0000008000000947 */ /* 0x000fca0003800000 */
[----:B------:R-:W-:Y:S01]  /*ac30*/  LOP3.LUT R4, RZ, R4, RZ, 0x33, !PT ;  /* 0x00000004ff047212 */ /* 0x000fe200078e33ff */
[----:B------:R-:W-:Y:S05]  /*ac40*/  IMAD.MOV.U32 R8, RZ, RZ, c[0x0][0x32c] ;  /* 0x0000cb00ff087624 */ /* 0x000fea00078e00ff */
[----:B------:R-:W-:Y:S11]  /*ac50*/  ISETP.NE.AND P0, PT, R8, 0x1, PT ;  /* 0x000000010800780c */ /* 0x000ff60003f05270 */
[----:B------:R-:W-:Y:S02]  /*ac60*/  @!UPT UIADD3 URZ, URZ, URZ, URZ ;  /* 0x0000003f3f3ff290 */ /* 0x000fe4000fffe03f */
[----:B------:R-:W-:Y:S05]  /*ac70*/  @P0 IMAD.HI.U32 R8, R4, c[0x0][0x330], RZ ;  /* 0x0000cc0004080a27 */ /* 0x000fea00078e00ff */
[----:B------:R-:W-:Y:S04]  /*ac80*/  @P0 SHF.R.U32.HI R4, RZ, c[0x0][0x334], R8 ;  /* 0x0000cd00ff040a19 */ /* 0x000fe80000011608 */
[----:B------:R-:W-:Y:S01]  /*ac90*/  LOP3.LUT R4, RZ, R4, RZ, 0x33, !PT ;  /* 0x00000004ff047212 */ /* 0x000fe200078e33ff */
[----:B------:R-:W-:-:S05]  /*aca0*/  BRA `(.L_x_525) ;  /* 0x0000005000007947 */ /* 0x000fca0003800000 */
.L_x_524:
[----:B------:R-:W-:Y:S04]  /*acb0*/  MOV R8, c[0x0][0x32c] ;  /* 0x0000cb0000087a02 */ /* 0x000fe80000000f00 */
[----:B------:R-:W-:Y:S11]  /*acc0*/  ISETP.NE.AND P0, PT, R8, 0x1, PT ;  /* 0x000000010800780c */ /* 0x000ff60003f05270 */
[----:B------:R-:W-:Y:S02]  /*acd0*/  @!UPT UIADD3 URZ, URZ, URZ, URZ ;  /* 0x0000003f3f3ff290 */ /* 0x000fe4000fffe03f */
[----:B------:R-:W-:Y:S05]  /*ace0*/  @P0 IMAD.HI.U32 R8, R4, c[0x0][0x330], RZ ;  /* 0x0000cc0004080a27 */ /* 0x000fea00078e00ff */
[----:B------:R-:W-:Y:S02]  /*acf0*/  @P0 SHF.R.U32.HI R4, RZ, c[0x0][0x334], R8 ;  /* 0x0000cd00ff040a19 */ /* 0x000fe40000011608 */
.L_x_525:
[----:B------:R-:W-:Y:S05]  /*ad00*/  BSYNC B0 ;  /* 0x0000000000007941 */ /* 0x000fea0003800000 */
.L_x_523:
[----:B------:R-:W-:Y:S04]  /*ad10*/  IMAD.IADD R8, R0, 0x1, -R58 ;  /* 0x0000000100087824 */ /* 0x000fe800078e0a3a */
[----:B------:R-:W-:Y:S05]  /*ad20*/  IMAD R4, R4, c[0x0][0x32c], R8 ;  /* 0x0000cb0004047a24 */ /* 0x000fea00078e0208 */
[----:B------:R-:W-:Y:S02]  /*ad30*/  IADD3 R8, R4, c[0x0][0x32c], RZ ;  /* 0x0000cb0004087a10 */ /* 0x000fe40007ffe0ff */
[----:B------:R-:W-:Y:S02]  /*ad40*/  IMNMX R2, R2, R4, !PT ;  /* 0x0000000402027217 */ /* 0x000fe40007800200 */
[----:B------:R-:W-:Y:S02]  /*ad50*/  IMNMX R3, R3, R8, PT ;  /* 0x0000000803037217 */ /* 0x000fe40003800200 */
.L_x_522:
[C---:B------:R-:W-:Y:S01]  /*ad60*/  ISETP.GE.AND P0, PT, R0.reuse, 0x1, PT ;  /* 0x000000010000780c */ /* 0x040fe20003f06270 */
[----:B------:R-:W1:Y:S01]  /*ad70*/  SHFL.IDX PT, R4, R5, 0x1, 0x1c1f ;  /* 0x003c1f0005047f89 */ /* 0x000e6200000e0000 */
[----:B------:R-:W-:Y:S02]  /*ad80*/  ISETP.GE.AND P2, PT, R0, 0x9, PT ;  /* 0x000000090000780c */ /* 0x000fe40003f46270 */
[----:B------:R-:W-:Y:S02]  /*ad90*/  P2R R27, PR, RZ, 0x1 ;  /* 0x00000001ff1b7803 */ /* 0x000fe40000000000 */
[----:B------:R-:W-:Y:S02]  /*ada0*/  ISETP.GT.AND P0, PT, R2, RZ, !P0 ;  /* 0x000000ff0200720c */ /* 0x000fe40004704270 */
[----:B------:R-:W-:Y:S02]  /*adb0*/  ISETP.GE.AND P1, PT, R0, 0x2, PT ;  /* 0x000000020000780c */ /* 0x000fe40003f26270 */
[C---:B------:R-:W-:Y:S02]  /*adc0*/  ISETP.LT.OR P0, PT, R3.reuse, 0x1, P0 ;  /* 0x000000010300780c */ /* 0x040fe40000701670 */
[----:B------:R-:W-:Y:S02]  /*add0*/  P2R R26, PR, RZ, 0x2 ;  /* 0x00000002ff1a7803 */ /* 0x000fe40000000000 */
[----:B------:R-:W-:Y:S02]  /*ade0*/  FSEL R29, R188, -INF , !P0 ;  /* 0xff800000bc1d7808 */ /* 0x000fe40004000000 */
[C---:B------:R-:W-:Y:S02]  /*adf0*/  ISETP.GT.AND P0, PT, R2.reuse, 0x8, !P2 ;  /* 0x000000080200780c */ /* 0x040fe40005704270 */
[----:B------:R-:W-:Y:S02]  /*ae00*/  ISETP.GT.AND P1, PT, R2, 0x1, !P1 ;  /* 0x000000010200780c */ /* 0x000fe40004f24270 */
[----:B------:R-:W-:Y:S02]  /*ae10*/  P2R R25, PR, RZ, 0x4 ;  /* 0x00000004ff197803 */ /* 0x000fe40000000000 */
[C---:B------:R-:W-:Y:S02]  /*ae20*/  ISETP.LT.OR P0, PT, R3.reuse, 0x9, P0 ;  /* 0x000000090300780c */ /* 0x040fe40000701670 */
[----:B------:R-:W-:Y:S02]  /*ae30*/  ISETP.GE.AND P2, PT, R0, 0xa, PT ;  /* 0x0000000a0000780c */ /* 0x000fe40003f46270 */
[----:B------:R-:W-:Y:S02]  /*ae40*/  ISETP.LT.OR P1, PT, R3, 0x2, P1 ;  /* 0x000000020300780c */ /* 0x000fe40000f21670 */
[----:B------:R-:W-:Y:S02]  /*ae50*/  FSEL R32, R16, -INF , !P0 ;  /* 0xff80000010207808 */ /* 0x000fe40004000000 */
[----:B------:R-:W-:Y:S02]  /*ae60*/  ISETP.GT.AND P0, PT, R2, 0x9, !P2 ;  /* 0x000000090200780c */ /* 0x000fe40005704270 */
[----:B------:R-:W-:Y:S02]  /*ae70*/  FSEL R31, R183, -INF , !P1 ;  /* 0xff800000b71f7808 */ /* 0x000fe40004800000 */
[----:B------:R-:W-:Y:S02]  /*ae80*/  ISETP.LT.OR P0, PT, R3, 0xa, P0 ;  /* 0x0000000a0300780c */ /* 0x000fe40000701670 */
[----:B------:R-:W-:Y:S02]  /*ae90*/  ISETP.GE.AND P1, PT, R0, 0x11, PT ;  /* 0x000000110000780c */ /* 0x000fe40003f26270 */
[----:B------:R-:W-:Y:S02]  /*aea0*/  FSEL R34, R17, -INF , !P0 ;  /* 0xff80000011227808 */ /* 0x000fe40004000000 */
[----:B------:R-:W-:Y:S02]  /*aeb0*/  ISETP.GT.AND P0, PT, R2, 0x10, !P1 ;  /* 0x000000100200780c */ /* 0x000fe40004f04270 */
[----:B------:R-:W-:Y:S02]  /*aec0*/  P2R R23, PR, RZ, 0x2 ;  /* 0x00000002ff177803 */ /* 0x000fe40000000000 */
[C---:B------:R-:W-:Y:S02]  /*aed0*/  ISETP.LT.OR P0, PT, R3.reuse, 0x11, P0 ;  /* 0x000000110300780c */ /* 0x040fe40000701670 */
[----:B------:R-:W-:Y:S02]  /*aee0*/  ISETP.GE.AND P1, PT, R0, 0x12, PT ;  /* 0x000000120000780c */ /* 0x000fe40003f26270 */
[----:B------:R-:W-:Y:S02]  /*aef0*/  FSEL R40, R20, -INF , !P0 ;  /* 0xff80000014287808 */ /* 0x000fe40004000000 */
[----:B------:R-:W-:Y:S02]  /*af00*/  ISETP.GT.AND P0, PT, R2, 0x11, !P1 ;  /* 0x000000110200780c */ /* 0x000fe40004f04270 */
[----:B------:R-:W-:Y:S02]  /*af10*/  P2R R22, PR, RZ, 0x2 ;  /* 0x00000002ff167803 */ /* 0x000fe40000000000 */
[----:B------:R-:W-:Y:S02]  /*af20*/  ISETP.LT.OR P0, PT, R3, 0x12, P0 ;  /* 0x000000120300780c */ /* 0x000fe40000701670 */
        /* <DEDUP_REMOVED lines=73> */
[C---:B------:R-:W-:Y:S02]  /*b3c0*/  ISETP.GE.AND P6, PT, R0.reuse, 0x52, PT ;  /* 0x000000520000780c */ /* 0x040fe40003fc6270 */
[C---:B------:R-:W-:Y:S02]  /*b3d0*/  ISETP.LT.OR P0, PT, R3.reuse, 0x51, P0 ;  /* 0x000000510300780c */ /* 0x040fe40000701670 */
[----:B------:R-:W-:Y:S02]  /*b3e0*/  ISETP.GE.AND P5, PT, R0, 0x59, PT ;  /* 0x000000590000780c */ /* 0x000fe40003fa6270 */
[----:B------:R-:W-:Y:S02]  /*b3f0*/  FSEL R238, R84, -INF , !P0 ;  /* 0xff80000054ee7808 */ /* 0x000fe40004000000 */
[C---:B------:R-:W-:Y:S02]  /*b400*/  ISETP.GT.AND P0, PT, R2.reuse, 0x51, !P6 ;  /* 0x000000510200780c */ /* 0x040fe40007704270 */
[----:B------:R-:W-:Y:S02]  /*b410*/  P2R R24, PR, RZ, 0x4 ;  /* 0x00000004ff187803 */ /* 0x000fe40000000000 */
[----:B------:R-:W-:Y:S04]  /*b420*/  ISETP.LT.OR P0, PT, R3, 0x52, P0 ;  /* 0x000000520300780c */ /* 0x000fe80000701670 */
[----:B------:R-:W-:Y:S02]  /*b430*/  FSEL R243, R85, -INF , !P0 ;  /* 0xff80000055f37808 */ /* 0x000fe40004000000 */
[----:B------:R-:W-:Y:S04]  /*b440*/  ISETP.GT.AND P0, PT, R2, 0x58, !P5 ;  /* 0x000000580200780c */ /* 0x000fe80006f04270 */
[----:B------:R-:W-:Y:S04]  /*b450*/  ISETP.LT.OR P0, PT, R3, 0x59, P0 ;  /* 0x000000590300780c */ /* 0x000fe80000701670 */
[----:B------:R-:W-:Y:S02]  /*b460*/  FSEL R250, R96, -INF , !P0 ;  /* 0xff80000060fa7808 */ /* 0x000fe40004000000 */
[----:B------:R-:W-:Y:S04]  /*b470*/  ISETP.GE.AND P0, PT, R0, 0x5a, PT ;  /* 0x0000005a0000780c */ /* 0x000fe80003f06270 */
[----:B------:R-:W-:Y:S01]  /*b480*/  ISETP.GT.AND P2, PT, R2, 0x59, !P0 ;  /* 0x000000590200780c */ /* 0x000fe20004744270 */
[--C-:B-1----:R-:W-:Y:S03]  /*b490*/  IMAD.IADD R2, R7, 0x1, R4.reuse ;  /* 0x0000000107027824 */ /* 0x102fe600078e0204 */
[----:B------:R-:W-:Y:S01]  /*b4a0*/  ISETP.LT.OR P2, PT, R3, 0x5a, P2 ;  /* 0x0000005a0300780c */ /* 0x000fe20001741670 */
[----:B------:R-:W-:Y:S03]  /*b4b0*/  IMAD.IADD R3, R6, 0x1, R4 ;  /* 0x0000000106037824 */ /* 0x000fe600078e0204 */
[----:B------:R-:W-:Y:S02]  /*b4c0*/  FSEL R252, R97, -INF , !P2 ;  /* 0xff80000061fc7808 */ /* 0x000fe40005000000 */
[----:B------:R-:W-:Y:S11]  /*b4d0*/  PLOP3.LUT P2, PT, PT, PT, UP1, 0x40, 0x0 ;  /* 0x000000000000781c */ /* 0x000ff60003f4e818 */
[----:B------:R-:W-:Y:S02]  /*b4e0*/  @!UPT UIADD3 URZ, URZ, URZ, URZ ;  /* 0x0000003f3f3ff290 */ /* 0x000fe4000fffe03f */
        /* <DEDUP_REMOVED lines=9> */
[----:B------:R-:W-:Y:S05]  /*b580*/  IMAD.MOV.U32 R28, RZ, RZ, 0x1 ;  /* 0x00000001ff1c7424 */ /* 0x000fea00078e00ff */
[----:B------:R-:W-:Y:S11]  /*b590*/  ISETP.NE.AND P2, PT, R28, c[0x0][0x32c], PT ;  /* 0x0000cb001c007a0c */ /* 0x000ff60003f45270 */
[----:B------:R-:W-:Y:S02]  /*b5a0*/  @!UPT UIADD3 URZ, URZ, URZ, URZ ;  /* 0x0000003f3f3ff290 */ /* 0x000fe4000fffe03f */
[----:B------:R-:W-:Y:S05]  /*b5b0*/  @P2 IMAD.HI.U32 R28, R4, c[0x0][0x330], RZ ;  /* 0x0000cc00041c2a27 */ /* 0x000fea00078e00ff */
[----:B------:R-:W-:Y:S04]  /*b5c0*/  @P2 SHF.R.U32.HI R4, RZ, c[0x0][0x334], R28 ;  /* 0x0000cd00ff042a19 */ /* 0x000fe8000001161c */
[----:B------:R-:W-:Y:S01]  /*b5d0*/  LOP3.LUT R4, RZ, R4, RZ, 0x33, !PT ;  /* 0x00000004ff047212 */ /* 0x000fe200078e33ff */
[----:B------:R-:W-:-:S05]  /*b5e0*/  BRA `(.L_x_529) ;  /* 0x0000005000007947 */ /* 0x000fca0003800000 */
.L_x_528:
[----:B------:R-:W-:Y:S04]  /*b5f0*/  MOV R28, 0x1 ;  /* 0x00000001001c7802 */ /* 0x000fe80000000f00 */
[----:B------:R-:W-:Y:S11]  /*b600*/  ISETP.NE.AND P2, PT, R28, c[0x0][0x32c], PT ;  /* 0x0000cb001c007a0c */ /* 0x000ff60003f45270 */
[----:B------:R-:W-:Y:S02]  /*b610*/  @!UPT UIADD3 URZ, URZ, URZ, URZ ;  /* 0x0000003f3f3ff290 */ /* 0x000fe4000fffe03f */
[----:B------:R-:W-:Y:S05]  /*b620*/  @P2 IMAD.HI.U32 R28, R4, c[0x0][0x330], RZ ;  /* 0x0000cc00041c2a27 */ /* 0x000fea00078e00ff */
[----:B------:R-:W-:Y:S02]  /*b630*/  @P2 SHF.R.U32.HI R4, RZ, c[0x0][0x334], R28 ;  /* 0x0000cd00ff042a19 */ /* 0x000fe4000001161c */
.L_x_529:
[----:B------:R-:W-:Y:S05]  /*b640*/  BSYNC B0 ;  /* 0x0000000000007941 */ /* 0x000fea0003800000 */
.L_x_527:
[----:B------:R-:W-:Y:S04]  /*b650*/  IMAD.IADD R28, R0, 0x1, -R58 ;  /* 0x00000001001c7824 */ /* 0x000fe800078e0a3a */
[----:B------:R-:W-:Y:S05]  /*b660*/  IMAD R4, R4, c[0x0][0x32c], R28 ;  /* 0x0000cb0004047a24 */ /* 0x000fea00078e021c */
[----:B------:R-:W-:Y:S02]  /*b670*/  IADD3 R28, R4, c[0x0][0x32c], RZ ;  /* 0x0000cb00041c7a10 */ /* 0x000fe40007ffe0ff */
[----:B------:R-:W-:Y:S02]  /*b680*/  IMNMX R2, R2, R4, !PT ;  /* 0x0000000402027217 */ /* 0x000fe40007800200 */
[----:B------:R-:W-:Y:S02]  /*b690*/  IMNMX R3, R3, R28, PT ;  /* 0x0000001c03037217 */ /* 0x000fe40003800200 */
.L_x_526:
[----:B------:R-:W-:Y:S01]  /*b6a0*/  ISETP.NE.AND P2, PT, R26, RZ, PT ;  /* 0x000000ff1a00720c */ /* 0x000fe20003f45270 */
[----:B------:R-:W1:Y:S03]  /*b6b0*/  SHFL.IDX PT, R4, R5, 0x2, 0x1c1f ;  /* 0x005c1f0005047f89 */ /* 0x000e6600000e0000 */
[----:B------:R-:W-:Y:S04]  /*b6c0*/  ISETP.GT.AND P2, PT, R2, 0x1, !P2 ;  /* 0x000000010200780c */ /* 0x000fe80005744270 */
[----:B------:R-:W-:Y:S04]  /*b6d0*/  ISETP.LT.OR P2, PT, R3, 0x2, P2 ;  /* 0x000000020300780c */ /* 0x000fe80001741670 */
[----:B------:R-:W-:Y:S02]  /*b6e0*/  FSEL R33, R200, -INF , !P2 ;  /* 0xff800000c8217808 */ /* 0x000fe40005000000 */
[----:B------:R-:W-:Y:S04]  /*b6f0*/  ISETP.NE.AND P2, PT, R25, RZ, PT ;  /* 0x000000ff1900720c */ /* 0x000fe80003f45270 */
[----:B------:R-:W-:Y:S04]  /*b700*/  ISETP.GT.AND P2, PT, R2, 0x8, !P2 ;  /* 0x000000080200780c */ /* 0x000fe80005744270 */
[C---:B------:R-:W-:Y:S04]  /*b710*/  ISETP.LT.OR P2, PT, R3.reuse, 0x9, P2 ;  /* 0x000000090300780c */ /* 0x040fe80001741670 */
[----:B------:R-:W-:Y:S02]  /*b720*/  FSEL R37, R192, -INF , !P2 ;  /* 0xff800000c0257808 */ /* 0x000fe40005000000 */
[----:B------:R-:W-:Y:S04]  /*b730*/  ISETP.NE.AND P2, PT, R24, RZ, PT ;  /* 0x000000ff1800720c */ /* 0x000fe80003f45270 */
[C---:B------:R-:W-:Y:S04]  /*b740*/  ISETP.GT.AND P2, PT, R2.reuse, 0x9, !P2 ;  /* 0x000000090200780c */ /* 0x040fe80005744270 */
        /* <DEDUP_REMOVED lines=66> */
[----:B------:R-:W-:Y:S04]  /*bb70*/  ISETP.GT.AND P2, PT, R2, 0x50, !P1 ;  /* 0x000000500200780c */ /* 0x000fe80004f44270 */
[C---:B------:R-:W-:Y:S04]  /*bb80*/  ISETP.LT.OR P2, PT, R3.reuse, 0x51, P2 ;  /* 0x000000510300780c */ /* 0x040fe80001741670 */
[----:B------:R-:W-:Y:S02]  /*bb90*/  FSEL R240, R86, -INF , !P2 ;  /* 0xff80000056f07808 */ /* 0x000fe40005000000 */
[C---:B------:R-:W-:Y:S04]  /*bba0*/  ISETP.GT.AND P2, PT, R2.reuse, 0x51, !P6 ;  /* 0x000000510200780c */ /* 0x040fe80007744270 */
[----:B------:R-:W-:Y:S04]  /*bbb0*/  ISETP.LT.OR P2, PT, R3, 0x52, P2 ;  /* 0x000000520300780c */ /* 0x000fe80001741670 */
[----:B------:R-:W-:Y:S02]  /*bbc0*/  FSEL R241, R87, -INF , !P2 ;  /* 0xff80000057f17808 */ /* 0x000fe40005000000 */
[----:B------:R-:W-:Y:S04]  /*bbd0*/  ISETP.GT.AND P2, PT, R2, 0x58, !P5 ;  /* 0x000000580200780c */ /* 0x000fe80006f44270 */
[----:B------:R-:W-:Y:S04]  /*bbe0*/  ISETP.LT.OR P2, PT, R3, 0x59, P2 ;  /* 0x000000590300780c */ /* 0x000fe80001741670 */
[----:B------:R-:W-:Y:S02]  /*bbf0*/  FSEL R247, R98, -INF , !P2 ;  /* 0xff80000062f77808 */ /* 0x000fe40005000000 */
[----:B------:R-:W-:Y:S04]  /*bc00*/  ISETP.NE.AND P2, PT, R27, RZ, PT ;  /* 0x000000ff1b00720c */ /* 0x000fe80003f45270 */
[----:B------:R-:W-:Y:S04]  /*bc10*/  ISETP.GT.AND P2, PT, R2, RZ, !P2 ;  /* 0x000000ff0200720c */ /* 0x000fe80005744270 */
[----:B------:R-:W-:Y:S04]  /*bc20*/  ISETP.LT.OR P2, PT, R3, 0x1, P2 ;  /* 0x000000010300780c */ /* 0x000fe80001741670 */
[----:B------:R-:W-:Y:S02]  /*bc30*/  FSEL R30, R242, -INF , !P2 ;  /* 0xff800000f21e7808 */ /* 0x000fe40005000000 */
        /* <DEDUP_REMOVED lines=23> */
.L_x_532:
[----:B------:R-:W-:Y:S04]  /*bdb0*/  MOV R28, c[0x0][0x32c] ;  /* 0x0000cb00001c7a02 */ /* 0x000fe80000000f00 */
[----:B------:R-:W-:Y:S11]  /*bdc0*/  ISETP.NE.AND P2, PT, R28, 0x1, PT ;  /* 0x000000011c00780c */ /* 0x000ff60003f45270 */
[----:B------:R-:W-:Y:S02]  /*bdd0*/  @!UPT UIADD3 URZ, URZ, URZ, URZ ;  /* 0x0000003f3f3ff290 */ /* 0x000fe4000fffe03f */
[----:B------:R-:W-:Y:S05]  /*bde0*/  @P2 IMAD.HI.U32 R28, R4, c[0x0][0x330], RZ ;  /* 0x0000cc00041c2a27 */ /* 0x000fea00078e00ff */
[----:B------:R-:W-:Y:S02]  /*bdf0*/  @P2 SHF.R.U32.HI R4, RZ, c[0x0][0x334], R28 ;  /* 0x0000cd00ff042a19 */ /* 0x000fe4000001161c */
.L_x_533:
[----:B------:R-:W-:Y:S05]  /*be00*/  BSYNC B0 ;  /* 0x0000000000007941 */ /* 0x000fea0003800000 */
.L_x_531:
[----:B------:R-:W-:Y:S04]  /*be10*/  IMAD.IADD R28, R0, 0x1, -R58 ;  /* 0x00000001001c7824 */ /* 0x000fe800078e0a3a */
[----:B------:R-:W-:Y:S05]  /*be20*/  IMAD R4, R4, c[0x0][0x32c], R28 ;  /* 0x0000cb0004047a24 */ /* 0x000fea00078e021c */
[----:B------:R-:W-:Y:S02]  /*be30*/  IADD3 R28, R4, c[0x0][0x32c], RZ ;  /* 0x0000cb00041c7a10 */ /* 0x000fe40007ffe0ff */
[----:B------:R-:W-:Y:S02]  /*be40*/  IMNMX R2, R2, R4, !PT ;  /* 0x0000000402027217 */ /* 0x000fe40007800200 */
[----:B------:R-:W-:Y:S02]  /*be50*/  IMNMX R3, R3, R28, PT ;  /* 0x0000001c03037217 */ /* 0x000fe40003800200 */
.L_x_530:
[----:B------:R-:W-:Y:S01]  /*be60*/  ISETP.NE.AND P2, PT, R26, RZ, PT ;  /* 0x000000ff1a00720c */ /* 0x000fe20003f45270 */
[----:B------:R-:W1:Y:S03]  /*be70*/  SHFL.IDX PT, R4, R5, 0x3, 0x1c1f ;  /* 0x007c1f0005047f89 */ /* 0x000e6600000e0000 */
[----:B------:R-:W-:Y:S04]  /*be80*/  ISETP.GT.AND P2, PT, R2, 0x1, !P2 ;  /* 0x000000010200780c */ /* 0x000fe80005744270 */
[----:B------:R-:W-:Y:S04]  /*be90*/  ISETP.LT.OR P2, PT, R3, 0x2, P2 ;  /* 0x000000020300780c */ /* 0x000fe80001741670 */
[----:B------:R-:W-:Y:S02]  /*bea0*/  FSEL R35, R244, -INF , !P2 ;  /* 0xff800000f4237808 */ /* 0x000fe40005000000 */
[----:B------:R-:W-:Y:S04]  /*beb0*/  ISETP.NE.AND P2, PT, R25, RZ, PT ;  /* 0x000000ff1900720c */ /* 0x000fe80003f45270 */
[----:B------:R-:W-:Y:S04]  /*bec0*/  ISETP.GT.AND P2, PT, R2, 0x8, !P2 ;  /* 0x000000080200780c */ /* 0x000fe80005744270 */
[----:B------:R-:W-:Y:S04]  /*bed0*/  ISETP.LT.OR P2, PT, R3, 0x9, P2 ;  /* 0x000000090300780c */ /* 0x000fe80001741670 */
        /* <DEDUP_REMOVED lines=105> */
.L_x_536:
[----:B------:R-:W-:Y:S04]  /*c570*/  MOV R5, c[0x0][0x32c] ;  /* 0x0000cb0000057a02 */ /* 0x000fe80000000f00 */
[----:B------:R-:W-:Y:S11]  /*c580*/  ISETP.NE.AND P2, PT, R5, 0x1, PT ;  /* 0x000000010500780c */ /* 0x000ff60003f45270 */
[----:B------:R-:W-:Y:S02]  /*c590*/  @!UPT UIADD3 URZ, URZ, URZ, URZ ;  /* 0x0000003f3f3ff290 */ /* 0x000fe4000fffe03f */
[----:B------:R-:W-:Y:S05]  /*c5a0*/  @P2 IMAD.HI.U32 R5, R4, c[0x0][0x330], RZ ;  /* 0x0000cc0004052a27 */ /* 0x000fea00078e00ff */
[----:B------:R-:W-:Y:S02]  /*c5b0*/  @P2 SHF.R.U32.HI R4, RZ, c[0x0][0x334], R5 ;  /* 0x0000cd00ff042a19 */ /* 0x000fe40000011605 */
.L_x_537:
[----:B------:R-:W-:Y:S05]  /*c5c0*/  BSYNC B0 ;  /* 0x0000000000007941 */ /* 0x000fea0003800000 */
.L_x_535:
[----:B------:R-:W-:Y:S04]  /*c5d0*/  IMAD.IADD R0, R0, 0x1, -R58 ;  /* 0x0000000100007824 */ /* 0x000fe800078e0a3a */
[----:B------:R-:W-:Y:S05]  /*c5e0*/  IMAD R4, R4, c[0x0][0x32c], R0 ;  /* 0x0000cb0004047a24 */ /* 0x000fea00078e0200 */
[----:B------:R-:W-:Y:S02]  /*c5f0*/  IADD3 R0, R4, c[0x0][0x32c], RZ ;  /* 0x0000cb0004007a10 */ /* 0x000fe40007ffe0ff */
[----:B------:R-:W-:Y:S02]  /*c600*/  IMNMX R2, R2, R4, !PT ;  /* 0x0000000402027217 */ /* 0x000fe40007800200 */
[----:B------:R-:W-:Y:S02]  /*c610*/  IMNMX R3, R3, R0, PT ;  /* 0x0000000003037217 */ /* 0x000fe40003800200 */
.L_x_534:
[----:B------:R-:W2:Y:S01]  /*c620*/  LDL.LU R4, [R1+0x4] ;  /* 0x0000040001047983 */ /* 0x000ea20000300800 */
[----:B------:R-:W-:Y:S02]  /*c630*/  ISETP.NE.AND P2, PT, R27, RZ, PT ;  /* 0x000000ff1b00720c */ /* 0x000fe40003f45270 */
[----:B------:R-:W-:Y:S01]  /*c640*/  FMNMX.FTZ R72, R29, R100, !PT ;  /* 0x000000641d487209 */ /* 0x000fe20007810000 */
[----:B------:R-:W3:Y:S01]  /*c650*/  LDL.LU R0, [R1] ;  /* 0x0000000001007983 */ /* 0x000ee20000300800 */
[----:B------:R-:W-:Y:S02]  /*c660*/  ISETP.GT.AND P2, PT, R2, RZ, !P2 ;  /* 0x000000ff0200720c */ /* 0x000fe40005744270 */
[----:B------:R-:W-:Y:S02]  /*c670*/  FMNMX.FTZ R72, R31, R72, !PT ;  /* 0x000000481f487209 */ /* 0x000fe40007810000 */
[C---:B------:R-:W-:Y:S02]  /*c680*/  ISETP.LT.OR P2, PT, R3.reuse, 0x1, P2 ;  /* 0x000000010300780c */ /* 0x040fe40001741670 */
[----:B------:R-:W-:Y:S02]  /*c690*/  FMNMX.FTZ R72, R32, R72, !PT ;  /* 0x0000004820487209 */ /* 0x000fe40007810000 */
[----:B------:R-:W-:Y:S02]  /*c6a0*/  ISETP.GT.AND P1, PT, R2, 0x50, !P1 ;  /* 0x000000500200780c */ /* 0x000fe40004f24270 */
[----:B------:R-:W-:Y:S02]  /*c6b0*/  FMNMX.FTZ R72, R34, R72, !PT ;  /* 0x0000004822487209 */ /* 0x000fe40007810000 */
[----:B------:R-:W-:Y:S02]  /*c6c0*/  ISETP.LT.OR P1, PT, R3, 0x51, P1 ;  /* 0x000000510300780c */ /* 0x000fe40000f21670 */
[----:B------:R-:W-:Y:S02]  /*c6d0*/  FMNMX.FTZ R72, R40, R72, !PT ;  /* 0x0000004828487209 */ /* 0x000fe40007810000 */
[----:B------:R-:W-:Y:S02]  /*c6e0*/  ISETP.GT.AND P6, PT, R2, 0x51, !P6 ;  /* 0x000000510200780c */ /* 0x000fe400077c4270 */
[----:B------:R-:W-:Y:S02]  /*c6f0*/  FMNMX.FTZ R72, R42, R72, !PT ;  /* 0x000000482a487209 */ /* 0x000fe40007810000 */
[----:B------:R-:W-:Y:S02]  /*c700*/  ISETP.GT.AND P5, PT, R2, 0x58, !P5 ;  /* 0x000000580200780c */ /* 0x000fe40006fa4270 */
[----:B------:R-:W-:Y:S02]  /*c710*/  FMNMX.FTZ R72, R44, R72, !PT ;  /* 0x000000482c487209 */ /* 0x000fe40007810000 */
[----:B------:R-:W-:Y:S02]  /*c720*/  ISETP.GT.AND P0, PT, R2, 0x59, !P0 ;  /* 0x000000590200780c */ /* 0x000fe40004704270 */
[----:B------:R-:W-:Y:S02]  /*c730*/  FMNMX.FTZ R72, R47, R72, !PT ;  /* 0x000000482f487209 */ /* 0x000fe40007810000 */
[----:B------:R-:W-:Y:S02]  /*c740*/  ISETP.LT.OR P6, PT, R3, 0x52, P6 ;  /* 0x000000520300780c */ /* 0x000fe400037c1670 */
[----:B------:R-:W-:Y:S02]  /*c750*/  FMNMX.FTZ R72, R57, R72, !PT ;  /* 0x0000004839487209 */ /* 0x000fe40007810000 */
[C---:B------:R-:W-:Y:S02]  /*c760*/  ISETP.LT.OR P5, PT, R3.reuse, 0x59, P5 ;  /* 0x000000590300780c */ /* 0x040fe40002fa1670 */
[----:B------:R-:W-:Y:S02]  /*c770*/  FMNMX.FTZ R72, R90, R72, !PT ;  /* 0x000000485a487209 */ /* 0x000fe40007810000 */
[----:B------:R-:W-:Y:S02]  /*c780*/  ISETP.LT.OR P0, PT, R3, 0x5a, P0 ;  /* 0x0000005a0300780c */ /* 0x000fe40000701670 */
[----:B------:R-:W-:Y:S02]  /*c790*/  FMNMX.FTZ R72, R176, R72, !PT ;  /* 0x00000048b0487209 */ /* 0x000fe40007810000 */
[----:B------:R-:W-:Y:S02]  /*c7a0*/  FSEL R73, R79, -INF , !P0 ;  /* 0xff8000004f497808 */ /* 0x000fe40004000000 */
[----:B------:R-:W-:Y:S02]  /*c7b0*/  FMNMX.FTZ R72, R177, R72, !PT ;  /* 0x00000048b1487209 */ /* 0x000fe40007810000 */
[----:B------:R-:W-:Y:S02]  /*c7c0*/  FSEL R191, R191, -INF , !P6 ;  /* 0xff800000bfbf7808 */ /* 0x000fe40007000000 */
[----:B------:R-:W-:Y:S04]  /*c7d0*/  FMNMX.FTZ R72, R178, R72, !PT ;  /* 0x00000048b2487209 */ /* 0x000fe80007810000 */
        /* <DEDUP_REMOVED lines=10> */
[----:B------:R-:W-:Y:S05]  /*c880*/  FMNMX.FTZ R72, R252, R72, !PT ;  /* 0x00000048fc487209 */ /* 0x000fea0007810000 */
[----:B------:R-:W1:Y:S02]  /*c890*/  SHFL.BFLY PT, R5, R72, 0x2, 0x1f ;  /* 0x0c401f0048057f89 */ /* 0x000e6400000e0000 */
[----:B-1----:R-:W-:Y:S06]  /*c8a0*/  FMNMX.FTZ R72, R72, R5, !PT ;  /* 0x0000000548487209 */ /* 0x002fec0007810000 */
[----:B------:R-:W1:Y:S02]  /*c8b0*/  SHFL.BFLY PT, R6, R72, 0x1, 0x1f ;  /* 0x0c201f0048067f89 */ /* 0x000e6400000e0000 */
[----:B-1----:R-:W-:Y:S02]  /*c8c0*/  FMNMX.FTZ R72, R72, R6, !PT ;  /* 0x0000000648487209 */ /* 0x002fe40007810000 */
[----:B--2---:R-:W-:Y:S02]  /*c8d0*/  FSEL R7, R4, -INF , !P2 ;  /* 0xff80000004077808 */ /* 0x004fe40005000000 */
[----:B------:R-:W-:Y:S02]  /*c8e0*/  ISETP.NE.AND P2, PT, R26, RZ, PT ;  /* 0x000000ff1a00720c */ /* 0x000fe40003f45270 */
[----:B------:R-:W-:Y:S02]  /*c8f0*/  FMNMX.FTZ R4, R28, R102, !PT ;  /* 0x000000661c047209 */ /* 0x000fe40007810000 */
[----:B------:R-:W-:Y:S02]  /*c900*/  ISETP.GT.AND P2, PT, R2, 0x1, !P2 ;  /* 0x000000010200780c */ /* 0x000fe40005744270 */
[----:B------:R-:W-:Y:S02]  /*c910*/  FMNMX.FTZ R4, R35, R4, !PT ;  /* 0x0000000423047209 */ /* 0x000fe40007810000 */
[----:B------:R-:W-:Y:S02]  /*c920*/  ISETP.LT.OR P2, PT, R3, 0x2, P2 ;  /* 0x000000020300780c */ /* 0x000fe40001741670 */
[----:B------:R-:W-:Y:S02]  /*c930*/  FMNMX.FTZ R4, R36, R4, !PT ;  /* 0x0000000424047209 */ /* 0x000fe40007810000 */
[----:B---3--:R-:W-:Y:S02]  /*c940*/  FSEL R26, R0, -INF , !P2 ;  /* 0xff800000001a7808 */ /* 0x008fe40005000000 */
[----:B------:R-:W-:Y:S02]  /*c950*/  ISETP.NE.AND P2, PT, R25, RZ, PT ;  /* 0x000000ff1900720c */ /* 0x000fe40003f45270 */
[----:B------:R-:W-:Y:S02]  /*c960*/  FMNMX.FTZ R0, R30, R101, !PT ;  /* 0x000000651e007209 */ /* 0x000fe40007810000 */
[----:B------:R-:W-:Y:S02]  /*c970*/  ISETP.GT.AND P2, PT, R2, 0x8, !P2 ;  /* 0x000000080200780c */ /* 0x000fe40005744270 */
[----:B------:R-:W-:Y:S02]  /*c980*/  FMNMX.FTZ R0, R33, R0, !PT ;  /* 0x0000000021007209 */ /* 0x000fe40007810000 */
[----:B------:R-:W-:Y:S02]  /*c990*/  ISETP.LT.OR P2, PT, R3, 0x9, P2 ;  /* 0x000000090300780c */ /* 0x000fe40001741670 */
[----:B------:R-:W-:Y:S02]  /*c9a0*/  FMNMX.FTZ R0, R37, R0, !PT ;  /* 0x0000000025007209 */ /* 0x000fe40007810000 */
[----:B------:R-:W-:Y:S02]  /*c9b0*/  FSEL R25, R251, -INF , !P2 ;  /* 0xff800000fb197808 */ /* 0x000fe40005000000 */
[----:B------:R-:W-:Y:S02]  /*c9c0*/  ISETP.NE.AND P2, PT, R24, RZ, PT ;  /* 0x000000ff1800720c */ /* 0x000fe40003f45270 */
[----:B------:R-:W-:Y:S02]  /*c9d0*/  FMNMX.FTZ R0, R39, R0, !PT ;  /* 0x0000000027007209 */ /* 0x000fe40007810000 */
[C---:B------:R-:W-:Y:S02]  /*c9e0*/  ISETP.GT.AND P2, PT, R2.reuse, 0x9, !P2 ;  /* 0x000000090200780c */ /* 0x040fe40005744270 */
[----:B------:R-:W-:Y:S02]  /*c9f0*/  FMNMX.FTZ R0, R41, R0, !PT ;  /* 0x0000000029007209 */ /* 0x000fe40007810000 */
[----:B------:R-:W-:Y:S02]  /*ca00*/  ISETP.LT.OR P2, PT, R3, 0xa, P2 ;  /* 0x0000000a0300780c */ /* 0x000fe40001741670 */
[----:B------:R-:W-:Y:S02]  /*ca10*/  FMNMX.FTZ R0, R43, R0, !PT ;  /* 0x000000002b007209 */ /* 0x000fe40007810000 */
[----:B------:R-:W-:Y:S02]  /*ca20*/  FSEL R24, R249, -INF , !P2 ;  /* 0xff800000f9187808 */ /* 0x000fe40005000000 */
        /* <DEDUP_REMOVED lines=22> */
[----:B------:R-:W-:Y:S01]  /*cb90*/  FMNMX.FTZ R0, R189, R0, !PT ;  /* 0x00000000bd007209 */ /* 0x000fe20007810000 */
[----:B------:R-:W-:Y:S01]  /*cba0*/  LDSM.16.MT88.4 R20, [R209+0x100] ;  /* 0x00010000d114783b */ /* 0x000fe20000004200 */
        /* <DEDUP_REMOVED lines=43> */
[----:B------:R-:W-:Y:S01]  /*ce60*/  FMNMX.FTZ R4, R188, R4, !PT ;  /* 0x00000004bc047209 */ /* 0x000fe20007810000 */
[----:B------:R-:W1:Y:S01]  /*ce70*/  SHFL.BFLY PT, R71, R0, 0x2, 0x1f ;  /* 0x0c401f0000477f89 */ /* 0x000e6200000e0000 */
        /* <DEDUP_REMOVED lines=21> */
[C---:B------:R-:W-:Y:S02]  /*cfd0*/  ISETP.LT.OR P2, PT, R3.reuse, 0x41, P2 ;  /* 0x000000410300780c */ /* 0x040fe40001741670 */
[----:B------:R-:W-:Y:S02]  /*cfe0*/  FMNMX.FTZ R5, R24, R5, !PT ;  /* 0x0000000518057209 */ /* 0x000fe40007810000 */
[----:B------:R-:W-:Y:S01]  /*cff0*/  FSEL R197, R74, -INF , !P2 ;  /* 0xff8000004ac57808 */ /* 0x000fe20005000000 */
[----:B------:R-:W-:Y:S01]  /*d000*/  FMUL.FTZ R74, R72, c[0x0][0x2d0] ;  /* 0x0000b400484a7a20 */ /* 0x000fe20000410000 */
[----:B------:R-:W-:Y:S02]  /*d010*/  ISETP.NE.AND P2, PT, R10, RZ, PT ;  /* 0x000000ff0a00720c */ /* 0x000fe40003f45270 */
[----:B-1----:R-:W-:Y:S02]  /*d020*/  FMNMX.FTZ R71, R0, R71, !PT ;  /* 0x0000004700477209 */ /* 0x002fe40007810000 */
        /* <DEDUP_REMOVED lines=20> */
[----:B------:R-:W-:Y:S02]  /*d170*/  FSETP.NEU.FTZ.AND P2, PT, R72, -INF , PT ;  /* 0xff8000004800780b */ /* 0x000fe40003f5d000 */
[----:B------:R-:W-:Y:S02]  /*d180*/  FMNMX.FTZ R0, R245, R0, !PT ;  /* 0x00000000f5007209 */ /* 0x000fe40007810000 */
[----:B------:R-:W-:Y:S02]  /*d190*/  FSEL R74, R74, RZ, P2 ;  /* 0x000000ff4a4a7208 */ /* 0x000fe40001000000 */
[----:B------:R-:W-:Y:S02]  /*d1a0*/  FMNMX.FTZ R0, R246, R0, !PT ;  /* 0x00000000f6007209 */ /* 0x000fe40007810000 */
[----:B-1----:R-:W-:Y:S01]  /*d1b0*/  FMNMX.FTZ R71, R71, R6, !PT ;  /* 0x0000000647477209 */ /* 0x002fe20007810000 */
[--C-:B------:R-:W-:Y:S01]  /*d1c0*/  FFMA.FTZ R4, R29, c[0x0][0x2d0], -R74.reuse ;  /* 0x0000b4001d047a23 */ /* 0x100fe2000001084a */
[----:B------:R-:W-:Y:S01]  /*d1d0*/  FSEL R199, R180, -INF , !P1 ;  /* 0xff800000b4c77808 */ /* 0x000fe20004800000 */
[--C-:B------:R-:W-:Y:S01]  /*d1e0*/  FFMA.FTZ R16, R44, c[0x0][0x2d0], -R74.reuse ;  /* 0x0000b4002c107a23 */ /* 0x100fe2000001084a */
[----:B------:R-:W-:Y:S01]  /*d1f0*/  FSEL R180, R91, -INF , !P5 ;  /* 0xff8000005bb47808 */ /* 0x000fe20006800000 */
[----:B------:R1:W-:Y:S01]  /*d200*/  MUFU.EX2 R55, R4 ;  /* 0x0000000400377308 */ /* 0x0003e20000000800 */
[----:B------:R-:W2:Y:S01]  /*d210*/  SHFL.BFLY PT, R70, R0, 0x2, 0x1f ;  /* 0x0c401f0000467f89 */ /* 0x000ea200000e0000 */
[C---:B------:R-:W-:Y:S01]  /*d220*/  FMUL.FTZ R75, R71.reuse, c[0x0][0x2d0] ;  /* 0x0000b400474b7a20 */ /* 0x040fe20000410000 */
[----:B------:R-:W-:Y:S04]  /*d230*/  FSETP.NEU.FTZ.AND P1, PT, R71, -INF , PT ;  /* 0xff8000004700780b */ /* 0x000fe80003f3d000 */
[----:B------:R-:W-:Y:S05]  /*d240*/  FSEL R75, R75, RZ, P1 ;  /* 0x000000ff4b4b7208 */ /* 0x000fea0000800000 */
[--C-:B------:R-:W-:Y:S02]  /*d250*/  FFMA.FTZ R3, R39, c[0x0][0x2d0], -R75.reuse ;  /* 0x0000b40027037a23 */ /* 0x100fe4000001084b */
[--C-:B------:R-:W-:Y:S02]  /*d260*/  FFMA.FTZ R12, R43, c[0x0][0x2d0], -R75.reuse ;  /* 0x0000b4002b0c7a23 */ /* 0x100fe4000001084b */
[----:B------:R-:W-:Y:S01]  /*d270*/  MUFU.EX2 R86, R3 ;  /* 0x0000000300567308 */ /* 0x000fe20000000800 */
[--C-:B------:R-:W-:Y:S01]  /*d280*/  FFMA.FTZ R8, R41, c[0x0][0x2d0], -R75.reuse ;  /* 0x0000b40029087a23 */ /* 0x100fe2000001084b */
[----:B-1----:R-:W-:Y:S01]  /*d290*/  FMNMX.FTZ R4, R169, R5, !PT ;  /* 0x00000005a9047209 */ /* 0x002fe20007810000 */
[--C-:B------:R-:W-:Y:S07]  /*d2a0*/  FFMA.FTZ R5, R31, c[0x0][0x2d0], -R74.reuse ;  /* 0x0000b4001f057a23 */ /* 0x100fee000001084a */
[----:B------:R-:W-:Y:S01]  /*d2b0*/  MUFU.EX2 R93, R12 ;  /* 0x0000000c005d7308 */ /* 0x000fe20000000800 */
[----:B--2---:R-:W-:Y:S02]  /*d2c0*/  FMNMX.FTZ R70, R0, R70, !PT ;  /* 0x0000004600467209 */ /* 0x004fe40007810000 */
[----:B------:R-:W-:Y:S07]  /*d2d0*/  FMNMX.FTZ R4, R172, R4, !PT ;  /* 0x00000004ac047209 */ /* 0x000fee0007810000 */
[----:B------:R1:W-:Y:S10]  /*d2e0*/  MUFU.EX2 R52, R5 ;  /* 0x0000000500347308 */ /* 0x0003f40000000800 */
[----:B------:R-:W-:Y:S01]  /*d2f0*/  MUFU.EX2 R31, R8 ;  /* 0x00000008001f7308 */ /* 0x000fe20000000800 */
[----:B-1----:R-:W-:Y:S01]  /*d300*/  FMNMX.FTZ R5, R181, R4, !PT ;  /* 0x00000004b5057209 */ /* 0x002fe20007810000 */
[--C-:B------:R-:W-:Y:S03]  /*d310*/  FFMA.FTZ R4, R32, c[0x0][0x2d0], -R74.reuse ;  /* 0x0000b40020047a23 */ /* 0x100fe6000001084a */
[----:B------:R-:W-:Y:S05]  /*d320*/  FMNMX.FTZ R5, R184, R5, !PT ;  /* 0x00000005b8057209 */ /* 0x000fea0007810000 */
[----:B------:R1:W-:Y:S02]  /*d330*/  MUFU.EX2 R84, R4 ;  /* 0x0000000400547308 */ /* 0x0003e40000000800 */
[----:B-1----:R-:W-:Y:S01]  /*d340*/  FMNMX.FTZ R4, R185, R5, !PT ;  /* 0x00000005b9047209 */ /* 0x002fe20007810000 */
[----:B------:R-:W-:Y:S03]  /*d350*/  FFMA.FTZ R5, R34, c[0x0][0x2d0], -R74 ;  /* 0x0000b40022057a23 */ /* 0x000fe6000001084a */
[----:B------:R-:W-:Y:S04]  /*d360*/  FMNMX.FTZ R0, R187, R4, !PT ;  /* 0x00000004bb007209 */ /* 0x000fe80007810000 */
[----:B------:R1:W2:Y:S01]  /*d370*/  MUFU.EX2 R87, R5 ;  /* 0x0000000500577308 */ /* 0x0002a20000000800 */
[--C-:B------:R-:W-:Y:S01]  /*d380*/  FFMA.FTZ R4, R30, c[0x0][0x2d0], -R75.reuse ;  /* 0x0000b4001e047a23 */ /* 0x100fe2000001084b */
[----:B------:R-:W-:Y:S04]  /*d390*/  FMNMX.FTZ R0, R197, R0, !PT ;  /* 0x00000000c5007209 */ /* 0x000fe80007810000 */
[----:B------:R-:W-:Y:S04]  /*d3a0*/  FMNMX.FTZ R0, R201, R0, !PT ;  /* 0x00000000c9007209 */ /* 0x000fe80007810000 */
[----:B------:R-:W-:Y:S01]  /*d3b0*/  MUFU.EX2 R54, R4 ;  /* 0x0000000400367308 */ /* 0x000fe20000000800 */
[----:B------:R-:W-:Y:S04]  /*d3c0*/  FMNMX.FTZ R0, R202, R0, !PT ;  /* 0x00000000ca007209 */ /* 0x000fe80007810000 */
[----:B------:R-:W-:Y:S01]  /*d3d0*/  FMNMX.FTZ R2, R194, R0, !PT ;  /* 0x00000000c2027209 */ /* 0x000fe20007810000 */
[--C-:B------:R-:W-:Y:S03]  /*d3e0*/  FFMA.FTZ R0, R33, c[0x0][0x2d0], -R75.reuse ;  /* 0x0000b40021007a23 */ /* 0x100fe6000001084b */
[----:B------:R-:W-:Y:S01]  /*d3f0*/  FMNMX.FTZ R2, R199, R2, !PT ;  /* 0x00000002c7027209 */ /* 0x000fe20007810000 */
[----:B------:R3:W-:Y:S01]  /*d400*/  MUFU.EX2 R89, R0 ;  /* 0x0000000000597308 */ /* 0x0007e20000000800 */
[----:B-1----:R-:W1:Y:S01]  /*d410*/  SHFL.BFLY PT, R5, R70, 0x1, 0x1f ;  /* 0x0c201f0046057f89 */ /* 0x002e6200000e0000 */
[----:B--2---:R-:W-:Y:S08]  /*d420*/  F2FP.PACK_AB R78, R87, R84 ;  /* 0x00000054574e723e */ /* 0x004ff000000000ff */
[----:B------:R-:W-:Y:S01]  /*d430*/  MUFU.EX2 R33, R16 ;  /* 0x0000001000217308 */ /* 0x000fe20000000800 */
[----:B---3--:R-:W-:Y:S01]  /*d440*/  FMNMX.FTZ R0, R191, R2, !PT ;  /* 0x00000002bf007209 */ /* 0x008fe20007810000 */
[--C-:B------:R-:W-:Y:S01]  /*d450*/  FFMA.FTZ R2, R37, c[0x0][0x2d0], -R75.reuse ;  /* 0x0000b40025027a23 */ /* 0x100fe2000001084b */
[----:B-1----:R-:W-:Y:S07]  /*d460*/  FMNMX.FTZ R70, R70, R5, !PT ;  /* 0x0000000546467209 */ /* 0x002fee0007810000 */
[----:B------:R1:W2:Y:S01]  /*d470*/  MUFU.EX2 R85, R2 ;  /* 0x0000000200557308 */ /* 0x0002a20000000800 */
[----:B------:R-:W-:Y:S02]  /*d480*/  FMNMX.FTZ R0, R180, R0, !PT ;  /* 0x00000000b4007209 */ /* 0x000fe40007810000 */
[C---:B------:R-:W-:Y:S01]  /*d490*/  FSETP.NEU.FTZ.AND P0, PT, R70.reuse, -INF , PT ;  /* 0xff8000004600780b */ /* 0x040fe20003f1d000 */
[----:B------:R-:W-:Y:S01]  /*d4a0*/  FMUL.FTZ R96, R70, c[0x0][0x2d0] ;  /* 0x0000b40046607a20 */ /* 0x000fe20000410000 */
[----:B------:R-:W-:Y:S04]  /*d4b0*/  FMNMX.FTZ R0, R73, R0, !PT ;  /* 0x0000000049007209 */ /* 0x000fe80007810000 */
[----:B------:R-:W-:Y:S05]  /*d4c0*/  FSEL R96, R96, RZ, P0 ;  /* 0x000000ff60607208 */ /* 0x000fea0000000000 */
[--C-:B------:R-:W-:Y:S02]  /*d4d0*/  FFMA.FTZ R3, R28, c[0x0][0x2d0], -R96.reuse ;  /* 0x0000b4001c037a23 */ /* 0x100fe40000010860 */
[--C-:B------:R-:W-:Y:S02]  /*d4e0*/  FFMA.FTZ R4, R38, c[0x0][0x2d0], -R96.reuse ;  /* 0x0000b40026047a23 */ /* 0x100fe40000010860 */
[----:B------:R3:W-:Y:S01]  /*d4f0*/  MUFU.EX2 R53, R3 ;  /* 0x0000000300357308 */ /* 0x0007e20000000800 */
[--C-:B------:R-:W-:Y:S02]  /*d500*/  FFMA.FTZ R32, R46, c[0x0][0x2d0], -R96.reuse ;  /* 0x0000b4002e207a23 */ /* 0x100fe40000010860 */
[----:B------:R-:W-:Y:S02]  /*d510*/  FFMA.FTZ R44, R51, c[0x0][0x2d0], -R96 ;  /* 0x0000b400332c7a23 */ /* 0x000fe40000010860 */
[----:B------:R-:W-:Y:S01]  /*d520*/  FFMA.FTZ R28, R48, c[0x0][0x2d0], -R75 ;  /* 0x0000b400301c7a23 */ /* 0x000fe2000001084b */
[----:B-1----:R-:W1:Y:S01]  /*d530*/  SHFL.BFLY PT, R2, R0, 0x2, 0x1f ;  /* 0x0c401f0000027f89 */ /* 0x002e6200000e0000 */
[----:B--2---:R-:W-:Y:S01]  /*d540*/  F2FP.PACK_AB R79, R86, R85 ;  /* 0x00000055564f723e */ /* 0x004fe200000000ff */
[----:B------:R-:W-:Y:S02]  /*d550*/  FFMA.FTZ R48, R57, c[0x0][0x2d0], -R74 ;  /* 0x0000b40039307a23 */ /* 0x000fe4000001084a */
[----:B------:R-:W-:Y:S01]  /*d560*/  MUFU.EX2 R61, R4 ;  /* 0x00000004003d7308 */ /* 0x000fe20000000800 */
[--C-:B---3--:R-:W-:Y:S09]  /*d570*/  FFMA.FTZ R3, R35, c[0x0][0x2d0], -R96.reuse ;  /* 0x0000b40023037a23 */ /* 0x108ff20000010860 */
[----:B------:R2:W-:Y:S02]  /*d580*/  MUFU.EX2 R60, R3 ;  /* 0x00000003003c7308 */ /* 0x0005e40000000800 */
[----:B--2---:R-:W-:Y:S02]  /*d590*/  FFMA.FTZ R3, R36, c[0x0][0x2d0], -R96 ;  /* 0x0000b40024037a23 */ /* 0x004fe40000010860 */
[----:B------:R-:W-:Y:S06]  /*d5a0*/  LDSM.16.MT88.4 R36, [R212+0x100] ;  /* 0x00010000d424783b */ /* 0x000fec0000004200 */
[----:B------:R1:W-:Y:S02]  /*d5b0*/  MUFU.EX2 R27, R3 ;  /* 0x00000003001b7308 */ /* 0x0003e40000000800 */
[----:B-1----:R-:W-:Y:S01]  /*d5c0*/  FMNMX.FTZ R3, R0, R2, !PT ;  /* 0x0000000200037209 */ /* 0x002fe20007810000 */
[----:B------:R-:W-:Y:S01]  /*d5d0*/  FFMA.FTZ R2, R40, c[0x0][0x2d0], -R74 ;  /* 0x0000b40028027a23 */ /* 0x000fe2000001084a */
[----:B------:R-:W-:Y:S01]  /*d5e0*/  FSEL R0, R72, RZ, P2 ;  /* 0x000000ff48007208 */ /* 0x000fe20001000000 */
[----:B------:R-:W-:Y:S05]  /*d5f0*/  FFMA.FTZ R40, R50, c[0x0][0x2d0], -R96 ;  /* 0x0000b40032287a23 */ /* 0x000fea0000010860 */
[----:B------:R1:W-:Y:S01]  /*d600*/  MUFU.EX2 R80, R2 ;  /* 0x0000000200507308 */ /* 0x0003e20000000800 */
[----:B------:R-:W2:Y:S01]  /*d610*/  SHFL.BFLY PT, R4, R3, 0x1, 0x1f ;  /* 0x0c201f0003047f89 */ /* 0x000ea200000e0000 */
[----:B------:R-:W-:Y:S01]  /*d620*/  FADD.FTZ R0, -R0, R100 ;  /* 0x0000006400007221 */ /* 0x000fe20000010100 */
[----:B------:R-:W-:Y:S03]  /*d630*/  MOV R100, R55 ;  /* 0x0000003700647202 */ /* 0x000fe60000000f00 */
[----:B------:R-:W-:Y:S04]  /*d640*/  FMUL.FTZ R0, R0, c[0x0][0x2d0] ;  /* 0x0000b40000007a20 */ /* 0x000fe80000410000 */
[----:B------:R3:W4:Y:S01]  /*d650*/  MUFU.EX2 R69, R0 ;  /* 0x0000000000457308 */ /* 0x0007220000000800 */
[----:B-1----:R-:W-:Y:S02]  /*d660*/  FSEL R2, R71, RZ, P1 ;  /* 0x000000ff47027208 */ /* 0x002fe40000800000 */
[----:B--2---:R-:W-:Y:S03]  /*d670*/  FMNMX.FTZ R3, R4, R3, !PT ;  /* 0x0000000304037209 */ /* 0x004fe60007810000 */
[----:B------:R-:W-:Y:S02]  /*d680*/  FADD.FTZ R2, -R2, R101 ;  /* 0x0000006502027221 */ /* 0x000fe40000010100 */
[C---:B------:R-:W-:Y:S02]  /*d690*/  FMUL.FTZ R97, R3.reuse, c[0x0][0x2d0] ;  /* 0x0000b40003617a20 */ /* 0x040fe40000410000 */
[----:B------:R-:W-:Y:S01]  /*d6a0*/  FMUL.FTZ R2, R2, c[0x0][0x2d0] ;  /* 0x0000b40002027a20 */ /* 0x000fe20000410000 */
[----:B---3--:R-:W-:Y:S01]  /*d6b0*/  FSEL R0, R70, RZ, P0 ;  /* 0x000000ff46007208 */ /* 0x008fe20000000000 */
[----:B------:R-:W-:Y:S01]  /*d6c0*/  IMAD.MOV.U32 R101, RZ, RZ, R54 ;  /* 0x000000ffff657224 */ /* 0x000fe200078e0036 */
[----:B------:R-:W-:Y:S01]  /*d6d0*/  FSETP.NEU.FTZ.AND P0, PT, R3, -INF , PT ;  /* 0xff8000000300780b */ /* 0x000fe20003f1d000 */
[----:B------:R-:W1:Y:S01]  /*d6e0*/  MUFU.EX2 R68, R2 ;  /* 0x0000000200447308 */ /* 0x000e620000000800 */
[----:B----4-:R-:W-:Y:S01]  /*d6f0*/  FMUL.FTZ R5, R69, R105 ;  /* 0x0000006945057220 */ /* 0x010fe20000410000 */
[----:B------:R-:W-:Y:S01]  /*d700*/  MOV R105, R87 ;  /* 0x0000005700697202 */ /* 0x000fe20000000f00 */
[----:B------:R-:W-:Y:S01]  /*d710*/  FADD.FTZ R0, -R0, R102 ;  /* 0x0000006600007221 */ /* 0x000fe20000010100 */
[----:B------:R-:W-:Y:S01]  /*d720*/  FSEL R97, R97, RZ, P0 ;  /* 0x000000ff61617208 */ /* 0x000fe20000000000 */
[----:B------:R-:W-:Y:S01]  /*d730*/  FMUL.FTZ R16, R69, R116 ;  /* 0x0000007445107220 */ /* 0x000fe20000410000 */
[----:B------:R-:W-:Y:S01]  /*d740*/  F2FP.PACK_AB R77, R89, R101 ;  /* 0x00000065594d723e */ /* 0x000fe200000000ff */
[----:B------:R-:W-:Y:S01]  /*d750*/  FMUL.FTZ R0, R0, c[0x0][0x2d0] ;  /* 0x0000b40000007a20 */ /* 0x000fe20000410000 */
[----:B------:R-:W-:Y:S01]  /*d760*/  MOV R102, R53 ;  /* 0x0000003500667202 */ /* 0x000fe20000000f00 */
[----:B------:R-:W-:Y:S02]  /*d770*/  FMUL.FTZ R17, R69, R117 ;  /* 0x0000007545117220 */ /* 0x000fe40000410000 */
[----:B------:R2:W3:Y:S01]  /*d780*/  MUFU.EX2 R2, R0 ;  /* 0x0000000000027308 */ /* 0x0004e20000000800 */
[--C-:B------:R-:W-:Y:S01]  /*d790*/  FFMA.FTZ R4, R25, c[0x0][0x2d0], -R97.reuse ;  /* 0x0000b40019047a23 */ /* 0x100fe20000010861 */
[----:B------:R-:W-:Y:S01]  /*d7a0*/  F2FP.PACK_AB R64, R60, R102 ;  /* 0x000000663c40723e */ /* 0x000fe200000000ff */
[--C-:B------:R-:W-:Y:S02]  /*d7b0*/  FFMA.FTZ R58, R58, c[0x0][0x2d0], -R97.reuse ;  /* 0x0000b4003a3a7a23 */ /* 0x100fe40000010861 */
[--C-:B------:R-:W-:Y:S05]  /*d7c0*/  FFMA.FTZ R62, R62, c[0x0][0x2d0], -R97.reuse ;  /* 0x0000b4003e3e7a23 */ /* 0x100fea0000010861 */
[----:B------:R4:W5:Y:S01]  /*d7d0*/  MUFU.EX2 R91, R4 ;  /* 0x00000004005b7308 */ /* 0x0009620000000800 */
[C---:B-1----:R-:W-:Y:S02]  /*d7e0*/  FMUL.FTZ R6, R68.reuse, R106 ;  /* 0x0000006a44067220 */ /* 0x042fe40000410000 */
[C---:B------:R-:W-:Y:S02]  /*d7f0*/  FMUL.FTZ R18, R68.reuse, R118 ;  /* 0x0000007644127220 */ /* 0x040fe40000410000 */
[C---:B------:R-:W-:Y:S02]  /*d800*/  FMUL.FTZ R19, R68.reuse, R119 ;  /* 0x0000007744137220 */ /* 0x040fe40000410000 */
[C---:B------:R-:W-:Y:S01]  /*d810*/  FMUL.FTZ R34, R68.reuse, R134 ;  /* 0x0000008644227220 */ /* 0x040fe20000410000 */
[----:B------:R-:W-:Y:S01]  /*d820*/  LDSM.16.MT88.4 R116, [R209+0x2900] ;  /* 0x00290000d174783b */ /* 0x000fe20000004200 */
[C---:B------:R-:W-:Y:S02]  /*d830*/  FMUL.FTZ R35, R68.reuse, R135 ;  /* 0x0000008744237220 */ /* 0x040fe40000410000 */
[C---:B------:R-:W-:Y:S02]  /*d840*/  FMUL.FTZ R50, R68.reuse, R150 ;  /* 0x0000009644327220 */ /* 0x040fe40000410000 */
[--C-:B--2---:R-:W-:Y:S02]  /*d850*/  FFMA.FTZ R0, R7, c[0x0][0x2d0], -R97.reuse ;  /* 0x0000b40007007a23 */ /* 0x104fe40000010861 */
[C---:B------:R-:W-:Y:S02]  /*d860*/  FMUL.FTZ R51, R68.reuse, R151 ;  /* 0x0000009744337220 */ /* 0x040fe40000410000 */
[----:B------:R1:W2:Y:S01]  /*d870*/  MUFU.EX2 R9, R0 ;  /* 0x0000000000097308 */ /* 0x0002a20000000800 */
[----:B------:R-:W-:Y:S01]  /*d880*/  FMUL.FTZ R7, R68, R107 ;  /* 0x0000006b44077220 */ /* 0x000fe20000410000 */
[----:B------:R-:W-:Y:S01]  /*d890*/  MOV R107, R27 ;  /* 0x0000001b006b7202 */ /* 0x000fe20000000f00 */
[----:B---3--:R-:W-:Y:S02]  /*d8a0*/  FMUL.FTZ R8, R2, R108 ;  /* 0x0000006c02087220 */ /* 0x008fe40000410000 */
[----:B----4-:R-:W-:Y:S01]  /*d8b0*/  FFMA.FTZ R4, R24, c[0x0][0x2d0], -R97 ;  /* 0x0000b40018047a23 */ /* 0x010fe20000010861 */
[----:B------:R-:W-:Y:S01]  /*d8c0*/  F2FP.PACK_AB R66, R61, R107 ;  /* 0x0000006b3d42723e */ /* 0x000fe200000000ff */
[----:B-----5:R-:W-:Y:S02]  /*d8d0*/  IMAD.MOV.U32 R150, RZ, RZ, R91 ;  /* 0x000000ffff967224 */ /* 0x020fe400078e005b */
[----:B------:R-:W-:Y:S01]  /*d8e0*/  IMAD.MOV.U32 R151, RZ, RZ, R89 ;  /* 0x000000ffff977224 */ /* 0x000fe200078e0059 */
[----:B------:R-:W3:Y:S01]  /*d8f0*/  MUFU.EX2 R63, R4 ;  /* 0x00000004003f7308 */ /* 0x000ee20000000800 */
[C---:B------:R-:W-:Y:S02]  /*d900*/  FMUL.FTZ R12, R2.reuse, R112 ;  /* 0x00000070020c7220 */ /* 0x040fe40000410000 */
[C---:B------:R-:W-:Y:S02]  /*d910*/  FMUL.FTZ R13, R2.reuse, R113 ;  /* 0x00000071020d7220 */ /* 0x040fe40000410000 */
[----:B------:R-:W-:Y:S02]  /*d920*/  FFMA.FTZ R24, R45, c[0x0][0x2d0], -R75 ;  /* 0x0000b4002d187a23 */ /* 0x000fe4000001084b */
[C---:B------:R-:W-:Y:S02]  /*d930*/  FMUL.FTZ R45, R2.reuse, R145 ;  /* 0x00000091022d7220 */ /* 0x040fe40000410000 */
[C---:B------:R-:W-:Y:S01]  /*d940*/  FMUL.FTZ R25, R2.reuse, R125 ;  /* 0x0000007d02197220 */ /* 0x040fe20000410000 */
[----:B------:R4:W5:Y:S01]  /*d950*/  MUFU.EX2 R30, R24 ;  /* 0x00000018001e7308 */ /* 0x0009620000000800 */
[C---:B------:R-:W-:Y:S02]  /*d960*/  FMUL.FTZ R29, R2.reuse, R129 ;  /* 0x00000081021d7220 */ /* 0x040fe40000410000 */
[----:B------:R-:W-:Y:S02]  /*d970*/  FMUL.FTZ R41, R2, R141 ;  /* 0x0000008d02297220 */ /* 0x000fe40000410000 */
[----:B-1----:R-:W-:Y:S02]  /*d980*/  FFMA.FTZ R0, R26, c[0x0][0x2d0], -R97 ;  /* 0x0000b4001a007a23 */ /* 0x002fe40000010861 */
[----:B--2---:R-:W-:Y:S02]  /*d990*/  IMAD.MOV.U32 R108, RZ, RZ, R9 ;  /* 0x000000ffff6c7224 */ /* 0x004fe400078e0009 */
[C---:B------:R-:W-:Y:S01]  /*d9a0*/  FMUL.FTZ R9, R2.reuse, R109 ;  /* 0x0000006d02097220 */ /* 0x040fe20000410000 */
[----:B------:R1:W2:Y:S01]  /*d9b0*/  MUFU.EX2 R92, R0 ;  /* 0x00000000005c7308 */ /* 0x0002a20000000800 */
[----:B------:R-:W-:Y:S02]  /*d9c0*/  FMUL.FTZ R57, R2, R157 ;  /* 0x0000009d02397220 */ /* 0x000fe40000410000 */
[----:B------:R-:W-:Y:S01]  /*d9d0*/  IMAD.MOV.U32 R109, RZ, RZ, R86 ;  /* 0x000000ffff6d7224 */ /* 0x000fe200078e0056 */
[----:B---3--:R-:W-:Y:S01]  /*d9e0*/  F2FP.PACK_AB R67, R63, R91 ;  /* 0x0000005b3f43723e */ /* 0x008fe200000000ff */
[----:B------:R-:W-:Y:S05]  /*d9f0*/  FFMA.FTZ R4, R42, c[0x0][0x2d0], -R74 ;  /* 0x0000b4002a047a23 */ /* 0x000fea000001084a */
[----:B------:R3:W-:Y:S01]  /*da00*/  MUFU.EX2 R59, R4 ;  /* 0x00000004003b7308 */ /* 0x0007e20000000800 */
[----:B----4-:R-:W-:Y:S01]  /*da10*/  FMUL.FTZ R24, R2, R124 ;  /* 0x0000007c02187220 */ /* 0x010fe20000410000 */
[----:B-----5:R-:W-:Y:S08]  /*da20*/  MOV R129, R30 ;  /* 0x0000001e00817202 */ /* 0x020ff00000000f00 */
[----:B------:R4:W-:Y:S01]  /*da30*/  MUFU.EX2 R124, R32 ;  /* 0x00000020007c7308 */ /* 0x0009e20000000800 */
[----:B-1----:R-:W-:Y:S02]  /*da40*/  FSEL R0, R3, RZ, P0 ;  /* 0x000000ff03007208 */ /* 0x002fe40000000000 */
[----:B--2---:R-:W-:Y:S02]  /*da50*/  F2FP.PACK_AB R65, R92, R108 ;  /* 0x0000006c5c41723e */ /* 0x004fe400000000ff */
[C---:B------:R-:W-:Y:S01]  /*da60*/  ISETP.GT.AND P0, PT, R227.reuse, UR4, PT ;  /* 0x00000004e3007c0c */ /* 0x040fe2000bf04270 */
[----:B------:R-:W-:Y:S01]  /*da70*/  FADD.FTZ R0, -R0, R103 ;  /* 0x0000006700007221 */ /* 0x000fe20000010100 */
[----:B------:R-:W-:Y:S01]  /*da80*/  IADD3 R227, R227, -0x1, RZ ;  /* 0xffffffffe3e37810 */ /* 0x000fe20007ffe0ff */
[----:B------:R-:W-:Y:S02]  /*da90*/  IMAD.MOV.U32 R103, RZ, RZ, R52 ;  /* 0x000000ffff677224 */ /* 0x000fe400078e0034 */
[----:B------:R-:W-:Y:S01]  /*daa0*/  FMUL.FTZ R0, R0, c[0x0][0x2d0] ;  /* 0x0000b40000007a20 */ /* 0x000fe20000410000 */
[----:B------:R-:W1:Y:S01]  /*dab0*/  LDSM.16.MT88.4 R52, [R210+0x100] ;  /* 0x00010000d234783b */ /* 0x000e620000004200 */
[----:B---3--:R-:W-:Y:S01]  /*dac0*/  FMUL.FTZ R4, R69, R104 ;  /* 0x0000006845047220 */ /* 0x008fe20000410000 */
[----:B------:R-:W-:Y:S01]  /*dad0*/  F2FP.PACK_AB R76, R103, R100 ;  /* 0x00000064674c723e */ /* 0x000fe200000000ff */
[----:B------:R-:W-:Y:S06]  /*dae0*/  MUFU.EX2 R104, R62 ;  /* 0x0000003e00687308 */ /* 0x000fec0000000800 */
[-C--:B------:R-:W-:Y:S01]  /*daf0*/  HMMA.16816.F32 R4, R76, R20.reuse, R4 ;  /* 0x000000144c04723c */ /* 0x080fe20000001804 */
[----:B----4-:R-:W-:Y:S03]  /*db00*/  FMUL.FTZ R32, R69, R132 ;  /* 0x0000008445207220 */ /* 0x010fe60000410000 */
[----:B------:R-:W2:Y:S02]  /*db10*/  MUFU.EX2 R0, R0 ;  /* 0x0000000000007308 */ /* 0x000ea40000000800 */
[C---:B--2---:R-:W-:Y:S02]  /*db20*/  FMUL.FTZ R10, R0.reuse, R110 ;  /* 0x0000006e000a7220 */ /* 0x044fe40000410000 */
[C---:B------:R-:W-:Y:S06]  /*db30*/  FMUL.FTZ R11, R0.reuse, R111 ;  /* 0x0000006f000b7220 */ /* 0x040fec0000410000 */
[----:B------:R-:W-:Y:S01]  /*db40*/  MUFU.EX2 R110, R44 ;  /* 0x0000002c006e7308 */ /* 0x000fe20000000800 */
[C---:B------:R-:W-:Y:S01]  /*db50*/  FMUL.FTZ R15, R0.reuse, R115 ;  /* 0x00000073000f7220 */ /* 0x040fe20000410000 */
[----:B------:R-:W-:Y:S01]  /*db60*/  MOV R115, R85 ;  /* 0x0000005500737202 */ /* 0x000fe20000000f00 */
[C---:B------:R-:W-:Y:S02]  /*db70*/  FMUL.FTZ R27, R0.reuse, R127 ;  /* 0x0000007f001b7220 */ /* 0x040fe40000410000 */
[----:B------:R-:W-:Y:S01]  /*db80*/  IMAD.MOV.U32 R127, RZ, RZ, R80 ;  /* 0x000000ffff7f7224 */ /* 0x000fe200078e0050 */
[C---:B------:R-:W-:Y:S01]  /*db90*/  HMMA.16816.F32 R8, R64.reuse, R20, R8 ;  /* 0x000000144008723c */ /* 0x040fe20000001808 */
[C---:B------:R-:W-:Y:S01]  /*dba0*/  FMUL.FTZ R14, R0.reuse, R114 ;  /* 0x00000072000e7220 */ /* 0x040fe20000410000 */
[----:B------:R-:W2:Y:S01]  /*dbb0*/  LDSM.16.MT88.4 R80, [R211+0x100] ;  /* 0x00010000d350783b */ /* 0x000ea20000004200 */
[C---:B------:R-:W-:Y:S01]  /*dbc0*/  FMUL.FTZ R26, R0.reuse, R126 ;  /* 0x0000007e001a7220 */ /* 0x040fe20000410000 */
[----:B------:R-:W-:Y:S01]  /*dbd0*/  MOV R126, R31 ;  /* 0x0000001f007e7202 */ /* 0x000fe20000000f00 */
[----:B------:R3:W-:Y:S01]  /*dbe0*/  MUFU.EX2 R111, R28 ;  /* 0x0000001c006f7308 */ /* 0x0007e20000000800 */
[C---:B------:R-:W-:Y:S02]  /*dbf0*/  FMUL.FTZ R30, R0.reuse, R130 ;  /* 0x00000082001e7220 */ /* 0x040fe40000410000 */
[-C--:B------:R-:W-:Y:S01]  /*dc00*/  HMMA.16816.F32 R12, R64, R22.reuse, R12 ;  /* 0x00000016400c723c */ /* 0x080fe2000000180c */
[----:B------:R-:W-:Y:S03]  /*dc10*/  FFMA.FTZ R20, R47, c[0x0][0x2d0], -R74 ;  /* 0x0000b4002f147a23 */ /* 0x000fe6000001084a */
[----:B------:R-:W-:Y:S02]  /*dc20*/  IMAD.MOV.U32 R130, RZ, RZ, R33 ;  /* 0x000000ffff827224 */ /* 0x000fe400078e0021 */
[C---:B------:R-:W-:Y:S01]  /*dc30*/  FMUL.FTZ R33, R69.reuse, R133 ;  /* 0x0000008545217220 */ /* 0x040fe20000410000 */
[----:B------:R4:W-:Y:S01]  /*dc40*/  MUFU.EX2 R112, R20 ;  /* 0x0000001400707308 */ /* 0x0009e20000000800 */
[C---:B------:R-:W-:Y:S01]  /*dc50*/  HMMA.16816.F32 R16, R76.reuse, R22, R16 ;  /* 0x000000164c10723c */ /* 0x040fe20000001810 */
[C---:B------:R-:W-:Y:S01]  /*dc60*/  FMUL.FTZ R21, R69.reuse, R121 ;  /* 0x0000007945157220 */ /* 0x040fe20000410000 */
[----:B------:R-:W-:Y:S02]  /*dc70*/  LDSM.16.MT88.4 R132, [R212+0x2900] ;  /* 0x00290000d484783b */ /* 0x000fe40000004200 */
[C---:B------:R-:W-:Y:S01]  /*dc80*/  FMUL.FTZ R31, R0.reuse, R131 ;  /* 0x00000083001f7220 */ /* 0x040fe20000410000 */
[----:B------:R-:W-:Y:S01]  /*dc90*/  MOV R121, R60 ;  /* 0x0000003c00797202 */ /* 0x000fe20000000f00 */
[----:B------:R-:W-:Y:S01]  /*dca0*/  FMUL.FTZ R42, R0, R142 ;  /* 0x0000008e002a7220 */ /* 0x000fe20000410000 */
[----:B------:R-:W-:Y:S01]  /*dcb0*/  MOV R131, R63 ;  /* 0x0000003f00837202 */ /* 0x000fe20000000f00 */
[C---:B------:R-:W-:Y:S01]  /*dcc0*/  FMUL.FTZ R22, R68.reuse, R122 ;  /* 0x0000007a44167220 */ /* 0x040fe20000410000 */
[----:B------:R5:W-:Y:S03]  /*dcd0*/  MUFU.EX2 R114, R40 ;  /* 0x0000002800727308 */ /* 0x000be60000000800 */
[----:B------:R-:W-:Y:S02]  /*dce0*/  FMUL.FTZ R23, R68, R123 ;  /* 0x0000007b44177220 */ /* 0x000fe40000410000 */
[----:B---3--:R-:W-:Y:S02]  /*dcf0*/  FMUL.FTZ R28, R2, R128 ;  /* 0x00000080021c7220 */ /* 0x008fe40000410000 */
[----:B------:R-:W-:Y:S02]  /*dd00*/  FMUL.FTZ R43, R0, R143 ;  /* 0x0000008f002b7220 */ /* 0x000fe40000410000 */
[----:B------:R-:W-:Y:S01]  /*dd10*/  FMUL.FTZ R44, R2, R144 ;  /* 0x00000090022c7220 */ /* 0x000fe20000410000 */
[----:B------:R3:W-:Y:S01]  /*dd20*/  MUFU.EX2 R122, R48 ;  /* 0x00000030007a7308 */ /* 0x0007e20000000800 */
[C---:B------:R-:W-:Y:S02]  /*dd30*/  FMUL.FTZ R46, R0.reuse, R146 ;  /* 0x00000092002e7220 */ /* 0x040fe40000410000 */
[----:B------:R-:W-:Y:S02]  /*dd40*/  FMUL.FTZ R47, R0, R147 ;  /* 0x00000093002f7220 */ /* 0x000fe40000410000 */
[----:B----4-:R-:W-:Y:S02]  /*dd50*/  FMUL.FTZ R20, R69, R120 ;  /* 0x0000007845147220 */ /* 0x010fe40000410000 */
[----:B------:R-:W-:Y:S02]  /*dd60*/  IMAD.MOV.U32 R120, RZ, RZ, R84 ;  /* 0x000000ffff787224 */ /* 0x000fe400078e0054 */
[----:B------:R-:W4:Y:S01]  /*dd70*/  LDSM.16.MT88.4 R84, [R209+0x900] ;  /* 0x00090000d154783b */ /* 0x000f220000004200 */
[----:B------:R1:W-:Y:S01]  /*dd80*/  MUFU.EX2 R123, R58 ;  /* 0x0000003a007b7308 */ /* 0x0003e20000000800 */
[----:B------:R-:W-:Y:S01]  /*dd90*/  FMUL.FTZ R60, R2, R160 ;  /* 0x000000a0023c7220 */ /* 0x000fe20000410000 */
[-C--:B------:R-:W-:Y:S01]  /*dda0*/  HMMA.16816.F32 R20, R76, R36.reuse, R20 ;  /* 0x000000244c14723c */ /* 0x080fe20000001814 */
[----:B------:R-:W-:Y:S01]  /*ddb0*/  FMUL.FTZ R62, R0, R162 ;  /* 0x000000a2003e7220 */ /* 0x000fe20000410000 */
[----:B------:R-:W-:Y:S01]  /*ddc0*/  MOV R162, R92 ;  /* 0x0000005c00a27202 */ /* 0x000fe20000000f00 */
[----:B------:R-:W-:Y:S02]  /*ddd0*/  FFMA.FTZ R92, R95, c[0x0][0x2d0], -R75 ;  /* 0x0000b4005f5c7a23 */ /* 0x000fe4000001084b */
[----:B-----5:R-:W-:Y:S02]  /*dde0*/  FMUL.FTZ R40, R2, R140 ;  /* 0x0000008c02287220 */ /* 0x020fe40000410000 */
[----:B------:R-:W-:Y:S01]  /*ddf0*/  FMUL.FTZ R63, R0, R163 ;  /* 0x000000a3003f7220 */ /* 0x000fe20000410000 */
[C---:B------:R-:W-:Y:S01]  /*de00*/  HMMA.16816.F32 R24, R64.reuse, R36, R24 ;  /* 0x000000244018723c */ /* 0x040fe20000001818 */
[----:B------:R-:W-:Y:S03]  /*de10*/  IMAD.MOV.U32 R160, RZ, RZ, R61 ;  /* 0x000000ffffa07224 */ /* 0x000fe600078e003d */
[----:B---3--:R-:W-:Y:S01]  /*de20*/  FMUL.FTZ R48, R69, R148 ;  /* 0x0000009445307220 */ /* 0x008fe20000410000 */
[----:B------:R-:W-:Y:S01]  /*de30*/  MOV R148, R93 ;  /* 0x0000005d00947202 */ /* 0x000fe20000000f00 */
[----:B------:R-:W-:Y:S02]  /*de40*/  FMUL.FTZ R61, R2, R161 ;  /* 0x000000a1023d7220 */ /* 0x000fe40000410000 */
[-C--:B------:R-:W-:Y:S01]  /*de50*/  HMMA.16816.F32 R28, R64, R38.reuse, R28 ;  /* 0x00000026401c723c */ /* 0x080fe2000000181c */
[----:B------:R-:W-:Y:S03]  /*de60*/  FFMA.FTZ R36, R49, c[0x0][0x2d0], -R96 ;  /* 0x0000b40031247a23 */ /* 0x000fe60000010860 */
[C---:B------:R-:W-:Y:S01]  /*de70*/  FMUL.FTZ R37, R69.reuse, R137 ;  /* 0x0000008945257220 */ /* 0x040fe20000410000 */
[----:B------:R3:W-:Y:S01]  /*de80*/  MUFU.EX2 R128, R36 ;  /* 0x0000002400807308 */ /* 0x0007e20000000800 */
[C---:B------:R-:W-:Y:S02]  /*de90*/  FMUL.FTZ R49, R69.reuse, R149 ;  /* 0x0000009545317220 */ /* 0x040fe40000410000 */
[C---:B------:R-:W-:Y:S01]  /*dea0*/  HMMA.16816.F32 R32, R76.reuse, R38, R32 ;  /* 0x000000264c20723c */ /* 0x040fe20000001820 */
[----:B------:R-:W-:Y:S03]  /*deb0*/  IMAD.MOV.U32 R149, RZ, RZ, R59 ;  /* 0x000000ffff957224 */ /* 0x000fe600078e003b */
[C---:B-1----:R-:W-:Y:S02]  /*dec0*/  FMUL.FTZ R58, R0.reuse, R158 ;  /* 0x0000009e003a7220 */ /* 0x042fe40000410000 */
[----:B------:R-:W-:Y:S02]  /*ded0*/  FMUL.FTZ R59, R0, R159 ;  /* 0x0000009f003b7220 */ /* 0x000fe40000410000 */
[C---:B------:R-:W-:Y:S02]  /*dee0*/  FMUL.FTZ R38, R68.reuse, R138 ;  /* 0x0000008a44267220 */ /* 0x040fe40000410000 */
[----:B------:R-:W-:Y:S02]  /*def0*/  MUFU.EX2 R138, R92 ;  /* 0x0000005c008a7308 */ /* 0x000fe40000000800 */
[----:B------:R-:W-:Y:S02]  /*df00*/  FMUL.FTZ R39, R68, R139 ;  /* 0x0000008b44277220 */ /* 0x000fe40000410000 */
[C---:B---3--:R-:W-:Y:S07]  /*df10*/  FMUL.FTZ R36, R69.reuse, R136 ;  /* 0x0000008845247220 */ /* 0x048fee0000410000 */
[-C--:B------:R-:W-:Y:S08]  /*df20*/  HMMA.16816.F32 R36, R76, R52.reuse, R36 ;  /* 0x000000344c24723c */ /* 0x080ff00000001824 */
[C---:B------:R-:W-:Y:S07]  /*df30*/  HMMA.16816.F32 R40, R64.reuse, R52, R40 ;  /* 0x000000344028723c */ /* 0x040fee0000001828 */
[--C-:B------:R-:W-:Y:S01]  /*df40*/  FFMA.FTZ R52, R56, c[0x0][0x2d0], -R97.reuse ;  /* 0x0000b40038347a23 */ /* 0x100fe20000010861 */
[-C--:B------:R-:W-:Y:S01]  /*df50*/  HMMA.16816.F32 R44, R64, R54.reuse, R44 ;  /* 0x00000036402c723c */ /* 0x080fe2000000182c */
[----:B------:R-:W-:Y:S02]  /*df60*/  FMUL.FTZ R56, R2, R156 ;  /* 0x0000009c02387220 */ /* 0x000fe40000410000 */
[----:B------:R1:W3:Y:S01]  /*df70*/  MUFU.EX2 R113, R52 ;  /* 0x0000003400717308 */ /* 0x0002e20000000800 */
[C---:B------:R-:W-:Y:S04]  /*df80*/  FMUL.FTZ R53, R69.reuse, R153 ;  /* 0x0000009945357220 */ /* 0x040fe80000410000 */
[C---:B------:R-:W-:Y:S07]  /*df90*/  HMMA.16816.F32 R48, R76.reuse, R54, R48 ;  /* 0x000000364c30723c */ /* 0x040fee0000001830 */
[C---:B------:R-:W-:Y:S02]  /*dfa0*/  FMUL.FTZ R54, R68.reuse, R154 ;  /* 0x0000009a44367220 */ /* 0x040fe40000410000 */
[----:B------:R-:W-:Y:S03]  /*dfb0*/  FMUL.FTZ R55, R68, R155 ;  /* 0x0000009b44377220 */ /* 0x000fe60000410000 */
[----:B-1----:R-:W-:Y:S07]  /*dfc0*/  FMUL.FTZ R52, R69, R152 ;  /* 0x0000009845347220 */ /* 0x002fee0000410000 */
[-C--:B--2---:R-:W-:Y:S08]  /*dfd0*/  HMMA.16816.F32 R52, R76, R80.reuse, R52 ;  /* 0x000000504c34723c */ /* 0x084ff00000001834 */
[C---:B------:R-:W-:Y:S07]  /*dfe0*/  HMMA.16816.F32 R56, R64.reuse, R80, R56 ;  /* 0x000000504038723c */ /* 0x040fee0000001838 */
[----:B------:R-:W-:Y:S01]  /*dff0*/  FFMA.FTZ R80, R88, c[0x0][0x2d0], -R97 ;  /* 0x0000b40058507a23 */ /* 0x000fe20000010861 */
[-C--:B------:R-:W-:Y:S01]  /*e000*/  HMMA.16816.F32 R60, R64, R82.reuse, R60 ;  /* 0x00000052403c723c */ /* 0x080fe2000000183c */
[----:B---3--:R-:W-:Y:S02]  /*e010*/  F2FP.PACK_AB R81, R123, R113 ;  /* 0x000000717b51723e */ /* 0x008fe400000000ff */
[----:B------:R1:W2:Y:S04]  /*e020*/  MUFU.EX2 R161, R80 ;  /* 0x0000005000a17308 */ /* 0x0002a80000000800 */
[C---:B------:R-:W-:Y:S02]  /*e030*/  FMUL.FTZ R64, R69.reuse, R164 ;  /* 0x000000a445407220 */ /* 0x040fe40000410000 */
[----:B------:R-:W-:Y:S03]  /*e040*/  FMUL.FTZ R65, R69, R165 ;  /* 0x000000a545417220 */ /* 0x000fe60000410000 */
[C---:B------:R-:W-:Y:S02]  /*e050*/  FMUL.FTZ R66, R68.reuse, R166 ;  /* 0x000000a644427220 */ /* 0x040fe40000410000 */
[----:B------:R-:W-:Y:S07]  /*e060*/  FMUL.FTZ R67, R68, R167 ;  /* 0x000000a744437220 */ /* 0x000fee0000410000 */
[----:B------:R-:W-:Y:S01]  /*e070*/  HMMA.16816.F32 R64, R76, R82, R64 ;  /* 0x000000524c40723c */ /* 0x000fe20000001840 */
[--C-:B-1----:R-:W-:Y:S06]  /*e080*/  FFMA.FTZ R80, R90, c[0x0][0x2d0], -R74.reuse ;  /* 0x0000b4005a507a23 */ /* 0x102fec000001084a */
[----:B------:R-:W-:Y:S01]  /*e090*/  F2FP.PACK_AB R76, R149, R127 ;  /* 0x0000007f954c723e */ /* 0x000fe200000000ff */
[----:B------:R-:W1:Y:S01]  /*e0a0*/  LDSM.16.MT88.4 R88, [R212+0x900] ;  /* 0x00090000d458783b */ /* 0x000e620000004200 */
[----:B------:R-:W-:Y:S01]  /*e0b0*/  F2FP.PACK_AB R77, R148, R126 ;  /* 0x0000007e944d723e */ /* 0x000fe200000000ff */
[----:B------:R3:W-:Y:S02]  /*e0c0*/  MUFU.EX2 R106, R80 ;  /* 0x00000050006a7308 */ /* 0x0007e40000000800 */
[----:B------:R-:W-:Y:S02]  /*e0d0*/  F2FP.PACK_AB R78, R112, R130 ;  /* 0x00000082704e723e */ /* 0x000fe400000000ff */
[----:B------:R-:W-:Y:S02]  /*e0e0*/  F2FP.PACK_AB R79, R111, R129 ;  /* 0x000000816f4f723e */ /* 0x000fe400000000ff */
[----:B------:R-:W-:Y:S02]  /*e0f0*/  F2FP.PACK_AB R82, R110, R114 ;  /* 0x000000726e52723e */ /* 0x000fe400000000ff */
[----:B--2---:R-:W-:Y:S03]  /*e100*/  F2FP.PACK_AB R83, R161, R104 ;  /* 0x00000068a153723e */ /* 0x004fe600000000ff */
[-C--:B----4-:R-:W-:Y:S01]  /*e110*/  HMMA.16816.F32 R4, R76, R84.reuse, R4 ;  /* 0x000000544c04723c */ /* 0x090fe20000001804 */
[--C-:B---3--:R-:W-:Y:S02]  /*e120*/  FFMA.FTZ R80, R94, c[0x0][0x2d0], -R75.reuse ;  /* 0x0000b4005e507a23 */ /* 0x108fe4000001084b */
[----:B------:R-:W2:Y:S02]  /*e130*/  LDSM.16.MT88.4 R92, [R210+0x900] ;  /* 0x00090000d25c783b */ /* 0x000ea40000004200 */
[----:B------:R3:W-:Y:S02]  /*e140*/  MUFU.EX2 R139, R80 ;  /* 0x00000050008b7308 */ /* 0x0007e40000000800 */
[----:B---3--:R-:W-:Y:S07]  /*e150*/  F2FP.PACK_AB R80, R128, R124 ;  /* 0x0000007c8050723e */ /* 0x008fee00000000ff */
[C---:B------:R-:W-:Y:S07]  /*e160*/  HMMA.16816.F32 R8, R80.reuse, R84, R8 ;  /* 0x000000545008723c */ /* 0x040fee0000001808 */
[--C-:B------:R-:W-:Y:S01]  /*e170*/  FFMA.FTZ R84, R176, c[0x0][0x2d0], -R74.reuse ;  /* 0x0000b400b0547a23 */ /* 0x100fe2000001084a */
[-C--:B------:R-:W-:Y:S03]  /*e180*/  HMMA.16816.F32 R12, R80, R86.reuse, R12 ;  /* 0x00000056500c723c */ /* 0x080fe6000000180c */
[----:B------:R3:W-:Y:S05]  /*e190*/  MUFU.EX2 R163, R84 ;  /* 0x0000005400a37308 */ /* 0x0007ea0000000800 */
[C---:B------:R-:W-:Y:S08]  /*e1a0*/  HMMA.16816.F32 R16, R76.reuse, R86, R16 ;  /* 0x000000564c10723c */ /* 0x040ff00000001810 */
[-C--:B-1----:R-:W-:Y:S08]  /*e1b0*/  HMMA.16816.F32 R20, R76, R88.reuse, R20 ;  /* 0x000000584c14723c */ /* 0x082ff00000001814 */
[C---:B------:R-:W-:Y:S01]  /*e1c0*/  HMMA.16816.F32 R24, R80.reuse, R88, R24 ;  /* 0x000000585018723c */ /* 0x040fe20000001818 */
[----:B---3--:R-:W-:Y:S06]  /*e1d0*/  FFMA.FTZ R84, R177, c[0x0][0x2d0], -R74 ;  /* 0x0000b400b1547a23 */ /* 0x008fec000001084a */
[--C-:B------:R-:W-:Y:S01]  /*e1e0*/  FFMA.FTZ R88, R170, c[0x0][0x2d0], -R96.reuse ;  /* 0x0000b400aa587a23 */ /* 0x100fe20000010860 */
[-C--:B------:R-:W-:Y:S01]  /*e1f0*/  HMMA.16816.F32 R28, R80, R90.reuse, R28 ;  /* 0x0000005a501c723c */ /* 0x080fe2000000181c */
[----:B------:R1:W-:Y:S07]  /*e200*/  MUFU.EX2 R125, R84 ;  /* 0x00000054007d7308 */ /* 0x0003ee0000000800 */
[C---:B------:R-:W-:Y:S03]  /*e210*/  HMMA.16816.F32 R32, R76.reuse, R90, R32 ;  /* 0x0000005a4c20723c */ /* 0x040fe60000001820 */
[----:B------:R3:W-:Y:S05]  /*e220*/  MUFU.EX2 R136, R88 ;  /* 0x0000005800887308 */ /* 0x0007ea0000000800 */
[-C--:B--2---:R-:W-:Y:S08]  /*e230*/  HMMA.16816.F32 R36, R76, R92.reuse, R36 ;  /* 0x0000005c4c24723c */ /* 0x084ff00000001824 */
[C---:B------:R-:W-:Y:S01]  /*e240*/  HMMA.16816.F32 R40, R80.reuse, R92, R40 ;  /* 0x0000005c5028723c */ /* 0x040fe20000001828 */
[----:B-1----:R-:W-:Y:S04]  /*e250*/  FFMA.FTZ R84, R171, c[0x0][0x2d0], -R75 ;  /* 0x0000b400ab547a23 */ /* 0x002fe8000001084b */
[----:B------:R1:W-:Y:S02]  /*e260*/  MUFU.EX2 R251, R84 ;  /* 0x0000005400fb7308 */ /* 0x0003e40000000800 */
[----:B------:R-:W-:Y:S01]  /*e270*/  FFMA.FTZ R92, R168, c[0x0][0x2d0], -R97 ;  /* 0x0000b400a85c7a23 */ /* 0x000fe20000010861 */
[-C--:B------:R-:W-:Y:S01]  /*e280*/  HMMA.16816.F32 R44, R80, R94.reuse, R44 ;  /* 0x0000005e502c723c */ /* 0x080fe2000000182c */
[--C-:B---3--:R-:W-:Y:S06]  /*e290*/  FFMA.FTZ R88, R173, c[0x0][0x2d0], -R96.reuse ;  /* 0x0000b400ad587a23 */ /* 0x108fec0000010860 */
[----:B------:R2:W-:Y:S01]  /*e2a0*/  MUFU.EX2 R239, R92 ;  /* 0x0000005c00ef7308 */ /* 0x0005e20000000800 */
[C---:B------:R-:W-:Y:S09]  /*e2b0*/  HMMA.16816.F32 R48, R76.reuse, R94, R48 ;  /* 0x0000005e4c30723c */ /* 0x040ff20000001830 */
[----:B------:R3:W-:Y:S03]  /*e2c0*/  MUFU.EX2 R142, R88 ;  /* 0x00000058008e7308 */ /* 0x0007e60000000800 */
[----:B-1----:R-:W-:Y:S07]  /*e2d0*/  FFMA.FTZ R84, R174, c[0x0][0x2d0], -R75 ;  /* 0x0000b400ae547a23 */ /* 0x002fee000001084b */
[----:B------:R1:W-:Y:S01]  /*e2e0*/  MUFU.EX2 R143, R84 ;  /* 0x00000054008f7308 */ /* 0x0003e20000000800 */
[----:B--2---:R-:W-:Y:S09]  /*e2f0*/  FFMA.FTZ R92, R169, c[0x0][0x2d0], -R97 ;  /* 0x0000b400a95c7a23 */ /* 0x004ff20000010861 */
[----:B------:R2:W-:Y:S01]  /*e300*/  MUFU.EX2 R237, R92 ;  /* 0x0000005c00ed7308 */ /* 0x0005e20000000800 */
[--C-:B---3--:R-:W-:Y:S09]  /*e310*/  FFMA.FTZ R88, R175, c[0x0][0x2d0], -R96.reuse ;  /* 0x0000b400af587a23 */ /* 0x108ff20000010860 */
[----:B------:R3:W4:Y:S01]  /*e320*/  MUFU.EX2 R141, R88 ;  /* 0x00000058008d7308 */ /* 0x0007220000000800 */
[----:B-1----:R-:W-:Y:S09]  /*e330*/  FFMA.FTZ R84, R99, c[0x0][0x2d0], -R96 ;  /* 0x0000b40063547a23 */ /* 0x002ff20000010860 */
[----:B------:R1:W-:Y:S01]  /*e340*/  MUFU.EX2 R137, R84 ;  /* 0x0000005400897308 */ /* 0x0003e20000000800 */
[----:B--2---:R-:W-:Y:S09]  /*e350*/  FFMA.FTZ R92, R182, c[0x0][0x2d0], -R75 ;  /* 0x0000b400b65c7a23 */ /* 0x004ff2000001084b */
[----:B------:R2:W-:Y:S01]  /*e360*/  MUFU.EX2 R145, R92 ;  /* 0x0000005c00917308 */ /* 0x0005e20000000800 */
[--C-:B---3--:R-:W-:Y:S09]  /*e370*/  FFMA.FTZ R88, R178, c[0x0][0x2d0], -R74.reuse ;  /* 0x0000b400b2587a23 */ /* 0x108ff2000001084a */
[----:B------:R3:W-:Y:S01]  /*e380*/  MUFU.EX2 R249, R88 ;  /* 0x0000005800f97308 */ /* 0x0007e20000000800 */
[----:B-1----:R-:W1:Y:S08]  /*e390*/  LDSM.16.MT88.4 R84, [R211+0x900] ;  /* 0x00090000d354783b */ /* 0x002e700000004200 */
[----:B--2---:R-:W-:Y:S01]  /*e3a0*/  LDSM.16.MT88.4 R92, [R210+0x1100] ;  /* 0x00110000d25c783b */ /* 0x004fe20000004200 */
[--C-:B---3--:R-:W-:Y:S04]  /*e3b0*/  FFMA.FTZ R88, R98, c[0x0][0x2d0], -R97.reuse ;  /* 0x0000b40062587a23 */ /* 0x108fe80000010861 */
[----:B------:R2:W3:Y:S01]  /*e3c0*/  MUFU.EX2 R140, R88 ;  /* 0x00000058008c7308 */ /* 0x0004e20000000800 */
[-C--:B-1----:R-:W-:Y:S08]  /*e3d0*/  HMMA.16816.F32 R52, R76, R84.reuse, R52 ;  /* 0x000000544c34723c */ /* 0x082ff00000001834 */
[C---:B------:R-:W-:Y:S01]  /*e3e0*/  HMMA.16816.F32 R56, R80.reuse, R84, R56 ;  /* 0x000000545038723c */ /* 0x040fe20000001838 */
[----:B--2---:R-:W1:Y:S06]  /*e3f0*/  LDSM.16.MT88.4 R88, [R209+0x1100] ;  /* 0x00110000d158783b */ /* 0x004e6c0000004200 */
[----:B------:R-:W-:Y:S01]  /*e400*/  FFMA.FTZ R84, R172, c[0x0][0x2d0], -R97 ;  /* 0x0000b400ac547a23 */ /* 0x000fe20000010861 */
[-C--:B------:R-:W-:Y:S03]  /*e410*/  HMMA.16816.F32 R60, R80, R86.reuse, R60 ;  /* 0x00000056503c723c */ /* 0x080fe6000000183c */
[----:B------:R2:W5:Y:S04]  /*e420*/  MUFU.EX2 R236, R84 ;  /* 0x0000005400ec7308 */ /* 0x0005680000000800 */
[--C-:B------:R-:W-:Y:S01]  /*e430*/  FFMA.FTZ R80, R183, c[0x0][0x2d0], -R74.reuse ;  /* 0x0000b400b7507a23 */ /* 0x100fe2000001084a */
[----:B------:R-:W-:Y:S01]  /*e440*/  HMMA.16816.F32 R64, R76, R86, R64 ;  /* 0x000000564c40723c */ /* 0x000fe20000001840 */
[----:B----4-:R-:W-:Y:S03]  /*e450*/  F2FP.PACK_AB R82, R141, R142 ;  /* 0x0000008e8d52723e */ /* 0x010fe600000000ff */
[----:B---3--:R-:W-:Y:S01]  /*e460*/  F2FP.PACK_AB R81, R239, R140 ;  /* 0x0000008cef51723e */ /* 0x008fe200000000ff */
[----:B------:R3:W-:Y:S02]  /*e470*/  MUFU.EX2 R147, R80 ;  /* 0x0000005000937308 */ /* 0x0007e40000000800 */
[----:B------:R-:W-:Y:S02]  /*e480*/  F2FP.PACK_AB R76, R106, R122 ;  /* 0x0000007a6a4c723e */ /* 0x000fe400000000ff */
[----:B------:R-:W-:Y:S03]  /*e490*/  F2FP.PACK_AB R77, R138, R139 ;  /* 0x0000008b8a4d723e */ /* 0x000fe600000000ff */
[----:B------:R-:W-:Y:S02]  /*e4a0*/  F2FP.PACK_AB R78, R125, R163 ;  /* 0x000000a37d4e723e */ /* 0x000fe400000000ff */
[----:B------:R-:W-:Y:S01]  /*e4b0*/  F2FP.PACK_AB R79, R143, R251 ;  /* 0x000000fb8f4f723e */ /* 0x000fe200000000ff */
[----:B--2---:R-:W2:Y:S01]  /*e4c0*/  LDSM.16.MT88.4 R84, [R212+0x1100] ;  /* 0x00110000d454783b */ /* 0x004ea20000004200 */
[----:B-----5:R-:W-:Y:S05]  /*e4d0*/  F2FP.PACK_AB R83, R236, R237 ;  /* 0x000000edec53723e */ /* 0x020fea00000000ff */
[-C--:B-1----:R-:W-:Y:S01]  /*e4e0*/  HMMA.16816.F32 R4, R76, R88.reuse, R4 ;  /* 0x000000584c04723c */ /* 0x082fe20000001804 */
[--C-:B---3--:R-:W-:Y:S04]  /*e4f0*/  FFMA.FTZ R80, R179, c[0x0][0x2d0], -R75.reuse ;  /* 0x0000b400b3507a23 */ /* 0x108fe8000001084b */
[----:B------:R1:W-:Y:S02]  /*e500*/  MUFU.EX2 R146, R80 ;  /* 0x0000005000927308 */ /* 0x0003e40000000800 */
[----:B-1----:R-:W-:Y:S07]  /*e510*/  F2FP.PACK_AB R80, R136, R137 ;  /* 0x000000898850723e */ /* 0x002fee00000000ff */
[C---:B------:R-:W-:Y:S07]  /*e520*/  HMMA.16816.F32 R8, R80.reuse, R88, R8 ;  /* 0x000000585008723c */ /* 0x040fee0000001808 */
[--C-:B------:R-:W-:Y:S01]  /*e530*/  FFMA.FTZ R88, R195, c[0x0][0x2d0], -R74.reuse ;  /* 0x0000b400c3587a23 */ /* 0x100fe2000001084a */
[-C--:B------:R-:W-:Y:S03]  /*e540*/  HMMA.16816.F32 R12, R80, R90.reuse, R12 ;  /* 0x0000005a500c723c */ /* 0x080fe6000000180c */
[----:B------:R1:W-:Y:S05]  /*e550*/  MUFU.EX2 R235, R88 ;  /* 0x0000005800eb7308 */ /* 0x0003ea0000000800 */
[C---:B------:R-:W-:Y:S08]  /*e560*/  HMMA.16816.F32 R16, R76.reuse, R90, R16 ;  /* 0x0000005a4c10723c */ /* 0x040ff00000001810 */
[-C--:B--2---:R-:W-:Y:S08]  /*e570*/  HMMA.16816.F32 R20, R76, R84.reuse, R20 ;  /* 0x000000544c14723c */ /* 0x084ff00000001814 */
[C---:B------:R-:W-:Y:S01]  /*e580*/  HMMA.16816.F32 R24, R80.reuse, R84, R24 ;  /* 0x000000545018723c */ /* 0x040fe20000001818 */
[----:B-1----:R-:W-:Y:S06]  /*e590*/  FFMA.FTZ R88, R196, c[0x0][0x2d0], -R74 ;  /* 0x0000b400c4587a23 */ /* 0x002fec000001084a */
[--C-:B------:R-:W-:Y:S01]  /*e5a0*/  FFMA.FTZ R84, R186, c[0x0][0x2d0], -R96.reuse ;  /* 0x0000b400ba547a23 */ /* 0x100fe20000010860 */
[-C--:B------:R-:W-:Y:S01]  /*e5b0*/  HMMA.16816.F32 R28, R80, R86.reuse, R28 ;  /* 0x00000056501c723c */ /* 0x080fe2000000181c */
[----:B------:R1:W-:Y:S07]  /*e5c0*/  MUFU.EX2 R196, R88 ;  /* 0x0000005800c47308 */ /* 0x0003ee0000000800 */
[C---:B------:R-:W-:Y:S03]  /*e5d0*/  HMMA.16816.F32 R32, R76.reuse, R86, R32 ;  /* 0x000000564c20723c */ /* 0x040fe60000001820 */
[----:B------:R2:W-:Y:S05]  /*e5e0*/  MUFU.EX2 R144, R84 ;  /* 0x0000005400907308 */ /* 0x0005ea0000000800 */
[-C--:B------:R-:W-:Y:S08]  /*e5f0*/  HMMA.16816.F32 R36, R76, R92.reuse, R36 ;  /* 0x0000005c4c24723c */ /* 0x080ff00000001824 */
[C---:B------:R-:W-:Y:S01]  /*e600*/  HMMA.16816.F32 R40, R80.reuse, R92, R40 ;  /* 0x0000005c5028723c */ /* 0x040fe20000001828 */
[----:B-1----:R-:W-:Y:S04]  /*e610*/  FFMA.FTZ R88, R189, c[0x0][0x2d0], -R75 ;  /* 0x0000b400bd587a23 */ /* 0x002fe8000001084b */
[----:B------:R1:W-:Y:S02]  /*e620*/  MUFU.EX2 R195, R88 ;  /* 0x0000005800c37308 */ /* 0x0003e40000000800 */
[----:B------:R-:W-:Y:S01]  /*e630*/  FFMA.FTZ R92, R184, c[0x0][0x2d0], -R97 ;  /* 0x0000b400b85c7a23 */ /* 0x000fe20000010861 */
[-C--:B------:R-:W-:Y:S01]  /*e640*/  HMMA.16816.F32 R44, R80, R94.reuse, R44 ;  /* 0x0000005e502c723c */ /* 0x080fe2000000182c */
[----:B------:R-:W-:Y:S03]  /*e650*/  MOV R184, R101 ;  /* 0x0000006500b87202 */ /* 0x000fe60000000f00 */
[--C-:B--2---:R-:W-:Y:S03]  /*e660*/  FFMA.FTZ R84, R188, c[0x0][0x2d0], -R96.reuse ;  /* 0x0000b400bc547a23 */ /* 0x104fe60000010860 */
[----:B------:R2:W-:Y:S01]  /*e670*/  MUFU.EX2 R155, R92 ;  /* 0x0000005c009b7308 */ /* 0x0005e20000000800 */
[C---:B------:R-:W-:Y:S09]  /*e680*/  HMMA.16816.F32 R48, R76.reuse, R94, R48 ;  /* 0x0000005e4c30723c */ /* 0x040ff20000001830 */
[----:B------:R3:W-:Y:S03]  /*e690*/  MUFU.EX2 R189, R84 ;  /* 0x0000005400bd7308 */ /* 0x0007e60000000800 */
[----:B-1----:R-:W-:Y:S07]  /*e6a0*/  FFMA.FTZ R88, R192, c[0x0][0x2d0], -R75 ;  /* 0x0000b400c0587a23 */ /* 0x002fee000001084b */
[----:B------:R1:W-:Y:S01]  /*e6b0*/  MUFU.EX2 R192, R88 ;  /* 0x0000005800c07308 */ /* 0x0003e20000000800 */
[----:B--2---:R-:W-:Y:S09]  /*e6c0*/  FFMA.FTZ R92, R185, c[0x0][0x2d0], -R97 ;  /* 0x0000b400b95c7a23 */ /* 0x004ff20000010861 */
[----:B------:R2:W-:Y:S01]  /*e6d0*/  MUFU.EX2 R154, R92 ;  /* 0x0000005c009a7308 */ /* 0x0005e20000000800 */
[--C-:B---3--:R-:W-:Y:S01]  /*e6e0*/  FFMA.FTZ R84, R190, c[0x0][0x2d0], -R96.reuse ;  /* 0x0000b400be547a23 */ /* 0x108fe20000010860 */
[----:B------:R-:W-:Y:S08]  /*e6f0*/  MOV R190, R103 ;  /* 0x0000006700be7202 */ /* 0x000ff00000000f00 */
[----:B------:R3:W-:Y:S01]  /*e700*/  MUFU.EX2 R186, R84 ;  /* 0x0000005400ba7308 */ /* 0x0007e20000000800 */
[----:B-1----:R-:W1:Y:S01]  /*e710*/  LDSM.16.MT88.4 R88, [R211+0x1100] ;  /* 0x00110000d358783b */ /* 0x002e620000004200 */
[----:B--2---:R-:W-:Y:S01]  /*e720*/  FFMA.FTZ R92, R203, c[0x0][0x2d0], -R75 ;  /* 0x0000b400cb5c7a23 */ /* 0x004fe2000001084b */
[----:B------:R-:W-:Y:S07]  /*e730*/  MOV R203, R113 ;  /* 0x0000007100cb7202 */ /* 0x000fee0000000f00 */
[----:B------:R2:W-:Y:S01]  /*e740*/  MUFU.EX2 R178, R92 ;  /* 0x0000005c00b27308 */ /* 0x0005e20000000800 */
[----:B---3--:R-:W-:Y:S02]  /*e750*/  FFMA.FTZ R84, R193, c[0x0][0x2d0], -R96 ;  /* 0x0000b400c1547a23 */ /* 0x008fe40000010860 */
[----:B------:R-:W-:Y:S07]  /*e760*/  IMAD.MOV.U32 R193, RZ, RZ, R102 ;  /* 0x000000ffffc17224 */ /* 0x000fee00078e0066 */
[----:B------:R3:W4:Y:S01]  /*e770*/  MUFU.EX2 R188, R84 ;  /* 0x0000005400bc7308 */ /* 0x0007220000000800 */
[----:B--2---:R-:W-:Y:S01]  /*e780*/  LDSM.16.MT88.4 R92, [R210+0x1900] ;  /* 0x00190000d25c783b */ /* 0x004fe20000004200 */
[-C--:B-1----:R-:W-:Y:S08]  /*e790*/  HMMA.16816.F32 R52, R76, R88.reuse, R52 ;  /* 0x000000584c34723c */ /* 0x082ff00000001834 */
[C---:B------:R-:W-:Y:S01]  /*e7a0*/  HMMA.16816.F32 R56, R80.reuse, R88, R56 ;  /* 0x000000585038723c */ /* 0x040fe20000001838 */
[----:B---3--:R-:W-:Y:S02]  /*e7b0*/  FFMA.FTZ R84, R198, c[0x0][0x2d0], -R74 ;  /* 0x0000b400c6547a23 */ /* 0x008fe4000001084a */
[----:B------:R-:W2:Y:S02]  /*e7c0*/  LDL.LU R198, [R1+0x18] ;  /* 0x0000180001c67983 */ /* 0x000ea40000300800 */
[----:B------:R1:W-:Y:S02]  /*e7d0*/  MUFU.EX2 R183, R84 ;  /* 0x0000005400b77308 */ /* 0x0003e40000000800 */
[----:B------:R-:W3:Y:S01]  /*e7e0*/  LDL.LU R185, [R1+0x14] ;  /* 0x0000140001b97983 */ /* 0x000ee20000300800 */
[-C--:B------:R-:W-:Y:S01]  /*e7f0*/  HMMA.16816.F32 R60, R80, R90.reuse, R60 ;  /* 0x0000005a503c723c */ /* 0x080fe2000000183c */
[----:B------:R-:W-:Y:S03]  /*e800*/  FFMA.FTZ R88, R187, c[0x0][0x2d0], -R97 ;  /* 0x0000b400bb587a23 */ /* 0x000fe60000010861 */
[----:B------:R-:W-:Y:S03]  /*e810*/  IMAD.MOV.U32 R187, RZ, RZ, R100 ;  /* 0x000000ffffbb7224 */ /* 0x000fe600078e0064 */
[--C-:B------:R-:W-:Y:S01]  /*e820*/  FFMA.FTZ R80, R205, c[0x0][0x2d0], -R74.reuse ;  /* 0x0000b400cd507a23 */ /* 0x100fe2000001084a */
[----:B------:R-:W-:Y:S01]  /*e830*/  HMMA.16816.F32 R64, R76, R90, R64 ;  /* 0x0000005a4c40723c */ /* 0x000fe20000001840 */
[----:B----4-:R-:W-:Y:S02]  /*e840*/  F2FP.PACK_AB R82, R188, R186 ;  /* 0x000000babc52723e */ /* 0x010fe400000000ff */
[----:B------:R4:W-:Y:S01]  /*e850*/  MUFU.EX2 R179, R80 ;  /* 0x0000005000b37308 */ /* 0x0009e20000000800 */
[----:B------:R-:W-:Y:S03]  /*e860*/  IMAD.MOV.U32 R205, RZ, RZ, R111 ;  /* 0x000000ffffcd7224 */ /* 0x000fe600078e006f */
[----:B------:R-:W-:Y:S02]  /*e870*/  F2FP.PACK_AB R76, R147, R249 ;  /* 0x000000f9934c723e */ /* 0x000fe400000000ff */
[----:B------:R-:W-:Y:S03]  /*e880*/  F2FP.PACK_AB R77, R145, R146 ;  /* 0x00000092914d723e */ /* 0x000fe600000000ff */
[----:B------:R-:W-:Y:S01]  /*e890*/  F2FP.PACK_AB R78, R196, R235 ;  /* 0x000000ebc44e723e */ /* 0x000fe200000000ff */
[----:B-1----:R-:W-:Y:S01]  /*e8a0*/  FFMA.FTZ R84, R181, c[0x0][0x2d0], -R97 ;  /* 0x0000b400b5547a23 */ /* 0x002fe20000010861 */
[----:B------:R-:W-:Y:S01]  /*e8b0*/  F2FP.PACK_AB R79, R192, R195 ;  /* 0x000000c3c04f723e */ /* 0x000fe200000000ff */
[----:B------:R-:W1:Y:S10]  /*e8c0*/  MUFU.EX2 R181, R88 ;  /* 0x0000005800b57308 */ /* 0x000e740000000800 */
[----:B------:R5:W5:Y:S01]  /*e8d0*/  MUFU.EX2 R182, R84 ;  /* 0x0000005400b67308 */ /* 0x000b620000000800 */
[--C-:B----4-:R-:W-:Y:S01]  /*e8e0*/  FFMA.FTZ R80, R200, c[0x0][0x2d0], -R75.reuse ;  /* 0x0000b400c8507a23 */ /* 0x110fe2000001084b */
[----:B------:R-:W-:Y:S08]  /*e8f0*/  MOV R200, R112 ;  /* 0x0000007000c87202 */ /* 0x000ff00000000f00 */
[----:B------:R4:W-:Y:S01]  /*e900*/  MUFU.EX2 R153, R80 ;  /* 0x0000005000997308 */ /* 0x0009e20000000800 */
[----:B-1----:R-:W-:Y:S01]  /*e910*/  F2FP.PACK_AB R83, R181, R154 ;  /* 0x0000009ab553723e */ /* 0x002fe200000000ff */
[----:B------:R-:W-:Y:S08]  /*e920*/  LDSM.16.MT88.4 R88, [R212+0x1900] ;  /* 0x00190000d458783b */ /* 0x000ff00000004200 */
[----:B-----5:R-:W1:Y:S01]  /*e930*/  LDSM.16.MT88.4 R84, [R209+0x1900] ;  /* 0x00190000d154783b */ /* 0x020e620000004200 */
[----:B------:R-:W-:Y:S02]  /*e940*/  F2FP.PACK_AB R81, R155, R182 ;  /* 0x000000b69b51723e */ /* 0x000fe400000000ff */
[----:B----4-:R-:W-:Y:S01]  /*e950*/  F2FP.PACK_AB R80, R189, R144 ;  /* 0x00000090bd50723e */ /* 0x010fe200000000ff */
[-C--:B-1----:R-:W-:Y:S08]  /*e960*/  HMMA.16816.F32 R4, R76, R84.reuse, R4 ;  /* 0x000000544c04723c */ /* 0x082ff00000001804 */
[C---:B------:R-:W-:Y:S07]  /*e970*/  HMMA.16816.F32 R8, R80.reuse, R84, R8 ;  /* 0x000000545008723c */ /* 0x040fee0000001808 */
[----:B------:R-:W-:Y:S01]  /*e980*/  FFMA.FTZ R84, R232, c[0x0][0x2d0], -R74 ;  /* 0x0000b400e8547a23 */ /* 0x000fe2000001084a */
[-C--:B------:R-:W-:Y:S01]  /*e990*/  HMMA.16816.F32 R12, R80, R86.reuse, R12 ;  /* 0x00000056500c723c */ /* 0x080fe2000000180c */
[----:B------:R-:W-:Y:S02]  /*e9a0*/  IMAD.MOV.U32 R232, RZ, RZ, R114 ;  /* 0x000000ffffe87224 */ /* 0x000fe400078e0072 */
[----:B------:R1:W-:Y:S05]  /*e9b0*/  MUFU.EX2 R159, R84 ;  /* 0x00000054009f7308 */ /* 0x0003ea0000000800 */
[C---:B------:R-:W-:Y:S08]  /*e9c0*/  HMMA.16816.F32 R16, R76.reuse, R86, R16 ;  /* 0x000000564c10723c */ /* 0x040ff00000001810 */
[-C--:B------:R-:W-:Y:S08]  /*e9d0*/  HMMA.16816.F32 R20, R76, R88.reuse, R20 ;  /* 0x000000584c14723c */ /* 0x080ff00000001814 */
[C---:B------:R-:W-:Y:S01]  /*e9e0*/  HMMA.16816.F32 R24, R80.reuse, R88, R24 ;  /* 0x000000585018723c */ /* 0x040fe20000001818 */
[----:B-1----:R-:W-:Y:S03]  /*e9f0*/  FFMA.FTZ R84, R234, c[0x0][0x2d0], -R74 ;  /* 0x0000b400ea547a23 */ /* 0x002fe6000001084a */
[----:B------:R-:W-:Y:S03]  /*ea00*/  MOV R234, R115 ;  /* 0x0000007300ea7202 */ /* 0x000fe60000000f00 */
[----:B------:R-:W-:Y:S01]  /*ea10*/  FFMA.FTZ R88, R206, c[0x0][0x2d0], -R96 ;  /* 0x0000b400ce587a23 */ /* 0x000fe20000010860 */
[-C--:B------:R-:W-:Y:S01]  /*ea20*/  HMMA.16816.F32 R28, R80, R90.reuse, R28 ;  /* 0x0000005a501c723c */ /* 0x080fe2000000181c */
[----:B------:R1:W-:Y:S03]  /*ea30*/  MUFU.EX2 R177, R84 ;  /* 0x0000005400b17308 */ /* 0x0003e60000000800 */
[----:B------:R-:W-:Y:S04]  /*ea40*/  MOV R206, R150 ;  /* 0x0000009600ce7202 */ /* 0x000fe80000000f00 */
[C---:B------:R-:W-:Y:S03]  /*ea50*/  HMMA.16816.F32 R32, R76.reuse, R90, R32 ;  /* 0x0000005a4c20723c */ /* 0x040fe60000001820 */
[----:B------:R4:W-:Y:S05]  /*ea60*/  MUFU.EX2 R157, R88 ;  /* 0x00000058009d7308 */ /* 0x0009ea0000000800 */
[-C--:B------:R-:W-:Y:S08]  /*ea70*/  HMMA.16816.F32 R36, R76, R92.reuse, R36 ;  /* 0x0000005c4c24723c */ /* 0x080ff00000001824 */
[C---:B------:R-:W-:Y:S01]  /*ea80*/  HMMA.16816.F32 R40, R80.reuse, R92, R40 ;  /* 0x0000005c5028723c */ /* 0x040fe20000001828 */
[----:B-1----:R-:W-:Y:S03]  /*ea90*/  FFMA.FTZ R84, R230, c[0x0][0x2d0], -R75 ;  /* 0x0000b400e6547a23 */ /* 0x002fe6000001084b */
[----:B------:R-:W-:Y:S01]  /*eaa0*/  IMAD.MOV.U32 R230, RZ, RZ, R120 ;  /* 0x000000ffffe67224 */ /* 0x000fe200078e0078 */
[----:B------:R1:W-:Y:S01]  /*eab0*/  MUFU.EX2 R158, R84 ;  /* 0x00000054009e7308 */ /* 0x0003e20000000800 */
[----:B------:R-:W-:Y:S02]  /*eac0*/  IMAD.MOV.U32 R120, RZ, RZ, R108 ;  /* 0x000000ffff787224 */ /* 0x000fe400078e006c */
[-C--:B------:R-:W-:Y:S01]  /*ead0*/  HMMA.16816.F32 R44, R80, R94.reuse, R44 ;  /* 0x0000005e502c723c */ /* 0x080fe2000000182c */
[----:B------:R-:W-:Y:S03]  /*eae0*/  FFMA.FTZ R92, R201, c[0x0][0x2d0], -R97 ;  /* 0x0000b400c95c7a23 */ /* 0x000fe60000010861 */
[----:B----4-:R-:W-:Y:S02]  /*eaf0*/  FFMA.FTZ R88, R207, c[0x0][0x2d0], -R96 ;  /* 0x0000b400cf587a23 */ /* 0x010fe40000010860 */
[----:B------:R-:W-:Y:S01]  /*eb00*/  IMAD.MOV.U32 R207, RZ, RZ, R160 ;  /* 0x000000ffffcf7224 */ /* 0x000fe200078e00a0 */
[----:B------:R4:W-:Y:S01]  /*eb10*/  MUFU.EX2 R172, R92 ;  /* 0x0000005c00ac7308 */ /* 0x0009e20000000800 */
[C---:B------:R-:W-:Y:S09]  /*eb20*/  HMMA.16816.F32 R48, R76.reuse, R94, R48 ;  /* 0x0000005e4c30723c */ /* 0x040ff20000001830 */
[----:B------:R5:W-:Y:S03]  /*eb30*/  MUFU.EX2 R175, R88 ;  /* 0x0000005800af7308 */ /* 0x000be60000000800 */
[----:B-1----:R-:W-:Y:S02]  /*eb40*/  FFMA.FTZ R84, R231, c[0x0][0x2d0], -R75 ;  /* 0x0000b400e7547a23 */ /* 0x002fe4000001084b */
[----:B------:R-:W-:Y:S01]  /*eb50*/  IMAD.MOV.U32 R231, RZ, RZ, R190 ;  /* 0x000000ffffe77224 */ /* 0x000fe200078e00be */
[----:B------:R-:W-:Y:S04]  /*eb60*/  MOV R190, R163 ;  /* 0x000000a300be7202 */ /* 0x000fe80000000f00 */
[----:B------:R1:W-:Y:S01]  /*eb70*/  MUFU.EX2 R176, R84 ;  /* 0x0000005400b07308 */ /* 0x0003e20000000800 */
[----:B----4-:R-:W-:Y:S09]  /*eb80*/  FFMA.FTZ R92, R202, c[0x0][0x2d0], -R97 ;  /* 0x0000b400ca5c7a23 */ /* 0x010ff20000010861 */
[----:B------:R4:W-:Y:S01]  /*eb90*/  MUFU.EX2 R171, R92 ;  /* 0x0000005c00ab7308 */ /* 0x0009e20000000800 */
[--C-:B-----5:R-:W-:Y:S01]  /*eba0*/  FFMA.FTZ R88, R229, c[0x0][0x2d0], -R96.reuse ;  /* 0x0000b400e5587a23 */ /* 0x120fe20000010860 */
[----:B------:R-:W-:Y:S08]  /*ebb0*/  MOV R229, R109 ;  /* 0x0000006d00e57202 */ /* 0x000ff00000000f00 */
[----:B------:R5:W2:Y:S01]  /*ebc0*/  MUFU.EX2 R174, R88 ;  /* 0x0000005800ae7308 */ /* 0x000aa20000000800 */
[----:B-1----:R-:W-:Y:S01]  /*ebd0*/  FFMA.FTZ R84, R204, c[0x0][0x2d0], -R96 ;  /* 0x0000b400cc547a23 */ /* 0x002fe20000010860 */
[----:B------:R-:W-:Y:S01]  /*ebe0*/  MOV R204, R193 ;  /* 0x000000c100cc7202 */ /* 0x000fe20000000f00 */
[----:B------:R-:W-:Y:S07]  /*ebf0*/  IMAD.MOV.U32 R193, RZ, RZ, R162 ;  /* 0x000000ffffc17224 */ /* 0x000fee00078e00a2 */
[----:B------:R1:W-:Y:S01]  /*ec00*/  MUFU.EX2 R152, R84 ;  /* 0x0000005400987308 */ /* 0x0003e20000000800 */
[----:B----4-:R-:W-:Y:S09]  /*ec10*/  FFMA.FTZ R92, R241, c[0x0][0x2d0], -R75 ;  /* 0x0000b400f15c7a23 */ /* 0x010ff2000001084b */
[----:B------:R4:W-:Y:S01]  /*ec20*/  MUFU.EX2 R103, R92 ;  /* 0x0000005c00677308 */ /* 0x0009e20000000800 */
[----:B-----5:R-:W-:Y:S02]  /*ec30*/  FFMA.FTZ R88, R238, c[0x0][0x2d0], -R74 ;  /* 0x0000b400ee587a23 */ /* 0x020fe4000001084a */
[----:B------:R-:W-:Y:S07]  /*ec40*/  IMAD.MOV.U32 R238, RZ, RZ, R105 ;  /* 0x000000ffffee7224 */ /* 0x000fee00078e0069 */
[----:B------:R5:W-:Y:S01]  /*ec50*/  MUFU.EX2 R173, R88 ;  /* 0x0000005800ad7308 */ /* 0x000be20000000800 */
[----:B-1----:R-:W1:Y:S08]  /*ec60*/  LDSM.16.MT88.4 R84, [R211+0x1900] ;  /* 0x00190000d354783b */ /* 0x002e700000004200 */
[----:B----4-:R-:W-:Y:S01]  /*ec70*/  LDSM.16.MT88.4 R92, [R210+0x2100] ;  /* 0x00210000d25c783b */ /* 0x010fe20000004200 */
[----:B-----5:R-:W-:Y:S01]  /*ec80*/  FFMA.FTZ R88, R197, c[0x0][0x2d0], -R97 ;  /* 0x0000b400c5587a23 */ /* 0x020fe20000010861 */
[----:B------:R-:W-:Y:S02]  /*ec90*/  MOV R197, R121 ;  /* 0x0000007900c57202 */ /* 0x000fe40000000f00 */
[----:B------:R-:W-:Y:S01]  /*eca0*/  MOV R121, R107 ;  /* 0x0000006b00797202 */ /* 0x000fe20000000f00 */
[----:B------:R4:W5:Y:S01]  /*ecb0*/  MUFU.EX2 R156, R88 ;  /* 0x00000058009c7308 */ /* 0x0009620000000800 */
[----:B--2---:R-:W-:Y:S01]  /*ecc0*/  FFMA.FTZ R68, R68, R198, R184 ;  /* 0x000000c644447223 */ /* 0x004fe200000100b8 */
[----:B------:R-:W-:Y:S01]  /*ecd0*/  MOV R184, R106 ;  /* 0x0000006a00b87202 */ /* 0x000fe20000000f00 */
[-C--:B-1----:R-:W-:Y:S01]  /*ece0*/  HMMA.16816.F32 R52, R76, R84.reuse, R52 ;  /* 0x000000544c34723c */ /* 0x082fe20000001834 */
[----:B---3--:R-:W-:Y:S01]  /*ecf0*/  FFMA.FTZ R69, R69, R185, R187 ;  /* 0x000000b945457223 */ /* 0x008fe200000100bb */
[----:B------:R-:W-:Y:S02]  /*ed00*/  MOV R185, R104 ;  /* 0x0000006800b97202 */ /* 0x000fe40000000f00 */
[----:B------:R-:W-:Y:S02]  /*ed10*/  MOV R187, R110 ;  /* 0x0000006e00bb7202 */ /* 0x000fe40000000f00 */
[----:B------:R-:W-:Y:S02]  /*ed20*/  MOV R198, R161 ;  /* 0x000000a100c67202 */ /* 0x000fe40000000f00 */
[C---:B------:R-:W-:Y:S01]  /*ed30*/  HMMA.16816.F32 R56, R80.reuse, R84, R56 ;  /* 0x000000545038723c */ /* 0x040fe20000001838 */
[----:B----4-:R-:W1:Y:S06]  /*ed40*/  LDSM.16.MT88.4 R88, [R209+0x2100] ;  /* 0x00210000d158783b */ /* 0x010e6c0000004200 */
[----:B------:R-:W-:Y:S01]  /*ed50*/  FFMA.FTZ R84, R194, c[0x0][0x2d0], -R97 ;  /* 0x0000b400c2547a23 */ /* 0x000fe20000010861 */
[-C--:B------:R-:W-:Y:S03]  /*ed60*/  HMMA.16816.F32 R60, R80, R86.reuse, R60 ;  /* 0x00000056503c723c */ /* 0x080fe6000000183c */
[----:B------:R2:W3:Y:S04]  /*ed70*/  MUFU.EX2 R98, R84 ;  /* 0x0000005400627308 */ /* 0x0004e80000000800 */
[--C-:B------:R-:W-:Y:S01]  /*ed80*/  FFMA.FTZ R80, R243, c[0x0][0x2d0], -R74.reuse ;  /* 0x0000b400f3507a23 */ /* 0x100fe2000001084a */
[----:B------:R-:W-:Y:S01]  /*ed90*/  HMMA.16816.F32 R64, R76, R86, R64 ;  /* 0x000000564c40723c */ /* 0x000fe20000001840 */
[----:B------:R-:W-:Y:S03]  /*eda0*/  F2FP.PACK_AB R82, R174, R175 ;  /* 0x000000afae52723e */ /* 0x000fe600000000ff */
[----:B-----5:R-:W-:Y:S01]  /*edb0*/  F2FP.PACK_AB R81, R172, R156 ;  /* 0x0000009cac51723e */ /* 0x020fe200000000ff */
[----:B------:R4:W5:Y:S02]  /*edc0*/  MUFU.EX2 R170, R80 ;  /* 0x0000005000aa7308 */ /* 0x0009640000000800 */
[----:B------:R-:W-:Y:S02]  /*edd0*/  F2FP.PACK_AB R76, R179, R183 ;  /* 0x000000b7b34c723e */ /* 0x000fe400000000ff */
[----:B------:R-:W-:Y:S03]  /*ede0*/  F2FP.PACK_AB R77, R178, R153 ;  /* 0x00000099b24d723e */ /* 0x000fe600000000ff */
[----:B------:R-:W-:Y:S02]  /*edf0*/  F2FP.PACK_AB R78, R177, R159 ;  /* 0x0000009fb14e723e */ /* 0x000fe400000000ff */
[----:B------:R-:W-:Y:S01]  /*ee00*/  F2FP.PACK_AB R79, R176, R158 ;  /* 0x0000009eb04f723e */ /* 0x000fe200000000ff */
[----:B--2---:R-:W2:Y:S01]  /*ee10*/  LDSM.16.MT88.4 R84, [R212+0x2100] ;  /* 0x00210000d454783b */ /* 0x004ea20000004200 */
[----:B---3--:R-:W-:Y:S05]  /*ee20*/  F2FP.PACK_AB R83, R98, R171 ;  /* 0x000000ab6253723e */ /* 0x008fea00000000ff */
[-C--:B-1----:R-:W-:Y:S01]  /*ee30*/  HMMA.16816.F32 R4, R76, R88.reuse, R4 ;  /* 0x000000584c04723c */ /* 0x082fe20000001804 */
[--C-:B----4-:R-:W-:Y:S01]  /*ee40*/  FFMA.FTZ R80, R240, c[0x0][0x2d0], -R75.reuse ;  /* 0x0000b400f0507a23 */ /* 0x110fe2000001084b */
[----:B-----5:R-:W-:Y:S03]  /*ee50*/  F2FP.PACK_AB R164, R170, R173 ;  /* 0x000000adaaa4723e */ /* 0x020fe600000000ff */
[----:B------:R1:W3:Y:S02]  /*ee60*/  MUFU.EX2 R169, R80 ;  /* 0x0000005000a97308 */ /* 0x0002e40000000800 */
[----:B-1----:R-:W-:Y:S02]  /*ee70*/  F2FP.PACK_AB R80, R157, R152 ;  /* 0x000000989d50723e */ /* 0x002fe400000000ff */
[----:B---3--:R-:W-:Y:S05]  /*ee80*/  F2FP.PACK_AB R165, R103, R169 ;  /* 0x000000a967a5723e */ /* 0x008fea00000000ff */
[C---:B------:R-:W-:Y:S07]  /*ee90*/  HMMA.16816.F32 R8, R80.reuse, R88, R8 ;  /* 0x000000585008723c */ /* 0x040fee0000001808 */
[--C-:B------:R-:W-:Y:S01]  /*eea0*/  FFMA.FTZ R88, R250, c[0x0][0x2d0], -R74.reuse ;  /* 0x0000b400fa587a23 */ /* 0x100fe2000001084a */
[-C--:B------:R-:W-:Y:S01]  /*eeb0*/  HMMA.16816.F32 R12, R80, R90.reuse, R12 ;  /* 0x0000005a500c723c */ /* 0x080fe2000000180c */
[----:B------:R-:W-:Y:S02]  /*eec0*/  FFMA.FTZ R74, R252, c[0x0][0x2d0], -R74 ;  /* 0x0000b400fc4a7a23 */ /* 0x000fe4000001084a */
[----:B------:R1:W-:Y:S05]  /*eed0*/  MUFU.EX2 R168, R88 ;  /* 0x0000005800a87308 */ /* 0x0003ea0000000800 */
[C---:B------:R-:W-:Y:S05]  /*eee0*/  HMMA.16816.F32 R16, R76.reuse, R90, R16 ;  /* 0x0000005a4c10723c */ /* 0x040fea0000001810 */
[----:B------:R3:W4:Y:S03]  /*eef0*/  MUFU.EX2 R102, R74 ;  /* 0x0000004a00667308 */ /* 0x0007260000000800 */
[-C--:B--2---:R-:W-:Y:S08]  /*ef00*/  HMMA.16816.F32 R20, R76, R84.reuse, R20 ;  /* 0x000000544c14723c */ /* 0x084ff00000001814 */
[C---:B------:R-:W-:Y:S01]  /*ef10*/  HMMA.16816.F32 R24, R80.reuse, R84, R24 ;  /* 0x000000545018723c */ /* 0x040fe20000001818 */
[----:B-1----:R-:W1:Y:S07]  /*ef20*/  LDSM.16.MT88.4 R88, [R211+0x2100] ;  /* 0x00210000d358783b */ /* 0x002e6e0000004200 */
[-C--:B------:R-:W-:Y:S01]  /*ef30*/  HMMA.16816.F32 R28, R80, R86.reuse, R28 ;  /* 0x00000056501c723c */ /* 0x080fe2000000181c */
[--C-:B---3--:R-:W-:Y:S03]  /*ef40*/  FFMA.FTZ R74, R247, c[0x0][0x2d0], -R75.reuse ;  /* 0x0000b400f74a7a23 */ /* 0x108fe6000001084b */
[----:B----4-:R-:W-:Y:S01]  /*ef50*/  F2FP.PACK_AB R166, R102, R168 ;  /* 0x000000a866a6723e */ /* 0x010fe200000000ff */
[----:B------:R-:W-:Y:S03]  /*ef60*/  FFMA.FTZ R75, R248, c[0x0][0x2d0], -R75 ;  /* 0x0000b400f84b7a23 */ /* 0x000fe6000001084b */
[C---:B------:R-:W-:Y:S01]  /*ef70*/  HMMA.16816.F32 R32, R76.reuse, R86, R32 ;  /* 0x000000564c20723c */ /* 0x040fe20000001820 */
[----:B------:R2:W-:Y:S07]  /*ef80*/  MUFU.EX2 R101, R74 ;  /* 0x0000004a00657308 */ /* 0x0005ee0000000800 */
[-C--:B------:R-:W-:Y:S03]  /*ef90*/  HMMA.16816.F32 R36, R76, R92.reuse, R36 ;  /* 0x0000005c4c24723c */ /* 0x080fe60000001824 */
[----:B------:R-:W3:Y:S05]  /*efa0*/  MUFU.EX2 R100, R75 ;  /* 0x0000004b00647308 */ /* 0x000eea0000000800 */
[C---:B------:R-:W-:Y:S08]  /*efb0*/  HMMA.16816.F32 R40, R80.reuse, R92, R40 ;  /* 0x0000005c5028723c */ /* 0x040ff00000001828 */
[-C--:B------:R-:W-:Y:S01]  /*efc0*/  HMMA.16816.F32 R44, R80, R94.reuse, R44 ;  /* 0x0000005e502c723c */ /* 0x080fe2000000182c */
[--C-:B--2---:R-:W-:Y:S04]  /*efd0*/  FFMA.FTZ R74, R242, c[0x0][0x2d0], -R96.reuse ;  /* 0x0000b400f24a7a23 */ /* 0x104fe80000010860 */
[----:B------:R2:W-:Y:S03]  /*efe0*/  MUFU.EX2 R99, R74 ;  /* 0x0000004a00637308 */ /* 0x0005e60000000800 */
[C---:B------:R-:W-:Y:S01]  /*eff0*/  HMMA.16816.F32 R48, R76.reuse, R94, R48 ;  /* 0x0000005e4c30723c */ /* 0x040fe20000001830 */
[----:B---3--:R-:W-:Y:S07]  /*f000*/  F2FP.PACK_AB R167, R100, R101 ;  /* 0x0000006564a7723e */ /* 0x008fee00000000ff */
[-C--:B-1----:R-:W-:Y:S08]  /*f010*/  HMMA.16816.F32 R52, R76, R88.reuse, R52 ;  /* 0x000000584c34723c */ /* 0x082ff00000001834 */
[C---:B------:R-:W-:Y:S01]  /*f020*/  HMMA.16816.F32 R56, R80.reuse, R88, R56 ;  /* 0x000000585038723c */ /* 0x040fe20000001838 */
[--C-:B--2---:R-:W-:Y:S07]  /*f030*/  FFMA.FTZ R74, R244, c[0x0][0x2d0], -R96.reuse ;  /* 0x0000b400f44a7a23 */ /* 0x104fee0000010860 */
[-C--:B------:R-:W-:Y:S01]  /*f040*/  HMMA.16816.F32 R60, R80, R90.reuse, R60 ;  /* 0x0000005a503c723c */ /* 0x080fe2000000183c */
[----:B------:R1:W2:Y:S07]  /*f050*/  MUFU.EX2 R85, R74 ;  /* 0x0000004a00557308 */ /* 0x0002ae0000000800 */
[----:B------:R-:W-:Y:S01]  /*f060*/  HMMA.16816.F32 R64, R76, R90, R64 ;  /* 0x0000005a4c40723c */ /* 0x000fe20000001840 */
[----:B------:R-:W3:Y:S07]  /*f070*/  LDL.LU R76, [R1+0x1c] ;  /* 0x00001c00014c7983 */ /* 0x000eee0000300800 */
[-C--:B------:R-:W-:Y:S07]  /*f080*/  HMMA.16816.F32 R104, R164, R116.reuse, R4 ;  /* 0x00000074a468723c */ /* 0x080fee0000001804 */
[----:B------:R-:W-:Y:S01]  /*f090*/  FADD.FTZ R4, R231, R69 ;  /* 0x00000045e7047221 */ /* 0x000fe20000010000 */
[----:B------:R-:W-:Y:S01]  /*f0a0*/  MOV R231, R148 ;  /* 0x0000009400e77202 */ /* 0x000fe20000000f00 */
[--C-:B-1----:R-:W-:Y:S03]  /*f0b0*/  FFMA.FTZ R74, R245, c[0x0][0x2d0], -R96.reuse ;  /* 0x0000b400f54a7a23 */ /* 0x102fe60000010860 */
[----:B------:R-:W-:Y:S01]  /*f0c0*/  FFMA.FTZ R96, R246, c[0x0][0x2d0], -R96 ;  /* 0x0000b400f6607a23 */ /* 0x000fe20000010860 */
[----:B------:R1:W-:Y:S01]  /*f0d0*/  MUFU.EX2 R86, R74 ;  /* 0x0000004a00567308 */ /* 0x0003e20000000800 */
[----:B------:R-:W-:Y:S01]  /*f0e0*/  FADD.FTZ R6, R151, R68 ;  /* 0x0000004497067221 */ /* 0x000fe20000010000 */
[----:B--2---:R-:W-:Y:S01]  /*f0f0*/  F2FP.PACK_AB R160, R85, R99 ;  /* 0x0000006355a0723e */ /* 0x004fe200000000ff */
[----:B------:R-:W-:Y:S01]  /*f100*/  FADD.FTZ R4, R230, R4 ;  /* 0x00000004e6047221 */ /* 0x000fe20000010000 */
[----:B------:R-:W-:Y:S01]  /*f110*/  MOV R230, R232 ;  /* 0x000000e800e67202 */ /* 0x000fe20000000f00 */
[----:B------:R-:W-:Y:S01]  /*f120*/  FADD.FTZ R6, R234, R6 ;  /* 0x00000006ea067221 */ /* 0x000fe20000010000 */
[----:B------:R-:W-:Y:S01]  /*f130*/  MOV R232, R200 ;  /* 0x000000c800e87202 */ /* 0x000fe20000000f00 */
[----:B------:R-:W-:Y:S01]  /*f140*/  IMAD.MOV.U32 R234, RZ, RZ, R203 ;  /* 0x000000ffffea7224 */ /* 0x000fe200078e00cb */
[----:B------:R-:W-:Y:S01]  /*f150*/  MOV R203, R205 ;  /* 0x000000cd00cb7202 */ /* 0x000fe20000000f00 */
[----:B------:R-:W-:Y:S01]  /*f160*/  FADD.FTZ R4, R238, R4 ;  /* 0x00000004ee047221 */ /* 0x000fe20000010000 */
[----:B------:R-:W2:Y:S01]  /*f170*/  MUFU.EX2 R96, R96 ;  /* 0x0000006000607308 */ /* 0x000ea20000000800 */
[----:B------:R-:W-:Y:S01]  /*f180*/  IMAD.MOV.U32 R200, RZ, RZ, R187 ;  /* 0x000000ffffc87224 */ /* 0x000fe200078e00bb */
[----:B------:R-:W-:Y:S02]  /*f190*/  MOV R205, R123 ;  /* 0x0000007b00cd7202 */ /* 0x000fe40000000f00 */
[----:B------:R-:W-:Y:S01]  /*f1a0*/  MOV R187, R122 ;  /* 0x0000007a00bb7202 */ /* 0x000fe20000000f00 */
[--C-:B-1----:R-:W-:Y:S05]  /*f1b0*/  FFMA.FTZ R74, R199, c[0x0][0x2d0], -R97.reuse ;  /* 0x0000b400c74a7a23 */ /* 0x102fea0000010861 */
[----:B------:R1:W-:Y:S01]  /*f1c0*/  MUFU.EX2 R84, R74 ;  /* 0x0000004a00547308 */ /* 0x0003e20000000800 */
[----:B--2---:R-:W-:Y:S01]  /*f1d0*/  F2FP.PACK_AB R162, R96, R86 ;  /* 0x0000005660a2723e */ /* 0x004fe200000000ff */
[--C-:B-1----:R-:W-:Y:S08]  /*f1e0*/  FFMA.FTZ R74, R191, c[0x0][0x2d0], -R97.reuse ;  /* 0x0000b400bf4a7a23 */ /* 0x102ff00000010861 */
[----:B------:R1:W2:Y:S02]  /*f1f0*/  MUFU.EX2 R75, R74 ;  /* 0x0000004a004b7308 */ /* 0x0002a40000000800 */
[--C-:B-1----:R-:W-:Y:S01]  /*f200*/  FFMA.FTZ R74, R180, c[0x0][0x2d0], -R97.reuse ;  /* 0x0000b400b44a7a23 */ /* 0x102fe20000010861 */
[----:B--2---:R-:W-:Y:S01]  /*f210*/  F2FP.PACK_AB R161, R75, R84 ;  /* 0x000000544ba1723e */ /* 0x004fe200000000ff */
[----:B------:R-:W-:Y:S02]  /*f220*/  FFMA.FTZ R97, R73, c[0x0][0x2d0], -R97 ;  /* 0x0000b40049617a23 */ /* 0x000fe40000010861 */
[----:B------:R-:W2:Y:S04]  /*f230*/  LDL.LU R73, [R1+0x20] ;  /* 0x0000200001497983 */ /* 0x000ea80000300800 */
[----:B------:R-:W-:Y:S10]  /*f240*/  MUFU.EX2 R74, R74 ;  /* 0x0000004a004a7308 */ /* 0x000ff40000000800 */
[----:B------:R-:W1:Y:S02]  /*f250*/  MUFU.EX2 R97, R97 ;  /* 0x0000006100617308 */ /* 0x000e640000000800 */
[----:B-1----:R-:W-:Y:S07]  /*f260*/  F2FP.PACK_AB R163, R97, R74 ;  /* 0x0000004a61a3723e */ /* 0x002fee00000000ff */
[C---:B------:R-:W-:Y:S08]  /*f270*/  HMMA.16816.F32 R108, R160.reuse, R116, R8 ;  /* 0x00000074a06c723c */ /* 0x040ff00000001808 */
[-C--:B------:R-:W-:Y:S08]  /*f280*/  HMMA.16816.F32 R112, R160, R118.reuse, R12 ;  /* 0x00000076a070723c */ /* 0x080ff0000000180c */
[C---:B------:R-:W-:Y:S01]  /*f290*/  HMMA.16816.F32 R116, R164.reuse, R118, R16 ;  /* 0x00000076a474723c */ /* 0x040fe20000001810 */
[----:B---3--:R-:W-:Y:S03]  /*f2a0*/  FFMA.FTZ R2, R2, R76, R204 ;  /* 0x0000004c02027223 */ /* 0x008fe600000100cc */
[----:B------:R-:W-:Y:S02]  /*f2b0*/  IMAD.MOV.U32 R204, RZ, RZ, R149 ;  /* 0x000000ffffcc7224 */ /* 0x000fe400078e0095 */
[----:B------:R-:W-:Y:S01]  /*f2c0*/  FADD.FTZ R2, R197, R2 ;  /* 0x00000002c5027221 */ /* 0x000fe20000010000 */
[----:B------:R-:W1:Y:S05]  /*f2d0*/  LDSM.16.MT88.4 R148, [R210+0x2900] ;  /* 0x00290000d294783b */ /* 0x000e6a0000004200 */
[----:B------:R-:W-:Y:S02]  /*f2e0*/  FADD.FTZ R5, R121, R2 ;  /* 0x0000000279057221 */ /* 0x000fe40000010000 */
[----:B------:R-:W-:Y:S02]  /*f2f0*/  FADD.FTZ R2, R229, R6 ;  /* 0x00000006e5027221 */ /* 0x000fe40000010000 */
[----:B------:R-:W-:Y:S02]  /*f300*/  FADD.FTZ R6, R127, R4 ;  /* 0x000000047f067221 */ /* 0x000fe40000010000 */
[----:B--2---:R-:W-:Y:S02]  /*f310*/  FFMA.FTZ R8, R0, R73, R120 ;  /* 0x0000004900087223 */ /* 0x004fe40000010078 */
[----:B------:R-:W-:Y:S01]  /*f320*/  FADD.FTZ R0, R207, R5 ;  /* 0x00000005cf007221 */ /* 0x000fe20000010000 */
[-C--:B------:R-:W-:Y:S01]  /*f330*/  HMMA.16816.F32 R120, R164, R132.reuse, R20 ;  /* 0x00000084a478723c */ /* 0x080fe20000001814 */
[----:B------:R-:W-:Y:S02]  /*f340*/  FADD.FTZ R8, R193, R8 ;  /* 0x00000008c1087221 */ /* 0x000fe40000010000 */
[----:B------:R-:W-:Y:S02]  /*f350*/  FADD.FTZ R5, R126, R2 ;  /* 0x000000027e057221 */ /* 0x000fe40000010000 */
[----:B------:R-:W-:Y:S02]  /*f360*/  FADD.FTZ R7, R124, R0 ;  /* 0x000000007c077221 */ /* 0x000fe40000010000 */
[----:B------:R-:W-:Y:S02]  /*f370*/  FADD.FTZ R4, R206, R8 ;  /* 0x00000008ce047221 */ /* 0x000fe40000010000 */
[----:B------:R-:W-:Y:S03]  /*f380*/  FADD.FTZ R2, R204, R6 ;  /* 0x00000006cc027221 */ /* 0x000fe60000010000 */
        /* <DEDUP_REMOVED lines=10> */
[----:B------:R-:W-:Y:S01]  /*f430*/  IMAD.MOV.U32 R193, RZ, RZ, R190 ;  /* 0x000000ffffc17224 */ /* 0x000fe200078e00be */
[----:B------:R-:W2:Y:S01]  /*f440*/  LDSM.16.MT88.4 R4, [R211+0x2900] ;  /* 0x00290000d304783b */ /* 0x000ea20000004200 */
[----:B------:R-:W-:Y:S01]  /*f450*/  FADD.FTZ R8, R200, R2 ;  /* 0x00000002c8087221 */ /* 0x000fe20000010000 */
[----:B------:R-:W-:Y:S01]  /*f460*/  MOV R190, R125 ;  /* 0x0000007d00be7202 */ /* 0x000fe20000000f00 */
[----:B------:R-:W-:Y:S01]  /*f470*/  FADD.FTZ R9, R187, R0 ;  /* 0x00000000bb097221 */ /* 0x000fe20000010000 */
[C---:B------:R-:W-:Y:S01]  /*f480*/  HMMA.16816.F32 R124, R160.reuse, R132, R24 ;  /* 0x00000084a07c723c */ /* 0x040fe20000001818 */
[----:B------:R-:W-:Y:S02]  /*f490*/  FADD.FTZ R2, R139, R10 ;  /* 0x0000000a8b027221 */ /* 0x000fe40000010000 */
[----:B------:R-:W-:Y:S02]  /*f4a0*/  FADD.FTZ R0, R137, R8 ;  /* 0x0000000889007221 */ /* 0x000fe40000010000 */
[----:B------:R-:W-:Y:S02]  /*f4b0*/  FADD.FTZ R8, R185, R11 ;  /* 0x0000000bb9087221 */ /* 0x000fe40000010000 */
[----:B------:R-:W-:Y:S01]  /*f4c0*/  FADD.FTZ R9, R184, R9 ;  /* 0x00000009b8097221 */ /* 0x000fe20000010000 */
[-C--:B------:R-:W-:Y:S01]  /*f4d0*/  HMMA.16816.F32 R128, R160, R134.reuse, R28 ;  /* 0x00000086a080723c */ /* 0x080fe2000000181c */
[----:B------:R-:W-:Y:S03]  /*f4e0*/  FADD.FTZ R2, R138, R2 ;  /* 0x000000028a027221 */ /* 0x000fe60000010000 */
[----:B------:R-:W-:Y:S02]  /*f4f0*/  FADD.FTZ R0, R136, R0 ;  /* 0x0000000088007221 */ /* 0x000fe40000010000 */
[----:B------:R-:W-:Y:S02]  /*f500*/  FADD.FTZ R12, R198, R8 ;  /* 0x00000008c60c7221 */ /* 0x000fe40000010000 */
[----:B------:R-:W-:Y:S01]  /*f510*/  FADD.FTZ R8, R193, R9 ;  /* 0x00000009c1087221 */ /* 0x000fe20000010000 */
[C---:B------:R-:W-:Y:S03]  /*f520*/  HMMA.16816.F32 R132, R164.reuse, R134, R32 ;  /* 0x00000086a484723c */ /* 0x040fe60000001820 */
[----:B------:R-:W-:Y:S02]  /*f530*/  FADD.FTZ R2, R251, R2 ;  /* 0x00000002fb027221 */ /* 0x000fe40000010000 */
[----:B------:R-:W-:Y:S02]  /*f540*/  FADD.FTZ R0, R142, R0 ;  /* 0x000000008e007221 */ /* 0x000fe40000010000 */
[----:B------:R-:W-:Y:S01]  /*f550*/  FADD.FTZ R12, R140, R12 ;  /* 0x0000000c8c0c7221 */ /* 0x000fe20000010000 */
[-C--:B-1----:R-:W-:Y:S01]  /*f560*/  HMMA.16816.F32 R136, R164, R148.reuse, R36 ;  /* 0x00000094a488723c */ /* 0x082fe20000001824 */
[----:B------:R-:W-:Y:S03]  /*f570*/  FADD.FTZ R10, R190, R8 ;  /* 0x00000008be0a7221 */ /* 0x000fe60000010000 */
[----:B------:R-:W-:Y:S02]  /*f580*/  FADD.FTZ R9, R143, R2 ;  /* 0x000000028f097221 */ /* 0x000fe40000010000 */
[----:B------:R-:W-:Y:S02]  /*f590*/  FADD.FTZ R11, R141, R0 ;  /* 0x000000008d0b7221 */ /* 0x000fe40000010000 */
[----:B------:R-:W-:Y:S01]  /*f5a0*/  FADD.FTZ R8, R239, R12 ;  /* 0x0000000cef087221 */ /* 0x000fe20000010000 */
[C---:B------:R-:W-:Y:S03]  /*f5b0*/  HMMA.16816.F32 R140, R160.reuse, R148, R40 ;  /* 0x00000094a08c723c */ /* 0x040fe60000001828 */
[----:B------:R-:W-:Y:S02]  /*f5c0*/  FADD.FTZ R2, R249, R10 ;  /* 0x0000000af9027221 */ /* 0x000fe40000010000 */
[----:B------:R-:W-:Y:S02]  /*f5d0*/  FADD.FTZ R0, R146, R9 ;  /* 0x0000000992007221 */ /* 0x000fe40000010000 */
[----:B------:R-:W-:Y:S02]  /*f5e0*/  FADD.FTZ R11, R144, R11 ;  /* 0x0000000b900b7221 */ /* 0x000fe40000010000 */
[----:B------:R-:W-:Y:S03]  /*f5f0*/  FADD.FTZ R8, R237, R8 ;  /* 0x00000008ed087221 */ /* 0x000fe60000010000 */
[----:B------:R-:W-:Y:S02]  /*f600*/  FADD.FTZ R10, R147, R2 ;  /* 0x00000002930a7221 */ /* 0x000fe40000010000 */
[----:B------:R-:W-:Y:S02]  /*f610*/  FADD.FTZ R9, R145, R0 ;  /* 0x0000000091097221 */ /* 0x000fe40000010000 */
[----:B------:R-:W-:Y:S01]  /*f620*/  FADD.FTZ R2, R189, R11 ;  /* 0x0000000bbd027221 */ /* 0x000fe20000010000 */
[-C--:B------:R-:W-:Y:S01]  /*f630*/  HMMA.16816.F32 R144, R160, R150.reuse, R44 ;  /* 0x00000096a090723c */ /* 0x080fe2000000182c */
[----:B------:R-:W-:Y:S02]  /*f640*/  FADD.FTZ R8, R236, R8 ;  /* 0x00000008ec087221 */ /* 0x000fe40000010000 */
[----:B------:R-:W-:Y:S02]  /*f650*/  FADD.FTZ R0, R235, R10 ;  /* 0x0000000aeb007221 */ /* 0x000fe40000010000 */
[----:B------:R-:W-:Y:S02]  /*f660*/  FADD.FTZ R9, R195, R9 ;  /* 0x00000009c3097221 */ /* 0x000fe40000010000 */
[----:B------:R-:W-:Y:S01]  /*f670*/  FADD.FTZ R11, R186, R2 ;  /* 0x00000002ba0b7221 */ /* 0x000fe20000010000 */
[C---:B------:R-:W-:Y:S01]  /*f680*/  HMMA.16816.F32 R148, R164.reuse, R150, R48 ;  /* 0x00000096a494723c */ /* 0x040fe20000001830 */
[----:B------:R-:W-:Y:S03]  /*f690*/  FADD.FTZ R8, R182, R8 ;  /* 0x00000008b6087221 */ /* 0x000fe60000010000 */
        /* <DEDUP_REMOVED lines=8> */
[----:B------:R-:W-:Y:S01]  /*f720*/  FADD.FTZ R2, R179, R10 ;  /* 0x0000000ab3027221 */ /* 0x000fe20000010000 */
[-C--:B--2---:R-:W-:Y:S01]  /*f730*/  HMMA.16816.F32 R152, R164, R4.reuse, R52 ;  /* 0x00000004a498723c */ /* 0x084fe20000001834 */
[----:B------:R-:W-:Y:S02]  /*f740*/  FADD.FTZ R8, R181, R8 ;  /* 0x00000008b5087221 */ /* 0x000fe40000010000 */
[----:B------:R-:W-:Y:S02]  /*f750*/  FADD.FTZ R0, R178, R11 ;  /* 0x0000000bb2007221 */ /* 0x000fe40000010000 */
[----:B------:R-:W-:Y:S02]  /*f760*/  FADD.FTZ R10, R157, R9 ;  /* 0x000000099d0a7221 */ /* 0x000fe40000010000 */
[----:B------:R-:W-:Y:S02]  /*f770*/  FADD.FTZ R11, R159, R2 ;  /* 0x000000029f0b7221 */ /* 0x000fe40000010000 */
[----:B------:R-:W-:Y:S03]  /*f780*/  FADD.FTZ R8, R156, R8 ;  /* 0x000000089c087221 */ /* 0x000fe60000010000 */
[----:B------:R-:W-:Y:S02]  /*f790*/  FADD.FTZ R9, R158, R0 ;  /* 0x000000009e097221 */ /* 0x000fe40000010000 */
[----:B------:R-:W-:Y:S01]  /*f7a0*/  FADD.FTZ R2, R175, R10 ;  /* 0x0000000aaf027221 */ /* 0x000fe20000010000 */
[C---:B------:R-:W-:Y:S01]  /*f7b0*/  HMMA.16816.F32 R156, R160.reuse, R4, R56 ;  /* 0x00000004a09c723c */ /* 0x040fe20000001838 */
[----:B------:R-:W-:Y:S06]  /*f7c0*/  FADD.FTZ R0, R177, R11 ;  /* 0x0000000bb1007221 */ /* 0x000fec0000010000 */
[----:B------:R-:W-:Y:S01]  /*f7d0*/  FADD.FTZ R4, R172, R8 ;  /* 0x00000008ac047221 */ /* 0x000fe20000010000 */
[-C--:B------:R-:W-:Y:S01]  /*f7e0*/  HMMA.16816.F32 R160, R160, R6.reuse, R60 ;  /* 0x00000006a0a0723c */ /* 0x080fe2000000183c */
[----:B------:R-:W-:Y:S03]  /*f7f0*/  FADD.FTZ R8, R176, R9 ;  /* 0x00000009b0087221 */ /* 0x000fe60000010000 */
[----:B------:R-:W-:Y:S02]  /*f800*/  FADD.FTZ R9, R174, R2 ;  /* 0x00000002ae097221 */ /* 0x000fe40000010000 */
[----:B------:R-:W-:Y:S02]  /*f810*/  FADD.FTZ R4, R171, R4 ;  /* 0x00000004ab047221 */ /* 0x000fe40000010000 */
[----:B------:R-:W-:Y:S01]  /*f820*/  FADD.FTZ R5, R173, R0 ;  /* 0x00000000ad057221 */ /* 0x000fe20000010000 */
[----:B------:R-:W-:Y:S03]  /*f830*/  HMMA.16816.F32 R164, R164, R6, R64 ;  /* 0x00000006a4a4723c */ /* 0x000fe60000001840 */
[----:B------:R-:W-:Y:S02]  /*f840*/  FADD.FTZ R2, R169, R8 ;  /* 0x00000008a9027221 */ /* 0x000fe40000010000 */
[----:B------:R-:W-:Y:S02]  /*f850*/  FADD.FTZ R4, R98, R4 ;  /* 0x0000000462047221 */ /* 0x000fe40000010000 */
[----:B------:R-:W-:Y:S02]  /*f860*/  FADD.FTZ R0, R99, R9 ;  /* 0x0000000963007221 */ /* 0x000fe40000010000 */
[----:B------:R-:W-:Y:S03]  /*f870*/  FADD.FTZ R5, R170, R5 ;  /* 0x00000005aa057221 */ /* 0x000fe60000010000 */
[----:B------:R-:W-:Y:S01]  /*f880*/  FADD.FTZ R8, R103, R2 ;  /* 0x0000000267087221 */ /* 0x000fe20000010000 */
[----:B------:R-:W-:Y:S01]  /*f890*/  MOV R103, R3 ;  /* 0x0000000300677202 */ /* 0x000fe20000000f00 */
[----:B------:R-:W-:Y:S02]  /*f8a0*/  FADD.FTZ R2, R84, R4 ;  /* 0x0000000454027221 */ /* 0x000fe40000010000 */
[----:B------:R-:W-:Y:S02]  /*f8b0*/  FADD.FTZ R4, R85, R0 ;  /* 0x0000000055047221 */ /* 0x000fe40000010000 */
[----:B------:R-:W-:Y:S02]  /*f8c0*/  FADD.FTZ R0, R168, R5 ;  /* 0x00000005a8007221 */ /* 0x000fe40000010000 */
[----:B------:R-:W-:Y:S01]  /*f8d0*/  FADD.FTZ R5, R101, R8 ;  /* 0x0000000865057221 */ /* 0x000fe20000010000 */
[----:B------:R-:W-:Y:S01]  /*f8e0*/  MOV R101, R71 ;  /* 0x0000004700657202 */ /* 0x000fe20000000f00 */
[----:B------:R-:W-:Y:S01]  /*f8f0*/  FADD.FTZ R6, R102, R0 ;  /* 0x0000000066067221 */ /* 0x000fe20000010000 */
[----:B------:R-:W-:Y:S01]  /*f900*/  MOV R102, R70 ;  /* 0x0000004600667202 */ /* 0x000fe20000000f00 */
[----:B------:R-:W-:Y:S02]  /*f910*/  FADD.FTZ R5, R100, R5 ;  /* 0x0000000564057221 */ /* 0x000fe40000010000 */
[----:B------:R-:W-:Y:S01]  /*f920*/  FADD.FTZ R2, R75, R2 ;  /* 0x000000024b027221 */ /* 0x000fe20000010000 */
[----:B------:R1:W-:Y:S01]  /*f930*/  STL [R1+0x14], R6 ;  /* 0x0000140601007387 */ /* 0x0003e20000100800 */
[----:B------:R-:W-:Y:S02]  /*f940*/  FADD.FTZ R4, R86, R4 ;  /* 0x0000000456047221 */ /* 0x000fe40000010000 */
[----:B------:R-:W-:Y:S01]  /*f950*/  FADD.FTZ R0, R74, R2 ;  /* 0x000000024a007221 */ /* 0x000fe20000010000 */
[----:B------:R1:W-:Y:S01]  /*f960*/  STL [R1+0x18], R5 ;  /* 0x0000180501007387 */ /* 0x0003e20000100800 */
[----:B------:R-:W-:Y:S02]  /*f970*/  FADD.FTZ R2, R96, R4 ;  /* 0x0000000460027221 */ /* 0x000fe40000010000 */
[----:B------:R-:W-:Y:S02]  /*f980*/  FADD.FTZ R0, R97, R0 ;  /* 0x0000000061007221 */ /* 0x000fe40000010000 */
[----:B------:R-:W-:Y:S01]  /*f990*/  IMAD.MOV.U32 R100, RZ, RZ, R72 ;  /* 0x000000ffff647224 */ /* 0x000fe200078e0048 */
[----:B------:R1:W-:Y:S04]  /*f9a0*/  STL [R1+0x1c], R2 ;  /* 0x00001c0201007387 */ /* 0x0003e80000100800 */
[----:B------:R1:W-:Y:S01]  /*f9b0*/  STL [R1+0x20], R0 ;  /* 0x0000200001007387 */ /* 0x0003e20000100800 */
[----:B------:R-:W-:-:S05]  /*f9c0*/  @P0 BRA `(.L_x_538) ;  /* 0xffff955000000947 */ /* 0x000fca000383ffff */
.L_x_519:
[----:B------:R-:W2:Y:S01]  /*f9d0*/  S2UR UR18, SR_CTAID.X ;  /* 0x00000000001279c3 */ /* 0x000ea20000002500 */
[----:B------:R-:W-:Y:S01]  /*f9e0*/  ULDC.64 UR4, c[0x0][0x2c8] ;  /* 0x0000b20000047ab9 */ /* 0x000fe20000000a00 */
[----:B------:R-:W-:Y:S01]  /*f9f0*/  IMAD.MOV.U32 R4, RZ, RZ, 0x1 ;  /* 0x00000001ff047424 */ /* 0x000fe200078e00ff */
[----:B------:R-:W-:Y:S01]  /*fa00*/  PLOP3.LUT P0, PT, PT, PT, UP1, 0x40, 0x0 ;  /* 0x000000000000781c */ /* 0x000fe20003f0e818 */
[----:B-1----:R-:W-:-:S03]  /*fa10*/  IMAD.MOV.U32 R2, RZ, RZ, c[0x0][0x2ac] ;  /* 0x0000ab00ff027624 */ /* 0x002fc600078e00ff */
[----:B------:R-:W-:-:S05]  /*fa20*/  IADD3 R0, R4, -c[0x0][0x168], RZ ;  /* 0x80005a0004007a10 */ /* 0x000fca0007ffe0ff */
[----:B------:R-:W-:Y:S01]  /*fa30*/  IMAD R0, R2, c[0x0][0x1d0], R0 ;  /* 0x0000740002007a24 */ /* 0x000fe200078e0200 */
[----:B--2---:R-:W-:-:S04]  /*fa40*/  ULEA UR18, UR18, 0x7f, 0x7 ;  /* 0x0000007f12127891 */ /* 0x004fc8000f8e383f */
[----:B------:R-:W-:-:S07]  /*fa50*/  UIMAD.WIDE.U32 UR22, UR18, UR4, URZ ;  /* 0x00000004121672a5 */ /* 0x000fce000f8e003f */
[----:B------:R-:W-:Y:S02]  /*fa60*/  @UP2 UMOV UR19, UR23 ;  /* 0x0000001700132c82 */ /* 0x000fe40008000000 */
[----:B------:R-:W-:-:S06]  /*fa70*/  @UP2 USHF.R.U32.HI UR18, URZ, UR5, UR19 ;  /* 0x000000053f122299 */ /* 0x000fcc0008011613 */
[----:B------:R-:W-:-:S04]  /*fa80*/  IADD3 R0, R0, UR18, RZ ;  /* 0x0000001200007c10 */ /* 0x000fc8000fffe0ff */
[----:B------:R-:W-:Y:S01]  /*fa90*/  IADD3 R2, R0, -c[0x0][0x324], RZ ;  /* 0x8000c90000027a10 */ /* 0x000fe20007ffe0ff */
[----:B------:R-:W-:Y:S05]  /*faa0*/  @P0 BRA `(.L_x_539) ;  /* 0x000000d000000947 */ /* 0x000fea0003800000 */
[----:B------:R-:W-:-:S13]  /*fab0*/  ISETP.GT.AND P0, PT, R0, -0x1, PT ;  /* 0xffffffff0000780c */ /* 0x000fda0003f04270 */
[----:B------:R-:W-:Y:S05]  /*fac0*/  @P0 BRA `(.L_x_540) ;  /* 0x0000006000000947 */ /* 0x000fea0003800000 */
[----:B------:R-:W-:Y:S02]  /*fad0*/  ISETP.NE.AND P0, PT, R4, c[0x0][0x32c], PT ;  /* 0x0000cb0004007a0c */ /* 0x000fe40003f05270 */
[----:B------:R-:W-:-:S11]  /*fae0*/  LOP3.LUT R0, RZ, R0, RZ, 0x33, !PT ;  /* 0x00000000ff007212 */ /* 0x000fd600078e33ff */
[----:B------:R-:W-:-:S05]  /*faf0*/  @P0 IMAD.HI.U32 R4, R0, c[0x0][0x330], RZ ;  /* 0x0000cc0000040a27 */ /* 0x000fca00078e00ff */
[----:B------:R-:W-:-:S04]  /*fb00*/  @P0 SHF.R.U32.HI R0, RZ, c[0x0][0x334], R4 ;  /* 0x0000cd00ff000a19 */ /* 0x000fc80000011604 */
[----:B------:R-:W-:Y:S01]  /*fb10*/  LOP3.LUT R0, RZ, R0, RZ, 0x33, !PT ;  /* 0x00000000ff007212 */ /* 0x000fe200078e33ff */
[----:B------:R-:W-:Y:S05]  /*fb20*/  BRA `(.L_x_541) ;  /* 0x0000003000007947 */ /* 0x000fea0003800000 */
.L_x_540:
[----:B------:R-:W-:-:S13]  /*fb30*/  ISETP.NE.AND P0, PT, R4, c[0x0][0x32c], PT ;  /* 0x0000cb0004007a0c */ /* 0x000fda0003f05270 */
[----:B------:R-:W-:-:S05]  /*fb40*/  @P0 IMAD.HI.U32 R4, R0, c[0x0][0x330], RZ ;  /* 0x0000cc0000040a27 */ /* 0x000fca00078e00ff */
[----:B------:R-:W-:-:S05]  /*fb50*/  @P0 SHF.R.U32.HI R0, RZ, c[0x0][0x334], R4 ;  /* 0x0000cd00ff000a19 */ /* 0x000fca0000011604 */
.L_x_541:
[----:B------:R-:W-:-:S05]  /*fb60*/  IMAD R0, R0, c[0x0][0x32c], RZ ;  /* 0x0000cb0000007a24 */ /* 0x000fca00078e02ff */
[----:B------:R-:W-:-:S03]  /*fb70*/  IMNMX R2, R2, R0, !PT ;  /* 0x0000000002027217 */ /* 0x000fc60007800200 */
.L_x_539:
[----:B------:R-:W2:Y:S01]  /*fb80*/  LDL R4, [R1+0x28] ;  /* 0x0000280001047983 */ /* 0x000ea20000100800 */
[----:B------:R-:W-:-:S05]  /*fb90*/  IADD3 R2, R2, 0x5f, RZ ;  /* 0x0000005f02027810 */ /* 0x000fca0007ffe0ff */
[----:B------:R-:W-:-:S05]  /*fba0*/  IMAD.HI R2, R2, 0x2aaaaaab, RZ ;  /* 0x2aaaaaab02027827 */ /* 0x000fca00078e02ff */
[----:B------:R-:W-:-:S04]  /*fbb0*/  SHF.R.U32.HI R0, RZ, 0x1f, R2 ;  /* 0x0000001fff007819 */ /* 0x000fc80000011602 */
[----:B------:R-:W-:-:S04]  /*fbc0*/  LEA.HI.SX32 R0, R2, R0, 0x1c ;  /* 0x0000000002007211 */ /* 0x000fc800078fe2ff */
[----:B--2---:R-:W-:-:S04]  /*fbd0*/  IMNMX R4, R4, R0, !PT ;  /* 0x0000000004047217 */ /* 0x004fc80007800200 */
[----:B------:R-:W-:Y:S01]  /*fbe0*/  ISETP.GE.AND P0, PT, R227, R4, PT ;  /* 0x00000004e300720c */ /* 0x000fe20003f06270 */
[----:B------:R1:W-:-:S12]  /*fbf0*/  STL [R1+0x30], R4 ;  /* 0x0000300401007387 */ /* 0x0003d80000100800 */
[----:B------:R-:W-:Y:S05]  /*fc00*/  @!P0 BRA `(.L_x_542) ;  /* 0x00004a6000008947 */ /* 0x000fea0003800000 */
[----:B------:R-:W-:Y:S01]  /*fc10*/  IMAD.MOV.U32 R100, RZ, RZ, R71 ;  /* 0x000000ffff647224 */ /* 0x000fe200078e0047 */
[----:B------:R-:W-:Y:S01]  /*fc20*/  MOV R102, R3 ;  /* 0x0000000300667202 */ /* 0x000fe20000000f00 */
[----:B------:R-:W-:Y:S01]  /*fc30*/  IMAD.MOV.U32 R2, RZ, RZ, R72 ;  /* 0x000000ffff027224 */ /* 0x000fe200078e0048 */
[----:B------:R-:W-:Y:S02]  /*fc40*/  MOV R101, R70 ;  /* 0x0000004600657202 */ /* 0x000fe40000000f00 */
.L_x_545:
[----:B--2---:R-:W2:Y:S01]  /*fc50*/  LDL R15, [R1+0x28] ;  /* 0x00002800010f7983 */ /* 0x004ea20000100800 */
[----:B------:R-:W-:Y:S04]  /*fc60*/  DEPBAR.LE SB0, 0x0 ;  /* 0x000080000000791a */ /* 0x000fe80000000000 */
[----:B------:R-:W-:Y:S06]  /*fc70*/  BAR.SYNC.DEFER_BLOCKING 0x0 ;  /* 0x0000000000007b1d */ /* 0x000fec0000010000 */
[----:B-----5:R3:W4:Y:S04]  /*fc80*/  LDSM.16.M88.4 R96, [R215+0x6100] ;  /* 0x00610000d760783b */ /* 0x0207280000000200 */
        /* <DEDUP_REMOVED lines=20> */
[----:B------:R-:W-:Y:S01]  /*fdd0*/  IMAD.WIDE.U32 R4, R233, c[0x0][0x208], RZ ;  /* 0x00008200e9047a25 */ /* 0x000fe200078e00ff */
        /* <DEDUP_REMOVED lines=11> */
[----:B------:R-:W-:Y:S04]  /*fe90*/  SHFL.IDX PT, R12, R3, 0x1, 0x181f ;  /* 0x00381f00030c7f89 */ /* 0x000fe800000e0000 */
[----:B------:R-:W1:Y:S04]  /*fea0*/  SHFL.IDX PT, R4, R3, RZ, 0x181f ;  /* 0x00181fff03047589 */ /* 0x000e6800000e0000 */
[----:B------:R-:W-:Y:S04]  /*feb0*/  SHFL.IDX PT, R5, R0, RZ, 0x181f ;  /* 0x00181fff00057589 */ /* 0x000fe800000e0000 */
[----:B------:R-:W3:Y:S04]  /*fec0*/  SHFL.IDX PT, R10, R3, 0x2, 0x181f ;  /* 0x00581f00030a7f89 */ /* 0x000ee800000e0000 */
[----:B------:R-:W-:Y:S04]  /*fed0*/  SHFL.IDX PT, R6, R0, 0x1, 0x181f ;  /* 0x00381f0000067f89 */ /* 0x000fe800000e0000 */
[----:B------:R-:W4:Y:S04]  /*fee0*/  SHFL.IDX PT, R8, R3, 0x3, 0x181f ;  /* 0x00781f0003087f89 */ /* 0x000f2800000e0000 */
[----:B------:R-:W5:Y:S04]  /*fef0*/  SHFL.IDX PT, R11, R0, 0x2, 0x181f ;  /* 0x00581f00000b7f89 */ /* 0x000f6800000e0000 */
[----:B------:R-:W5:Y:S04]  /*ff00*/  SHFL.IDX PT, R7, R3, 0x4, 0x181f ;  /* 0x00981f0003077f89 */ /* 0x000f6800000e0000 */
[----:B------:R-:W5:Y:S04]  /*ff10*/  SHFL.IDX PT, R9, R0, 0x3, 0x181f ;  /* 0x00781f0000097f89 */ /* 0x000f6800000e0000 */
[----:B------:R-:W-:Y:S04]  /*ff20*/  SHFL.IDX PT, R3, R3, 0x5, 0x181f ;  /* 0x00b81f0003037f89 */ /* 0x000fe800000e0000 */
[----:B------:R-:W5:Y:S04]  /*ff30*/  SHFL.IDX PT, R14, R0, 0x4, 0x181f ;  /* 0x00981f00000e7f89 */ /* 0x000f6800000e0000 */
[----:B------:R-:W2:Y:S01]  /*ff40*/  SHFL.IDX PT, R0, R0, 0x5, 0x181f ;  /* 0x00b81f0000007f89 */ /* 0x000ea200000e0000 */
[-C--:B-1----:R-:W-:Y:S02]  /*ff50*/  IADD3 R4, P0, R4, R226.reuse, RZ ;  /* 0x000000e204047210 */ /* 0x082fe40007f1e0ff */
[-C--:B---3--:R-:W-:Y:S02]  /*ff60*/  IADD3 R10, P5, R10, R226.reuse, RZ ;  /* 0x000000e20a0a7210 */ /* 0x088fe40007fbe0ff */
[-C--:B----4-:R-:W-:Y:S01]  /*ff70*/  IADD3 R8, P2, R8, R226.reuse, RZ ;  /* 0x000000e208087210 */ /* 0x090fe20007f5e0ff */
[--C-:B------:R-:W-:Y:S01]  /*ff80*/  IMAD.X R5, R5, 0x1, R225.reuse, P0 ;  /* 0x0000000105057824 */ /* 0x100fe200000e06e1 */
[-C--:B------:R-:W-:Y:S02]  /*ff90*/  IADD3 R12, P0, R12, R226.reuse, RZ ;  /* 0x000000e20c0c7210 */ /* 0x080fe40007f1e0ff */
[-C--:B-----5:R-:W-:Y:S03]  /*ffa0*/  IADD3.X R11, R11, R225.reuse, RZ, P5, !PT ;  /* 0x000000e10b0b7210 */ /* 0x0a0fe60002ffe4ff */
[--C-:B------:R-:W-:Y:S01]  /*ffb0*/  IMAD.X R13, R6, 0x1, R225.reuse, P0 ;  /* 0x00000001060d7824 */ /* 0x100fe200000e06e1 */
[-C--:B------:R-:W-:Y:S01]  /*ffc0*/  IADD3 R6, P1, R7, R226.reuse, RZ ;  /* 0x000000e207067210 */ /* 0x080fe20007f3e0ff */
[--C-:B------:R-:W-:Y:S04]  /*ffd0*/  IMAD.X R9, R9, 0x1, R225.reuse, P2 ;  /* 0x0000000109097824 */ /* 0x100fe800010e06e1 */
[----:B------:R-:W-:Y:S01]  /*ffe0*/  IMAD.X R7, R14, 0x1, R225, P1 ;  /* 0x000000010e077824 */ /* 0x000fe200008e06e1 */
[----:B--2---:R1:W-:Y:S04]  /*fff0*/  LDGSTS.E.BYPASS.LTC128B.128 [R20], [R4.64], !P4 ;  /* 0x0000000004147fae */ /* 0x0043e8000e101d50 */
[----:B------:R2:W-:Y:S04]  /*10000*/  LDGSTS.E.BYPASS.LTC128B.128 [R20+0x800], [R12.64], !P4 ;  /* 0x008000000c147fae */ /* 0x0005e8000e101d50 */
[----:B------:R2:W-:Y:S04]  /*10010*/  LDGSTS.E.BYPASS.LTC128B.128 [R20+0x1000], [R10.64], !P4 ;  /* 0x010000000a147fae */ /* 0x0005e8000e101d50 */
[----:B------:R2:W-:Y:S04]  /*10020*/  LDGSTS.E.BYPASS.LTC128B.128 [R20+0x1800], [R8.64], !P4 ;  /* 0x0180000008147fae */ /* 0x0005e8000e101d50 */
[----:B------:R2:W-:Y:S01]  /*10030*/  LDGSTS.E.BYPASS.LTC128B.128 [R20+0x2000], [R6.64], !P4 ;  /* 0x0200000006147fae */ /* 0x0005e2000e101d50 */
[----:B-1----:R-:W-:Y:S04]  /*10040*/  IADD3 R4, P0, R3, R226, RZ ;  /* 0x000000e203047210 */ /* 0x002fe80007f1e0ff */
[----:B------:R-:W-:Y:S05]  /*10050*/  IADD3.X R5, R0, R225, RZ, P0, !PT ;  /* 0x000000e100057210 */ /* 0x000fea00007fe4ff */
[----:B------:R2:W-:Y:S04]  /*10060*/  LDGSTS.E.BYPASS.LTC128B.128 [R20+0x2800], [R4.64], !P4 ;  /* 0x0280000004147fae */ /* 0x0005e8000e101d50 */
.L_x_543:
[----:B-1-34-:R-:W-:Y:S01]  /*10070*/  LDSM.16.M88.4 R204, [R214+0x5900] ;  /* 0x00590000d6cc783b */ /* 0x01afe20000000200 */
[-C--:B--2---:R-:W-:Y:S04]  /*10080*/  HMMA.16816.F32 R4, R96, R16.reuse, RZ ;  /* 0x000000106004723c */ /* 0x084fe800000018ff */
[----:B------:R-:W-:Y:S03]  /*10090*/  MOV R3, R15 ;  /* 0x0000000f00037202 */ /* 0x000fe60000000f00 */
[----:B------:R-:W0:Y:S01]  /*100a0*/  LDGDEPBAR ;  /* 0x00000000000079af */ /* 0x000e220000000000 */
[C---:B------:R-:W-:Y:S02]  /*100b0*/  HMMA.16816.F32 R8, R92.reuse, R16, RZ ;  /* 0x000000105c08723c */ /* 0x040fe400000018ff */
[----:B------:R-:W-:Y:S06]  /*100c0*/  ISETP.GT.AND P0, PT, R227, R3, PT ;  /* 0x00000003e300720c */ /* 0x000fec0003f04270 */
        /* <DEDUP_REMOVED lines=85> */
[----:B------:R-:W1:Y:S01]  /*10620*/  MUFU.TANH R103, R4 ;  /* 0x0000000400677308 */ /* 0x000e620000002400 */
[----:B------:R-:W-:Y:S02]  /*10630*/  FMUL.FTZ R5, R5, c[0x0][0x320] ;  /* 0x0000c80005057a20 */ /* 0x000fe40000410000 */
[----:B------:R-:W-:Y:S02]  /*10640*/  FMUL.FTZ R6, R6, c[0x0][0x320] ;  /* 0x0000c80006067a20 */ /* 0x000fe40000410000 */
[----:B------:R-:W-:Y:S04]  /*10650*/  FMUL.FTZ R7, R7, c[0x0][0x320] ;  /* 0x0000c80007077a20 */ /* 0x000fe80000410000 */
        /* <DEDUP_REMOVED lines=9> */
[----:B------:R-:W-:Y:S02]  /*106f0*/  FMUL.FTZ R17, R17, c[0x0][0x320] ;  /* 0x0000c80011117a20 */ /* 0x000fe40000410000 */
[----:B------:R-:W-:Y:S02]  /*10700*/  FMUL.FTZ R18, R18, c[0x0][0x320] ;  /* 0x0000c80012127a20 */ /* 0x000fe40000410000 */
[----:B------:R-:W-:Y:S02]  /*10710*/  FMUL.FTZ R19, R19, c[0x0][0x320] ;  /* 0x0000c80013137a20 */ /* 0x000fe40000410000 */
[----:B------:R-:W-:Y:S01]  /*10720*/  FMUL.FTZ R13, R13, c[0x0][0x320] ;  /* 0x0000c8000d0d7a20 */ /* 0x000fe20000410000 */
[----:B------:R4:W1:Y:S01]  /*10730*/  MUFU.TANH R183, R7 ;  /* 0x0000000700b77308 */ /* 0x0008620000002400 */
[----:B------:R-:W-:Y:S09]  /*10740*/  FMUL.FTZ R14, R14, c[0x0][0x320] ;  /* 0x0000c8000e0e7a20 */ /* 0x000ff20000410000 */
[----:B------:R-:W1:Y:S10]  /*10750*/  MUFU.TANH R181, R8 ;  /* 0x0000000800b57308 */ /* 0x000e740000002400 */
[----:B------:R-:W1:Y:S01]  /*10760*/  MUFU.TANH R184, R9 ;  /* 0x0000000900b87308 */ /* 0x000e620000002400 */
[----:B----4-:R-:W4:Y:S09]  /*10770*/  LDSM.16.M88.4 R4, [R213+0x800] ;  /* 0x00080000d504783b */ /* 0x010f320000000200 */
[----:B------:R-:W1:Y:S10]  /*10780*/  MUFU.TANH R171, R10 ;  /* 0x0000000a00ab7308 */ /* 0x000e740000002400 */
[----:B------:R5:W1:Y:S10]  /*10790*/  MUFU.TANH R185, R11 ;  /* 0x0000000b00b97308 */ /* 0x000a740000002400 */
[----:B------:R-:W1:Y:S10]  /*107a0*/  MUFU.TANH R170, R12 ;  /* 0x0000000c00aa7308 */ /* 0x000e740000002400 */
[----:B------:R-:W1:Y:S01]  /*107b0*/  MUFU.TANH R169, R13 ;  /* 0x0000000d00a97308 */ /* 0x000e620000002400 */
[----:B-----5:R-:W5:Y:S01]  /*107c0*/  LDSM.16.M88.4 R8, [R213+0x1000] ;  /* 0x00100000d508783b */ /* 0x020f620000000200 */
[-C--:B----4-:R-:W-:Y:S08]  /*107d0*/  HMMA.16816.F32 R20, R172, R4.reuse, R20 ;  /* 0x00000004ac14723c */ /* 0x090ff00000001814 */
[----:B------:R-:W4:Y:S01]  /*107e0*/  MUFU.TANH R180, R14 ;  /* 0x0000000e00b47308 */ /* 0x000f220000002400 */
[C---:B------:R-:W-:Y:S09]  /*107f0*/  HMMA.16816.F32 R24, R176.reuse, R4, R24 ;  /* 0x00000004b018723c */ /* 0x040ff20000001818 */
[----:B------:R-:W1:Y:S01]  /*10800*/  MUFU.TANH R15, R15 ;  /* 0x0000000f000f7308 */ /* 0x000e620000002400 */
[-C--:B------:R-:W-:Y:S08]  /*10810*/  HMMA.16816.F32 R28, R176, R6.reuse, R28 ;  /* 0x00000006b01c723c */ /* 0x080ff0000000181c */
[C---:B------:R-:W-:Y:S01]  /*10820*/  HMMA.16816.F32 R32, R172.reuse, R6, R32 ;  /* 0x00000006ac20723c */ /* 0x040fe20000001820 */
[----:B------:R-:W1:Y:S01]  /*10830*/  MUFU.TANH R16, R16 ;  /* 0x0000001000107308 */ /* 0x000e620000002400 */
[----:B------:R-:W1:Y:S02]  /*10840*/  LDSM.16.M88.4 R4, [R213+0x1800] ;  /* 0x00180000d504783b */ /* 0x000e640000000200 */
[----:B------:R-:W-:Y:S02]  /*10850*/  FMUL.FTZ R20, R20, c[0x0][0x320] ;  /* 0x0000c80014147a20 */ /* 0x000fe40000410000 */
[----:B------:R-:W-:Y:S02]  /*10860*/  FMUL.FTZ R21, R21, c[0x0][0x320] ;  /* 0x0000c80015157a20 */ /* 0x000fe40000410000 */
[----:B------:R-:W-:Y:S03]  /*10870*/  FMUL.FTZ R22, R22, c[0x0][0x320] ;  /* 0x0000c80016167a20 */ /* 0x000fe60000410000 */
[----:B------:R-:W1:Y:S01]  /*10880*/  MUFU.TANH R17, R17 ;  /* 0x0000001100117308 */ /* 0x000e620000002400 */
[----:B------:R-:W-:Y:S02]  /*10890*/  FMUL.FTZ R23, R23, c[0x0][0x320] ;  /* 0x0000c80017177a20 */ /* 0x000fe40000410000 */
[----:B------:R-:W-:Y:S01]  /*108a0*/  FMUL.FTZ R24, R24, c[0x0][0x320] ;  /* 0x0000c80018187a20 */ /* 0x000fe20000410000 */
[-C--:B-----5:R-:W-:Y:S03]  /*108b0*/  HMMA.16816.F32 R36, R172, R8.reuse, R36 ;  /* 0x00000008ac24723c */ /* 0x0a0fe60000001824 */
[----:B------:R-:W-:Y:S02]  /*108c0*/  FMUL.FTZ R25, R25, c[0x0][0x320] ;  /* 0x0000c80019197a20 */ /* 0x000fe40000410000 */
[----:B------:R-:W-:Y:S01]  /*108d0*/  FMUL.FTZ R26, R26, c[0x0][0x320] ;  /* 0x0000c8001a1a7a20 */ /* 0x000fe20000410000 */
[----:B------:R-:W1:Y:S01]  /*108e0*/  MUFU.TANH R18, R18 ;  /* 0x0000001200127308 */ /* 0x000e620000002400 */
[----:B------:R-:W-:Y:S01]  /*108f0*/  FMUL.FTZ R27, R27, c[0x0][0x320] ;  /* 0x0000c8001b1b7a20 */ /* 0x000fe20000410000 */
[C---:B------:R-:W-:Y:S04]  /*10900*/  HMMA.16816.F32 R40, R176.reuse, R8, R40 ;  /* 0x00000008b028723c */ /* 0x040fe80000001828 */
[----:B------:R-:W-:Y:S02]  /*10910*/  FMUL.FTZ R28, R28, c[0x0][0x320] ;  /* 0x0000c8001c1c7a20 */ /* 0x000fe40000410000 */
[----:B------:R-:W-:Y:S02]  /*10920*/  FMUL.FTZ R29, R29, c[0x0][0x320] ;  /* 0x0000c8001d1d7a20 */ /* 0x000fe40000410000 */
[----:B------:R-:W2:Y:S01]  /*10930*/  MUFU.TANH R19, R19 ;  /* 0x0000001300137308 */ /* 0x000ea20000002400 */
[-C--:B------:R-:W-:Y:S03]  /*10940*/  HMMA.16816.F32 R44, R176, R10.reuse, R44 ;  /* 0x0000000ab02c723c */ /* 0x080fe6000000182c */
[----:B------:R-:W-:Y:S02]  /*10950*/  FMUL.FTZ R30, R30, c[0x0][0x320] ;  /* 0x0000c8001e1e7a20 */ /* 0x000fe40000410000 */
[----:B------:R-:W-:Y:S02]  /*10960*/  FMUL.FTZ R31, R31, c[0x0][0x320] ;  /* 0x0000c8001f1f7a20 */ /* 0x000fe40000410000 */
[----:B------:R-:W-:Y:S01]  /*10970*/  FMUL.FTZ R32, R32, c[0x0][0x320] ;  /* 0x0000c80020207a20 */ /* 0x000fe20000410000 */
[C---:B------:R-:W-:Y:S01]  /*10980*/  HMMA.16816.F32 R48, R172.reuse, R10, R48 ;  /* 0x0000000aac30723c */ /* 0x040fe20000001830 */
[----:B------:R-:W2:Y:S01]  /*10990*/  MUFU.TANH R20, R20 ;  /* 0x0000001400147308 */ /* 0x000ea20000002400 */
[----:B------:R-:W5:Y:S02]  /*109a0*/  LDSM.16.M88.4 R8, [R213+0x2000] ;  /* 0x00200000d508783b */ /* 0x000f640000000200 */
[----:B------:R-:W-:Y:S02]  /*109b0*/  FMUL.FTZ R33, R33, c[0x0][0x320] ;  /* 0x0000c80021217a20 */ /* 0x000fe40000410000 */
[----:B------:R-:W-:Y:S02]  /*109c0*/  FMUL.FTZ R34, R34, c[0x0][0x320] ;  /* 0x0000c80022227a20 */ /* 0x000fe40000410000 */
[-C--:B-1----:R-:W-:Y:S03]  /*109d0*/  HMMA.16816.F32 R52, R172, R4.reuse, R52 ;  /* 0x00000004ac34723c */ /* 0x082fe60000001834 */
[----:B------:R-:W1:Y:S01]  /*109e0*/  MUFU.TANH R21, R21 ;  /* 0x0000001500157308 */ /* 0x000e620000002400 */
[----:B------:R-:W-:Y:S02]  /*109f0*/  FMUL.FTZ R35, R35, c[0x0][0x320] ;  /* 0x0000c80023237a20 */ /* 0x000fe40000410000 */
[----:B------:R-:W-:Y:S02]  /*10a00*/  FMUL.FTZ R36, R36, c[0x0][0x320] ;  /* 0x0000c80024247a20 */ /* 0x000fe40000410000 */
[C---:B------:R-:W-:Y:S04]  /*10a10*/  HMMA.16816.F32 R56, R176.reuse, R4, R56 ;  /* 0x00000004b038723c */ /* 0x040fe80000001838 */
[----:B------:R-:W-:Y:S01]  /*10a20*/  FMUL.FTZ R37, R37, c[0x0][0x320] ;  /* 0x0000c80025257a20 */ /* 0x000fe20000410000 */
[----:B------:R-:W1:Y:S01]  /*10a30*/  MUFU.TANH R22, R22 ;  /* 0x0000001600167308 */ /* 0x000e620000002400 */
[----:B------:R-:W-:Y:S02]  /*10a40*/  FMUL.FTZ R38, R38, c[0x0][0x320] ;  /* 0x0000c80026267a20 */ /* 0x000fe40000410000 */
[-C--:B------:R-:W-:Y:S04]  /*10a50*/  HMMA.16816.F32 R60, R176, R6.reuse, R60 ;  /* 0x00000006b03c723c */ /* 0x080fe8000000183c */
[----:B------:R-:W-:Y:S02]  /*10a60*/  FMUL.FTZ R39, R39, c[0x0][0x320] ;  /* 0x0000c80027277a20 */ /* 0x000fe40000410000 */
[----:B------:R-:W-:Y:S01]  /*10a70*/  FMUL.FTZ R40, R40, c[0x0][0x320] ;  /* 0x0000c80028287a20 */ /* 0x000fe20000410000 */
[----:B------:R-:W1:Y:S01]  /*10a80*/  MUFU.TANH R23, R23 ;  /* 0x0000001700177308 */ /* 0x000e620000002400 */
[C---:B------:R-:W-:Y:S01]  /*10a90*/  HMMA.16816.F32 R64, R172.reuse, R6, R64 ;  /* 0x00000006ac40723c */ /* 0x040fe20000001840 */
[----:B------:R-:W1:Y:S01]  /*10aa0*/  LDSM.16.M88.4 R4, [R213+0x2800] ;  /* 0x00280000d504783b */ /* 0x000e620000000200 */
[----:B------:R-:W-:Y:S04]  /*10ab0*/  DEPBAR.LE SB0, 0x0 ;  /* 0x000080000000791a */ /* 0x000fe80000000000 */
[----:B------:R-:W-:Y:S02]  /*10ac0*/  FMUL.FTZ R41, R41, c[0x0][0x320] ;  /* 0x0000c80029297a20 */ /* 0x000fe40000410000 */
[----:B------:R-:W-:Y:S01]  /*10ad0*/  FMUL.FTZ R56, R56, c[0x0][0x320] ;  /* 0x0000c80038387a20 */ /* 0x000fe20000410000 */
[----:B------:R-:W1:Y:S01]  /*10ae0*/  MUFU.TANH R24, R24 ;  /* 0x0000001800187308 */ /* 0x000e620000002400 */
[----:B------:R-:W-:Y:S01]  /*10af0*/  BAR.SYNC.DEFER_BLOCKING 0x0 ;  /* 0x0000000000007b1d */ /* 0x000fe20000010000 */
[-C--:B-----5:R-:W-:Y:S05]  /*10b00*/  HMMA.16816.F32 R68, R172, R8.reuse, R68 ;  /* 0x00000008ac44723c */ /* 0x0a0fea0000001844 */
[----:B------:R-:W-:Y:S02]  /*10b10*/  FMUL.FTZ R57, R57, c[0x0][0x320] ;  /* 0x0000c80039397a20 */ /* 0x000fe40000410000 */
[----:B------:R-:W-:Y:S01]  /*10b20*/  FMUL.FTZ R58, R58, c[0x0][0x320] ;  /* 0x0000c8003a3a7a20 */ /* 0x000fe20000410000 */
[----:B------:R-:W1:Y:S01]  /*10b30*/  MUFU.TANH R25, R25 ;  /* 0x0000001900197308 */ /* 0x000e620000002400 */
[C---:B------:R-:W-:Y:S04]  /*10b40*/  HMMA.16816.F32 R72, R176.reuse, R8, R72 ;  /* 0x00000008b048723c */ /* 0x040fe80000001848 */
[----:B------:R-:W-:Y:S02]  /*10b50*/  FMUL.FTZ R59, R59, c[0x0][0x320] ;  /* 0x0000c8003b3b7a20 */ /* 0x000fe40000410000 */
[----:B------:R-:W-:Y:S02]  /*10b60*/  FMUL.FTZ R60, R60, c[0x0][0x320] ;  /* 0x0000c8003c3c7a20 */ /* 0x000fe40000410000 */
[-C--:B------:R-:W-:Y:S01]  /*10b70*/  HMMA.16816.F32 R76, R176, R10.reuse, R76 ;  /* 0x0000000ab04c723c */ /* 0x080fe2000000184c */
[----:B------:R-:W2:Y:S03]  /*10b80*/  MUFU.TANH R26, R26 ;  /* 0x0000001a001a7308 */ /* 0x000ea60000002400 */
[----:B------:R-:W-:Y:S02]  /*10b90*/  FMUL.FTZ R61, R61, c[0x0][0x320] ;  /* 0x0000c8003d3d7a20 */ /* 0x000fe40000410000 */
[----:B------:R-:W-:Y:S02]  /*10ba0*/  FMUL.FTZ R62, R62, c[0x0][0x320] ;  /* 0x0000c8003e3e7a20 */ /* 0x000fe40000410000 */
[C---:B------:R-:W-:Y:S03]  /*10bb0*/  HMMA.16816.F32 R80, R172.reuse, R10, R80 ;  /* 0x0000000aac50723c */ /* 0x040fe60000001850 */
[----:B------:R-:W2:Y:S01]  /*10bc0*/  MUFU.TANH R27, R27 ;  /* 0x0000001b001b7308 */ /* 0x000ea20000002400 */
[----:B------:R-:W-:Y:S02]  /*10bd0*/  FMUL.FTZ R63, R63, c[0x0][0x320] ;  /* 0x0000c8003f3f7a20 */ /* 0x000fe40000410000 */
[----:B------:R-:W-:Y:S02]  /*10be0*/  FMUL.FTZ R42, R42, c[0x0][0x320] ;  /* 0x0000c8002a2a7a20 */ /* 0x000fe40000410000 */
[-C--:B-1----:R-:W-:Y:S04]  /*10bf0*/  HMMA.16816.F32 R84, R172, R4.reuse, R84 ;  /* 0x00000004ac54723c */ /* 0x082fe80000001854 */
[----:B------:R-:W-:Y:S01]  /*10c00*/  FMUL.FTZ R74, R74, c[0x0][0x320] ;  /* 0x0000c8004a4a7a20 */ /* 0x000fe20000410000 */
[----:B------:R-:W1:Y:S01]  /*10c10*/  MUFU.TANH R28, R28 ;  /* 0x0000001c001c7308 */ /* 0x000e620000002400 */
        /* <DEDUP_REMOVED lines=9> */
[----:B------:R-:W1:Y:S03]  /*10cb0*/  MUFU.TANH R29, R29 ;  /* 0x0000001d001d7308 */ /* 0x000e660000002400 */
[----:B------:R-:W-:Y:S02]  /*10cc0*/  FMUL.FTZ R47, R47, c[0x0][0x320] ;  /* 0x0000c8002f2f7a20 */ /* 0x000fe40000410000 */
[----:B------:R-:W-:Y:S02]  /*10cd0*/  FMUL.FTZ R48, R48, c[0x0][0x320] ;  /* 0x0000c80030307a20 */ /* 0x000fe40000410000 */
[----:B------:R-:W-:Y:S03]  /*10ce0*/  FMUL.FTZ R49, R49, c[0x0][0x320] ;  /* 0x0000c80031317a20 */ /* 0x000fe60000410000 */
[----:B------:R1:W1:Y:S01]  /*10cf0*/  MUFU.TANH R187, R30 ;  /* 0x0000001e00bb7308 */ /* 0x0002620000002400 */
[----:B------:R-:W-:Y:S02]  /*10d00*/  FMUL.FTZ R50, R50, c[0x0][0x320] ;  /* 0x0000c80032327a20 */ /* 0x000fe40000410000 */
[----:B------:R-:W-:Y:S02]  /*10d10*/  FMUL.FTZ R51, R51, c[0x0][0x320] ;  /* 0x0000c80033337a20 */ /* 0x000fe40000410000 */
[----:B-----5:R-:W-:Y:S02]  /*10d20*/  FMUL.FTZ R74, R94, c[0x0][0x320] ;  /* 0x0000c8005e4a7a20 */ /* 0x020fe40000410000 */
        /* <DEDUP_REMOVED lines=100> */
[----:B------:R1:W1:Y:S10]  /*11370*/  MUFU.TANH R75, R0 ;  /* 0x00000000004b7308 */ /* 0x0002740000002400 */
[----:B------:R1:W1:Y:S10]  /*11380*/  MUFU.TANH R172, R96 ;  /* 0x0000006000ac7308 */ /* 0x0002740000002400 */
[----:B------:R1:W1:Y:S10]  /*11390*/  MUFU.TANH R173, R97 ;  /* 0x0000006100ad7308 */ /* 0x0002740000002400 */
[----:B------:R1:W1:Y:S10]  /*113a0*/  MUFU.TANH R174, R98 ;  /* 0x0000006200ae7308 */ /* 0x0002740000002400 */
[----:B------:R-:W1:Y:S01]  /*113b0*/  MUFU.TANH R99, R99 ;  /* 0x0000006300637308 */ /* 0x000e620000002400 */
[----:B------:R-:W-:-:S05]  /*113c0*/  @!P0 BRA `(.L_x_544) ;  /* 0x000003d000008947 */ /* 0x000fca0003800000 */
[----:B--234-:R-:W2:Y:S01]  /*113d0*/  LDL R3, [R1+0x34] ;  /* 0x0000340001037983 */ /* 0x01cea20000100800 */
[----:B------:R-:W-:Y:S01]  /*113e0*/  IMAD.MOV.U32 R228, RZ, RZ, RZ ;  /* 0x000000ffffe47224 */ /* 0x000fe200078e00ff */
[----:B------:R-:W-:Y:S02]  /*113f0*/  PLOP3.LUT P1, PT, PT, PT, UP3, 0x80, 0x0 ;  /* 0x000000000000781c */ /* 0x000fe40003f2f038 */
[----:B------:R-:W3:Y:S01]  /*11400*/  LDL R12, [R1+0x10] ;  /* 0x00001000010c7983 */ /* 0x000ee20000100800 */
[----:B------:R-:W-:Y:S03]  /*11410*/  PLOP3.LUT P0, PT, PT, PT, UP3, 0x80, 0x0 ;  /* 0x000000000000781c */ /* 0x000fe60003f0f038 */
[----:B-1----:R-:W4:Y:S01]  /*11420*/  LDL R36, [R1+0x8] ;  /* 0x0000080001247983 */ /* 0x002f220000100800 */
[----:B--2---:R-:W-:Y:S05]  /*11430*/  IMAD R3, R227, 0x60, R3 ;  /* 0x00000060e3037824 */ /* 0x004fea00078e0203 */
[----:B---3--:R-:W-:Y:S05]  /*11440*/  IADD3 R3, R3, -0x60, R12 ;  /* 0xffffffa003037810 */ /* 0x008fea0007ffe00c */
[----:B------:R-:W-:Y:S04]  /*11450*/  @P1 IMAD.HI.U32 R4, R3, c[0x0][0x2bc], RZ ;  /* 0x0000af0003041a27 */ /* 0x000fe800078e00ff */
[--C-:B------:R-:W-:Y:S01]  /*11460*/  IMAD.MOV.U32 R0, RZ, RZ, R3.reuse ;  /* 0x000000ffff007224 */ /* 0x100fe200078e0003 */
[----:B------:R-:W-:Y:S04]  /*11470*/  @P0 SHF.R.U32.HI R0, RZ, c[0x0][0x2c0], R4 ;  /* 0x0000b000ff000a19 */ /* 0x000fe80000011604 */
[C---:B------:R-:W-:Y:S04]  /*11480*/  @!P3 IADD3 R5, P0, R0.reuse, UR14, RZ ;  /* 0x0000000e0005bc10 */ /* 0x040fe8000ff1e0ff */
[----:B------:R-:W-:Y:S01]  /*11490*/  @!P3 LEA.HI.X.SX32 R6, R0, UR7, 0x1, P0 ;  /* 0x000000070006bc11 */ /* 0x000fe200080f0eff */
[----:B------:R-:W-:Y:S01]  /*114a0*/  IMAD.MOV R0, RZ, RZ, -R0 ;  /* 0x000000ffff007224 */ /* 0x000fe200078e0a00 */
[C---:B------:R-:W-:Y:S03]  /*114b0*/  @!P3 LEA R4, P0, R5.reuse, c[0x0][0x2a0], 0x2 ;  /* 0x0000a8000504ba11 */ /* 0x040fe600078010ff */
[----:B------:R-:W-:Y:S01]  /*114c0*/  IMAD R233, R0, c[0x0][0x2b8], R3 ;  /* 0x0000ae0000e97a24 */ /* 0x000fe200078e0203 */
[----:B------:R-:W-:Y:S04]  /*114d0*/  @!P3 LEA.HI.X R5, R5, c[0x0][0x2a4], R6, 0x2, P0 ;  /* 0x0000a9000505ba11 */ /* 0x000fe800000f1406 */
[----:B------:R-:W-:Y:S01]  /*114e0*/  SHF.R.S32.HI R0, RZ, 0x1f, R233 ;  /* 0x0000001fff007819 */ /* 0x000fe200000114e9 */
[----:B------:R1:W2:Y:S04]  /*114f0*/  @!P3 LDG.E R228, [R4.64] ;  /* 0x0000001004e4b981 */ /* 0x0002a8000c1e1900 */
[----:B------:R-:W-:Y:S04]  /*11500*/  IMAD R0, R0, c[0x0][0x1e0], RZ ;  /* 0x0000780000007a24 */ /* 0x000fe800078e02ff */
[C---:B------:R-:W-:Y:S02]  /*11510*/  IMAD R0, R233.reuse, c[0x0][0x1e4], R0 ;  /* 0x00007900e9007a24 */ /* 0x040fe400078e0200 */
[----:B-1----:R-:W-:Y:S04]  /*11520*/  IMAD.WIDE.U32 R4, R233, c[0x0][0x1e0], RZ ;  /* 0x00007800e9047a25 */ /* 0x002fe800078e00ff */
        /* <DEDUP_REMOVED lines=9> */
[----:B------:R-:W-:Y:S04]  /*115c0*/  SHFL.IDX PT, R12, R3, 0x1, 0x181f ;  /* 0x00381f00030c7f89 */ /* 0x000fe800000e0000 */
[----:B------:R-:W1:Y:S04]  /*115d0*/  SHFL.IDX PT, R4, R3, RZ, 0x181f ;  /* 0x00181fff03047589 */ /* 0x000e6800000e0000 */
[----:B------:R-:W2:Y:S04]  /*115e0*/  SHFL.IDX PT, R5, R0, RZ, 0x181f ;  /* 0x00181fff00057589 */ /* 0x000ea800000e0000 */
[----:B------:R-:W3:Y:S04]  /*115f0*/  SHFL.IDX PT, R10, R3, 0x2, 0x181f ;  /* 0x00581f00030a7f89 */ /* 0x000ee800000e0000 */
[----:B------:R-:W5:Y:S04]  /*11600*/  SHFL.IDX PT, R6, R0, 0x1, 0x181f ;  /* 0x00381f0000067f89 */ /* 0x000f6800000e0000 */
[----:B------:R-:W5:Y:S04]  /*11610*/  SHFL.IDX PT, R8, R3, 0x3, 0x181f ;  /* 0x00781f0003087f89 */ /* 0x000f6800000e0000 */
[----:B------:R-:W5:Y:S04]  /*11620*/  SHFL.IDX PT, R11, R0, 0x2, 0x181f ;  /* 0x00581f00000b7f89 */ /* 0x000f6800000e0000 */
[----:B------:R-:W5:Y:S01]  /*11630*/  SHFL.IDX PT, R7, R3, 0x4, 0x181f ;  /* 0x00981f0003077f89 */ /* 0x000f6200000e0000 */
[-C--:B-1----:R-:W-:Y:S03]  /*11640*/  IADD3 R4, P0, R4, R226.reuse, RZ ;  /* 0x000000e204047210 */ /* 0x082fe60007f1e0ff */
[----:B------:R-:W1:Y:S02]  /*11650*/  SHFL.IDX PT, R9, R0, 0x3, 0x181f ;  /* 0x00781f0000097f89 */ /* 0x000e6400000e0000 */
[--C-:B--2---:R-:W-:Y:S01]  /*11660*/  IMAD.X R5, R5, 0x1, R225.reuse, P0 ;  /* 0x0000000105057824 */ /* 0x104fe200000e06e1 */
[-C--:B------:R-:W-:Y:S01]  /*11670*/  IADD3 R12, P0, R12, R226.reuse, RZ ;  /* 0x000000e20c0c7210 */ /* 0x080fe20007f1e0ff */
[----:B------:R-:W2:Y:S01]  /*11680*/  SHFL.IDX PT, R3, R3, 0x5, 0x181f ;  /* 0x00b81f0003037f89 */ /* 0x000ea200000e0000 */
[-C--:B---3--:R-:W-:Y:S03]  /*11690*/  IADD3 R10, P5, R10, R226.reuse, RZ ;  /* 0x000000e20a0a7210 */ /* 0x088fe60007fbe0ff */
[----:B----4-:R2:W-:Y:S01]  /*116a0*/  LDGSTS.E.BYPASS.LTC128B.128 [R36+0x3100], [R4.64], !P4 ;  /* 0x0310000004247fae */ /* 0x0105e2000e101d50 */
[--C-:B-----5:R-:W-:Y:S03]  /*116b0*/  IMAD.X R13, R6, 0x1, R225.reuse, P0 ;  /* 0x00000001060d7824 */ /* 0x120fe600000e06e1 */
[----:B------:R-:W3:Y:S01]  /*116c0*/  SHFL.IDX PT, R14, R0, 0x4, 0x181f ;  /* 0x00981f00000e7f89 */ /* 0x000ee200000e0000 */
[-C--:B------:R-:W-:Y:S03]  /*116d0*/  IADD3 R8, P2, R8, R226.reuse, RZ ;  /* 0x000000e208087210 */ /* 0x080fe60007f5e0ff */
[----:B------:R-:W4:Y:S01]  /*116e0*/  SHFL.IDX PT, R0, R0, 0x5, 0x181f ;  /* 0x00b81f0000007f89 */ /* 0x000f2200000e0000 */
[--C-:B------:R-:W-:Y:S03]  /*116f0*/  IMAD.X R11, R11, 0x1, R225.reuse, P5 ;  /* 0x000000010b0b7824 */ /* 0x100fe600028e06e1 */
[----:B------:R4:W-:Y:S01]  /*11700*/  LDGSTS.E.BYPASS.LTC128B.128 [R36+0x3900], [R12.64], !P4 ;  /* 0x039000000c247fae */ /* 0x0009e2000e101d50 */
[-C--:B------:R-:W-:Y:S03]  /*11710*/  IADD3 R6, P1, R7, R226.reuse, RZ ;  /* 0x000000e207067210 */ /* 0x080fe60007f3e0ff */
[----:B------:R4:W-:Y:S01]  /*11720*/  LDGSTS.E.BYPASS.LTC128B.128 [R36+0x4100], [R10.64], !P4 ;  /* 0x041000000a247fae */ /* 0x0009e2000e101d50 */
[--C-:B-1----:R-:W-:Y:S05]  /*11730*/  IMAD.X R9, R9, 0x1, R225.reuse, P2 ;  /* 0x0000000109097824 */ /* 0x102fea00010e06e1 */
[----:B------:R1:W-:Y:S01]  /*11740*/  LDGSTS.E.BYPASS.LTC128B.128 [R36+0x4900], [R8.64], !P4 ;  /* 0x0490000008247fae */ /* 0x0003e2000e101d50 */
[----:B--2---:R-:W-:Y:S01]  /*11750*/  IADD3 R4, P0, R3, R226, RZ ;  /* 0x000000e203047210 */ /* 0x004fe20007f1e0ff */
[--C-:B---3--:R-:W-:Y:S04]  /*11760*/  IMAD.X R7, R14, 0x1, R225.reuse, P1 ;  /* 0x000000010e077824 */ /* 0x108fe800008e06e1 */
[----:B----4-:R-:W-:Y:S01]  /*11770*/  IMAD.X R5, R0, 0x1, R225, P0 ;  /* 0x0000000100057824 */ /* 0x010fe200000e06e1 */
[----:B------:R1:W-:Y:S04]  /*11780*/  LDGSTS.E.BYPASS.LTC128B.128 [R36+0x5100], [R6.64], !P4 ;  /* 0x0510000006247fae */ /* 0x0003e8000e101d50 */
[----:B------:R1:W-:Y:S03]  /*11790*/  LDGSTS.E.BYPASS.LTC128B.128 [R36+0x5900], [R4.64], !P4 ;  /* 0x0590000004247fae */ /* 0x0003e6000e101d50 */
.L_x_544:
[----:B-1234-:R-:W-:Y:S01]  /*117a0*/  FMNMX.FTZ R72, R103, R2, !PT ;  /* 0x0000000267487209 */ /* 0x01efe20007810000 */
[----:B------:R-:W-:Y:S01]  /*117b0*/  LDSM.16.MT88.4 R36, [R212+0x100] ;  /* 0x00010000d424783b */ /* 0x000fe20000004200 */
[----:B------:R-:W-:Y:S02]  /*117c0*/  FMNMX.FTZ R0, R181, R101, !PT ;  /* 0x00000065b5007209 */ /* 0x000fe40007810000 */
[----:B------:R-:W-:Y:S02]  /*117d0*/  FMNMX.FTZ R72, R182, R72, !PT ;  /* 0x00000048b6487209 */ /* 0x000fe40007810000 */
[----:B------:R-:W-:Y:S02]  /*117e0*/  FMNMX.FTZ R0, R184, R0, !PT ;  /* 0x00000000b8007209 */ /* 0x000fe40007810000 */
[----:B------:R-:W-:Y:S01]  /*117f0*/  FMNMX.FTZ R72, R16, R72, !PT ;  /* 0x0000004810487209 */ /* 0x000fe20007810000 */
        /* <DEDUP_REMOVED lines=60> */
[----:B------:R-:W-:Y:S01]  /*11bc0*/  FMNMX.FTZ R0, R250, R0, !PT ;  /* 0x00000000fa007209 */ /* 0x000fe20007810000 */
[----:B------:R-:W-:Y:S01]  /*11bd0*/  SHFL.BFLY PT, R6, R72, 0x2, 0x1f ;  /* 0x0c401f0048067f89 */ /* 0x000fe200000e0000 */
        /* <DEDUP_REMOVED lines=20> */
[----:B------:R-:W-:Y:S01]  /*11d20*/  FMNMX.FTZ R3, R174, R3, !PT ;  /* 0x00000003ae037209 */ /* 0x000fe20007810000 */
[----:B------:R-:W-:Y:S01]  /*11d30*/  SHFL.BFLY PT, R70, R0, 0x2, 0x1f ;  /* 0x0c401f0000467f89 */ /* 0x000fe200000e0000 */
[----:B------:R-:W-:Y:S02]  /*11d40*/  FMNMX.FTZ R4, R231, R4, !PT ;  /* 0x00000004e7047209 */ /* 0x000fe40007810000 */
[----:B------:R-:W-:Y:S02]  /*11d50*/  FMNMX.FTZ R3, R99, R3, !PT ;  /* 0x0000000363037209 */ /* 0x000fe40007810000 */
[----:B------:R-:W-:Y:S03]  /*11d60*/  FMNMX.FTZ R4, R239, R4, !PT ;  /* 0x00000004ef047209 */ /* 0x000fe60007810000 */
[----:B------:R-:W1:Y:S01]  /*11d70*/  SHFL.BFLY PT, R5, R3, 0x2, 0x1f ;  /* 0x0c401f0003057f89 */ /* 0x000e6200000e0000 */
[----:B------:R-:W-:Y:S04]  /*11d80*/  FMNMX.FTZ R4, R240, R4, !PT ;  /* 0x00000004f0047209 */ /* 0x000fe80007810000 */
[----:B------:R-:W-:Y:S04]  /*11d90*/  FMNMX.FTZ R4, R246, R4, !PT ;  /* 0x00000004f6047209 */ /* 0x000fe80007810000 */
[----:B------:R-:W-:Y:S04]  /*11da0*/  FMNMX.FTZ R4, R248, R4, !PT ;  /* 0x00000004f8047209 */ /* 0x000fe80007810000 */
[----:B------:R-:W-:Y:S02]  /*11db0*/  FMNMX.FTZ R4, R252, R4, !PT ;  /* 0x00000004fc047209 */ /* 0x000fe40007810000 */
[----:B-1----:R-:W-:Y:S02]  /*11dc0*/  FMNMX.FTZ R3, R3, R5, !PT ;  /* 0x0000000503037209 */ /* 0x002fe40007810000 */
[----:B------:R-:W-:Y:S02]  /*11dd0*/  FMNMX.FTZ R72, R72, R6, !PT ;  /* 0x0000000648487209 */ /* 0x000fe40007810000 */
[----:B------:R-:W-:Y:S01]  /*11de0*/  FMNMX.FTZ R70, R0, R70, !PT ;  /* 0x0000004600467209 */ /* 0x000fe20007810000 */
[----:B------:R-:W1:Y:S01]  /*11df0*/  SHFL.BFLY PT, R71, R3, 0x1, 0x1f ;  /* 0x0c201f0003477f89 */ /* 0x000e6200000e0000 */
[----:B------:R-:W-:Y:S04]  /*11e00*/  FMNMX.FTZ R0, R56, R4, !PT ;  /* 0x0000000438007209 */ /* 0x000fe80007810000 */
[----:B------:R-:W-:Y:S03]  /*11e10*/  FMNMX.FTZ R0, R61, R0, !PT ;  /* 0x000000003d007209 */ /* 0x000fe60007810000 */
[----:B------:R-:W2:Y:S01]  /*11e20*/  SHFL.BFLY PT, R6, R72, 0x1, 0x1f ;  /* 0x0c201f0048067f89 */ /* 0x000ea200000e0000 */
[----:B------:R-:W-:Y:S04]  /*11e30*/  FMNMX.FTZ R4, R60, R0, !PT ;  /* 0x000000003c047209 */ /* 0x000fe80007810000 */
[----:B------:R-:W-:Y:S03]  /*11e40*/  FMNMX.FTZ R4, R178, R4, !PT ;  /* 0x00000004b2047209 */ /* 0x000fe60007810000 */
[----:B------:R-:W3:Y:S01]  /*11e50*/  SHFL.BFLY PT, R5, R70, 0x1, 0x1f ;  /* 0x0c201f0046057f89 */ /* 0x000ee200000e0000 */
[----:B-1----:R-:W-:Y:S05]  /*11e60*/  FMNMX.FTZ R71, R3, R71, !PT ;  /* 0x0000004703477209 */ /* 0x002fea0007810000 */
[----:B------:R-:W-:Y:S01]  /*11e70*/  FMUL.FTZ R97, R71, c[0x0][0x2d0] ;  /* 0x0000b40047617a20 */ /* 0x000fe20000410000 */
[----:B--2---:R-:W-:Y:S05]  /*11e80*/  FMNMX.FTZ R72, R72, R6, !PT ;  /* 0x0000000648487209 */ /* 0x004fea0007810000 */
[C---:B------:R-:W-:Y:S02]  /*11e90*/  FADD.FTZ R0, -R72.reuse, R2 ;  /* 0x0000000248007221 */ /* 0x040fe40000010100 */
[----:B------:R-:W-:Y:S01]  /*11ea0*/  FMUL.FTZ R96, R72, c[0x0][0x2d0] ;  /* 0x0000b40048607a20 */ /* 0x000fe20000410000 */
[----:B---3--:R-:W-:Y:S01]  /*11eb0*/  FMNMX.FTZ R70, R70, R5, !PT ;  /* 0x0000000546467209 */ /* 0x008fe20007810000 */
[----:B------:R-:W-:Y:S01]  /*11ec0*/  FMUL.FTZ R2, R0, c[0x0][0x2d0] ;  /* 0x0000b40000027a20 */ /* 0x000fe20000410000 */
[----:B------:R-:W-:Y:S01]  /*11ed0*/  FMNMX.FTZ R0, R179, R4, !PT ;  /* 0x00000004b3007209 */ /* 0x000fe20007810000 */
[--C-:B------:R-:W-:Y:S02]  /*11ee0*/  FFMA.FTZ R6, R20, c[0x0][0x2d0], -R96.reuse ;  /* 0x0000b40014067a23 */ /* 0x100fe40000010860 */
[----:B------:R1:W2:Y:S01]  /*11ef0*/  MUFU.EX2 R73, R2 ;  /* 0x0000000200497308 */ /* 0x0002a20000000800 */
[----:B------:R-:W-:Y:S01]  /*11f00*/  FMNMX.FTZ R0, R74, R0, !PT ;  /* 0x000000004a007209 */ /* 0x000fe20007810000 */
[--C-:B------:R-:W-:Y:S02]  /*11f10*/  FFMA.FTZ R4, R103, c[0x0][0x2d0], -R96.reuse ;  /* 0x0000b40067047a23 */ /* 0x100fe40000010860 */
[--C-:B------:R-:W-:Y:S01]  /*11f20*/  FFMA.FTZ R5, R21, c[0x0][0x2d0], -R96.reuse ;  /* 0x0000b40015057a23 */ /* 0x100fe20000010860 */
[----:B------:R-:W-:Y:S01]  /*11f30*/  FMNMX.FTZ R0, R75, R0, !PT ;  /* 0x000000004b007209 */ /* 0x000fe20007810000 */
[----:B------:R-:W-:Y:S02]  /*11f40*/  FMUL.FTZ R98, R70, c[0x0][0x2d0] ;  /* 0x0000b40046627a20 */ /* 0x000fe40000410000 */
[----:B------:R-:W-:Y:S02]  /*11f50*/  FFMA.FTZ R44, R186, c[0x0][0x2d0], -R96 ;  /* 0x0000b400ba2c7a23 */ /* 0x000fe40000010860 */
[----:B------:R-:W-:Y:S01]  /*11f60*/  MUFU.EX2 R7, R4 ;  /* 0x0000000400077308 */ /* 0x000fe20000000800 */
[----:B------:R-:W3:Y:S01]  /*11f70*/  SHFL.BFLY PT, R3, R0, 0x2, 0x1f ;  /* 0x0c401f0000037f89 */ /* 0x000ee200000e0000 */
[----:B------:R-:W-:Y:S02]  /*11f80*/  FFMA.FTZ R28, R28, c[0x0][0x2d0], -R98 ;  /* 0x0000b4001c1c7a23 */ /* 0x000fe40000010862 */
[----:B------:R-:W-:Y:S06]  /*11f90*/  FFMA.FTZ R48, R188, c[0x0][0x2d0], -R96 ;  /* 0x0000b400bc307a23 */ /* 0x000fec0000010860 */
[----:B------:R-:W-:Y:S01]  /*11fa0*/  MUFU.EX2 R40, R6 ;  /* 0x0000000600287308 */ /* 0x000fe20000000800 */
[----:B-1----:R-:W-:Y:S04]  /*11fb0*/  FADD.FTZ R2, -R71, R100 ;  /* 0x0000006447027221 */ /* 0x002fe80000010100 */
[----:B------:R-:W-:Y:S05]  /*11fc0*/  FMUL.FTZ R2, R2, c[0x0][0x2d0] ;  /* 0x0000b40002027a20 */ /* 0x000fea0000410000 */
[----:B------:R1:W-:Y:S01]  /*11fd0*/  MUFU.EX2 R41, R5 ;  /* 0x0000000500297308 */ /* 0x0003e20000000800 */
[----:B---3--:R-:W-:Y:S01]  /*11fe0*/  FMNMX.FTZ R0, R0, R3, !PT ;  /* 0x0000000300007209 */ /* 0x008fe20007810000 */
[--C-:B------:R-:W-:Y:S02]  /*11ff0*/  FFMA.FTZ R3, R17, c[0x0][0x2d0], -R96.reuse ;  /* 0x0000b40011037a23 */ /* 0x100fe40000010860 */
[C---:B--2---:R-:W-:Y:S01]  /*12000*/  FMUL.FTZ R17, R73.reuse, R117 ;  /* 0x0000007549117220 */ /* 0x044fe20000410000 */
[----:B------:R-:W-:Y:S05]  /*12010*/  MOV R117, R89 ;  /* 0x0000005900757202 */ /* 0x000fea0000000f00 */
[----:B------:R2:W3:Y:S10]  /*12020*/  MUFU.EX2 R69, R2 ;  /* 0x0000000200457308 */ /* 0x0004f40000000800 */
[----:B------:R4:W-:Y:S01]  /*12030*/  MUFU.EX2 R8, R3 ;  /* 0x0000000300087308 */ /* 0x0009e20000000800 */
[----:B-1----:R-:W-:Y:S09]  /*12040*/  FMUL.FTZ R5, R73, R105 ;  /* 0x0000006949057220 */ /* 0x002ff20000410000 */
[----:B------:R-:W-:Y:S01]  /*12050*/  MUFU.EX2 R51, R28 ;  /* 0x0000001c00337308 */ /* 0x000fe20000000800 */
[----:B--2---:R-:W-:Y:S02]  /*12060*/  FADD.FTZ R2, -R70, R101 ;  /* 0x0000006546027221 */ /* 0x004fe40000010100 */
[----:B---3--:R-:W-:Y:S02]  /*12070*/  FMUL.FTZ R6, R69, R106 ;  /* 0x0000006a45067220 */ /* 0x008fe40000410000 */
[----:B------:R-:W-:Y:S05]  /*12080*/  FMUL.FTZ R2, R2, c[0x0][0x2d0] ;  /* 0x0000b40002027a20 */ /* 0x000fea0000410000 */
[----:B------:R1:W2:Y:S01]  /*12090*/  MUFU.EX2 R68, R2 ;  /* 0x0000000200447308 */ /* 0x0002a20000000800 */
[--C-:B----4-:R-:W-:Y:S01]  /*120a0*/  FFMA.FTZ R3, R168, c[0x0][0x2d0], -R97.reuse ;  /* 0x0000b400a8037a23 */ /* 0x110fe20000010861 */
[----:B------:R-:W-:Y:S01]  /*120b0*/  MOV R168, R7 ;  /* 0x0000000700a87202 */ /* 0x000fe20000000f00 */
[----:B------:R-:W-:Y:S02]  /*120c0*/  FFMA.FTZ R7, R32, c[0x0][0x2d0], -R96 ;  /* 0x0000b40020077a23 */ /* 0x000fe40000010860 */
[----:B------:R-:W-:Y:S05]  /*120d0*/  FFMA.FTZ R32, R29, c[0x0][0x2d0], -R98 ;  /* 0x0000b4001d207a23 */ /* 0x000fea0000010862 */
[----:B------:R3:W-:Y:S10]  /*120e0*/  MUFU.EX2 R103, R3 ;  /* 0x0000000300677308 */ /* 0x0007f40000000800 */
[----:B------:R4:W-:Y:S01]  /*120f0*/  MUFU.EX2 R91, R7 ;  /* 0x00000007005b7308 */ /* 0x0009e20000000800 */
[--C-:B-1----:R-:W-:Y:S01]  /*12100*/  FFMA.FTZ R2, R182, c[0x0][0x2d0], -R96.reuse ;  /* 0x0000b400b6027a23 */ /* 0x102fe20000010860 */
[----:B------:R-:W-:Y:S01]  /*12110*/  MOV R182, R61 ;  /* 0x0000003d00b67202 */ /* 0x000fe20000000f00 */
[C---:B--2---:R-:W-:Y:S02]  /*12120*/  FMUL.FTZ R61, R68.reuse, R161 ;  /* 0x000000a1443d7220 */ /* 0x044fe40000410000 */
[C---:B------:R-:W-:Y:S05]  /*12130*/  FMUL.FTZ R28, R68.reuse, R128 ;  /* 0x00000080441c7220 */ /* 0x040fea0000410000 */
[----:B------:R1:W2:Y:S01]  /*12140*/  MUFU.EX2 R85, R2 ;  /* 0x0000000200557308 */ /* 0x0002a20000000800 */
[C---:B------:R-:W-:Y:S02]  /*12150*/  FMUL.FTZ R29, R68.reuse, R129 ;  /* 0x00000081441d7220 */ /* 0x040fe40000410000 */
[C---:B------:R-:W-:Y:S02]  /*12160*/  FMUL.FTZ R45, R68.reuse, R145 ;  /* 0x00000091442d7220 */ /* 0x040fe40000410000 */
[--C-:B---3--:R-:W-:Y:S01]  /*12170*/  FFMA.FTZ R3, R183, c[0x0][0x2d0], -R97.reuse ;  /* 0x0000b400b7037a23 */ /* 0x108fe20000010861 */
[----:B------:R-:W-:Y:S04]  /*12180*/  MOV R183, R63 ;  /* 0x0000003f00b77202 */ /* 0x000fe80000000f00 */
[----:B------:R3:W5:Y:S01]  /*12190*/  MUFU.EX2 R86, R3 ;  /* 0x0000000300567308 */ /* 0x0007620000000800 */
[----:B----4-:R-:W-:Y:S01]  /*121a0*/  FMUL.FTZ R7, R69, R107 ;  /* 0x0000006b45077220 */ /* 0x010fe20000410000 */
[----:B------:R-:W-:Y:S01]  /*121b0*/  MOV R107, R8 ;  /* 0x00000008006b7202 */ /* 0x000fe20000000f00 */
[----:B------:R-:W-:Y:S02]  /*121c0*/  FMUL.FTZ R8, R68, R108 ;  /* 0x0000006c44087220 */ /* 0x000fe40000410000 */
[----:B-1----:R-:W-:Y:S01]  /*121d0*/  FFMA.FTZ R2, R16, c[0x0][0x2d0], -R96 ;  /* 0x0000b40010027a23 */ /* 0x002fe20000010860 */
[----:B--2---:R-:W-:Y:S01]  /*121e0*/  F2FP.PACK_AB R76, R85, R168 ;  /* 0x000000a8554c723e */ /* 0x004fe200000000ff */
[--C-:B------:R-:W-:Y:S03]  /*121f0*/  FFMA.FTZ R16, R25, c[0x0][0x2d0], -R98.reuse ;  /* 0x0000b40019107a23 */ /* 0x100fe60000010862 */
[----:B------:R1:W2:Y:S01]  /*12200*/  MUFU.EX2 R90, R2 ;  /* 0x00000002005a7308 */ /* 0x0002a20000000800 */
[----:B------:R-:W-:Y:S02]  /*12210*/  FMUL.FTZ R25, R68, R125 ;  /* 0x0000007d44197220 */ /* 0x000fe40000410000 */
[--C-:B---3--:R-:W-:Y:S01]  /*12220*/  FFMA.FTZ R3, R18, c[0x0][0x2d0], -R97.reuse ;  /* 0x0000b40012037a23 */ /* 0x108fe20000010861 */
[----:B-----5:R-:W-:Y:S01]  /*12230*/  F2FP.PACK_AB R77, R86, R103 ;  /* 0x00000067564d723e */ /* 0x020fe200000000ff */
[----:B------:R-:W-:Y:S05]  /*12240*/  FMUL.FTZ R18, R69, R118 ;  /* 0x0000007645127220 */ /* 0x000fea0000410000 */
[----:B------:R-:W-:Y:S10]  /*12250*/  MUFU.EX2 R4, R3 ;  /* 0x0000000300047308 */ /* 0x000ff40000000800 */
[----:B------:R3:W4:Y:S01]  /*12260*/  MUFU.EX2 R30, R16 ;  /* 0x00000010001e7308 */ /* 0x0007220000000800 */
[----:B-1----:R-:W1:Y:S01]  /*12270*/  SHFL.BFLY PT, R2, R0, 0x1, 0x1f ;  /* 0x0c201f0000027f89 */ /* 0x002e6200000e0000 */
[----:B--2---:R-:W-:Y:S08]  /*12280*/  F2FP.PACK_AB R78, R107, R90 ;  /* 0x0000005a6b4e723e */ /* 0x004ff000000000ff */
[----:B------:R2:W-:Y:S10]  /*12290*/  MUFU.EX2 R125, R32 ;  /* 0x00000020007d7308 */ /* 0x0005f40000000800 */
[----:B------:R5:W-:Y:S01]  /*122a0*/  MUFU.EX2 R118, R44 ;  /* 0x0000002c00767308 */ /* 0x000be20000000800 */
[----:B---3--:R-:W-:Y:S01]  /*122b0*/  FMUL.FTZ R16, R73, R116 ;  /* 0x0000007449107220 */ /* 0x008fe20000410000 */
[----:B----4-:R-:W-:Y:S02]  /*122c0*/  MOV R129, R30 ;  /* 0x0000001e00817202 */ /* 0x010fe40000000f00 */
[----:B------:R-:W-:Y:S02]  /*122d0*/  MOV R116, R86 ;  /* 0x0000005600747202 */ /* 0x000fe40000000f00 */
[----:B-1----:R-:W-:Y:S01]  /*122e0*/  FMNMX.FTZ R3, R2, R0, !PT ;  /* 0x0000000002037209 */ /* 0x002fe20007810000 */
[--C-:B------:R-:W-:Y:S02]  /*122f0*/  FFMA.FTZ R0, R19, c[0x0][0x2d0], -R97.reuse ;  /* 0x0000b40013007a23 */ /* 0x100fe40000010861 */
[----:B------:R-:W-:Y:S01]  /*12300*/  FFMA.FTZ R2, R181, c[0x0][0x2d0], -R98 ;  /* 0x0000b400b5027a23 */ /* 0x000fe20000010862 */
[----:B------:R-:W-:Y:S01]  /*12310*/  MOV R181, R60 ;  /* 0x0000003c00b57202 */ /* 0x000fe20000000f00 */
[----:B------:R1:W3:Y:S01]  /*12320*/  MUFU.EX2 R11, R0 ;  /* 0x00000000000b7308 */ /* 0x0002e20000000800 */
[----:B------:R-:W-:Y:S02]  /*12330*/  FMUL.FTZ R19, R69, R119 ;  /* 0x0000007745137220 */ /* 0x000fe40000410000 */
[----:B--2---:R-:W-:Y:S02]  /*12340*/  FMUL.FTZ R32, R73, R132 ;  /* 0x0000008449207220 */ /* 0x004fe40000410000 */
[----:B------:R-:W-:Y:S05]  /*12350*/  FFMA.FTZ R60, R190, c[0x0][0x2d0], -R96 ;  /* 0x0000b400be3c7a23 */ /* 0x000fea0000010860 */
[----:B------:R2:W-:Y:S01]  /*12360*/  MUFU.EX2 R119, R48 ;  /* 0x0000003000777308 */ /* 0x0005e20000000800 */
[----:B-----5:R-:W-:Y:S02]  /*12370*/  FMUL.FTZ R44, R68, R144 ;  /* 0x00000090442c7220 */ /* 0x020fe40000410000 */
[----:B-1----:R-:W-:Y:S01]  /*12380*/  FADD.FTZ R0, -R3, R102 ;  /* 0x0000006603007221 */ /* 0x002fe20000010100 */
[----:B---3--:R-:W-:Y:S06]  /*12390*/  MOV R106, R11 ;  /* 0x0000000b006a7202 */ /* 0x008fec0000000f00 */
[----:B------:R1:W-:Y:S01]  /*123a0*/  MUFU.EX2 R102, R2 ;  /* 0x0000000200667308 */ /* 0x0003e20000000800 */
[----:B------:R-:W-:Y:S02]  /*123b0*/  FMUL.FTZ R0, R0, c[0x0][0x2d0] ;  /* 0x0000b40000007a20 */ /* 0x000fe40000410000 */
[----:B--2---:R-:W-:Y:S07]  /*123c0*/  FMUL.FTZ R48, R73, R148 ;  /* 0x0000009449307220 */ /* 0x004fee0000410000 */
[----:B------:R-:W2:Y:S01]  /*123d0*/  MUFU.EX2 R0, R0 ;  /* 0x0000000000007308 */ /* 0x000ea20000000800 */
[--C-:B-1----:R-:W-:Y:S01]  /*123e0*/  FFMA.FTZ R2, R184, c[0x0][0x2d0], -R98.reuse ;  /* 0x0000b400b8027a23 */ /* 0x102fe20000010862 */
[----:B------:R-:W-:Y:S08]  /*123f0*/  MOV R184, R84 ;  /* 0x0000005400b87202 */ /* 0x000ff00000000f00 */
[----:B------:R1:W3:Y:S01]  /*12400*/  MUFU.EX2 R88, R2 ;  /* 0x0000000200587308 */ /* 0x0002e20000000800 */
[C---:B--2---:R-:W-:Y:S01]  /*12410*/  FMUL.FTZ R11, R0.reuse, R111 ;  /* 0x0000006f000b7220 */ /* 0x044fe20000410000 */
[----:B------:R-:W-:Y:S01]  /*12420*/  MOV R111, R90 ;  /* 0x0000005a006f7202 */ /* 0x000fe20000000f00 */
[C---:B------:R-:W-:Y:S02]  /*12430*/  FMUL.FTZ R14, R0.reuse, R114 ;  /* 0x00000072000e7220 */ /* 0x040fe40000410000 */
[C---:B------:R-:W-:Y:S02]  /*12440*/  FMUL.FTZ R30, R0.reuse, R130 ;  /* 0x00000082001e7220 */ /* 0x040fe40000410000 */
[C---:B------:R-:W-:Y:S02]  /*12450*/  FMUL.FTZ R42, R0.reuse, R142 ;  /* 0x0000008e002a7220 */ /* 0x040fe40000410000 */
[C---:B------:R-:W-:Y:S02]  /*12460*/  FMUL.FTZ R43, R0.reuse, R143 ;  /* 0x0000008f002b7220 */ /* 0x040fe40000410000 */
[C---:B------:R-:W-:Y:S02]  /*12470*/  FMUL.FTZ R46, R0.reuse, R146 ;  /* 0x00000092002e7220 */ /* 0x040fe40000410000 */
[C---:B------:R-:W-:Y:S02]  /*12480*/  FMUL.FTZ R47, R0.reuse, R147 ;  /* 0x00000093002f7220 */ /* 0x040fe40000410000 */
[----:B------:R-:W-:Y:S02]  /*12490*/  FMUL.FTZ R63, R0, R163 ;  /* 0x000000a3003f7220 */ /* 0x000fe40000410000 */
[--C-:B-1----:R-:W-:Y:S01]  /*124a0*/  FFMA.FTZ R2, R170, c[0x0][0x2d0], -R98.reuse ;  /* 0x0000b400aa027a23 */ /* 0x102fe20000010862 */
[----:B---3--:R-:W-:Y:S02]  /*124b0*/  F2FP.PACK_AB R64, R88, R102 ;  /* 0x000000665840723e */ /* 0x008fe400000000ff */
[----:B------:R-:W-:Y:S01]  /*124c0*/  MOV R114, R88 ;  /* 0x0000005800727202 */ /* 0x000fe20000000f00 */
[----:B------:R1:W-:Y:S01]  /*124d0*/  MUFU.EX2 R10, R2 ;  /* 0x00000002000a7308 */ /* 0x0003e20000000800 */
[----:B------:R-:W-:Y:S01]  /*124e0*/  MOV R170, R57 ;  /* 0x0000003900aa7202 */ /* 0x000fe20000000f00 */
[----:B------:R-:W-:Y:S02]  /*124f0*/  FMUL.FTZ R57, R68, R157 ;  /* 0x0000009d44397220 */ /* 0x000fe40000410000 */
[--C-:B-1----:R-:W-:Y:S01]  /*12500*/  FFMA.FTZ R2, R169, c[0x0][0x2d0], -R98.reuse ;  /* 0x0000b400a9027a23 */ /* 0x102fe20000010862 */
[----:B------:R-:W-:Y:S05]  /*12510*/  MOV R169, R4 ;  /* 0x0000000400a97202 */ /* 0x000fea0000000f00 */
[----:B------:R1:W2:Y:S01]  /*12520*/  MUFU.EX2 R12, R2 ;  /* 0x00000002000c7308 */ /* 0x0002a20000000800 */
[----:B------:R-:W-:Y:S01]  /*12530*/  F2FP.PACK_AB R79, R106, R169 ;  /* 0x000000a96a4f723e */ /* 0x000fe200000000ff */
[----:B-1----:R-:W-:Y:S01]  /*12540*/  FMUL.FTZ R2, R3, c[0x0][0x2d0] ;  /* 0x0000b40003027a20 */ /* 0x002fe20000410000 */
[----:B--2---:R-:W-:Y:S01]  /*12550*/  MOV R105, R12 ;  /* 0x0000000c00697202 */ /* 0x004fe20000000f00 */
[----:B------:R-:W-:Y:S02]  /*12560*/  FFMA.FTZ R12, R24, c[0x0][0x2d0], -R98 ;  /* 0x0000b400180c7a23 */ /* 0x000fe40000010862 */
[--C-:B------:R-:W-:Y:S01]  /*12570*/  FFMA.FTZ R4, R171, c[0x0][0x2d0], -R2.reuse ;  /* 0x0000b400ab047a23 */ /* 0x100fe20000010802 */
[----:B------:R-:W-:Y:S03]  /*12580*/  MOV R171, R58 ;  /* 0x0000003a00ab7202 */ /* 0x000fe60000000f00 */
[----:B------:R1:W-:Y:S01]  /*12590*/  MUFU.EX2 R94, R12 ;  /* 0x0000000c005e7308 */ /* 0x0003e20000000800 */
[--C-:B------:R-:W-:Y:S02]  /*125a0*/  FFMA.FTZ R24, R27, c[0x0][0x2d0], -R2.reuse ;  /* 0x0000b4001b187a23 */ /* 0x100fe40000010802 */
[C---:B------:R-:W-:Y:S01]  /*125b0*/  FMUL.FTZ R27, R0.reuse, R127 ;  /* 0x0000007f001b7220 */ /* 0x040fe20000410000 */
[----:B------:R-:W-:Y:S01]  /*125c0*/  MOV R127, R91 ;  /* 0x0000005b007f7202 */ /* 0x000fe20000000f00 */
[----:B------:R-:W-:Y:S01]  /*125d0*/  FMUL.FTZ R58, R0, R158 ;  /* 0x0000009e003a7220 */ /* 0x000fe20000410000 */
[----:B------:R-:W-:Y:S01]  /*125e0*/  LDSM.16.MT88.4 R88, [R212+0x900] ;  /* 0x00090000d458783b */ /* 0x000fe20000004200 */
[--C-:B------:R-:W-:Y:S03]  /*125f0*/  FFMA.FTZ R74, R74, c[0x0][0x2d0], -R2.reuse ;  /* 0x0000b4004a4a7a23 */ /* 0x100fe60000010802 */
[----:B------:R2:W-:Y:S01]  /*12600*/  MUFU.EX2 R101, R4 ;  /* 0x0000000400657308 */ /* 0x0005e20000000800 */
[----:B-1----:R-:W-:Y:S01]  /*12610*/  FMUL.FTZ R12, R68, R112 ;  /* 0x00000070440c7220 */ /* 0x002fe20000410000 */
[----:B------:R-:W-:Y:S01]  /*12620*/  MOV R112, R85 ;  /* 0x0000005500707202 */ /* 0x000fe20000000f00 */
[--C-:B--2---:R-:W-:Y:S01]  /*12630*/  FFMA.FTZ R4, R185, c[0x0][0x2d0], -R2.reuse ;  /* 0x0000b400b9047a23 */ /* 0x104fe20000010802 */
[----:B------:R-:W-:Y:S01]  /*12640*/  MOV R185, R56 ;  /* 0x0000003800b97202 */ /* 0x000fe20000000f00 */
[--C-:B------:R-:W-:Y:S05]  /*12650*/  FFMA.FTZ R56, R194, c[0x0][0x2d0], -R97.reuse ;  /* 0x0000b400c2387a23 */ /* 0x100fea0000010861 */
[----:B------:R1:W2:Y:S02]  /*12660*/  MUFU.EX2 R87, R4 ;  /* 0x0000000400577308 */ /* 0x0002a40000000800 */
[--C-:B-1----:R-:W-:Y:S01]  /*12670*/  FFMA.FTZ R4, R180, c[0x0][0x2d0], -R2.reuse ;  /* 0x0000b400b4047a23 */ /* 0x102fe20000010802 */
[----:B--2---:R-:W-:Y:S02]  /*12680*/  F2FP.PACK_AB R65, R87, R101 ;  /* 0x000000655741723e */ /* 0x004fe400000000ff */
[----:B------:R-:W-:Y:S05]  /*12690*/  MOV R180, R59 ;  /* 0x0000003b00b47202 */ /* 0x000fea0000000f00 */
[----:B------:R1:W2:Y:S01]  /*126a0*/  MUFU.EX2 R9, R4 ;  /* 0x0000000400097308 */ /* 0x0002a20000000800 */
[----:B------:R-:W-:Y:S02]  /*126b0*/  FMUL.FTZ R59, R0, R159 ;  /* 0x0000009f003b7220 */ /* 0x000fe40000410000 */
[----:B-1----:R-:W-:Y:S01]  /*126c0*/  FFMA.FTZ R4, R15, c[0x0][0x2d0], -R2 ;  /* 0x0000b4000f047a23 */ /* 0x002fe20000010802 */
[----:B--2---:R-:W-:Y:S01]  /*126d0*/  MOV R108, R9 ;  /* 0x00000009006c7202 */ /* 0x004fe20000000f00 */
[----:B------:R-:W-:Y:S01]  /*126e0*/  FMUL.FTZ R9, R68, R109 ;  /* 0x0000006d44097220 */ /* 0x000fe20000410000 */
[----:B------:R-:W-:Y:S04]  /*126f0*/  MOV R109, R10 ;  /* 0x0000000a006d7202 */ /* 0x000fe80000000f00 */
[----:B------:R1:W-:Y:S01]  /*12700*/  MUFU.EX2 R13, R4 ;  /* 0x00000004000d7308 */ /* 0x0003e20000000800 */
[C---:B------:R-:W-:Y:S01]  /*12710*/  FMUL.FTZ R10, R0.reuse, R110 ;  /* 0x0000006e000a7220 */ /* 0x040fe20000410000 */
[----:B------:R-:W-:Y:S01]  /*12720*/  F2FP.PACK_AB R66, R105, R109 ;  /* 0x0000006d6942723e */ /* 0x000fe200000000ff */
[----:B------:R-:W-:Y:S02]  /*12730*/  FMUL.FTZ R15, R0, R115 ;  /* 0x00000073000f7220 */ /* 0x000fe40000410000 */
[--C-:B-1----:R-:W-:Y:S05]  /*12740*/  FFMA.FTZ R4, R22, c[0x0][0x2d0], -R97.reuse ;  /* 0x0000b40016047a23 */ /* 0x102fea0000010861 */
[----:B------:R1:W2:Y:S02]  /*12750*/  MUFU.EX2 R95, R4 ;  /* 0x00000004005f7308 */ /* 0x0002a40000000800 */
[--C-:B-1----:R-:W-:Y:S01]  /*12760*/  FFMA.FTZ R4, R23, c[0x0][0x2d0], -R97.reuse ;  /* 0x0000b40017047a23 */ /* 0x102fe20000010861 */
[----:B--2---:R-:W-:Y:S01]  /*12770*/  MOV R110, R95 ;  /* 0x0000005f006e7202 */ /* 0x004fe20000000f00 */
[----:B------:R-:W1:Y:S06]  /*12780*/  LDSM.16.MT88.4 R20, [R209+0x100] ;  /* 0x00010000d114783b */ /* 0x000e6c0000004200 */
[----:B------:R2:W3:Y:S02]  /*12790*/  MUFU.EX2 R31, R4 ;  /* 0x00000004001f7308 */ /* 0x0004e40000000800 */
[----:B--2---:R-:W-:Y:S01]  /*127a0*/  FFMA.FTZ R4, R33, c[0x0][0x2d0], -R96 ;  /* 0x0000b40021047a23 */ /* 0x004fe20000010860 */
[----:B---3--:R-:W-:Y:S07]  /*127b0*/  MOV R130, R31 ;  /* 0x0000001f00827202 */ /* 0x008fee0000000f00 */
[----:B------:R2:W3:Y:S01]  /*127c0*/  MUFU.EX2 R33, R24 ;  /* 0x0000001800217308 */ /* 0x0004e20000000800 */
[----:B------:R-:W-:Y:S01]  /*127d0*/  FMUL.FTZ R31, R0, R131 ;  /* 0x00000083001f7220 */ /* 0x000fe20000410000 */
[----:B------:R-:W-:Y:S01]  /*127e0*/  MOV R131, R41 ;  /* 0x0000002900837202 */ /* 0x000fe20000000f00 */
[C---:B------:R-:W-:Y:S07]  /*127f0*/  FMUL.FTZ R41, R68.reuse, R141 ;  /* 0x0000008d44297220 */ /* 0x040fee0000410000 */
[----:B------:R4:W5:Y:S01]  /*12800*/  MUFU.EX2 R49, R4 ;  /* 0x0000000400317308 */ /* 0x0009620000000800 */
[----:B--2---:R-:W-:Y:S01]  /*12810*/  FMUL.FTZ R24, R68, R124 ;  /* 0x0000007c44187220 */ /* 0x004fe20000410000 */
[----:B------:R-:W-:Y:S01]  /*12820*/  MOV R124, R40 ;  /* 0x00000028007c7202 */ /* 0x000fe20000000f00 */
[--C-:B------:R-:W-:Y:S01]  /*12830*/  FFMA.FTZ R40, R189, c[0x0][0x2d0], -R2.reuse ;  /* 0x0000b400bd287a23 */ /* 0x100fe20000010802 */
[----:B---3--:R-:W-:Y:S01]  /*12840*/  MOV R128, R33 ;  /* 0x0000002100807202 */ /* 0x008fe20000000f00 */
[----:B------:R-:W-:Y:S05]  /*12850*/  FMUL.FTZ R33, R73, R133 ;  /* 0x0000008549217220 */ /* 0x000fea0000410000 */
[----:B------:R2:W-:Y:S01]  /*12860*/  MUFU.EX2 R115, R40 ;  /* 0x0000002800737308 */ /* 0x0005e20000000800 */
[--C-:B----4-:R-:W-:Y:S01]  /*12870*/  FFMA.FTZ R4, R34, c[0x0][0x2d0], -R97.reuse ;  /* 0x0000b40022047a23 */ /* 0x110fe20000010861 */
[----:B-----5:R-:W-:Y:S01]  /*12880*/  MOV R148, R49 ;  /* 0x0000003100947202 */ /* 0x020fe20000000f00 */
[----:B------:R-:W-:Y:S02]  /*12890*/  FMUL.FTZ R34, R69, R134 ;  /* 0x0000008645227220 */ /* 0x000fe40000410000 */
[----:B------:R-:W-:Y:S05]  /*128a0*/  FMUL.FTZ R49, R73, R149 ;  /* 0x0000009549317220 */ /* 0x000fea0000410000 */
[----:B------:R3:W-:Y:S01]  /*128b0*/  MUFU.EX2 R100, R4 ;  /* 0x0000000400647308 */ /* 0x0007e20000000800 */
[C---:B--2---:R-:W-:Y:S02]  /*128c0*/  FMUL.FTZ R40, R68.reuse, R140 ;  /* 0x0000008c44287220 */ /* 0x044fe40000410000 */
[--C-:B---3--:R-:W-:Y:S02]  /*128d0*/  FFMA.FTZ R4, R35, c[0x0][0x2d0], -R97.reuse ;  /* 0x0000b40023047a23 */ /* 0x108fe40000010861 */
[----:B------:R-:W-:Y:S05]  /*128e0*/  FMUL.FTZ R35, R69, R135 ;  /* 0x0000008745237220 */ /* 0x000fea0000410000 */
[----:B------:R2:W3:Y:S02]  /*128f0*/  MUFU.EX2 R92, R4 ;  /* 0x00000004005c7308 */ /* 0x0004e40000000800 */
[----:B--2---:R-:W-:Y:S01]  /*12900*/  FMUL.FTZ R4, R73, R104 ;  /* 0x0000006849047220 */ /* 0x004fe20000410000 */
[----:B------:R-:W-:Y:S01]  /*12910*/  MOV R104, R13 ;  /* 0x0000000d00687202 */ /* 0x000fe20000000f00 */
[----:B------:R-:W-:Y:S01]  /*12920*/  FMUL.FTZ R13, R68, R113 ;  /* 0x00000071440d7220 */ /* 0x000fe20000410000 */
[----:B------:R-:W-:Y:S02]  /*12930*/  MOV R113, R87 ;  /* 0x0000005700717202 */ /* 0x000fe40000000f00 */
[----:B------:R-:W2:Y:S01]  /*12940*/  LDSM.16.MT88.4 R84, [R209+0x900] ;  /* 0x00090000d154783b */ /* 0x000ea20000004200 */
[----:B------:R-:W-:Y:S01]  /*12950*/  F2FP.PACK_AB R67, R104, R108 ;  /* 0x0000006c6843723e */ /* 0x000fe200000000ff */
[-C--:B-1----:R-:W-:Y:S08]  /*12960*/  HMMA.16816.F32 R4, R76, R20.reuse, R4 ;  /* 0x000000144c04723c */ /* 0x082ff00000001804 */
[C---:B------:R-:W-:Y:S07]  /*12970*/  HMMA.16816.F32 R8, R64.reuse, R20, R8 ;  /* 0x000000144008723c */ /* 0x040fee0000001808 */
[----:B------:R-:W-:Y:S01]  /*12980*/  FFMA.FTZ R20, R26, c[0x0][0x2d0], -R2 ;  /* 0x0000b4001a147a23 */ /* 0x000fe20000010802 */
[-C--:B------:R-:W-:Y:S03]  /*12990*/  HMMA.16816.F32 R12, R64, R22.reuse, R12 ;  /* 0x00000016400c723c */ /* 0x080fe6000000180c */
[----:B------:R1:W4:Y:S01]  /*129a0*/  MUFU.EX2 R93, R20 ;  /* 0x00000014005d7308 */ /* 0x0003220000000800 */
[----:B------:R-:W-:Y:S01]  /*129b0*/  FMUL.FTZ R26, R0, R126 ;  /* 0x0000007e001a7220 */ /* 0x000fe20000410000 */
[----:B---3--:R-:W-:Y:S01]  /*129c0*/  MOV R126, R92 ;  /* 0x0000005c007e7202 */ /* 0x008fe20000000f00 */
[----:B------:R-:W-:Y:S02]  /*129d0*/  FFMA.FTZ R92, R199, c[0x0][0x2d0], -R98 ;  /* 0x0000b400c75c7a23 */ /* 0x000fe40000010862 */
[C---:B------:R-:W-:Y:S04]  /*129e0*/  HMMA.16816.F32 R16, R76.reuse, R22, R16 ;  /* 0x000000164c10723c */ /* 0x040fe80000001810 */
[----:B------:R-:W-:Y:S03]  /*129f0*/  FMUL.FTZ R21, R73, R121 ;  /* 0x0000007949157220 */ /* 0x000fe60000410000 */
[C---:B------:R-:W-:Y:S01]  /*12a00*/  FMUL.FTZ R22, R69.reuse, R122 ;  /* 0x0000007a45167220 */ /* 0x040fe20000410000 */
[----:B------:R-:W-:Y:S01]  /*12a10*/  MOV R122, R94 ;  /* 0x0000005e007a7202 */ /* 0x000fe20000000f00 */
[----:B------:R-:W-:Y:S03]  /*12a20*/  FMUL.FTZ R23, R69, R123 ;  /* 0x0000007b45177220 */ /* 0x000fe60000410000 */
[----:B-1----:R-:W-:Y:S01]  /*12a30*/  FMUL.FTZ R20, R73, R120 ;  /* 0x0000007849147220 */ /* 0x002fe20000410000 */
[----:B----4-:R-:W-:Y:S01]  /*12a40*/  MOV R123, R93 ;  /* 0x0000005d007b7202 */ /* 0x010fe20000000f00 */
[----:B------:R1:W-:Y:S05]  /*12a50*/  MUFU.EX2 R120, R60 ;  /* 0x0000003c00787308 */ /* 0x0003ea0000000800 */
[-C--:B------:R-:W-:Y:S08]  /*12a60*/  HMMA.16816.F32 R20, R76, R36.reuse, R20 ;  /* 0x000000244c14723c */ /* 0x080ff00000001814 */
[C---:B------:R-:W-:Y:S07]  /*12a70*/  HMMA.16816.F32 R24, R64.reuse, R36, R24 ;  /* 0x000000244018723c */ /* 0x040fee0000001818 */
[----:B------:R-:W-:Y:S01]  /*12a80*/  FFMA.FTZ R36, R187, c[0x0][0x2d0], -R2 ;  /* 0x0000b400bb247a23 */ /* 0x000fe20000010802 */
[-C--:B------:R-:W-:Y:S03]  /*12a90*/  HMMA.16816.F32 R28, R64, R38.reuse, R28 ;  /* 0x00000026401c723c */ /* 0x080fe6000000181c */
[----:B------:R3:W4:Y:S01]  /*12aa0*/  MUFU.EX2 R50, R36 ;  /* 0x0000002400327308 */ /* 0x0007220000000800 */
[----:B-1----:R-:W-:Y:S02]  /*12ab0*/  FMUL.FTZ R60, R68, R160 ;  /* 0x000000a0443c7220 */ /* 0x002fe40000410000 */
[----:B------:R-:W5:Y:S01]  /*12ac0*/  LDL.LU R160, [R1+0x14] ;  /* 0x0000140001a07983 */ /* 0x000f620000300800 */
[----:B------:R-:W-:Y:S01]  /*12ad0*/  FMUL.FTZ R37, R73, R137 ;  /* 0x0000008949257220 */ /* 0x000fe20000410000 */
[C---:B------:R-:W-:Y:S05]  /*12ae0*/  HMMA.16816.F32 R32, R76.reuse, R38, R32 ;  /* 0x000000264c20723c */ /* 0x040fea0000001820 */
[----:B------:R1:W-:Y:S02]  /*12af0*/  MUFU.EX2 R137, R92 ;  /* 0x0000005c00897308 */ /* 0x0003e40000000800 */
[C---:B------:R-:W-:Y:S02]  /*12b00*/  FMUL.FTZ R38, R69.reuse, R138 ;  /* 0x0000008a45267220 */ /* 0x040fe40000410000 */
[----:B------:R-:W-:Y:S06]  /*12b10*/  FMUL.FTZ R39, R69, R139 ;  /* 0x0000008b45277220 */ /* 0x000fec0000410000 */
[----:B------:R2:W-:Y:S01]  /*12b20*/  MUFU.EX2 R138, R56 ;  /* 0x00000038008a7308 */ /* 0x0005e20000000800 */
[----:B---3--:R-:W-:Y:S01]  /*12b30*/  FMUL.FTZ R36, R73, R136 ;  /* 0x0000008849247220 */ /* 0x008fe20000410000 */
[----:B----4-:R-:W-:Y:S01]  /*12b40*/  MOV R149, R50 ;  /* 0x0000003200957202 */ /* 0x010fe20000000f00 */
[C---:B------:R-:W-:Y:S01]  /*12b50*/  FMUL.FTZ R50, R69.reuse, R150 ;  /* 0x0000009645327220 */ /* 0x040fe20000410000 */
[----:B------:R-:W-:Y:S01]  /*12b60*/  MOV R150, R51 ;  /* 0x0000003300967202 */ /* 0x000fe20000000f00 */
[----:B------:R-:W-:Y:S01]  /*12b70*/  FMUL.FTZ R51, R69, R151 ;  /* 0x0000009745337220 */ /* 0x000fe20000410000 */
[----:B------:R-:W-:Y:S02]  /*12b80*/  MOV R151, R100 ;  /* 0x0000006400977202 */ /* 0x000fe40000000f00 */
[-C--:B------:R-:W-:Y:S01]  /*12b90*/  HMMA.16816.F32 R36, R76, R52.reuse, R36 ;  /* 0x000000344c24723c */ /* 0x080fe20000001824 */
[----:B-1----:R-:W1:Y:S02]  /*12ba0*/  LDSM.16.MT88.4 R92, [R210+0x900] ;  /* 0x00090000d25c783b */ /* 0x002e640000004200 */
[----:B------:R-:W-:Y:S01]  /*12bb0*/  MOV R100, R62 ;  /* 0x0000003e00647202 */ /* 0x000fe20000000f00 */
[----:B------:R-:W-:Y:S04]  /*12bc0*/  FMUL.FTZ R62, R0, R162 ;  /* 0x000000a2003e7220 */ /* 0x000fe80000410000 */
[C---:B------:R-:W-:Y:S04]  /*12bd0*/  HMMA.16816.F32 R40, R64.reuse, R52, R40 ;  /* 0x000000344028723c */ /* 0x040fe80000001828 */
[----:B--2---:R-:W-:Y:S03]  /*12be0*/  FMUL.FTZ R56, R68, R156 ;  /* 0x0000009c44387220 */ /* 0x004fe60000410000 */
[--C-:B------:R-:W-:Y:S01]  /*12bf0*/  FFMA.FTZ R52, R192, c[0x0][0x2d0], -R97.reuse ;  /* 0x0000b400c0347a23 */ /* 0x100fe20000010861 */
[-C--:B------:R-:W-:Y:S03]  /*12c00*/  HMMA.16816.F32 R44, R64, R54.reuse, R44 ;  /* 0x00000036402c723c */ /* 0x080fe6000000182c */
[----:B------:R2:W-:Y:S01]  /*12c10*/  MUFU.EX2 R139, R52 ;  /* 0x00000034008b7308 */ /* 0x0005e20000000800 */
[----:B------:R-:W-:Y:S04]  /*12c20*/  FMUL.FTZ R53, R73, R153 ;  /* 0x0000009949357220 */ /* 0x000fe80000410000 */
[C---:B------:R-:W-:Y:S07]  /*12c30*/  HMMA.16816.F32 R48, R76.reuse, R54, R48 ;  /* 0x000000364c30723c */ /* 0x040fee0000001830 */
[C---:B------:R-:W-:Y:S02]  /*12c40*/  FMUL.FTZ R54, R69.reuse, R154 ;  /* 0x0000009a45367220 */ /* 0x040fe40000410000 */
[----:B------:R-:W-:Y:S03]  /*12c50*/  FMUL.FTZ R55, R69, R155 ;  /* 0x0000009b45377220 */ /* 0x000fe60000410000 */
[----:B--2---:R-:W-:Y:S07]  /*12c60*/  FMUL.FTZ R52, R73, R152 ;  /* 0x0000009849347220 */ /* 0x004fee0000410000 */
[-C--:B------:R-:W-:Y:S08]  /*12c70*/  HMMA.16816.F32 R52, R76, R80.reuse, R52 ;  /* 0x000000504c34723c */ /* 0x080ff00000001834 */
[C---:B------:R-:W-:Y:S07]  /*12c80*/  HMMA.16816.F32 R56, R64.reuse, R80, R56 ;  /* 0x000000504038723c */ /* 0x040fee0000001838 */
[----:B------:R-:W-:Y:S01]  /*12c90*/  FFMA.FTZ R80, R191, c[0x0][0x2d0], -R96 ;  /* 0x0000b400bf507a23 */ /* 0x000fe20000010860 */
[-C--:B------:R-:W-:Y:S03]  /*12ca0*/  HMMA.16816.F32 R60, R64, R82.reuse, R60 ;  /* 0x00000052403c723c */ /* 0x080fe6000000183c */
[----:B------:R2:W3:Y:S01]  /*12cb0*/  MUFU.EX2 R132, R80 ;  /* 0x0000005000847308 */ /* 0x0004e20000000800 */
[----:B------:R-:W-:Y:S03]  /*12cc0*/  F2FP.PACK_AB R81, R128, R123 ;  /* 0x0000007b8051723e */ /* 0x000fe600000000ff */
[C---:B------:R-:W-:Y:S02]  /*12cd0*/  FMUL.FTZ R64, R73.reuse, R164 ;  /* 0x000000a449407220 */ /* 0x040fe40000410000 */
[----:B------:R-:W-:Y:S03]  /*12ce0*/  FMUL.FTZ R65, R73, R165 ;  /* 0x000000a549417220 */ /* 0x000fe60000410000 */
[C---:B------:R-:W-:Y:S02]  /*12cf0*/  FMUL.FTZ R66, R69.reuse, R166 ;  /* 0x000000a645427220 */ /* 0x040fe40000410000 */
[----:B------:R-:W-:Y:S07]  /*12d00*/  FMUL.FTZ R67, R69, R167 ;  /* 0x000000a745437220 */ /* 0x000fee0000410000 */
[----:B------:R-:W-:Y:S04]  /*12d10*/  HMMA.16816.F32 R64, R76, R82, R64 ;  /* 0x000000524c40723c */ /* 0x000fe80000001840 */
[--C-:B--2---:R-:W-:Y:S03]  /*12d20*/  FFMA.FTZ R80, R193, c[0x0][0x2d0], -R97.reuse ;  /* 0x0000b400c1507a23 */ /* 0x104fe60000010861 */
[----:B------:R-:W-:Y:S02]  /*12d30*/  F2FP.PACK_AB R78, R148, R127 ;  /* 0x0000007f944e723e */ /* 0x000fe400000000ff */
[----:B------:R-:W-:Y:S01]  /*12d40*/  F2FP.PACK_AB R79, R126, R151 ;  /* 0x000000977e4f723e */ /* 0x000fe200000000ff */
[----:B------:R2:W-:Y:S02]  /*12d50*/  MUFU.EX2 R121, R80 ;  /* 0x0000005000797308 */ /* 0x0005e40000000800 */
[----:B------:R-:W-:Y:S02]  /*12d60*/  F2FP.PACK_AB R76, R131, R124 ;  /* 0x0000007c834c723e */ /* 0x000fe400000000ff */
[----:B------:R-:W-:Y:S02]  /*12d70*/  F2FP.PACK_AB R77, R130, R110 ;  /* 0x0000006e824d723e */ /* 0x000fe400000000ff */
[----:B------:R-:W-:Y:S02]  /*12d80*/  F2FP.PACK_AB R82, R125, R150 ;  /* 0x000000967d52723e */ /* 0x000fe400000000ff */
[----:B------:R-:W-:Y:S03]  /*12d90*/  F2FP.PACK_AB R83, R115, R149 ;  /* 0x000000957353723e */ /* 0x000fe600000000ff */
[-C--:B------:R-:W-:Y:S03]  /*12da0*/  HMMA.16816.F32 R4, R76, R84.reuse, R4 ;  /* 0x000000544c04723c */ /* 0x080fe60000001804 */
[--C-:B--2---:R-:W-:Y:S04]  /*12db0*/  FFMA.FTZ R80, R195, c[0x0][0x2d0], -R97.reuse ;  /* 0x0000b400c3507a23 */ /* 0x104fe80000010861 */
[----:B------:R2:W4:Y:S02]  /*12dc0*/  MUFU.EX2 R133, R80 ;  /* 0x0000005000857308 */ /* 0x0005240000000800 */
[----:B--2---:R-:W-:Y:S07]  /*12dd0*/  F2FP.PACK_AB R80, R129, R122 ;  /* 0x0000007a8150723e */ /* 0x004fee00000000ff */
[C---:B------:R-:W-:Y:S07]  /*12de0*/  HMMA.16816.F32 R8, R80.reuse, R84, R8 ;  /* 0x000000545008723c */ /* 0x040fee0000001808 */
[----:B------:R-:W-:Y:S01]  /*12df0*/  FFMA.FTZ R84, R198, c[0x0][0x2d0], -R98 ;  /* 0x0000b400c6547a23 */ /* 0x000fe20000010862 */
[-C--:B------:R-:W-:Y:S03]  /*12e00*/  HMMA.16816.F32 R12, R80, R86.reuse, R12 ;  /* 0x00000056500c723c */ /* 0x080fe6000000180c */
[----:B------:R2:W-:Y:S05]  /*12e10*/  MUFU.EX2 R143, R84 ;  /* 0x00000054008f7308 */ /* 0x0005ea0000000800 */
[C---:B------:R-:W-:Y:S08]  /*12e20*/  HMMA.16816.F32 R16, R76.reuse, R86, R16 ;  /* 0x000000564c10723c */ /* 0x040ff00000001810 */
[-C--:B------:R-:W-:Y:S08]  /*12e30*/  HMMA.16816.F32 R20, R76, R88.reuse, R20 ;  /* 0x000000584c14723c */ /* 0x080ff00000001814 */
[C---:B------:R-:W-:Y:S04]  /*12e40*/  HMMA.16816.F32 R24, R80.reuse, R88, R24 ;  /* 0x000000585018723c */ /* 0x040fe80000001818 */
[----:B--2---:R-:W-:Y:S03]  /*12e50*/  FFMA.FTZ R84, R203, c[0x0][0x2d0], -R2 ;  /* 0x0000b400cb547a23 */ /* 0x004fe60000010802 */
[----:B------:R-:W-:Y:S01]  /*12e60*/  FFMA.FTZ R88, R206, c[0x0][0x2d0], -R98 ;  /* 0x0000b400ce587a23 */ /* 0x000fe20000010862 */
[-C--:B------:R-:W-:Y:S01]  /*12e70*/  HMMA.16816.F32 R28, R80, R90.reuse, R28 ;  /* 0x0000005a501c723c */ /* 0x080fe2000000181c */
[----:B------:R2:W-:Y:S03]  /*12e80*/  MUFU.EX2 R136, R84 ;  /* 0x0000005400887308 */ /* 0x0005e60000000800 */
[----:B---3--:R-:W-:Y:S02]  /*12e90*/  MOV R206, R132 ;  /* 0x0000008400ce7202 */ /* 0x008fe40000000f00 */
[----:B------:R-:W-:Y:S02]  /*12ea0*/  MOV R132, R100 ;  /* 0x0000006400847202 */ /* 0x000fe40000000f00 */
[C---:B------:R-:W-:Y:S03]  /*12eb0*/  HMMA.16816.F32 R32, R76.reuse, R90, R32 ;  /* 0x0000005a4c20723c */ /* 0x040fe60000001820 */
[----:B------:R3:W-:Y:S05]  /*12ec0*/  MUFU.EX2 R203, R88 ;  /* 0x0000005800cb7308 */ /* 0x0007ea0000000800 */
[-C--:B-1----:R-:W-:Y:S08]  /*12ed0*/  HMMA.16816.F32 R36, R76, R92.reuse, R36 ;  /* 0x0000005c4c24723c */ /* 0x082ff00000001824 */
[C---:B------:R-:W-:Y:S04]  /*12ee0*/  HMMA.16816.F32 R40, R80.reuse, R92, R40 ;  /* 0x0000005c5028723c */ /* 0x040fe80000001828 */
[--C-:B--2---:R-:W-:Y:S01]  /*12ef0*/  FFMA.FTZ R84, R205, c[0x0][0x2d0], -R2.reuse ;  /* 0x0000b400cd547a23 */ /* 0x104fe20000010802 */
[----:B----4-:R-:W-:Y:S02]  /*12f00*/  MOV R205, R133 ;  /* 0x0000008500cd7202 */ /* 0x010fe40000000f00 */
[--C-:B------:R-:W-:Y:S01]  /*12f10*/  FFMA.FTZ R92, R230, c[0x0][0x2d0], -R97.reuse ;  /* 0x0000b400e65c7a23 */ /* 0x100fe20000010861 */
[-C--:B------:R-:W-:Y:S01]  /*12f20*/  HMMA.16816.F32 R44, R80, R94.reuse, R44 ;  /* 0x0000005e502c723c */ /* 0x080fe2000000182c */
[----:B------:R1:W2:Y:S03]  /*12f30*/  MUFU.EX2 R142, R84 ;  /* 0x00000054008e7308 */ /* 0x0002a60000000800 */
[----:B---3--:R-:W-:Y:S01]  /*12f40*/  FFMA.FTZ R88, R229, c[0x0][0x2d0], -R2 ;  /* 0x0000b400e5587a23 */ /* 0x008fe20000010802 */
[----:B------:R-:W-:Y:S02]  /*12f50*/  MOV R229, R121 ;  /* 0x0000007900e57202 */ /* 0x000fe40000000f00 */
[----:B------:R-:W-:Y:S01]  /*12f60*/  MOV R121, R101 ;  /* 0x0000006500797202 */ /* 0x000fe20000000f00 */
[C---:B------:R-:W-:Y:S03]  /*12f70*/  HMMA.16816.F32 R48, R76.reuse, R94, R48 ;  /* 0x0000005e4c30723c */ /* 0x040fe60000001830 */
[----:B------:R3:W-:Y:S01]  /*12f80*/  MUFU.EX2 R140, R88 ;  /* 0x00000058008c7308 */ /* 0x0007e20000000800 */
[----:B------:R-:W-:Y:S02]  /*12f90*/  MOV R230, R118 ;  /* 0x0000007600e67202 */ /* 0x000fe40000000f00 */
[----:B------:R-:W-:Y:S07]  /*12fa0*/  MOV R118, R185 ;  /* 0x000000b900767202 */ /* 0x000fee0000000f00 */
[----:B------:R4:W-:Y:S01]  /*12fb0*/  MUFU.EX2 R146, R92 ;  /* 0x0000005c00927308 */ /* 0x0009e20000000800 */
[----:B-1----:R-:W-:Y:S09]  /*12fc0*/  FFMA.FTZ R84, R202, c[0x0][0x2d0], -R98 ;  /* 0x0000b400ca547a23 */ /* 0x002ff20000010862 */
[----:B------:R1:W1:Y:S01]  /*12fd0*/  MUFU.EX2 R141, R84 ;  /* 0x00000054008d7308 */ /* 0x0002620000000800 */
[----:B---3--:R-:W-:Y:S01]  /*12fe0*/  FFMA.FTZ R88, R231, c[0x0][0x2d0], -R2 ;  /* 0x0000b400e7587a23 */ /* 0x008fe20000010802 */
[----:B------:R-:W-:Y:S02]  /*12ff0*/  MOV R231, R120 ;  /* 0x0000007800e77202 */ /* 0x000fe40000000f00 */
[----:B------:R-:W-:Y:S06]  /*13000*/  MOV R120, R103 ;  /* 0x0000006700787202 */ /* 0x000fec0000000f00 */
[----:B------:R3:W2:Y:S01]  /*13010*/  MUFU.EX2 R202, R88 ;  /* 0x0000005800ca7308 */ /* 0x0006a20000000800 */
[--C-:B----4-:R-:W-:Y:S01]  /*13020*/  FFMA.FTZ R92, R232, c[0x0][0x2d0], -R97.reuse ;  /* 0x0000b400e85c7a23 */ /* 0x110fe20000010861 */
[----:B------:R-:W-:Y:S08]  /*13030*/  MOV R232, R115 ;  /* 0x0000007300e87202 */ /* 0x000ff00000000f00 */
[----:B------:R4:W-:Y:S01]  /*13040*/  MUFU.EX2 R199, R92 ;  /* 0x0000005c00c77308 */ /* 0x0009e20000000800 */
[----:B-1----:R-:W1:Y:S01]  /*13050*/  LDSM.16.MT88.4 R84, [R211+0x900] ;  /* 0x00090000d354783b */ /* 0x002e620000004200 */
[--C-:B---3--:R-:W-:Y:S08]  /*13060*/  FFMA.FTZ R88, R201, c[0x0][0x2d0], -R96.reuse ;  /* 0x0000b400c9587a23 */ /* 0x108ff00000010860 */
[----:B------:R3:W-:Y:S01]  /*13070*/  MUFU.EX2 R147, R88 ;  /* 0x0000005800937308 */ /* 0x0007e20000000800 */
[----:B----4-:R-:W-:Y:S01]  /*13080*/  FFMA.FTZ R92, R207, c[0x0][0x2d0], -R97 ;  /* 0x0000b400cf5c7a23 */ /* 0x010fe20000010861 */
[----:B------:R-:W-:Y:S02]  /*13090*/  MOV R207, R126 ;  /* 0x0000007e00cf7202 */ /* 0x000fe40000000f00 */
[----:B------:R-:W4:Y:S01]  /*130a0*/  LDL.LU R126, [R1+0x18] ;  /* 0x00001800017e7983 */ /* 0x000f220000300800 */
[--C-:B---3--:R-:W-:Y:S01]  /*130b0*/  FFMA.FTZ R88, R204, c[0x0][0x2d0], -R96.reuse ;  /* 0x0000b400cc587a23 */ /* 0x108fe20000010860 */
[----:B------:R-:W-:Y:S01]  /*130c0*/  MOV R204, R119 ;  /* 0x0000007700cc7202 */ /* 0x000fe20000000f00 */
[-C--:B-1----:R-:W-:Y:S03]  /*130d0*/  HMMA.16816.F32 R52, R76, R84.reuse, R52 ;  /* 0x000000544c34723c */ /* 0x082fe60000001834 */
[----:B------:R1:W-:Y:S01]  /*130e0*/  MUFU.EX2 R201, R88 ;  /* 0x0000005800c97308 */ /* 0x0003e20000000800 */
[----:B------:R-:W-:Y:S04]  /*130f0*/  MOV R119, R168 ;  /* 0x000000a800777202 */ /* 0x000fe80000000f00 */
[----:B------:R-:W-:Y:S01]  /*13100*/  MOV R161, R119 ;  /* 0x0000007700a17202 */ /* 0x000fe20000000f00 */
[C---:B------:R-:W-:Y:S04]  /*13110*/  HMMA.16816.F32 R56, R80.reuse, R84, R56 ;  /* 0x000000545038723c */ /* 0x040fe80000001838 */
[----:B-----5:R-:W-:Y:S03]  /*13120*/  FFMA.FTZ R73, R73, R160, R161 ;  /* 0x000000a049497223 */ /* 0x020fe600000100a1 */
[--C-:B------:R-:W-:Y:S01]  /*13130*/  FFMA.FTZ R84, R197, c[0x0][0x2d0], -R96.reuse ;  /* 0x0000b400c5547a23 */ /* 0x100fe20000010860 */
[-C--:B------:R-:W-:Y:S03]  /*13140*/  HMMA.16816.F32 R60, R80, R86.reuse, R60 ;  /* 0x00000056503c723c */ /* 0x080fe6000000183c */
[----:B------:R3:W-:Y:S04]  /*13150*/  MUFU.EX2 R198, R84 ;  /* 0x0000005400c67308 */ /* 0x0007e80000000800 */
[----:B------:R-:W-:Y:S01]  /*13160*/  FFMA.FTZ R80, R196, c[0x0][0x2d0], -R96 ;  /* 0x0000b400c4507a23 */ /* 0x000fe20000010860 */
[----:B------:R-:W-:Y:S01]  /*13170*/  HMMA.16816.F32 R64, R76, R86, R64 ;  /* 0x000000564c40723c */ /* 0x000fe20000001840 */
[----:B-1----:R-:W1:Y:S03]  /*13180*/  LDSM.16.MT88.4 R88, [R209+0x1100] ;  /* 0x00110000d158783b */ /* 0x002e660000004200 */
[----:B--2---:R-:W-:Y:S01]  /*13190*/  F2FP.PACK_AB R81, R142, R136 ;  /* 0x000000888e51723e */ /* 0x004fe200000000ff */
[----:B------:R2:W-:Y:S01]  /*131a0*/  MUFU.EX2 R197, R80 ;  /* 0x0000005000c57308 */ /* 0x0005e20000000800 */
[----:B------:R-:W-:Y:S02]  /*131b0*/  F2FP.PACK_AB R82, R203, R141 ;  /* 0x0000008dcb52723e */ /* 0x000fe400000000ff */
[----:B------:R-:W-:Y:S04]  /*131c0*/  F2FP.PACK_AB R76, R204, R230 ;  /* 0x000000e6cc4c723e */ /* 0x000fe800000000ff */
[----:B------:R-:W-:Y:S02]  /*131d0*/  F2FP.PACK_AB R77, R138, R139 ;  /* 0x0000008b8a4d723e */ /* 0x000fe400000000ff */
[----:B------:R-:W-:Y:S01]  /*131e0*/  F2FP.PACK_AB R78, R206, R231 ;  /* 0x000000e7ce4e723e */ /* 0x000fe200000000ff */
[----:B------:R5:W-:Y:S01]  /*131f0*/  MUFU.EX2 R196, R92 ;  /* 0x0000005c00c47308 */ /* 0x000be20000000800 */
[----:B------:R-:W-:Y:S02]  /*13200*/  F2FP.PACK_AB R79, R205, R229 ;  /* 0x000000e5cd4f723e */ /* 0x000fe400000000ff */
[----:B------:R-:W-:Y:S01]  /*13210*/  F2FP.PACK_AB R83, R202, R140 ;  /* 0x0000008cca53723e */ /* 0x000fe200000000ff */
[----:B---3--:R-:W3:Y:S01]  /*13220*/  LDSM.16.MT88.4 R84, [R212+0x1100] ;  /* 0x00110000d454783b */ /* 0x008ee20000004200 */
[--C-:B--2---:R-:W-:Y:S01]  /*13230*/  FFMA.FTZ R80, R200, c[0x0][0x2d0], -R97.reuse ;  /* 0x0000b400c8507a23 */ /* 0x104fe20000010861 */
[----:B------:R-:W-:Y:S04]  /*13240*/  MOV R200, R125 ;  /* 0x0000007d00c87202 */ /* 0x000fe80000000f00 */
[----:B------:R2:W-:Y:S02]  /*13250*/  MUFU.EX2 R195, R80 ;  /* 0x0000005000c37308 */ /* 0x0005e40000000800 */
[----:B-----5:R-:W5:Y:S01]  /*13260*/  LDSM.16.MT88.4 R92, [R210+0x1100] ;  /* 0x00110000d25c783b */ /* 0x020f620000004200 */
[-C--:B-1----:R-:W-:Y:S03]  /*13270*/  HMMA.16816.F32 R4, R76, R88.reuse, R4 ;  /* 0x000000584c04723c */ /* 0x082fe60000001804 */
[----:B--2---:R-:W-:Y:S07]  /*13280*/  F2FP.PACK_AB R80, R143, R137 ;  /* 0x000000898f50723e */ /* 0x004fee00000000ff */
[C---:B------:R-:W-:Y:S07]  /*13290*/  HMMA.16816.F32 R8, R80.reuse, R88, R8 ;  /* 0x000000585008723c */ /* 0x040fee0000001808 */
[--C-:B------:R-:W-:Y:S01]  /*132a0*/  FFMA.FTZ R88, R235, c[0x0][0x2d0], -R98.reuse ;  /* 0x0000b400eb587a23 */ /* 0x100fe20000010862 */
[-C--:B------:R-:W-:Y:S03]  /*132b0*/  HMMA.16816.F32 R12, R80, R90.reuse, R12 ;  /* 0x0000005a500c723c */ /* 0x080fe6000000180c */
[----:B------:R1:W-:Y:S01]  /*132c0*/  MUFU.EX2 R145, R88 ;  /* 0x0000005800917308 */ /* 0x0003e20000000800 */
[----:B------:R-:W-:Y:S02]  /*132d0*/  MOV R235, R127 ;  /* 0x0000007f00eb7202 */ /* 0x000fe40000000f00 */
[----:B------:R-:W-:Y:S02]  /*132e0*/  MOV R127, R120 ;  /* 0x00000078007f7202 */ /* 0x000fe40000000f00 */
[C---:B------:R-:W-:Y:S04]  /*132f0*/  HMMA.16816.F32 R16, R76.reuse, R90, R16 ;  /* 0x0000005a4c10723c */ /* 0x040fe80000001810 */
[----:B------:R-:W-:Y:S04]  /*13300*/  MOV R120, R116 ;  /* 0x0000007400787202 */ /* 0x000fe80000000f00 */
[-C--:B---3--:R-:W-:Y:S08]  /*13310*/  HMMA.16816.F32 R20, R76, R84.reuse, R20 ;  /* 0x000000544c14723c */ /* 0x088ff00000001814 */
[C---:B------:R-:W-:Y:S04]  /*13320*/  HMMA.16816.F32 R24, R80.reuse, R84, R24 ;  /* 0x000000545018723c */ /* 0x040fe80000001818 */
[--C-:B-1----:R-:W-:Y:S01]  /*13330*/  FFMA.FTZ R88, R237, c[0x0][0x2d0], -R98.reuse ;  /* 0x0000b400ed587a23 */ /* 0x102fe20000010862 */
[----:B------:R-:W-:Y:S02]  /*13340*/  MOV R237, R121 ;  /* 0x0000007900ed7202 */ /* 0x000fe40000000f00 */
[----:B------:R-:W-:Y:S01]  /*13350*/  FFMA.FTZ R84, R241, c[0x0][0x2d0], -R98 ;  /* 0x0000b400f1547a23 */ /* 0x000fe20000010862 */
[-C--:B------:R-:W-:Y:S01]  /*13360*/  HMMA.16816.F32 R28, R80, R86.reuse, R28 ;  /* 0x00000056501c723c */ /* 0x080fe2000000181c */
[----:B------:R1:W-:Y:S03]  /*13370*/  MUFU.EX2 R194, R88 ;  /* 0x0000005800c27308 */ /* 0x0003e60000000800 */
[----:B------:R-:W-:Y:S02]  /*13380*/  MOV R241, R235 ;  /* 0x000000eb00f17202 */ /* 0x000fe40000000f00 */
[----:B------:R-:W-:Y:S02]  /*13390*/  MOV R235, R148 ;  /* 0x0000009400eb7202 */ /* 0x000fe40000000f00 */
[C---:B------:R-:W-:Y:S03]  /*133a0*/  HMMA.16816.F32 R32, R76.reuse, R86, R32 ;  /* 0x000000564c20723c */ /* 0x040fe60000001820 */
[----:B------:R2:W-:Y:S05]  /*133b0*/  MUFU.EX2 R191, R84 ;  /* 0x0000005400bf7308 */ /* 0x0005ea0000000800 */
[-C--:B-----5:R-:W-:Y:S08]  /*133c0*/  HMMA.16816.F32 R36, R76, R92.reuse, R36 ;  /* 0x0000005c4c24723c */ /* 0x0a0ff00000001824 */
[C---:B------:R-:W-:Y:S04]  /*133d0*/  HMMA.16816.F32 R40, R80.reuse, R92, R40 ;  /* 0x0000005c5028723c */ /* 0x040fe80000001828 */
[----:B-1----:R-:W-:Y:S01]  /*133e0*/  FFMA.FTZ R88, R239, c[0x0][0x2d0], -R2 ;  /* 0x0000b400ef587a23 */ /* 0x002fe20000010802 */
[----:B------:R-:W-:Y:S02]  /*133f0*/  MOV R239, R150 ;  /* 0x0000009600ef7202 */ /* 0x000fe40000000f00 */
[----:B------:R-:W-:Y:S01]  /*13400*/  FFMA.FTZ R92, R245, c[0x0][0x2d0], -R96 ;  /* 0x0000b400f55c7a23 */ /* 0x000fe20000010860 */
[-C--:B------:R-:W-:Y:S01]  /*13410*/  HMMA.16816.F32 R44, R80, R94.reuse, R44 ;  /* 0x0000005e502c723c */ /* 0x080fe2000000182c */
[----:B------:R1:W-:Y:S03]  /*13420*/  MUFU.EX2 R144, R88 ;  /* 0x0000005800907308 */ /* 0x0003e60000000800 */
[----:B--2---:R-:W-:Y:S01]  /*13430*/  FFMA.FTZ R84, R243, c[0x0][0x2d0], -R98 ;  /* 0x0000b400f3547a23 */ /* 0x004fe20000010862 */
[----:B------:R-:W-:Y:S02]  /*13440*/  MOV R245, R108 ;  /* 0x0000006c00f57202 */ /* 0x000fe40000000f00 */
[----:B------:R-:W-:Y:S01]  /*13450*/  MOV R243, R123 ;  /* 0x0000007b00f37202 */ /* 0x000fe20000000f00 */
[C---:B------:R-:W-:Y:S03]  /*13460*/  HMMA.16816.F32 R48, R76.reuse, R94, R48 ;  /* 0x0000005e4c30723c */ /* 0x040fe60000001830 */
[----:B------:R2:W-:Y:S01]  /*13470*/  MUFU.EX2 R192, R84 ;  /* 0x0000005400c07308 */ /* 0x0005e20000000800 */
[----:B------:R-:W-:Y:S09]  /*13480*/  MOV R123, R114 ;  /* 0x00000072007b7202 */ /* 0x000ff20000000f00 */
[----:B------:R3:W-:Y:S01]  /*13490*/  MUFU.EX2 R190, R92 ;  /* 0x0000005c00be7308 */ /* 0x0007e20000000800 */
[--C-:B-1----:R-:W-:Y:S01]  /*134a0*/  FFMA.FTZ R88, R240, c[0x0][0x2d0], -R2.reuse ;  /* 0x0000b400f0587a23 */ /* 0x102fe20000010802 */
[----:B------:R-:W-:Y:S08]  /*134b0*/  MOV R240, R151 ;  /* 0x0000009700f07202 */ /* 0x000ff00000000f00 */
[----:B------:R1:W5:Y:S01]  /*134c0*/  MUFU.EX2 R193, R88 ;  /* 0x0000005800c17308 */ /* 0x0003620000000800 */
        /* <DEDUP_REMOVED lines=8> */
[----:B--2---:R-:W-:Y:S01]  /*13550*/  FFMA.FTZ R84, R248, c[0x0][0x2d0], -R2 ;  /* 0x0000b400f8547a23 */ /* 0x004fe20000010802 */
[----:B------:R-:W-:Y:S07]  /*13560*/  MOV R248, R110 ;  /* 0x0000006e00f87202 */ /* 0x000fee0000000f00 */
[----:B------:R2:W1:Y:S01]  /*13570*/  MUFU.EX2 R154, R84 ;  /* 0x00000054009a7308 */ /* 0x0004620000000800 */
[--C-:B---3--:R-:W-:Y:S09]  /*13580*/  FFMA.FTZ R92, R242, c[0x0][0x2d0], -R97.reuse ;  /* 0x0000b400f25c7a23 */ /* 0x108ff20000010861 */
[----:B------:R3:W-:Y:S01]  /*13590*/  MUFU.EX2 R186, R92 ;  /* 0x0000005c00ba7308 */ /* 0x0007e20000000800 */
[--C-:B--2---:R-:W-:Y:S01]  /*135a0*/  FFMA.FTZ R84, R238, c[0x0][0x2d0], -R96.reuse ;  /* 0x0000b400ee547a23 */ /* 0x104fe20000010860 */
[----:B------:R-:W-:Y:S01]  /*135b0*/  MOV R238, R107 ;  /* 0x0000006b00ee7202 */ /* 0x000fe20000000f00 */
[-C--:B-1----:R-:W-:Y:S07]  /*135c0*/  HMMA.16816.F32 R52, R76, R88.reuse, R52 ;  /* 0x000000584c34723c */ /* 0x082fee0000001834 */
[----:B------:R1:W-:Y:S01]  /*135d0*/  MUFU.EX2 R153, R84 ;  /* 0x0000005400997308 */ /* 0x0003e20000000800 */
[C---:B------:R-:W-:Y:S01]  /*135e0*/  HMMA.16816.F32 R56, R80.reuse, R88, R56 ;  /* 0x000000585038723c */ /* 0x040fe20000001838 */
[----:B---3--:R-:W-:Y:S06]  /*135f0*/  LDSM.16.MT88.4 R92, [R210+0x1900] ;  /* 0x00190000d25c783b */ /* 0x008fec0000004200 */
[----:B------:R-:W-:Y:S01]  /*13600*/  FFMA.FTZ R88, R249, c[0x0][0x2d0], -R97 ;  /* 0x0000b400f9587a23 */ /* 0x000fe20000010861 */
[-C--:B------:R-:W-:Y:S03]  /*13610*/  HMMA.16816.F32 R60, R80, R90.reuse, R60 ;  /* 0x0000005a503c723c */ /* 0x080fe6000000183c */
[----:B------:R2:W-:Y:S01]  /*13620*/  MUFU.EX2 R189, R88 ;  /* 0x0000005800bd7308 */ /* 0x0005e20000000800 */
[----:B------:R-:W-:Y:S03]  /*13630*/  MOV R249, R120 ;  /* 0x0000007800f97202 */ /* 0x000fe60000000f00 */
[--C-:B------:R-:W-:Y:S01]  /*13640*/  FFMA.FTZ R80, R234, c[0x0][0x2d0], -R96.reuse ;  /* 0x0000b400ea507a23 */ /* 0x100fe20000010860 */
[----:B------:R-:W-:Y:S01]  /*13650*/  HMMA.16816.F32 R64, R76, R90, R64 ;  /* 0x0000005a4c40723c */ /* 0x000fe20000001840 */
[----:B-1----:R-:W1:Y:S03]  /*13660*/  LDSM.16.MT88.4 R84, [R209+0x1900] ;  /* 0x00190000d154783b */ /* 0x002e660000004200 */
[----:B-----5:R-:W-:Y:S01]  /*13670*/  F2FP.PACK_AB R81, R193, R144 ;  /* 0x00000090c151723e */ /* 0x020fe200000000ff */
[----:B------:R3:W-:Y:S01]  /*13680*/  MUFU.EX2 R188, R80 ;  /* 0x0000005000bc7308 */ /* 0x0007e20000000800 */
[----:B------:R-:W-:Y:S01]  /*13690*/  F2FP.PACK_AB R82, R192, R191 ;  /* 0x000000bfc052723e */ /* 0x000fe200000000ff */
[----:B----4-:R-:W-:Y:S01]  /*136a0*/  FFMA.FTZ R69, R69, R126, R127 ;  /* 0x0000007e45457223 */ /* 0x010fe2000001007f */
[----:B------:R-:W-:Y:S04]  /*136b0*/  F2FP.PACK_AB R76, R201, R147 ;  /* 0x00000093c94c723e */ /* 0x000fe800000000ff */
[----:B------:R-:W-:Y:S02]  /*136c0*/  F2FP.PACK_AB R77, R199, R146 ;  /* 0x00000092c74d723e */ /* 0x000fe400000000ff */
[----:B------:R-:W-:Y:S02]  /*136d0*/  F2FP.PACK_AB R78, R197, R198 ;  /* 0x000000c6c54e723e */ /* 0x000fe400000000ff */
[----:B------:R-:W-:Y:S02]  /*136e0*/  F2FP.PACK_AB R79, R196, R195 ;  /* 0x000000c3c44f723e */ /* 0x000fe400000000ff */
[----:B------:R-:W-:Y:S01]  /*136f0*/  F2FP.PACK_AB R83, R154, R155 ;  /* 0x0000009b9a53723e */ /* 0x000fe200000000ff */
[----:B--2---:R-:W2:Y:S01]  /*13700*/  LDSM.16.MT88.4 R88, [R212+0x1900] ;  /* 0x00190000d458783b */ /* 0x004ea20000004200 */
[----:B------:R-:W-:Y:S02]  /*13710*/  MOV R127, R106 ;  /* 0x0000006a007f7202 */ /* 0x000fe40000000f00 */
[----:B------:R-:W-:Y:S01]  /*13720*/  MOV R126, R105 ;  /* 0x00000069007e7202 */ /* 0x000fe20000000f00 */
[----:B---3--:R-:W-:Y:S04]  /*13730*/  FFMA.FTZ R80, R236, c[0x0][0x2d0], -R96 ;  /* 0x0000b400ec507a23 */ /* 0x008fe80000010860 */
[----:B------:R3:W-:Y:S01]  /*13740*/  MUFU.EX2 R187, R80 ;  /* 0x0000005000bb7308 */ /* 0x0007e20000000800 */
[-C--:B-1----:R-:W-:Y:S03]  /*13750*/  HMMA.16816.F32 R4, R76, R84.reuse, R4 ;  /* 0x000000544c04723c */ /* 0x082fe60000001804 */
[----:B---3--:R-:W-:Y:S07]  /*13760*/  F2FP.PACK_AB R80, R194, R145 ;  /* 0x00000091c250723e */ /* 0x008fee00000000ff */
[C---:B------:R-:W-:Y:S07]  /*13770*/  HMMA.16816.F32 R8, R80.reuse, R84, R8 ;  /* 0x000000545008723c */ /* 0x040fee0000001808 */
[--C-:B------:R-:W-:Y:S01]  /*13780*/  FFMA.FTZ R84, R244, c[0x0][0x2d0], -R97.reuse ;  /* 0x0000b400f4547a23 */ /* 0x100fe20000010861 */
[-C--:B------:R-:W-:Y:S03]  /*13790*/  HMMA.16816.F32 R12, R80, R86.reuse, R12 ;  /* 0x00000056500c723c */ /* 0x080fe6000000180c */
[----:B------:R1:W-:Y:S05]  /*137a0*/  MUFU.EX2 R185, R84 ;  /* 0x0000005400b97308 */ /* 0x0003ea0000000800 */
[C---:B------:R-:W-:Y:S08]  /*137b0*/  HMMA.16816.F32 R16, R76.reuse, R86, R16 ;  /* 0x000000564c10723c */ /* 0x040ff00000001810 */
[-C--:B--2---:R-:W-:Y:S08]  /*137c0*/  HMMA.16816.F32 R20, R76, R88.reuse, R20 ;  /* 0x000000584c14723c */ /* 0x084ff00000001814 */
[C---:B------:R-:W-:Y:S04]  /*137d0*/  HMMA.16816.F32 R24, R80.reuse, R88, R24 ;  /* 0x000000585018723c */ /* 0x040fe80000001818 */
[----:B-1----:R-:W-:Y:S03]  /*137e0*/  FFMA.FTZ R84, R251, c[0x0][0x2d0], -R98 ;  /* 0x0000b400fb547a23 */ /* 0x002fe60000010862 */
[----:B------:R-:W-:Y:S01]  /*137f0*/  FFMA.FTZ R88, R118, c[0x0][0x2d0], -R2 ;  /* 0x0000b40076587a23 */ /* 0x000fe20000010802 */
[-C--:B------:R-:W-:Y:S01]  /*13800*/  HMMA.16816.F32 R28, R80, R90.reuse, R28 ;  /* 0x0000005a501c723c */ /* 0x080fe2000000181c */
[----:B------:R1:W-:Y:S03]  /*13810*/  MUFU.EX2 R159, R84 ;  /* 0x00000054009f7308 */ /* 0x0003e60000000800 */
[----:B------:R-:W-:Y:S04]  /*13820*/  MOV R118, R102 ;  /* 0x0000006600767202 */ /* 0x000fe80000000f00 */
[C---:B------:R-:W-:Y:S03]  /*13830*/  HMMA.16816.F32 R32, R76.reuse, R90, R32 ;  /* 0x0000005a4c20723c */ /* 0x040fe60000001820 */
[----:B------:R2:W-:Y:S01]  /*13840*/  MUFU.EX2 R156, R88 ;  /* 0x00000058009c7308 */ /* 0x0005e20000000800 */
[----:B------:R-:W-:Y:S04]  /*13850*/  MOV R125, R118 ;  /* 0x00000076007d7202 */ /* 0x000fe80000000f00 */
[-C--:B------:R-:W-:Y:S08]  /*13860*/  HMMA.16816.F32 R36, R76, R92.reuse, R36 ;  /* 0x0000005c4c24723c */ /* 0x080ff00000001824 */
[C---:B------:R-:W-:Y:S04]  /*13870*/  HMMA.16816.F32 R40, R80.reuse, R92, R40 ;  /* 0x0000005c5028723c */ /* 0x040fe80000001828 */
[----:B-1----:R-:W-:Y:S03]  /*13880*/  FFMA.FTZ R84, R250, c[0x0][0x2d0], -R98 ;  /* 0x0000b400fa547a23 */ /* 0x002fe60000010862 */
[----:B------:R-:W-:Y:S01]  /*13890*/  FFMA.FTZ R92, R180, c[0x0][0x2d0], -R96 ;  /* 0x0000b400b45c7a23 */ /* 0x000fe20000010860 */
[-C--:B------:R-:W-:Y:S01]  /*138a0*/  HMMA.16816.F32 R44, R80, R94.reuse, R44 ;  /* 0x0000005e502c723c */ /* 0x080fe2000000182c */
[----:B------:R1:W-:Y:S03]  /*138b0*/  MUFU.EX2 R158, R84 ;  /* 0x00000054009e7308 */ /* 0x0003e60000000800 */
[----:B--2---:R-:W-:Y:S04]  /*138c0*/  FFMA.FTZ R88, R184, c[0x0][0x2d0], -R98 ;  /* 0x0000b400b8587a23 */ /* 0x004fe80000010862 */
[C---:B------:R-:W-:Y:S03]  /*138d0*/  HMMA.16816.F32 R48, R76.reuse, R94, R48 ;  /* 0x0000005e4c30723c */ /* 0x040fe60000001830 */
[----:B------:R2:W-:Y:S10]  /*138e0*/  MUFU.EX2 R184, R88 ;  /* 0x0000005800b87308 */ /* 0x0005f40000000800 */
[----:B------:R3:W-:Y:S01]  /*138f0*/  MUFU.EX2 R180, R92 ;  /* 0x0000005c00b47308 */ /* 0x0007e20000000800 */
[----:B-1----:R-:W-:Y:S09]  /*13900*/  FFMA.FTZ R84, R252, c[0x0][0x2d0], -R2 ;  /* 0x0000b400fc547a23 */ /* 0x002ff20000010802 */
[----:B------:R1:W-:Y:S01]  /*13910*/  MUFU.EX2 R157, R84 ;  /* 0x00000054009d7308 */ /* 0x0003e20000000800 */
[----:B--2---:R-:W-:Y:S09]  /*13920*/  FFMA.FTZ R88, R183, c[0x0][0x2d0], -R98 ;  /* 0x0000b400b7587a23 */ /* 0x004ff20000010862 */
[----:B------:R2:W-:Y:S01]  /*13930*/  MUFU.EX2 R183, R88 ;  /* 0x0000005800b77308 */ /* 0x0005e20000000800 */
[----:B---3--:R-:W-:Y:S09]  /*13940*/  FFMA.FTZ R92, R171, c[0x0][0x2d0], -R96 ;  /* 0x0000b400ab5c7a23 */ /* 0x008ff20000010860 */
[----:B------:R3:W4:Y:S01]  /*13950*/  MUFU.EX2 R171, R92 ;  /* 0x0000005c00ab7308 */ /* 0x0007220000000800 */
[----:B-1----:R-:W1:Y:S01]  /*13960*/  LDSM.16.MT88.4 R84, [R211+0x1900] ;  /* 0x00190000d354783b */ /* 0x002e620000004200 */
[----:B--2---:R-:W-:Y:S08]  /*13970*/  FFMA.FTZ R88, R182, c[0x0][0x2d0], -R2 ;  /* 0x0000b400b6587a23 */ /* 0x004ff00000010802 */
[----:B------:R2:W-:Y:S01]  /*13980*/  MUFU.EX2 R182, R88 ;  /* 0x0000005800b67308 */ /* 0x0005e20000000800 */
[----:B---3--:R-:W-:Y:S01]  /*13990*/  FFMA.FTZ R92, R173, c[0x0][0x2d0], -R96 ;  /* 0x0000b400ad5c7a23 */ /* 0x008fe20000010860 */
[----:B----4-:R-:W-:Y:S08]  /*139a0*/  F2FP.PACK_AB R164, R171, R180 ;  /* 0x000000b4aba4723e */ /* 0x010ff000000000ff */
[----:B------:R3:W-:Y:S01]  /*139b0*/  MUFU.EX2 R103, R92 ;  /* 0x0000005c00677308 */ /* 0x0007e20000000800 */
[----:B--2---:R-:W-:Y:S01]  /*139c0*/  FFMA.FTZ R88, R181, c[0x0][0x2d0], -R2 ;  /* 0x0000b400b5587a23 */ /* 0x004fe20000010802 */
[-C--:B-1----:R-:W-:Y:S08]  /*139d0*/  HMMA.16816.F32 R52, R76, R84.reuse, R52 ;  /* 0x000000544c34723c */ /* 0x082ff00000001834 */
[----:B------:R1:W2:Y:S01]  /*139e0*/  MUFU.EX2 R181, R88 ;  /* 0x0000005800b57308 */ /* 0x0002a20000000800 */
[C---:B------:R-:W-:Y:S01]  /*139f0*/  HMMA.16816.F32 R56, R80.reuse, R84, R56 ;  /* 0x000000545038723c */ /* 0x040fe20000001838 */
[----:B---3--:R-:W-:Y:S06]  /*13a00*/  LDSM.16.MT88.4 R92, [R210+0x2100] ;  /* 0x00210000d25c783b */ /* 0x008fec0000004200 */
[--C-:B------:R-:W-:Y:S01]  /*13a10*/  FFMA.FTZ R84, R170, c[0x0][0x2d0], -R97.reuse ;  /* 0x0000b400aa547a23 */ /* 0x100fe20000010861 */
[-C--:B------:R-:W-:Y:S03]  /*13a20*/  HMMA.16816.F32 R60, R80, R86.reuse, R60 ;  /* 0x00000056503c723c */ /* 0x080fe6000000183c */
[----:B------:R3:W-:Y:S04]  /*13a30*/  MUFU.EX2 R170, R84 ;  /* 0x0000005400aa7308 */ /* 0x0007e80000000800 */
[--C-:B------:R-:W-:Y:S01]  /*13a40*/  FFMA.FTZ R80, R117, c[0x0][0x2d0], -R97.reuse ;  /* 0x0000b40075507a23 */ /* 0x100fe20000010861 */
[----:B------:R-:W-:Y:S01]  /*13a50*/  HMMA.16816.F32 R64, R76, R86, R64 ;  /* 0x000000564c40723c */ /* 0x000fe20000001840 */
[----:B-1----:R-:W1:Y:S03]  /*13a60*/  LDSM.16.MT88.4 R88, [R209+0x2100] ;  /* 0x00210000d158783b */ /* 0x002e660000004200 */
[----:B------:R-:W-:Y:S02]  /*13a70*/  MOV R117, R112 ;  /* 0x0000007000757202 */ /* 0x000fe40000000f00 */
[----:B------:R-:W-:Y:S02]  /*13a80*/  MOV R112, R111 ;  /* 0x0000006f00707202 */ /* 0x000fe40000000f00 */
[----:B------:R-:W-:Y:S02]  /*13a90*/  MOV R111, R169 ;  /* 0x000000a9006f7202 */ /* 0x000fe40000000f00 */
[----:B------:R4:W5:Y:S02]  /*13aa0*/  MUFU.EX2 R169, R80 ;  /* 0x0000005000a97308 */ /* 0x0009640000000800 */
[----:B------:R-:W-:Y:S02]  /*13ab0*/  F2FP.PACK_AB R76, R190, R153 ;  /* 0x00000099be4c723e */ /* 0x000fe400000000ff */
[----:B------:R-:W-:Y:S02]  /*13ac0*/  F2FP.PACK_AB R77, R189, R152 ;  /* 0x00000098bd4d723e */ /* 0x000fe400000000ff */
[----:B------:R-:W-:Y:S02]  /*13ad0*/  F2FP.PACK_AB R78, R187, R188 ;  /* 0x000000bcbb4e723e */ /* 0x000fe400000000ff */
[----:B------:R-:W-:Y:S01]  /*13ae0*/  F2FP.PACK_AB R79, R185, R186 ;  /* 0x000000bab94f723e */ /* 0x000fe200000000ff */
[----:B---3--:R-:W3:Y:S01]  /*13af0*/  LDSM.16.MT88.4 R84, [R212+0x2100] ;  /* 0x00210000d454783b */ /* 0x008ee20000004200 */
[----:B------:R-:W-:Y:S02]  /*13b00*/  MOV R121, R117 ;  /* 0x0000007500797202 */ /* 0x000fe40000000f00 */
[----:B------:R-:W-:Y:S02]  /*13b10*/  F2FP.PACK_AB R81, R156, R157 ;  /* 0x0000009d9c51723e */ /* 0x000fe400000000ff */
[----:B------:R-:W-:Y:S02]  /*13b20*/  F2FP.PACK_AB R82, R183, R184 ;  /* 0x000000b8b752723e */ /* 0x000fe400000000ff */
[----:B--2---:R-:W-:Y:S01]  /*13b30*/  F2FP.PACK_AB R83, R181, R182 ;  /* 0x000000b6b553723e */ /* 0x004fe200000000ff */
[----:B------:R-:W-:Y:S01]  /*13b40*/  LDSM.16.MT88.4 R116, [R209+0x2900] ;  /* 0x00290000d174783b */ /* 0x000fe20000004200 */
[----:B------:R-:W-:Y:S02]  /*13b50*/  MOV R120, R111 ;  /* 0x0000006f00787202 */ /* 0x000fe40000000f00 */
[----:B------:R-:W-:Y:S02]  /*13b60*/  MOV R234, R121 ;  /* 0x0000007900ea7202 */ /* 0x000fe40000000f00 */
[----:B------:R-:W-:Y:S01]  /*13b70*/  MOV R121, R112 ;  /* 0x0000007000797202 */ /* 0x000fe20000000f00 */
[----:B----4-:R-:W-:Y:S01]  /*13b80*/  FFMA.FTZ R80, R172, c[0x0][0x2d0], -R96 ;  /* 0x0000b400ac507a23 */ /* 0x010fe20000010860 */
[----:B-----5:R-:W-:Y:S03]  /*13b90*/  F2FP.PACK_AB R165, R169, R170 ;  /* 0x000000aaa9a5723e */ /* 0x020fe600000000ff */
[----:B------:R2:W4:Y:S01]  /*13ba0*/  MUFU.EX2 R168, R80 ;  /* 0x0000005000a87308 */ /* 0x0005220000000800 */
[-C--:B-1----:R-:W-:Y:S03]  /*13bb0*/  HMMA.16816.F32 R4, R76, R88.reuse, R4 ;  /* 0x000000584c04723c */ /* 0x082fe60000001804 */
[----:B--2---:R-:W-:Y:S02]  /*13bc0*/  F2FP.PACK_AB R80, R158, R159 ;  /* 0x0000009f9e50723e */ /* 0x004fe400000000ff */
[----:B----4-:R-:W-:Y:S05]  /*13bd0*/  F2FP.PACK_AB R166, R103, R168 ;  /* 0x000000a867a6723e */ /* 0x010fea00000000ff */
[C---:B------:R-:W-:Y:S07]  /*13be0*/  HMMA.16816.F32 R8, R80.reuse, R88, R8 ;  /* 0x000000585008723c */ /* 0x040fee0000001808 */
[--C-:B------:R-:W-:Y:S01]  /*13bf0*/  FFMA.FTZ R88, R174, c[0x0][0x2d0], -R97.reuse ;  /* 0x0000b400ae587a23 */ /* 0x100fe20000010861 */
[-C--:B------:R-:W-:Y:S03]  /*13c00*/  HMMA.16816.F32 R12, R80, R90.reuse, R12 ;  /* 0x0000005a500c723c */ /* 0x080fe6000000180c */
[----:B------:R1:W-:Y:S05]  /*13c10*/  MUFU.EX2 R102, R88 ;  /* 0x0000005800667308 */ /* 0x0003ea0000000800 */
[C---:B------:R-:W-:Y:S08]  /*13c20*/  HMMA.16816.F32 R16, R76.reuse, R90, R16 ;  /* 0x0000005a4c10723c */ /* 0x040ff00000001810 */
[-C--:B---3--:R-:W-:Y:S08]  /*13c30*/  HMMA.16816.F32 R20, R76, R84.reuse, R20 ;  /* 0x000000544c14723c */ /* 0x088ff00000001814 */
[C---:B------:R-:W-:Y:S04]  /*13c40*/  HMMA.16816.F32 R24, R80.reuse, R84, R24 ;  /* 0x000000545018723c */ /* 0x040fe80000001818 */
[----:B-1----:R-:W-:Y:S03]  /*13c50*/  FFMA.FTZ R88, R99, c[0x0][0x2d0], -R97 ;  /* 0x0000b40063587a23 */ /* 0x002fe60000010861 */
[----:B------:R-:W-:Y:S01]  /*13c60*/  FFMA.FTZ R84, R178, c[0x0][0x2d0], -R2 ;  /* 0x0000b400b2547a23 */ /* 0x000fe20000010802 */
[-C--:B------:R-:W-:Y:S01]  /*13c70*/  HMMA.16816.F32 R28, R80, R86.reuse, R28 ;  /* 0x00000056501c723c */ /* 0x080fe2000000181c */
[----:B------:R1:W2:Y:S07]  /*13c80*/  MUFU.EX2 R101, R88 ;  /* 0x0000005800657308 */ /* 0x0002ae0000000800 */
[C---:B------:R-:W-:Y:S01]  /*13c90*/  HMMA.16816.F32 R32, R76.reuse, R86, R32 ;  /* 0x000000564c20723c */ /* 0x040fe20000001820 */
[----:B------:R-:W3:Y:S02]  /*13ca0*/  LDL.LU R87, [R1+0x1c] ;  /* 0x00001c0001577983 */ /* 0x000ee40000300800 */
[----:B------:R4:W-:Y:S05]  /*13cb0*/  MUFU.EX2 R96, R84 ;  /* 0x0000005400607308 */ /* 0x0009ea0000000800 */
[-C--:B------:R-:W-:Y:S08]  /*13cc0*/  HMMA.16816.F32 R36, R76, R92.reuse, R36 ;  /* 0x0000005c4c24723c */ /* 0x080ff00000001824 */
[C---:B------:R-:W-:Y:S04]  /*13cd0*/  HMMA.16816.F32 R40, R80.reuse, R92, R40 ;  /* 0x0000005c5028723c */ /* 0x040fe80000001828 */
[----:B-1----:R-:W-:Y:S01]  /*13ce0*/  FFMA.FTZ R88, R176, c[0x0][0x2d0], -R98 ;  /* 0x0000b400b0587a23 */ /* 0x002fe20000010862 */
[----:B--2---:R-:W-:Y:S03]  /*13cf0*/  F2FP.PACK_AB R167, R101, R102 ;  /* 0x0000006665a7723e */ /* 0x004fe600000000ff */
[----:B------:R1:W-:Y:S01]  /*13d00*/  MUFU.EX2 R100, R88 ;  /* 0x0000005800647308 */ /* 0x0003e20000000800 */
[-C--:B------:R-:W-:Y:S03]  /*13d10*/  HMMA.16816.F32 R44, R80, R94.reuse, R44 ;  /* 0x0000005e502c723c */ /* 0x080fe6000000182c */
[--C-:B----4-:R-:W-:Y:S02]  /*13d20*/  FFMA.FTZ R84, R179, c[0x0][0x2d0], -R2.reuse ;  /* 0x0000b400b3547a23 */ /* 0x110fe40000010802 */
[----:B------:R-:W-:Y:S03]  /*13d30*/  FFMA.FTZ R2, R75, c[0x0][0x2d0], -R2 ;  /* 0x0000b4004b027a23 */ /* 0x000fe60000010802 */
[C---:B------:R-:W-:Y:S01]  /*13d40*/  HMMA.16816.F32 R48, R76.reuse, R94, R48 ;  /* 0x0000005e4c30723c */ /* 0x040fe20000001830 */
[----:B------:R2:W4:Y:S03]  /*13d50*/  MUFU.EX2 R97, R84 ;  /* 0x0000005400617308 */ /* 0x0005260000000800 */
[--C-:B-1----:R-:W-:Y:S07]  /*13d60*/  FFMA.FTZ R88, R177, c[0x0][0x2d0], -R98.reuse ;  /* 0x0000b400b1587a23 */ /* 0x102fee0000010862 */
[----:B------:R1:W5:Y:S01]  /*13d70*/  MUFU.EX2 R99, R88 ;  /* 0x0000005800637308 */ /* 0x0003620000000800 */
[--C-:B--2---:R-:W-:Y:S01]  /*13d80*/  FFMA.FTZ R84, R132, c[0x0][0x2d0], -R98.reuse ;  /* 0x0000b40084547a23 */ /* 0x104fe20000010862 */
[----:B----4-:R-:W-:Y:S01]  /*13d90*/  F2FP.PACK_AB R161, R97, R96 ;  /* 0x0000006061a1723e */ /* 0x010fe200000000ff */
[----:B------:R-:W-:Y:S07]  /*13da0*/  LDSM.16.MT88.4 R132, [R212+0x2900] ;  /* 0x00290000d484783b */ /* 0x000fee0000004200 */
[----:B------:R2:W-:Y:S01]  /*13db0*/  MUFU.EX2 R86, R84 ;  /* 0x0000005400567308 */ /* 0x0005e20000000800 */
[----:B-1----:R-:W1:Y:S01]  /*13dc0*/  LDSM.16.MT88.4 R88, [R211+0x2100] ;  /* 0x00210000d358783b */ /* 0x002e620000004200 */
[----:B-----5:R-:W-:Y:S01]  /*13dd0*/  F2FP.PACK_AB R160, R99, R100 ;  /* 0x0000006463a0723e */ /* 0x020fe200000000ff */
[----:B--2---:R-:W-:Y:S07]  /*13de0*/  FFMA.FTZ R84, R175, c[0x0][0x2d0], -R98 ;  /* 0x0000b400af547a23 */ /* 0x004fee0000010862 */
[----:B------:R-:W2:Y:S10]  /*13df0*/  MUFU.EX2 R85, R84 ;  /* 0x0000005400557308 */ /* 0x000eb40000000800 */
[----:B------:R-:W-:Y:S10]  /*13e00*/  MUFU.EX2 R84, R74 ;  /* 0x0000004a00547308 */ /* 0x000ff40000000800 */
[----:B------:R4:W5:Y:S01]  /*13e10*/  MUFU.EX2 R74, R2 ;  /* 0x00000002004a7308 */ /* 0x0009620000000800 */
[----:B--2---:R-:W-:Y:S01]  /*13e20*/  F2FP.PACK_AB R162, R85, R86 ;  /* 0x0000005655a2723e */ /* 0x004fe200000000ff */
[-C--:B-1----:R-:W-:Y:S08]  /*13e30*/  HMMA.16816.F32 R52, R76, R88.reuse, R52 ;  /* 0x000000584c34723c */ /* 0x082ff00000001834 */
[C---:B------:R-:W-:Y:S08]  /*13e40*/  HMMA.16816.F32 R56, R80.reuse, R88, R56 ;  /* 0x000000585038723c */ /* 0x040ff00000001838 */
[-C--:B------:R-:W-:Y:S01]  /*13e50*/  HMMA.16816.F32 R60, R80, R90.reuse, R60 ;  /* 0x0000005a503c723c */ /* 0x080fe2000000183c */
[----:B----4-:R-:W2:Y:S03]  /*13e60*/  LDL.LU R2, [R1+0x20] ;  /* 0x0000200001027983 */ /* 0x010ea60000300800 */
[----:B-----5:R-:W-:Y:S04]  /*13e70*/  F2FP.PACK_AB R163, R74, R84 ;  /* 0x000000544aa3723e */ /* 0x020fe800000000ff */
[----:B------:R-:W-:Y:S04]  /*13e80*/  HMMA.16816.F32 R64, R76, R90, R64 ;  /* 0x0000005a4c40723c */ /* 0x000fe80000001840 */
[----:B---3--:R-:W-:Y:S01]  /*13e90*/  FFMA.FTZ R68, R68, R87, R125 ;  /* 0x0000005744447223 */ /* 0x008fe2000001007d */
[----:B------:R-:W-:Y:S03]  /*13ea0*/  MOV R125, R104 ;  /* 0x00000068007d7202 */ /* 0x000fe60000000f00 */
[-C--:B------:R-:W-:Y:S07]  /*13eb0*/  HMMA.16816.F32 R104, R164, R116.reuse, R4 ;  /* 0x00000074a468723c */ /* 0x080fee0000001804 */
[----:B------:R-:W-:Y:S01]  /*13ec0*/  FADD.FTZ R4, R249, R69 ;  /* 0x00000045f9047221 */ /* 0x000fe20000010000 */
[C---:B------:R-:W-:Y:S04]  /*13ed0*/  HMMA.16816.F32 R108, R160.reuse, R116, R8 ;  /* 0x00000074a06c723c */ /* 0x040fe80000001808 */
[----:B------:R-:W-:Y:S03]  /*13ee0*/  FADD.FTZ R4, R120, R4 ;  /* 0x0000000478047221 */ /* 0x000fe60000010000 */
[----:B------:R-:W-:Y:S01]  /*13ef0*/  FADD.FTZ R8, R234, R73 ;  /* 0x00000049ea087221 */ /* 0x000fe20000010000 */
[-C--:B------:R-:W-:Y:S01]  /*13f00*/  HMMA.16816.F32 R112, R160, R118.reuse, R12 ;  /* 0x00000076a070723c */ /* 0x080fe2000000180c */
[----:B------:R-:W3:Y:S03]  /*13f10*/  LDL R13, [R1+0x30] ;  /* 0x00003000010d7983 */ /* 0x000ee60000100800 */
        /* <DEDUP_REMOVED lines=8> */
[----:B------:R-:W-:Y:S04]  /*13fa0*/  FADD.FTZ R4, R241, R8 ;  /* 0x00000008f1047221 */ /* 0x000fe80000010000 */
[----:B------:R-:W-:Y:S02]  /*13fb0*/  FADD.FTZ R11, R235, R4 ;  /* 0x00000004eb0b7221 */ /* 0x000fe40000010000 */
[----:B--2---:R-:W-:Y:S01]  /*13fc0*/  FFMA.FTZ R0, R0, R2, R237 ;  /* 0x0000000200007223 */ /* 0x004fe200000100ed */
[----:B------:R-:W-:Y:S01]  /*13fd0*/  MOV R237, R149 ;  /* 0x0000009500ed7202 */ /* 0x000fe20000000f00 */
[----:B------:R-:W-:Y:S01]  /*13fe0*/  FADD.FTZ R2, R123, R68 ;  /* 0x000000447b027221 */ /* 0x000fe20000010000 */
[----:B------:R-:W1:Y:S01]  /*13ff0*/  LDSM.16.MT88.4 R148, [R210+0x2900] ;  /* 0x00290000d294783b */ /* 0x000e620000004200 */
[----:B------:R-:W-:Y:S02]  /*14000*/  FADD.FTZ R0, R122, R0 ;  /* 0x000000007a007221 */ /* 0x000fe40000010000 */
[----:B------:R-:W-:Y:S01]  /*14010*/  FADD.FTZ R2, R247, R2 ;  /* 0x00000002f7027221 */ /* 0x000fe20000010000 */
[-C--:B------:R-:W-:Y:S03]  /*14020*/  HMMA.16816.F32 R120, R164, R132.reuse, R20 ;  /* 0x00000084a478723c */ /* 0x080fe60000001814 */
[----:B------:R-:W-:Y:S02]  /*14030*/  FADD.FTZ R0, R245, R0 ;  /* 0x00000000f5007221 */ /* 0x000fe40000010000 */
[----:B------:R-:W-:Y:S02]  /*14040*/  FADD.FTZ R2, R126, R2 ;  /* 0x000000027e027221 */ /* 0x000fe40000010000 */
[----:B------:R-:W-:Y:S02]  /*14050*/  FADD.FTZ R0, R125, R0 ;  /* 0x000000007d007221 */ /* 0x000fe40000010000 */
[----:B------:R-:W-:Y:S01]  /*14060*/  FADD.FTZ R2, R246, R2 ;  /* 0x00000002f6027221 */ /* 0x000fe20000010000 */
[C---:B------:R-:W-:Y:S04]  /*14070*/  HMMA.16816.F32 R124, R160.reuse, R132, R24 ;  /* 0x00000084a07c723c */ /* 0x040fe80000001818 */
[----:B------:R-:W-:Y:S02]  /*14080*/  FADD.FTZ R0, R243, R0 ;  /* 0x00000000f3007221 */ /* 0x000fe40000010000 */
[----:B------:R-:W-:Y:S02]  /*14090*/  FADD.FTZ R6, R129, R2 ;  /* 0x0000000281067221 */ /* 0x000fe40000010000 */
[----:B------:R-:W-:Y:S02]  /*140a0*/  FADD.FTZ R5, R128, R0 ;  /* 0x0000000080057221 */ /* 0x000fe40000010000 */
[-C--:B------:R-:W-:Y:S03]  /*140b0*/  HMMA.16816.F32 R128, R160, R134.reuse, R28 ;  /* 0x00000086a080723c */ /* 0x080fe6000000181c */
[----:B------:R-:W-:Y:S02]  /*140c0*/  FADD.FTZ R2, R240, R7 ;  /* 0x00000007f0027221 */ /* 0x000fe40000010000 */
[----:B------:R-:W-:Y:S02]  /*140d0*/  FADD.FTZ R0, R239, R6 ;  /* 0x00000006ef007221 */ /* 0x000fe40000010000 */
[----:B------:R-:W-:Y:S01]  /*140e0*/  FADD.FTZ R8, R237, R5 ;  /* 0x00000005ed087221 */ /* 0x000fe20000010000 */
[C---:B------:R-:W-:Y:S01]  /*140f0*/  HMMA.16816.F32 R132, R164.reuse, R134, R32 ;  /* 0x00000086a484723c */ /* 0x040fe20000001820 */
[----:B------:R-:W2:Y:S03]  /*14100*/  LDSM.16.MT88.4 R4, [R211+0x2900] ;  /* 0x00290000d304783b */ /* 0x000ea60000004200 */
        /* <DEDUP_REMOVED lines=9> */
[-C--:B-1----:R-:W-:Y:S03]  /*141a0*/  HMMA.16816.F32 R136, R164, R148.reuse, R36 ;  /* 0x00000094a488723c */ /* 0x082fe60000001824 */
        /* <DEDUP_REMOVED lines=36> */
[----:B------:R-:W-:Y:S03]  /*143f0*/  FADD.FTZ R10, R158, R8 ;  /* 0x000000089e0a7221 */ /* 0x000fe60000010000 */
        /* <DEDUP_REMOVED lines=14> */
[----:B------:R-:W-:Y:S01]  /*144e0*/  FADD.FTZ R0, R100, R5 ;  /* 0x0000000564007221 */ /* 0x000fe20000010000 */
[----:B------:R-:W-:Y:S01]  /*144f0*/  MOV R100, R71 ;  /* 0x0000004700647202 */ /* 0x000fe20000000f00 */
[----:B------:R-:W-:Y:S02]  /*14500*/  FADD.FTZ R5, R171, R4 ;  /* 0x00000004ab057221 */ /* 0x000fe40000010000 */
[----:B------:R-:W-:Y:S02]  /*14510*/  FADD.FTZ R4, R169, R2 ;  /* 0x00000002a9047221 */ /* 0x000fe40000010000 */
[----:B------:R-:W-:Y:S02]  /*14520*/  FADD.FTZ R5, R168, R5 ;  /* 0x00000005a8057221 */ /* 0x000fe40000010000 */
[----:B------:R-:W-:Y:S02]  /*14530*/  FADD.FTZ R2, R99, R0 ;  /* 0x0000000063027221 */ /* 0x000fe40000010000 */
[----:B------:R-:W-:Y:S01]  /*14540*/  FADD.FTZ R4, R102, R4 ;  /* 0x0000000466047221 */ /* 0x000fe20000010000 */
[----:B------:R-:W-:Y:S01]  /*14550*/  MOV R102, R3 ;  /* 0x0000000300667202 */ /* 0x000fe20000000f00 */
[----:B------:R-:W-:Y:S01]  /*14560*/  FADD.FTZ R5, R103, R5 ;  /* 0x0000000567057221 */ /* 0x000fe20000010000 */
[C---:B---3--:R-:W-:Y:S01]  /*14570*/  ISETP.GT.AND P0, PT, R227.reuse, R13, PT ;  /* 0x0000000de300720c */ /* 0x048fe20003f04270 */
[----:B------:R-:W-:Y:S01]  /*14580*/  FADD.FTZ R8, R96, R8 ;  /* 0x0000000860087221 */ /* 0x000fe20000010000 */
[----:B------:R-:W-:Y:S01]  /*14590*/  IADD3 R227, R227, -0x1, RZ ;  /* 0xffffffffe3e37810 */ /* 0x000fe20007ffe0ff */
[----:B------:R-:W-:Y:S01]  /*145a0*/  FADD.FTZ R4, R101, R4 ;  /* 0x0000000465047221 */ /* 0x000fe20000010000 */
[----:B------:R-:W-:Y:S01]  /*145b0*/  STL [R1+0x14], R5 ;  /* 0x0000140501007387 */ /* 0x000fe20000100800 */
[----:B------:R-:W-:Y:S01]  /*145c0*/  FADD.FTZ R2, R86, R2 ;  /* 0x0000000256027221 */ /* 0x000fe20000010000 */
[----:B------:R-:W-:Y:S01]  /*145d0*/  MOV R101, R70 ;  /* 0x0000004600657202 */ /* 0x000fe20000000f00 */
[----:B------:R-:W-:Y:S01]  /*145e0*/  FADD.FTZ R0, R97, R8 ;  /* 0x0000000861007221 */ /* 0x000fe20000010000 */
[----:B------:R-:W-:Y:S01]  /*145f0*/  STL [R1+0x18], R4 ;  /* 0x0000180401007387 */ /* 0x000fe20000100800 */
[----:B------:R-:W-:Y:S02]  /*14600*/  FADD.FTZ R2, R85, R2 ;  /* 0x0000000255027221 */ /* 0x000fe40000010000 */
[----:B------:R-:W-:Y:S03]  /*14610*/  FADD.FTZ R0, R84, R0 ;  /* 0x0000000054007221 */ /* 0x000fe60000010000 */
[----:B------:R1:W-:Y:S01]  /*14620*/  STL [R1+0x1c], R2 ;  /* 0x00001c0201007387 */ /* 0x0003e20000100800 */
[----:B------:R-:W-:Y:S05]  /*14630*/  FADD.FTZ R0, R74, R0 ;  /* 0x000000004a007221 */ /* 0x000fea0000010000 */
[----:B------:R2:W-:Y:S01]  /*14640*/  STL [R1+0x20], R0 ;  /* 0x0000200001007387 */ /* 0x0005e20000100800 */
[----:B-1----:R-:W-:Y:S01]  /*14650*/  MOV R2, R72 ;  /* 0x0000004800027202 */ /* 0x002fe20000000f00 */
[----:B------:R-:W-:-:S05]  /*14660*/  @P0 BRA `(.L_x_545) ;  /* 0xffffb5e000000947 */ /* 0x000fca000383ffff */
.L_x_542:
[----:B--2---:R-:W2:Y:S02]  /*14670*/  LDL R0, [R1+0x28] ;  /* 0x0000280001007983 */ /* 0x004ea40000100800 */
[----:B--2---:R-:W-:-:S13]  /*14680*/  ISETP.GE.AND P0, PT, R227, R0, PT ;  /* 0x00000000e300720c */ /* 0x004fda0003f06270 */
[----:B------:R-:W-:Y:S05]  /*14690*/  @!P0 BRA `(.L_x_546) ;  /* 0x00006ba000008947 */ /* 0x000fea0003800000 */
[----:B------:R-:W-:Y:S01]  /*146a0*/  IMAD.MOV.U32 R101, RZ, RZ, R71 ;  /* 0x000000ffff657224 */ /* 0x000fe200078e0047 */
[----:B------:R-:W-:Y:S01]  /*146b0*/  MOV R103, R3 ;  /* 0x0000000300677202 */ /* 0x000fe20000000f00 */
[----:B------:R-:W-:Y:S01]  /*146c0*/  IMAD.MOV.U32 R100, RZ, RZ, R72 ;  /* 0x000000ffff647224 */ /* 0x000fe200078e0048 */
[----:B------:R-:W-:Y:S02]  /*146d0*/  MOV R102, R70 ;  /* 0x0000004600667202 */ /* 0x000fe40000000f00 */
.L_x_564:
[----:B------:R-:W-:Y:S04]  /*146e0*/  DEPBAR.LE SB0, 0x0 ;  /* 0x000080000000791a */ /* 0x000fe80000000000 */
[----:B------:R-:W-:Y:S01]  /*146f0*/  BAR.SYNC.DEFER_BLOCKING 0x0 ;  /* 0x0000000000007b1d */ /* 0x000fe20000010000 */
[C---:B--2---:R-:W-:Y:S01]  /*14700*/  IMAD.WIDE.U32 R2, R233.reuse, c[0x0][0x208], RZ ;  /* 0x00008200e9027a25 */ /* 0x044fe200078e00ff */
[----:B------:R-:W-:Y:S05]  /*14710*/  SHF.R.S32.HI R0, RZ, 0x1f, R233 ;  /* 0x0000001fff007819 */ /* 0x000fea00000114e9 */
[----:B------:R-:W-:Y:S04]  /*14720*/  IMAD R0, R0, c[0x0][0x208], RZ ;  /* 0x0000820000007a24 */ /* 0x000fe800078e02ff */
[----:B------:R-:W-:Y:S05]  /*14730*/  IMAD R0, R233, c[0x0][0x20c], R0 ;  /* 0x00008300e9007a24 */ /* 0x000fea00078e0200 */
[----:B------:R-:W-:Y:S02]  /*14740*/  IADD3 R3, R3, R0, RZ ;  /* 0x0000000003037210 */ /* 0x000fe40007ffe0ff */
[----:B------:R-:W-:Y:S03]  /*14750*/  SHF.R.S32.HI R0, RZ, 0x1f, R228 ;  /* 0x0000001fff007819 */ /* 0x000fe600000114e4 */
[----:B------:R-:W-:Y:S01]  /*14760*/  IMAD.WIDE.U32 R2, R228, c[0x0][0x218], R2 ;  /* 0x00008600e4027a25 */ /* 0x000fe200078e0002 */
[----:B-----5:R-:W-:Y:S03]  /*14770*/  LDSM.16.M88.4 R96, [R215+0x6100] ;  /* 0x00610000d760783b */ /* 0x020fe60000000200 */
[----:B------:R-:W-:Y:S05]  /*14780*/  IMAD R0, R0, c[0x0][0x218], RZ ;  /* 0x0000860000007a24 */ /* 0x000fea00078e02ff */
[----:B------:R-:W2:Y:S08]  /*14790*/  LDSM.16.M88.4 R16, [R208+0x3100] ;  /* 0x00310000d010783b */ /* 0x000eb00000000200 */
[----:B------:R-:W3:Y:S08]  /*147a0*/  LDSM.16.M88.4 R92, [R215+0x8100] ;  /* 0x00810000d75c783b */ /* 0x000ef00000000200 */
[----:B------:R-:W4:Y:S04]  /*147b0*/  LDL R197, [R1+0xc] ;  /* 0x00000c0001c57983 */ /* 0x000f280000100800 */
[----:B------:R-:W1:Y:S08]  /*147c0*/  LDSM.16.M88.4 R32, [R208+0x3900] ;  /* 0x00390000d020783b */ /* 0x000e700000000200 */
[----:B------:R-:W1:Y:S08]  /*147d0*/  LDSM.16.M88.4 R48, [R208+0x4100] ;  /* 0x00410000d030783b */ /* 0x000e700000000200 */
[----:B------:R-:W1:Y:S08]  /*147e0*/  LDSM.16.M88.4 R64, [R208+0x4900] ;  /* 0x00490000d040783b */ /* 0x000e700000000200 */
[----:B------:R-:W1:Y:S08]  /*147f0*/  LDSM.16.M88.4 R80, [R208+0x5100] ;  /* 0x00510000d050783b */ /* 0x000e700000000200 */
[----:B------:R-:W1:Y:S08]  /*14800*/  LDSM.16.M88.4 R168, [R208+0x5900] ;  /* 0x00590000d0a8783b */ /* 0x000e700000000200 */
[----:B------:R-:W-:Y:S08]  /*14810*/  LDSM.16.M88.4 R172, [R218+0x6100] ;  /* 0x00610000daac783b */ /* 0x000ff00000000200 */
[----:B------:R-:W1:Y:S08]  /*14820*/  LDSM.16.M88.4 R176, [R219] ;  /* 0x00000000dbb0783b */ /* 0x000e700000000200 */
[----:B------:R-:W1:Y:S08]  /*14830*/  LDSM.16.M88.4 R180, [R218+0x8100] ;  /* 0x00810000dab4783b */ /* 0x000e700000000200 */
[----:B------:R-:W1:Y:S02]  /*14840*/  LDSM.16.M88.4 R184, [R224] ;  /* 0x00000000e0b8783b */ /* 0x000e640000000200 */
[-C--:B-12---:R-:W-:Y:S08]  /*14850*/  HMMA.16816.F32 R4, R96, R16.reuse, RZ ;  /* 0x000000106004723c */ /* 0x086ff000000018ff */
[C---:B---3--:R-:W-:Y:S08]  /*14860*/  HMMA.16816.F32 R8, R92.reuse, R16, RZ ;  /* 0x000000105c08723c */ /* 0x048ff000000018ff */
        /* <DEDUP_REMOVED lines=22> */
[----:B------:R-:W1:Y:S07]  /*149d0*/  LDSM.16.M88.4 R168, [R223] ;  /* 0x00000000dfa8783b */ /* 0x000e6e0000000200 */
[-C--:B------:R-:W-:Y:S08]  /*149e0*/  HMMA.16816.F32 R4, R172, R176.reuse, R4 ;  /* 0x000000b0ac04723c */ /* 0x080ff00000001804 */
[C---:B------:R-:W-:Y:S08]  /*149f0*/  HMMA.16816.F32 R8, R180.reuse, R176, R8 ;  /* 0x000000b0b408723c */ /* 0x040ff00000001808 */
[-C--:B------:R-:W-:Y:S08]  /*14a00*/  HMMA.16816.F32 R12, R180, R178.reuse, R12 ;  /* 0x000000b2b40c723c */ /* 0x080ff0000000180c */
[C---:B------:R-:W-:Y:S01]  /*14a10*/  HMMA.16816.F32 R16, R172.reuse, R178, R16 ;  /* 0x000000b2ac10723c */ /* 0x040fe20000001810 */
[----:B------:R-:W2:Y:S07]  /*14a20*/  LDSM.16.M88.4 R176, [R222] ;  /* 0x00000000deb0783b */ /* 0x000eae0000000200 */
[-C--:B------:R-:W-:Y:S08]  /*14a30*/  HMMA.16816.F32 R20, R172, R184.reuse, R20 ;  /* 0x000000b8ac14723c */ /* 0x080ff00000001814 */
[C---:B------:R-:W-:Y:S07]  /*14a40*/  HMMA.16816.F32 R24, R180.reuse, R184, R24 ;  /* 0x000000b8b418723c */ /* 0x040fee0000001818 */
[----:B------:R-:W-:Y:S01]  /*14a50*/  IMAD R184, R228, c[0x0][0x21c], R0 ;  /* 0x00008700e4b87a24 */ /* 0x000fe200078e0200 */
[-C--:B------:R-:W-:Y:S04]  /*14a60*/  HMMA.16816.F32 R28, R180, R186.reuse, R28 ;  /* 0x000000bab41c723c */ /* 0x080fe8000000181c */
[----:B------:R-:W-:Y:S04]  /*14a70*/  IADD3 R0, P0, R2, UR20, RZ ;  /* 0x0000001402007c10 */ /* 0x000fe8000ff1e0ff */
[C---:B------:R-:W-:Y:S04]  /*14a80*/  HMMA.16816.F32 R32, R172.reuse, R186, R32 ;  /* 0x000000baac20723c */ /* 0x040fe80000001820 */
[----:B------:R-:W-:Y:S02]  /*14a90*/  IADD3.X R3, R3, UR12, R184, P0, !PT ;  /* 0x0000000c03037c10 */ /* 0x000fe400087fe4b8 */
[C---:B------:R-:W-:Y:S02]  /*14aa0*/  LEA R2, P0, R0.reuse, c[0x0][0x1f8], 0x1 ;  /* 0x00007e0000027a11 */ /* 0x040fe400078008ff */
[-C--:B-1----:R-:W-:Y:S03]  /*14ab0*/  HMMA.16816.F32 R36, R172, R168.reuse, R36 ;  /* 0x000000a8ac24723c */ /* 0x082fe60000001824 */
[----:B------:R-:W-:Y:S01]  /*14ac0*/  SHFL.IDX PT, R193, R2, 0x4, 0x181f ;  /* 0x00981f0002c17f89 */ /* 0x000fe200000e0000 */
[----:B------:R-:W-:Y:S04]  /*14ad0*/  LEA.HI.X R0, R0, c[0x0][0x1fc], R3, 0x1, P0 ;  /* 0x00007f0000007a11 */ /* 0x000fe800000f0c03 */
[C---:B------:R-:W-:Y:S03]  /*14ae0*/  HMMA.16816.F32 R40, R180.reuse, R168, R40 ;  /* 0x000000a8b428723c */ /* 0x040fe60000001828 */
[----:B------:R-:W-:Y:S05]  /*14af0*/  SHFL.IDX PT, R194, R2, 0x5, 0x181f ;  /* 0x00b81f0002c27f89 */ /* 0x000fea00000e0000 */
[-C--:B------:R-:W-:Y:S03]  /*14b00*/  HMMA.16816.F32 R44, R180, R170.reuse, R44 ;  /* 0x000000aab42c723c */ /* 0x080fe6000000182c */
[----:B------:R-:W-:Y:S05]  /*14b10*/  SHFL.IDX PT, R185, R0, RZ, 0x181f ;  /* 0x00181fff00b97589 */ /* 0x000fea00000e0000 */
[C---:B------:R-:W-:Y:S03]  /*14b20*/  HMMA.16816.F32 R48, R172.reuse, R170, R48 ;  /* 0x000000aaac30723c */ /* 0x040fe60000001830 */
[----:B------:R-:W1:Y:S05]  /*14b30*/  LDSM.16.M88.4 R168, [R221] ;  /* 0x00000000dda8783b */ /* 0x000e6a0000000200 */
[-C--:B--2---:R-:W-:Y:S03]  /*14b40*/  HMMA.16816.F32 R52, R172, R176.reuse, R52 ;  /* 0x000000b0ac34723c */ /* 0x084fe60000001834 */
[----:B------:R-:W-:Y:S05]  /*14b50*/  SHFL.IDX PT, R184, R0, 0x1, 0x181f ;  /* 0x00381f0000b87f89 */ /* 0x000fea00000e0000 */
[C---:B------:R-:W-:Y:S03]  /*14b60*/  HMMA.16816.F32 R56, R180.reuse, R176, R56 ;  /* 0x000000b0b438723c */ /* 0x040fe60000001838 */
[----:B------:R-:W-:Y:S05]  /*14b70*/  SHFL.IDX PT, R192, R0, 0x2, 0x181f ;  /* 0x00581f0000c07f89 */ /* 0x000fea00000e0000 */
[-C--:B------:R-:W-:Y:S03]  /*14b80*/  HMMA.16816.F32 R60, R180, R178.reuse, R60 ;  /* 0x000000b2b43c723c */ /* 0x080fe6000000183c */
[----:B------:R-:W-:Y:S05]  /*14b90*/  SHFL.IDX PT, R196, R0, 0x3, 0x181f ;  /* 0x00781f0000c47f89 */ /* 0x000fea00000e0000 */
[C---:B------:R-:W-:Y:S03]  /*14ba0*/  HMMA.16816.F32 R64, R172.reuse, R178, R64 ;  /* 0x000000b2ac40723c */ /* 0x040fe60000001840 */
[----:B------:R-:W-:Y:S05]  /*14bb0*/  SHFL.IDX PT, R195, R0, 0x4, 0x181f ;  /* 0x00981f0000c37f89 */ /* 0x000fea00000e0000 */
[-C--:B-1----:R-:W-:Y:S03]  /*14bc0*/  HMMA.16816.F32 R68, R172, R168.reuse, R68 ;  /* 0x000000a8ac44723c */ /* 0x082fe60000001844 */
[----:B------:R-:W-:Y:S05]  /*14bd0*/  SHFL.IDX PT, R3, R2, RZ, 0x181f ;  /* 0x00181fff02037589 */ /* 0x000fea00000e0000 */
[C---:B------:R-:W-:Y:S03]  /*14be0*/  HMMA.16816.F32 R72, R180.reuse, R168, R72 ;  /* 0x000000a8b448723c */ /* 0x040fe60000001848 */
[----:B------:R-:W1:Y:S05]  /*14bf0*/  SHFL.IDX PT, R190, R2, 0x1, 0x181f ;  /* 0x00381f0002be7f89 */ /* 0x000e6a00000e0000 */
[-C--:B------:R-:W-:Y:S03]  /*14c00*/  HMMA.16816.F32 R76, R180, R170.reuse, R76 ;  /* 0x000000aab44c723c */ /* 0x080fe6000000184c */
[----:B------:R-:W2:Y:S05]  /*14c10*/  SHFL.IDX PT, R188, R2, 0x2, 0x181f ;  /* 0x00581f0002bc7f89 */ /* 0x000eaa00000e0000 */
[C---:B------:R-:W-:Y:S03]  /*14c20*/  HMMA.16816.F32 R80, R172.reuse, R170, R80 ;  /* 0x000000aaac50723c */ /* 0x040fe60000001850 */
[----:B------:R3:W-:Y:S01]  /*14c30*/  SHFL.IDX PT, R189, R2, 0x3, 0x181f ;  /* 0x00781f0002bd7f89 */ /* 0x0007e200000e0000 */
[-C--:B-1----:R-:W-:Y:S07]  /*14c40*/  IADD3 R190, P0, R190, R226.reuse, RZ ;  /* 0x000000e2bebe7210 */ /* 0x082fee0007f1e0ff */
[----:B------:R-:W-:Y:S01]  /*14c50*/  SHFL.IDX PT, R0, R0, 0x5, 0x181f ;  /* 0x00b81f0000007f89 */ /* 0x000fe200000e0000 */
[-C--:B------:R-:W-:Y:S02]  /*14c60*/  IADD3.X R191, R184, R225.reuse, RZ, P0, !PT ;  /* 0x000000e1b8bf7210 */ /* 0x080fe400007fe4ff */
[-C--:B--2---:R-:W-:Y:S02]  /*14c70*/  IADD3 R188, P0, R188, R226.reuse, RZ ;  /* 0x000000e2bcbc7210 */ /* 0x084fe40007f1e0ff */
[-C--:B---3--:R-:W-:Y:S04]  /*14c80*/  IADD3 R2, P1, R3, R226.reuse, RZ ;  /* 0x000000e203027210 */ /* 0x088fe80007f3e0ff */
[-C--:B------:R-:W-:Y:S02]  /*14c90*/  IADD3.X R3, R185, R225.reuse, RZ, P1, !PT ;  /* 0x000000e1b9037210 */ /* 0x080fe40000ffe4ff */
[----:B------:R-:W1:Y:S01]  /*14ca0*/  LDSM.16.M88.4 R184, [R220] ;  /* 0x00000000dcb8783b */ /* 0x000e620000000200 */
[-C--:B------:R-:W-:Y:S04]  /*14cb0*/  IADD3 R176, P1, R193, R226.reuse, RZ ;  /* 0x000000e2c1b07210 */ /* 0x080fe80007f3e0ff */
[-C--:B------:R-:W-:Y:S03]  /*14cc0*/  IADD3.X R177, R195, R225.reuse, RZ, P1, !PT ;  /* 0x000000e1c3b17210 */ /* 0x080fe60000ffe4ff */
[----:B------:R-:W-:Y:S01]  /*14cd0*/  @!PT LDS RZ, [RZ] ;  /* 0x00000000fffff984 */ /* 0x000fe20000000800 */
[----:B------:R-:W-:Y:S01]  /*14ce0*/  @!PT LDS RZ, [RZ] ;  /* 0x00000000fffff984 */ /* 0x000fe20000000800 */
[----:B------:R-:W-:Y:S01]  /*14cf0*/  @!PT LDS RZ, [RZ] ;  /* 0x00000000fffff984 */ /* 0x000fe20000000800 */
[----:B----4-:R2:W-:Y:S08]  /*14d00*/  LDGSTS.E.BYPASS.LTC128B.128 [R197], [R2.64], !P4 ;  /* 0x0000000002c57fae */ /* 0x0105f0000e101d50 */
[----:B------:R3:W-:Y:S01]  /*14d10*/  LDGSTS.E.BYPASS.LTC128B.128 [R197+0x800], [R190.64], !P4 ;  /* 0x00800000bec57fae */ /* 0x0007e2000e101d50 */
[-C--:B-1----:R-:W-:Y:S03]  /*14d20*/  HMMA.16816.F32 R84, R172, R184.reuse, R84 ;  /* 0x000000b8ac54723c */ /* 0x082fe60000001854 */
[-C--:B---3--:R-:W-:Y:S02]  /*14d30*/  IADD3 R190, P2, R189, R226.reuse, RZ ;  /* 0x000000e2bdbe7210 */ /* 0x088fe40007f5e0ff */
[-C--:B------:R-:W-:Y:S02]  /*14d40*/  IADD3.X R189, R192, R225.reuse, RZ, P0, !PT ;  /* 0x000000e1c0bd7210 */ /* 0x080fe400007fe4ff */
[-C--:B------:R-:W-:Y:S01]  /*14d50*/  IADD3.X R191, R196, R225.reuse, RZ, P2, !PT ;  /* 0x000000e1c4bf7210 */ /* 0x080fe200017fe4ff */
[C---:B------:R-:W-:Y:S02]  /*14d60*/  HMMA.16816.F32 R88, R180.reuse, R184, R88 ;  /* 0x000000b8b458723c */ /* 0x040fe40000001858 */
[----:B------:R1:W-:Y:S02]  /*14d70*/  LDGSTS.E.BYPASS.LTC128B.128 [R197+0x1000], [R188.64], !P4 ;  /* 0x01000000bcc57fae */ /* 0x0003e4000e101d50 */
[----:B--2---:R-:W-:Y:S04]  /*14d80*/  IADD3 R2, P0, R194, R226, RZ ;  /* 0x000000e2c2027210 */ /* 0x004fe80007f1e0ff */
[----:B------:R-:W-:Y:S01]  /*14d90*/  IADD3.X R3, R0, R225, RZ, P0, !PT ;  /* 0x000000e100037210 */ /* 0x000fe200007fe4ff */
[-C--:B------:R-:W-:Y:S01]  /*14da0*/  HMMA.16816.F32 R92, R180, R186.reuse, R92 ;  /* 0x000000bab45c723c */ /* 0x080fe2000000185c */
[----:B------:R1:W-:Y:S07]  /*14db0*/  LDGSTS.E.BYPASS.LTC128B.128 [R197+0x1800], [R190.64], !P4 ;  /* 0x01800000bec57fae */ /* 0x0003ee000e101d50 */
[----:B------:R-:W-:Y:S01]  /*14dc0*/  HMMA.16816.F32 R96, R172, R186, R96 ;  /* 0x000000baac60723c */ /* 0x000fe20000001860 */
[----:B------:R2:W-:Y:S08]  /*14dd0*/  LDGSTS.E.BYPASS.LTC128B.128 [R197+0x2000], [R176.64], !P4 ;  /* 0x02000000b0c57fae */ /* 0x0005f0000e101d50 */
[----:B------:R3:W-:Y:S08]  /*14de0*/  LDGSTS.E.BYPASS.LTC128B.128 [R197+0x2800], [R2.64], !P4 ;  /* 0x0280000002c57fae */ /* 0x0007f0000e101d50 */
[----:B------:R-:W-:Y:S08]  /*14df0*/  LDSM.16.M88.4 R192, [R216+0x8100] ;  /* 0x00810000d8c0783b */ /* 0x000ff00000000200 */
[----:B------:R-:W0:Y:S08]  /*14e00*/  LDGDEPBAR ;  /* 0x00000000000079af */ /* 0x000e300000000000 */
[----:B--2---:R-:W-:Y:S08]  /*14e10*/  LDSM.16.M88.4 R176, [R216+0x6100] ;  /* 0x00610000d8b0783b */ /* 0x004ff00000000200 */
[----:B-1----:R-:W1:Y:S08]  /*14e20*/  LDSM.16.M88.4 R188, [R214+0x3100] ;  /* 0x00310000d6bc783b */ /* 0x002e700000000200 */
[----:B---3--:R-:W2:Y:S08]  /*14e30*/  LDSM.16.M88.4 R196, [R214+0x3900] ;  /* 0x00390000d6c4783b */ /* 0x008eb00000000200 */
[----:B------:R-:W3:Y:S08]  /*14e40*/  LDSM.16.M88.4 R200, [R214+0x4100] ;  /* 0x00410000d6c8783b */ /* 0x000ef00000000200 */
[----:B------:R-:W4:Y:S08]  /*14e50*/  LDSM.16.M88.4 R168, [R214+0x4900] ;  /* 0x00490000d6a8783b */ /* 0x000f300000000200 */
[----:B------:R-:W2:Y:S08]  /*14e60*/  LDSM.16.M88.4 R180, [R214+0x5100] ;  /* 0x00510000d6b4783b */ /* 0x000eb00000000200 */
[----:B------:R-:W3:Y:S01]  /*14e70*/  LDSM.16.M88.4 R204, [R214+0x5900] ;  /* 0x00590000d6cc783b */ /* 0x000ee20000000200 */
[-C--:B-1----:R-:W-:Y:S07]  /*14e80*/  HMMA.16816.F32 R4, R176, R188.reuse, R4 ;  /* 0x000000bcb004723c */ /* 0x082fee0000001804 */
[----:B------:R-:W-:Y:S01]  /*14e90*/  LDSM.16.M88.4 R172, [R217+0x6100] ;  /* 0x00610000d9ac783b */ /* 0x000fe20000000200 */
[C---:B------:R-:W-:Y:S07]  /*14ea0*/  HMMA.16816.F32 R8, R192.reuse, R188, R8 ;  /* 0x000000bcc008723c */ /* 0x040fee0000001808 */
[----:B------:R-:W1:Y:S01]  /*14eb0*/  LDSM.16.M88.4 R184, [R213] ;  /* 0x00000000d5b8783b */ /* 0x000e620000000200 */
[-C--:B------:R-:W-:Y:S08]  /*14ec0*/  HMMA.16816.F32 R12, R192, R190.reuse, R12 ;  /* 0x000000bec00c723c */ /* 0x080ff0000000180c */
[C---:B------:R-:W-:Y:S01]  /*14ed0*/  HMMA.16816.F32 R16, R176.reuse, R190, R16 ;  /* 0x000000beb010723c */ /* 0x040fe20000001810 */
[----:B------:R-:W1:Y:S07]  /*14ee0*/  LDSM.16.M88.4 R188, [R217+0x8100] ;  /* 0x00810000d9bc783b */ /* 0x000e6e0000000200 */
[-C--:B--2---:R-:W-:Y:S08]  /*14ef0*/  HMMA.16816.F32 R20, R176, R196.reuse, R20 ;  /* 0x000000c4b014723c */ /* 0x084ff00000001814 */
[C---:B------:R-:W-:Y:S08]  /*14f00*/  HMMA.16816.F32 R24, R192.reuse, R196, R24 ;  /* 0x000000c4c018723c */ /* 0x040ff00000001818 */
[-C--:B------:R-:W-:Y:S08]  /*14f10*/  HMMA.16816.F32 R28, R192, R198.reuse, R28 ;  /* 0x000000c6c01c723c */ /* 0x080ff0000000181c */
[C---:B------:R-:W-:Y:S08]  /*14f20*/  HMMA.16816.F32 R32, R176.reuse, R198, R32 ;  /* 0x000000c6b020723c */ /* 0x040ff00000001820 */
        /* <DEDUP_REMOVED lines=17> */
[C---:B------:R-:W-:Y:S08]  /*15040*/  HMMA.16816.F32 R8, R188.reuse, R184, R8 ;  /* 0x000000b8bc08723c */ /* 0x040ff00000001808 */
        /* <DEDUP_REMOVED lines=27> */
[----:B------:R-:W4:Y:S01]  /*15200*/  MUFU.TANH R241, R12 ;  /* 0x0000000c00f17308 */ /* 0x000f220000002400 */
[----:B--2---:R-:W-:Y:S09]  /*15210*/  STL [R1+0x4], R2 ;  /* 0x0000040201007387 */ /* 0x004ff20000100800 */
[----:B------:R-:W2:Y:S01]  /*15220*/  MUFU.TANH R229, R13 ;  /* 0x0000000d00e57308 */ /* 0x000ea20000002400 */
[----:B---3--:R-:W3:Y:S01]  /*15230*/  LDSM.16.M88.4 R8, [R213+0x1000] ;  /* 0x00100000d508783b */ /* 0x008ee20000000200 */
[-C--:B-1----:R-:W-:Y:S08]  /*15240*/  HMMA.16816.F32 R20, R172, R4.reuse, R20 ;  /* 0x00000004ac14723c */ /* 0x082ff00000001814 */
[----:B------:R-:W1:Y:S01]  /*15250*/  MUFU.TANH R250, R14 ;  /* 0x0000000e00fa7308 */ /* 0x000e620000002400 */
[----:B----4-:R-:W-:Y:S01]  /*15260*/  STL [R1], R0 ;  /* 0x0000000001007387 */ /* 0x010fe20000100800 */
[C---:B------:R-:W-:Y:S08]  /*15270*/  HMMA.16816.F32 R24, R188.reuse, R4, R24 ;  /* 0x00000004bc18723c */ /* 0x040ff00000001818 */
[----:B------:R-:W4:Y:S01]  /*15280*/  MUFU.TANH R249, R15 ;  /* 0x0000000f00f97308 */ /* 0x000f220000002400 */
        /* <DEDUP_REMOVED lines=13> */
[----:B------:R-:W3:Y:S01]  /*15360*/  MUFU.TANH R192, R18 ;  /* 0x0000001200c07308 */ /* 0x000ee20000002400 */
        /* <DEDUP_REMOVED lines=11> */
[----:B------:R-:W2:Y:S02]  /*15420*/  LDSM.16.M88.4 R8, [R213+0x2000] ;  /* 0x00200000d508783b */ /* 0x000ea40000000200 */
        /* <DEDUP_REMOVED lines=21> */
[-C--:B--2---:R-:W-:Y:S05]  /*15580*/  HMMA.16816.F32 R68, R172, R8.reuse, R68 ;  /* 0x00000008ac44723c */ /* 0x084fea0000001844 */
[----:B------:R-:W-:Y:S02]  /*15590*/  FMUL.FTZ R51, R51, c[0x0][0x320] ;  /* 0x0000c80033337a20 */ /* 0x000fe40000410000 */
[----:B------:R-:W-:Y:S01]  /*155a0*/  FMUL.FTZ R52, R52, c[0x0][0x320] ;  /* 0x0000c80034347a20 */ /* 0x000fe20000410000 */
[----:B------:R2:W1:Y:S01]  /*155b0*/  MUFU.TANH R181, R58 ;  /* 0x0000003a00b57308 */ /* 0x0004620000002400 */
[C---:B------:R-:W-:Y:S04]  /*155c0*/  HMMA.16816.F32 R72, R188.reuse, R8, R72 ;  /* 0x00000008bc48723c */ /* 0x040fe80000001848 */
[----:B------:R-:W-:Y:S02]  /*155d0*/  FMUL.FTZ R53, R53, c[0x0][0x320] ;  /* 0x0000c80035357a20 */ /* 0x000fe40000410000 */
[----:B------:R-:W-:Y:S02]  /*155e0*/  FMUL.FTZ R54, R54, c[0x0][0x320] ;  /* 0x0000c80036367a20 */ /* 0x000fe40000410000 */
[-C--:B------:R-:W-:Y:S01]  /*155f0*/  HMMA.16816.F32 R76, R188, R10.reuse, R76 ;  /* 0x0000000abc4c723c */ /* 0x080fe2000000184c */
[----:B------:R3:W3:Y:S03]  /*15600*/  MUFU.TANH R206, R25 ;  /* 0x0000001900ce7308 */ /* 0x0006e60000002400 */
[----:B------:R-:W-:Y:S02]  /*15610*/  FMUL.FTZ R55, R55, c[0x0][0x320] ;  /* 0x0000c80037377a20 */ /* 0x000fe40000410000 */
[----:B------:R-:W-:Y:S02]  /*15620*/  FMUL.FTZ R56, R56, c[0x0][0x320] ;  /* 0x0000c80038387a20 */ /* 0x000fe40000410000 */
[C---:B------:R-:W-:Y:S03]  /*15630*/  HMMA.16816.F32 R80, R172.reuse, R10, R80 ;  /* 0x0000000aac50723c */ /* 0x040fe60000001850 */
[----:B------:R3:W3:Y:S01]  /*15640*/  MUFU.TANH R238, R26 ;  /* 0x0000001a00ee7308 */ /* 0x0006e20000002400 */
[----:B------:R-:W-:Y:S02]  /*15650*/  FMUL.FTZ R59, R59, c[0x0][0x320] ;  /* 0x0000c8003b3b7a20 */ /* 0x000fe40000410000 */
[----:B------:R-:W-:Y:S01]  /*15660*/  FMUL.FTZ R60, R60, c[0x0][0x320] ;  /* 0x0000c8003c3c7a20 */ /* 0x000fe20000410000 */
[----:B--2---:R-:W2:Y:S01]  /*15670*/  LDL R58, [R1+0x28] ;  /* 0x00002800013a7983 */ /* 0x004ea20000100800 */
[-C--:B-1----:R-:W-:Y:S04]  /*15680*/  HMMA.16816.F32 R84, R172, R4.reuse, R84 ;  /* 0x00000004ac54723c */ /* 0x082fe80000001854 */
        /* <DEDUP_REMOVED lines=81> */
[----:B------:R1:W1:Y:S01]  /*15ba0*/  MUFU.TANH R168, R56 ;  /* 0x0000003800a87308 */ /* 0x0002620000002400 */
[----:B--2---:R-:W-:Y:S09]  /*15bb0*/  ISETP.GT.AND P0, PT, R227, R58, PT ;  /* 0x0000003ae300720c */ /* 0x004ff20003f04270 */
        /* <DEDUP_REMOVED lines=104> */
.L_x_547:
        /* <DEDUP_REMOVED lines=10> */
[----:B------:R-:W-:Y:S02]  /*162e0*/  IMAD.U32 R0, RZ, RZ, UR8 ;  /* 0x00000008ff007e24 */ /* 0x000fe4000f8e00ff */
[----:B------:R-:W1:Y:S01]  /*162f0*/  SHFL.IDX PT, R4, R5, RZ, 0x1c1f ;  /* 0x001c1fff05047589 */ /* 0x000e6200000e0000 */
[----:B---3--:R-:W-:Y:S01]  /*16300*/  IADD3 R7, -R3, 0x1, R2 ;  /* 0x0000000103077810 */ /* 0x008fe20007ffe102 */
[----:B------:R-:W-:Y:S03]  /*16310*/  IMAD.IADD R8, R2, 0x1, -R3 ;  /* 0x0000000102087824 */ /* 0x000fe600078e0a03 */
[----:B------:R-:W-:Y:S04]  /*16320*/  IADD3 R7, R7, -c[0x0][0x168], R0 ;  /* 0x80005a0007077a10 */ /* 0x000fe80007ffe000 */
        /* <DEDUP_REMOVED lines=20> */
.L_x_550:
[----:B------:R-:W-:Y:S04]  /*16470*/  MOV R9, c[0x0][0x32c] ;  /* 0x0000cb0000097a02 */ /* 0x000fe80000000f00 */
[----:B------:R-:W-:Y:S11]  /*16480*/  ISETP.NE.AND P0, PT, R9, 0x1, PT ;  /* 0x000000010900780c */ /* 0x000ff60003f05270 */
[----:B------:R-:W-:Y:S02]  /*16490*/  @!UPT UIADD3 URZ, URZ, URZ, URZ ;  /* 0x0000003f3f3ff290 */ /* 0x000fe4000fffe03f */
[----:B------:R-:W-:Y:S05]  /*164a0*/  @P0 IMAD.HI.U32 R9, R4, c[0x0][0x330], RZ ;  /* 0x0000cc0004090a27 */ /* 0x000fea00078e00ff */
[----:B------:R-:W-:Y:S02]  /*164b0*/  @P0 SHF.R.U32.HI R4, RZ, c[0x0][0x334], R9 ;  /* 0x0000cd00ff040a19 */ /* 0x000fe40000011609 */
.L_x_551:
[----:B------:R-:W-:Y:S05]  /*164c0*/  BSYNC B0 ;  /* 0x0000000000007941 */ /* 0x000fea0003800000 */
.L_x_549:
[----:B------:R-:W-:Y:S05]  /*164d0*/  IMAD R4, R4, c[0x0][0x32c], R8 ;  /* 0x0000cb0004047a24 */ /* 0x000fea00078e0208 */
[----:B------:R-:W-:Y:S02]  /*164e0*/  IADD3 R9, R4, c[0x0][0x32c], RZ ;  /* 0x0000cb0004097a10 */ /* 0x000fe40007ffe0ff */
[----:B------:R-:W-:Y:S02]  /*164f0*/  IMNMX R0, R0, R4, !PT ;  /* 0x0000000400007217 */ /* 0x000fe40007800200 */
[----:B------:R-:W-:Y:S02]  /*16500*/  IMNMX R3, R3, R9, PT ;  /* 0x0000000903037217 */ /* 0x000fe40003800200 */
.L_x_548:
[C---:B------:R-:W-:Y:S02]  /*16510*/  ISETP.GE.AND P0, PT, R2.reuse, 0x2, PT ;  /* 0x000000020200780c */ /* 0x040fe40003f06270 */
[----:B------:R-:W-:Y:S02]  /*16520*/  ISETP.GE.AND P2, PT, R2, 0xa, PT ;  /* 0x0000000a0200780c */ /* 0x000fe40003f46270 */
[----:B------:R-:W-:Y:S02]  /*16530*/  P2R R26, PR, RZ, 0x1 ;  /* 0x00000001ff1a7803 */ /* 0x000fe40000000000 */
[----:B------:R-:W-:Y:S02]  /*16540*/  ISETP.GT.AND P0, PT, R0, 0x1, !P0 ;  /* 0x000000010000780c */ /* 0x000fe40004704270 */
        /* <DEDUP_REMOVED lines=103> */
[C---:B------:R-:W-:Y:S04]  /*16bc0*/  ISETP.LT.OR P0, PT, R3.reuse, 0x59, P0 ;  /* 0x000000590300780c */ /* 0x040fe80000701670 */
[----:B------:R-:W-:Y:S02]  /*16bd0*/  FSEL R251, R96, -INF , !P0 ;  /* 0xff80000060fb7808 */ /* 0x000fe40004000000 */
[----:B------:R-:W-:Y:S04]  /*16be0*/  ISETP.GT.AND P0, PT, R0, RZ, !P2 ;  /* 0x000000ff0000720c */ /* 0x000fe80005704270 */
[C---:B------:R-:W-:Y:S04]  /*16bf0*/  ISETP.LT.OR P0, PT, R3.reuse, 0x1, P0 ;  /* 0x000000010300780c */ /* 0x040fe80000701670 */
[----:B------:R-:W-:Y:S02]  /*16c00*/  FSEL R29, R200, -INF , !P0 ;  /* 0xff800000c81d7808 */ /* 0x000fe40004000000 */
[----:B------:R-:W-:Y:S04]  /*16c10*/  ISETP.GE.AND P0, PT, R2, 0x5a, PT ;  /* 0x0000005a0200780c */ /* 0x000fe80003f06270 */
[----:B------:R-:W-:Y:S04]  /*16c20*/  ISETP.GT.AND P2, PT, R0, 0x59, !P0 ;  /* 0x000000590000780c */ /* 0x000fe80004744270 */
[----:B------:R-:W-:Y:S02]  /*16c30*/  ISETP.LT.OR P2, PT, R3, 0x5a, P2 ;  /* 0x0000005a0300780c */ /* 0x000fe40001741670 */
[----:B------:R-:W1:Y:S02]  /*16c40*/  SHFL.IDX PT, R3, R5, 0x1, 0x1c1f ;  /* 0x003c1f0005037f89 */ /* 0x000e6400000e0000 */
[----:B------:R-:W-:Y:S02]  /*16c50*/  FSEL R252, R97, -INF , !P2 ;  /* 0xff80000061fc7808 */ /* 0x000fe40005000000 */
[----:B------:R-:W-:Y:S01]  /*16c60*/  PLOP3.LUT P2, PT, PT, PT, UP1, 0x40, 0x0 ;  /* 0x000000000000781c */ /* 0x000fe20003f4e818 */
[--C-:B-1----:R-:W-:Y:S02]  /*16c70*/  IMAD.IADD R2, R6, 0x1, R3.reuse ;  /* 0x0000000106027824 */ /* 0x102fe400078e0203 */
[----:B------:R-:W-:Y:S10]  /*16c80*/  IMAD.IADD R0, R7, 0x1, R3 ;  /* 0x0000000107007824 */ /* 0x000ff400078e0203 */
        /* <DEDUP_REMOVED lines=16> */
.L_x_554:
[----:B------:R-:W-:Y:S04]  /*16d90*/  MOV R28, 0x1 ;  /* 0x00000001001c7802 */ /* 0x000fe80000000f00 */
[----:B------:R-:W-:Y:S11]  /*16da0*/  ISETP.NE.AND P2, PT, R28, c[0x0][0x32c], PT ;  /* 0x0000cb001c007a0c */ /* 0x000ff60003f45270 */
[----:B------:R-:W-:Y:S02]  /*16db0*/  @!UPT UIADD3 URZ, URZ, URZ, URZ ;  /* 0x0000003f3f3ff290 */ /* 0x000fe4000fffe03f */
[----:B------:R-:W-:Y:S05]  /*16dc0*/  @P2 IMAD.HI.U32 R28, R3, c[0x0][0x330], RZ ;  /* 0x0000cc00031c2a27 */ /* 0x000fea00078e00ff */
[----:B------:R-:W-:Y:S02]  /*16dd0*/  @P2 SHF.R.U32.HI R3, RZ, c[0x0][0x334], R28 ;  /* 0x0000cd00ff032a19 */ /* 0x000fe4000001161c */
.L_x_555:
[----:B------:R-:W-:Y:S05]  /*16de0*/  BSYNC B0 ;  /* 0x0000000000007941 */ /* 0x000fea0003800000 */
.L_x_553:
[----:B------:R-:W-:Y:S05]  /*16df0*/  IMAD R3, R3, c[0x0][0x32c], R8 ;  /* 0x0000cb0003037a24 */ /* 0x000fea00078e0208 */
[----:B------:R-:W-:Y:S02]  /*16e00*/  IADD3 R28, R3, c[0x0][0x32c], RZ ;  /* 0x0000cb00031c7a10 */ /* 0x000fe40007ffe0ff */
[----:B------:R-:W-:Y:S02]  /*16e10*/  IMNMX R0, R0, R3, !PT ;  /* 0x0000000300007217 */ /* 0x000fe40007800200 */
[----:B------:R-:W-:Y:S02]  /*16e20*/  IMNMX R2, R2, R28, PT ;  /* 0x0000001c02027217 */ /* 0x000fe40003800200 */
.L_x_552:
        /* <DEDUP_REMOVED lines=113> */
.L_x_558:
[----:B------:R-:W-:Y:S04]  /*17540*/  MOV R28, c[0x0][0x32c] ;  /* 0x0000cb00001c7a02 */ /* 0x000fe80000000f00 */
[----:B------:R-:W-:Y:S11]  /*17550*/  ISETP.NE.AND P2, PT, R28, 0x1, PT ;  /* 0x000000011c00780c */ /* 0x000ff60003f45270 */
[----:B------:R-:W-:Y:S02]  /*17560*/  @!UPT UIADD3 URZ, URZ, URZ, URZ ;  /* 0x0000003f3f3ff290 */ /* 0x000fe4000fffe03f */
[----:B------:R-:W-:Y:S05]  /*17570*/  @P2 IMAD.HI.U32 R28, R3, c[0x0][0x330], RZ ;  /* 0x0000cc00031c2a27 */ /* 0x000fea00078e00ff */
[----:B------:R-:W-:Y:S02]  /*17580*/  @P2 SHF.R.U32.HI R3, RZ, c[0x0][0x334], R28 ;  /* 0x0000cd00ff032a19 */ /* 0x000fe4000001161c */
.L_x_559:
[----:B------:R-:W-:Y:S05]  /*17590*/  BSYNC B0 ;  /* 0x0000000000007941 */ /* 0x000fea0003800000 */
.L_x_557:
[----:B------:R-:W-:Y:S05]  /*175a0*/  IMAD R3, R3, c[0x0][0x32c], R8 ;  /* 0x0000cb0003037a24 */ /* 0x000fea00078e0208 */
[----:B------:R-:W-:Y:S02]  /*175b0*/  IADD3 R28, R3, c[0x0][0x32c], RZ ;  /* 0x0000cb00031c7a10 */ /* 0x000fe40007ffe0ff */
[----:B------:R-:W-:Y:S02]  /*175c0*/  IMNMX R0, R0, R3, !PT ;  /* 0x0000000300007217 */ /* 0x000fe40007800200 */
[----:B------:R-:W-:Y:S02]  /*175d0*/  IMNMX R2, R2, R28, PT ;  /* 0x0000001c02027217 */ /* 0x000fe40003800200 */
.L_x_556:
        /* <DEDUP_REMOVED lines=113> */
.L_x_562:
[----:B------:R-:W-:Y:S04]  /*17cf0*/  MOV R5, c[0x0][0x32c] ;  /* 0x0000cb0000057a02 */ /* 0x000fe80000000f00 */
[----:B------:R-:W-:Y:S11]  /*17d00*/  ISETP.NE.AND P2, PT, R5, 0x1, PT ;  /* 0x000000010500780c */ /* 0x000ff60003f45270 */
[----:B------:R-:W-:Y:S02]  /*17d10*/  @!UPT UIADD3 URZ, URZ, URZ, URZ ;  /* 0x0000003f3f3ff290 */ /* 0x000fe4000fffe03f */
[----:B------:R-:W-:Y:S05]  /*17d20*/  @P2 IMAD.HI.U32 R5, R3, c[0x0][0x330], RZ ;  /* 0x0000cc0003052a27 */ /* 0x000fea00078e00ff */
[----:B------:R-:W-:Y:S02]  /*17d30*/  @P2 SHF.R.U32.HI R3, RZ, c[0x0][0x334], R5 ;  /* 0x0000cd00ff032a19 */ /* 0x000fe40000011605 */
.L_x_563:
[----:B------:R-:W-:Y:S05]  /*17d40*/  BSYNC B0 ;  /* 0x0000000000007941 */ /* 0x000fea0003800000 */
.L_x_561:
[----:B------:R-:W-:Y:S05]  /*17d50*/  IMAD R8, R3, c[0x0][0x32c], R8 ;  /* 0x0000cb0003087a24 */ /* 0x000fea00078e0208 */
[----:B------:R-:W-:Y:S02]  /*17d60*/  IADD3 R3, R8, c[0x0][0x32c], RZ ;  /* 0x0000cb0008037a10 */ /* 0x000fe40007ffe0ff */
[----:B------:R-:W-:Y:S02]  /*17d70*/  IMNMX R0, R0, R8, !PT ;  /* 0x0000000800007217 */ /* 0x000fe40007800200 */
[----:B------:R-:W-:Y:S02]  /*17d80*/  IMNMX R2, R2, R3, PT ;  /* 0x0000000302027217 */ /* 0x000fe40003800200 */
.L_x_560:
[----:B------:R-:W2:Y:S01]  /*17d90*/  LDL.LU R5, [R1+0x4] ;  /* 0x0000040001057983 */ /* 0x000ea20000300800 */
[----:B------:R-:W-:Y:S02]  /*17da0*/  ISETP.NE.AND P2, PT, R27, RZ, PT ;  /* 0x000000ff1b00720c */ /* 0x000fe40003f45270 */
[----:B------:R-:W-:Y:S01]  /*17db0*/  MOV R52, R58 ;  /* 0x0000003a00347202 */ /* 0x000fe20000000f00 */
[----:B------:R-:W3:Y:S01]  /*17dc0*/  LDL.LU R3, [R1] ;  /* 0x0000000001037983 */ /* 0x000ee20000300800 */
[----:B------:R-:W-:Y:S02]  /*17dd0*/  ISETP.GT.AND P2, PT, R0, RZ, !P2 ;  /* 0x000000ff0000720c */ /* 0x000fe40005744270 */
[----:B------:R-:W-:Y:S01]  /*17de0*/  FMNMX.FTZ R72, R29, R100, !PT ;  /* 0x000000641d487209 */ /* 0x000fe20007810000 */
[----:B------:R-:W-:Y:S01]  /*17df0*/  IMAD.MOV.U32 R80, RZ, RZ, R52 ;  /* 0x000000ffff507224 */ /* 0x000fe200078e0034 */
[----:B------:R-:W-:Y:S02]  /*17e00*/  ISETP.LT.OR P2, PT, R2, 0x1, P2 ;  /* 0x000000010200780c */ /* 0x000fe40001741670 */
[----:B------:R-:W-:Y:S01]  /*17e10*/  FMNMX.FTZ R72, R31, R72, !PT ;  /* 0x000000481f487209 */ /* 0x000fe20007810000 */
[----:B------:R-:W-:Y:S01]  /*17e20*/  IMAD.MOV.U32 R85, RZ, RZ, R80 ;  /* 0x000000ffff557224 */ /* 0x000fe200078e0050 */
[----:B------:R-:W-:Y:S01]  /*17e30*/  ISETP.GT.AND P1, PT, R0, 0x50, !P1 ;  /* 0x000000500000780c */ /* 0x000fe20004f24270 */
[----:B------:R-:W-:Y:S01]  /*17e40*/  LDSM.16.MT88.4 R80, [R211+0x100] ;  /* 0x00010000d350783b */ /* 0x000fe20000004200 */
[----:B------:R-:W-:Y:S02]  /*17e50*/  FMNMX.FTZ R72, R32, R72, !PT ;  /* 0x0000004820487209 */ /* 0x000fe40007810000 */
[----:B------:R-:W-:Y:S02]  /*17e60*/  ISETP.LT.OR P1, PT, R2, 0x51, P1 ;  /* 0x000000510200780c */ /* 0x000fe40000f21670 */
[----:B------:R-:W-:Y:S02]  /*17e70*/  FMNMX.FTZ R72, R34, R72, !PT ;  /* 0x0000004822487209 */ /* 0x000fe40007810000 */
[----:B------:R-:W-:Y:S02]  /*17e80*/  ISETP.GT.AND P0, PT, R0, 0x59, !P0 ;  /* 0x000000590000780c */ /* 0x000fe40004704270 */
[----:B------:R-:W-:Y:S02]  /*17e90*/  FMNMX.FTZ R72, R40, R72, !PT ;  /* 0x0000004828487209 */ /* 0x000fe40007810000 */
[----:B------:R-:W-:Y:S02]  /*17ea0*/  ISETP.LT.OR P0, PT, R2, 0x5a, P0 ;  /* 0x0000005a0200780c */ /* 0x000fe40000701670 */
[----:B------:R-:W-:Y:S02]  /*17eb0*/  FMNMX.FTZ R72, R42, R72, !PT ;  /* 0x000000482a487209 */ /* 0x000fe40007810000 */
[----:B------:R-:W-:Y:S02]  /*17ec0*/  FSEL R73, R79, -INF , !P0 ;  /* 0xff8000004f497808 */ /* 0x000fe40004000000 */
[----:B------:R-:W-:Y:S02]  /*17ed0*/  FMNMX.FTZ R72, R44, R72, !PT ;  /* 0x000000482c487209 */ /* 0x000fe40007810000 */
[C---:B------:R-:W-:Y:S02]  /*17ee0*/  ISETP.GT.AND P6, PT, R0.reuse, 0x51, !P6 ;  /* 0x000000510000780c */ /* 0x040fe400077c4270 */
[----:B------:R-:W-:Y:S02]  /*17ef0*/  FMNMX.FTZ R72, R47, R72, !PT ;  /* 0x000000482f487209 */ /* 0x000fe40007810000 */
[----:B------:R-:W-:Y:S02]  /*17f00*/  ISETP.GT.AND P5, PT, R0, 0x58, !P5 ;  /* 0x000000580000780c */ /* 0x000fe40006fa4270 */
[----:B------:R-:W-:Y:S02]  /*17f10*/  FMNMX.FTZ R72, R57, R72, !PT ;  /* 0x0000004839487209 */ /* 0x000fe40007810000 */
[----:B------:R-:W-:Y:S02]  /*17f20*/  ISETP.LT.OR P6, PT, R2, 0x52, P6 ;  /* 0x000000520200780c */ /* 0x000fe400037c1670 */
[----:B------:R-:W-:Y:S02]  /*17f30*/  FMNMX.FTZ R72, R90, R72, !PT ;  /* 0x000000485a487209 */ /* 0x000fe40007810000 */
[----:B------:R-:W-:Y:S02]  /*17f40*/  ISETP.LT.OR P5, PT, R2, 0x59, P5 ;  /* 0x000000590200780c */ /* 0x000fe40002fa1670 */
        /* <DEDUP_REMOVED lines=14> */
[----:B------:R-:W-:Y:S02]  /*18030*/  FMNMX.FTZ R72, R252, R72, !PT ;  /* 0x00000048fc487209 */ /* 0x000fe40007810000 */
[----:B--2---:R-:W-:Y:S02]  /*18040*/  FSEL R8, R5, -INF , !P2 ;  /* 0xff80000005087808 */ /* 0x004fe40005000000 */
[----:B------:R-:W-:Y:S01]  /*18050*/  ISETP.NE.AND P2, PT, R26, RZ, PT ;  /* 0x000000ff1a00720c */ /* 0x000fe20003f45270 */
[----:B------:R-:W1:Y:S03]  /*18060*/  SHFL.BFLY PT, R5, R72, 0x2, 0x1f ;  /* 0x0c401f0048057f89 */ /* 0x000e6600000e0000 */
[----:B------:R-:W-:Y:S04]  /*18070*/  ISETP.GT.AND P2, PT, R0, 0x1, !P2 ;  /* 0x000000010000780c */ /* 0x000fe80005744270 */
[----:B------:R-:W-:Y:S04]  /*18080*/  ISETP.LT.OR P2, PT, R2, 0x2, P2 ;  /* 0x000000020200780c */ /* 0x000fe80001741670 */
        /* <DEDUP_REMOVED lines=58> */
[----:B------:R-:W-:Y:S01]  /*18430*/  ISETP.NE.AND P2, PT, R17, RZ, PT ;  /* 0x000000ff1100720c */ /* 0x000fe20003f45270 */
[----:B------:R-:W2:Y:S01]  /*18440*/  SHFL.BFLY PT, R71, R3, 0x2, 0x1f ;  /* 0x0c401f0003477f89 */ /* 0x000ea200000e0000 */
[----:B-1----:R-:W-:Y:S02]  /*18450*/  FMNMX.FTZ R72, R72, R5, !PT ;  /* 0x0000000548487209 */ /* 0x002fe40007810000 */
[----:B------:R-:W-:Y:S02]  /*18460*/  ISETP.GT.AND P2, PT, R0, 0x28, !P2 ;  /* 0x000000280000780c */ /* 0x000fe40005744270 */
[----:B------:R-:W-:Y:S02]  /*18470*/  FMNMX.FTZ R5, R8, R103, !PT ;  /* 0x0000006708057209 */ /* 0x000fe40007810000 */
[----:B------:R-:W-:Y:S01]  /*18480*/  ISETP.LT.OR P2, PT, R2, 0x29, P2 ;  /* 0x000000290200780c */ /* 0x000fe20001741670 */
[----:B------:R-:W1:Y:S01]  /*18490*/  SHFL.BFLY PT, R6, R72, 0x1, 0x1f ;  /* 0x0c201f0048067f89 */ /* 0x000e6200000e0000 */
        /* <DEDUP_REMOVED lines=10> */
[----:B--2---:R-:W-:Y:S02]  /*18540*/  FMNMX.FTZ R71, R3, R71, !PT ;  /* 0x0000004703477209 */ /* 0x004fe40007810000 */
[----:B------:R-:W-:Y:S02]  /*18550*/  ISETP.GT.AND P2, PT, R0, 0x30, !P2 ;  /* 0x000000300000780c */ /* 0x000fe40005744270 */
[----:B-1----:R-:W-:Y:S02]  /*18560*/  FMNMX.FTZ R72, R72, R6, !PT ;  /* 0x0000000648487209 */ /* 0x002fe40007810000 */
        /* <DEDUP_REMOVED lines=14> */
[----:B-1----:R-:W-:Y:S02]  /*18650*/  FMNMX.FTZ R71, R71, R6, !PT ;  /* 0x0000000647477209 */ /* 0x002fe40007810000 */
[----:B------:R-:W-:Y:S02]  /*18660*/  ISETP.LT.OR P2, PT, R2, 0x39, P2 ;  /* 0x000000390200780c */ /* 0x000fe40001741670 */
[----:B------:R-:W-:Y:S02]  /*18670*/  FSEL R198, R180, -INF , !P1 ;  /* 0xff800000b4c67808 */ /* 0x000fe40004800000 */
[----:B------:R-:W-:Y:S02]  /*18680*/  FSEL R185, R59, -INF , !P2 ;  /* 0xff8000003bb97808 */ /* 0x000fe40005000000 */
[----:B------:R-:W-:Y:S02]  /*18690*/  ISETP.NE.AND P2, PT, R12, RZ, PT ;  /* 0x000000ff0c00720c */ /* 0x000fe40003f45270 */
[----:B------:R-:W-:Y:S02]  /*186a0*/  FSETP.NEU.FTZ.AND P1, PT, R71, -INF , PT ;  /* 0xff8000004700780b */ /* 0x000fe40003f3d000 */
[----:B------:R-:W-:Y:S02]  /*186b0*/  ISETP.GT.AND P2, PT, R0, 0x39, !P2 ;  /* 0x000000390000780c */ /* 0x000fe40005744270 */
[----:B------:R-:W-:Y:S02]  /*186c0*/  FSEL R180, R91, -INF , !P5 ;  /* 0xff8000005bb47808 */ /* 0x000fe40006800000 */
[----:B------:R-:W-:Y:S04]  /*186d0*/  ISETP.LT.OR P2, PT, R2, 0x3a, P2 ;  /* 0x0000003a0200780c */ /* 0x000fe80001741670 */
[----:B------:R-:W-:Y:S02]  /*186e0*/  FSEL R187, R63, -INF , !P2 ;  /* 0xff8000003fbb7808 */ /* 0x000fe40005000000 */
[----:B------:R-:W-:Y:S04]  /*186f0*/  ISETP.NE.AND P2, PT, R11, RZ, PT ;  /* 0x000000ff0b00720c */ /* 0x000fe80003f45270 */
[----:B------:R-:W-:Y:S04]  /*18700*/  ISETP.GT.AND P2, PT, R0, 0x40, !P2 ;  /* 0x000000400000780c */ /* 0x000fe80005744270 */
[----:B------:R-:W-:Y:S04]  /*18710*/  ISETP.LT.OR P2, PT, R2, 0x41, P2 ;  /* 0x000000410200780c */ /* 0x000fe80001741670 */
[----:B------:R-:W-:Y:S01]  /*18720*/  FSEL R197, R74, -INF , !P2 ;  /* 0xff8000004ac57808 */ /* 0x000fe20005000000 */
[----:B------:R-:W-:Y:S01]  /*18730*/  FMUL.FTZ R74, R72, c[0x0][0x2d0] ;  /* 0x0000b400484a7a20 */ /* 0x000fe20000410000 */
[----:B------:R-:W-:Y:S04]  /*18740*/  ISETP.NE.AND P2, PT, R10, RZ, PT ;  /* 0x000000ff0a00720c */ /* 0x000fe80003f45270 */
[----:B------:R-:W-:Y:S04]  /*18750*/  ISETP.GT.AND P2, PT, R0, 0x41, !P2 ;  /* 0x000000410000780c */ /* 0x000fe80005744270 */
[----:B------:R-:W-:Y:S04]  /*18760*/  ISETP.LT.OR P2, PT, R2, 0x42, P2 ;  /* 0x000000420200780c */ /* 0x000fe80001741670 */
[----:B------:R-:W-:Y:S01]  /*18770*/  FSEL R201, R75, -INF , !P2 ;  /* 0xff8000004bc97808 */ /* 0x000fe20005000000 */
[----:B------:R-:W-:Y:S01]  /*18780*/  FMUL.FTZ R75, R71, c[0x0][0x2d0] ;  /* 0x0000b400474b7a20 */ /* 0x000fe20000410000 */
[----:B------:R-:W-:Y:S04]  /*18790*/  ISETP.NE.AND P2, PT, R9, RZ, PT ;  /* 0x000000ff0900720c */ /* 0x000fe80003f45270 */
[----:B------:R-:W-:Y:S02]  /*187a0*/  ISETP.GT.AND P2, PT, R0, 0x48, !P2 ;  /* 0x000000480000780c */ /* 0x000fe40005744270 */
[----:B------:R-:W-:Y:S02]  /*187b0*/  FSEL R75, R75, RZ, P1 ;  /* 0x000000ff4b4b7208 */ /* 0x000fe40000800000 */
[----:B------:R-:W-:Y:S03]  /*187c0*/  ISETP.LT.OR P2, PT, R2, 0x49, P2 ;  /* 0x000000490200780c */ /* 0x000fe60001741670 */
[--C-:B------:R-:W-:Y:S01]  /*187d0*/  FFMA.FTZ R12, R43, c[0x0][0x2d0], -R75.reuse ;  /* 0x0000b4002b0c7a23 */ /* 0x100fe2000001084b */
[----:B------:R-:W-:Y:S02]  /*187e0*/  FSEL R202, R78, -INF , !P2 ;  /* 0xff8000004eca7808 */ /* 0x000fe40005000000 */
[----:B------:R-:W-:Y:S01]  /*187f0*/  ISETP.NE.AND P2, PT, R4, RZ, PT ;  /* 0x000000ff0400720c */ /* 0x000fe20003f45270 */
[----:B------:R-:W-:Y:S01]  /*18800*/  MUFU.EX2 R91, R12 ;  /* 0x0000000c005b7308 */ /* 0x000fe20000000800 */
[----:B------:R-:W-:Y:S02]  /*18810*/  FMNMX.FTZ R4, R28, R102, !PT ;  /* 0x000000661c047209 */ /* 0x000fe40007810000 */
[----:B------:R-:W-:Y:S01]  /*18820*/  ISETP.GT.AND P2, PT, R0, 0x49, !P2 ;  /* 0x000000490000780c */ /* 0x000fe20005744270 */
[--C-:B------:R-:W-:Y:S01]  /*18830*/  FFMA.FTZ R0, R33, c[0x0][0x2d0], -R75.reuse ;  /* 0x0000b40021007a23 */ /* 0x100fe2000001084b */
[----:B------:R-:W-:Y:S02]  /*18840*/  FMNMX.FTZ R4, R35, R4, !PT ;  /* 0x0000000423047209 */ /* 0x000fe40007810000 */
[----:B------:R-:W-:Y:S01]  /*18850*/  ISETP.LT.OR P2, PT, R2, 0x4a, P2 ;  /* 0x0000004a0200780c */ /* 0x000fe20001741670 */
[--C-:B------:R-:W-:Y:S01]  /*18860*/  FFMA.FTZ R2, R36, c[0x0][0x2d0], -R75.reuse ;  /* 0x0000b40024027a23 */ /* 0x100fe2000001084b */
[----:B------:R-:W-:Y:S01]  /*18870*/  FMNMX.FTZ R4, R37, R4, !PT ;  /* 0x0000000425047209 */ /* 0x000fe20007810000 */
[----:B------:R-:W-:Y:S01]  /*18880*/  MUFU.EX2 R86, R0 ;  /* 0x0000000000567308 */ /* 0x000fe20000000800 */
[----:B------:R-:W-:Y:S02]  /*18890*/  FSEL R194, R194, -INF , !P2 ;  /* 0xff800000c2c27808 */ /* 0x000fe40005000000 */
[----:B------:R-:W-:Y:S02]  /*188a0*/  FMNMX.FTZ R4, R38, R4, !PT ;  /* 0x0000000426047209 */ /* 0x000fe40007810000 */
[----:B------:R-:W-:Y:S02]  /*188b0*/  FSETP.NEU.FTZ.AND P2, PT, R72, -INF , PT ;  /* 0xff8000004800780b */ /* 0x000fe40003f5d000 */
[----:B------:R-:W-:Y:S02]  /*188c0*/  FMNMX.FTZ R4, R46, R4, !PT ;  /* 0x000000042e047209 */ /* 0x000fe40007810000 */
[----:B------:R-:W-:Y:S01]  /*188d0*/  FSEL R74, R74, RZ, P2 ;  /* 0x000000ff4a4a7208 */ /* 0x000fe20001000000 */
[----:B------:R-:W-:Y:S01]  /*188e0*/  MUFU.EX2 R250, R2 ;  /* 0x0000000200fa7308 */ /* 0x000fe20000000800 */
[----:B------:R-:W-:Y:S03]  /*188f0*/  FMNMX.FTZ R4, R49, R4, !PT ;  /* 0x0000000431047209 */ /* 0x000fe60007810000 */
[--C-:B------:R-:W-:Y:S01]  /*18900*/  FFMA.FTZ R16, R44, c[0x0][0x2d0], -R74.reuse ;  /* 0x0000b4002c107a23 */ /* 0x100fe2000001084a */
[----:B------:R-:W-:Y:S04]  /*18910*/  FMNMX.FTZ R4, R50, R4, !PT ;  /* 0x0000000432047209 */ /* 0x000fe80007810000 */
[----:B------:R-:W-:Y:S01]  /*18920*/  FMNMX.FTZ R4, R51, R4, !PT ;  /* 0x0000000433047209 */ /* 0x000fe20007810000 */
[----:B------:R-:W-:Y:S03]  /*18930*/  MUFU.EX2 R33, R16 ;  /* 0x0000001000217308 */ /* 0x000fe60000000800 */
        /* <DEDUP_REMOVED lines=12> */
[----:B------:R-:W-:Y:S01]  /*18a00*/  FMNMX.FTZ R3, R241, R4, !PT ;  /* 0x00000004f1037209 */ /* 0x000fe20007810000 */
[--C-:B------:R-:W-:Y:S03]  /*18a10*/  FFMA.FTZ R4, R29, c[0x0][0x2d0], -R74.reuse ;  /* 0x0000b4001d047a23 */ /* 0x100fe6000001084a */
[----:B------:R-:W-:Y:S01]  /*18a20*/  FMNMX.FTZ R3, R243, R3, !PT ;  /* 0x00000003f3037209 */ /* 0x000fe20007810000 */
[----:B------:R1:W-:Y:S03]  /*18a30*/  MUFU.EX2 R55, R4 ;  /* 0x0000000400377308 */ /* 0x0003e60000000800 */
[----:B------:R-:W-:Y:S04]  /*18a40*/  FMNMX.FTZ R3, R245, R3, !PT ;  /* 0x00000003f5037209 */ /* 0x000fe80007810000 */
[----:B------:R-:W-:Y:S05]  /*18a50*/  FMNMX.FTZ R3, R247, R3, !PT ;  /* 0x00000003f7037209 */ /* 0x000fea0007810000 */
[----:B------:R-:W2:Y:S01]  /*18a60*/  SHFL.BFLY PT, R7, R3, 0x2, 0x1f ;  /* 0x0c401f0003077f89 */ /* 0x000ea200000e0000 */
[----:B-1----:R-:W-:Y:S01]  /*18a70*/  FMNMX.FTZ R4, R170, R5, !PT ;  /* 0x00000005aa047209 */ /* 0x002fe20007810000 */
[--C-:B------:R-:W-:Y:S03]  /*18a80*/  FFMA.FTZ R5, R31, c[0x0][0x2d0], -R74.reuse ;  /* 0x0000b4001f057a23 */ /* 0x100fe6000001084a */
[----:B------:R-:W-:Y:S01]  /*18a90*/  FMNMX.FTZ R4, R172, R4, !PT ;  /* 0x00000004ac047209 */ /* 0x000fe20007810000 */
[----:B------:R1:W-:Y:S01]  /*18aa0*/  MUFU.EX2 R84, R5 ;  /* 0x0000000500547308 */ /* 0x0003e20000000800 */
[----:B--2---:R-:W-:Y:S05]  /*18ab0*/  FMNMX.FTZ R3, R3, R7, !PT ;  /* 0x0000000703037209 */ /* 0x004fea0007810000 */
[----:B------:R-:W2:Y:S01]  /*18ac0*/  SHFL.BFLY PT, R70, R3, 0x1, 0x1f ;  /* 0x0c201f0003467f89 */ /* 0x000ea200000e0000 */
[----:B-1----:R-:W-:Y:S01]  /*18ad0*/  FMNMX.FTZ R5, R181, R4, !PT ;  /* 0x00000004b5057209 */ /* 0x002fe20007810000 */
[----:B------:R-:W-:Y:S03]  /*18ae0*/  FFMA.FTZ R4, R32, c[0x0][0x2d0], -R74 ;  /* 0x0000b40020047a23 */ /* 0x000fe6000001084a */
[----:B------:R-:W-:Y:S01]  /*18af0*/  FMNMX.FTZ R5, R184, R5, !PT ;  /* 0x00000005b8057209 */ /* 0x000fe20007810000 */
[----:B------:R1:W-:Y:S01]  /*18b00*/  MUFU.EX2 R93, R4 ;  /* 0x00000004005d7308 */ /* 0x0003e20000000800 */
[----:B--2---:R-:W-:Y:S01]  /*18b10*/  FMNMX.FTZ R70, R3, R70, !PT ;  /* 0x0000004603467209 */ /* 0x004fe20007810000 */
[--C-:B------:R-:W-:Y:S03]  /*18b20*/  FFMA.FTZ R3, R39, c[0x0][0x2d0], -R75.reuse ;  /* 0x0000b40027037a23 */ /* 0x100fe6000001084b */
[C---:B------:R-:W-:Y:S05]  /*18b30*/  FSETP.NEU.FTZ.AND P0, PT, R70.reuse, -INF , PT ;  /* 0xff8000004600780b */ /* 0x040fea0003f1d000 */
[----:B------:R2:W3:Y:S01]  /*18b40*/  MUFU.EX2 R92, R3 ;  /* 0x00000003005c7308 */ /* 0x0004e20000000800 */
[----:B------:R-:W-:Y:S05]  /*18b50*/  FMUL.FTZ R96, R70, c[0x0][0x2d0] ;  /* 0x0000b40046607a20 */ /* 0x000fea0000410000 */
[----:B------:R-:W-:Y:S05]  /*18b60*/  FSEL R96, R96, RZ, P0 ;  /* 0x000000ff60607208 */ /* 0x000fea0000000000 */
[----:B------:R-:W-:Y:S01]  /*18b70*/  FFMA.FTZ R32, R46, c[0x0][0x2d0], -R96 ;  /* 0x0000b4002e207a23 */ /* 0x000fe20000010860 */
[----:B-1----:R-:W-:Y:S01]  /*18b80*/  FMNMX.FTZ R4, R185, R5, !PT ;  /* 0x00000005b9047209 */ /* 0x002fe20007810000 */
[----:B------:R-:W-:Y:S02]  /*18b90*/  FFMA.FTZ R5, R34, c[0x0][0x2d0], -R74 ;  /* 0x0000b40022057a23 */ /* 0x000fe4000001084a */
[--C-:B------:R-:W-:Y:S01]  /*18ba0*/  FFMA.FTZ R44, R51, c[0x0][0x2d0], -R96.reuse ;  /* 0x0000b400332c7a23 */ /* 0x100fe20000010860 */
[----:B------:R-:W-:Y:S01]  /*18bb0*/  FMNMX.FTZ R4, R187, R4, !PT ;  /* 0x00000004bb047209 */ /* 0x000fe20007810000 */
[----:B------:R1:W4:Y:S03]  /*18bc0*/  MUFU.EX2 R89, R5 ;  /* 0x0000000500597308 */ /* 0x0003260000000800 */
[----:B------:R-:W-:Y:S01]  /*18bd0*/  FMNMX.FTZ R4, R197, R4, !PT ;  /* 0x00000004c5047209 */ /* 0x000fe20007810000 */
[----:B--2---:R-:W-:Y:S01]  /*18be0*/  FFMA.FTZ R3, R28, c[0x0][0x2d0], -R96 ;  /* 0x0000b4001c037a23 */ /* 0x004fe20000010860 */
[----:B---3--:R-:W-:Y:S01]  /*18bf0*/  F2FP.PACK_AB R79, R92, R250 ;  /* 0x000000fa5c4f723e */ /* 0x008fe200000000ff */
[--C-:B------:R-:W-:Y:S01]  /*18c00*/  FFMA.FTZ R28, R48, c[0x0][0x2d0], -R75.reuse ;  /* 0x0000b400301c7a23 */ /* 0x100fe2000001084b */
[----:B------:R-:W-:Y:S03]  /*18c10*/  FMNMX.FTZ R4, R201, R4, !PT ;  /* 0x00000004c9047209 */ /* 0x000fe60007810000 */
[----:B------:R2:W-:Y:S01]  /*18c20*/  MUFU.EX2 R53, R3 ;  /* 0x0000000300357308 */ /* 0x0005e20000000800 */
[----:B------:R-:W-:Y:S01]  /*18c30*/  FFMA.FTZ R48, R57, c[0x0][0x2d0], -R74 ;  /* 0x0000b40039307a23 */ /* 0x000fe2000001084a */
[----:B------:R-:W-:Y:S04]  /*18c40*/  FMNMX.FTZ R4, R202, R4, !PT ;  /* 0x00000004ca047209 */ /* 0x000fe80007810000 */
[----:B------:R-:W-:Y:S04]  /*18c50*/  FMNMX.FTZ R4, R194, R4, !PT ;  /* 0x00000004c2047209 */ /* 0x000fe80007810000 */
[----:B------:R-:W-:Y:S01]  /*18c60*/  FMNMX.FTZ R4, R198, R4, !PT ;  /* 0x00000004c6047209 */ /* 0x000fe20007810000 */
[----:B-1----:R-:W-:Y:S01]  /*18c70*/  FFMA.FTZ R5, R30, c[0x0][0x2d0], -R75 ;  /* 0x0000b4001e057a23 */ /* 0x002fe2000001084b */
[----:B----4-:R-:W-:Y:S02]  /*18c80*/  F2FP.PACK_AB R78, R89, R93 ;  /* 0x0000005d594e723e */ /* 0x010fe400000000ff */
[----:B------:R-:W-:Y:S01]  /*18c90*/  FMNMX.FTZ R0, R188, R4, !PT ;  /* 0x00000004bc007209 */ /* 0x000fe20007810000 */
[----:B------:R-:W-:Y:S01]  /*18ca0*/  MUFU.EX2 R54, R5 ;  /* 0x0000000500367308 */ /* 0x000fe20000000800 */
[--C-:B------:R-:W-:Y:S02]  /*18cb0*/  FFMA.FTZ R4, R38, c[0x0][0x2d0], -R96.reuse ;  /* 0x0000b40026047a23 */ /* 0x100fe40000010860 */
[----:B------:R-:W-:Y:S01]  /*18cc0*/  FMNMX.FTZ R0, R180, R0, !PT ;  /* 0x00000000b4007209 */ /* 0x000fe20007810000 */
[--C-:B--2---:R-:W-:Y:S03]  /*18cd0*/  FFMA.FTZ R3, R35, c[0x0][0x2d0], -R96.reuse ;  /* 0x0000b40023037a23 */ /* 0x104fe60000010860 */
[----:B------:R-:W-:Y:S03]  /*18ce0*/  FMNMX.FTZ R0, R73, R0, !PT ;  /* 0x0000000049007209 */ /* 0x000fe60007810000 */
[----:B------:R-:W-:Y:S02]  /*18cf0*/  MUFU.EX2 R61, R4 ;  /* 0x00000004003d7308 */ /* 0x000fe40000000800 */
[----:B------:R-:W1:Y:S08]  /*18d00*/  SHFL.BFLY PT, R2, R0, 0x2, 0x1f ;  /* 0x0c401f0000027f89 */ /* 0x000e7000000e0000 */
[----:B------:R2:W-:Y:S02]  /*18d10*/  MUFU.EX2 R27, R3 ;  /* 0x00000003001b7308 */ /* 0x0005e40000000800 */
[----:B--2---:R-:W-:Y:S02]  /*18d20*/  FFMA.FTZ R3, R37, c[0x0][0x2d0], -R96 ;  /* 0x0000b40025037a23 */ /* 0x004fe40000010860 */
[----:B------:R-:W-:Y:S06]  /*18d30*/  LDSM.16.MT88.4 R36, [R212+0x100] ;  /* 0x00010000d424783b */ /* 0x000fec0000004200 */
[----:B------:R1:W2:Y:S02]  /*18d40*/  MUFU.EX2 R87, R3 ;  /* 0x0000000300577308 */ /* 0x0002a40000000800 */
[----:B-1----:R-:W-:Y:S01]  /*18d50*/  FMNMX.FTZ R3, R0, R2, !PT ;  /* 0x0000000200037209 */ /* 0x002fe20007810000 */
[----:B------:R-:W-:Y:S01]  /*18d60*/  FFMA.FTZ R2, R40, c[0x0][0x2d0], -R74 ;  /* 0x0000b40028027a23 */ /* 0x000fe2000001084a */
[----:B------:R-:W-:Y:S01]  /*18d70*/  FSEL R0, R72, RZ, P2 ;  /* 0x000000ff48007208 */ /* 0x000fe20001000000 */
[----:B------:R-:W-:Y:S01]  /*18d80*/  FFMA.FTZ R40, R50, c[0x0][0x2d0], -R96 ;  /* 0x0000b40032287a23 */ /* 0x000fe20000010860 */
[----:B--2---:R-:W-:Y:S04]  /*18d90*/  F2FP.PACK_AB R66, R61, R87 ;  /* 0x000000573d42723e */ /* 0x004fe800000000ff */
[----:B------:R1:W-:Y:S01]  /*18da0*/  MUFU.EX2 R60, R2 ;  /* 0x00000002003c7308 */ /* 0x0003e20000000800 */
[----:B------:R-:W2:Y:S01]  /*18db0*/  SHFL.BFLY PT, R4, R3, 0x1, 0x1f ;  /* 0x0c201f0003047f89 */ /* 0x000ea200000e0000 */
[----:B------:R-:W-:Y:S02]  /*18dc0*/  FADD.FTZ R0, -R0, R100 ;  /* 0x0000006400007221 */ /* 0x000fe40000010100 */
[----:B------:R-:W-:Y:S02]  /*18dd0*/  IMAD.MOV.U32 R100, RZ, RZ, R55 ;  /* 0x000000ffff647224 */ /* 0x000fe400078e0037 */
[----:B------:R-:W-:Y:S03]  /*18de0*/  FMUL.FTZ R0, R0, c[0x0][0x2d0] ;  /* 0x0000b40000007a20 */ /* 0x000fe60000410000 */
[----:B------:R-:W-:Y:S01]  /*18df0*/  F2FP.PACK_AB R76, R84, R100 ;  /* 0x00000064544c723e */ /* 0x000fe200000000ff */
[----:B------:R3:W4:Y:S01]  /*18e00*/  MUFU.EX2 R69, R0 ;  /* 0x0000000000457308 */ /* 0x0007220000000800 */
[----:B-1----:R-:W-:Y:S02]  /*18e10*/  FSEL R2, R71, RZ, P1 ;  /* 0x000000ff47027208 */ /* 0x002fe40000800000 */
[----:B--2---:R-:W-:Y:S03]  /*18e20*/  FMNMX.FTZ R3, R4, R3, !PT ;  /* 0x0000000304037209 */ /* 0x004fe60007810000 */
[----:B------:R-:W-:Y:S01]  /*18e30*/  FADD.FTZ R2, -R2, R101 ;  /* 0x0000006502027221 */ /* 0x000fe20000010100 */
[----:B------:R-:W-:Y:S01]  /*18e40*/  MOV R101, R54 ;  /* 0x0000003600657202 */ /* 0x000fe20000000f00 */
[----:B------:R-:W-:Y:S02]  /*18e50*/  FMUL.FTZ R97, R3, c[0x0][0x2d0] ;  /* 0x0000b40003617a20 */ /* 0x000fe40000410000 */
[----:B------:R-:W-:Y:S01]  /*18e60*/  FMUL.FTZ R2, R2, c[0x0][0x2d0] ;  /* 0x0000b40002027a20 */ /* 0x000fe20000410000 */
[----:B---3--:R-:W-:Y:S01]  /*18e70*/  FSEL R0, R70, RZ, P0 ;  /* 0x000000ff46007208 */ /* 0x008fe20000000000 */
[----:B----4-:R-:W-:Y:S01]  /*18e80*/  FMUL.FTZ R16, R69, R116 ;  /* 0x0000007445107220 */ /* 0x010fe20000410000 */
[----:B------:R-:W-:Y:S01]  /*18e90*/  F2FP.PACK_AB R77, R86, R101 ;  /* 0x00000065564d723e */ /* 0x000fe200000000ff */
[----:B------:R-:W1:Y:S01]  /*18ea0*/  MUFU.EX2 R68, R2 ;  /* 0x0000000200447308 */ /* 0x000e620000000800 */
[----:B------:R-:W-:Y:S01]  /*18eb0*/  FSETP.NEU.FTZ.AND P0, PT, R3, -INF , PT ;  /* 0xff8000000300780b */ /* 0x000fe20003f1d000 */
[----:B------:R-:W-:Y:S02]  /*18ec0*/  FADD.FTZ R0, -R0, R102 ;  /* 0x0000006600007221 */ /* 0x000fe40000010100 */
[----:B------:R-:W-:Y:S01]  /*18ed0*/  IMAD.MOV.U32 R102, RZ, RZ, R53 ;  /* 0x000000ffff667224 */ /* 0x000fe200078e0035 */
[----:B------:R-:W-:Y:S01]  /*18ee0*/  FSEL R97, R97, RZ, P0 ;  /* 0x000000ff61617208 */ /* 0x000fe20000000000 */
[----:B------:R-:W-:Y:S01]  /*18ef0*/  FMUL.FTZ R0, R0, c[0x0][0x2d0] ;  /* 0x0000b40000007a20 */ /* 0x000fe20000410000 */
[----:B------:R-:W2:Y:S01]  /*18f00*/  LDSM.16.MT88.4 R52, [R210+0x100] ;  /* 0x00010000d234783b */ /* 0x000ea20000004200 */
[----:B------:R-:W-:Y:S01]  /*18f10*/  FMUL.FTZ R17, R69, R117 ;  /* 0x0000007545117220 */ /* 0x000fe20000410000 */
[----:B------:R-:W-:Y:S01]  /*18f20*/  MOV R117, R89 ;  /* 0x0000005900757202 */ /* 0x000fe20000000f00 */
[----:B------:R3:W4:Y:S01]  /*18f30*/  MUFU.EX2 R2, R0 ;  /* 0x0000000000027308 */ /* 0x0007220000000800 */
[--C-:B------:R-:W-:Y:S02]  /*18f40*/  FFMA.FTZ R4, R25, c[0x0][0x2d0], -R97.reuse ;  /* 0x0000b40019047a23 */ /* 0x100fe40000010861 */
[--C-:B------:R-:W-:Y:S02]  /*18f50*/  FFMA.FTZ R58, R58, c[0x0][0x2d0], -R97.reuse ;  /* 0x0000b4003a3a7a23 */ /* 0x100fe40000010861 */
[--C-:B------:R-:W-:Y:S05]  /*18f60*/  FFMA.FTZ R62, R62, c[0x0][0x2d0], -R97.reuse ;  /* 0x0000b4003e3e7a23 */ /* 0x100fea0000010861 */
[----:B------:R5:W-:Y:S01]  /*18f70*/  MUFU.EX2 R63, R4 ;  /* 0x00000004003f7308 */ /* 0x000be20000000800 */
[C---:B-1----:R-:W-:Y:S02]  /*18f80*/  FMUL.FTZ R6, R68.reuse, R106 ;  /* 0x0000006a44067220 */ /* 0x042fe40000410000 */
[C---:B------:R-:W-:Y:S02]  /*18f90*/  FMUL.FTZ R18, R68.reuse, R118 ;  /* 0x0000007644127220 */ /* 0x040fe40000410000 */
[C---:B------:R-:W-:Y:S05]  /*18fa0*/  FMUL.FTZ R19, R68.reuse, R119 ;  /* 0x0000007744137220 */ /* 0x040fea0000410000 */
[----:B------:R1:W-:Y:S01]  /*18fb0*/  MUFU.EX2 R116, R28 ;  /* 0x0000001c00747308 */ /* 0x0003e20000000800 */
[C---:B------:R-:W-:Y:S02]  /*18fc0*/  FMUL.FTZ R34, R68.reuse, R134 ;  /* 0x0000008644227220 */ /* 0x040fe40000410000 */
[----:B------:R-:W-:Y:S02]  /*18fd0*/  FMUL.FTZ R35, R68, R135 ;  /* 0x0000008744237220 */ /* 0x000fe40000410000 */
[----:B---3--:R-:W-:Y:S02]  /*18fe0*/  FFMA.FTZ R0, R8, c[0x0][0x2d0], -R97 ;  /* 0x0000b40008007a23 */ /* 0x008fe40000010861 */
[----:B----4-:R-:W-:Y:S01]  /*18ff0*/  FMUL.FTZ R13, R2, R113 ;  /* 0x00000071020d7220 */ /* 0x010fe20000410000 */
[----:B------:R-:W-:Y:S01]  /*19000*/  MOV R113, R86 ;  /* 0x0000005600717202 */ /* 0x000fe20000000f00 */
[----:B------:R-:W-:Y:S01]  /*19010*/  FMUL.FTZ R50, R68, R150 ;  /* 0x0000009644327220 */ /* 0x000fe20000410000 */
[----:B------:R3:W-:Y:S01]  /*19020*/  MUFU.EX2 R5, R0 ;  /* 0x0000000000057308 */ /* 0x0007e20000000800 */
[----:B------:R-:W-:Y:S02]  /*19030*/  FFMA.FTZ R8, R41, c[0x0][0x2d0], -R75 ;  /* 0x0000b40029087a23 */ /* 0x000fe4000001084b */
[----:B------:R-:W-:Y:S02]  /*19040*/  IMAD.MOV.U32 R150, RZ, RZ, R91 ;  /* 0x000000ffff967224 */ /* 0x000fe400078e005b */
[----:B-----5:R-:W-:Y:S02]  /*19050*/  FFMA.FTZ R4, R24, c[0x0][0x2d0], -R97 ;  /* 0x0000b40018047a23 */ /* 0x020fe40000010861 */
[C---:B------:R-:W-:Y:S02]  /*19060*/  FMUL.FTZ R9, R2.reuse, R109 ;  /* 0x0000006d02097220 */ /* 0x040fe40000410000 */
[C---:B------:R-:W-:Y:S01]  /*19070*/  FMUL.FTZ R12, R2.reuse, R112 ;  /* 0x00000070020c7220 */ /* 0x040fe20000410000 */
[----:B------:R4:W5:Y:S01]  /*19080*/  MUFU.EX2 R7, R4 ;  /* 0x0000000400077308 */ /* 0x0009620000000800 */
[----:B------:R-:W-:Y:S02]  /*19090*/  FFMA.FTZ R24, R45, c[0x0][0x2d0], -R75 ;  /* 0x0000b4002d187a23 */ /* 0x000fe4000001084b */
[C---:B------:R-:W-:Y:S02]  /*190a0*/  FMUL.FTZ R45, R2.reuse, R145 ;  /* 0x00000091022d7220 */ /* 0x040fe40000410000 */
[C---:B------:R-:W-:Y:S02]  /*190b0*/  FMUL.FTZ R25, R2.reuse, R125 ;  /* 0x0000007d02197220 */ /* 0x040fe40000410000 */
[C---:B-1----:R-:W-:Y:S02]  /*190c0*/  FMUL.FTZ R28, R2.reuse, R128 ;  /* 0x00000080021c7220 */ /* 0x042fe40000410000 */
[C---:B------:R-:W-:Y:S01]  /*190d0*/  FMUL.FTZ R29, R2.reuse, R129 ;  /* 0x00000081021d7220 */ /* 0x040fe20000410000 */
[----:B------:R1:W-:Y:S01]  /*190e0*/  MUFU.EX2 R31, R8 ;  /* 0x00000008001f7308 */ /* 0x0003e20000000800 */
[----:B------:R-:W-:Y:S02]  /*190f0*/  FMUL.FTZ R41, R2, R141 ;  /* 0x0000008d02297220 */ /* 0x000fe40000410000 */
[----:B------:R-:W-:Y:S02]  /*19100*/  FMUL.FTZ R51, R68, R151 ;  /* 0x0000009744337220 */ /* 0x000fe40000410000 */
[----:B---3--:R-:W-:Y:S02]  /*19110*/  FFMA.FTZ R0, R26, c[0x0][0x2d0], -R97 ;  /* 0x0000b4001a007a23 */ /* 0x008fe40000010861 */
[----:B------:R-:W-:Y:S03]  /*19120*/  FMUL.FTZ R57, R2, R157 ;  /* 0x0000009d02397220 */ /* 0x000fe60000410000 */
[----:B------:R3:W2:Y:S01]  /*19130*/  MUFU.EX2 R59, R0 ;  /* 0x00000000003b7308 */ /* 0x0006a20000000800 */
[--C-:B----4-:R-:W-:Y:S02]  /*19140*/  FFMA.FTZ R4, R42, c[0x0][0x2d0], -R74.reuse ;  /* 0x0000b4002a047a23 */ /* 0x110fe4000001084a */
[----:B-----5:R-:W-:Y:S02]  /*19150*/  IMAD.MOV.U32 R106, RZ, RZ, R7 ;  /* 0x000000ffff6a7224 */ /* 0x020fe400078e0007 */
[----:B------:R-:W-:Y:S01]  /*19160*/  FMUL.FTZ R7, R68, R107 ;  /* 0x0000006b44077220 */ /* 0x000fe20000410000 */
[----:B------:R-:W-:Y:S04]  /*19170*/  MOV R107, R27 ;  /* 0x0000001b006b7202 */ /* 0x000fe80000000f00 */
[----:B------:R4:W-:Y:S01]  /*19180*/  MUFU.EX2 R235, R4 ;  /* 0x0000000400eb7308 */ /* 0x0009e20000000800 */
[----:B------:R-:W-:Y:S02]  /*19190*/  F2FP.PACK_AB R67, R106, R63 ;  /* 0x0000003f6a43723e */ /* 0x000fe400000000ff */
[----:B------:R-:W-:Y:S01]  /*191a0*/  F2FP.PACK_AB R64, R107, R102 ;  /* 0x000000666b40723e */ /* 0x000fe200000000ff */
[----:B-1----:R-:W-:Y:S01]  /*191b0*/  FMUL.FTZ R8, R2, R108 ;  /* 0x0000006c02087220 */ /* 0x002fe20000410000 */
[----:B------:R-:W-:Y:S05]  /*191c0*/  MOV R108, R87 ;  /* 0x00000057006c7202 */ /* 0x000fea0000000f00 */
[----:B------:R1:W5:Y:S01]  /*191d0*/  MUFU.EX2 R30, R24 ;  /* 0x00000018001e7308 */ /* 0x0003620000000800 */
[----:B---3--:R-:W-:Y:S02]  /*191e0*/  FSEL R0, R3, RZ, P0 ;  /* 0x000000ff03007208 */ /* 0x008fe40000000000 */
[----:B--2---:R-:W-:Y:S03]  /*191f0*/  MOV R151, R59 ;  /* 0x0000003b00977202 */ /* 0x004fe60000000f00 */
[----:B------:R-:W-:Y:S01]  /*19200*/  FADD.FTZ R0, -R0, R103 ;  /* 0x0000006700007221 */ /* 0x000fe20000010100 */
[----:B------:R-:W-:Y:S01]  /*19210*/  MOV R103, R5 ;  /* 0x0000000500677202 */ /* 0x000fe20000000f00 */
[----:B------:R-:W-:Y:S02]  /*19220*/  FMUL.FTZ R5, R69, R105 ;  /* 0x0000006945057220 */ /* 0x000fe40000410000 */
[----:B------:R2:W-:Y:S01]  /*19230*/  MUFU.EX2 R109, R40 ;  /* 0x00000028006d7308 */ /* 0x0005e20000000800 */
[----:B------:R-:W-:Y:S01]  /*19240*/  FMUL.FTZ R0, R0, c[0x0][0x2d0] ;  /* 0x0000b40000007a20 */ /* 0x000fe20000410000 */
[----:B------:R-:W-:Y:S01]  /*19250*/  F2FP.PACK_AB R65, R59, R103 ;  /* 0x000000673b41723e */ /* 0x000fe200000000ff */
[C---:B----4-:R-:W-:Y:S01]  /*19260*/  FMUL.FTZ R4, R69.reuse, R104 ;  /* 0x0000006845047220 */ /* 0x050fe20000410000 */
[----:B------:R-:W-:Y:S01]  /*19270*/  MOV R104, R250 ;  /* 0x000000fa00687202 */ /* 0x000fe20000000f00 */
[----:B------:R-:W-:Y:S05]  /*19280*/  IMAD.MOV.U32 R105, RZ, RZ, R93 ;  /* 0x000000ffff697224 */ /* 0x000fea00078e005d */
[-C--:B------:R-:W-:Y:S01]  /*19290*/  HMMA.16816.F32 R4, R76, R20.reuse, R4 ;  /* 0x000000144c04723c */ /* 0x080fe20000001804 */
[----:B------:R-:W3:Y:S01]  /*192a0*/  MUFU.EX2 R0, R0 ;  /* 0x0000000000007308 */ /* 0x000ee20000000800 */
[C---:B-1----:R-:W-:Y:S01]  /*192b0*/  FMUL.FTZ R24, R2.reuse, R124 ;  /* 0x0000007c02187220 */ /* 0x042fe20000410000 */
[----:B-----5:R-:W-:Y:S08]  /*192c0*/  MOV R129, R30 ;  /* 0x0000001e00817202 */ /* 0x020ff00000000f00 */
[----:B------:R1:W-:Y:S01]  /*192d0*/  MUFU.EX2 R124, R32 ;  /* 0x00000020007c7308 */ /* 0x0003e20000000800 */
[----:B--2---:R-:W-:Y:S02]  /*192e0*/  FMUL.FTZ R40, R2, R140 ;  /* 0x0000008c02287220 */ /* 0x004fe40000410000 */
[C---:B---3--:R-:W-:Y:S02]  /*192f0*/  FMUL.FTZ R10, R0.reuse, R110 ;  /* 0x0000006e000a7220 */ /* 0x048fe40000410000 */
[C---:B------:R-:W-:Y:S02]  /*19300*/  FMUL.FTZ R11, R0.reuse, R111 ;  /* 0x0000006f000b7220 */ /* 0x040fe40000410000 */
[C---:B------:R-:W-:Y:S02]  /*19310*/  FMUL.FTZ R14, R0.reuse, R114 ;  /* 0x00000072000e7220 */ /* 0x040fe40000410000 */
[----:B------:R-:W-:Y:S02]  /*19320*/  IMAD.MOV.U32 R114, RZ, RZ, R85 ;  /* 0x000000ffff727224 */ /* 0x000fe400078e0055 */
[C---:B------:R-:W-:Y:S01]  /*19330*/  FMUL.FTZ R15, R0.reuse, R115 ;  /* 0x00000073000f7220 */ /* 0x040fe20000410000 */
[C---:B------:R-:W-:Y:S01]  /*19340*/  HMMA.16816.F32 R8, R64.reuse, R20, R8 ;  /* 0x000000144008723c */ /* 0x040fe20000001808 */
[----:B-1----:R-:W-:Y:S01]  /*19350*/  FMUL.FTZ R32, R69, R132 ;  /* 0x0000008445207220 */ /* 0x002fe20000410000 */
[----:B------:R-:W-:Y:S01]  /*19360*/  MOV R115, R84 ;  /* 0x0000005400737202 */ /* 0x000fe20000000f00 */
[----:B------:R-:W-:Y:S01]  /*19370*/  IMAD.MOV.U32 R110, RZ, RZ, R63 ;  /* 0x000000ffff6e7224 */ /* 0x000fe200078e003f */
[----:B------:R-:W1:Y:S01]  /*19380*/  LDSM.16.MT88.4 R84, [R209+0x900] ;  /* 0x00090000d154783b */ /* 0x000e620000004200 */
[C---:B------:R-:W-:Y:S01]  /*19390*/  FMUL.FTZ R26, R0.reuse, R126 ;  /* 0x0000007e001a7220 */ /* 0x040fe20000410000 */
[----:B------:R-:W2:Y:S01]  /*193a0*/  MUFU.EX2 R63, R62 ;  /* 0x0000003e003f7308 */ /* 0x000ea20000000800 */
[----:B------:R-:W-:Y:S01]  /*193b0*/  FFMA.FTZ R20, R47, c[0x0][0x2d0], -R74 ;  /* 0x0000b4002f147a23 */ /* 0x000fe2000001084a */
[-C--:B------:R-:W-:Y:S01]  /*193c0*/  HMMA.16816.F32 R12, R64, R22.reuse, R12 ;  /* 0x00000016400c723c */ /* 0x080fe2000000180c */
[C---:B------:R-:W-:Y:S03]  /*193d0*/  FMUL.FTZ R21, R69.reuse, R121 ;  /* 0x0000007945157220 */ /* 0x040fe60000410000 */
[C---:B------:R-:W-:Y:S01]  /*193e0*/  FMUL.FTZ R27, R0.reuse, R127 ;  /* 0x0000007f001b7220 */ /* 0x040fe20000410000 */
[----:B------:R-:W-:Y:S01]  /*193f0*/  MOV R127, R31 ;  /* 0x0000001f007f7202 */ /* 0x000fe20000000f00 */
[C---:B------:R-:W-:Y:S02]  /*19400*/  FMUL.FTZ R30, R0.reuse, R130 ;  /* 0x00000082001e7220 */ /* 0x040fe40000410000 */
[C---:B------:R-:W-:Y:S01]  /*19410*/  HMMA.16816.F32 R16, R76.reuse, R22, R16 ;  /* 0x000000164c10723c */ /* 0x040fe20000001810 */
[----:B------:R3:W-:Y:S03]  /*19420*/  MUFU.EX2 R112, R20 ;  /* 0x0000001400707308 */ /* 0x0007e60000000800 */
[----:B------:R-:W-:Y:S02]  /*19430*/  FMUL.FTZ R31, R0, R131 ;  /* 0x00000083001f7220 */ /* 0x000fe40000410000 */
[----:B------:R-:W-:Y:S02]  /*19440*/  IMAD.MOV.U32 R130, RZ, RZ, R33 ;  /* 0x000000ffff827224 */ /* 0x000fe400078e0021 */
[C---:B------:R-:W-:Y:S03]  /*19450*/  FMUL.FTZ R22, R68.reuse, R122 ;  /* 0x0000007a44167220 */ /* 0x040fe60000410000 */
[----:B------:R4:W-:Y:S01]  /*19460*/  MUFU.EX2 R121, R48 ;  /* 0x0000003000797308 */ /* 0x0009e20000000800 */
[----:B------:R-:W-:Y:S02]  /*19470*/  FMUL.FTZ R23, R68, R123 ;  /* 0x0000007b44177220 */ /* 0x000fe40000410000 */
[C---:B------:R-:W-:Y:S02]  /*19480*/  FMUL.FTZ R33, R69.reuse, R133 ;  /* 0x0000008545217220 */ /* 0x040fe40000410000 */
[C---:B------:R-:W-:Y:S01]  /*19490*/  FMUL.FTZ R42, R0.reuse, R142 ;  /* 0x0000008e002a7220 */ /* 0x040fe20000410000 */
[----:B------:R-:W-:Y:S01]  /*194a0*/  LDSM.16.MT88.4 R132, [R212+0x2900] ;  /* 0x00290000d484783b */ /* 0x000fe20000004200 */
[C---:B------:R-:W-:Y:S02]  /*194b0*/  FMUL.FTZ R43, R0.reuse, R143 ;  /* 0x0000008f002b7220 */ /* 0x040fe40000410000 */
[C---:B------:R-:W-:Y:S01]  /*194c0*/  FMUL.FTZ R46, R0.reuse, R146 ;  /* 0x00000092002e7220 */ /* 0x040fe20000410000 */
[----:B------:R5:W-:Y:S01]  /*194d0*/  MUFU.EX2 R123, R44 ;  /* 0x0000002c007b7308 */ /* 0x000be20000000800 */
[C---:B------:R-:W-:Y:S02]  /*194e0*/  FMUL.FTZ R47, R0.reuse, R147 ;  /* 0x00000093002f7220 */ /* 0x040fe40000410000 */
[----:B------:R-:W-:Y:S02]  /*194f0*/  FMUL.FTZ R59, R0, R159 ;  /* 0x0000009f003b7220 */ /* 0x000fe40000410000 */
[C---:B---3--:R-:W-:Y:S02]  /*19500*/  FMUL.FTZ R20, R69.reuse, R120 ;  /* 0x0000007845147220 */ /* 0x048fe40000410000 */
[----:B------:R-:W-:Y:S02]  /*19510*/  IMAD.MOV.U32 R131, RZ, RZ, R60 ;  /* 0x000000ffff837224 */ /* 0x000fe400078e003c */
[----:B------:R-:W-:Y:S01]  /*19520*/  IMAD.MOV.U32 R120, RZ, RZ, R103 ;  /* 0x000000ffff787224 */ /* 0x000fe200078e0067 */
[----:B------:R3:W-:Y:S01]  /*19530*/  MUFU.EX2 R122, R58 ;  /* 0x0000003a007a7308 */ /* 0x0007e20000000800 */
[C---:B------:R-:W-:Y:S01]  /*19540*/  FMUL.FTZ R60, R2.reuse, R160 ;  /* 0x000000a0023c7220 */ /* 0x040fe20000410000 */
[-C--:B------:R-:W-:Y:S01]  /*19550*/  HMMA.16816.F32 R20, R76, R36.reuse, R20 ;  /* 0x000000244c14723c */ /* 0x080fe20000001814 */
[----:B------:R-:W-:Y:S02]  /*19560*/  IMAD.MOV.U32 R160, RZ, RZ, R61 ;  /* 0x000000ffffa07224 */ /* 0x000fe400078e003d */
[----:B----4-:R-:W-:Y:S02]  /*19570*/  FMUL.FTZ R48, R69, R148 ;  /* 0x0000009445307220 */ /* 0x010fe40000410000 */
[----:B------:R-:W-:Y:S02]  /*19580*/  FMUL.FTZ R61, R2, R161 ;  /* 0x000000a1023d7220 */ /* 0x000fe40000410000 */
[----:B------:R-:W-:Y:S01]  /*19590*/  FMUL.FTZ R62, R0, R162 ;  /* 0x000000a2003e7220 */ /* 0x000fe20000410000 */
[C---:B------:R-:W-:Y:S01]  /*195a0*/  HMMA.16816.F32 R24, R64.reuse, R36, R24 ;  /* 0x000000244018723c */ /* 0x040fe20000001818 */
[----:B--2---:R-:W-:Y:S03]  /*195b0*/  MOV R162, R63 ;  /* 0x0000003f00a27202 */ /* 0x004fe60000000f00 */
[----:B-----5:R-:W-:Y:S02]  /*195c0*/  FMUL.FTZ R44, R2, R144 ;  /* 0x00000090022c7220 */ /* 0x020fe40000410000 */
[C---:B------:R-:W-:Y:S02]  /*195d0*/  FMUL.FTZ R63, R0.reuse, R163 ;  /* 0x000000a3003f7220 */ /* 0x040fe40000410000 */
[-C--:B------:R-:W-:Y:S01]  /*195e0*/  HMMA.16816.F32 R28, R64, R38.reuse, R28 ;  /* 0x00000026401c723c */ /* 0x080fe2000000181c */
[----:B------:R-:W-:Y:S03]  /*195f0*/  FFMA.FTZ R36, R49, c[0x0][0x2d0], -R96 ;  /* 0x0000b40031247a23 */ /* 0x000fe60000010860 */
[C---:B------:R-:W-:Y:S01]  /*19600*/  FMUL.FTZ R37, R69.reuse, R137 ;  /* 0x0000008945257220 */ /* 0x040fe20000410000 */
[----:B------:R2:W-:Y:S01]  /*19610*/  MUFU.EX2 R128, R36 ;  /* 0x0000002400807308 */ /* 0x0005e20000000800 */
[----:B------:R-:W-:Y:S01]  /*19620*/  FMUL.FTZ R49, R69, R149 ;  /* 0x0000009545317220 */ /* 0x000fe20000410000 */
[----:B------:R-:W-:Y:S01]  /*19630*/  MOV R149, R235 ;  /* 0x000000eb00957202 */ /* 0x000fe20000000f00 */
[C---:B------:R-:W-:Y:S01]  /*19640*/  HMMA.16816.F32 R32, R76.reuse, R38, R32 ;  /* 0x000000264c20723c */ /* 0x040fe20000001820 */
[----:B---3--:R-:W-:Y:S03]  /*19650*/  FMUL.FTZ R58, R0, R158 ;  /* 0x0000009e003a7220 */ /* 0x008fe60000410000 */
[----:B------:R-:W-:Y:S02]  /*19660*/  IMAD.MOV.U32 R163, RZ, RZ, R92 ;  /* 0x000000ffffa37224 */ /* 0x000fe400078e005c */
[----:B------:R-:W-:Y:S02]  /*19670*/  FFMA.FTZ R92, R95, c[0x0][0x2d0], -R75 ;  /* 0x0000b4005f5c7a23 */ /* 0x000fe4000001084b */
[C---:B------:R-:W-:Y:S02]  /*19680*/  FMUL.FTZ R38, R68.reuse, R138 ;  /* 0x0000008a44267220 */ /* 0x040fe40000410000 */
[----:B------:R-:W-:Y:S02]  /*19690*/  MUFU.EX2 R138, R92 ;  /* 0x0000005c008a7308 */ /* 0x000fe40000000800 */
[----:B------:R-:W-:Y:S02]  /*196a0*/  FMUL.FTZ R39, R68, R139 ;  /* 0x0000008b44277220 */ /* 0x000fe40000410000 */
[C---:B--2---:R-:W-:Y:S07]  /*196b0*/  FMUL.FTZ R36, R69.reuse, R136 ;  /* 0x0000008845247220 */ /* 0x044fee0000410000 */
        /* <DEDUP_REMOVED lines=10> */
[C---:B--2---:R-:W-:Y:S07]  /*19760*/  FMUL.FTZ R52, R69.reuse, R152 ;  /* 0x0000009845347220 */ /* 0x044fee0000410000 */
[-C--:B------:R-:W-:Y:S08]  /*19770*/  HMMA.16816.F32 R52, R76, R80.reuse, R52 ;  /* 0x000000504c34723c */ /* 0x080ff00000001834 */
[C---:B------:R-:W-:Y:S07]  /*19780*/  HMMA.16816.F32 R56, R64.reuse, R80, R56 ;  /* 0x000000504038723c */ /* 0x040fee0000001838 */
[----:B------:R-:W-:Y:S01]  /*19790*/  FFMA.FTZ R80, R88, c[0x0][0x2d0], -R97 ;  /* 0x0000b40058507a23 */ /* 0x000fe20000010861 */
[-C--:B------:R-:W-:Y:S01]  /*197a0*/  HMMA.16816.F32 R60, R64, R82.reuse, R60 ;  /* 0x00000052403c723c */ /* 0x080fe2000000183c */
[----:B---3--:R-:W-:Y:S02]  /*197b0*/  F2FP.PACK_AB R81, R122, R111 ;  /* 0x0000006f7a51723e */ /* 0x008fe400000000ff */
[----:B------:R2:W3:Y:S04]  /*197c0*/  MUFU.EX2 R148, R80 ;  /* 0x0000005000947308 */ /* 0x0004e80000000800 */
[C---:B------:R-:W-:Y:S02]  /*197d0*/  FMUL.FTZ R64, R69.reuse, R164 ;  /* 0x000000a445407220 */ /* 0x040fe40000410000 */
[----:B------:R-:W-:Y:S03]  /*197e0*/  FMUL.FTZ R65, R69, R165 ;  /* 0x000000a545417220 */ /* 0x000fe60000410000 */
[C---:B------:R-:W-:Y:S02]  /*197f0*/  FMUL.FTZ R66, R68.reuse, R166 ;  /* 0x000000a644427220 */ /* 0x040fe40000410000 */
[----:B------:R-:W-:Y:S07]  /*19800*/  FMUL.FTZ R67, R68, R167 ;  /* 0x000000a744437220 */ /* 0x000fee0000410000 */
[----:B------:R-:W-:Y:S01]  /*19810*/  HMMA.16816.F32 R64, R76, R82, R64 ;  /* 0x000000524c40723c */ /* 0x000fe20000001840 */
[--C-:B--2---:R-:W-:Y:S06]  /*19820*/  FFMA.FTZ R80, R90, c[0x0][0x2d0], -R74.reuse ;  /* 0x0000b4005a507a23 */ /* 0x104fec000001084a */
[----:B------:R-:W-:Y:S01]  /*19830*/  F2FP.PACK_AB R76, R149, R131 ;  /* 0x00000083954c723e */ /* 0x000fe200000000ff */
[----:B------:R-:W2:Y:S01]  /*19840*/  LDSM.16.MT88.4 R88, [R212+0x900] ;  /* 0x00090000d458783b */ /* 0x000ea20000004200 */
[----:B------:R-:W-:Y:S01]  /*19850*/  F2FP.PACK_AB R77, R150, R127 ;  /* 0x0000007f964d723e */ /* 0x000fe200000000ff */
[----:B------:R4:W-:Y:S02]  /*19860*/  MUFU.EX2 R161, R80 ;  /* 0x0000005000a17308 */ /* 0x0009e40000000800 */
[----:B------:R-:W-:Y:S02]  /*19870*/  F2FP.PACK_AB R79, R116, R129 ;  /* 0x00000081744f723e */ /* 0x000fe400000000ff */
[----:B------:R-:W-:Y:S02]  /*19880*/  F2FP.PACK_AB R78, R112, R130 ;  /* 0x00000082704e723e */ /* 0x000fe400000000ff */
[----:B------:R-:W-:Y:S02]  /*19890*/  F2FP.PACK_AB R82, R123, R109 ;  /* 0x0000006d7b52723e */ /* 0x000fe400000000ff */
[----:B---3--:R-:W-:Y:S03]  /*198a0*/  F2FP.PACK_AB R83, R148, R162 ;  /* 0x000000a29453723e */ /* 0x008fe600000000ff */
[-C--:B-1----:R-:W-:Y:S01]  /*198b0*/  HMMA.16816.F32 R4, R76, R84.reuse, R4 ;  /* 0x000000544c04723c */ /* 0x082fe20000001804 */
[--C-:B----4-:R-:W-:Y:S02]  /*198c0*/  FFMA.FTZ R80, R94, c[0x0][0x2d0], -R75.reuse ;  /* 0x0000b4005e507a23 */ /* 0x110fe4000001084b */
[----:B------:R-:W1:Y:S02]  /*198d0*/  LDSM.16.MT88.4 R92, [R210+0x900] ;  /* 0x00090000d25c783b */ /* 0x000e640000004200 */
[----:B------:R3:W-:Y:S02]  /*198e0*/  MUFU.EX2 R139, R80 ;  /* 0x00000050008b7308 */ /* 0x0007e40000000800 */
[----:B---3--:R-:W-:Y:S07]  /*198f0*/  F2FP.PACK_AB R80, R128, R124 ;  /* 0x0000007c8050723e */ /* 0x008fee00000000ff */
[C---:B------:R-:W-:Y:S07]  /*19900*/  HMMA.16816.F32 R8, R80.reuse, R84, R8 ;  /* 0x000000545008723c */ /* 0x040fee0000001808 */
[--C-:B------:R-:W-:Y:S01]  /*19910*/  FFMA.FTZ R84, R176, c[0x0][0x2d0], -R74.reuse ;  /* 0x0000b400b0547a23 */ /* 0x100fe2000001084a */
[-C--:B------:R-:W-:Y:S03]  /*19920*/  HMMA.16816.F32 R12, R80, R86.reuse, R12 ;  /* 0x00000056500c723c */ /* 0x080fe6000000180c */
[----:B------:R3:W-:Y:S05]  /*19930*/  MUFU.EX2 R126, R84 ;  /* 0x00000054007e7308 */ /* 0x0007ea0000000800 */
[C---:B------:R-:W-:Y:S08]  /*19940*/  HMMA.16816.F32 R16, R76.reuse, R86, R16 ;  /* 0x000000564c10723c */ /* 0x040ff00000001810 */
[-C--:B--2---:R-:W-:Y:S08]  /*19950*/  HMMA.16816.F32 R20, R76, R88.reuse, R20 ;  /* 0x000000584c14723c */ /* 0x084ff00000001814 */
[C---:B------:R-:W-:Y:S01]  /*19960*/  HMMA.16816.F32 R24, R80.reuse, R88, R24 ;  /* 0x000000585018723c */ /* 0x040fe20000001818 */
[----:B---3--:R-:W-:Y:S06]  /*19970*/  FFMA.FTZ R84, R177, c[0x0][0x2d0], -R74 ;  /* 0x0000b400b1547a23 */ /* 0x008fec000001084a */
[--C-:B------:R-:W-:Y:S01]  /*19980*/  FFMA.FTZ R88, R169, c[0x0][0x2d0], -R96.reuse ;  /* 0x0000b400a9587a23 */ /* 0x100fe20000010860 */
[-C--:B------:R-:W-:Y:S01]  /*19990*/  HMMA.16816.F32 R28, R80, R90.reuse, R28 ;  /* 0x0000005a501c723c */ /* 0x080fe2000000181c */
[----:B------:R2:W-:Y:S07]  /*199a0*/  MUFU.EX2 R125, R84 ;  /* 0x00000054007d7308 */ /* 0x0005ee0000000800 */
[C---:B------:R-:W-:Y:S03]  /*199b0*/  HMMA.16816.F32 R32, R76.reuse, R90, R32 ;  /* 0x0000005a4c20723c */ /* 0x040fe60000001820 */
[----:B------:R3:W-:Y:S05]  /*199c0*/  MUFU.EX2 R136, R88 ;  /* 0x0000005800887308 */ /* 0x0007ea0000000800 */
[-C--:B-1----:R-:W-:Y:S08]  /*199d0*/  HMMA.16816.F32 R36, R76, R92.reuse, R36 ;  /* 0x0000005c4c24723c */ /* 0x082ff00000001824 */
[C---:B------:R-:W-:Y:S01]  /*199e0*/  HMMA.16816.F32 R40, R80.reuse, R92, R40 ;  /* 0x0000005c5028723c */ /* 0x040fe20000001828 */
[----:B--2---:R-:W-:Y:S04]  /*199f0*/  FFMA.FTZ R84, R171, c[0x0][0x2d0], -R75 ;  /* 0x0000b400ab547a23 */ /* 0x004fe8000001084b */
        /* <DEDUP_REMOVED lines=63> */
[----:B------:R-:W3:Y:S03]  /*19df0*/  LDL.LU R184, [R1+0x18] ;  /* 0x0000180001b87983 */ /* 0x000ee60000300800 */
[--C-:B--2---:R-:W-:Y:S03]  /*19e00*/  FFMA.FTZ R84, R189, c[0x0][0x2d0], -R96.reuse ;  /* 0x0000b400bd547a23 */ /* 0x104fe60000010860 */
[----:B------:R2:W-:Y:S01]  /*19e10*/  MUFU.EX2 R155, R92 ;  /* 0x0000005c009b7308 */ /* 0x0005e20000000800 */
[C---:B------:R-:W-:Y:S09]  /*19e20*/  HMMA.16816.F32 R48, R76.reuse, R94, R48 ;  /* 0x0000005e4c30723c */ /* 0x040ff20000001830 */
[----:B------:R4:W-:Y:S03]  /*19e30*/  MUFU.EX2 R190, R84 ;  /* 0x0000005400be7308 */ /* 0x0009e60000000800 */
[----:B-1----:R-:W-:Y:S07]  /*19e40*/  FFMA.FTZ R88, R192, c[0x0][0x2d0], -R75 ;  /* 0x0000b400c0587a23 */ /* 0x002fee000001084b */
[----:B------:R1:W-:Y:S01]  /*19e50*/  MUFU.EX2 R192, R88 ;  /* 0x0000005800c07308 */ /* 0x0003e20000000800 */
[----:B--2---:R-:W-:Y:S02]  /*19e60*/  FFMA.FTZ R92, R185, c[0x0][0x2d0], -R97 ;  /* 0x0000b400b95c7a23 */ /* 0x004fe40000010861 */
[----:B------:R-:W-:Y:S07]  /*19e70*/  IMAD.MOV.U32 R185, RZ, RZ, R101 ;  /* 0x000000ffffb97224 */ /* 0x000fee00078e0065 */
[----:B------:R2:W-:Y:S01]  /*19e80*/  MUFU.EX2 R154, R92 ;  /* 0x0000005c009a7308 */ /* 0x0005e20000000800 */
[--C-:B----4-:R-:W-:Y:S02]  /*19e90*/  FFMA.FTZ R84, R191, c[0x0][0x2d0], -R96.reuse ;  /* 0x0000b400bf547a23 */ /* 0x110fe40000010860 */
[----:B------:R-:W-:Y:S07]  /*19ea0*/  IMAD.MOV.U32 R191, RZ, RZ, R117 ;  /* 0x000000ffffbf7224 */ /* 0x000fee00078e0075 */
[----:B------:R4:W-:Y:S01]  /*19eb0*/  MUFU.EX2 R186, R84 ;  /* 0x0000005400ba7308 */ /* 0x0009e20000000800 */
[----:B-1----:R-:W1:Y:S01]  /*19ec0*/  LDSM.16.MT88.4 R88, [R211+0x1100] ;  /* 0x00110000d358783b */ /* 0x002e620000004200 */
[----:B--2---:R-:W-:Y:S01]  /*19ed0*/  FFMA.FTZ R92, R203, c[0x0][0x2d0], -R75 ;  /* 0x0000b400cb5c7a23 */ /* 0x004fe2000001084b */
[----:B------:R-:W-:Y:S07]  /*19ee0*/  MOV R203, R111 ;  /* 0x0000006f00cb7202 */ /* 0x000fee0000000f00 */
[----:B------:R2:W-:Y:S01]  /*19ef0*/  MUFU.EX2 R178, R92 ;  /* 0x0000005c00b27308 */ /* 0x0005e20000000800 */
[----:B----4-:R-:W-:Y:S01]  /*19f00*/  FFMA.FTZ R84, R193, c[0x0][0x2d0], -R96 ;  /* 0x0000b400c1547a23 */ /* 0x010fe20000010860 */
[----:B------:R-:W-:Y:S02]  /*19f10*/  MOV R193, R116 ;  /* 0x0000007400c17202 */ /* 0x000fe40000000f00 */
[----:B------:R-:W-:Y:S06]  /*19f20*/  LDSM.16.MT88.4 R116, [R209+0x2900] ;  /* 0x00290000d174783b */ /* 0x000fec0000004200 */
[----:B------:R4:W5:Y:S02]  /*19f30*/  MUFU.EX2 R189, R84 ;  /* 0x0000005400bd7308 */ /* 0x0009640000000800 */
[----:B--2---:R-:W-:Y:S01]  /*19f40*/  LDSM.16.MT88.4 R92, [R210+0x1900] ;  /* 0x00190000d25c783b */ /* 0x004fe20000004200 */
[-C--:B-1----:R-:W-:Y:S08]  /*19f50*/  HMMA.16816.F32 R52, R76, R88.reuse, R52 ;  /* 0x000000584c34723c */ /* 0x082ff00000001834 */
[C---:B------:R-:W-:Y:S01]  /*19f60*/  HMMA.16816.F32 R56, R80.reuse, R88, R56 ;  /* 0x000000585038723c */ /* 0x040fe20000001838 */
[--C-:B----4-:R-:W-:Y:S03]  /*19f70*/  FFMA.FTZ R84, R199, c[0x0][0x2d0], -R74.reuse ;  /* 0x0000b400c7547a23 */ /* 0x110fe6000001084a */
[----:B------:R-:W-:Y:S01]  /*19f80*/  MOV R199, R102 ;  /* 0x0000006600c77202 */ /* 0x000fe20000000f00 */
[----:B------:R1:W-:Y:S02]  /*19f90*/  MUFU.EX2 R183, R84 ;  /* 0x0000005400b77308 */ /* 0x0003e40000000800 */
[--C-:B------:R-:W-:Y:S01]  /*19fa0*/  FFMA.FTZ R88, R187, c[0x0][0x2d0], -R97.reuse ;  /* 0x0000b400bb587a23 */ /* 0x100fe20000010861 */
[-C--:B------:R-:W-:Y:S01]  /*19fb0*/  HMMA.16816.F32 R60, R80, R90.reuse, R60 ;  /* 0x0000005a503c723c */ /* 0x080fe2000000183c */
[----:B------:R-:W2:Y:S06]  /*19fc0*/  LDL.LU R187, [R1+0x14] ;  /* 0x0000140001bb7983 */ /* 0x000eac0000300800 */
[----:B------:R-:W-:Y:S01]  /*19fd0*/  FFMA.FTZ R80, R205, c[0x0][0x2d0], -R74 ;  /* 0x0000b400cd507a23 */ /* 0x000fe2000001084a */
[----:B------:R-:W-:Y:S01]  /*19fe0*/  HMMA.16816.F32 R64, R76, R90, R64 ;  /* 0x0000005a4c40723c */ /* 0x000fe20000001840 */
[----:B-----5:R-:W-:Y:S02]  /*19ff0*/  F2FP.PACK_AB R82, R189, R186 ;  /* 0x000000babd52723e */ /* 0x020fe400000000ff */
[----:B------:R4:W-:Y:S01]  /*1a000*/  MUFU.EX2 R179, R80 ;  /* 0x0000005000b37308 */ /* 0x0009e20000000800 */
[----:B------:R-:W-:Y:S03]  /*1a010*/  MOV R205, R100 ;  /* 0x0000006400cd7202 */ /* 0x000fe60000000f00 */
[----:B------:R-:W-:Y:S02]  /*1a020*/  F2FP.PACK_AB R76, R147, R249 ;  /* 0x000000f9934c723e */ /* 0x000fe400000000ff */
[----:B------:R-:W-:Y:S03]  /*1a030*/  F2FP.PACK_AB R77, R145, R146 ;  /* 0x00000092914d723e */ /* 0x000fe600000000ff */
[----:B------:R-:W-:Y:S01]  /*1a040*/  F2FP.PACK_AB R78, R196, R235 ;  /* 0x000000ebc44e723e */ /* 0x000fe200000000ff */
[----:B-1----:R-:W-:Y:S01]  /*1a050*/  FFMA.FTZ R84, R181, c[0x0][0x2d0], -R97 ;  /* 0x0000b400b5547a23 */ /* 0x002fe20000010861 */
[----:B------:R-:W-:Y:S01]  /*1a060*/  F2FP.PACK_AB R79, R192, R195 ;  /* 0x000000c3c04f723e */ /* 0x000fe200000000ff */
[----:B------:R-:W1:Y:S10]  /*1a070*/  MUFU.EX2 R181, R88 ;  /* 0x0000005800b57308 */ /* 0x000e740000000800 */
[----:B------:R5:W5:Y:S01]  /*1a080*/  MUFU.EX2 R182, R84 ;  /* 0x0000005400b67308 */ /* 0x000b620000000800 */
[--C-:B----4-:R-:W-:Y:S02]  /*1a090*/  FFMA.FTZ R80, R200, c[0x0][0x2d0], -R75.reuse ;  /* 0x0000b400c8507a23 */ /* 0x110fe4000001084b */
[----:B------:R-:W-:Y:S07]  /*1a0a0*/  IMAD.MOV.U32 R200, RZ, RZ, R112 ;  /* 0x000000ffffc87224 */ /* 0x000fee00078e0070 */
        /* <DEDUP_REMOVED lines=8> */
[--C-:B------:R-:W-:Y:S01]  /*1a130*/  FFMA.FTZ R84, R232, c[0x0][0x2d0], -R74.reuse ;  /* 0x0000b400e8547a23 */ /* 0x100fe2000001084a */
[-C--:B------:R-:W-:Y:S01]  /*1a140*/  HMMA.16816.F32 R12, R80, R86.reuse, R12 ;  /* 0x00000056500c723c */ /* 0x080fe2000000180c */
[----:B------:R-:W-:Y:S02]  /*1a150*/  MOV R232, R109 ;  /* 0x0000006d00e87202 */ /* 0x000fe40000000f00 */
[----:B------:R1:W-:Y:S05]  /*1a160*/  MUFU.EX2 R159, R84 ;  /* 0x00000054009f7308 */ /* 0x0003ea0000000800 */
[C---:B------:R-:W-:Y:S08]  /*1a170*/  HMMA.16816.F32 R16, R76.reuse, R86, R16 ;  /* 0x000000564c10723c */ /* 0x040ff00000001810 */
[-C--:B------:R-:W-:Y:S08]  /*1a180*/  HMMA.16816.F32 R20, R76, R88.reuse, R20 ;  /* 0x000000584c14723c */ /* 0x080ff00000001814 */
[C---:B------:R-:W-:Y:S01]  /*1a190*/  HMMA.16816.F32 R24, R80.reuse, R88, R24 ;  /* 0x000000585018723c */ /* 0x040fe20000001818 */
[----:B-1----:R-:W-:Y:S03]  /*1a1a0*/  FFMA.FTZ R84, R234, c[0x0][0x2d0], -R74 ;  /* 0x0000b400ea547a23 */ /* 0x002fe6000001084a */
[----:B------:R-:W-:Y:S04]  /*1a1b0*/  IMAD.MOV.U32 R234, RZ, RZ, R108 ;  /* 0x000000ffffea7224 */ /* 0x000fe800078e006c */
[-C--:B------:R-:W-:Y:S01]  /*1a1c0*/  HMMA.16816.F32 R28, R80, R90.reuse, R28 ;  /* 0x0000005a501c723c */ /* 0x080fe2000000181c */
[----:B------:R1:W-:Y:S03]  /*1a1d0*/  MUFU.EX2 R177, R84 ;  /* 0x0000005400b17308 */ /* 0x0003e60000000800 */
[----:B------:R-:W-:Y:S02]  /*1a1e0*/  FFMA.FTZ R88, R206, c[0x0][0x2d0], -R96 ;  /* 0x0000b400ce587a23 */ /* 0x000fe40000010860 */
[----:B------:R-:W-:Y:S02]  /*1a1f0*/  IMAD.MOV.U32 R206, RZ, RZ, R160 ;  /* 0x000000ffffce7224 */ /* 0x000fe400078e00a0 */
[C---:B------:R-:W-:Y:S03]  /*1a200*/  HMMA.16816.F32 R32, R76.reuse, R90, R32 ;  /* 0x0000005a4c20723c */ /* 0x040fe60000001820 */
[----:B------:R4:W-:Y:S05]  /*1a210*/  MUFU.EX2 R157, R88 ;  /* 0x00000058009d7308 */ /* 0x0009ea0000000800 */
[-C--:B------:R-:W-:Y:S08]  /*1a220*/  HMMA.16816.F32 R36, R76, R92.reuse, R36 ;  /* 0x0000005c4c24723c */ /* 0x080ff00000001824 */
[C---:B------:R-:W-:Y:S01]  /*1a230*/  HMMA.16816.F32 R40, R80.reuse, R92, R40 ;  /* 0x0000005c5028723c */ /* 0x040fe20000001828 */
[----:B-1----:R-:W-:Y:S03]  /*1a240*/  FFMA.FTZ R84, R230, c[0x0][0x2d0], -R75 ;  /* 0x0000b400e6547a23 */ /* 0x002fe6000001084b */
[----:B------:R-:W-:Y:S01]  /*1a250*/  MOV R230, R104 ;  /* 0x0000006800e67202 */ /* 0x000fe20000000f00 */
[----:B------:R1:W-:Y:S02]  /*1a260*/  MUFU.EX2 R158, R84 ;  /* 0x00000054009e7308 */ /* 0x0003e40000000800 */
[----:B------:R-:W-:Y:S01]  /*1a270*/  FFMA.FTZ R92, R201, c[0x0][0x2d0], -R97 ;  /* 0x0000b400c95c7a23 */ /* 0x000fe20000010861 */
[-C--:B------:R-:W-:Y:S01]  /*1a280*/  HMMA.16816.F32 R44, R80, R94.reuse, R44 ;  /* 0x0000005e502c723c */ /* 0x080fe2000000182c */
[----:B------:R-:W-:Y:S03]  /*1a290*/  MOV R201, R107 ;  /* 0x0000006b00c97202 */ /* 0x000fe60000000f00 */
[--C-:B----4-:R-:W-:Y:S01]  /*1a2a0*/  FFMA.FTZ R88, R207, c[0x0][0x2d0], -R96.reuse ;  /* 0x0000b400cf587a23 */ /* 0x110fe20000010860 */
[----:B------:R-:W-:Y:S02]  /*1a2b0*/  MOV R207, R163 ;  /* 0x000000a300cf7202 */ /* 0x000fe40000000f00 */
[----:B------:R4:W-:Y:S01]  /*1a2c0*/  MUFU.EX2 R172, R92 ;  /* 0x0000005c00ac7308 */ /* 0x0009e20000000800 */
[C---:B------:R-:W-:Y:S09]  /*1a2d0*/  HMMA.16816.F32 R48, R76.reuse, R94, R48 ;  /* 0x0000005e4c30723c */ /* 0x040ff20000001830 */
[----:B------:R5:W-:Y:S03]  /*1a2e0*/  MUFU.EX2 R175, R88 ;  /* 0x0000005800af7308 */ /* 0x000be60000000800 */
[----:B---3--:R-:W-:Y:S01]  /*1a2f0*/  FFMA.FTZ R68, R68, R184, R185 ;  /* 0x000000b844447223 */ /* 0x008fe200000100b9 */
[----:B------:R-:W-:Y:S01]  /*1a300*/  MOV R184, R151 ;  /* 0x0000009700b87202 */ /* 0x000fe20000000f00 */
[----:B-1----:R-:W-:Y:S01]  /*1a310*/  FFMA.FTZ R84, R231, c[0x0][0x2d0], -R75 ;  /* 0x0000b400e7547a23 */ /* 0x002fe2000001084b */
[----:B------:R-:W-:Y:S01]  /*1a320*/  MOV R151, R113 ;  /* 0x0000007100977202 */ /* 0x000fe20000000f00 */
[----:B------:R-:W-:Y:S01]  /*1a330*/  IMAD.MOV.U32 R231, RZ, RZ, R105 ;  /* 0x000000ffffe77224 */ /* 0x000fe200078e0069 */
[----:B------:R-:W-:Y:S02]  /*1a340*/  MOV R185, R161 ;  /* 0x000000a100b97202 */ /* 0x000fe40000000f00 */
[----:B------:R1:W-:Y:S01]  /*1a350*/  MUFU.EX2 R176, R84 ;  /* 0x0000005400b07308 */ /* 0x0003e20000000800 */
[----:B----4-:R-:W-:Y:S09]  /*1a360*/  FFMA.FTZ R92, R202, c[0x0][0x2d0], -R97 ;  /* 0x0000b400ca5c7a23 */ /* 0x010ff20000010861 */
[----:B------:R3:W-:Y:S01]  /*1a370*/  MUFU.EX2 R171, R92 ;  /* 0x0000005c00ab7308 */ /* 0x0007e20000000800 */
[----:B-----5:R-:W-:Y:S02]  /*1a380*/  FFMA.FTZ R88, R229, c[0x0][0x2d0], -R96 ;  /* 0x0000b400e5587a23 */ /* 0x020fe40000010860 */
[----:B------:R-:W-:Y:S02]  /*1a390*/  IMAD.MOV.U32 R229, RZ, RZ, R191 ;  /* 0x000000ffffe57224 */ /* 0x000fe400078e00bf */
[----:B------:R-:W-:Y:S05]  /*1a3a0*/  IMAD.MOV.U32 R191, RZ, RZ, R126 ;  /* 0x000000ffffbf7224 */ /* 0x000fea00078e007e */
[----:B------:R4:W5:Y:S01]  /*1a3b0*/  MUFU.EX2 R174, R88 ;  /* 0x0000005800ae7308 */ /* 0x0009620000000800 */
[----:B------:R-:W-:Y:S02]  /*1a3c0*/  IMAD.MOV.U32 R126, RZ, RZ, R114 ;  /* 0x000000ffff7e7224 */ /* 0x000fe400078e0072 */
[----:B-1----:R-:W-:Y:S01]  /*1a3d0*/  FFMA.FTZ R84, R204, c[0x0][0x2d0], -R96 ;  /* 0x0000b400cc547a23 */ /* 0x002fe20000010860 */
[----:B------:R-:W-:Y:S06]  /*1a3e0*/  MOV R204, R115 ;  /* 0x0000007300cc7202 */ /* 0x000fec0000000f00 */
[----:B------:R1:W-:Y:S01]  /*1a3f0*/  MUFU.EX2 R152, R84 ;  /* 0x0000005400987308 */ /* 0x0003e20000000800 */
[----:B---3--:R-:W-:Y:S09]  /*1a400*/  FFMA.FTZ R92, R242, c[0x0][0x2d0], -R75 ;  /* 0x0000b400f25c7a23 */ /* 0x008ff2000001084b */
[----:B------:R3:W-:Y:S01]  /*1a410*/  MUFU.EX2 R103, R92 ;  /* 0x0000005c00677308 */ /* 0x0007e20000000800 */
[----:B----4-:R-:W-:Y:S02]  /*1a420*/  FFMA.FTZ R88, R239, c[0x0][0x2d0], -R74 ;  /* 0x0000b400ef587a23 */ /* 0x010fe4000001084a */
[----:B------:R-:W-:Y:S02]  /*1a430*/  IMAD.MOV.U32 R239, RZ, RZ, R199 ;  /* 0x000000ffffef7224 */ /* 0x000fe400078e00c7 */
[----:B------:R-:W-:Y:S05]  /*1a440*/  IMAD.MOV.U32 R199, RZ, RZ, R148 ;  /* 0x000000ffffc77224 */ /* 0x000fea00078e0094 */
[----:B------:R4:W-:Y:S01]  /*1a450*/  MUFU.EX2 R173, R88 ;  /* 0x0000005800ad7308 */ /* 0x0009e20000000800 */
[----:B------:R-:W-:Y:S01]  /*1a460*/  IMAD.MOV.U32 R148, RZ, RZ, R110 ;  /* 0x000000ffff947224 */ /* 0x000fe200078e006e */
[----:B-1----:R-:W1:Y:S08]  /*1a470*/  LDSM.16.MT88.4 R84, [R211+0x1900] ;  /* 0x00190000d354783b */ /* 0x002e700000004200 */
[----:B---3--:R-:W-:Y:S01]  /*1a480*/  LDSM.16.MT88.4 R92, [R210+0x2100] ;  /* 0x00210000d25c783b */ /* 0x008fe20000004200 */
[----:B----4-:R-:W-:Y:S01]  /*1a490*/  FFMA.FTZ R88, R197, c[0x0][0x2d0], -R97 ;  /* 0x0000b400c5587a23 */ /* 0x010fe20000010861 */
[----:B------:R-:W-:Y:S02]  /*1a4a0*/  MOV R197, R229 ;  /* 0x000000e500c57202 */ /* 0x000fe40000000f00 */
[----:B------:R-:W-:Y:S01]  /*1a4b0*/  MOV R229, R206 ;  /* 0x000000ce00e57202 */ /* 0x000fe20000000f00 */
[----:B------:R3:W4:Y:S01]  /*1a4c0*/  MUFU.EX2 R156, R88 ;  /* 0x00000058009c7308 */ /* 0x0007220000000800 */
[----:B------:R-:W-:Y:S01]  /*1a4d0*/  IMAD.MOV.U32 R206, RZ, RZ, R149 ;  /* 0x000000ffffce7224 */ /* 0x000fe200078e0095 */
[-C--:B-1----:R-:W-:Y:S01]  /*1a4e0*/  HMMA.16816.F32 R52, R76, R84.reuse, R52 ;  /* 0x000000544c34723c */ /* 0x082fe20000001834 */
[----:B--2---:R-:W-:Y:S01]  /*1a4f0*/  FFMA.FTZ R69, R69, R187, R205 ;  /* 0x000000bb45457223 */ /* 0x004fe200000100cd */
[----:B------:R-:W-:Y:S01]  /*1a500*/  MOV R205, R193 ;  /* 0x000000c100cd7202 */ /* 0x000fe20000000f00 */
[----:B------:R-:W-:Y:S01]  /*1a510*/  IMAD.MOV.U32 R187, RZ, RZ, R162 ;  /* 0x000000ffffbb7224 */ /* 0x000fe200078e00a2 */
[----:B------:R-:W-:Y:S04]  /*1a520*/  MOV R193, R131 ;  /* 0x0000008300c17202 */ /* 0x000fe80000000f00 */
[C---:B------:R-:W-:Y:S01]  /*1a530*/  HMMA.16816.F32 R56, R80.reuse, R84, R56 ;  /* 0x000000545038723c */ /* 0x040fe20000001838 */
[----:B---3--:R-:W1:Y:S03]  /*1a540*/  LDSM.16.MT88.4 R88, [R209+0x2100] ;  /* 0x00210000d158783b */ /* 0x008e660000004200 */
[----:B------:R-:W-:Y:S03]  /*1a550*/  MOV R131, R106 ;  /* 0x0000006a00837202 */ /* 0x000fe60000000f00 */
[----:B------:R-:W-:Y:S01]  /*1a560*/  FFMA.FTZ R84, R194, c[0x0][0x2d0], -R97 ;  /* 0x0000b400c2547a23 */ /* 0x000fe20000010861 */
[-C--:B------:R-:W-:Y:S03]  /*1a570*/  HMMA.16816.F32 R60, R80, R86.reuse, R60 ;  /* 0x00000056503c723c */ /* 0x080fe6000000183c */
[----:B------:R2:W3:Y:S04]  /*1a580*/  MUFU.EX2 R98, R84 ;  /* 0x0000005400627308 */ /* 0x0004e80000000800 */
[--C-:B------:R-:W-:Y:S01]  /*1a590*/  FFMA.FTZ R80, R244, c[0x0][0x2d0], -R74.reuse ;  /* 0x0000b400f4507a23 */ /* 0x100fe2000001084a */
[----:B------:R-:W-:Y:S01]  /*1a5a0*/  HMMA.16816.F32 R64, R76, R86, R64 ;  /* 0x000000564c40723c */ /* 0x000fe20000001840 */
[----:B-----5:R-:W-:Y:S03]  /*1a5b0*/  F2FP.PACK_AB R82, R174, R175 ;  /* 0x000000afae52723e */ /* 0x020fe600000000ff */
[----:B----4-:R-:W-:Y:S01]  /*1a5c0*/  F2FP.PACK_AB R81, R172, R156 ;  /* 0x0000009cac51723e */ /* 0x010fe200000000ff */
        /* <DEDUP_REMOVED lines=42> */
[----:B------:R-:W-:Y:S08]  /*1a870*/  HMMA.16816.F32 R64, R76, R90, R64 ;  /* 0x0000005a4c40723c */ /* 0x000ff00000001840 */
        /* <DEDUP_REMOVED lines=16> */
[----:B------:R-:W-:Y:S02]  /*1a980*/  IMAD.MOV.U32 R203, RZ, RZ, R123 ;  /* 0x000000ffffcb7224 */ /* 0x000fe400078e007b */
[--C-:B-1----:R-:W-:Y:S07]  /*1a990*/  FFMA.FTZ R74, R198, c[0x0][0x2d0], -R97.reuse ;  /* 0x0000b400c64a7a23 */ /* 0x102fee0000010861 */
        /* <DEDUP_REMOVED lines=8> */
[----:B------:R-:W-:Y:S01]  /*1aa20*/  MUFU.EX2 R74, R74 ;  /* 0x0000004a004a7308 */ /* 0x000fe20000000800 */
[----:B------:R-:W3:Y:S09]  /*1aa30*/  LDL.LU R7, [R1+0x20] ;  /* 0x0000200001077983 */ /* 0x000ef20000300800 */
[----:B------:R-:W1:Y:S02]  /*1aa40*/  MUFU.EX2 R97, R97 ;  /* 0x0000006100617308 */ /* 0x000e640000000800 */
[----:B-1----:R-:W-:Y:S07]  /*1aa50*/  F2FP.PACK_AB R163, R97, R74 ;  /* 0x0000004a61a3723e */ /* 0x002fee00000000ff */
[C---:B------:R-:W-:Y:S08]  /*1aa60*/  HMMA.16816.F32 R108, R160.reuse, R116, R8 ;  /* 0x00000074a06c723c */ /* 0x040ff00000001808 */
[-C--:B------:R-:W-:Y:S08]  /*1aa70*/  HMMA.16816.F32 R112, R160, R118.reuse, R12 ;  /* 0x00000076a070723c */ /* 0x080ff0000000180c */
[C---:B------:R-:W-:Y:S01]  /*1aa80*/  HMMA.16816.F32 R116, R164.reuse, R118, R16 ;  /* 0x00000076a474723c */ /* 0x040fe20000001810 */
[----:B--2---:R-:W-:Y:S03]  /*1aa90*/  FFMA.FTZ R2, R2, R73, R239 ;  /* 0x0000004902027223 */ /* 0x004fe600000100ef */
[----:B------:R-:W-:Y:S01]  /*1aaa0*/  IMAD.MOV.U32 R239, RZ, RZ, R207 ;  /* 0x000000ffffef7224 */ /* 0x000fe200078e00cf */
[----:B------:R-:W-:Y:S01]  /*1aab0*/  MOV R207, R148 ;  /* 0x0000009400cf7202 */ /* 0x000fe20000000f00 */
[----:B------:R-:W-:Y:S01]  /*1aac0*/  FADD.FTZ R2, R201, R2 ;  /* 0x00000002c9027221 */ /* 0x000fe20000010000 */
[----:B------:R-:W1:Y:S01]  /*1aad0*/  LDSM.16.MT88.4 R148, [R210+0x2900] ;  /* 0x00290000d294783b */ /* 0x000e620000004200 */
[----:B---3--:R-:W-:Y:S04]  /*1aae0*/  FFMA.FTZ R8, R0, R7, R120 ;  /* 0x0000000700087223 */ /* 0x008fe80000010078 */
[----:B------:R-:W-:Y:S01]  /*1aaf0*/  FADD.FTZ R5, R234, R2 ;  /* 0x00000002ea057221 */ /* 0x000fe20000010000 */
[----:B------:R-:W-:Y:S01]  /*1ab00*/  MOV R234, R200 ;  /* 0x000000c800ea7202 */ /* 0x000fe20000000f00 */
[----:B------:R-:W-:Y:S01]  /*1ab10*/  FADD.FTZ R2, R239, R6 ;  /* 0x00000006ef027221 */ /* 0x000fe20000010000 */
[----:B------:R-:W-:Y:S01]  /*1ab20*/  MOV R200, R122 ;  /* 0x0000007a00c87202 */ /* 0x000fe20000000f00 */
        /* <DEDUP_REMOVED lines=20> */
[----:B------:R-:W-:Y:S01]  /*1ac70*/  IMAD.MOV.U32 R193, RZ, RZ, R125 ;  /* 0x000000ffffc17224 */ /* 0x000fe200078e007d */
[----:B------:R-:W-:Y:S01]  /*1ac80*/  MOV R199, R191 ;  /* 0x000000bf00c77202 */ /* 0x000fe20000000f00 */
[----:B------:R-:W-:Y:S01]  /*1ac90*/  FADD.FTZ R8, R203, R2 ;  /* 0x00000002cb087221 */ /* 0x000fe20000010000 */
[----:B------:R-:W-:Y:S01]  /*1aca0*/  MOV R191, R126 ;  /* 0x0000007e00bf7202 */ /* 0x000fe20000000f00 */
[----:B------:R-:W-:Y:S01]  /*1acb0*/  FADD.FTZ R9, R205, R0 ;  /* 0x00000000cd097221 */ /* 0x000fe20000010000 */
[C---:B------:R-:W-:Y:S01]  /*1acc0*/  HMMA.16816.F32 R124, R160.reuse, R132, R24 ;  /* 0x00000084a07c723c */ /* 0x040fe20000001818 */
[----:B------:R-:W-:Y:S01]  /*1acd0*/  FADD.FTZ R2, R139, R10 ;  /* 0x0000000a8b027221 */ /* 0x000fe20000010000 */
[----:B------:R-:W-:Y:S01]  /*1ace0*/  ISETP.GT.AND P0, PT, R227, R191, PT ;  /* 0x000000bfe300720c */ /* 0x000fe20003f04270 */
        /* <DEDUP_REMOVED lines=78> */
[----:B------:R-:W-:Y:S01]  /*1b1d0*/  IMAD.MOV.U32 R100, RZ, RZ, R72 ;  /* 0x000000ffff647224 */ /* 0x000fe200078e0048 */
[----:B------:R2:W-:Y:S01]  /*1b1e0*/  STL [R1+0x1c], R4 ;  /* 0x00001c0401007387 */ /* 0x0005e20000100800 */
[----:B------:R-:W-:Y:S05]  /*1b1f0*/  FADD.FTZ R2, R97, R2 ;  /* 0x0000000261027221 */ /* 0x000fea0000010000 */
[----:B------:R2:W-:Y:S01]  /*1b200*/  STL [R1+0x20], R2 ;  /* 0x0000200201007387 */ /* 0x0005e20000100800 */
[----:B-1----:R-:W-:Y:S04]  /*1b210*/  IADD3 R0, R227, -0x1, RZ ;  /* 0xffffffffe3007810 */ /* 0x002fe80007ffe0ff */
[----:B------:R-:W-:Y:S01]  /*1b220*/  MOV R227, R0 ;  /* 0x0000000000e37202 */ /* 0x000fe20000000f00 */
[----:B------:R-:W-:-:S05]  /*1b230*/  @P0 BRA `(.L_x_564) ;  /* 0xffff94a000000947 */ /* 0x000fca000383ffff */
.L_x_546:
[----:B------:R-:W3:Y:S04]  /*1b240*/  LDL.LU R0, [R1+0x14] ;  /* 0x0000140001007983 */ /* 0x000ee80000300800 */
[----:B-12---:R-:W2:Y:S04]  /*1b250*/  LDL.LU R4, [R1+0x18] ;  /* 0x0000180001047983 */ /* 0x006ea80000300800 */
[----:B------:R-:W4:Y:S04]  /*1b260*/  LDL.LU R8, [R1+0x1c] ;  /* 0x00001c0001087983 */ /* 0x000f280000300800 */
[----:B------:R-:W4:Y:S01]  /*1b270*/  LDL.LU R2, [R1+0x20] ;  /* 0x0000200001027983 */ /* 0x000f220000300800 */
[----:B------:R-:W-:-:S02]  /*1b280*/  MOV R20, 0xff800000 ;  /* 0xff80000000147802 */ /* 0x000fc40000000f00 */
[----:B------:R-:W-:Y:S02]  /*1b290*/  MOV R21, 0xff800000 ;  /* 0xff80000000157802 */ /* 0x000fe40000000f00 */
[----:B------:R-:W-:Y:S02]  /*1b2a0*/  MOV R22, 0xff800000 ;  /* 0xff80000000167802 */ /* 0x000fe40000000f00 */
[----:B------:R-:W-:Y:S02]  /*1b2b0*/  MOV R23, 0xff800000 ;  /* 0xff80000000177802 */ /* 0x000fe40000000f00 */
[----:B------:R-:W-:Y:S01]  /*1b2c0*/  PLOP3.LUT P4, PT, PT, PT, PT, 0x8, 0x0 ;  /* 0x000000000000781c */ /* 0x000fe20003f8e170 */
[----:B---3--:R-:W1:Y:S04]  /*1b2d0*/  SHFL.BFLY PT, R5, R0, 0x2, 0x1f ;  /* 0x0c401f0000057f89 */ /* 0x008e6800000e0000 */
[----:B--2---:R-:W2:Y:S04]  /*1b2e0*/  SHFL.BFLY PT, R9, R4, 0x2, 0x1f ;  /* 0x0c401f0004097f89 */ /* 0x004ea800000e0000 */
[----:B----4-:R-:W3:Y:S04]  /*1b2f0*/  SHFL.BFLY PT, R7, R8, 0x2, 0x1f ;  /* 0x0c401f0008077f89 */ /* 0x010ee800000e0000 */
[----:B------:R-:W4:Y:S01]  /*1b300*/  SHFL.BFLY PT, R6, R2, 0x2, 0x1f ;  /* 0x0c401f0002067f89 */ /* 0x000f2200000e0000 */
        /* <DEDUP_REMOVED lines=17> */
[----:B------:R-:W-:-:S05]  /*1b420*/  FSETP.NE.FTZ.AND P1, PT, R7, RZ, PT ;  /* 0x000000ff0700720b */ /* 0x000fca0003f35000 */
[----:B------:R-:W1:Y:S01]  /*1b430*/  @P3 MUFU.RCP R0, R5 ;  /* 0x0000000500003308 */ /* 0x000e620000001000 */
[----:B------:R-:W-:-:S07]  /*1b440*/  FSETP.NE.FTZ.AND P0, PT, R6, RZ, PT ;  /* 0x000000ff0600720b */ /* 0x000fce0003f15000 */
[----:B------:R-:W-:Y:S06]  /*1b450*/  @P2 MUFU.RCP R4, R9 ;  /* 0x0000000900042308 */ /* 0x000fec0000001000 */
[----:B------:R-:W-:Y:S01]  /*1b460*/  @P0 MOV R8, 0x3f317218 ;  /* 0x3f31721800080802 */ /* 0x000fe20000000f00 */
[C---:B-1----:R-:W-:Y:S01]  /*1b470*/  FMUL.FTZ R104, R0.reuse, R104 ;  /* 0x0000006800687220 */ /* 0x042fe20000410000 */
[----:B------:R-:W1:Y:S01]  /*1b480*/  @P1 MUFU.RCP R2, R7 ;  /* 0x0000000700021308 */ /* 0x000e620000001000 */
        /* <DEDUP_REMOVED lines=12> */
[C---:B------:R-:W-:Y:S02]  /*1b550*/  FMUL.FTZ R149, R0.reuse, R149 ;  /* 0x0000009500957220 */ /* 0x040fe40000410000 */
[C---:B------:R-:W-:Y:S01]  /*1b560*/  FMUL.FTZ R152, R0.reuse, R152 ;  /* 0x0000009800987220 */ /* 0x040fe20000410000 */
[----:B------:R-:W-:Y:S01]  /*1b570*/  @P1 MUFU.LG2 R7, R7 ;  /* 0x0000000700071308 */ /* 0x000fe20000000c00 */
[C---:B------:R-:W-:Y:S02]  /*1b580*/  FMUL.FTZ R153, R0.reuse, R153 ;  /* 0x0000009900997220 */ /* 0x040fe40000410000 */
[C---:B------:R-:W-:Y:S02]  /*1b590*/  FMUL.FTZ R164, R0.reuse, R164 ;  /* 0x000000a400a47220 */ /* 0x040fe40000410000 */
[----:B------:R-:W-:Y:S01]  /*1b5a0*/  FMUL.FTZ R165, R0, R165 ;  /* 0x000000a500a57220 */ /* 0x000fe20000410000 */
[----:B------:R-:W-:Y:S01]  /*1b5b0*/  MOV R0, RZ ;  /* 0x000000ff00007202 */ /* 0x000fe20000000f00 */
[----:B-1----:R-:W-:-:S02]  /*1b5c0*/  FMUL.FTZ R108, R2, R108 ;  /* 0x0000006c026c7220 */ /* 0x002fc40000410000 */
[C---:B------:R-:W-:Y:S02]  /*1b5d0*/  FMUL.FTZ R109, R2.reuse, R109 ;  /* 0x0000006d026d7220 */ /* 0x040fe40000410000 */
[C---:B------:R-:W-:Y:S01]  /*1b5e0*/  FMUL.FTZ R112, R2.reuse, R112 ;  /* 0x0000007002707220 */ /* 0x040fe20000410000 */
[----:B------:R-:W1:Y:S01]  /*1b5f0*/  @P0 MUFU.RCP R0, R6 ;  /* 0x0000000600000308 */ /* 0x000e620000001000 */
[C---:B------:R-:W-:Y:S02]  /*1b600*/  FMUL.FTZ R113, R2.reuse, R113 ;  /* 0x0000007102717220 */ /* 0x040fe40000410000 */
[C---:B------:R-:W-:Y:S02]  /*1b610*/  FMUL.FTZ R124, R2.reuse, R124 ;  /* 0x0000007c027c7220 */ /* 0x040fe40000410000 */
[C---:B------:R-:W-:Y:S02]  /*1b620*/  FMUL.FTZ R125, R2.reuse, R125 ;  /* 0x0000007d027d7220 */ /* 0x040fe40000410000 */
[C---:B------:R-:W-:Y:S01]  /*1b630*/  FMUL.FTZ R128, R2.reuse, R128 ;  /* 0x0000008002807220 */ /* 0x040fe20000410000 */
[----:B------:R-:W2:Y:S01]  /*1b640*/  @P0 MUFU.LG2 R6, R6 ;  /* 0x0000000600060308 */ /* 0x000ea20000000c00 */
        /* <DEDUP_REMOVED lines=8> */
[----:B------:R-:W-:Y:S01]  /*1b6d0*/  FMUL.FTZ R161, R2, R161 ;  /* 0x000000a102a17220 */ /* 0x000fe20000410000 */
[----:B------:R-:W-:Y:S01]  /*1b6e0*/  @P2 MOV R2, 0x3f317218 ;  /* 0x3f31721800022802 */ /* 0x000fe20000000f00 */
        /* <DEDUP_REMOVED lines=34> */
[----:B------:R-:W-:Y:S02]  /*1b910*/  @P2 FMUL.FTZ R5, R2, c[0x0][0x2d0] ;  /* 0x0000b40002052a20 */ /* 0x000fe40000410000 */
[----:B------:R-:W-:Y:S02]  /*1b920*/  @P3 FMUL.FTZ R10, R4, c[0x0][0x2d0] ;  /* 0x0000b400040a3a20 */ /* 0x000fe40000410000 */
[----:B------:R-:W-:-:S02]  /*1b930*/  @P1 FMUL.FTZ R2, R0, c[0x0][0x2d0] ;  /* 0x0000b40000021a20 */ /* 0x000fc40000410000 */
[----:B------:R-:W-:Y:S02]  /*1b940*/  @P3 FMUL.FTZ R11, R11, 0.69314718246459960938 ;  /* 0x3f3172180b0b3820 */ /* 0x000fe40000410000 */
[----:B------:R-:W-:Y:S02]  /*1b950*/  @P2 FMUL.FTZ R9, R9, 0.69314718246459960938 ;  /* 0x3f31721809092820 */ /* 0x000fe40000410000 */
[----:B------:R-:W-:Y:S02]  /*1b960*/  @P1 FMUL.FTZ R7, R7, 0.69314718246459960938 ;  /* 0x3f31721807071820 */ /* 0x000fe40000410000 */
[----:B--2---:R-:W-:Y:S02]  /*1b970*/  @P0 FMUL.FTZ R4, R6, 0.69314718246459960938 ;  /* 0x3f31721806040820 */ /* 0x004fe40000410000 */
[----:B------:R-:W-:Y:S02]  /*1b980*/  @P0 FMUL.FTZ R0, R8, c[0x0][0x2d0] ;  /* 0x0000b40008000a20 */ /* 0x000fe40000410000 */
[----:B------:R-:W-:-:S02]  /*1b990*/  @P3 FFMA.FTZ R20, R10, R72, R11 ;  /* 0x000000480a143223 */ /* 0x000fc4000001000b */
[----:B------:R-:W-:Y:S02]  /*1b9a0*/  @P2 FFMA.FTZ R21, R5, R71, R9 ;  /* 0x0000004705152223 */ /* 0x000fe40000010009 */
[----:B------:R-:W-:Y:S02]  /*1b9b0*/  @P1 FFMA.FTZ R22, R2, R70, R7 ;  /* 0x0000004602161223 */ /* 0x000fe40000010007 */
[----:B------:R-:W-:Y:S02]  /*1b9c0*/  @P0 FFMA.FTZ R23, R0, R3, R4 ;  /* 0x0000000300170223 */ /* 0x000fe40000010004 */
.L_x_484:
[----:B--2---:R-:W-:Y:S05]  /*1b9d0*/  @P4 BRA `(.L_x_565) ;  /* 0x0000149000004947 */ /* 0x004fea0003800000 */
[----:B------:R-:W2:Y:S01]  /*1b9e0*/  S2R R16, SR_TID.X ;  /* 0x0000000000107919 */ /* 0x000ea20000002100 */
[----:B------:R-:W-:Y:S01]  /*1b9f0*/  ULDC.64 UR4, c[0x0][0x4d0] ;  /* 0x0001340000047ab9 */ /* 0x000fe20000000a00 */
[----:B------:R-:W-:Y:S01]  /*1ba00*/  IMAD R4, RZ, RZ, -UR9 ;  /* 0x80000009ff047e24 */ /* 0x000fe2000f8e02ff */
[----:B------:R-:W-:Y:S01]  /*1ba10*/  UIMAD.WIDE.U32 UR10, UR9, UR4, URZ ;  /* 0x00000004090a72a5 */ /* 0x000fe2000f8e003f */
[----:B------:R-:W3:Y:S01]  /*1ba20*/  S2R R12, SR_CTAID.Y ;  /* 0x00000000000c7919 */ /* 0x000ee20000002600 */
[----:B------:R-:W-:Y:S01]  /*1ba30*/  USHF.R.S32.HI UR6, URZ, 0x1f, UR9 ;  /* 0x0000001f3f067899 */ /* 0x000fe20008011409 */
[----:B------:R-:W-:Y:S01]  /*1ba40*/  MOV R24, c[0x0][0x4e8] ;  /* 0x00013a0000187a02 */ /* 0x000fe20000000f00 */
[----:B------:R-:W-:Y:S01]  /*1ba50*/  BSSY B0, `(.L_x_566) ;  /* 0x00000ab000007945 */ /* 0x000fe20003800000 */
[----:B------:R-:W4:Y:S01]  /*1ba60*/  S2R R9, SR_CTAID.Z ;  /* 0x0000000000097919 */ /* 0x000f220000002700 */
[----:B------:R-:W-:Y:S01]  /*1ba70*/  IMAD.U32 R3, RZ, RZ, UR11 ;  /* 0x0000000bff037e24 */ /* 0x000fe2000f8e00ff */
[----:B------:R-:W-:Y:S01]  /*1ba80*/  UIMAD UR7, UR6, UR4, URZ ;  /* 0x00000004060772a4 */ /* 0x000fe2000f8e023f */
[----:B------:R-:W-:Y:S01]  /*1ba90*/  IMAD.U32 R2, RZ, RZ, UR10 ;  /* 0x0000000aff027e24 */ /* 0x000fe2000f8e00ff */
[----:B------:R-:W1:Y:S04]  /*1baa0*/  S2R R15, SR_CTAID.X ;  /* 0x00000000000f7919 */ /* 0x000e680000002500 */
[----:B------:R-:W-:Y:S01]  /*1bab0*/  BAR.SYNC.DEFER_BLOCKING 0x1, 0x80 ;  /* 0x0042000000007b1d */ /* 0x000fe20000010000 */
[----:B------:R-:W-:Y:S01]  /*1bac0*/  UIMAD UR5, UR9, UR5, UR7 ;  /* 0x00000005090572a4 */ /* 0x000fe2000f8e0207 */
[C---:B------:R-:W-:Y:S01]  /*1bad0*/  ISETP.NE.AND P0, PT, R24.reuse, 0x1, PT ;  /* 0x000000011800780c */ /* 0x040fe20003f05270 */
[----:B------:R-:W-:-:S02]  /*1bae0*/  IMAD R24, R24, c[0x0][0x388], RZ ;  /* 0x0000e20018187a24 */ /* 0x000fc400078e02ff */
[----:B------:R-:W-:Y:S01]  /*1baf0*/  UIADD3 UR5, UR11, UR5, URZ ;  /* 0x000000050b057290 */ /* 0x000fe2000fffe03f */
[----:B--2---:R-:W-:-:S05]  /*1bb00*/  SHF.R.S32.HI R6, RZ, 0x1f, R16 ;  /* 0x0000001fff067819 */ /* 0x004fca0000011410 */
[----:B------:R-:W-:Y:S01]  /*1bb10*/  IMAD.U32 R5, RZ, RZ, UR5 ;  /* 0x00000005ff057e24 */ /* 0x000fe2000f8e00ff */
[-C--:B------:R-:W-:Y:S01]  /*1bb20*/  LEA.HI R0, R6, R16.reuse, RZ, 0x2 ;  /* 0x0000001006007211 */ /* 0x080fe200078f10ff */
[----:B---3--:R-:W-:Y:S01]  /*1bb30*/  IMAD R12, R4, c[0x0][0x550], R12 ;  /* 0x00015400040c7a24 */ /* 0x008fe200078e020c */
        /* <DEDUP_REMOVED lines=95> */
[----:B------:R4:W2:Y:S04]  /*1c130*/  SHFL.IDX PT, R7, R0, 0x3, 0x1c1f ;  /* 0x007c1f0000077f89 */ /* 0x0008a800000e0000 */
        /* <DEDUP_REMOVED lines=12> */
[----:B------:R2:W-:Y:S01]  /*1c200*/  @!P1 ST.E [R6.64], R23 ;  /* 0x0000001706009985 */ /* 0x0005e2000c101910 */
        /* <DEDUP_REMOVED lines=47> */
.L_x_567:
[----:B-1----:R-:W-:Y:S05]  /*1c500*/  BSYNC B0 ;  /* 0x0000000000007941 */ /* 0x002fea0003800000 */
.L_x_566:
        /* <DEDUP_REMOVED lines=49> */
.L_x_569:
[----:B------:R-:W-:Y:S05]  /*1c820*/  BSYNC B0 ;  /* 0x0000000000007941 */ /* 0x000fea0003800000 */
.L_x_568:
        /* <DEDUP_REMOVED lines=49> */
.L_x_571:
[----:B------:R-:W-:Y:S05]  /*1cb40*/  BSYNC B0 ;  /* 0x0000000000007941 */ /* 0x000fea0003800000 */
.L_x_570:
        /* <DEDUP_REMOVED lines=50> */
.L_x_565:
[----:B------:R-:W2:Y:S02]  /*1ce70*/  S2R R0, SR_TID.X ;  /* 0x0000000000007919 */ /* 0x000ea40000002100 */
[----:B--2---:R-:W-:-:S13]  /*1ce80*/  ISETP.GT.AND P0, PT, R0, 0x7f, PT ;  /* 0x0000007f0000780c */ /* 0x004fda0003f04270 */
[----:B------:R-:W-:Y:S05]  /*1ce90*/  @P0 EXIT ;  /* 0x000000000000094d */ /* 0x000fea0003800000 */
[----:B------:R-:W2:Y:S01]  /*1cea0*/  S2R R8, SR_CTAID.X ;  /* 0x0000000000087919 */ /* 0x000ea20000002500 */
[----:B------:R-:W-:-:S05]  /*1ceb0*/  MOV R3, c[0x0][0x4e8] ;  /* 0x00013a0000037a02 */ /* 0x000fca0000000f00 */
[----:B------:R-:W-:Y:S01]  /*1cec0*/  IMAD R2, R3, c[0x0][0x388], RZ ;  /* 0x0000e20003027a24 */ /* 0x000fe200078e02ff */
[----:B--2---:R-:W-:-:S04]  /*1ced0*/  LEA R8, R8, R0, 0x7 ;  /* 0x0000000008087211 */ /* 0x004fc800078e38ff */
[----:B------:R-:W-:-:S13]  /*1cee0*/  ISETP.GE.AND P0, PT, R8, R2, PT ;  /* 0x000000020800720c */ /* 0x000fda0003f06270 */
[----:B------:R-:W-:Y:S05]  /*1cef0*/  @P0 EXIT ;  /* 0x000000000000094d */ /* 0x000fea0003800000 */
[----:B------:R-:W2:Y:S01]  /*1cf00*/  S2R R7, SR_CTAID.Z ;  /* 0x0000000000077919 */ /* 0x000ea20000002700 */
[----:B------:R-:W-:Y:S01]  /*1cf10*/  USHF.R.S32.HI UR6, URZ, 0x1f, UR9 ;  /* 0x0000001f3f067899 */ /* 0x000fe20008011409 */
[----:B------:R-:W-:Y:S01]  /*1cf20*/  ISETP.NE.AND P0, PT, R3, 0x1, PT ;  /* 0x000000010300780c */ /* 0x000fe20003f05270 */
[----:B------:R-:W-:Y:S01]  /*1cf30*/  ULDC.64 UR4, c[0x0][0x4d0] ;  /* 0x0001340000047ab9 */ /* 0x000fe20000000a00 */
[----:B------:R-:W3:Y:S01]  /*1cf40*/  S2R R9, SR_CTAID.Y ;  /* 0x0000000000097919 */ /* 0x000ee20000002600 */
[----:B------:R-:W-:Y:S01]  /*1cf50*/  UIMAD UR6, UR6, UR4, URZ ;  /* 0x00000004060672a4 */ /* 0x000fe2000f8e023f */
[----:B------:R-:W-:Y:S01]  /*1cf60*/  IADD3 R4, RZ, -UR9, RZ ;  /* 0x80000009ff047c10 */ /* 0x000fe2000fffe0ff */
[----:B------:R-:W-:Y:S01]  /*1cf70*/  UIMAD.WIDE.U32 UR10, UR9, UR4, URZ ;  /* 0x00000004090a72a5 */ /* 0x000fe2000f8e003f */
        /* <DEDUP_REMOVED lines=8> */
[----:B--2---:R-:W-:-:S03]  /*1d000*/  SHF.R.S32.HI R6, RZ, 0x1f, R7 ;  /* 0x0000001fff067819 */ /* 0x004fc60000011407 */
        /* <DEDUP_REMOVED lines=24> */
.L_x_572:
        /* <DEDUP_REMOVED lines=15> */
.L_x_3829:


//--------------------- .text._ZN7cutlass13device_kernelIN5flash19enable_sm80_to_sm89INS1_16FlashAttnFwdSm80INS1_25CollectiveMainloopFwdSm80ILi4ELi1ELb0EN4cute5tupleIJNS5_1CILi128EEENS7_ILi80EEENS7_ILi64EEEEEELi64ENS_6half_tEfNS_4arch4Sm80ELb0ELb1ELb1ELb1ELb1ELb0ELb1ELb1EEENS1_21CollectiveEpilogueFwdINS6_IJS8_SA_S9_EEENS6_IJNS7_ILi1EEESI_SI_EEESC_SE_Li128ELb1ELb1ELb1ELb0EEENS1_36VarlenDynamicPersistentTileSchedulerILi128ELi80ELi128ELi128ELb1ELb1ELb0ELb1ELb0ELb1EEEEEEEEEvNT_6ParamsE --------------------------
	.section	.text._ZN7cutlass13device_kernelIN5flash19enable_sm80_to_sm89INS1_16FlashAttnFwdSm80INS1_25CollectiveMainloopFwdSm80ILi4ELi1ELb0EN4cute5tupleIJNS5_1CILi128EEENS7_ILi80EEENS7_ILi64EEEEEELi64ENS_6half_tEfNS_4arch4Sm80ELb0ELb1ELb1ELb1ELb1ELb0ELb1ELb1EEENS1_21CollectiveEpilogueFwdINS6_IJS8_SA_S9_EEENS6_IJNS7_ILi1EEESI_SI_EEESC_SE_Li128ELb1ELb1ELb1ELb0EEENS1_36VarlenDynamicPersistentTileSchedulerILi128ELi80ELi128ELi128ELb1ELb1ELb0ELb1ELb0ELb1EEEEEEEEEvNT_6ParamsE,"ax",@progbits
	.sectioninfo	@"SHI_REGISTERS=255"
	.align	128
.text._ZN7cutlass13device_kernelIN5flash19enable_sm80_to_sm89INS1_16FlashAttnFwdSm80INS1_25CollectiveMainloopFwdSm80ILi4ELi1ELb0EN4cute5tupleIJNS5_1CILi128EEENS7_ILi80EEENS7_ILi64EEEEEELi64ENS_6half_tEfNS_4arch4Sm80ELb0ELb1ELb1ELb1ELb1ELb0ELb1ELb1EEENS1_21CollectiveEpilogueFwdINS6_IJS8_SA_S9_EEENS6_IJNS7_ILi1EEESI_SI_EEESC_SE_Li128ELb1ELb1ELb1ELb0EEENS1_36VarlenDynamicPersistentTileSchedulerILi128ELi80ELi128ELi128ELb1ELb1ELb0ELb1ELb0ELb1EEEEEEEEEvNT_6ParamsE:
        .type           _ZN7cutlass13device_kernelIN5flash19enable_sm80_to_sm89INS1_16FlashAttnFwdSm80INS1_25CollectiveMainloopFwdSm80ILi4ELi1ELb0EN4cute5tupleIJNS5_1CILi128EEENS7_ILi80EEENS7_ILi64EEEEEELi64ENS_6half_tEfNS_4arch4Sm80ELb0ELb1ELb1ELb1ELb1ELb0ELb1ELb1EEENS1_21CollectiveEpilogueFwdINS6_IJS8_SA_S9_EEENS6_IJNS7_ILi1EEESI_SI_EEESC_SE_Li128ELb1ELb1ELb1ELb0EEENS1_36VarlenDynamicPersistentTileSchedulerILi128ELi80ELi128ELi128ELb1ELb1ELb0ELb1ELb0ELb1EEEEEEEEEvNT_6ParamsE,@function
        .size           _ZN7cutlass13device_kernelIN5flash19enable_sm80_to_sm89INS1_16FlashAttnFwdSm80INS1_25CollectiveMainloopFwdSm80ILi4ELi1ELb0EN4cute5tupleIJNS5_1CILi128EEENS7_ILi80EEENS7_ILi64EEEEEELi64ENS_6half_tEfNS_4arch4Sm80ELb0ELb1ELb1ELb1ELb1ELb0ELb1ELb1EEENS1_21CollectiveEpilogueFwdINS6_IJS8_SA_S9_EEENS6_IJNS7_ILi1EEESI_SI_EEESC_SE_Li128ELb1ELb1ELb1ELb0EEENS1_36VarlenDynamicPersistentTileSchedulerILi128ELi80ELi128ELi128ELb1ELb1ELb0ELb1ELb0ELb1EEEEEEEEEvNT_6ParamsE,(.L_x_3830 - _ZN7cutlass13device_kernelIN5flash19enable_sm80_to_sm89INS1_16FlashAttnFwdSm80INS1_25CollectiveMainloopFwdSm80ILi4ELi1ELb0EN4cute5tupleIJNS5_1CILi128EEENS7_ILi80EEENS7_ILi64EEEEEELi64ENS_6half_tEfNS_4arch4Sm80ELb0ELb1ELb1ELb1ELb1ELb0ELb1ELb1EEENS1_21CollectiveEpilogueFwdINS6_IJS8_SA_S9_EEENS6_IJNS7_ILi1EEESI_SI_EEESC_SE_Li128ELb1ELb1ELb1ELb0EEENS1_36VarlenDynamicPersistentTileSchedulerILi128ELi80ELi128ELi128ELb1ELb1ELb0ELb1ELb0ELb1EEEEEEEEEvNT_6ParamsE)
        .other          _ZN7cutlass13device_kernelIN5flash19enable_sm80_to_sm89INS1_16FlashAttnFwdSm80INS1_25CollectiveMainloopFwdSm80ILi4ELi1ELb0EN4cute5tupleIJNS5_1CILi128EEENS7_ILi80EEENS7_ILi64EEEEEELi64ENS_6half_tEfNS_4arch4Sm80ELb0ELb1ELb1ELb1ELb1ELb0ELb1ELb1EEENS1_21CollectiveEpilogueFwdINS6_IJS8_SA_S9_EEENS6_IJNS7_ILi1EEESI_SI_EEESC_SE_Li128ELb1ELb1ELb1ELb0EEENS1_36VarlenDynamicPersistentTileSchedulerILi128ELi80ELi128ELi128ELb1ELb1ELb0ELb1ELb0ELb1EEEEEEEEEvNT_6ParamsE,@"STO_CUDA_ENTRY STV_DEFAULT"
_ZN7cutlass13device_kernelIN5flash19enable_sm80_to_sm89INS1_16FlashAttnFwdSm80INS1_25CollectiveMainloopFwdSm80ILi4ELi1ELb0EN4cute5tupleIJNS5_1CILi128EEENS7_ILi80EEENS7_ILi64EEEEEELi64ENS_6half_tEfNS_4arch4Sm80ELb0ELb1ELb1ELb1ELb1ELb0ELb1ELb1EEENS1_21CollectiveEpilogueFwdINS6_IJS8_SA_S9_EEENS6_IJNS7_ILi1EEESI_SI_EEESC_SE_Li128ELb1ELb1ELb1ELb0EEENS1_36VarlenDynamicPersistentTileSchedulerILi128ELi80ELi128ELi128ELb1ELb1ELb0ELb1ELb0ELb1EEEEEEEEEvNT_6ParamsE:
        /* <DEDUP_REMOVED lines=15> */
[----:B------:R-:W-:-:S03]  /*00f0*/  CS2R R8, SRZ ;  /* 0x0000000000087805 */ /* 0x000fc6000001ff00 */
[----:B------:R-:W-:-:S04]  /*0100*/  ISETP.NE.AND P6, PT, R13, 0x1f, PT ;  /* 0x0000001f0d00780c */ /* 0x000fc80003fc5270 */
[----:B------:R-:W-:-:S13]  /*0110*/  ISETP.GE.OR P0, PT, R13, c[0x0][0x53c], !P6 ;  /* 0x00014f000d007a0c */ /* 0x000fda0007706670 */
[----:B-1----:R-:W-:Y:S02]  /*0120*/  @!P0 IMAD.MOV.U32 R4, RZ, RZ, 0x4 ;  /* 0x00000004ff048424 */ /* 0x002fe400078e00ff */
[----:B------:R-:W-:Y:S02]  /*0130*/  @!P0 IMAD.MOV.U32 R2, RZ, RZ, 0x4 ;  /* 0x00000004ff028424 */ /* 0x000fe400078e00ff */
[----:B------:R-:W-:-:S04]  /*0140*/  @!P0 IMAD.WIDE.U32 R4, R13, R4, c[0x0][0x580] ;  /* 0x000160000d048625 */ /* 0x000fc800078e0004 */
[C---:B------:R-:W-:Y:S01]  /*0150*/  @!P0 IMAD.WIDE.U32 R2, R13.reuse, R2, c[0x0][0x578] ;  /* 0x00015e000d028625 */ /* 0x040fe200078e0002 */
[----:B------:R-:W2:Y:S04]  /*0160*/  @!P0 LDG.E R9, [R4.64] ;  /* 0x0000000604098981 */ /* 0x000ea8000c1e1900 */
[----:B------:R-:W2:Y:S01]  /*0170*/  @!P0 LDG.E R8, [R2.64] ;  /* 0x0000000602088981 */ /* 0x000ea2000c1e1900 */
[C---:B------:R-:W-:Y:S01]  /*0180*/  ISETP.NE.AND P5, PT, R13.reuse, RZ, PT ;  /* 0x000000ff0d00720c */ /* 0x040fe20003fa5270 */
[----:B------:R-:W1:Y:S01]  /*0190*/  S2UR UR4, SR_CTAID.X ;  /* 0x00000000000479c3 */ /* 0x000e620000002500 */
[C---:B------:R-:W-:Y:S01]  /*01a0*/  ISETP.GE.U32.AND P4, PT, R13.reuse, 0x2, PT ;  /* 0x000000020d00780c */ /* 0x040fe20003f86070 */
[----:B------:R-:W-:Y:S01]  /*01b0*/  IMAD.MOV.U32 R6, RZ, RZ, RZ ;  /* 0x000000ffff067224 */ /* 0x000fe200078e00ff */
        /* <DEDUP_REMOVED lines=26> */
.L_x_578:
[----:B------:R-:W-:-:S04]  /*0360*/  IADD3 R0, R6, 0x1f, RZ ;  /* 0x0000001f06007810 */ /* 0x000fc80007ffe0ff */
[----:B------:R-:W-:-:S13]  /*0370*/  ISETP.GE.AND P0, PT, R0, c[0x0][0x53c], PT ;  /* 0x00014f0000007a0c */ /* 0x000fda0003f06270 */
[----:B------:R-:W-:Y:S05]  /*0380*/  @P0 BRA `(.L_x_575) ;  /* 0x00000c4000000947 */ /* 0x000fea0003800000 */
[----:B------:R-:W-:Y:S01]  /*0390*/  MOV R6, R0 ;  /* 0x0000000000067202 */ /* 0x000fe20000000f00 */
[----:B------:R-:W-:-:S03]  /*03a0*/  CS2R R8, SRZ ;  /* 0x0000000000087805 */ /* 0x000fc6000001ff00 */
[----:B------:R-:W-:-:S04]  /*03b0*/  IADD3 R0, R13, R6, RZ ;  /* 0x000000060d007210 */ /* 0x000fc80007ffe0ff */
[----:B------:R-:W-:-:S13]  /*03c0*/  ISETP.GE.OR P0, PT, R0, c[0x0][0x53c], !P6 ;  /* 0x00014f0000007a0c */ /* 0x000fda0007706670 */
[----:B------:R-:W-:Y:S02]  /*03d0*/  @!P0 MOV R2, 0x4 ;  /* 0x0000000400028802 */ /* 0x000fe40000000f00 */
        /* <DEDUP_REMOVED lines=8> */
.L_x_805:
        /* <DEDUP_REMOVED lines=16> */
.L_x_806:
[----:B--2---:R-:W-:-:S05]  /*0560*/  IMAD R0, R0, c[0x0][0x538], RZ ;  /* 0x00014e0000007a24 */ /* 0x004fca00078e02ff */
[----:B------:R-:W-:-:S04]  /*0570*/  IADD3 R7, R0, R7, RZ ;  /* 0x0000000700077210 */ /* 0x000fc80007ffe0ff */
[----:B------:R-:W-:-:S13]  /*0580*/  ISETP.GT.AND P0, PT, R7, UR4, PT ;  /* 0x0000000407007c0c */ /* 0x000fda000bf04270 */
[----:B-1----:R-:W-:Y:S05]  /*0590*/  @!P0 BRA `(.L_x_578) ;  /* 0xfffffdc000008947 */ /* 0x002fea000383ffff */
.L_x_574:
[----:B------:R-:W-:-:S05]  /*05a0*/  IADD3 R10, -R0, R7, RZ ;  /* 0x00000007000a7210 */ /* 0x000fca0007ffe1ff */
[----:B------:R-:W-:-:S05]  /*05b0*/  IMAD R0, R4, c[0x0][0x538], R10 ;  /* 0x00014e0004007a24 */ /* 0x000fca00078e020a */
[----:B------:R-:W-:Y:S01]  /*05c0*/  ISETP.GT.AND P0, PT, R0, UR4, PT ;  /* 0x0000000400007c0c */ /* 0x000fe2000bf04270 */
[----:B------:R-:W-:-:S12]  /*05d0*/  BRA.DIV ~URZ, `(.L_x_579) ;  /* 0x0001c9b27f007947 */ /* 0x000fd8000b800000 */
[----:B------:R-:W-:-:S04]  /*05e0*/  VOTE.ANY R7, PT, !P0 ;  /* 0x0000000000077806 */ /* 0x000fc800040e0100 */
.L_x_807:
[----:B------:R-:W1:Y:S02]  /*05f0*/  POPC R0, R7 ;  /* 0x0000000700007309 */ /* 0x000e640000000000 */
[----:B-1----:R-:W-:-:S05]  /*0600*/  IADD3 R2, R0, R6, RZ ;  /* 0x0000000600027210 */ /* 0x002fca0007ffe0ff */
[----:B------:R1:W-:Y:S01]  /*0610*/  STL [R1+0x5c], R2 ;  /* 0x00005c0201007387 */ /* 0x0003e20000100800 */
[----:B------:R-:W-:Y:S05]  /*0620*/  BRA.DIV ~URZ, `(.L_x_580) ;  /* 0x0001c9b27f007947 */ /* 0x000fea000b800000 */
[----:B------:R2:W3:Y:S01]  /*0630*/  SHFL.IDX PT, R12, R9, R0, 0x1f ;  /* 0x00001f00090c7589 */ /* 0x0004e200000e0000 */
[----:B------:R-:W-:-:S03]  /*0640*/  MOV R5, RZ ;  /* 0x000000ff00057202 */ /* 0x000fc60000000f00 */
[----:B------:R2:W4:Y:S04]  /*0650*/  SHFL.IDX PT, R9, R8, R0, 0x1f ;  /* 0x00001f0008097589 */ /* 0x00052800000e0000 */
.L_x_808:
[----:B------:R-:W-:Y:S01]  /*0660*/  ISETP.NE.AND P0, PT, R7, RZ, PT ;  /* 0x000000ff0700720c */ /* 0x000fe20003f05270 */
[----:B------:R-:W-:-:S12]  /*0670*/  BSSY B0, `(.L_x_581) ;  /* 0x0000005000007945 */ /* 0x000fd80003800000 */
[----:B------:R-:W-:Y:S05]  /*0680*/  @!P0 BRA `(.L_x_582) ;  /* 0x0000003000008947 */ /* 0x000fea0003800000 */
[----:B--2---:R-:W-:Y:S01]  /*0690*/  IADD3 R0, R0, -0x1, RZ ;  /* 0xffffffff00007810 */ /* 0x004fe20007ffe0ff */
[----:B------:R-:W-:Y:S05]  /*06a0*/  BRA.DIV ~URZ, `(.L_x_583) ;  /* 0x0001ca127f007947 */ /* 0x000fea000b800000 */
[----:B------:R2:W1:Y:S02]  /*06b0*/  SHFL.IDX PT, R5, R4, R0, 0x1f ;  /* 0x00001f0004057589 */ /* 0x00046400000e0000 */
.L_x_582:
[----:B------:R-:W-:Y:S05]  /*06c0*/  BSYNC B0 ;  /* 0x0000000000007941 */ /* 0x000fea0003800000 */
.L_x_581:
[----:B-12---:R-:W-:Y:S01]  /*06d0*/  IMAD R0, R5, c[0x0][0x538], R10 ;  /* 0x00014e0005007a24 */ /* 0x006fe200078e020a */
[----:B----4-:R-:W-:Y:S01]  /*06e0*/  ISETP.NE.AND P0, PT, R9, 0x1, PT ;  /* 0x000000010900780c */ /* 0x010fe20003f05270 */
[----:B------:R-:W-:Y:S03]  /*06f0*/  BSSY B0, `(.L_x_584) ;  /* 0x0000089000007945 */ /* 0x000fe60003800000 */
[----:B------:R1:W-:Y:S01]  /*0700*/  STL [R1+0x50], R0 ;  /* 0x0000500001007387 */ /* 0x0003e20000100800 */
[----:B------:R-:W-:-:S08]  /*0710*/  IADD3 R11, -R0, UR4, RZ ;  /* 0x00000004000b7c10 */ /* 0x000fd0000fffe1ff */
[----:B------:R-:W-:Y:S05]  /*0720*/  @!P0 BRA `(.L_x_585) ;  /* 0x000003f000008947 */ /* 0x000fea0003800000 */
[-C--:B-1-3--:R-:W-:Y:S02]  /*0730*/  IABS R0, R12.reuse ;  /* 0x0000000c00007213 */ /* 0x08afe40000000000 */
[----:B------:R-:W-:-:S03]  /*0740*/  IABS R6, R12 ;  /* 0x0000000c00067213 */ /* 0x000fc60000000000 */
[----:B------:R-:W-:Y:S01]  /*0750*/  IMAD.MOV.U32 R5, RZ, RZ, R0 ;  /* 0x000000ffff057224 */ /* 0x000fe200078e0000 */
[----:B------:R-:W-:-:S03]  /*0760*/  IABS R0, R9 ;  /* 0x0000000900007213 */ /* 0x000fc60000000000 */
[----:B------:R-:W1:Y:S02]  /*0770*/  I2F.RP R2, R5 ;  /* 0x0000000500027306 */ /* 0x000e640000209400 */
[----:B------:R-:W-:Y:S01]  /*0780*/  IMAD.MOV.U32 R8, RZ, RZ, R0 ;  /* 0x000000ffff087224 */ /* 0x000fe200078e0000 */
[----:B------:R-:W-:-:S05]  /*0790*/  IABS R0, R11 ;  /* 0x0000000b00007213 */ /* 0x000fca0000000000 */
[----:B------:R-:W-:Y:S08]  /*07a0*/  I2F.RP R7, R8 ;  /* 0x0000000800077306 */ /* 0x000ff00000209400 */
[----:B-1----:R-:W1:Y:S02]  /*07b0*/  MUFU.RCP R2, R2 ;  /* 0x0000000200027308 */ /* 0x002e640000001000 */
[----:B-1----:R-:W-:-:S06]  /*07c0*/  IADD3 R2, R2, 0xffffffe, RZ ;  /* 0x0ffffffe02027810 */ /* 0x002fcc0007ffe0ff */
[----:B------:R-:W1:Y:S02]  /*07d0*/  F2I.FTZ.U32.TRUNC.NTZ R3, R2 ;  /* 0x0000000200037305 */ /* 0x000e64000021f000 */
[----:B-1----:R-:W-:-:S04]  /*07e0*/  IMAD.MOV R2, RZ, RZ, -R3 ;  /* 0x000000ffff027224 */ /* 0x002fc800078e0a03 */
[----:B------:R-:W-:Y:S02]  /*07f0*/  IMAD R4, R2, R5, RZ ;  /* 0x0000000502047224 */ /* 0x000fe400078e02ff */
[----:B------:R-:W-:-:S04]  /*0800*/  IMAD.MOV.U32 R2, RZ, RZ, RZ ;  /* 0x000000ffff027224 */ /* 0x000fc800078e00ff */
[----:B------:R-:W-:Y:S01]  /*0810*/  IMAD.HI.U32 R2, R3, R4, R2 ;  /* 0x0000000403027227 */ /* 0x000fe200078e0002 */
[----:B------:R-:W-:-:S03]  /*0820*/  MOV R3, R0 ;  /* 0x0000000000037202 */ /* 0x000fc60000000f00 */
[----:B------:R-:W-:Y:S02]  /*0830*/  IMAD.MOV R0, RZ, RZ, -R6 ;  /* 0x000000ffff007224 */ /* 0x000fe400078e0a06 */
        /* <DEDUP_REMOVED lines=28> */
[----:B------:R-:W-:-:S03]  /*0a00*/  IMAD.MOV R5, RZ, RZ, -R4 ;  /* 0x000000ffff057224 */ /* 0x000fc600078e0a04 */
        /* <DEDUP_REMOVED lines=10> */
[----:B------:R-:W-:-:S04]  /*0ab0*/  IMAD.MOV R2, RZ, RZ, -R0 ;  /* 0x000000ffff027224 */ /* 0x000fc800078e0a00 */
[C---:B------:R-:W-:Y:S01]  /*0ac0*/  IMAD R3, R9.reuse, R2, R4 ;  /* 0x0000000209037224 */ /* 0x040fe200078e0204 */
[----:B------:R-:W-:Y:S01]  /*0ad0*/  LEA R2, R9, R0, 0x18 ;  /* 0x0000000009027211 */ /* 0x000fe200078ec0ff */
[----:B------:R-:W-:-:S04]  /*0ae0*/  IMAD R0, R12, R5, R11 ;  /* 0x000000050c007224 */ /* 0x000fc800078e020b */
[----:B------:R-:W-:-:S05]  /*0af0*/  IMAD R2, R3, 0x10000, R2 ;  /* 0x0001000003027824 */ /* 0x000fca00078e0202 */
[----:B------:R1:W-:Y:S01]  /*0b00*/  STL [R1+0x58], R2 ;  /* 0x0000580201007387 */ /* 0x0003e20000100800 */
[----:B------:R-:W-:Y:S05]  /*0b10*/  BRA `(.L_x_586) ;  /* 0x0000046000007947 */ /* 0x000fea0003800000 */
.L_x_585:
[----:B------:R-:W2:Y:S01]  /*0b20*/  LDL R3, [R1+0x5c] ;  /* 0x00005c0001037983 */ /* 0x000ea20000100800 */
[----:B------:R-:W-:-:S04]  /*0b30*/  IMAD.MOV.U32 R2, RZ, RZ, 0x4 ;  /* 0x00000004ff027424 */ /* 0x000fc800078e00ff */
[----:B--2---:R-:W-:-:S05]  /*0b40*/  IMAD.WIDE R2, R3, R2, c[0x0][0x590] ;  /* 0x0001640003027625 */ /* 0x004fca00078e0202 */
[----:B------:R-:W2:Y:S02]  /*0b50*/  LDG.E R7, [R2.64] ;  /* 0x0000000602077981 */ /* 0x000ea4000c1e1900 */
[----:B--23--:R-:W-:-:S05]  /*0b60*/  IMAD R9, R7, R12, RZ ;  /* 0x0000000c07097224 */ /* 0x00cfca00078e02ff */
[-C--:B-1----:R-:W-:Y:S02]  /*0b70*/  IABS R0, R9.reuse ;  /* 0x0000000900007213 */ /* 0x082fe40000000000 */
[----:B------:R-:W-:-:S03]  /*0b80*/  IABS R8, R9 ;  /* 0x0000000900087213 */ /* 0x000fc60000000000 */
[----:B------:R-:W-:-:S04]  /*0b90*/  IMAD.MOV.U32 R6, RZ, RZ, R0 ;  /* 0x000000ffff067224 */ /* 0x000fc800078e0000 */
[----:B------:R-:W1:Y:S08]  /*0ba0*/  I2F.RP R2, R6 ;  /* 0x0000000600027306 */ /* 0x000e700000209400 */
[----:B-1----:R-:W1:Y:S02]  /*0bb0*/  MUFU.RCP R2, R2 ;  /* 0x0000000200027308 */ /* 0x002e640000001000 */
[----:B-1----:R-:W-:-:S06]  /*0bc0*/  IADD3 R2, R2, 0xffffffe, RZ ;  /* 0x0ffffffe02027810 */ /* 0x002fcc0007ffe0ff */
[----:B------:R-:W1:Y:S02]  /*0bd0*/  F2I.FTZ.U32.TRUNC.NTZ R3, R2 ;  /* 0x0000000200037305 */ /* 0x000e64000021f000 */
[----:B-1----:R-:W-:-:S04]  /*0be0*/  IMAD.MOV R0, RZ, RZ, -R3 ;  /* 0x000000ffff007224 */ /* 0x002fc800078e0a03 */
[----:B------:R-:W-:Y:S01]  /*0bf0*/  IMAD.MOV.U32 R2, RZ, RZ, R0 ;  /* 0x000000ffff027224 */ /* 0x000fe200078e0000 */
[----:B------:R-:W-:-:S03]  /*0c00*/  IABS R0, R11 ;  /* 0x0000000b00007213 */ /* 0x000fc60000000000 */
[----:B------:R-:W-:Y:S01]  /*0c10*/  IMAD R4, R2, R6, RZ ;  /* 0x0000000602047224 */ /* 0x000fe200078e02ff */
[----:B------:R-:W-:Y:S01]  /*0c20*/  MOV R5, R0 ;  /* 0x0000000000057202 */ /* 0x000fe20000000f00 */
[----:B------:R-:W-:-:S04]  /*0c30*/  IMAD.MOV.U32 R2, RZ, RZ, RZ ;  /* 0x000000ffff027224 */ /* 0x000fc800078e00ff */
[----:B------:R-:W-:-:S04]  /*0c40*/  IMAD.HI.U32 R0, R3, R4, R2 ;  /* 0x0000000403007227 */ /* 0x000fc800078e0002 */
[----:B------:R-:W-:Y:S02]  /*0c50*/  IMAD.MOV R2, RZ, RZ, -R8 ;  /* 0x000000ffff027224 */ /* 0x000fe400078e0a08 */
        /* <DEDUP_REMOVED lines=9> */
[----:B------:R-:W-:-:S04]  /*0cf0*/  @P2 IADD3 R0, R0, 0x1, RZ ;  /* 0x0000000100002810 */ /* 0x000fc80007ffe0ff */
[----:B------:R-:W-:-:S05]  /*0d00*/  MOV R4, R0 ;  /* 0x0000000000047202 */ /* 0x000fca0000000f00 */
[----:B------:R-:W-:Y:S01]  /*0d10*/  @!P1 IMAD.MOV R4, RZ, RZ, -R4 ;  /* 0x000000ffff049224 */ /* 0x000fe200078e0a04 */
[----:B------:R-:W-:-:S05]  /*0d20*/  @!P0 LOP3.LUT R4, RZ, R9, RZ, 0x33, !PT ;  /* 0x00000009ff048212 */ /* 0x000fca00078e33ff */
[----:B------:R-:W-:-:S05]  /*0d30*/  IMAD R10, R7, R4, RZ ;  /* 0x00000004070a7224 */ /* 0x000fca00078e02ff */
[----:B------:R-:W-:-:S04]  /*0d40*/  IADD3 R0, -R10, c[0x0][0x538], RZ ;  /* 0x00014e000a007a10 */ /* 0x000fc80007ffe1ff */
[----:B------:R-:W-:-:S04]  /*0d50*/  IMNMX R6, R7, R0, PT ;  /* 0x0000000007067217 */ /* 0x000fc80003800200 */
[----:B------:R-:W-:-:S05]  /*0d60*/  IABS R0, R6 ;  /* 0x0000000600007213 */ /* 0x000fca0000000000 */
[----:B------:R-:W-:-:S04]  /*0d70*/  IMAD.MOV.U32 R5, RZ, RZ, R0 ;  /* 0x000000ffff057224 */ /* 0x000fc800078e0000 */
[----:B------:R-:W1:Y:S08]  /*0d80*/  I2F.RP R2, R5 ;  /* 0x0000000500027306 */ /* 0x000e700000209400 */
[----:B-1----:R-:W1:Y:S02]  /*0d90*/  MUFU.RCP R2, R2 ;  /* 0x0000000200027308 */ /* 0x002e640000001000 */
[----:B-1----:R-:W-:-:S06]  /*0da0*/  IADD3 R2, R2, 0xffffffe, RZ ;  /* 0x0ffffffe02027810 */ /* 0x002fcc0007ffe0ff */
[----:B------:R1:W2:Y:S02]  /*0db0*/  F2I.FTZ.U32.TRUNC.NTZ R3, R2 ;  /* 0x0000000200037305 */ /* 0x0002a4000021f000 */
[----:B-1----:R-:W-:Y:S01]  /*0dc0*/  IMAD.MOV R2, RZ, RZ, -R4 ;  /* 0x000000ffff027224 */ /* 0x002fe200078e0a04 */
[----:B--2---:R-:W-:-:S03]  /*0dd0*/  IADD3 R0, RZ, -R3, RZ ;  /* 0x80000003ff007210 */ /* 0x004fc60007ffe0ff */
[----:B------:R-:W-:Y:S01]  /*0de0*/  IMAD R8, R9, R2, R11 ;  /* 0x0000000209087224 */ /* 0x000fe200078e020b */
[----:B------:R-:W-:Y:S01]  /*0df0*/  IABS R9, R6 ;  /* 0x0000000600097213 */ /* 0x000fe20000000000 */
[----:B------:R-:W-:-:S03]  /*0e00*/  IMAD.MOV.U32 R2, RZ, RZ, R0 ;  /* 0x000000ffff027224 */ /* 0x000fc600078e0000 */
[----:B------:R-:W-:Y:S01]  /*0e10*/  IABS R0, R8 ;  /* 0x0000000800007213 */ /* 0x000fe20000000000 */
[----:B------:R-:W-:Y:S02]  /*0e20*/  IMAD R7, R2, R5, RZ ;  /* 0x0000000502077224 */ /* 0x000fe400078e02ff */
[----:B------:R-:W-:Y:S02]  /*0e30*/  IMAD.MOV.U32 R2, RZ, RZ, RZ ;  /* 0x000000ffff027224 */ /* 0x000fe400078e00ff */
[----:B------:R-:W-:Y:S01]  /*0e40*/  IMAD.MOV.U32 R4, RZ, RZ, R0 ;  /* 0x000000ffff047224 */ /* 0x000fe200078e0000 */
[----:B------:R-:W-:Y:S01]  /*0e50*/  IADD3 R0, RZ, -R9, RZ ;  /* 0x80000009ff007210 */ /* 0x000fe20007ffe0ff */
[----:B------:R-:W-:-:S04]  /*0e60*/  IMAD.HI.U32 R3, R3, R7, R2 ;  /* 0x0000000703037227 */ /* 0x000fc800078e0002 */
[----:B------:R-:W-:Y:S02]  /*0e70*/  IMAD.MOV.U32 R2, RZ, RZ, R0 ;  /* 0x000000ffff027224 */ /* 0x000fe400078e0000 */
[----:B------:R-:W-:Y:S01]  /*0e80*/  IMAD.HI.U32 R0, R3, R4, RZ ;  /* 0x0000000403007227 */ /* 0x000fe200078e00ff */
[----:B------:R-:W-:-:S03]  /*0e90*/  IADD3 R3, R10, 0x1000000, R8 ;  /* 0x010000000a037810 */ /* 0x000fc60007ffe008 */
[----:B------:R-:W-:-:S05]  /*0ea0*/  IMAD R2, R0, R2, R4 ;  /* 0x0000000200027224 */ /* 0x000fca00078e0204 */
[----:B------:R-:W-:-:S13]  /*0eb0*/  ISETP.GT.U32.AND P0, PT, R5, R2, PT ;  /* 0x000000020500720c */ /* 0x000fda0003f04070 */
[----:B------:R-:W-:Y:S01]  /*0ec0*/  @!P0 IMAD.IADD R2, R2, 0x1, -R5 ;  /* 0x0000000102028824 */ /* 0x000fe200078e0a05 */
[----:B------:R-:W-:Y:S02]  /*0ed0*/  @!P0 IADD3 R0, R0, 0x1, RZ ;  /* 0x0000000100008810 */ /* 0x000fe40007ffe0ff */
[----:B------:R-:W-:Y:S02]  /*0ee0*/  ISETP.NE.AND P0, PT, R6, RZ, PT ;  /* 0x000000ff0600720c */ /* 0x000fe40003f05270 */
[----:B------:R-:W-:Y:S02]  /*0ef0*/  ISETP.GE.U32.AND P2, PT, R2, R5, PT ;  /* 0x000000050200720c */ /* 0x000fe40003f46070 */
[----:B------:R-:W-:-:S04]  /*0f00*/  LOP3.LUT R2, R8, R6, RZ, 0x3c, !PT ;  /* 0x0000000608027212 */ /* 0x000fc800078e3cff */
[----:B------:R-:W-:Y:S01]  /*0f10*/  ISETP.GE.AND P1, PT, R2, RZ, PT ;  /* 0x000000ff0200720c */ /* 0x000fe20003f26270 */
[----:B------:R-:W-:-:S06]  /*0f20*/  IMAD.MOV R2, RZ, RZ, -R6 ;  /* 0x000000ffff027224 */ /* 0x000fcc00078e0a06 */
[----:B------:R-:W-:-:S06]  /*0f30*/  @P2 IADD3 R0, R0, 0x1, RZ ;  /* 0x0000000100002810 */ /* 0x000fcc0007ffe0ff */
[----:B------:R-:W-:Y:S02]  /*0f40*/  @!P1 IADD3 R0, -R0, RZ, RZ ;  /* 0x000000ff00009210 */ /* 0x000fe40007ffe1ff */
[----:B------:R-:W-:-:S05]  /*0f50*/  @!P0 LOP3.LUT R0, RZ, R6, RZ, 0x33, !PT ;  /* 0x00000006ff008212 */ /* 0x000fca00078e33ff */
[----:B------:R-:W-:-:S05]  /*0f60*/  IMAD R2, R0, R2, R3 ;  /* 0x0000000200027224 */ /* 0x000fca00078e0203 */
[----:B------:R1:W-:Y:S02]  /*0f70*/  STL [R1+0x58], R2 ;  /* 0x0000580201007387 */ /* 0x0003e40000100800 */
.L_x_586:
[----:B------:R-:W-:Y:S05]  /*0f80*/  BSYNC B0 ;  /* 0x0000000000007941 */ /* 0x000fea0003800000 */
.L_x_584:
[----:B------:R-:W-:-:S04]  /*0f90*/  LOP3.LUT R0, RZ, R0, RZ, 0x33, !PT ;  /* 0x00000000ff007212 */ /* 0x000fc800078e33ff */
[----:B------:R-:W-:-:S05]  /*0fa0*/  IADD3 R0, R0, R12, RZ ;  /* 0x0000000c00007210 */ /* 0x000fca0007ffe0ff */
[----:B------:R2:W-:Y:S01]  /*0fb0*/  STL [R1+0x54], R0 ;  /* 0x0000540001007387 */ /* 0x0005e20000100800 */
[----:B------:R-:W-:Y:S05]  /*0fc0*/  BRA `(.L_x_587) ;  /* 0x0000006000007947 */ /* 0x000fea0003800000 */
.L_x_575:
[----:B------:R-:W-:Y:S01]  /*0fd0*/  MOV R0, UR4 ;  /* 0x0000000400007c02 */ /* 0x000fe20008000f00 */
[----:B------:R-:W-:Y:S04]  /*0fe0*/  STL [R1+0x54], RZ ;  /* 0x000054ff01007387 */ /* 0x000fe80000100800 */
[----:B------:R-:W-:Y:S04]  /*0ff0*/  STL [R1+0x58], RZ ;  /* 0x000058ff01007387 */ /* 0x000fe80000100800 */
[----:B------:R1:W-:Y:S02]  /*1000*/  STL [R1+0x50], R0 ;  /* 0x0000500001007387 */ /* 0x0003e40000100800 */
[----:B-1----:R-:W-:-:S05]  /*1010*/  MOV R0, c[0x0][0x53c] ;  /* 0x00014f0000007a02 */ /* 0x002fca0000000f00 */
[----:B------:R1:W-:Y:S02]  /*1020*/  STL [R1+0x5c], R0 ;  /* 0x00005c0001007387 */ /* 0x0003e40000100800 */
.L_x_587:
[----:B------:R-:W3:Y:S04]  /*1030*/  LDL R4, [R1+0x50] ;  /* 0x0000500001047983 */ /* 0x000ee80000100800 */
[----:B------:R-:W3:Y:S04]  /*1040*/  LDL R5, [R1+0x54] ;  /* 0x0000540001057983 */ /* 0x000ee80000100800 */
[----:B------:R-:W3:Y:S04]  /*1050*/  LDL R6, [R1+0x58] ;  /* 0x0000580001067983 */ /* 0x000ee80000100800 */
[----:B------:R-:W3:Y:S01]  /*1060*/  LDL R7, [R1+0x5c] ;  /* 0x00005c0001077983 */ /* 0x000ee20000100800 */
[----:B------:R-:W-:Y:S01]  /*1070*/  ISETP.NE.AND P0, PT, R13, RZ, PT ;  /* 0x000000ff0d00720c */ /* 0x000fe20003f05270 */
[----:B------:R-:W-:-:S12]  /*1080*/  WARPSYNC 0xffffffff ;  /* 0xffffffff00007948 */ /* 0x000fd80003800000 */
[----:B---3--:R3:W-:Y:S04]  /*1090*/  @!P0 STS.128 [0x9100], R4 ;  /* 0x00910004ff008388 */ /* 0x0087e80000000c00 */
[----:B------:R-:W-:Y:S06]  /*10a0*/  BAR.ARV 0x5, 0x80 ;  /* 0x0142000000007b1d */ /* 0x000fec0000002000 */
.L_x_573:
[----:B-12---:R-:W2:Y:S02]  /*10b0*/  LDL R0, [R1+0x5c] ;  /* 0x00005c0001007983 */ /* 0x006ea40000100800 */
[----:B--2---:R-:W-:-:S13]  /*10c0*/  ISETP.GE.AND P0, PT, R0, c[0x0][0x53c], PT ;  /* 0x00014f0000007a0c */ /* 0x004fda0003f06270 */
[----:B------:R-:W-:Y:S05]  /*10d0*/  @P0 EXIT ;  /* 0x000000000000094d */ /* 0x000fea0003800000 */
[----:B------:R-:W1:Y:S01]  /*10e0*/  S2R R18, SR_TID.X ;  /* 0x0000000000127919 */ /* 0x000e620000002100 */
[----:B------:R-:W-:Y:S02]  /*10f0*/  ULDC UR4, c[0x0][0x2ac] ;  /* 0x0000ab0000047ab9 */ /* 0x000fe40000000800 */
[----:B------:R-:W-:Y:S02]  /*1100*/  ULDC UR5, c[0x0][0x1d0] ;  /* 0x0000740000057ab9 */ /* 0x000fe40000000800 */
[----:B------:R-:W-:Y:S01]  /*1110*/  UIMAD UR5, UR4, UR5, URZ ;  /* 0x00000005040572a4 */ /* 0x000fe2000f8e023f */
[----:B-1----:R-:W-:-:S04]  /*1120*/  SHF.R.S32.HI R12, RZ, 0x1f, R18 ;  /* 0x0000001fff0c7819 */ /* 0x002fc80000011412 */
[CC--:B------:R-:W-:Y:S02]  /*1130*/  LEA.HI R3, R12.reuse, R18.reuse, RZ, 0x4 ;  /* 0x000000120c037211 */ /* 0x0c0fe400078f20ff */
[CC--:B------:R-:W-:Y:S02]  /*1140*/  LEA.HI R9, R12.reuse, R18.reuse, RZ, 0x2 ;  /* 0x000000120c097211 */ /* 0x0c0fe400078f10ff */
[----:B------:R-:W-:Y:S02]  /*1150*/  LEA.HI R14, R12, R18, RZ, 0x3 ;  /* 0x000000120c0e7211 */ /* 0x000fe400078f18ff */
[----:B------:R-:W-:Y:S02]  /*1160*/  LOP3.LUT R0, R3, 0xfffffff0, RZ, 0xc0, !PT ;  /* 0xfffffff003007812 */ /* 0x000fe400078ec0ff */
[--C-:B------:R-:W-:Y:S02]  /*1170*/  SHF.R.S32.HI R11, RZ, 0x2, R9.reuse ;  /* 0x00000002ff0b7819 */ /* 0x100fe40000011409 */
[----:B------:R-:W-:Y:S01]  /*1180*/  SHF.R.S32.HI R2, RZ, 0x1f, R9 ;  /* 0x0000001fff027819 */ /* 0x000fe20000011409 */
[----:B------:R-:W-:Y:S01]  /*1190*/  IMAD.IADD R0, R18, 0x1, -R0 ;  /* 0x0000000112007824 */ /* 0x000fe200078e0a00 */
[----:B---3--:R-:W-:-:S02]  /*11a0*/  LOP3.LUT R7, R14, 0xfffffff8, RZ, 0xc0, !PT ;  /* 0xfffffff80e077812 */ /* 0x008fc400078ec0ff */
[----:B------:R-:W-:Y:S02]  /*11b0*/  SHF.R.S32.HI R20, RZ, 0x3, R14 ;  /* 0x00000003ff147819 */ /* 0x000fe4000001140e */
[----:B------:R-:W-:Y:S01]  /*11c0*/  SHF.R.S32.HI R6, RZ, 0x4, R3 ;  /* 0x00000004ff067819 */ /* 0x000fe20000011403 */
[----:B------:R-:W-:Y:S01]  /*11d0*/  IMAD.IADD R10, R18, 0x1, -R7 ;  /* 0x00000001120a7824 */ /* 0x000fe200078e0a07 */
[----:B------:R-:W-:Y:S01]  /*11e0*/  LEA.HI R2, R2, R11, RZ, 0x3 ;  /* 0x0000000b02027211 */ /* 0x000fe200078f18ff */
[----:B------:R-:W-:Y:S01]  /*11f0*/  IMAD.SHL.U32 R5, R20, 0x40, RZ ;  /* 0x0000004014057824 */ /* 0x000fe200078e00ff */
[----:B------:R-:W-:Y:S01]  /*1200*/  LEA.HI R4, R3, R6, RZ, 0x1 ;  /* 0x0000000603047211 */ /* 0x000fe200078f08ff */
[----:B------:R-:W-:Y:S01]  /*1210*/  IMAD.SHL.U32 R201, R10, 0x8, RZ ;  /* 0x000000080ac97824 */ /* 0x000fe200078e00ff */
[----:B------:R-:W-:Y:S02]  /*1220*/  LOP3.LUT R3, R2, 0xfffffff8, RZ, 0xc0, !PT ;  /* 0xfffffff802037812 */ /* 0x000fe400078ec0ff */
[----:B------:R-:W-:-:S02]  /*1230*/  SHF.R.S32.HI R7, RZ, 0x1f, R0 ;  /* 0x0000001fff077819 */ /* 0x000fc40000011400 */
[----:B------:R-:W-:Y:S01]  /*1240*/  LOP3.LUT R2, R5, 0x1c0, RZ, 0xc0, !PT ;  /* 0x000001c005027812 */ /* 0x000fe200078ec0ff */
[----:B------:R-:W-:Y:S01]  /*1250*/  IMAD.IADD R11, R11, 0x1, -R3 ;  /* 0x000000010b0b7824 */ /* 0x000fe200078e0a03 */
[----:B------:R-:W-:Y:S02]  /*1260*/  LEA.HI R15, R7, R0, RZ, 0x3 ;  /* 0x00000000070f7211 */ /* 0x000fe400078f18ff */
[----:B------:R-:W-:Y:S02]  /*1270*/  LOP3.LUT R7, R2, 0x38, R201, 0xf8, !PT ;  /* 0x0000003802077812 */ /* 0x000fe400078ef8c9 */
[----:B------:R-:W-:Y:S02]  /*1280*/  SHF.R.U32.HI R3, RZ, 0x3, R2 ;  /* 0x00000003ff037819 */ /* 0x000fe40000011602 */
[----:B------:R-:W-:Y:S02]  /*1290*/  LOP3.LUT R5, R15, 0xfffffff8, RZ, 0xc0, !PT ;  /* 0xfffffff80f057812 */ /* 0x000fe400078ec0ff */
[----:B------:R-:W-:-:S02]  /*12a0*/  LOP3.LUT R2, R11, 0x1, RZ, 0xc0, !PT ;  /* 0x000000010b027812 */ /* 0x000fc400078ec0ff */
[----:B------:R-:W-:Y:S01]  /*12b0*/  LOP3.LUT R17, R7, R3, RZ, 0x3c, !PT ;  /* 0x0000000307117212 */ /* 0x000fe200078e3cff */
[----:B------:R-:W-:Y:S01]  /*12c0*/  IMAD.IADD R8, R0, 0x1, -R5 ;  /* 0x0000000100087824 */ /* 0x000fe200078e0a05 */
[----:B------:R-:W-:Y:S02]  /*12d0*/  LEA.HI R3, R12, R18, RZ, 0x5 ;  /* 0x000000120c037211 */ /* 0x000fe400078f28ff */
[----:B------:R-:W-:Y:S02]  /*12e0*/  ISETP.NE.U32.AND P0, PT, R2, 0x1, PT ;  /* 0x000000010200780c */ /* 0x000fe40003f05070 */
[----:B------:R-:W-:Y:S02]  /*12f0*/  LOP3.LUT R4, R4, 0xfffffffe, RZ, 0xc0, !PT ;  /* 0xfffffffe04047812 */ /* 0x000fe400078ec0ff */
[----:B------:R-:W-:Y:S02]  /*1300*/  LOP3.LUT R2, R9, 0xfffffffc, RZ, 0xc0, !PT ;  /* 0xfffffffc09027812 */ /* 0x000fe400078ec0ff */
[--C-:B------:R-:W-:Y:S01]  /*1310*/  SHF.R.S32.HI R7, RZ, 0x5, R3.reuse ;  /* 0x00000005ff077819 */ /* 0x100fe20000011403 */
[----:B------:R-:W-:Y:S01]  /*1320*/  IMAD.IADD R16, R6, 0x1, -R4 ;  /* 0x0000000106107824 */ /* 0x000fe200078e0a04 */
[----:B------:R-:W-:Y:S01]  /*1330*/  SHF.R.S32.HI R0, RZ, 0x1f, R3 ;  /* 0x0000001fff007819 */ /* 0x000fe20000011403 */
[----:B------:R-:W-:Y:S01]  /*1340*/  IMAD.IADD R9, R18, 0x1, -R2 ;  /* 0x0000000112097824 */ /* 0x000fe200078e0a02 */
[----:B------:R-:W-:-:S02]  /*1350*/  LOP3.LUT R3, R3, 0xffffffe0, RZ, 0xc0, !PT ;  /* 0xffffffe003037812 */ /* 0x000fc400078ec0ff */
[----:B------:R-:W-:Y:S02]  /*1360*/  LEA.HI R4, R12, R18, RZ, 0x6 ;  /* 0x000000120c047211 */ /* 0x000fe400078f30ff */
[----:B------:R-:W-:Y:S01]  /*1370*/  LEA.HI R2, R0, R7, RZ, 0x2 ;  /* 0x0000000700027211 */ /* 0x000fe200078f10ff */
[----:B------:R-:W-:Y:S01]  /*1380*/  IMAD.IADD R19, R18, 0x1, -R3 ;  /* 0x0000000112137824 */ /* 0x000fe200078e0a03 */
[----:B------:R-:W-:Y:S01]  /*1390*/  LEA.HI R0, R9, R9, RZ, 0x1 ;  /* 0x0000000909007211 */ /* 0x000fe200078f08ff */
[----:B------:R-:W-:Y:S01]  /*13a0*/  IMAD.SHL.U32 R3, R10, 0x40, RZ ;  /* 0x000000400a037824 */ /* 0x000fe200078e00ff */
[----:B------:R-:W-:Y:S01]  /*13b0*/  R2P PR, R11, 0x6 ;  /* 0x000000060b007804 */ /* 0x000fe20000000000 */
[----:B------:R-:W-:Y:S01]  /*13c0*/  IMAD.SHL.U32 R13, R4, 0x8, RZ ;  /* 0x00000008040d7824 */ /* 0x000fe200078e00ff */
[----:B------:R-:W-:Y:S02]  /*13d0*/  LOP3.LUT R4, R2, 0xffffffc, RZ, 0xc0, !PT ;  /* 0x0ffffffc02047812 */ /* 0x000fe400078ec0ff */
[----:B------:R-:W-:-:S02]  /*13e0*/  LOP3.LUT R2, R3, 0x1c0, RZ, 0xc0, !PT ;  /* 0x000001c003027812 */ /* 0x000fc400078ec0ff */
[C---:B------:R-:W-:Y:S01]  /*13f0*/  LOP3.LUT R3, R0.reuse, 0x1ffffffe, RZ, 0xc0, !PT ;  /* 0x1ffffffe00037812 */ /* 0x040fe200078ec0ff */
[----:B------:R-:W-:Y:S01]  /*1400*/  IMAD.SHL.U32 R0, R0, 0x20, RZ ;  /* 0x0000002000007824 */ /* 0x000fe200078e00ff */
[----:B------:R-:W-:Y:S01]  /*1410*/  SHF.R.S32.HI R12, RZ, 0x1f, R19 ;  /* 0x0000001fff0c7819 */ /* 0x000fe20000011413 */
[----:B------:R-:W-:Y:S01]  /*1420*/  IMAD.IADD R5, R7, 0x1, -R4 ;  /* 0x0000000107057824 */ /* 0x000fe200078e0a04 */
[----:B------:R-:W-:Y:S01]  /*1430*/  LOP3.LUT R6, R2, 0x8, R14, 0xf8, !PT ;  /* 0x0000000802067812 */ /* 0x000fe200078ef80e */
[----:B------:R-:W-:Y:S01]  /*1440*/  IMAD.IADD R3, R9, 0x1, -R3 ;  /* 0x0000000109037824 */ /* 0x000fe200078e0a03 */
[----:B------:R-:W-:Y:S02]  /*1450*/  LEA.HI R12, R12, R19, RZ, 0x2 ;  /* 0x000000130c0c7211 */ /* 0x000fe400078f10ff */
[----:B------:R-:W-:Y:S02]  /*1460*/  LOP3.LUT R0, R0, 0xffffffc0, RZ, 0xc0, !PT ;  /* 0xffffffc000007812 */ /* 0x000fe400078ec0ff */
[----:B------:R-:W-:-:S02]  /*1470*/  SHF.R.U32.HI R4, RZ, 0x3, R2 ;  /* 0x00000003ff047819 */ /* 0x000fc40000011602 */
[----:B------:R-:W-:Y:S02]  /*1480*/  SHF.R.S32.HI R2, RZ, 0x2, R12 ;  /* 0x00000002ff027819 */ /* 0x000fe4000001140c */
[----:B------:R-:W-:Y:S01]  /*1490*/  LOP3.LUT R17, R17, 0x7ffffe00, R13, 0xf8, !PT ;  /* 0x7ffffe0011117812 */ /* 0x000fe200078ef80d */
[----:B------:R-:W-:Y:S01]  /*14a0*/  IMAD R13, R3, 0x8, R0 ;  /* 0x00000008030d7824 */ /* 0x000fe200078e0200 */
[----:B------:R-:W-:Y:S01]  /*14b0*/  LOP3.LUT R14, R6, R4, RZ, 0x3c, !PT ;  /* 0x00000004060e7212 */ /* 0x000fe200078e3cff */
[C---:B------:R-:W-:Y:S01]  /*14c0*/  IMAD.SHL.U32 R0, R8.reuse, 0x40, RZ ;  /* 0x0000004008007824 */ /* 0x040fe200078e00ff */
[C---:B------:R-:W-:Y:S01]  /*14d0*/  LOP3.LUT P6, RZ, R8.reuse, 0x2, RZ, 0xc0, !PT ;  /* 0x0000000208ff7812 */ /* 0x040fe200078cc0ff */
        /* <DEDUP_REMOVED lines=8> */
[----:B------:R-:W-:Y:S01]  /*1560*/  STL [R1+0xc8], R18 ;  /* 0x0000c81201007387 */ /* 0x000fe20000100800 */
[----:B------:R-:W-:Y:S01]  /*1570*/  LOP3.LUT R2, R0, 0x8, R3, 0xf8, !PT ;  /* 0x0000000800027812 */ /* 0x000fe200078ef803 */
[----:B------:R-:W-:Y:S01]  /*1580*/  IMAD.SHL.U32 R3, R15, 0x40, RZ ;  /* 0x000000400f037824 */ /* 0x000fe200078e00ff */
[----:B------:R-:W-:Y:S01]  /*1590*/  SHF.R.U32.HI R0, RZ, 0x3, R0 ;  /* 0x00000003ff007819 */ /* 0x000fe20000011600 */
[--C-:B------:R-:W-:Y:S01]  /*15a0*/  IMAD R6, R9, 0x2, R5.reuse ;  /* 0x0000000209067824 */ /* 0x100fe200078e0205 */
[----:B------:R-:W-:Y:S01]  /*15b0*/  LEA.HI R4, R4, R4, RZ, 0x1d ;  /* 0x0000000404047211 */ /* 0x000fe200078fe8ff */
[----:B------:R-:W-:Y:S01]  /*15c0*/  IMAD.MOV.U32 R9, RZ, RZ, 0x20 ;  /* 0x00000020ff097424 */ /* 0x000fe200078e00ff */
[----:B------:R-:W-:Y:S01]  /*15d0*/  LOP3.LUT R2, R2, R0, RZ, 0x3c, !PT ;  /* 0x0000000002027212 */ /* 0x000fe200078e3cff */
[----:B------:R-:W-:Y:S01]  /*15e0*/  IMAD R0, R16, 0x200, R14 ;  /* 0x0000020010007824 */ /* 0x000fe200078e020e */
[----:B------:R-:W-:Y:S01]  /*15f0*/  LOP3.LUT R3, R3, 0xfffffe00, RZ, 0xc0, !PT ;  /* 0xfffffe0003037812 */ /* 0x000fe200078ec0ff */
[----:B------:R-:W-:Y:S01]  /*1600*/  IMAD.IADD R8, R6, 0x1, R4 ;  /* 0x0000000106087824 */ /* 0x000fe200078e0204 */
[C---:B------:R-:W-:Y:S01]  /*1610*/  LOP3.LUT P4, RZ, R10.reuse, 0x2, RZ, 0xc0, !PT ;  /* 0x000000020aff7812 */ /* 0x040fe2000788c0ff */
[----:B------:R-:W-:Y:S01]  /*1620*/  IMAD R6, R10, 0x10, R20 ;  /* 0x000000100a067824 */ /* 0x000fe200078e0214 */
[CC--:B------:R-:W-:Y:S01]  /*1630*/  IADD3 R4, R2.reuse, R3.reuse, R5 ;  /* 0x0000000302047210 */ /* 0x0c0fe20007ffe005 */
[----:B------:R-:W-:Y:S01]  /*1640*/  IMAD.MOV.U32 R11, RZ, RZ, 0x40 ;  /* 0x00000040ff0b7424 */ /* 0x000fe200078e00ff */
[----:B------:R-:W-:Y:S01]  /*1650*/  LOP3.LUT R5, R2, R3, RZ, 0xfc, !PT ;  /* 0x0000000302057212 */ /* 0x000fe200078efcff */
[----:B------:R-:W-:Y:S01]  /*1660*/  IMAD.MOV.U32 R7, RZ, RZ, -0x10 ;  /* 0xfffffff0ff077424 */ /* 0x000fe200078e00ff */
[----:B------:R-:W-:Y:S01]  /*1670*/  LOP3.LUT R3, R12, 0x7ffffffc, RZ, 0xc0, !PT ;  /* 0x7ffffffc0c037812 */ /* 0x000fe200078ec0ff */
[----:B------:R1:W-:Y:S01]  /*1680*/  STL [R1+0x18], R6 ;  /* 0x0000180601007387 */ /* 0x0003e20000100800 */
[----:B------:R-:W-:Y:S01]  /*1690*/  SHF.R.S32.HI R10, RZ, 0x1f, R201 ;  /* 0x0000001fff0a7819 */ /* 0x000fe200000114c9 */
[----:B------:R-:W-:Y:S01]  /*16a0*/  IMAD.IADD R12, R18, 0x1, R13 ;  /* 0x00000001120c7824 */ /* 0x000fe200078e020d */
[----:B------:R-:W-:Y:S01]  /*16b0*/  LEA R184, R0, 0x2900, 0x1 ;  /* 0x0000290000b87811 */ /* 0x000fe200078e08ff */
[----:B------:R-:W-:Y:S01]  /*16c0*/  IMAD.IADD R3, R19, 0x1, -R3 ;  /* 0x0000000113037824 */ /* 0x000fe200078e0a03 */
[----:B------:R-:W-:Y:S01]  /*16d0*/  SEL R0, R9, 0xffffffe0, !P6 ;  /* 0xffffffe009007807 */ /* 0x000fe20007000000 */
[----:B------:R-:W-:Y:S01]  /*16e0*/  IMAD.SHL.U32 R203, R17, 0x2, RZ ;  /* 0x0000000211cb7824 */ /* 0x000fe200078e00ff */
[----:B------:R2:W-:Y:S01]  /*16f0*/  STL [R1+0x4c], R12 ;  /* 0x00004c0c01007387 */ /* 0x0005e20000100800 */
[----:B------:R-:W-:Y:S01]  /*1700*/  IMAD.SHL.U32 R10, R3, 0x2, RZ ;  /* 0x00000002030a7824 */ /* 0x000fe200078e00ff */
[----:B------:R-:W-:-:S02]  /*1710*/  SEL R2, R11, 0xffffffc0, !P3 ;  /* 0xffffffc00b027807 */ /* 0x000fc40005800000 */
[----:B------:R-:W-:Y:S02]  /*1720*/  SEL R3, R11, 0xffffffc0, !P5 ;  /* 0xffffffc00b037807 */ /* 0x000fe40006800000 */
[C---:B------:R-:W-:Y:S01]  /*1730*/  IADD3 R16, R10.reuse, 0x8, RZ ;  /* 0x000000080a107810 */ /* 0x040fe20007ffe0ff */
[----:B------:R-:W-:Y:S01]  /*1740*/  STL [R1], R10 ;  /* 0x0000000a01007387 */ /* 0x000fe20000100800 */
[----:B------:R-:W-:Y:S01]  /*1750*/  IADD3 R15, R10, 0x10, RZ ;  /* 0x000000100a0f7810 */ /* 0x000fe20007ffe0ff */
[----:B------:R-:W-:Y:S01]  /*1760*/  IMAD.IADD R190, R184, 0x1, R2 ;  /* 0x00000001b8be7824 */ /* 0x000fe200078e0202 */
[C---:B------:R-:W-:Y:S02]  /*1770*/  IADD3 R14, R10.reuse, 0x18, RZ ;  /* 0x000000180a0e7810 */ /* 0x040fe40007ffe0ff */
[C---:B------:R-:W-:Y:S02]  /*1780*/  IADD3 R13, R10.reuse, 0x20, RZ ;  /* 0x000000200a0d7810 */ /* 0x040fe40007ffe0ff */
[----:B------:R-:W-:-:S02]  /*1790*/  IADD3 R11, R10, 0x30, RZ ;  /* 0x000000300a0b7810 */ /* 0x000fc40007ffe0ff */
[----:B------:R-:W-:Y:S02]  /*17a0*/  SEL R7, R7, 0x10, !P0 ;  /* 0x0000001007077807 */ /* 0x000fe40004000000 */
[----:B-1----:R-:W-:Y:S02]  /*17b0*/  SEL R6, R9, 0xffffffe0, !P1 ;  /* 0xffffffe009067807 */ /* 0x002fe40004800000 */
[----:B------:R-:W-:Y:S02]  /*17c0*/  SHF.R.S32.HI R9, RZ, 0x1f, R10 ;  /* 0x0000001fff097819 */ /* 0x000fe4000001140a */
[C---:B------:R-:W-:Y:S02]  /*17d0*/  IADD3 R195, R184.reuse, 0x20, RZ ;  /* 0x00000020b8c37810 */ /* 0x040fe40007ffe0ff */
[----:B------:R-:W-:Y:S01]  /*17e0*/  @P4 IADD3 R195, R184, -0x20, RZ ;  /* 0xffffffe0b8c34810 */ /* 0x000fe20007ffe0ff */
[----:B------:R1:W-:Y:S01]  /*17f0*/  STL [R1+0xb8], R9 ;  /* 0x0000b80901007387 */ /* 0x0003e20000100800 */
[----:B--2---:R-:W-:-:S02]  /*1800*/  IADD3 R12, R10, 0x28, RZ ;  /* 0x000000280a0c7810 */ /* 0x004fc40007ffe0ff */
[----:B------:R-:W-:Y:S01]  /*1810*/  LEA R191, R4, 0x5100, 0x1 ;  /* 0x0000510004bf7811 */ /* 0x000fe200078e08ff */
[----:B------:R-:W-:Y:S01]  /*1820*/  STL [R1+0x78], R16 ;  /* 0x0000781001007387 */ /* 0x000fe20000100800 */
[----:B------:R-:W-:Y:S01]  /*1830*/  IMAD.IADD R187, R2, 0x1, R195 ;  /* 0x0000000102bb7824 */ /* 0x000fe200078e02c3 */
[----:B------:R-:W-:Y:S02]  /*1840*/  LEA R185, R5, 0x100, 0x1 ;  /* 0x0000010005b97811 */ /* 0x000fe400078e08ff */
[----:B------:R2:W-:Y:S01]  /*1850*/  STL [R1+0x74], R15 ;  /* 0x0000740f01007387 */ /* 0x0005e20000100800 */
[----:B------:R-:W-:Y:S01]  /*1860*/  IMAD.IADD R192, R191, 0x1, R3 ;  /* 0x00000001bfc07824 */ /* 0x000fe200078e0203 */
[----:B------:R-:W-:Y:S01]  /*1870*/  IADD3 R199, R195, 0x800, RZ ;  /* 0x00000800c3c77810 */ /* 0x000fe20007ffe0ff */
[--C-:B------:R-:W-:Y:S01]  /*1880*/  IMAD.IADD R186, R3, 0x1, R185.reuse ;  /* 0x0000000103ba7824 */ /* 0x100fe200078e02b9 */
[----:B------:R3:W-:Y:S01]  /*1890*/  STL [R1+0x70], R14 ;  /* 0x0000700e01007387 */ /* 0x0007e20000100800 */
[----:B------:R-:W-:Y:S01]  /*18a0*/  IADD3 R198, R195, 0x1000, RZ ;  /* 0x00001000c3c67810 */ /* 0x000fe20007ffe0ff */
[----:B------:R-:W-:Y:S01]  /*18b0*/  IMAD.IADD R194, R191, 0x1, R0 ;  /* 0x00000001bfc27824 */ /* 0x000fe200078e0200 */
[C---:B------:R-:W-:Y:S01]  /*18c0*/  IADD3 R197, R195.reuse, 0x1800, RZ ;  /* 0x00001800c3c57810 */ /* 0x040fe20007ffe0ff */
[----:B------:R-:W-:Y:S01]  /*18d0*/  STL [R1+0x6c], R13 ;  /* 0x00006c0d01007387 */ /* 0x000fe20000100800 */
[----:B------:R-:W-:Y:S01]  /*18e0*/  IADD3 R196, R195, 0x2000, RZ ;  /* 0x00002000c3c47810 */ /* 0x000fe20007ffe0ff */
[----:B------:R-:W-:-:S02]  /*18f0*/  IMAD.IADD R189, R0, 0x1, R185 ;  /* 0x0000000100bd7824 */ /* 0x000fc400078e02b9 */
[----:B------:R4:W-:Y:S01]  /*1900*/  STL [R1+0x68], R12 ;  /* 0x0000680c01007387 */ /* 0x0009e20000100800 */
[C---:B------:R-:W-:Y:S02]  /*1910*/  IMAD.IADD R193, R0.reuse, 0x1, R192 ;  /* 0x0000000100c17824 */ /* 0x040fe400078e02c0 */
[----:B------:R-:W-:Y:S01]  /*1920*/  IMAD.IADD R188, R0, 0x1, R186 ;  /* 0x0000000100bc7824 */ /* 0x000fe200078e02ba */
[----:B------:R5:W-:Y:S01]  /*1930*/  STL [R1+0x64], R11 ;  /* 0x0000640b01007387 */ /* 0x000be20000100800 */
[----:B-1----:R-:W-:Y:S02]  /*1940*/  IADD3 R9, R10, 0x38, RZ ;  /* 0x000000380a097810 */ /* 0x002fe40007ffe0ff */
[----:B------:R-:W-:Y:S02]  /*1950*/  LEA R10, R8, 0x80, 0x1 ;  /* 0x00000080080a7811 */ /* 0x000fe400078e08ff */
[----:B------:R-:W-:Y:S01]  /*1960*/  SHF.R.S32.HI R8, RZ, 0x1f, R16 ;  /* 0x0000001fff087819 */ /* 0x000fe20000011410 */
[----:B------:R-:W-:Y:S01]  /*1970*/  STL [R1+0x60], R9 ;  /* 0x0000600901007387 */ /* 0x000fe20000100800 */
[----:B--2---:R-:W-:-:S03]  /*1980*/  SHF.R.S32.HI R15, RZ, 0x1f, R15 ;  /* 0x0000001fff0f7819 */ /* 0x004fc6000001140f */
[----:B------:R-:W-:Y:S01]  /*1990*/  STL [R1+0x80], R10 ;  /* 0x0000800a01007387 */ /* 0x000fe20000100800 */
[----:B---3--:R-:W-:-:S03]  /*19a0*/  SHF.R.S32.HI R14, RZ, 0x1f, R14 ;  /* 0x0000001fff0e7819 */ /* 0x008fc6000001140e */
[----:B------:R1:W-:Y:S04]  /*19b0*/  STL [R1+0xb0], R8 ;  /* 0x0000b00801007387 */ /* 0x0003e80000100800 */
[----:B------:R-:W-:Y:S01]  /*19c0*/  STL [R1+0xac], R15 ;  /* 0x0000ac0f01007387 */ /* 0x000fe20000100800 */
[----:B----4-:R-:W-:-:S03]  /*19d0*/  SHF.R.S32.HI R12, RZ, 0x1f, R12 ;  /* 0x0000001fff0c7819 */ /* 0x010fc6000001140c */
[----:B------:R-:W-:Y:S01]  /*19e0*/  STL [R1+0xa8], R14 ;  /* 0x0000a80e01007387 */ /* 0x000fe20000100800 */
[----:B-----5:R-:W-:Y:S02]  /*19f0*/  SHF.R.S32.HI R11, RZ, 0x1f, R11 ;  /* 0x0000001fff0b7819 */ /* 0x020fe4000001140b */
[----:B-1----:R-:W-:-:S05]  /*1a00*/  SHF.R.S32.HI R8, RZ, 0x1f, R13 ;  /* 0x0000001fff087819 */ /* 0x002fca000001140d */
[----:B------:R1:W-:Y:S04]  /*1a10*/  STL [R1+0xa4], R8 ;  /* 0x0000a40801007387 */ /* 0x0003e80000100800 */
[----:B------:R-:W-:Y:S04]  /*1a20*/  STL [R1+0xa0], R12 ;  /* 0x0000a00c01007387 */ /* 0x000fe80000100800 */
[----:B------:R2:W-:Y:S01]  /*1a30*/  STL [R1+0x9c], R11 ;  /* 0x00009c0b01007387 */ /* 0x0005e20000100800 */
[----:B-1----:R-:W-:Y:S02]  /*1a40*/  SHF.R.S32.HI R8, RZ, 0x1f, R9 ;  /* 0x0000001fff087819 */ /* 0x002fe40000011409 */
[----:B------:R-:W-:-:S02]  /*1a50*/  IADD3 R9, R10, 0x40, RZ ;  /* 0x000000400a097810 */ /* 0x000fc40007ffe0ff */
[C---:B------:R-:W-:Y:S01]  /*1a60*/  @P2 IADD3 R9, R10.reuse, -0x40, RZ ;  /* 0xffffffc00a092810 */ /* 0x040fe20007ffe0ff */
[----:B------:R1:W-:Y:S01]  /*1a70*/  STL [R1+0x98], R8 ;  /* 0x0000980801007387 */ /* 0x0003e20000100800 */
[----:B--2---:R-:W-:-:S05]  /*1a80*/  IMAD.IADD R11, R10, 0x1, R6 ;  /* 0x000000010a0b7824 */ /* 0x004fca00078e0206 */
[----:B------:R-:W-:Y:S01]  /*1a90*/  STL [R1+0xb4], R11 ;  /* 0x0000b40b01007387 */ /* 0x000fe20000100800 */
[----:B-1----:R-:W-:-:S04]  /*1aa0*/  IMAD.IADD R8, R10, 0x1, R7 ;  /* 0x000000010a087824 */ /* 0x002fc800078e0207 */
[----:B------:R-:W-:Y:S01]  /*1ab0*/  IMAD.IADD R2, R8, 0x1, R6 ;  /* 0x0000000108027824 */ /* 0x000fe200078e0206 */
[----:B------:R1:W-:Y:S04]  /*1ac0*/  STL [R1+0x90], R8 ;  /* 0x0000900801007387 */ /* 0x0003e80000100800 */
[----:B------:R2:W-:Y:S04]  /*1ad0*/  STL [R1+0x94], R2 ;  /* 0x0000940201007387 */ /* 0x0005e80000100800 */
[----:B------:R-:W-:Y:S01]  /*1ae0*/  STL [R1+0x84], R9 ;  /* 0x0000840901007387 */ /* 0x000fe20000100800 */
[----:B-1----:R-:W-:-:S02]  /*1af0*/  IMAD.IADD R8, R6, 0x1, R9 ;  /* 0x0000000106087824 */ /* 0x002fc400078e0209 */
[----:B--2---:R-:W-:-:S03]  /*1b00*/  IMAD.IADD R2, R7, 0x1, R9 ;  /* 0x0000000107027824 */ /* 0x004fc600078e0209 */
[----:B------:R-:W-:Y:S01]  /*1b10*/  STL [R1+0x88], R8 ;  /* 0x0000880801007387 */ /* 0x000fe20000100800 */
[----:B------:R-:W-:-:S03]  /*1b20*/  IMAD.IADD R3, R7, 0x1, R8 ;  /* 0x0000000107037824 */ /* 0x000fc600078e0208 */
[----:B------:R1:W-:Y:S04]  /*1b30*/  STL [R1+0x8c], R2 ;  /* 0x00008c0201007387 */ /* 0x0003e80000100800 */
[----:B------:R2:W-:Y:S01]  /*1b40*/  STL [R1+0xc0], R3 ;  /* 0x0000c00301007387 */ /* 0x0005e20000100800 */
[----:B-1----:R-:W-:-:S05]  /*1b50*/  IMAD.IADD R2, R6, 0x1, R2 ;  /* 0x0000000106027824 */ /* 0x002fca00078e0202 */
[----:B------:R2:W-:Y:S02]  /*1b60*/  STL [R1+0xbc], R2 ;  /* 0x0000bc0201007387 */ /* 0x0005e40000100800 */
.L_x_804:
[----:B------:R-:W3:Y:S01]  /*1b70*/  LDL R14, [R1+0x5c] ;  /* 0x00005c00010e7983 */ /* 0x000ee20000100800 */
[----:B------:R-:W-:Y:S01]  /*1b80*/  ISETP.NE.U32.AND P0, PT, RZ, c[0x0][0x370], PT ;  /* 0x0000dc00ff007a0c */ /* 0x000fe20003f05070 */
[----:B------:R-:W-:Y:S01]  /*1b90*/  IMAD.MOV.U32 R13, RZ, RZ, 0x4 ;  /* 0x00000004ff0d7424 */ /* 0x000fe200078e00ff */
[----:B------:R-:W-:Y:S01]  /*1ba0*/  ISETP.NE.U32.AND P2, PT, RZ, c[0x0][0x360], PT ;  /* 0x0000d800ff007a0c */ /* 0x000fe20003f45070 */
[----:B------:R-:W-:Y:S01]  /*1bb0*/  IMAD.MOV.U32 R8, RZ, RZ, RZ ;  /* 0x000000ffff087224 */ /* 0x000fe200078e00ff */
[----:B------:R-:W-:Y:S01]  /*1bc0*/  ISETP.NE.AND.EX P1, PT, RZ, c[0x0][0x374], PT, P0 ;  /* 0x0000dd00ff007a0c */ /* 0x000fe20003f25300 */
[----:B------:R-:W-:Y:S01]  /*1bd0*/  IMAD.MOV.U32 R12, RZ, RZ, RZ ;  /* 0x000000ffff0c7224 */ /* 0x000fe200078e00ff */
[----:B------:R-:W-:Y:S02]  /*1be0*/  ISETP.NE.AND.EX P0, PT, RZ, c[0x0][0x364], PT, P2 ;  /* 0x0000d900ff007a0c */ /* 0x000fe40003f05320 */
[----:B------:R-:W-:-:S04]  /*1bf0*/  ISETP.NE.U32.AND P3, PT, RZ, c[0x0][0x348], PT ;  /* 0x0000d200ff007a0c */ /* 0x000fc80003f65070 */
[----:B------:R-:W-:-:S05]  /*1c00*/  ISETP.NE.AND.EX P3, PT, RZ, c[0x0][0x34c], PT, P3 ;  /* 0x0000d300ff007a0c */ /* 0x000fca0003f65330 */
[----:B---3--:R-:W-:-:S04]  /*1c10*/  @P1 IMAD.WIDE R6, R14, R13, c[0x0][0x370] ;  /* 0x0000dc000e061625 */ /* 0x008fc800078e020d */
[CC--:B--2---:R-:W-:Y:S01]  /*1c20*/  IMAD.WIDE R2, R14.reuse, R13.reuse, c[0x0][0x348] ;  /* 0x0000d2000e027625 */ /* 0x0c4fe200078e020d */
[----:B------:R-:W2:Y:S03]  /*1c30*/  @P1 LDG.E R8, [R6.64] ;  /* 0x0000000606081981 */ /* 0x000ea6000c1e1900 */
[----:B------:R-:W-:Y:S01]  /*1c40*/  @P0 IMAD.WIDE R4, R14, R13, c[0x0][0x360] ;  /* 0x0000d8000e040625 */ /* 0x000fe200078e020d */
[----:B------:R1:W5:Y:S04]  /*1c50*/  @P3 LDG.E R12, [R2.64] ;  /* 0x00000006020c3981 */ /* 0x000368000c1e1900 */
[----:B------:R1:W5:Y:S01]  /*1c60*/  @P0 LDG.E R246, [R4.64] ;  /* 0x0000000604f60981 */ /* 0x000362000c1e1900 */
        /* <DEDUP_REMOVED lines=8> */
.L_x_588:
[----:B------:R-:W-:-:S04]  /*1cf0*/  ISETP.NE.U32.AND P0, PT, RZ, c[0x0][0x368], PT ;  /* 0x0000da00ff007a0c */ /* 0x000fc80003f05070 */
[----:B------:R-:W-:-:S13]  /*1d00*/  ISETP.NE.AND.EX P0, PT, RZ, c[0x0][0x36c], PT, P0 ;  /* 0x0000db00ff007a0c */ /* 0x000fda0003f05300 */
[----:B------:R-:W-:Y:S05]  /*1d10*/  @!P0 BRA `(.L_x_589) ;  /* 0x0000003000008947 */ /* 0x000fea0003800000 */
[----:B-1----:R-:W-:-:S05]  /*1d20*/  IMAD.WIDE R2, R14, R13, c[0x0][0x368] ;  /* 0x0000da000e027625 */ /* 0x002fca00078e020d */
[----:B------:R1:W5:Y:S01]  /*1d30*/  LDG.E R0, [R2.64] ;  /* 0x0000000602007981 */ /* 0x000362000c1e1900 */
[----:B------:R-:W-:Y:S05]  /*1d40*/  BRA `(.L_x_590) ;  /* 0x0000008000007947 */ /* 0x000fea0003800000 */
.L_x_589:
[----:B------:R-:W-:Y:S01]  /*1d50*/  ISETP.NE.U32.AND P0, PT, RZ, c[0x0][0x350], PT ;  /* 0x0000d400ff007a0c */ /* 0x000fe20003f05070 */
[----:B------:R-:W-:-:S03]  /*1d60*/  IMAD.U32 R0, RZ, RZ, UR5 ;  /* 0x00000005ff007e24 */ /* 0x000fc6000f8e00ff */
[----:B------:R-:W-:-:S13]  /*1d70*/  ISETP.NE.AND.EX P0, PT, RZ, c[0x0][0x354], PT, P0 ;  /* 0x0000d500ff007a0c */ /* 0x000fda0003f05300 */
[----:B------:R-:W-:Y:S05]  /*1d80*/  @!P0 BRA `(.L_x_590) ;  /* 0x0000004000008947 */ /* 0x000fea0003800000 */
[----:B-1----:R-:W-:-:S05]  /*1d90*/  IMAD.WIDE R2, R14, R13, c[0x0][0x350] ;  /* 0x0000d4000e027625 */ /* 0x002fca00078e020d */
[----:B------:R-:W2:Y:S04]  /*1da0*/  LDG.E R4, [R2.64] ;  /* 0x0000000602047981 */ /* 0x000ea8000c1e1900 */
[----:B------:R-:W2:Y:S02]  /*1db0*/  LDG.E R0, [R2.64+0x4] ;  /* 0x0000040602007981 */ /* 0x000ea4000c1e1900 */
[----:B--2---:R-:W-:Y:S02]  /*1dc0*/  IADD3 R0, -R4, R0, RZ ;  /* 0x0000000004007210 */ /* 0x004fe40007ffe1ff */
.L_x_590:
[----:B-1----:R-:W2:Y:S01]  /*1dd0*/  LDL.LU R2, [R1+0x54] ;  /* 0x0000540001027983 */ /* 0x002ea20000300800 */
[----:B------:R-:W-:Y:S01]  /*1de0*/  IMAD.MOV.U32 R3, RZ, RZ, c[0x0][0x2c4] ;  /* 0x0000b100ff037624 */ /* 0x000fe200078e00ff */
[----:B------:R-:W-:Y:S01]  /*1df0*/  LOP3.LUT R200, R200, 0xfffbffff, RZ, 0xc0, !PT ;  /* 0xfffbffffc8c87812 */ /* 0x000fe200078ec0ff */
[----:B------:R-:W-:Y:S02]  /*1e00*/  IMAD.MOV.U32 R6, RZ, RZ, c[0x0][0x32c] ;  /* 0x0000cb00ff067624 */ /* 0x000fe400078e00ff */
[----:B-----5:R-:W-:Y:S01]  /*1e10*/  IMAD.IADD R248, R0, 0x1, -R8 ;  /* 0x0000000100f87824 */ /* 0x020fe200078e0a08 */
[----:B------:R-:W-:-:S02]  /*1e20*/  ISETP.NE.AND P4, PT, R3, 0x1, PT ;  /* 0x000000010300780c */ /* 0x000fc40003f85270 */
[----:B------:R-:W-:-:S11]  /*1e30*/  ISETP.GE.AND P1, PT, R6, 0x1, PT ;  /* 0x000000010600780c */ /* 0x000fd60003f26270 */
[----:B------:R-:W-:-:S04]  /*1e40*/  @P4 LOP3.LUT R200, R200, 0x40000, RZ, 0xfc, !PT ;  /* 0x00040000c8c84812 */ /* 0x000fc800078efcff */
[----:B------:R-:W-:-:S04]  /*1e50*/  LOP3.LUT R200, R200, 0xfffeffff, RZ, 0xc0, !PT ;  /* 0xfffeffffc8c87812 */ /* 0x000fc800078ec0ff */
[----:B------:R-:W-:Y:S01]  /*1e60*/  @P1 LOP3.LUT R200, R200, 0x10000, RZ, 0xfc, !PT ;  /* 0x00010000c8c81812 */ /* 0x000fe200078efcff */
[----:B--2---:R-:W-:-:S05]  /*1e70*/  IMAD.SHL.U32 R16, R2, 0x80, RZ ;  /* 0x0000008002107824 */ /* 0x004fca00078e00ff */
[----:B------:R1:W-:Y:S01]  /*1e80*/  STL [R1+0x48], R16 ;  /* 0x0000481001007387 */ /* 0x0003e20000100800 */
[----:B------:R-:W-:-:S05]  /*1e90*/  IADD3 R2, R16, 0x7f, RZ ;  /* 0x0000007f10027810 */ /* 0x000fca0007ffe0ff */
[----:B------:R-:W-:-:S04]  /*1ea0*/  @P4 IMAD.HI.U32 R3, R2, c[0x0][0x2c8], RZ ;  /* 0x0000b20002034a27 */ /* 0x000fc800078e00ff */
[----:B------:R-:W-:Y:S01]  /*1eb0*/  IMAD.MOV.U32 R0, RZ, RZ, R2 ;  /* 0x000000ffff007224 */ /* 0x000fe200078e0002 */
[----:B------:R-:W-:Y:S02]  /*1ec0*/  IADD3 R2, R248, 0x1, -R246 ;  /* 0x00000001f8027810 */ /* 0x000fe40007ffe8f6 */
[----:B------:R-:W-:-:S05]  /*1ed0*/  @P4 SHF.R.U32.HI R0, RZ, c[0x0][0x2cc], R3 ;  /* 0x0000b300ff004a19 */ /* 0x000fca0000011603 */
[----:B------:R-:W-:-:S05]  /*1ee0*/  IMAD.IADD R0, R2, 0x1, R0 ;  /* 0x0000000102007824 */ /* 0x000fca00078e0200 */
[----:B------:R-:W-:Y:S01]  /*1ef0*/  IADD3 R3, R0, c[0x0][0x328], RZ ;  /* 0x0000ca0000037a10 */ /* 0x000fe20007ffe0ff */
[----:B------:R-:W-:Y:S05]  /*1f00*/  @!P1 BRA `(.L_x_591) ;  /* 0x0000010000009947 */ /* 0x000fea0003800000 */
[C---:B------:R-:W-:Y:S01]  /*1f10*/  ISETP.GT.AND P0, PT, R0.reuse, RZ, PT ;  /* 0x000000ff0000720c */ /* 0x040fe20003f04270 */
[----:B------:R-:W-:Y:S01]  /*1f20*/  BSSY B0, `(.L_x_592) ;  /* 0x000000c000007945 */ /* 0x000fe20003800000 */
[----:B------:R-:W-:-:S11]  /*1f30*/  IADD3 R2, R0, -0x1, RZ ;  /* 0xffffffff00027810 */ /* 0x000fd60007ffe0ff */
[----:B------:R-:W-:Y:S05]  /*1f40*/  @P0 BRA `(.L_x_593) ;  /* 0x0000006000000947 */ /* 0x000fea0003800000 */
[----:B------:R-:W-:Y:S01]  /*1f50*/  ISETP.NE.AND P0, PT, R6, 0x1, PT ;  /* 0x000000010600780c */ /* 0x000fe20003f05270 */
[----:B------:R-:W-:-:S12]  /*1f60*/  IMAD.MOV R0, RZ, RZ, -R0 ;  /* 0x000000ffff007224 */ /* 0x000fd800078e0a00 */
[----:B------:R-:W-:-:S05]  /*1f70*/  @P0 IMAD.HI.U32 R2, R0, c[0x0][0x330], RZ ;  /* 0x0000cc0000020a27 */ /* 0x000fca00078e00ff */
[----:B------:R-:W-:-:S04]  /*1f80*/  @P0 SHF.R.U32.HI R0, RZ, c[0x0][0x334], R2 ;  /* 0x0000cd00ff000a19 */ /* 0x000fc80000011602 */
[----:B------:R-:W-:Y:S01]  /*1f90*/  LOP3.LUT R2, RZ, R0, RZ, 0x33, !PT ;  /* 0x00000000ff027212 */ /* 0x000fe200078e33ff */
[----:B------:R-:W-:Y:S05]  /*1fa0*/  BRA `(.L_x_594) ;  /* 0x0000003000007947 */ /* 0x000fea0003800000 */
.L_x_593:
[----:B------:R-:W-:-:S13]  /*1fb0*/  ISETP.NE.AND P0, PT, R6, 0x1, PT ;  /* 0x000000010600780c */ /* 0x000fda0003f05270 */
[----:B------:R-:W-:-:S05]  /*1fc0*/  @P0 IMAD.HI.U32 R0, R2, c[0x0][0x330], RZ ;  /* 0x0000cc0002000a27 */ /* 0x000fca00078e00ff */
[----:B------:R-:W-:Y:S02]  /*1fd0*/  @P0 SHF.R.U32.HI R2, RZ, c[0x0][0x334], R0 ;  /* 0x0000cd00ff020a19 */ /* 0x000fe40000011600 */
.L_x_594:
[----:B------:R-:W-:Y:S05]  /*1fe0*/  BSYNC B0 ;  /* 0x0000000000007941 */ /* 0x000fea0003800000 */
.L_x_592:
[----:B------:R-:W-:-:S05]  /*1ff0*/  IMAD R2, R2, R6, c[0x0][0x32c] ;  /* 0x0000cb0002027624 */ /* 0x000fca00078e0206 */
[----:B------:R-:W-:-:S04]  /*2000*/  IMNMX R3, R3, R2, PT ;  /* 0x0000000203037217 */ /* 0x000fc80003800200 */
.L_x_591:
[----:B------:R-:W-:Y:S01]  /*2010*/  IADD3 R3, R3, 0x4f, RZ ;  /* 0x0000004f03037810 */ /* 0x000fe20007ffe0ff */
[----:B------:R-:W-:Y:S01]  /*2020*/  @P4 IMAD.HI.U32 R4, R16, c[0x0][0x2c8], RZ ;  /* 0x0000b20010044a27 */ /* 0x000fe200078e00ff */
[----:B------:R-:W-:-:S03]  /*2030*/  IADD3 R2, R248, 0x4f, RZ ;  /* 0x0000004ff8027810 */ /* 0x000fc60007ffe0ff */
[----:B------:R-:W-:-:S04]  /*2040*/  IMAD.HI R5, R3, 0x66666667, RZ ;  /* 0x6666666703057827 */ /* 0x000fc800078e02ff */
[----:B------:R-:W-:-:S04]  /*2050*/  IMAD.HI R2, R2, 0x66666667, RZ ;  /* 0x6666666702027827 */ /* 0x000fc800078e02ff */
[----:B------:R-:W-:Y:S01]  /*2060*/  IMAD.MOV.U32 R0, RZ, RZ, R16 ;  /* 0x000000ffff007224 */ /* 0x000fe200078e0010 */
[----:B------:R-:W-:Y:S01]  /*2070*/  @P4 SHF.R.U32.HI R0, RZ, c[0x0][0x2cc], R4 ;  /* 0x0000b300ff004a19 */ /* 0x000fe20000011604 */
[----:B------:R-:W-:Y:S01]  /*2080*/  IMAD.IADD R252, R248, 0x1, -R246 ;  /* 0x00000001f8fc7824 */ /* 0x000fe200078e0af6 */
[----:B------:R-:W-:Y:S02]  /*2090*/  SHF.R.U32.HI R4, RZ, 0x1f, R5 ;  /* 0x0000001fff047819 */ /* 0x000fe40000011605 */
[----:B------:R-:W-:Y:S01]  /*20a0*/  SHF.R.U32.HI R3, RZ, 0x1f, R2 ;  /* 0x0000001fff037819 */ /* 0x000fe20000011602 */
[----:B------:R-:W-:Y:S01]  /*20b0*/  IMAD.IADD R0, R252, 0x1, R0 ;  /* 0x00000001fc007824 */ /* 0x000fe200078e0200 */
[----:B------:R-:W-:Y:S02]  /*20c0*/  LEA.HI.SX32 R4, R5, R4, 0x1b ;  /* 0x0000000405047211 */ /* 0x000fe400078fdaff */
[----:B------:R-:W-:Y:S02]  /*20d0*/  LEA.HI.SX32 R3, R2, R3, 0x1b ;  /* 0x0000000302037211 */ /* 0x000fe400078fdaff */
[----:B------:R-:W-:-:S02]  /*20e0*/  IADD3 R2, R0, -c[0x0][0x324], RZ ;  /* 0x8000c90000027a10 */ /* 0x000fc40007ffe0ff */
[----:B------:R-:W-:Y:S01]  /*20f0*/  IMNMX R9, R3, R4, PT ;  /* 0x0000000403097217 */ /* 0x000fe20003800200 */
[----:B------:R-:W-:Y:S05]  /*2100*/  @!P1 BRA `(.L_x_595) ;  /* 0x000000f000009947 */ /* 0x000fea0003800000 */
[----:B------:R-:W-:Y:S01]  /*2110*/  ISETP.GT.AND P0, PT, R0, -0x1, PT ;  /* 0xffffffff0000780c */ /* 0x000fe20003f04270 */
[----:B------:R-:W-:-:S12]  /*2120*/  BSSY B0, `(.L_x_596) ;  /* 0x000000b000007945 */ /* 0x000fd80003800000 */
[----:B------:R-:W-:Y:S05]  /*2130*/  @P0 BRA `(.L_x_597) ;  /* 0x0000006000000947 */ /* 0x000fea0003800000 */
[----:B------:R-:W-:Y:S02]  /*2140*/  ISETP.NE.AND P0, PT, R6, 0x1, PT ;  /* 0x000000010600780c */ /* 0x000fe40003f05270 */
[----:B------:R-:W-:-:S11]  /*2150*/  LOP3.LUT R0, RZ, R0, RZ, 0x33, !PT ;  /* 0x00000000ff007212 */ /* 0x000fd600078e33ff */
[----:B------:R-:W-:-:S05]  /*2160*/  @P0 IMAD.HI.U32 R3, R0, c[0x0][0x330], RZ ;  /* 0x0000cc0000030a27 */ /* 0x000fca00078e00ff */
[----:B------:R-:W-:-:S04]  /*2170*/  @P0 SHF.R.U32.HI R0, RZ, c[0x0][0x334], R3 ;  /* 0x0000cd00ff000a19 */ /* 0x000fc80000011603 */
[----:B------:R-:W-:Y:S01]  /*2180*/  LOP3.LUT R0, RZ, R0, RZ, 0x33, !PT ;  /* 0x00000000ff007212 */ /* 0x000fe200078e33ff */
[----:B------:R-:W-:Y:S05]  /*2190*/  BRA `(.L_x_598) ;  /* 0x0000003000007947 */ /* 0x000fea0003800000 */
.L_x_597:
[----:B------:R-:W-:-:S13]  /*21a0*/  ISETP.NE.AND P0, PT, R6, 0x1, PT ;  /* 0x000000010600780c */ /* 0x000fda0003f05270 */
[----:B------:R-:W-:-:S05]  /*21b0*/  @P0 IMAD.HI.U32 R3, R0, c[0x0][0x330], RZ ;  /* 0x0000cc0000030a27 */ /* 0x000fca00078e00ff */
[----:B------:R-:W-:Y:S02]  /*21c0*/  @P0 SHF.R.U32.HI R0, RZ, c[0x0][0x334], R3 ;  /* 0x0000cd00ff000a19 */ /* 0x000fe40000011603 */
.L_x_598:
[----:B------:R-:W-:Y:S05]  /*21d0*/  BSYNC B0 ;  /* 0x0000000000007941 */ /* 0x000fea0003800000 */
.L_x_596:
[----:B------:R-:W-:-:S05]  /*21e0*/  IMAD R0, R0, c[0x0][0x32c], RZ ;  /* 0x0000cb0000007a24 */ /* 0x000fca00078e02ff */
[----:B------:R-:W-:-:S04]  /*21f0*/  IMNMX R2, R2, R0, !PT ;  /* 0x0000000002027217 */ /* 0x000fc80007800200 */
.L_x_595:
[----:B------:R-:W2:Y:S01]  /*2200*/  LDL R15, [R1+0x58] ;  /* 0x00005800010f7983 */ /* 0x000ea20000100800 */
[----:B------:R-:W-:Y:S01]  /*2210*/  IMAD.HI R2, R2, 0x66666667, RZ ;  /* 0x6666666702027827 */ /* 0x000fe200078e02ff */
[----:B------:R-:W-:Y:S04]  /*2220*/  BSSY B0, `(.L_x_599) ;  /* 0x000002e000007945 */ /* 0x000fe80003800000 */
[----:B------:R-:W-:-:S04]  /*2230*/  SHF.R.U32.HI R0, RZ, 0x1f, R2 ;  /* 0x0000001fff007819 */ /* 0x000fc80000011602 */
[----:B------:R-:W-:-:S04]  /*2240*/  LEA.HI.SX32 R2, R2, R0, 0x1b ;  /* 0x0000000002027211 */ /* 0x000fc800078fdaff */
[----:B------:R-:W-:Y:S01]  /*2250*/  IMNMX R6, RZ, R2, !PT ;  /* 0x00000002ff067217 */ /* 0x000fe20007800200 */
[----:B------:R-:W-:-:S03]  /*2260*/  IMAD.MOV.U32 R2, RZ, RZ, RZ ;  /* 0x000000ffff027224 */ /* 0x000fc600078e00ff */
[----:B------:R-:W-:Y:S02]  /*2270*/  ISETP.GT.AND P0, PT, R9, R6, PT ;  /* 0x000000060900720c */ /* 0x000fe40003f04270 */
        /* <DEDUP_REMOVED lines=9> */
[----:B------:R-:W-:-:S04]  /*2310*/  ISETP.NE.AND P0, PT, R5, RZ, PT ;  /* 0x000000ff0500720c */ /* 0x000fc80003f05270 */
[----:B------:R-:W-:-:S04]  /*2320*/  SEL R0, R5, c[0x0][0x338], P0 ;  /* 0x0000ce0005007a07 */ /* 0x000fc80000000000 */
[----:B------:R-:W-:Y:S02]  /*2330*/  IABS R3, R0 ;  /* 0x0000000000037213 */ /* 0x000fe40000000000 */
[----:B------:R-:W-:Y:S02]  /*2340*/  IADD3 R7, R0, -0x1, R9 ;  /* 0xffffffff00077810 */ /* 0x000fe40007ffe009 */
[----:B------:R-:W3:Y:S03]  /*2350*/  I2F.RP R2, R3 ;  /* 0x0000000300027306 */ /* 0x000ee60000209400 */
[----:B------:R-:W-:-:S05]  /*2360*/  IMAD.IADD R7, R7, 0x1, -R6 ;  /* 0x0000000107077824 */ /* 0x000fca00078e0a06 */
[----:B------:R-:W-:Y:S01]  /*2370*/  IABS R11, R7 ;  /* 0x00000007000b7213 */ /* 0x000fe20000000000 */
[----:B---3--:R-:W3:Y:S02]  /*2380*/  MUFU.RCP R2, R2 ;  /* 0x0000000200027308 */ /* 0x008ee40000001000 */
[----:B---3--:R-:W-:-:S06]  /*2390*/  IADD3 R2, R2, 0xffffffe, RZ ;  /* 0x0ffffffe02027810 */ /* 0x008fcc0007ffe0ff */
[----:B--2---:R-:W2:Y:S02]  /*23a0*/  F2I.FTZ.U32.TRUNC.NTZ R5, R2 ;  /* 0x0000000200057305 */ /* 0x004ea4000021f000 */
[----:B--2---:R-:W-:-:S04]  /*23b0*/  IMAD.MOV R2, RZ, RZ, -R5 ;  /* 0x000000ffff027224 */ /* 0x004fc800078e0a05 */
        /* <DEDUP_REMOVED lines=20> */
.L_x_600:
[----:B------:R-:W-:Y:S05]  /*2500*/  BSYNC B0 ;  /* 0x0000000000007941 */ /* 0x000fea0003800000 */
.L_x_599:
[----:B------:R-:W-:Y:S01]  /*2510*/  IMAD R3, R17, R2, R6 ;  /* 0x0000000211037224 */ /* 0x000fe200078e0206 */
[----:B------:R-:W-:Y:S01]  /*2520*/  PRMT R0, RZ, 0x7610, R0 ;  /* 0x00007610ff007816 */ /* 0x000fe20000000000 */
[----:B------:R-:W-:Y:S01]  /*2530*/  CS2R R22, SRZ ;  /* 0x0000000000167805 */ /* 0x000fe2000001ff00 */
[----:B------:R-:W-:Y:S01]  /*2540*/  CS2R R24, SRZ ;  /* 0x0000000000187805 */ /* 0x000fe2000001ff00 */
        /* <DEDUP_REMOVED lines=37> */
[----:B---3--:R-:W3:Y:S01]  /*27a0*/  LDL R4, [R1+0x18] ;  /* 0x0000180001047983 */ /* 0x008ee20000100800 */
[----:B------:R-:W-:-:S04]  /*27b0*/  ISETP.NE.U32.AND P0, PT, RZ, c[0x0][0x340], PT ;  /* 0x0000d000ff007a0c */ /* 0x000fc80003f05070 */
[----:B------:R-:W-:-:S13]  /*27c0*/  ISETP.NE.AND.EX P1, PT, RZ, c[0x0][0x344], PT, P0 ;  /* 0x0000d100ff007a0c */ /* 0x000fda0003f25300 */
[----:B------:R-:W-:-:S05]  /*27d0*/  @P1 IMAD.WIDE R2, R14, R13, c[0x0][0x340] ;  /* 0x0000d0000e021625 */ /* 0x000fca00078e020d */
[----:B------:R4:W5:Y:S01]  /*27e0*/  @P1 LDG.E R8, [R2.64] ;  /* 0x0000000602081981 */ /* 0x000962000c1e1900 */
[----:B------:R-:W-:Y:S02]  /*27f0*/  SHF.R.S32.HI R0, RZ, 0x1f, R12 ;  /* 0x0000001fff007819 */ /* 0x000fe4000001140c */
[----:B------:R-:W-:Y:S02]  /*2800*/  LOP3.LUT R15, R15, 0xffff, RZ, 0xc0, !PT ;  /* 0x0000ffff0f0f7812 */ /* 0x000fe400078ec0ff */
[----:B--2---:R-:W-:Y:S01]  /*2810*/  SEL R5, R14, RZ, !P3 ;  /* 0x000000ff0e057207 */ /* 0x004fe20005800000 */
[----:B------:R-:W-:Y:S01]  /*2820*/  IMAD R0, R0, c[0x0][0x178], RZ ;  /* 0x00005e0000007a24 */ /* 0x000fe200078e02ff */
[----:B------:R-:W-:Y:S02]  /*2830*/  ISETP.GE.AND P2, PT, R201, c[0x0][0x198], PT ;  /* 0x00006600c9007a0c */ /* 0x000fe40003f46270 */
[----:B------:R-:W-:Y:S01]  /*2840*/  IADD3 R135, R202, -0x1, RZ ;  /* 0xffffffffca877810 */ /* 0x000fe20007ffe0ff */
[----:B------:R-:W-:-:S02]  /*2850*/  IMAD R0, R12, c[0x0][0x17c], R0 ;  /* 0x00005f000c007a24 */ /* 0x000fc400078e0200 */
[----:B----4-:R-:W-:-:S05]  /*2860*/  IMAD.WIDE.U32 R2, R12, c[0x0][0x178], RZ ;  /* 0x00005e000c027a25 */ /* 0x010fca00078e00ff */
[----:B------:R-:W-:Y:S02]  /*2870*/  IADD3 R3, R3, R0, RZ ;  /* 0x0000000003037210 */ /* 0x000fe40007ffe0ff */
[----:B------:R-:W-:-:S03]  /*2880*/  SHF.R.S32.HI R0, RZ, 0x1f, R14 ;  /* 0x0000001fff007819 */ /* 0x000fc6000001140e */
[----:B------:R-:W-:Y:S01]  /*2890*/  IMAD.WIDE.U32 R2, R15, c[0x0][0x1b8], R2 ;  /* 0x00006e000f027a25 */ /* 0x000fe200078e0002 */
[----:B------:R-:W-:-:S03]  /*28a0*/  SEL R6, R0, RZ, !P3 ;  /* 0x000000ff00067207 */ /* 0x000fc60005800000 */
[----:B------:R-:W-:Y:S02]  /*28b0*/  IMAD R3, R15, c[0x0][0x1bc], R3 ;  /* 0x00006f000f037a24 */ /* 0x000fe400078e0203 */
[----:B------:R-:W-:Y:S02]  /*28c0*/  IMAD R6, R6, c[0x0][0x1c0], RZ ;  /* 0x0000700006067a24 */ /* 0x000fe400078e02ff */
[----:B------:R-:W-:-:S04]  /*28d0*/  IMAD.WIDE.U32 R2, R5, c[0x0][0x1c0], R2 ;  /* 0x0000700005027a25 */ /* 0x000fc800078e0002 */
[----:B------:R-:W-:-:S05]  /*28e0*/  IMAD R6, R5, c[0x0][0x1c4], R6 ;  /* 0x0000710005067a24 */ /* 0x000fca00078e0206 */
[----:B------:R-:W-:Y:S02]  /*28f0*/  IADD3 R3, R3, R6, RZ ;  /* 0x0000000603037210 */ /* 0x000fe40007ffe0ff */
[----:B---3--:R-:W-:-:S04]  /*2900*/  IADD3 R4, R4, R16, RZ ;  /* 0x0000001004047210 */ /* 0x008fc80007ffe0ff */
[----:B------:R-:W-:Y:S01]  /*2910*/  MOV R0, R4 ;  /* 0x0000000400007202 */ /* 0x000fe20000000f00 */
[----:B------:R-:W-:-:S05]  /*2920*/  @P4 IMAD.HI.U32 R7, R4, c[0x0][0x2c8], RZ ;  /* 0x0000b20004074a27 */ /* 0x000fca00078e00ff */
[----:B------:R-:W-:-:S04]  /*2930*/  @P4 SHF.R.U32.HI R0, RZ, c[0x0][0x2cc], R7 ;  /* 0x0000b300ff004a19 */ /* 0x000fc80000011607 */
[--C-:B------:R-:W-:Y:S01]  /*2940*/  SHF.R.S32.HI R7, RZ, 0x1f, R0.reuse ;  /* 0x0000001fff077819 */ /* 0x100fe20000011400 */
[----:B------:R-:W-:Y:S02]  /*2950*/  IMAD.MOV R5, RZ, RZ, -R0 ;  /* 0x000000ffff057224 */ /* 0x000fe400078e0a00 */
[----:B------:R-:W-:-:S04]  /*2960*/  IMAD.WIDE.U32 R2, R0, c[0x0][0x1b0], R2 ;  /* 0x00006c0000027a25 */ /* 0x000fc800078e0002 */
[----:B------:R-:W-:Y:S02]  /*2970*/  IMAD R4, R5, c[0x0][0x2c4], R4 ;  /* 0x0000b10005047a24 */ /* 0x000fe400078e0204 */
[----:B------:R-:W-:Y:S01]  /*2980*/  IMAD R5, R7, c[0x0][0x1b0], RZ ;  /* 0x00006c0007057a24 */ /* 0x000fe200078e02ff */
[----:B------:R-:W-:-:S03]  /*2990*/  @!P1 MOV R8, R14 ;  /* 0x0000000e00089202 */ /* 0x000fc60000000f00 */
[----:B------:R-:W-:Y:S01]  /*29a0*/  IMAD R6, R0, c[0x0][0x1b4], R5 ;  /* 0x00006d0000067a24 */ /* 0x000fe200078e0205 */
[----:B------:R-:W-:-:S03]  /*29b0*/  SHF.R.S32.HI R5, RZ, 0x1f, R4 ;  /* 0x0000001fff057819 */ /* 0x000fc60000011404 */
        /* <DEDUP_REMOVED lines=8> */
[----:B------:R2:W3:Y:S02]  /*2a40*/  SHFL.IDX PT, R7, R5, RZ, 0x181f ;  /* 0x00181fff05077589 */ /* 0x0004e400000e0000 */
.L_x_809:
[----:B------:R-:W-:Y:S05]  /*2a50*/  BRA.DIV ~URZ, `(.L_x_603) ;  /* 0x0001a7427f007947 */ /* 0x000fea000b800000 */
[----:B------:R4:W1:Y:S02]  /*2a60*/  SHFL.IDX PT, R2, R6, RZ, 0x181f ;  /* 0x00181fff06027589 */ /* 0x00086400000e0000 */
.L_x_810:
[----:B--2---:R-:W2:Y:S04]  /*2a70*/  LDL R3, [R1+0x48] ;  /* 0x0000480001037983 */ /* 0x004ea80000100800 */
[----:B------:R-:W4:Y:S02]  /*2a80*/  S2R R4, SR_TID.X ;  /* 0x0000000000047919 */ /* 0x000f240000002100 */
[----:B----4-:R-:W-:-:S04]  /*2a90*/  SHF.R.S32.HI R0, RZ, 0x1f, R4 ;  /* 0x0000001fff007819 */ /* 0x010fc80000011404 */
[----:B------:R-:W-:-:S04]  /*2aa0*/  LEA.HI R0, R0, R4, RZ, 0x3 ;  /* 0x0000000400007211 */ /* 0x000fc800078f18ff */
[----:B------:R-:W-:Y:S01]  /*2ab0*/  SHF.R.S32.HI R0, RZ, 0x3, R0 ;  /* 0x00000003ff007819 */ /* 0x000fe20000011400 */
[----:B------:R-:W-:Y:S01]  /*2ac0*/  IMAD R4, R246, c[0x0][0x2c4], RZ ;  /* 0x0000b100f6047a24 */ /* 0x000fe200078e02ff */
[----:B------:R-:W-:Y:S03]  /*2ad0*/  BSSY B0, `(.L_x_604) ;  /* 0x000000b000007945 */ /* 0x000fe60003800000 */
[----:B--2---:R-:W-:-:S05]  /*2ae0*/  IMAD.IADD R0, R0, 0x1, R3 ;  /* 0x0000000100007824 */ /* 0x004fca00078e0203 */
        /* <DEDUP_REMOVED lines=9> */
.L_x_605:
[----:B------:R-:W-:Y:S05]  /*2b80*/  BSYNC B0 ;  /* 0x0000000000007941 */ /* 0x000fea0003800000 */
.L_x_604:
[----:B------:R-:W-:Y:S05]  /*2b90*/  BRA.DIV ~URZ, `(.L_x_606) ;  /* 0x0001a6727f007947 */ /* 0x000fea000b800000 */
[----:B---3--:R2:W3:Y:S04]  /*2ba0*/  SHFL.IDX PT, R7, R5, 0x1, 0x181f ;  /* 0x00381f0005077f89 */ /* 0x0084e800000e0000 */
[----:B-1----:R2:W1:Y:S02]  /*2bb0*/  SHFL.IDX PT, R2, R6, 0x1, 0x181f ;  /* 0x00381f0006027f89 */ /* 0x00246400000e0000 */
.L_x_811:
        /* <DEDUP_REMOVED lines=11> */
.L_x_608:
[----:B------:R-:W-:Y:S05]  /*2c70*/  BSYNC B0 ;  /* 0x0000000000007941 */ /* 0x000fea0003800000 */
.L_x_607:
[----:B------:R-:W-:Y:S05]  /*2c80*/  BRA.DIV ~URZ, `(.L_x_609) ;  /* 0x0001a6527f007947 */ /* 0x000fea000b800000 */
[----:B---3--:R3:W4:Y:S02]  /*2c90*/  SHFL.IDX PT, R7, R5, 0x2, 0x181f ;  /* 0x00581f0005077f89 */ /* 0x00872400000e0000 */
.L_x_812:
[----:B------:R-:W-:Y:S05]  /*2ca0*/  BRA.DIV ~URZ, `(.L_x_610) ;  /* 0x0001a6a27f007947 */ /* 0x000fea000b800000 */
[----:B-1----:R1:W2:Y:S02]  /*2cb0*/  SHFL.IDX PT, R2, R6, 0x2, 0x181f ;  /* 0x00581f0006027f89 */ /* 0x0022a400000e0000 */
.L_x_813:
        /* <DEDUP_REMOVED lines=11> */
.L_x_612:
[----:B------:R-:W-:Y:S05]  /*2d70*/  BSYNC B0 ;  /* 0x0000000000007941 */ /* 0x000fea0003800000 */
.L_x_611:
[----:B------:R-:W-:Y:S05]  /*2d80*/  BRA.DIV ~URZ, `(.L_x_613) ;  /* 0x0001a6327f007947 */ /* 0x000fea000b800000 */
[----:B----4-:R4:W1:Y:S04]  /*2d90*/  SHFL.IDX PT, R7, R5, 0x3, 0x181f ;  /* 0x00781f0005077f89 */ /* 0x01086800000e0000 */
[----:B--2---:R4:W2:Y:S02]  /*2da0*/  SHFL.IDX PT, R2, R6, 0x3, 0x181f ;  /* 0x00781f0006027f89 */ /* 0x0048a400000e0000 */
.L_x_814:
        /* <DEDUP_REMOVED lines=11> */
.L_x_615:
[----:B------:R-:W-:Y:S05]  /*2e60*/  BSYNC B0 ;  /* 0x0000000000007941 */ /* 0x000fea0003800000 */
.L_x_614:
[----:B------:R-:W-:Y:S05]  /*2e70*/  BRA.DIV ~URZ, `(.L_x_616) ;  /* 0x0001a6127f007947 */ /* 0x000fea000b800000 */
[----:B-1----:R1:W3:Y:S02]  /*2e80*/  SHFL.IDX PT, R7, R5, 0x4, 0x181f ;  /* 0x00981f0005077f89 */ /* 0x0022e400000e0000 */
.L_x_815:
[----:B------:R-:W-:Y:S05]  /*2e90*/  BRA.DIV ~URZ, `(.L_x_617) ;  /* 0x0001a6627f007947 */ /* 0x000fea000b800000 */
[----:B--2---:R2:W1:Y:S02]  /*2ea0*/  SHFL.IDX PT, R2, R6, 0x4, 0x181f ;  /* 0x00981f0006027f89 */ /* 0x00446400000e0000 */
.L_x_816:
        /* <DEDUP_REMOVED lines=11> */
.L_x_619:
[----:B------:R-:W-:Y:S05]  /*2f60*/  BSYNC B0 ;  /* 0x0000000000007941 */ /* 0x000fea0003800000 */
.L_x_618:
[----:B------:R-:W-:Y:S05]  /*2f70*/  BRA.DIV ~URZ, `(.L_x_620) ;  /* 0x0001a5f27f007947 */ /* 0x000fea000b800000 */
[----:B---3--:R3:W2:Y:S04]  /*2f80*/  SHFL.IDX PT, R7, R5, 0x5, 0x181f ;  /* 0x00b81f0005077f89 */ /* 0x0086a800000e0000 */
[----:B-1----:R3:W1:Y:S02]  /*2f90*/  SHFL.IDX PT, R2, R6, 0x5, 0x181f ;  /* 0x00b81f0006027f89 */ /* 0x00266400000e0000 */
.L_x_817:
        /* <DEDUP_REMOVED lines=11> */
.L_x_622:
[----:B------:R-:W-:Y:S05]  /*3050*/  BSYNC B0 ;  /* 0x0000000000007941 */ /* 0x000fea0003800000 */
.L_x_621:
[----:B------:R-:W-:Y:S05]  /*3060*/  BRA.DIV ~URZ, `(.L_x_623) ;  /* 0x0001a5d27f007947 */ /* 0x000fea000b800000 */
[----:B--2---:R2:W3:Y:S02]  /*3070*/  SHFL.IDX PT, R7, R5, 0x6, 0x181f ;  /* 0x00d81f0005077f89 */ /* 0x0044e400000e0000 */
.L_x_818:
[----:B------:R-:W-:Y:S05]  /*3080*/  BRA.DIV ~URZ, `(.L_x_624) ;  /* 0x0001a6227f007947 */ /* 0x000fea000b800000 */
[----:B-1----:R1:W2:Y:S02]  /*3090*/  SHFL.IDX PT, R2, R6, 0x6, 0x181f ;  /* 0x00d81f0006027f89 */ /* 0x0022a400000e0000 */
.L_x_819:
        /* <DEDUP_REMOVED lines=11> */
.L_x_626:
[----:B------:R-:W-:Y:S05]  /*3150*/  BSYNC B0 ;  /* 0x0000000000007941 */ /* 0x000fea0003800000 */
.L_x_625:
[----:B------:R-:W-:Y:S05]  /*3160*/  BRA.DIV ~URZ, `(.L_x_627) ;  /* 0x0001a5b27f007947 */ /* 0x000fea000b800000 */
[----:B--234-:R-:W2:Y:S04]  /*3170*/  SHFL.IDX PT, R5, R5, 0x7, 0x181f ;  /* 0x00f81f0005057f89 */ /* 0x01cea800000e0000 */
[----:B------:R3:W4:Y:S02]  /*3180*/  SHFL.IDX PT, R2, R6, 0x7, 0x181f ;  /* 0x00f81f0006027f89 */ /* 0x00072400000e0000 */
.L_x_820:
[----:B------:R-:W-:Y:S01]  /*3190*/  IADD3 R0, R0, 0x70, RZ ;  /* 0x0000007000007810 */ /* 0x000fe20007ffe0ff */
        /* <DEDUP_REMOVED lines=10> */
[----:B------:R1:W-:Y:S04]  /*3240*/  STL [R1+0x40], R146 ;  /* 0x0000409201007387 */ /* 0x0003e80000100800 */
[----:B------:R-:W-:Y:S01]  /*3250*/  @!PT LDS RZ, [RZ] ;  /* 0x00000000fffff984 */ /* 0x000fe20000000800 */
[----:B------:R-:W-:Y:S01]  /*3260*/  @!PT LDS RZ, [RZ] ;  /* 0x00000000fffff984 */ /* 0x000fe20000000800 */
[----:B------:R-:W-:Y:S01]  /*3270*/  @!PT LDS RZ, [RZ] ;  /* 0x00000000fffff984 */ /* 0x000fe20000000800 */
[----:B------:R1:W-:Y:S04]  /*3280*/  @!P0 LDGSTS.E.BYPASS.LTC128B.128 [R203+0x8900], [R2.64], !P2 ;  /* 0x0890000002cb8fae */ /* 0x0003e8000d101d46 */
[----:B------:R-:W0:Y:S01]  /*3290*/  LDGDEPBAR ;  /* 0x00000000000079af */ /* 0x000e220000000000 */
[----:B------:R-:W-:Y:S02]  /*32a0*/  WARPSYNC 0xffffffff ;  /* 0xffffffff00007948 */ /* 0x000fe40003800000 */
[----:B------:R-:W2:Y:S04]  /*32b0*/  LDL R147, [R1+0x18] ;  /* 0x0000180001937983 */ /* 0x000ea80000100800 */
[----:B------:R-:W4:Y:S01]  /*32c0*/  LDL R153, [R1+0x20] ;  /* 0x0000200001997983 */ /* 0x000f220000100800 */
[----:B-1-3--:R-:W-:-:S02]  /*32d0*/  MOV R6, 0x50 ;  /* 0x0000005000067802 */ /* 0x00afc40000000f00 */
[----:B------:R-:W-:-:S03]  /*32e0*/  MOV R0, c[0x0][0x2b8] ;  /* 0x0000ae0000007a02 */ /* 0x000fc60000000f00 */
[----:B------:R-:W-:Y:S01]  /*32f0*/  IMAD R105, R202, R6, -0x50 ;  /* 0xffffffb0ca697424 */ /* 0x000fe200078e0206 */
[----:B------:R-:W-:Y:S02]  /*3300*/  ISETP.NE.AND P6, PT, R0, 0x1, PT ;  /* 0x000000010000780c */ /* 0x000fe40003fc5270 */
[----:B------:R-:W-:Y:S01]  /*3310*/  MOV R212, RZ ;  /* 0x000000ff00d47202 */ /* 0x000fe20000000f00 */
[----:B------:R-:W-:Y:S01]  /*3320*/  BAR.SYNC.DEFER_BLOCKING 0x0 ;  /* 0x0000000000007b1d */ /* 0x000fe20000010000 */
[----:B--2---:R-:W-:-:S04]  /*3330*/  IADD3 R2, R147, R105, RZ ;  /* 0x0000006993027210 */ /* 0x004fc80007ffe0ff */
[C---:B------:R-:W-:Y:S02]  /*3340*/  ISETP.GE.AND P0, PT, R2.reuse, R248, PT ;  /* 0x000000f80200720c */ /* 0x040fe40003f06270 */
[----:B----4-:R-:W-:Y:S02]  /*3350*/  IADD3 R2, R2, R153, RZ ;  /* 0x0000009902027210 */ /* 0x010fe40007ffe0ff */
[----:B------:R-:W-:-:S03]  /*3360*/  ISETP.GT.OR P0, PT, R147, 0x4f, P0 ;  /* 0x0000004f9300780c */ /* 0x000fc60000704670 */
[----:B------:R-:W-:Y:S01]  /*3370*/  @P6 IMAD.HI.U32 R3, R2, c[0x0][0x2bc], RZ ;  /* 0x0000af0002036a27 */ /* 0x000fe200078e00ff */
[----:B------:R-:W-:-:S04]  /*3380*/  MOV R0, R2 ;  /* 0x0000000200007202 */ /* 0x000fc80000000f00 */
[----:B------:R-:W-:-:S05]  /*3390*/  @P6 SHF.R.U32.HI R0, RZ, c[0x0][0x2c0], R3 ;  /* 0x0000b000ff006a19 */ /* 0x000fca0000011603 */
[----:B------:R-:W-:-:S04]  /*33a0*/  @!P0 IADD3 R3, P1, R0, R150, RZ ;  /* 0x0000009600038210 */ /* 0x000fc80007f3e0ff */
[----:B------:R-:W-:Y:S02]  /*33b0*/  @!P0 LEA.HI.X.SX32 R5, R0, R146, 0x1, P1 ;  /* 0x0000009200058211 */ /* 0x000fe400008f0eff */
[----:B------:R-:W-:-:S04]  /*33c0*/  @!P0 LEA R4, P1, R3, c[0x0][0x2a0], 0x2 ;  /* 0x0000a80003048a11 */ /* 0x000fc800078210ff */
[----:B------:R-:W-:-:S05]  /*33d0*/  @!P0 LEA.HI.X R5, R3, c[0x0][0x2a4], R5, 0x2, P1 ;  /* 0x0000a90003058a11 */ /* 0x000fca00008f1405 */
[----:B------:R1:W2:Y:S01]  /*33e0*/  @!P0 LDG.E R212, [R4.64] ;  /* 0x0000000604d48981 */ /* 0x0002a2000c1e1900 */
[----:B------:R-:W-:-:S05]  /*33f0*/  IADD3 R0, -R0, RZ, RZ ;  /* 0x000000ff00007210 */ /* 0x000fca0007ffe1ff */
[----:B------:R-:W-:-:S05]  /*3400*/  IMAD R214, R0, c[0x0][0x2b8], R2 ;  /* 0x0000ae0000d67a24 */ /* 0x000fca00078e0202 */
[----:B------:R-:W-:Y:S01]  /*3410*/  SHF.R.S32.HI R8, RZ, 0x1f, R214 ;  /* 0x0000001fff087819 */ /* 0x000fe200000114d6 */
[----:B------:R-:W3:Y:S04]  /*3420*/  S2R R10, SR_TID.X ;  /* 0x00000000000a7919 */ /* 0x000ee80000002100 */
[----:B------:R-:W-:Y:S02]  /*3430*/  IMAD R0, R8, c[0x0][0x1e0], RZ ;  /* 0x0000780008007a24 */ /* 0x000fe400078e02ff */
[----:B------:R-:W-:-:S04]  /*3440*/  IMAD.WIDE.U32 R2, R214, c[0x0][0x1e0], RZ ;  /* 0x00007800d6027a25 */ /* 0x000fc800078e00ff */
[----:B------:R-:W-:-:S05]  /*3450*/  IMAD R0, R214, c[0x0][0x1e4], R0 ;  /* 0x00007900d6007a24 */ /* 0x000fca00078e0200 */
[----:B------:R-:W-:Y:S01]  /*3460*/  IADD3 R3, R3, R0, RZ ;  /* 0x0000000003037210 */ /* 0x000fe20007ffe0ff */
[----:B------:R-:W-:-:S04]  /*3470*/  IMAD.WIDE.U32 R144, R15, c[0x0][0x1e8], RZ ;  /* 0x00007a000f907a25 */ /* 0x000fc800078e00ff */
[----:B------:R-:W-:Y:S01]  /*3480*/  IMAD R139, R15, c[0x0][0x1ec], R145 ;  /* 0x00007b000f8b7a24 */ /* 0x000fe200078e0291 */
[----:B---3--:R-:W-:Y:S01]  /*3490*/  SHF.R.S32.HI R9, RZ, 0x1f, R10 ;  /* 0x0000001fff097819 */ /* 0x008fe2000001140a */
[----:B-1----:R-:W-:-:S03]  /*34a0*/  IMAD R4, R202, -0x50, R6 ;  /* 0xffffffb0ca047824 */ /* 0x002fc600078e0206 */
[----:B------:R-:W-:Y:S02]  /*34b0*/  LEA.HI R9, R9, R10, RZ, 0x3 ;  /* 0x0000000a09097211 */ /* 0x000fe400078f18ff */
[----:B------:R-:W-:Y:S02]  /*34c0*/  IADD3 R104, R248, R4, RZ ;  /* 0x00000004f8687210 */ /* 0x000fe40007ffe0ff */
[----:B------:R-:W-:-:S04]  /*34d0*/  SHF.R.S32.HI R9, RZ, 0x3, R9 ;  /* 0x00000003ff097819 */ /* 0x000fc80000011409 */
[----:B------:R-:W-:Y:S02]  /*34e0*/  IADD3 R5, -R9, R104, RZ ;  /* 0x0000006809057210 */ /* 0x000fe40007ffe1ff */
[----:B------:R-:W-:Y:S02]  /*34f0*/  ISETP.GE.AND P3, PT, R201, c[0x0][0x1d4], PT ;  /* 0x00007500c9007a0c */ /* 0x000fe40003f66270 */
[----:B------:R-:W-:Y:S01]  /*3500*/  ISETP.GE.AND P2, PT, R5, 0x11, PT ;  /* 0x000000110500780c */ /* 0x000fe20003f46270 */
[----:B------:R-:W-:Y:S01]  /*3510*/  IMAD.WIDE.U32 R18, R15, c[0x0][0x210], RZ ;  /* 0x000084000f127a25 */ /* 0x000fe200078e00ff */
[----:B------:R-:W-:Y:S04]  /*3520*/  STL.64 [R1+0x28], R144 ;  /* 0x0000289001007387 */ /* 0x000fe80000100a00 */
[----:B------:R-:W-:Y:S04]  /*3530*/  STL [R1+0x24], R139 ;  /* 0x0000248b01007387 */ /* 0x000fe80000100800 */
[----:B------:R-:W-:Y:S01]  /*3540*/  STL.64 [R1+0x38], R18 ;  /* 0x0000381201007387 */ /* 0x000fe20000100a00 */
[----:B------:R-:W-:-:S02]  /*3550*/  SHF.L.U32 R138, R201, 0x1, RZ ;  /* 0x00000001c98a7819 */ /* 0x000fc400000006ff */
[----:B--2---:R-:W-:Y:S01]  /*3560*/  SHF.R.S32.HI R13, RZ, 0x1f, R212 ;  /* 0x0000001fff0d7819 */ /* 0x004fe200000114d4 */
[----:B------:R-:W-:-:S04]  /*3570*/  IMAD.WIDE.U32 R2, R212, c[0x0][0x1f0], R2 ;  /* 0x00007c00d4027a25 */ /* 0x000fc800078e0002 */
[----:B------:R-:W-:Y:S01]  /*3580*/  IMAD R0, R13, c[0x0][0x1f0], RZ ;  /* 0x00007c000d007a24 */ /* 0x000fe200078e02ff */
[----:B------:R-:W-:-:S03]  /*3590*/  IADD3 R2, P0, R2, R144, RZ ;  /* 0x0000009002027210 */ /* 0x000fc60007f1e0ff */
[----:B------:R-:W-:-:S05]  /*35a0*/  IMAD R0, R212, c[0x0][0x1f4], R0 ;  /* 0x00007d00d4007a24 */ /* 0x000fca00078e0200 */
[----:B------:R-:W-:Y:S02]  /*35b0*/  IADD3.X R3, R139, R3, R0, P0, !PT ;  /* 0x000000038b037210 */ /* 0x000fe400007fe400 */
[----:B------:R-:W-:-:S04]  /*35c0*/  LEA R0, P0, R2, c[0x0][0x1c8], 0x1 ;  /* 0x0000720002007a11 */ /* 0x000fc800078008ff */
[----:B------:R-:W-:Y:S02]  /*35d0*/  LEA.HI.X R7, R2, c[0x0][0x1cc], R3, 0x1, P0 ;  /* 0x0000730002077a11 */ /* 0x000fe400000f0c03 */
[----:B------:R-:W1:Y:S04]  /*35e0*/  SHFL.IDX PT, R2, R0, RZ, 0x181f ;  /* 0x00181fff00027589 */ /* 0x000e6800000e0000 */
[----:B------:R-:W2:Y:S01]  /*35f0*/  SHFL.IDX PT, R3, R7, RZ, 0x181f ;  /* 0x00181fff07037589 */ /* 0x000ea200000e0000 */
[----:B------:R-:W-:-:S03]  /*3600*/  ISETP.GE.AND P0, PT, R5, 0x1, PT ;  /* 0x000000010500780c */ /* 0x000fc60003f06270 */
[----:B------:R-:W3:Y:S04]  /*3610*/  SHFL.IDX PT, R6, R0, 0x1, 0x181f ;  /* 0x00381f0000067f89 */ /* 0x000ee800000e0000 */
[----:B------:R-:W4:Y:S04]  /*3620*/  SHFL.IDX PT, R10, R7, 0x1, 0x181f ;  /* 0x00381f00070a7f89 */ /* 0x000f2800000e0000 */
[----:B------:R-:W5:Y:S04]  /*3630*/  SHFL.IDX PT, R9, R0, 0x2, 0x181f ;  /* 0x00581f0000097f89 */ /* 0x000f6800000e0000 */
[----:B------:R-:W3:Y:S01]  /*3640*/  SHFL.IDX PT, R11, R7, 0x2, 0x181f ;  /* 0x00581f00070b7f89 */ /* 0x000ee200000e0000 */
[----:B-1----:R-:W-:-:S04]  /*3650*/  @P0 LEA R2, P1, R201, R2, 0x1 ;  /* 0x00000002c9020211 */ /* 0x002fc800078208ff */
[----:B--2---:R-:W-:Y:S02]  /*3660*/  @P0 LEA.HI.X R3, R201, R3, R16, 0x1, P1 ;  /* 0x00000003c9030211 */ /* 0x004fe400008f0c10 */
[----:B------:R-:W-:Y:S01]  /*3670*/  ISETP.GE.AND P1, PT, R5, 0x21, PT ;  /* 0x000000210500780c */ /* 0x000fe20003f26270 */
[----:B------:R-:W1:Y:S04]  /*3680*/  SHFL.IDX PT, R12, R0, 0x3, 0x181f ;  /* 0x00781f00000c7f89 */ /* 0x000e6800000e0000 */
[----:B------:R3:W-:Y:S04]  /*3690*/  @P0 LDGSTS.E.BYPASS.LTC128B.128 [R203+0x2900], [R2.64], !P3 ;  /* 0x0290000002cb0fae */ /* 0x0007e8000d901d46 */
[----:B------:R-:W2:Y:S01]  /*36a0*/  SHFL.IDX PT, R14, R7, 0x3, 0x181f ;  /* 0x00781f00070e7f89 */ /* 0x000ea200000e0000 */
[----:B---3--:R-:W-:-:S04]  /*36b0*/  @P2 LEA R2, P0, R201, R6, 0x1 ;  /* 0x00000006c9022211 */ /* 0x008fc800078008ff */
[----:B----4-:R-:W-:Y:S02]  /*36c0*/  @P2 LEA.HI.X R3, R201, R10, R16, 0x1, P0 ;  /* 0x0000000ac9032211 */ /* 0x010fe400000f0c10 */
[----:B------:R3:W4:Y:S01]  /*36d0*/  SHFL.IDX PT, R10, R0, 0x4, 0x181f ;  /* 0x00981f00000a7f89 */ /* 0x00072200000e0000 */
[----:B------:R-:W-:-:S03]  /*36e0*/  ISETP.GE.AND P0, PT, R5, 0x31, PT ;  /* 0x000000310500780c */ /* 0x000fc60003f06270 */
[----:B------:R1:W-:Y:S01]  /*36f0*/  @P2 LDGSTS.E.BYPASS.LTC128B.128 [R203+0x3100], [R2.64], !P3 ;  /* 0x0310000002cb2fae */ /* 0x0003e2000d901d46 */
[C---:B-----5:R-:W-:Y:S01]  /*3700*/  @P1 LEA R6, P2, R201.reuse, R9, 0x1 ;  /* 0x00000009c9061211 */ /* 0x060fe200078408ff */
[----:B---3--:R-:W-:Y:S02]  /*3710*/  IMAD R0, R8, c[0x0][0x208], RZ ;  /* 0x0000820008007a24 */ /* 0x008fe400078e02ff */
[----:B------:R3:W5:Y:S02]  /*3720*/  SHFL.IDX PT, R8, R7, 0x4, 0x181f ;  /* 0x00981f0007087f89 */ /* 0x00076400000e0000 */
[----:B---3--:R-:W-:-:S05]  /*3730*/  @P1 LEA.HI.X R7, R201, R11, R16, 0x1, P2 ;  /* 0x0000000bc9071211 */ /* 0x008fca00010f0c10 */
[----:B------:R1:W-:Y:S01]  /*3740*/  @P1 LDGSTS.E.BYPASS.LTC128B.128 [R203+0x3900], [R6.64], !P3 ;  /* 0x0390000006cb1fae */ /* 0x0003e2000d901d46 */
[----:B------:R-:W-:Y:S02]  /*3750*/  ISETP.GE.AND P1, PT, R5, 0x41, PT ;  /* 0x000000410500780c */ /* 0x000fe40003f26270 */
[----:B-1----:R-:W-:-:S04]  /*3760*/  @P0 LEA R6, P2, R201, R12, 0x1 ;  /* 0x0000000cc9060211 */ /* 0x002fc800078408ff */
[----:B--2---:R-:W-:-:S05]  /*3770*/  @P0 LEA.HI.X R7, R201, R14, R16, 0x1, P2 ;  /* 0x0000000ec9070211 */ /* 0x004fca00010f0c10 */
[----:B------:R4:W-:Y:S01]  /*3780*/  @P0 LDGSTS.E.BYPASS.LTC128B.128 [R203+0x4100], [R6.64], !P3 ;  /* 0x0410000006cb0fae */ /* 0x0009e2000d901d46 */
[----:B------:R-:W-:-:S04]  /*3790*/  IMAD.WIDE.U32 R2, R214, c[0x0][0x208], RZ ;  /* 0x00008200d6027a25 */ /* 0x000fc800078e00ff */
[----:B------:R-:W-:Y:S01]  /*37a0*/  IMAD R0, R214, c[0x0][0x20c], R0 ;  /* 0x00008300d6007a24 */ /* 0x000fe200078e0200 */
[----:B----4-:R-:W-:-:S04]  /*37b0*/  @P1 LEA R6, P0, R201, R10, 0x1 ;  /* 0x0000000ac9061211 */ /* 0x010fc800078008ff */
[----:B-----5:R-:W-:-:S05]  /*37c0*/  @P1 LEA.HI.X R7, R201, R8, R16, 0x1, P0 ;  /* 0x00000008c9071211 */ /* 0x020fca00000f0c10 */
[----:B------:R1:W-:Y:S04]  /*37d0*/  @P1 LDGSTS.E.BYPASS.LTC128B.128 [R203+0x4900], [R6.64], !P3 ;  /* 0x0490000006cb1fae */ /* 0x0003e8000d901d46 */
[----:B------:R-:W0:Y:S01]  /*37e0*/  LDGDEPBAR ;  /* 0x00000000000079af */ /* 0x000e220000000000 */
[----:B------:R-:W-:Y:S01]  /*37f0*/  IADD3 R3, R3, R0, RZ ;  /* 0x0000000003037210 */ /* 0x000fe20007ffe0ff */
[----:B------:R-:W-:-:S04]  /*3800*/  IMAD R8, R13, c[0x0][0x218], RZ ;  /* 0x000086000d087a24 */ /* 0x000fc800078e02ff */
[----:B------:R-:W-:-:S04]  /*3810*/  IMAD.WIDE.U32 R2, R212, c[0x0][0x218], R2 ;  /* 0x00008600d4027a25 */ /* 0x000fc800078e0002 */
[----:B------:R-:W-:Y:S01]  /*3820*/  IMAD R10, R15, c[0x0][0x214], R19 ;  /* 0x000085000f0a7a24 */ /* 0x000fe200078e0213 */
[----:B------:R-:W-:Y:S01]  /*3830*/  IADD3 R2, P2, R2, R18, RZ ;  /* 0x0000001202027210 */ /* 0x000fe20007f5e0ff */
[----:B------:R-:W-:-:S03]  /*3840*/  IMAD R8, R212, c[0x0][0x21c], R8 ;  /* 0x00008700d4087a24 */ /* 0x000fc600078e0208 */
[----:B------:R-:W-:Y:S02]  /*3850*/  LEA R0, P0, R2, c[0x0][0x1f8], 0x1 ;  /* 0x00007e0002007a11 */ /* 0x000fe400078008ff */
[----:B------:R-:W-:Y:S01]  /*3860*/  IADD3.X R3, R10, R3, R8, P2, !PT ;  /* 0x000000030a037210 */ /* 0x000fe200017fe408 */
[----:B------:R-:W-:-:S04]  /*3870*/  DEPBAR.LE SB0, 0x1 ;  /* 0x000080400000791a */ /* 0x000fc80000000000 */
[----:B------:R-:W-:-:S04]  /*3880*/  DEPBAR.LE SB0, 0x0 ;  /* 0x000080000000791a */ /* 0x000fc80000000000 */
[----:B------:R-:W-:Y:S01]  /*3890*/  BAR.SYNC.DEFER_BLOCKING 0x0 ;  /* 0x0000000000007b1d */ /* 0x000fe20000010000 */
[----:B------:R-:W-:-:S05]  /*38a0*/  LEA.HI.X R2, R2, c[0x0][0x1fc], R3, 0x1, P0 ;  /* 0x00007f0002027a11 */ /* 0x000fca00000f0c03 */
[----:B------:R-:W2:Y:S04]  /*38b0*/  SHFL.IDX PT, R9, R0, RZ, 0x181f ;  /* 0x00181fff00097589 */ /* 0x000ea800000e0000 */
[----:B------:R-:W3:Y:S04]  /*38c0*/  SHFL.IDX PT, R3, R0, 0x1, 0x181f ;  /* 0x00381f0000037f89 */ /* 0x000ee800000e0000 */
[----:B------:R-:W4:Y:S04]  /*38d0*/  SHFL.IDX PT, R13, R2, RZ, 0x181f ;  /* 0x00181fff020d7589 */ /* 0x000f2800000e0000 */
[----:B-1----:R-:W-:Y:S04]  /*38e0*/  SHFL.IDX PT, R7, R0, 0x2, 0x181f ;  /* 0x00581f0000077f89 */ /* 0x002fe800000e0000 */
[----:B------:R-:W1:Y:S04]  /*38f0*/  SHFL.IDX PT, R11, R2, 0x1, 0x181f ;  /* 0x00381f00020b7f89 */ /* 0x000e6800000e0000 */
[----:B------:R-:W5:Y:S01]  /*3900*/  SHFL.IDX PT, R8, R0, 0x3, 0x181f ;  /* 0x00781f0000087f89 */ /* 0x000f6200000e0000 */
[----:B------:R-:W-:-:S03]  /*3910*/  SHF.L.U64.HI R6, R201, 0x1, R16 ;  /* 0x00000001c9067819 */ /* 0x000fc60000010210 */
[----:B------:R-:W-:Y:S04]  /*3920*/  SHFL.IDX PT, R0, R0, 0x4, 0x181f ;  /* 0x00981f0000007f89 */ /* 0x000fe800000e0000 */
[----:B------:R-:W5:Y:S04]  /*3930*/  SHFL.IDX PT, R18, R2, 0x3, 0x181f ;  /* 0x00781f0002127f89 */ /* 0x000f6800000e0000 */
[----:B------:R-:W5:Y:S04]  /*3940*/  SHFL.IDX PT, R16, R2, 0x4, 0x181f ;  /* 0x00981f0002107f89 */ /* 0x000f6800000e0000 */
[----:B------:R-:W-:Y:S04]  /*3950*/  LDSM.16.M88.4 R36, [R191] ;  /* 0x00000000bf24783b */ /* 0x000fe80000000200 */
[----:B------:R-:W-:Y:S01]  /*3960*/  LDSM.16.M88.4 R52, [R184] ;  /* 0x00000000b834783b */ /* 0x000fe20000000200 */
[----:B--2---:R-:W-:-:S02]  /*3970*/  IADD3 R14, P0, R9, R138, RZ ;  /* 0x0000008a090e7210 */ /* 0x004fc40007f1e0ff */
[----:B---3--:R-:W-:Y:S01]  /*3980*/  IADD3 R12, P1, R3, R138, RZ ;  /* 0x0000008a030c7210 */ /* 0x008fe20007f3e0ff */
[----:B------:R2:W-:Y:S01]  /*3990*/  SHFL.IDX PT, R17, R2, 0x2, 0x181f ;  /* 0x00581f0002117f89 */ /* 0x0005e200000e0000 */
[-C--:B----4-:R-:W-:Y:S02]  /*39a0*/  IADD3.X R15, R13, R6.reuse, RZ, P0, !PT ;  /* 0x000000060d0f7210 */ /* 0x090fe400007fe4ff */
[----:B-1----:R-:W-:Y:S01]  /*39b0*/  IADD3.X R13, R11, R6, RZ, P1, !PT ;  /* 0x000000060b0d7210 */ /* 0x002fe20000ffe4ff */
[----:B------:R-:W1:Y:S01]  /*39c0*/  LDSM.16.M88.4 R32, [R191+0x2000] ;  /* 0x00200000bf20783b */ /* 0x000e620000000200 */
[----:B-----5:R-:W-:Y:S02]  /*39d0*/  IADD3 R8, P2, R8, R138, RZ ;  /* 0x0000008a08087210 */ /* 0x020fe40007f5e0ff */
[----:B------:R-:W-:Y:S01]  /*39e0*/  ISETP.GE.AND P0, PT, R201, c[0x0][0x1d4], PT ;  /* 0x00007500c9007a0c */ /* 0x000fe20003f06270 */
[----:B------:R-:W-:Y:S01]  /*39f0*/  LDSM.16.M88.4 R28, [R194] ;  /* 0x00000000c21c783b */ /* 0x000fe20000000200 */
[----:B------:R-:W-:-:S02]  /*3a00*/  IADD3.X R9, R18, R6, RZ, P2, !PT ;  /* 0x0000000612097210 */ /* 0x000fc400017fe4ff */
[----:B------:R-:W-:Y:S01]  /*3a10*/  ISETP.LT.OR P2, PT, R5, 0x1, P0 ;  /* 0x000000010500780c */ /* 0x000fe20000741670 */
[----:B------:R-:W3:Y:S04]  /*3a20*/  LDSM.16.M88.4 R48, [R195] ;  /* 0x00000000c330783b */ /* 0x000ee80000000200 */
[----:B------:R-:W-:Y:S04]  /*3a30*/  LDSM.16.M88.4 R72, [R184+0x800] ;  /* 0x00080000b848783b */ /* 0x000fe80000000200 */
[----:B------:R-:W-:Y:S01]  /*3a40*/  LDSM.16.M88.4 R88, [R184+0x1000] ;  /* 0x00100000b858783b */ /* 0x000fe20000000200 */
[----:B--2---:R-:W-:-:S03]  /*3a50*/  IADD3 R2, P1, R0, R138, RZ ;  /* 0x0000008a00027210 */ /* 0x004fc60007f3e0ff */
[----:B------:R-:W-:Y:S01]  /*3a60*/  LDSM.16.M88.4 R96, [R184+0x1800] ;  /* 0x00180000b860783b */ /* 0x000fe20000000200 */
[----:B------:R-:W-:-:S03]  /*3a70*/  IADD3.X R3, R16, R6, RZ, P1, !PT ;  /* 0x0000000610037210 */ /* 0x000fc60000ffe4ff */
[----:B------:R-:W-:Y:S01]  /*3a80*/  LDSM.16.M88.4 R108, [R184+0x2000] ;  /* 0x00200000b86c783b */ /* 0x000fe20000000200 */
[----:B------:R-:W-:-:S03]  /*3a90*/  ISETP.LT.OR P1, PT, R5, 0x11, P0 ;  /* 0x000000110500780c */ /* 0x000fc60000721670 */
[----:B------:R-:W3:Y:S04]  /*3aa0*/  LDSM.16.M88.4 R24, [R194+0x2000] ;  /* 0x00200000c218783b */ /* 0x000ee80000000200 */
[----:B------:R-:W-:Y:S04]  /*3ab0*/  LDSM.16.M88.4 R84, [R199] ;  /* 0x00000000c754783b */ /* 0x000fe80000000200 */
[----:B------:R-:W-:Y:S04]  /*3ac0*/  LDSM.16.M88.4 R92, [R198] ;  /* 0x00000000c65c783b */ /* 0x000fe80000000200 */
[----:B------:R-:W-:Y:S04]  /*3ad0*/  LDSM.16.M88.4 R100, [R197] ;  /* 0x00000000c564783b */ /* 0x000fe80000000200 */
[----:B------:R-:W-:Y:S04]  /*3ae0*/  LDSM.16.M88.4 R112, [R196] ;  /* 0x00000000c470783b */ /* 0x000fe80000000200 */
[----:B------:R-:W-:Y:S01]  /*3af0*/  @!PT LDS RZ, [RZ] ;  /* 0x00000000fffff984 */ /* 0x000fe20000000800 */
[----:B------:R-:W-:Y:S01]  /*3b00*/  @!PT LDS RZ, [RZ] ;  /* 0x00000000fffff984 */ /* 0x000fe20000000800 */
[----:B------:R-:W-:Y:S01]  /*3b10*/  @!PT LDS RZ, [RZ] ;  /* 0x00000000fffff984 */ /* 0x000fe20000000800 */
[----:B------:R4:W-:Y:S01]  /*3b20*/  LDGSTS.E.BYPASS.LTC128B.128 [R203+0x100], [R14.64], !P2 ;  /* 0x001000000ecb7fae */ /* 0x0009e2000d101d46 */
[----:B------:R-:W-:-:S03]  /*3b30*/  ISETP.LT.OR P2, PT, R5, 0x21, P0 ;  /* 0x000000210500780c */ /* 0x000fc60000741670 */
[----:B------:R4:W-:Y:S01]  /*3b40*/  LDGSTS.E.BYPASS.LTC128B.128 [R203+0x900], [R12.64], !P1 ;  /* 0x009000000ccb7fae */ /* 0x0009e2000c901d46 */
[C---:B------:R-:W-:Y:S02]  /*3b50*/  ISETP.LT.OR P1, PT, R5.reuse, 0x31, P0 ;  /* 0x000000310500780c */ /* 0x040fe40000721670 */
[----:B------:R-:W-:Y:S01]  /*3b60*/  ISETP.LT.OR P0, PT, R5, 0x41, P0 ;  /* 0x000000410500780c */ /* 0x000fe20000701670 */
[----:B------:R5:W-:Y:S01]  /*3b70*/  STL [R1+0x44], R10 ;  /* 0x0000440a01007387 */ /* 0x000be20000100800 */
[----:B-1----:R-:W-:Y:S03]  /*3b80*/  HMMA.16816.F32 R56, R32, R52, RZ ;  /* 0x000000342038723c */ /* 0x002fe600000018ff */
[----:B------:R-:W2:Y:S01]  /*3b90*/  LDL R154, [R1+0x14] ;  /* 0x00001400019a7983 */ /* 0x000ea20000100800 */
[----:B-----5:R-:W-:-:S04]  /*3ba0*/  IADD3 R10, P4, R7, R138, RZ ;  /* 0x0000008a070a7210 */ /* 0x020fc80007f9e0ff */
[----:B----4-:R-:W-:Y:S01]  /*3bb0*/  HMMA.16816.F32 R12, R36, R52, RZ ;  /* 0x00000034240c723c */ /* 0x010fe200000018ff */
[----:B------:R-:W-:-:S05]  /*3bc0*/  IADD3.X R11, R17, R6, RZ, P4, !PT ;  /* 0x00000006110b7210 */ /* 0x000fca00027fe4ff */
[----:B------:R1:W-:Y:S04]  /*3bd0*/  LDGSTS.E.BYPASS.LTC128B.128 [R203+0x1100], [R10.64], !P2 ;  /* 0x011000000acb7fae */ /* 0x0003e8000d101d46 */
[----:B------:R1:W-:Y:S04]  /*3be0*/  LDGSTS.E.BYPASS.LTC128B.128 [R203+0x1900], [R8.64], !P1 ;  /* 0x0190000008cb7fae */ /* 0x0003e8000c901d46 */
[----:B------:R4:W-:Y:S04]  /*3bf0*/  LDGSTS.E.BYPASS.LTC128B.128 [R203+0x2100], [R2.64], !P0 ;  /* 0x0210000002cb7fae */ /* 0x0009e8000c101d46 */
[----:B------:R-:W-:Y:S04]  /*3c00*/  LDSM.16.M88.4 R40, [R190] ;  /* 0x00000000be28783b */ /* 0x000fe80000000200 */
[----:B------:R-:W5:Y:S02]  /*3c10*/  LDSM.16.M88.4 R20, [R192] ;  /* 0x00000000c014783b */ /* 0x000f640000000200 */
[-C--:B---3--:R-:W-:Y:S02]  /*3c20*/  HMMA.16816.F32 R60, R28, R48.reuse, R12 ;  /* 0x000000301c3c723c */ /* 0x088fe4000000180c */
[----:B------:R-:W3:Y:S04]  /*3c30*/  LDSM.16.M88.4 R16, [R192+0x2000] ;  /* 0x00200000c010783b */ /* 0x000ee80000000200 */
[----:B------:R-:W-:Y:S04]  /*3c40*/  LDSM.16.M88.4 R44, [R187] ;  /* 0x00000000bb2c783b */ /* 0x000fe80000000200 */
[----:B------:R-:W3:Y:S01]  /*3c50*/  LDSM.16.M88.4 R12, [R193] ;  /* 0x00000000c10c783b */ /* 0x000ee20000000200 */
[----:B------:R-:W-:Y:S03]  /*3c60*/  HMMA.16816.F32 R56, R24, R48, R56 ;  /* 0x000000301838723c */ /* 0x000fe60000001838 */
[----:B-1----:R-:W1:Y:S04]  /*3c70*/  LDSM.16.M88.4 R8, [R193+0x2000] ;  /* 0x00200000c108783b */ /* 0x002e680000000200 */
[----:B------:R-:W0:Y:S01]  /*3c80*/  LDGDEPBAR ;  /* 0x00000000000079af */ /* 0x000e220000000000 */
[----:B------:R-:W-:Y:S08]  /*3c90*/  HMMA.16816.F32 R68, R36, R54, RZ ;  /* 0x000000362444723c */ /* 0x000ff000000018ff */
[----:B-----5:R-:W-:Y:S08]  /*3ca0*/  HMMA.16816.F32 R64, R20, R40, R60 ;  /* 0x000000281440723c */ /* 0x020ff0000000183c */
[----:B------:R-:W-:Y:S08]  /*3cb0*/  HMMA.16816.F32 R60, R32, R54, RZ ;  /* 0x00000036203c723c */ /* 0x000ff000000018ff */
[----:B---3--:R-:W-:Y:S08]  /*3cc0*/  HMMA.16816.F32 R52, R16, R40, R56 ;  /* 0x000000281034723c */ /* 0x008ff00000001838 */
[----:B------:R-:W-:Y:S08]  /*3cd0*/  HMMA.16816.F32 R56, R28, R50, R68 ;  /* 0x000000321c38723c */ /* 0x000ff00000001844 */
[----:B------:R-:W-:Y:S08]  /*3ce0*/  HMMA.16816.F32 R68, R12, R44, R64 ;  /* 0x0000002c0c44723c */ /* 0x000ff00000001840 */
[----:B------:R-:W-:Y:S01]  /*3cf0*/  HMMA.16816.F32 R64, R24, R50, R60 ;  /* 0x000000321840723c */ /* 0x000fe2000000183c */
[----:B------:R-:W3:Y:S07]  /*3d00*/  LDSM.16.M88.4 R48, [R190+0x800] ;  /* 0x00080000be30783b */ /* 0x000eee0000000200 */
[----:B------:R-:W-:Y:S08]  /*3d10*/  HMMA.16816.F32 R60, R36, R72, RZ ;  /* 0x00000048243c723c */ /* 0x000ff000000018ff */
[----:B-1----:R-:W-:Y:S08]  /*3d20*/  HMMA.16816.F32 R80, R8, R44, R52 ;  /* 0x0000002c0850723c */ /* 0x002ff00000001834 */
[----:B------:R-:W-:Y:S01]  /*3d30*/  HMMA.16816.F32 R52, R20, R42, R56 ;  /* 0x0000002a1434723c */ /* 0x000fe20000001838 */
[----:B------:R-:W-:-:S07]  /*3d40*/  FMUL.FTZ R0, R68, c[0x0][0x320] ;  /* 0x0000c80044007a20 */ /* 0x000fce0000410000 */
[----:B------:R-:W-:Y:S01]  /*3d50*/  HMMA.16816.F32 R56, R32, R72, RZ ;  /* 0x000000482038723c */ /* 0x000fe200000018ff */
[----:B------:R1:W1:Y:S07]  /*3d60*/  MUFU.TANH R137, R0 ;  /* 0x0000000000897308 */ /* 0x00026e0000002400 */
[----:B------:R-:W-:Y:S01]  /*3d70*/  HMMA.16816.F32 R60, R28, R84, R60 ;  /* 0x000000541c3c723c */ /* 0x000fe2000000183c */
[----:B-1----:R-:W-:-:S07]  /*3d80*/  FMUL.FTZ R0, R69, c[0x0][0x320] ;  /* 0x0000c80045007a20 */ /* 0x002fce0000410000 */
[----:B------:R-:W-:Y:S01]  /*3d90*/  HMMA.16816.F32 R64, R16, R42, R64 ;  /* 0x0000002a1040723c */ /* 0x000fe20000001840 */
[----:B------:R-:W1:Y:S01]  /*3da0*/  LDSM.16.M88.4 R40, [R187+0x800] ;  /* 0x00080000bb28783b */ /* 0x000e620000000200 */
[----:B------:R5:W1:Y:S02]  /*3db0*/  MUFU.TANH R134, R0 ;  /* 0x0000000000867308 */ /* 0x000a640000002400 */
[----:B-----5:R-:W-:-:S06]  /*3dc0*/  FMUL.FTZ R0, R70, c[0x0][0x320] ;  /* 0x0000c80046007a20 */ /* 0x020fcc0000410000 */
[----:B------:R5:W1:Y:S02]  /*3dd0*/  MUFU.TANH R149, R0 ;  /* 0x0000000000957308 */ /* 0x000a640000002400 */
[----:B-----5:R-:W-:Y:S02]  /*3de0*/  FMUL.FTZ R0, R71, c[0x0][0x320] ;  /* 0x0000c80047007a20 */ /* 0x020fe40000410000 */
[----:B------:R-:W-:Y:S04]  /*3df0*/  HMMA.16816.F32 R68, R12, R46, R52 ;  /* 0x0000002e0c44723c */ /* 0x000fe80000001834 */
[----:B------:R5:W1:Y:S04]  /*3e00*/  MUFU.TANH R136, R0 ;  /* 0x0000000000887308 */ /* 0x000a680000002400 */
[----:B------:R-:W-:Y:S01]  /*3e10*/  HMMA.16816.F32 R52, R24, R84, R56 ;  /* 0x000000541834723c */ /* 0x000fe20000001838 */
[----:B-----5:R-:W-:-:S07]  /*3e20*/  FMUL.FTZ R0, R80, c[0x0][0x320] ;  /* 0x0000c80050007a20 */ /* 0x020fce0000410000 */
[----:B------:R-:W-:Y:S01]  /*3e30*/  HMMA.16816.F32 R56, R36, R74, RZ ;  /* 0x0000004a2438723c */ /* 0x000fe200000018ff */
[----:B------:R5:W1:Y:S07]  /*3e40*/  MUFU.TANH R152, R0 ;  /* 0x0000000000987308 */ /* 0x000a6e0000002400 */
[----:B---3--:R-:W-:Y:S01]  /*3e50*/  HMMA.16816.F32 R60, R20, R48, R60 ;  /* 0x00000030143c723c */ /* 0x008fe2000000183c */
[----:B-----5:R-:W-:-:S04]  /*3e60*/  FMUL.FTZ R0, R81, c[0x0][0x320] ;  /* 0x0000c80051007a20 */ /* 0x020fc80000410000 */
[----:B------:R3:W1:Y:S03]  /*3e70*/  MUFU.TANH R148, R0 ;  /* 0x0000000000947308 */ /* 0x0006660000002400 */
[----:B------:R-:W-:Y:S01]  /*3e80*/  HMMA.16816.F32 R76, R8, R46, R64 ;  /* 0x0000002e084c723c */ /* 0x000fe20000001840 */
[----:B---3--:R-:W-:-:S04]  /*3e90*/  FMUL.FTZ R0, R82, c[0x0][0x320] ;  /* 0x0000c80052007a20 */ /* 0x008fc80000410000 */
[----:B------:R3:W1:Y:S03]  /*3ea0*/  MUFU.TANH R168, R0 ;  /* 0x0000000000a87308 */ /* 0x0006660000002400 */
[----:B------:R-:W-:Y:S01]  /*3eb0*/  HMMA.16816.F32 R64, R32, R74, RZ ;  /* 0x0000004a2040723c */ /* 0x000fe200000018ff */
[----:B---3--:R-:W-:-:S04]  /*3ec0*/  FMUL.FTZ R0, R83, c[0x0][0x320] ;  /* 0x0000c80053007a20 */ /* 0x008fc80000410000 */
[----:B------:R3:W1:Y:S03]  /*3ed0*/  MUFU.TANH R158, R0 ;  /* 0x00000000009e7308 */ /* 0x0006660000002400 */
[----:B------:R-:W-:Y:S01]  /*3ee0*/  HMMA.16816.F32 R44, R16, R48, R52 ;  /* 0x00000030102c723c */ /* 0x000fe20000001834 */
[----:B---3--:R-:W-:-:S04]  /*3ef0*/  FMUL.FTZ R0, R68, c[0x0][0x320] ;  /* 0x0000c80044007a20 */ /* 0x008fc80000410000 */
[----:B------:R3:W1:Y:S03]  /*3f00*/  MUFU.TANH R127, R0 ;  /* 0x00000000007f7308 */ /* 0x0006660000002400 */
[----:B------:R-:W-:Y:S01]  /*3f10*/  HMMA.16816.F32 R52, R28, R86, R56 ;  /* 0x000000561c34723c */ /* 0x000fe20000001838 */
[----:B---3--:R-:W-:-:S04]  /*3f20*/  FMUL.FTZ R0, R69, c[0x0][0x320] ;  /* 0x0000c80045007a20 */ /* 0x008fc80000410000 */
[----:B------:R3:W1:Y:S03]  /*3f30*/  MUFU.TANH R126, R0 ;  /* 0x00000000007e7308 */ /* 0x0006660000002400 */
[----:B------:R-:W-:Y:S01]  /*3f40*/  HMMA.16816.F32 R64, R24, R86, R64 ;  /* 0x000000561840723c */ /* 0x000fe20000001840 */
[----:B---3--:R-:W-:-:S04]  /*3f50*/  FMUL.FTZ R0, R70, c[0x0][0x320] ;  /* 0x0000c80046007a20 */ /* 0x008fc80000410000 */
[----:B------:R3:W1:Y:S02]  /*3f60*/  MUFU.TANH R131, R0 ;  /* 0x0000000000837308 */ /* 0x0006640000002400 */
[----:B---3--:R-:W-:Y:S02]  /*3f70*/  FMUL.FTZ R0, R71, c[0x0][0x320] ;  /* 0x0000c80047007a20 */ /* 0x008fe40000410000 */
[----:B-1----:R-:W-:Y:S04]  /*3f80*/  HMMA.16816.F32 R68, R12, R40, R60 ;  /* 0x000000280c44723c */ /* 0x002fe8000000183c */
[----:B------:R1:W3:Y:S04]  /*3f90*/  MUFU.TANH R130, R0 ;  /* 0x0000000000827308 */ /* 0x0002e80000002400 */
        /* <DEDUP_REMOVED lines=29> */
[----:B------:R-:W-:Y:S01]  /*4170*/  HMMA.16816.F32 R72, R8, R42, R64 ;  /* 0x0000002a0848723c */ /* 0x000fe20000001840 */
[----:B-1----:R-:W-:-:S07]  /*4180*/  FMUL.FTZ R0, R81, c[0x0][0x320] ;  /* 0x0000c80051007a20 */ /* 0x002fce0000410000 */
[----:B-----5:R-:W-:Y:S01]  /*4190*/  HMMA.16816.F32 R60, R20, R44, R60 ;  /* 0x0000002c143c723c */ /* 0x020fe2000000183c */
[----:B------:R1:W1:Y:S07]  /*41a0*/  MUFU.TANH R118, R0 ;  /* 0x0000000000767308 */ /* 0x00026e0000002400 */
        /* <DEDUP_REMOVED lines=13> */
[----:B------:R1:W1:Y:S02]  /*4280*/  MUFU.TANH R90, R0 ;  /* 0x00000000005a7308 */ /* 0x0002640000002400 */
[----:B-1----:R-:W-:Y:S02]  /*4290*/  FMUL.FTZ R0, R71, c[0x0][0x320] ;  /* 0x0000c80047007a20 */ /* 0x002fe40000410000 */
[----:B--2---:R-:W-:Y:S04]  /*42a0*/  HMMA.16816.F32 R68, R12, R48, R60 ;  /* 0x000000300c44723c */ /* 0x004fe8000000183c */
[----:B------:R1:W2:Y:S04]  /*42b0*/  MUFU.TANH R89, R0 ;  /* 0x0000000000597308 */ /* 0x0002a80000002400 */
[----:B------:R-:W-:Y:S01]  /*42c0*/  HMMA.16816.F32 R60, R36, R96, RZ ;  /* 0x00000060243c723c */ /* 0x000fe200000018ff */
[----:B-1----:R-:W-:-:S04]  /*42d0*/  FMUL.FTZ R0, R72, c[0x0][0x320] ;  /* 0x0000c80048007a20 */ /* 0x002fc80000410000 */
[----:B------:R1:W1:Y:S03]  /*42e0*/  MUFU.TANH R92, R0 ;  /* 0x00000000005c7308 */ /* 0x0002660000002400 */
[----:B------:R-:W-:Y:S08]  /*42f0*/  HMMA.16816.F32 R76, R8, R48, R40 ;  /* 0x00000030084c723c */ /* 0x000ff00000001828 */
[----:B------:R-:W-:Y:S01]  /*4300*/  HMMA.16816.F32 R40, R20, R46, R52 ;  /* 0x0000002e1428723c */ /* 0x000fe20000001834 */
[----:B------:R-:W5:Y:S01]  /*4310*/  LDSM.16.M88.4 R52, [R190+0x1800] ;  /* 0x00180000be34783b */ /* 0x000f620000000200 */
[----:B-1----:R-:W-:-:S04]  /*4320*/  FMUL.FTZ R0, R73, c[0x0][0x320] ;  /* 0x0000c80049007a20 */ /* 0x002fc80000410000 */
[----:B------:R1:W1:Y:S02]  /*4330*/  MUFU.TANH R91, R0 ;  /* 0x00000000005b7308 */ /* 0x0002640000002400 */
[----:B------:R-:W-:Y:S01]  /*4340*/  HMMA.16816.F32 R64, R16, R46, R64 ;  /* 0x0000002e1040723c */ /* 0x000fe20000001840 */
[----:B-1----:R-:W-:-:S05]  /*4350*/  FMUL.FTZ R0, R74, c[0x0][0x320] ;  /* 0x0000c8004a007a20 */ /* 0x002fca0000410000 */
        /* <DEDUP_REMOVED lines=11> */
[----:B------:R1:W1:Y:S01]  /*4410*/  MUFU.TANH R128, R0 ;  /* 0x0000000000807308 */ /* 0x0002620000002400 */
[----:B------:R-:W-:Y:S01]  /*4420*/  HMMA.16816.F32 R44, R24, R100, R56 ;  /* 0x00000064182c723c */ /* 0x000fe20000001838 */
[----:B-1----:R-:W-:-:S07]  /*4430*/  FMUL.FTZ R0, R71, c[0x0][0x320] ;  /* 0x0000c80047007a20 */ /* 0x002fce0000410000 */
[----:B------:R-:W-:Y:S01]  /*4440*/  HMMA.16816.F32 R68, R12, R50, R40 ;  /* 0x000000320c44723c */ /* 0x000fe20000001828 */
[----:B------:R-:W1:Y:S01]  /*4450*/  LDSM.16.M88.4 R40, [R187+0x1800] ;  /* 0x00180000bb28783b */ /* 0x000e620000000200 */
[----:B------:R2:W1:Y:S06]  /*4460*/  MUFU.TANH R129, R0 ;  /* 0x0000000000817308 */ /* 0x00046c0000002400 */
[----:B------:R-:W-:Y:S01]  /*4470*/  HMMA.16816.F32 R48, R36, R98, RZ ;  /* 0x000000622430723c */ /* 0x000fe200000018ff */
[----:B--2---:R-:W-:-:S04]  /*4480*/  FMUL.FTZ R0, R76, c[0x0][0x320] ;  /* 0x0000c8004c007a20 */ /* 0x004fc80000410000 */
[----:B------:R2:W1:Y:S03]  /*4490*/  MUFU.TANH R124, R0 ;  /* 0x00000000007c7308 */ /* 0x0004660000002400 */
        /* <DEDUP_REMOVED lines=12> */
[----:B--2---:R-:W-:-:S06]  /*4560*/  FMUL.FTZ R0, R69, c[0x0][0x320] ;  /* 0x0000c80045007a20 */ /* 0x004fcc0000410000 */
[----:B------:R2:W1:Y:S01]  /*4570*/  MUFU.TANH R81, R0 ;  /* 0x0000000000517308 */ /* 0x0004620000002400 */
[----:B------:R-:W-:Y:S01]  /*4580*/  HMMA.16816.F32 R64, R24, R102, R60 ;  /* 0x000000661840723c */ /* 0x000fe2000000183c */
[----:B--2---:R-:W-:-:S06]  /*4590*/  FMUL.FTZ R0, R70, c[0x0][0x320] ;  /* 0x0000c80046007a20 */ /* 0x004fcc0000410000 */
[----:B------:R2:W1:Y:S01]  /*45a0*/  MUFU.TANH R84, R0 ;  /* 0x0000000000547308 */ /* 0x0004620000002400 */
[----:B------:R-:W-:Y:S01]  /*45b0*/  HMMA.16816.F32 R60, R36, R108, RZ ;  /* 0x0000006c243c723c */ /* 0x000fe200000018ff */
[----:B--2---:R-:W-:-:S07]  /*45c0*/  FMUL.FTZ R0, R71, c[0x0][0x320] ;  /* 0x0000c80047007a20 */ /* 0x004fce0000410000 */
[----:B-1----:R-:W-:Y:S01]  /*45d0*/  HMMA.16816.F32 R68, R12, R40, R56 ;  /* 0x000000280c44723c */ /* 0x002fe20000001838 */
        /* <DEDUP_REMOVED lines=91> */
[----:B------:R-:W-:Y:S01]  /*4b90*/  BAR.SYNC.DEFER_BLOCKING 0x0 ;  /* 0x0000000000007b1d */ /* 0x000fe20000010000 */
[----:B------:R-:W-:Y:S01]  /*4ba0*/  ISETP.GT.AND P5, PT, R147, 0x4f, PT ;  /* 0x0000004f9300780c */ /* 0x000fe20003fa4270 */
[----:B-1----:R-:W-:-:S05]  /*4bb0*/  FMUL.FTZ R0, R9, c[0x0][0x320] ;  /* 0x0000c80009007a20 */ /* 0x002fca0000410000 */
[----:B------:R1:W1:Y:S01]  /*4bc0*/  MUFU.TANH R25, R0 ;  /* 0x0000000000197308 */ /* 0x0002620000002400 */
[----:B------:R-:W-:Y:S01]  /*4bd0*/  LOP3.LUT R200, R200, 0xfffdffff, RZ, 0xc0, !PT ;  /* 0xfffdffffc8c87812 */ /* 0x000fe200078ec0ff */
[----:B-1----:R-:W-:-:S06]  /*4be0*/  FMUL.FTZ R0, R10, c[0x0][0x320] ;  /* 0x0000c8000a007a20 */ /* 0x002fcc0000410000 */
[----:B------:R1:W1:Y:S01]  /*4bf0*/  MUFU.TANH R28, R0 ;  /* 0x00000000001c7308 */ /* 0x0002620000002400 */
[----:B------:R-:W-:Y:S01]  /*4c00*/  @P6 LOP3.LUT R200, R200, 0x20000, RZ, 0xfc, !PT ;  /* 0x00020000c8c86812 */ /* 0x000fe200078efcff */
[----:B------:R-:W-:Y:S01]  /*4c10*/  BSSY B0, `(.L_x_628) ;  /* 0x000003e000007945 */ /* 0x000fe20003800000 */
[----:B-1----:R-:W-:-:S05]  /*4c20*/  FMUL.FTZ R0, R11, c[0x0][0x320] ;  /* 0x0000c8000b007a20 */ /* 0x002fca0000410000 */
[----:B------:R4:W1:Y:S01]  /*4c30*/  MUFU.TANH R27, R0 ;  /* 0x00000000001b7308 */ /* 0x0008620000002400 */
[----:B------:R-:W-:-:S04]  /*4c40*/  LOP3.LUT R200, R200, 0xffff7fff, RZ, 0xc0, !PT ;  /* 0xffff7fffc8c87812 */ /* 0x000fc800078ec0ff */
[----:B------:R-:W-:Y:S01]  /*4c50*/  @P5 LOP3.LUT R200, R200, 0x8000, RZ, 0xfc, !PT ;  /* 0x00008000c8c85812 */ /* 0x000fe200078efcff */
[----:B------:R-:W-:Y:S05]  /*4c60*/  @!P0 BRA `(.L_x_629) ;  /* 0x0000038000008947 */ /* 0x000fea0003800000 */
[----:B--234-:R-:W-:Y:S01]  /*4c70*/  IADD3 R2, R147, R105, R153 ;  /* 0x0000006993027210 */ /* 0x01cfe20007ffe099 */
[----:B------:R-:W-:-:S03]  /*4c80*/  IMAD.MOV.U32 R212, RZ, RZ, RZ ;  /* 0x000000ffffd47224 */ /* 0x000fc600078e00ff */
[----:B------:R-:W-:-:S05]  /*4c90*/  IADD3 R2, R2, -0x50, RZ ;  /* 0xffffffb002027810 */ /* 0x000fca0007ffe0ff */
[----:B------:R-:W-:-:S04]  /*4ca0*/  @P6 IMAD.HI.U32 R3, R2, c[0x0][0x2bc], RZ ;  /* 0x0000af0002036a27 */ /* 0x000fc800078e00ff */
[----:B------:R-:W-:Y:S01]  /*4cb0*/  IMAD.MOV.U32 R0, RZ, RZ, R2 ;  /* 0x000000ffff007224 */ /* 0x000fe200078e0002 */
        /* <DEDUP_REMOVED lines=22> */
[----:B------:R2:W3:Y:S02]  /*4e20*/  SHFL.IDX PT, R8, R5, RZ, 0x181f ;  /* 0x00181fff05087589 */ /* 0x0004e400000e0000 */
.L_x_821:
[----:B------:R-:W-:Y:S05]  /*4e30*/  BRA.DIV ~URZ, `(.L_x_631) ;  /* 0x00018a227f007947 */ /* 0x000fea000b800000 */
[----:B------:R-:W4:Y:S04]  /*4e40*/  SHFL.IDX PT, R2, R0, RZ, 0x181f ;  /* 0x00181fff00027589 */ /* 0x000f2800000e0000 */
[----:B------:R-:W5:Y:S04]  /*4e50*/  SHFL.IDX PT, R3, R0, 0x1, 0x181f ;  /* 0x00381f0000037f89 */ /* 0x000f6800000e0000 */
[----:B------:R-:W2:Y:S04]  /*4e60*/  SHFL.IDX PT, R7, R0, 0x2, 0x181f ;  /* 0x00581f0000077f89 */ /* 0x000ea800000e0000 */
[----:B------:R-:W3:Y:S04]  /*4e70*/  SHFL.IDX PT, R9, R0, 0x3, 0x181f ;  /* 0x00781f0000097f89 */ /* 0x000ee800000e0000 */
[----:B------:R-:W1:Y:S04]  /*4e80*/  SHFL.IDX PT, R11, R5, 0x1, 0x181f ;  /* 0x00381f00050b7f89 */ /* 0x000e6800000e0000 */
[----:B------:R-:W1:Y:S04]  /*4e90*/  SHFL.IDX PT, R15, R5, 0x2, 0x181f ;  /* 0x00581f00050f7f89 */ /* 0x000e6800000e0000 */
[----:B------:R-:W1:Y:S01]  /*4ea0*/  SHFL.IDX PT, R14, R5, 0x3, 0x181f ;  /* 0x00781f00050e7f89 */ /* 0x000e6200000e0000 */
[----:B----4-:R-:W-:-:S02]  /*4eb0*/  IADD3 R12, P0, R2, R138, RZ ;  /* 0x0000008a020c7210 */ /* 0x010fc40007f1e0ff */
[-C--:B-----5:R-:W-:Y:S01]  /*4ec0*/  IADD3 R10, P2, R3, R138.reuse, RZ ;  /* 0x0000008a030a7210 */ /* 0x0a0fe20007f5e0ff */
[----:B------:R-:W4:Y:S02]  /*4ed0*/  SHFL.IDX PT, R0, R0, 0x4, 0x181f ;  /* 0x00981f0000007f89 */ /* 0x000f2400000e0000 */
[----:B---3--:R-:W-:Y:S01]  /*4ee0*/  IMAD.X R13, R8, 0x1, R6, P0 ;  /* 0x00000001080d7824 */ /* 0x008fe200000e0606 */
[-C--:B--2---:R-:W-:Y:S01]  /*4ef0*/  IADD3 R8, P1, R7, R138.reuse, RZ ;  /* 0x0000008a07087210 */ /* 0x084fe20007f3e0ff */
[----:B------:R-:W2:Y:S01]  /*4f00*/  SHFL.IDX PT, R5, R5, 0x4, 0x181f ;  /* 0x00981f0005057f89 */ /* 0x000ea200000e0000 */
[----:B------:R-:W-:-:S03]  /*4f10*/  IADD3 R2, P0, R9, R138, RZ ;  /* 0x0000008a09027210 */ /* 0x000fc60007f1e0ff */
[----:B------:R3:W-:Y:S01]  /*4f20*/  LDGSTS.E.BYPASS.LTC128B.128 [R203+0x2900], [R12.64], !P3 ;  /* 0x029000000ccb7fae */ /* 0x0007e2000d901d46 */
[--C-:B-1----:R-:W-:Y:S02]  /*4f30*/  IMAD.X R11, R11, 0x1, R6.reuse, P2 ;  /* 0x000000010b0b7824 */ /* 0x102fe400010e0606 */
[----:B------:R-:W-:-:S03]  /*4f40*/  IMAD.X R9, R15, 0x1, R6, P1 ;  /* 0x000000010f097824 */ /* 0x000fc600008e0606 */
[----:B------:R3:W-:Y:S01]  /*4f50*/  LDGSTS.E.BYPASS.LTC128B.128 [R203+0x3100], [R10.64], !P3 ;  /* 0x031000000acb7fae */ /* 0x0007e2000d901d46 */
[----:B------:R-:W-:-:S03]  /*4f60*/  IMAD.X R3, R14, 0x1, R6, P0 ;  /* 0x000000010e037824 */ /* 0x000fc600000e0606 */
[----:B------:R3:W-:Y:S04]  /*4f70*/  LDGSTS.E.BYPASS.LTC128B.128 [R203+0x3900], [R8.64], !P3 ;  /* 0x0390000008cb7fae */ /* 0x0007e8000d901d46 */
[----:B------:R3:W-:Y:S02]  /*4f80*/  LDGSTS.E.BYPASS.LTC128B.128 [R203+0x4100], [R2.64], !P3 ;  /* 0x0410000002cb7fae */ /* 0x0007e4000d901d46 */
.L_x_822:
[----:B---34-:R-:W-:-:S04]  /*4f90*/  IADD3 R2, P0, R0, R138, RZ ;  /* 0x0000008a00027210 */ /* 0x018fc80007f1e0ff */
[----:B--2---:R-:W-:-:S05]  /*4fa0*/  IADD3.X R3, R5, R6, RZ, P0, !PT ;  /* 0x0000000605037210 */ /* 0x004fca00007fe4ff */
[----:B------:R-:W-:Y:S01]  /*4fb0*/  @!PT LDS RZ, [RZ] ;  /* 0x00000000fffff984 */ /* 0x000fe20000000800 */
[----:B------:R-:W-:Y:S01]  /*4fc0*/  @!PT LDS RZ, [RZ] ;  /* 0x00000000fffff984 */ /* 0x000fe20000000800 */
[----:B------:R-:W-:Y:S01]  /*4fd0*/  @!PT LDS RZ, [RZ] ;  /* 0x00000000fffff984 */ /* 0x000fe20000000800 */
[----:B------:R1:W-:Y:S04]  /*4fe0*/  LDGSTS.E.BYPASS.LTC128B.128 [R203+0x4900], [R2.64], !P3 ;  /* 0x0490000002cb7fae */ /* 0x0003e8000d901d46 */
.L_x_629:
[----:B--23--:R-:W-:Y:S05]  /*4ff0*/  BSYNC B0 ;  /* 0x0000000000007941 */ /* 0x00cfea0003800000 */
.L_x_628:
[----:B-1--4-:R-:W2:Y:S01]  /*5000*/  LDL R2, [R1+0x48] ;  /* 0x0000480001027983 */ /* 0x012ea20000100800 */
[----:B------:R-:W-:-:S03]  /*5010*/  IMAD.MOV.U32 R3, RZ, RZ, c[0x0][0x2c4] ;  /* 0x0000b100ff037624 */ /* 0x000fc600078e00ff */
[----:B------:R-:W2:Y:S04]  /*5020*/  LDL R0, [R1+0x4c] ;  /* 0x00004c0001007983 */ /* 0x000ea80000100800 */
[----:B------:R-:W3:Y:S01]  /*5030*/  LDL R6, [R1] ;  /* 0x0000000001067983 */ /* 0x000ee20000100800 */
[----:B------:R-:W-:Y:S01]  /*5040*/  ISETP.NE.AND P0, PT, R3, 0x1, PT ;  /* 0x000000010300780c */ /* 0x000fe20003f05270 */
[----:B------:R-:W-:Y:S02]  /*5050*/  ULDC UR4, c[0x0][0x324] ;  /* 0x0000c90000047ab9 */ /* 0x000fe40000000800 */
[----:B------:R-:W-:Y:S01]  /*5060*/  ULOP3.LUT UR4, URZ, UR4, URZ, 0x33, !UPT ;  /* 0x000000043f047292 */ /* 0x000fe2000f8e333f */
[----:B------:R-:W0:Y:S01]  /*5070*/  LDGDEPBAR ;  /* 0x00000000000079af */ /* 0x000e220000000000 */
[----:B--2---:R-:W-:Y:S01]  /*5080*/  IMAD.IADD R0, R0, 0x1, R2 ;  /* 0x0000000100007824 */ /* 0x004fe200078e0202 */
[----:B---3--:R-:W-:-:S07]  /*5090*/  IADD3 R2, -R6, 0x1, R104 ;  /* 0x0000000106027810 */ /* 0x008fce0007ffe168 */
[----:B------:R-:W-:Y:S01]  /*50a0*/  @P0 IMAD.HI.U32 R3, R0, c[0x0][0x2c8], RZ ;  /* 0x0000b20000030a27 */ /* 0x000fe200078e00ff */
[----:B------:R-:W-:-:S03]  /*50b0*/  IADD3 R9, -R6, R4, RZ ;  /* 0x0000000406097210 */ /* 0x000fc60007ffe1ff */
[----:B------:R-:W-:Y:S01]  /*50c0*/  IMAD.MOV.U32 R5, RZ, RZ, R0 ;  /* 0x000000ffff057224 */ /* 0x000fe200078e0000 */
[----:B------:R-:W-:Y:S01]  /*50d0*/  IADD3 R0, R2, -R246, RZ ;  /* 0x800000f602007210 */ /* 0x000fe20007ffe0ff */
[----:B------:R-:W-:Y:S01]  /*50e0*/  IMAD.IADD R8, R104, 0x1, -R6 ;  /* 0x0000000168087824 */ /* 0x000fe200078e0a06 */
[----:B------:R-:W-:Y:S02]  /*50f0*/  @P0 SHF.R.U32.HI R5, RZ, c[0x0][0x2cc], R3 ;  /* 0x0000b300ff050a19 */ /* 0x000fe40000011603 */
[C---:B------:R-:W-:Y:S02]  /*5100*/  IADD3 R7, R0.reuse, UR4, RZ ;  /* 0x0000000400077c10 */ /* 0x040fe4000fffe0ff */
[----:B------:R-:W-:Y:S01]  /*5110*/  IADD3 R6, R0, c[0x0][0x328], RZ ;  /* 0x0000ca0000067a10 */ /* 0x000fe20007ffe0ff */
[----:B------:R-:W-:Y:S05]  /*5120*/  BRA.DIV ~URZ, `(.L_x_632) ;  /* 0x00018be27f007947 */ /* 0x000fea000b800000 */
[----:B------:R1:W2:Y:S02]  /*5130*/  SHFL.IDX PT, R3, R5, RZ, 0x1c1f ;  /* 0x001c1fff05037589 */ /* 0x0002a400000e0000 */
.L_x_823:
[----:B------:R-:W-:Y:S01]  /*5140*/  IMAD.MOV.U32 R0, RZ, RZ, c[0x0][0x32c] ;  /* 0x0000cb00ff007624 */ /* 0x000fe200078e00ff */
[----:B--2---:R-:W-:-:S04]  /*5150*/  IADD3 R2, R6, R3, RZ ;  /* 0x0000000306027210 */ /* 0x004fc80007ffe0ff */
[----:B------:R-:W-:Y:S01]  /*5160*/  ISETP.GE.AND P0, PT, R0, 0x1, PT ;  /* 0x000000010000780c */ /* 0x000fe20003f06270 */
[----:B------:R-:W-:Y:S01]  /*5170*/  IMAD.IADD R0, R7, 0x1, R3 ;  /* 0x0000000107007824 */ /* 0x000fe200078e0203 */
[----:B------:R-:W-:-:S11]  /*5180*/  IMNMX R2, R8, R2, PT ;  /* 0x0000000208027217 */ /* 0x000fd60003800200 */
[----:B------:R-:W-:Y:S05]  /*5190*/  @!P0 BRA `(.L_x_633) ;  /* 0x0000014000008947 */ /* 0x000fea0003800000 */
[----:B------:R-:W-:Y:S01]  /*51a0*/  IADD3 R3, -R246, R248, R3 ;  /* 0x000000f8f6037210 */ /* 0x000fe20007ffe103 */
[----:B------:R-:W-:Y:S03]  /*51b0*/  BSSY B0, `(.L_x_634) ;  /* 0x000000e000007945 */ /* 0x000fe60003800000 */
        /* <DEDUP_REMOVED lines=9> */
.L_x_635:
[----:B------:R-:W-:-:S04]  /*5250*/  MOV R10, c[0x0][0x32c] ;  /* 0x0000cb00000a7a02 */ /* 0x000fc80000000f00 */
[----:B------:R-:W-:-:S13]  /*5260*/  ISETP.NE.AND P0, PT, R10, 0x1, PT ;  /* 0x000000010a00780c */ /* 0x000fda0003f05270 */
[----:B------:R-:W-:-:S05]  /*5270*/  @P0 IMAD.HI.U32 R10, R3, c[0x0][0x330], RZ ;  /* 0x0000cc00030a0a27 */ /* 0x000fca00078e00ff */
[----:B------:R-:W-:Y:S02]  /*5280*/  @P0 SHF.R.U32.HI R3, RZ, c[0x0][0x334], R10 ;  /* 0x0000cd00ff030a19 */ /* 0x000fe4000001160a */
.L_x_636:
[----:B------:R-:W-:Y:S05]  /*5290*/  BSYNC B0 ;  /* 0x0000000000007941 */ /* 0x000fea0003800000 */
.L_x_634:
[----:B------:R-:W-:-:S05]  /*52a0*/  IMAD R3, R3, c[0x0][0x32c], R9 ;  /* 0x0000cb0003037a24 */ /* 0x000fca00078e0209 */
[----:B------:R-:W-:Y:S02]  /*52b0*/  IADD3 R10, R3, c[0x0][0x32c], RZ ;  /* 0x0000cb00030a7a10 */ /* 0x000fe40007ffe0ff */
[----:B------:R-:W-:Y:S02]  /*52c0*/  IMNMX R0, R0, R3, !PT ;  /* 0x0000000300007217 */ /* 0x000fe40007800200 */
[----:B------:R-:W-:Y:S02]  /*52d0*/  IMNMX R2, R2, R10, PT ;  /* 0x0000000a02027217 */ /* 0x000fe40003800200 */
.L_x_633:
[----:B------:R-:W-:Y:S02]  /*52e0*/  ISETP.GE.AND P0, PT, R4, 0x2, PT ;  /* 0x000000020400780c */ /* 0x000fe40003f06270 */
[----:B------:R-:W-:Y:S02]  /*52f0*/  LOP3.LUT R200, R200, 0xffffefff, RZ, 0xc0, !PT ;  /* 0xffffefffc8c87812 */ /* 0x000fe400078ec0ff */
[C---:B------:R-:W-:Y:S02]  /*5300*/  ISETP.GE.AND P1, PT, R4.reuse, 0x9, PT ;  /* 0x000000090400780c */ /* 0x040fe40003f26270 */
[----:B------:R-:W-:-:S02]  /*5310*/  ISETP.GE.AND P6, PT, R4, 0x39, PT ;  /* 0x000000390400780c */ /* 0x000fc40003fc6270 */
[C---:B------:R-:W-:Y:S02]  /*5320*/  ISETP.GE.AND P5, PT, R4.reuse, 0x3a, PT ;  /* 0x0000003a0400780c */ /* 0x040fe40003fa6270 */
[C---:B------:R-:W-:Y:S02]  /*5330*/  ISETP.GE.AND P4, PT, R4.reuse, 0x41, PT ;  /* 0x000000410400780c */ /* 0x040fe40003f86270 */
[----:B------:R-:W-:Y:S02]  /*5340*/  ISETP.GE.AND P2, PT, R4, 0x42, PT ;  /* 0x000000420400780c */ /* 0x000fe40003f46270 */
[----:B------:R-:W-:Y:S02]  /*5350*/  @P0 LOP3.LUT R200, R200, 0x1000, RZ, 0xfc, !PT ;  /* 0x00001000c8c80812 */ /* 0x000fe400078efcff */
[----:B------:R-:W-:Y:S02]  /*5360*/  ISETP.GT.AND P0, PT, R0, 0x1, !P0 ;  /* 0x000000010000780c */ /* 0x000fe40004704270 */
[----:B------:R-:W-:-:S02]  /*5370*/  LOP3.LUT R200, R200, 0xfffff7ff, RZ, 0xc0, !PT ;  /* 0xfffff7ffc8c87812 */ /* 0x000fc400078ec0ff */
[----:B------:R-:W-:Y:S02]  /*5380*/  ISETP.LT.OR P0, PT, R2, 0x2, P0 ;  /* 0x000000020200780c */ /* 0x000fe40000701670 */
[----:B------:R-:W-:Y:S02]  /*5390*/  @P1 LOP3.LUT R200, R200, 0x800, RZ, 0xfc, !PT ;  /* 0x00000800c8c81812 */ /* 0x000fe400078efcff */
[----:B------:R-:W-:Y:S02]  /*53a0*/  FSEL R15, R134, -INF , !P0 ;  /* 0xff800000860f7808 */ /* 0x000fe40004000000 */
[----:B------:R-:W-:Y:S02]  /*53b0*/  ISETP.GT.AND P0, PT, R0, 0x8, !P1 ;  /* 0x000000080000780c */ /* 0x000fe40004f04270 */
[----:B------:R-:W-:Y:S02]  /*53c0*/  ISETP.GE.AND P1, PT, R4, 0xa, PT ;  /* 0x0000000a0400780c */ /* 0x000fe40003f26270 */
[----:B------:R-:W-:-:S02]  /*53d0*/  ISETP.LT.OR P0, PT, R2, 0x9, P0 ;  /* 0x000000090200780c */ /* 0x000fc40000701670 */
[----:B------:R-:W-:Y:S02]  /*53e0*/  LOP3.LUT R200, R200, 0xfffffbff, RZ, 0xc0, !PT ;  /* 0xfffffbffc8c87812 */ /* 0x000fe400078ec0ff */
[----:B------:R-:W-:Y:S02]  /*53f0*/  FSEL R18, R127, -INF , !P0 ;  /* 0xff8000007f127808 */ /* 0x000fe40004000000 */
[----:B------:R-:W-:-:S04]  /*5400*/  ISETP.GT.AND P0, PT, R0, 0x9, !P1 ;  /* 0x000000090000780c */ /* 0x000fc80004f04270 */
[----:B------:R-:W-:Y:S02]  /*5410*/  ISETP.LT.OR P0, PT, R2, 0xa, P0 ;  /* 0x0000000a0200780c */ /* 0x000fe40000701670 */
[----:B------:R-:W-:Y:S02]  /*5420*/  @P1 LOP3.LUT R200, R200, 0x400, RZ, 0xfc, !PT ;  /* 0x00000400c8c81812 */ /* 0x000fe400078efcff */
[----:B------:R-:W-:Y:S02]  /*5430*/  ISETP.GE.AND P1, PT, R4, 0x11, PT ;  /* 0x000000110400780c */ /* 0x000fe40003f26270 */
[----:B------:R-:W-:Y:S02]  /*5440*/  LOP3.LUT R200, R200, 0xfffffdff, RZ, 0xc0, !PT ;  /* 0xfffffdffc8c87812 */ /* 0x000fe400078ec0ff */
[----:B------:R-:W-:Y:S02]  /*5450*/  FSEL R19, R126, -INF , !P0 ;  /* 0xff8000007e137808 */ /* 0x000fe40004000000 */
[----:B------:R-:W-:-:S04]  /*5460*/  ISETP.GT.AND P0, PT, R0, 0x10, !P1 ;  /* 0x000000100000780c */ /* 0x000fc80004f04270 */
[----:B------:R-:W-:-:S03]  /*5470*/  ISETP.LT.OR P0, PT, R2, 0x11, P0 ;  /* 0x000000110200780c */ /* 0x000fc60000701670 */
        /* <DEDUP_REMOVED lines=44> */
[----:B------:R-:W-:Y:S02]  /*5740*/  FSEL R135, R81, -INF , !P0 ;  /* 0xff80000051877808 */ /* 0x000fe40004000000 */
[----:B------:R-:W-:Y:S02]  /*5750*/  LOP3.LUT R200, R200, 0xfffffffd, RZ, 0xc0, !PT ;  /* 0xfffffffdc8c87812 */ /* 0x000fe400078ec0ff */
[----:B------:R-:W-:-:S04]  /*5760*/  ISETP.GT.AND P0, PT, R0, 0x30, !P1 ;  /* 0x000000300000780c */ /* 0x000fc80004f04270 */
[----:B------:R-:W-:-:S03]  /*5770*/  ISETP.LT.OR P0, PT, R2, 0x31, P0 ;  /* 0x000000310200780c */ /* 0x000fc60000701670 */
[----:B------:R-:W-:Y:S02]  /*5780*/  @P1 LOP3.LUT R200, R200, 0x2, RZ, 0xfc, !PT ;  /* 0x00000002c8c81812 */ /* 0x000fe400078efcff */
[----:B------:R-:W-:Y:S02]  /*5790*/  ISETP.GE.AND P1, PT, R4, 0x32, PT ;  /* 0x000000320400780c */ /* 0x000fe40003f26270 */
[----:B------:R-:W-:Y:S02]  /*57a0*/  FSEL R147, R73, -INF , !P0 ;  /* 0xff80000049937808 */ /* 0x000fe40004000000 */
[----:B------:R-:W-:Y:S02]  /*57b0*/  ISETP.GT.AND P0, PT, R0, 0x31, !P1 ;  /* 0x000000310000780c */ /* 0x000fe40004f04270 */
[----:B------:R-:W-:Y:S02]  /*57c0*/  LOP3.LUT R200, R200, 0xfffffffe, RZ, 0xc0, !PT ;  /* 0xfffffffec8c87812 */ /* 0x000fe400078ec0ff */
[----:B------:R-:W-:-:S04]  /*57d0*/  ISETP.LT.OR P0, PT, R2, 0x32, P0 ;  /* 0x000000320200780c */ /* 0x000fc80000701670 */
[----:B------:R-:W-:Y:S02]  /*57e0*/  FSEL R146, R72, -INF , !P0 ;  /* 0xff80000048927808 */ /* 0x000fe40004000000 */
[----:B------:R-:W-:Y:S02]  /*57f0*/  ISETP.GT.AND P0, PT, R0, 0x38, !P6 ;  /* 0x000000380000780c */ /* 0x000fe40007704270 */
[----:B------:R-:W-:Y:S02]  /*5800*/  @P1 LOP3.LUT R200, R200, 0x1, RZ, 0xfc, !PT ;  /* 0x00000001c8c81812 */ /* 0x000fe400078efcff */
[----:B------:R-:W-:Y:S02]  /*5810*/  ISETP.LT.OR P0, PT, R2, 0x39, P0 ;  /* 0x000000390200780c */ /* 0x000fe40000701670 */
[----:B------:R-:W-:Y:S02]  /*5820*/  ISETP.GE.AND P1, PT, R4, 0x49, PT ;  /* 0x000000490400780c */ /* 0x000fe40003f26270 */
[----:B------:R-:W-:-:S02]  /*5830*/  FSEL R145, R61, -INF , !P0 ;  /* 0xff8000003d917808 */ /* 0x000fc40004000000 */
[----:B------:R-:W-:Y:S02]  /*5840*/  ISETP.GT.AND P0, PT, R0, 0x39, !P5 ;  /* 0x000000390000780c */ /* 0x000fe40006f04270 */
[----:B------:R-:W-:Y:S02]  /*5850*/  LOP3.LUT R200, R200, 0xffffdfff, RZ, 0xc0, !PT ;  /* 0xffffdfffc8c87812 */ /* 0x000fe400078ec0ff */
[----:B------:R-:W-:-:S04]  /*5860*/  ISETP.LT.OR P0, PT, R2, 0x3a, P0 ;  /* 0x0000003a0200780c */ /* 0x000fc80000701670 */
[----:B------:R-:W-:Y:S02]  /*5870*/  FSEL R144, R60, -INF , !P0 ;  /* 0xff8000003c907808 */ /* 0x000fe40004000000 */
[----:B------:R-:W-:Y:S02]  /*5880*/  ISETP.GT.AND P0, PT, R0, 0x40, !P4 ;  /* 0x000000400000780c */ /* 0x000fe40006704270 */
[----:B------:R-:W-:Y:S02]  /*5890*/  @P1 LOP3.LUT R200, R200, 0x2000, RZ, 0xfc, !PT ;  /* 0x00002000c8c81812 */ /* 0x000fe400078efcff */
[----:B------:R-:W-:Y:S02]  /*58a0*/  ISETP.LT.OR P0, PT, R2, 0x41, P0 ;  /* 0x000000410200780c */ /* 0x000fe40000701670 */
[----:B------:R-:W-:Y:S02]  /*58b0*/  LOP3.LUT R200, R200, 0xffffbfff, RZ, 0xc0, !PT ;  /* 0xffffbfffc8c87812 */ /* 0x000fe400078ec0ff */
[----:B------:R-:W-:-:S02]  /*58c0*/  FSEL R167, R31, -INF , !P0 ;  /* 0xff8000001fa77808 */ /* 0x000fc40004000000 */
[----:B------:R-:W-:-:S04]  /*58d0*/  ISETP.GT.AND P0, PT, R0, 0x41, !P2 ;  /* 0x000000410000780c */ /* 0x000fc80005704270 */
[----:B------:R-:W-:-:S04]  /*58e0*/  ISETP.LT.OR P0, PT, R2, 0x42, P0 ;  /* 0x000000420200780c */ /* 0x000fc80000701670 */
[----:B------:R-:W-:Y:S02]  /*58f0*/  FSEL R166, R30, -INF , !P0 ;  /* 0xff8000001ea67808 */ /* 0x000fe40004000000 */
[----:B------:R-:W-:Y:S02]  /*5900*/  ISETP.GT.AND P0, PT, R0, 0x48, !P1 ;  /* 0x000000480000780c */ /* 0x000fe40004f04270 */
[----:B------:R-:W-:Y:S02]  /*5910*/  ISETP.GE.AND P1, PT, R4, 0x1, PT ;  /* 0x000000010400780c */ /* 0x000fe40003f26270 */
[----:B------:R-:W-:-:S04]  /*5920*/  ISETP.LT.OR P0, PT, R2, 0x49, P0 ;  /* 0x000000490200780c */ /* 0x000fc80000701670 */
[----:B------:R-:W-:Y:S02]  /*5930*/  FSEL R165, R17, -INF , !P0 ;  /* 0xff80000011a57808 */ /* 0x000fe40004000000 */
[----:B------:R-:W-:-:S04]  /*5940*/  ISETP.GT.AND P0, PT, R0, RZ, !P1 ;  /* 0x000000ff0000720c */ /* 0x000fc80004f04270 */
[----:B------:R-:W-:-:S04]  /*5950*/  ISETP.LT.OR P0, PT, R2, 0x1, P0 ;  /* 0x000000010200780c */ /* 0x000fc80000701670 */
[----:B------:R-:W-:Y:S02]  /*5960*/  FSEL R13, R137, -INF , !P0 ;  /* 0xff800000890d7808 */ /* 0x000fe40004000000 */
[----:B------:R-:W-:-:S13]  /*5970*/  ISETP.GE.AND P0, PT, R4, 0x4a, PT ;  /* 0x0000004a0400780c */ /* 0x000fda0003f06270 */
[----:B------:R-:W-:Y:S02]  /*5980*/  @P0 LOP3.LUT R200, R200, 0x4000, RZ, 0xfc, !PT ;  /* 0x00004000c8c80812 */ /* 0x000fe400078efcff */
[----:B------:R-:W-:-:S04]  /*5990*/  ISETP.GT.AND P0, PT, R0, 0x49, !P0 ;  /* 0x000000490000780c */ /* 0x000fc80004704270 */
[----:B------:R-:W-:-:S04]  /*59a0*/  ISETP.LT.OR P0, PT, R2, 0x4a, P0 ;  /* 0x0000004a0200780c */ /* 0x000fc80000701670 */
[----:B------:R-:W-:Y:S01]  /*59b0*/  FSEL R164, R16, -INF , !P0 ;  /* 0xff80000010a47808 */ /* 0x000fe20004000000 */
[----:B------:R-:W-:Y:S06]  /*59c0*/  BRA.DIV ~URZ, `(.L_x_637) ;  /* 0x000183b27f007947 */ /* 0x000fec000b800000 */
[----:B------:R2:W3:Y:S02]  /*59d0*/  SHFL.IDX PT, R3, R5, 0x1, 0x1c1f ;  /* 0x003c1f0005037f89 */ /* 0x0004e400000e0000 */
.L_x_824:
[----:B------:R-:W-:Y:S01]  /*59e0*/  IMAD.MOV.U32 R0, RZ, RZ, c[0x0][0x32c] ;  /* 0x0000cb00ff007624 */ /* 0x000fe200078e00ff */
[----:B---3--:R-:W-:-:S04]  /*59f0*/  IADD3 R2, R6, R3, RZ ;  /* 0x0000000306027210 */ /* 0x008fc80007ffe0ff */
        /* <DEDUP_REMOVED lines=15> */
.L_x_640:
[----:B------:R-:W-:-:S04]  /*5af0*/  MOV R4, c[0x0][0x32c] ;  /* 0x0000cb0000047a02 */ /* 0x000fc80000000f00 */
[----:B------:R-:W-:-:S13]  /*5b00*/  ISETP.NE.AND P0, PT, R4, 0x1, PT ;  /* 0x000000010400780c */ /* 0x000fda0003f05270 */
[----:B------:R-:W-:-:S05]  /*5b10*/  @P0 IMAD.HI.U32 R4, R3, c[0x0][0x330], RZ ;  /* 0x0000cc0003040a27 */ /* 0x000fca00078e00ff */
[----:B------:R-:W-:Y:S02]  /*5b20*/  @P0 SHF.R.U32.HI R3, RZ, c[0x0][0x334], R4 ;  /* 0x0000cd00ff030a19 */ /* 0x000fe40000011604 */
.L_x_641:
[----:B------:R-:W-:Y:S05]  /*5b30*/  BSYNC B0 ;  /* 0x0000000000007941 */ /* 0x000fea0003800000 */
.L_x_639:
[----:B------:R-:W-:-:S05]  /*5b40*/  IMAD R3, R3, c[0x0][0x32c], R9 ;  /* 0x0000cb0003037a24 */ /* 0x000fca00078e0209 */
[----:B------:R-:W-:Y:S02]  /*5b50*/  IADD3 R4, R3, c[0x0][0x32c], RZ ;  /* 0x0000cb0003047a10 */ /* 0x000fe40007ffe0ff */
[----:B------:R-:W-:Y:S02]  /*5b60*/  IMNMX R0, R0, R3, !PT ;  /* 0x0000000300007217 */ /* 0x000fe40007800200 */
[----:B------:R-:W-:Y:S02]  /*5b70*/  IMNMX R2, R2, R4, PT ;  /* 0x0000000402027217 */ /* 0x000fe40003800200 */
.L_x_638:
[----:B------:R-:W-:-:S04]  /*5b80*/  LOP3.LUT P0, RZ, R200, 0x1000, RZ, 0xc0, !PT ;  /* 0x00001000c8ff7812 */ /* 0x000fc8000780c0ff */
[----:B------:R-:W-:-:S04]  /*5b90*/  ISETP.GT.AND P0, PT, R0, 0x1, !P0 ;  /* 0x000000010000780c */ /* 0x000fc80004704270 */
[----:B------:R-:W-:-:S04]  /*5ba0*/  ISETP.LT.OR P0, PT, R2, 0x2, P0 ;  /* 0x000000020200780c */ /* 0x000fc80000701670 */
[----:B------:R-:W-:Y:S02]  /*5bb0*/  FSEL R14, R136, -INF , !P0 ;  /* 0xff800000880e7808 */ /* 0x000fe40004000000 */
        /* <DEDUP_REMOVED lines=60> */
[----:B------:R-:W-:-:S04]  /*5f80*/  LOP3.LUT P0, RZ, R200, 0x2000, RZ, 0xc0, !PT ;  /* 0x00002000c8ff7812 */ /* 0x000fc8000780c0ff */
[----:B------:R-:W-:-:S04]  /*5f90*/  ISETP.GT.AND P0, PT, R0, 0x48, !P0 ;  /* 0x000000480000780c */ /* 0x000fc80004704270 */
[----:B------:R-:W-:-:S04]  /*5fa0*/  ISETP.LT.OR P0, PT, R2, 0x49, P0 ;  /* 0x000000490200780c */ /* 0x000fc80000701670 */
[----:B------:R-:W-:Y:S02]  /*5fb0*/  FSEL R161, R23, -INF , !P0 ;  /* 0xff80000017a17808 */ /* 0x000fe40004000000 */
[----:B------:R-:W-:-:S04]  /*5fc0*/  ISETP.GT.AND P0, PT, R0, RZ, !P1 ;  /* 0x000000ff0000720c */ /* 0x000fc80004f04270 */
[----:B------:R-:W-:-:S04]  /*5fd0*/  ISETP.LT.OR P0, PT, R2, 0x1, P0 ;  /* 0x000000010200780c */ /* 0x000fc80000701670 */
[----:B------:R-:W-:Y:S02]  /*5fe0*/  FSEL R12, R149, -INF , !P0 ;  /* 0xff800000950c7808 */ /* 0x000fe40004000000 */
[----:B------:R-:W-:-:S04]  /*5ff0*/  LOP3.LUT P0, RZ, R200, 0x4000, RZ, 0xc0, !PT ;  /* 0x00004000c8ff7812 */ /* 0x000fc8000780c0ff */
[----:B------:R-:W-:-:S04]  /*6000*/  ISETP.GT.AND P0, PT, R0, 0x49, !P0 ;  /* 0x000000490000780c */ /* 0x000fc80004704270 */
[----:B------:R-:W-:-:S04]  /*6010*/  ISETP.LT.OR P0, PT, R2, 0x4a, P0 ;  /* 0x0000004a0200780c */ /* 0x000fc80000701670 */
[----:B------:R-:W-:Y:S01]  /*6020*/  FSEL R160, R20, -INF , !P0 ;  /* 0xff80000014a07808 */ /* 0x000fe20004000000 */
[----:B------:R-:W-:Y:S06]  /*6030*/  BRA.DIV ~URZ, `(.L_x_642) ;  /* 0x00017db27f007947 */ /* 0x000fec000b800000 */
[----:B------:R3:W4:Y:S02]  /*6040*/  SHFL.IDX PT, R3, R5, 0x2, 0x1c1f ;  /* 0x005c1f0005037f89 */ /* 0x00072400000e0000 */
.L_x_825:
[----:B------:R-:W-:Y:S01]  /*6050*/  IMAD.MOV.U32 R0, RZ, RZ, c[0x0][0x32c] ;  /* 0x0000cb00ff007624 */ /* 0x000fe200078e00ff */
[----:B----4-:R-:W-:-:S04]  /*6060*/  IADD3 R2, R6, R3, RZ ;  /* 0x0000000306027210 */ /* 0x010fc80007ffe0ff */
        /* <DEDUP_REMOVED lines=15> */
.L_x_645:
[----:B------:R-:W-:-:S04]  /*6160*/  MOV R4, c[0x0][0x32c] ;  /* 0x0000cb0000047a02 */ /* 0x000fc80000000f00 */
[----:B------:R-:W-:-:S13]  /*6170*/  ISETP.NE.AND P0, PT, R4, 0x1, PT ;  /* 0x000000010400780c */ /* 0x000fda0003f05270 */
[----:B------:R-:W-:-:S05]  /*6180*/  @P0 IMAD.HI.U32 R4, R3, c[0x0][0x330], RZ ;  /* 0x0000cc0003040a27 */ /* 0x000fca00078e00ff */
[----:B------:R-:W-:Y:S02]  /*6190*/  @P0 SHF.R.U32.HI R3, RZ, c[0x0][0x334], R4 ;  /* 0x0000cd00ff030a19 */ /* 0x000fe40000011604 */
.L_x_646:
[----:B------:R-:W-:Y:S05]  /*61a0*/  BSYNC B0 ;  /* 0x0000000000007941 */ /* 0x000fea0003800000 */
.L_x_644:
[----:B------:R-:W-:-:S05]  /*61b0*/  IMAD R3, R3, c[0x0][0x32c], R9 ;  /* 0x0000cb0003037a24 */ /* 0x000fca00078e0209 */
[----:B------:R-:W-:Y:S02]  /*61c0*/  IADD3 R4, R3, c[0x0][0x32c], RZ ;  /* 0x0000cb0003047a10 */ /* 0x000fe40007ffe0ff */
[----:B------:R-:W-:Y:S02]  /*61d0*/  IMNMX R0, R0, R3, !PT ;  /* 0x0000000300007217 */ /* 0x000fe40007800200 */
[----:B------:R-:W-:Y:S02]  /*61e0*/  IMNMX R2, R2, R4, PT ;  /* 0x0000000402027217 */ /* 0x000fe40003800200 */
.L_x_643:
        /* <DEDUP_REMOVED lines=76> */
[----:B------:R4:W1:Y:S02]  /*66b0*/  SHFL.IDX PT, R3, R5, 0x3, 0x1c1f ;  /* 0x007c1f0005037f89 */ /* 0x00086400000e0000 */
.L_x_826:
[----:B------:R-:W-:Y:S01]  /*66c0*/  IMAD.MOV.U32 R0, RZ, RZ, c[0x0][0x32c] ;  /* 0x0000cb00ff007624 */ /* 0x000fe200078e00ff */
[----:B-1----:R-:W-:-:S04]  /*66d0*/  IADD3 R2, R6, R3, RZ ;  /* 0x0000000306027210 */ /* 0x002fc80007ffe0ff */
        /* <DEDUP_REMOVED lines=15> */
.L_x_650:
[----:B------:R-:W-:-:S04]  /*67d0*/  MOV R4, c[0x0][0x32c] ;  /* 0x0000cb0000047a02 */ /* 0x000fc80000000f00 */
[----:B------:R-:W-:-:S13]  /*67e0*/  ISETP.NE.AND P0, PT, R4, 0x1, PT ;  /* 0x000000010400780c */ /* 0x000fda0003f05270 */
[----:B------:R-:W-:-:S05]  /*67f0*/  @P0 IMAD.HI.U32 R4, R3, c[0x0][0x330], RZ ;  /* 0x0000cc0003040a27 */ /* 0x000fca00078e00ff */
[----:B------:R-:W-:Y:S02]  /*6800*/  @P0 SHF.R.U32.HI R3, RZ, c[0x0][0x334], R4 ;  /* 0x0000cd00ff030a19 */ /* 0x000fe40000011604 */
.L_x_651:
[----:B------:R-:W-:Y:S05]  /*6810*/  BSYNC B0 ;  /* 0x0000000000007941 */ /* 0x000fea0003800000 */
.L_x_649:
[----:B------:R-:W-:-:S05]  /*6820*/  IMAD R3, R3, c[0x0][0x32c], R9 ;  /* 0x0000cb0003037a24 */ /* 0x000fca00078e0209 */
[----:B------:R-:W-:Y:S02]  /*6830*/  IADD3 R4, R3, c[0x0][0x32c], RZ ;  /* 0x0000cb0003047a10 */ /* 0x000fe40007ffe0ff */
[----:B------:R-:W-:Y:S02]  /*6840*/  IMNMX R0, R0, R3, !PT ;  /* 0x0000000300007217 */ /* 0x000fe40007800200 */
[----:B------:R-:W-:Y:S02]  /*6850*/  IMNMX R2, R2, R4, PT ;  /* 0x0000000402027217 */ /* 0x000fe40003800200 */
.L_x_648:
[----:B------:R-:W-:Y:S02]  /*6860*/  LOP3.LUT P0, RZ, R200, 0x1000, RZ, 0xc0, !PT ;  /* 0x00001000c8ff7812 */ /* 0x000fe4000780c0ff */
[----:B------:R-:W-:Y:S02]  /*6870*/  FMNMX.FTZ R3, R34, R35, !PT ;  /* 0x0000002322037209 */ /* 0x000fe40007810000 */
        /* <DEDUP_REMOVED lines=51> */
[----:B------:R-:W-:Y:S02]  /*6bb0*/  ISETP.GT.AND P0, PT, R0, 0x38, !P6 ;  /* 0x000000380000780c */ /* 0x000fe40007704270 */
[----:B------:R-:W-:Y:S02]  /*6bc0*/  LOP3.LUT P6, RZ, R200, 0x4000, RZ, 0xc0, !PT ;  /* 0x00004000c8ff7812 */ /* 0x000fe400078cc0ff */
[----:B------:R-:W-:-:S04]  /*6bd0*/  ISETP.LT.OR P0, PT, R2, 0x39, P0 ;  /* 0x000000390200780c */ /* 0x000fc80000701670 */
[----:B------:R-:W-:Y:S02]  /*6be0*/  FSEL R141, R54, -INF , !P0 ;  /* 0xff800000368d7808 */ /* 0x000fe40004000000 */
[----:B------:R-:W-:Y:S02]  /*6bf0*/  ISETP.GT.AND P0, PT, R0, 0x39, !P5 ;  /* 0x000000390000780c */ /* 0x000fe40006f04270 */
[----:B------:R-:W-:Y:S02]  /*6c00*/  LOP3.LUT P5, RZ, R200, 0x2000, RZ, 0xc0, !PT ;  /* 0x00002000c8ff7812 */ /* 0x000fe400078ac0ff */
        /* <DEDUP_REMOVED lines=8> */
[C---:B------:R-:W-:Y:S02]  /*6c90*/  ISETP.GT.AND P0, PT, R0.reuse, RZ, !P1 ;  /* 0x000000ff0000720c */ /* 0x040fe40004f04270 */
[----:B------:R-:W-:Y:S02]  /*6ca0*/  ISETP.GT.AND P1, PT, R0, 0x48, !P5 ;  /* 0x000000480000780c */ /* 0x000fe40006f24270 */
[C---:B------:R-:W-:Y:S02]  /*6cb0*/  ISETP.LT.OR P0, PT, R2.reuse, 0x1, P0 ;  /* 0x000000010200780c */ /* 0x040fe40000701670 */
[----:B------:R-:W-:Y:S02]  /*6cc0*/  ISETP.LT.OR P1, PT, R2, 0x49, P1 ;  /* 0x000000490200780c */ /* 0x000fe40000f21670 */
[----:B------:R-:W-:-:S02]  /*6cd0*/  FSEL R10, R168, -INF , !P0 ;  /* 0xff800000a80a7808 */ /* 0x000fc40004000000 */
[----:B------:R-:W-:Y:S02]  /*6ce0*/  ISETP.GT.AND P0, PT, R0, 0x49, !P6 ;  /* 0x000000490000780c */ /* 0x000fe40007704270 */
[----:B------:R-:W-:Y:S02]  /*6cf0*/  FMNMX.FTZ R0, R12, R14, !PT ;  /* 0x0000000e0c007209 */ /* 0x000fe40007810000 */
[----:B------:R-:W-:Y:S02]  /*6d00*/  ISETP.LT.OR P0, PT, R2, 0x4a, P0 ;  /* 0x0000004a0200780c */ /* 0x000fe40000701670 */
[----:B------:R-:W-:Y:S02]  /*6d10*/  FMNMX.FTZ R2, R13, R15, !PT ;  /* 0x0000000f0d027209 */ /* 0x000fe40007810000 */
[----:B------:R-:W-:Y:S02]  /*6d20*/  FMNMX.FTZ R4, R16, R0, !PT ;  /* 0x0000000010047209 */ /* 0x000fe40007810000 */
[----:B------:R-:W-:-:S02]  /*6d30*/  FMNMX.FTZ R0, R10, R11, !PT ;  /* 0x0000000b0a007209 */ /* 0x000fc40007810000 */
[----:B--234-:R-:W-:Y:S02]  /*6d40*/  FMNMX.FTZ R5, R18, R2, !PT ;  /* 0x0000000212057209 */ /* 0x01cfe40007810000 */
        /* <DEDUP_REMOVED lines=60> */
[----:B------:R-:W-:Y:S02]  /*7110*/  FSEL R157, R28, -INF , !P1 ;  /* 0xff8000001c9d7808 */ /* 0x000fe40004800000 */
[----:B------:R-:W-:Y:S02]  /*7120*/  FMNMX.FTZ R4, R166, R4, !PT ;  /* 0x00000004a6047209 */ /* 0x000fe40007810000 */
[----:B------:R-:W-:Y:S02]  /*7130*/  FMNMX.FTZ R0, R158, R0, !PT ;  /* 0x000000009e007209 */ /* 0x000fe40007810000 */
[----:B------:R-:W-:Y:S02]  /*7140*/  FMNMX.FTZ R5, R161, R3, !PT ;  /* 0x00000003a1057209 */ /* 0x000fe40007810000 */
[----:B------:R-:W-:-:S02]  /*7150*/  FMNMX.FTZ R3, R153, R2, !PT ;  /* 0x0000000299037209 */ /* 0x000fc40007810000 */
[----:B------:R-:W-:Y:S02]  /*7160*/  FSEL R156, R27, -INF , !P0 ;  /* 0xff8000001b9c7808 */ /* 0x000fe40004000000 */
[----:B------:R-:W-:Y:S02]  /*7170*/  FMNMX.FTZ R4, R165, R4, !PT ;  /* 0x00000004a5047209 */ /* 0x000fe40007810000 */
[----:B------:R-:W-:Y:S02]  /*7180*/  FMNMX.FTZ R2, R157, R0, !PT ;  /* 0x000000009d027209 */ /* 0x000fe40007810000 */
[----:B------:R-:W-:Y:S02]  /*7190*/  FMNMX.FTZ R0, R164, R4, !PT ;  /* 0x00000004a4007209 */ /* 0x000fe40007810000 */
[----:B------:R-:W-:Y:S02]  /*71a0*/  FMNMX.FTZ R5, R160, R5, !PT ;  /* 0x00000005a0057209 */ /* 0x000fe40007810000 */
[----:B------:R-:W-:-:S02]  /*71b0*/  FMNMX.FTZ R6, R152, R3, !PT ;  /* 0x0000000398067209 */ /* 0x000fc40007810000 */
[----:B------:R-:W-:Y:S01]  /*71c0*/  FMNMX.FTZ R7, R156, R2, !PT ;  /* 0x000000029c077209 */ /* 0x000fe20007810000 */
[----:B------:R-:W-:Y:S05]  /*71d0*/  BRA.DIV ~URZ, `(.L_x_652) ;  /* 0x00016cf27f007947 */ /* 0x000fea000b800000 */
[----:B------:R1:W2:Y:S02]  /*71e0*/  SHFL.BFLY PT, R2, R0, 0x2, 0x1f ;  /* 0x0c401f0000027f89 */ /* 0x0002a400000e0000 */
.L_x_827:
[----:B--2---:R-:W-:Y:S01]  /*71f0*/  FMNMX.FTZ R4, R0, R2, !PT ;  /* 0x0000000200047209 */ /* 0x004fe20007810000 */
[----:B------:R-:W-:Y:S05]  /*7200*/  BRA.DIV ~URZ, `(.L_x_653) ;  /* 0x00016d227f007947 */ /* 0x000fea000b800000 */
[----:B-1----:R-:W1:Y:S04]  /*7210*/  SHFL.BFLY PT, R0, R5, 0x2, 0x1f ;  /* 0x0c401f0005007f89 */ /* 0x002e6800000e0000 */
        /* <DEDUP_REMOVED lines=12> */
.L_x_828:
[C---:B------:R-:W-:Y:S01]  /*72e0*/  FMUL.FTZ R0, R72.reuse, c[0x0][0x2d0] ;  /* 0x0000b40048007a20 */ /* 0x040fe20000410000 */
[----:B------:R-:W-:Y:S01]  /*72f0*/  FSETP.NEU.FTZ.AND P0, PT, R72, -INF , PT ;  /* 0xff8000004800780b */ /* 0x000fe20003f1d000 */
[----:B------:R-:W-:Y:S01]  /*7300*/  FMUL.FTZ R3, R71, c[0x0][0x2d0] ;  /* 0x0000b40047037a20 */ /* 0x000fe20000410000 */
[----:B----4-:R-:W-:Y:S01]  /*7310*/  FMNMX.FTZ R69, R9, R7, !PT ;  /* 0x0000000709457209 */ /* 0x010fe20007810000 */
[----:B------:R-:W-:Y:S01]  /*7320*/  FMUL.FTZ R2, R70, c[0x0][0x2d0] ;  /* 0x0000b40046027a20 */ /* 0x000fe20000410000 */
[----:B------:R-:W-:Y:S01]  /*7330*/  FSEL R4, R0, RZ, P0 ;  /* 0x000000ff00047208 */ /* 0x000fe20000000000 */
[----:B------:R-:W-:Y:S01]  /*7340*/  WARPSYNC 0xffffffff ;  /* 0xffffffff00007948 */ /* 0x000fe20003800000 */
[----:B------:R-:W-:Y:S01]  /*7350*/  FSETP.NEU.FTZ.AND P0, PT, R71, -INF , PT ;  /* 0xff8000004700780b */ /* 0x000fe20003f1d000 */
[----:B------:R-:W-:Y:S02]  /*7360*/  LDSM.16.MT88.4 R28, [R185] ;  /* 0x00000000b91c783b */ /* 0x000fe40000004200 */
[----:B------:R-:W-:Y:S01]  /*7370*/  FFMA.FTZ R0, R13, c[0x0][0x2d0], -R4 ;  /* 0x0000b4000d007a23 */ /* 0x000fe20000010804 */
[----:B------:R-:W-:-:S02]  /*7380*/  FSEL R3, R3, RZ, P0 ;  /* 0x000000ff03037208 */ /* 0x000fc40000000000 */
[----:B------:R-:W-:Y:S01]  /*7390*/  FSETP.NEU.FTZ.AND P0, PT, R70, -INF , PT ;  /* 0xff8000004600780b */ /* 0x000fe20003f1d000 */
[----:B------:R1:W-:Y:S03]  /*73a0*/  MUFU.EX2 R227, R0 ;  /* 0x0000000000e37308 */ /* 0x0003e60000000800 */
[----:B------:R-:W-:Y:S02]  /*73b0*/  FSEL R2, R2, RZ, P0 ;  /* 0x000000ff02027208 */ /* 0x000fe40000000000 */
[----:B------:R-:W-:-:S03]  /*73c0*/  FSETP.NEU.FTZ.AND P0, PT, R69, -INF , PT ;  /* 0xff8000004500780b */ /* 0x000fc60003f1d000 */
[----:B------:R-:W-:-:S04]  /*73d0*/  FFMA.FTZ R5, R36, c[0x0][0x2d0], -R2 ;  /* 0x0000b40024057a23 */ /* 0x000fc80000010802 */
[----:B------:R2:W-:Y:S01]  /*73e0*/  MUFU.EX2 R221, R5 ;  /* 0x0000000500dd7308 */ /* 0x0005e20000000800 */
[----:B-1----:R-:W-:-:S07]  /*73f0*/  FFMA.FTZ R0, R15, c[0x0][0x2d0], -R4 ;  /* 0x0000b4000f007a23 */ /* 0x002fce0000010804 */
[----:B------:R1:W4:Y:S01]  /*7400*/  MUFU.EX2 R226, R0 ;  /* 0x0000000000e27308 */ /* 0x0003220000000800 */
[----:B--2---:R-:W-:-:S07]  /*7410*/  FFMA.FTZ R5, R37, c[0x0][0x2d0], -R2 ;  /* 0x0000b40025057a23 */ /* 0x004fce0000010802 */
[----:B------:R-:W-:Y:S01]  /*7420*/  MUFU.EX2 R234, R5 ;  /* 0x0000000500ea7308 */ /* 0x000fe20000000800 */
[----:B-1----:R-:W-:-:S07]  /*7430*/  FFMA.FTZ R0, R18, c[0x0][0x2d0], -R4 ;  /* 0x0000b40012007a23 */ /* 0x002fce0000010804 */
[----:B------:R1:W-:Y:S02]  /*7440*/  MUFU.EX2 R229, R0 ;  /* 0x0000000000e57308 */ /* 0x0003e40000000800 */
[----:B-1----:R-:W-:-:S06]  /*7450*/  FFMA.FTZ R0, R19, c[0x0][0x2d0], -R4 ;  /* 0x0000b40013007a23 */ /* 0x002fcc0000010804 */
[----:B------:R1:W2:Y:S02]  /*7460*/  MUFU.EX2 R242, R0 ;  /* 0x0000000000f27308 */ /* 0x0002a40000000800 */
[----:B-1----:R-:W-:-:S06]  /*7470*/  FFMA.FTZ R0, R21, c[0x0][0x2d0], -R4 ;  /* 0x0000b40015007a23 */ /* 0x002fcc0000010804 */
[----:B------:R1:W-:Y:S02]  /*7480*/  MUFU.EX2 R245, R0 ;  /* 0x0000000000f57308 */ /* 0x0003e40000000800 */
[--C-:B-1----:R-:W-:Y:S02]  /*7490*/  FFMA.FTZ R0, R22, c[0x0][0x2d0], -R4.reuse ;  /* 0x0000b40016007a23 */ /* 0x102fe40000010804 */
[----:B------:R-:W1:Y:S04]  /*74a0*/  LDSM.16.MT88.4 R20, [R186] ;  /* 0x00000000ba14783b */ /* 0x000e680000004200 */
[----:B------:R5:W-:Y:S02]  /*74b0*/  MUFU.EX2 R250, R0 ;  /* 0x0000000000fa7308 */ /* 0x000be40000000800 */
[----:B-----5:R-:W-:-:S02]  /*74c0*/  FFMA.FTZ R0, R24, c[0x0][0x2d0], -R4 ;  /* 0x0000b40018007a23 */ /* 0x020fc40000010804 */
[----:B------:R-:W-:Y:S04]  /*74d0*/  LDSM.16.MT88.4 R24, [R189] ;  /* 0x00000000bd18783b */ /* 0x000fe80000004200 */
[----:B------:R5:W-:Y:S02]  /*74e0*/  MUFU.EX2 R251, R0 ;  /* 0x0000000000fb7308 */ /* 0x000be40000000800 */
[----:B-----5:R-:W-:Y:S01]  /*74f0*/  FFMA.FTZ R0, R12, c[0x0][0x2d0], -R3 ;  /* 0x0000b4000c007a23 */ /* 0x020fe20000010803 */
[----:B----4-:R-:W-:-:S05]  /*7500*/  F2FP.PACK_AB R12, R226, R227 ;  /* 0x000000e3e20c723e */ /* 0x010fca00000000ff */
[----:B------:R4:W-:Y:S02]  /*7510*/  MUFU.EX2 R224, R0 ;  /* 0x0000000000e07308 */ /* 0x0009e40000000800 */
[----:B----4-:R-:W-:Y:S01]  /*7520*/  FFMA.FTZ R0, R14, c[0x0][0x2d0], -R3 ;  /* 0x0000b4000e007a23 */ /* 0x010fe20000010803 */
[----:B--2---:R-:W-:-:S05]  /*7530*/  F2FP.PACK_AB R14, R242, R229 ;  /* 0x000000e5f20e723e */ /* 0x004fca00000000ff */
[----:B------:R2:W4:Y:S02]  /*7540*/  MUFU.EX2 R222, R0 ;  /* 0x0000000000de7308 */ /* 0x0005240000000800 */
[----:B--2---:R-:W-:Y:S01]  /*7550*/  FFMA.FTZ R0, R16, c[0x0][0x2d0], -R3 ;  /* 0x0000b40010007a23 */ /* 0x004fe20000010803 */
[----:B----4-:R-:W-:-:S05]  /*7560*/  F2FP.PACK_AB R13, R222, R224 ;  /* 0x000000e0de0d723e */ /* 0x010fca00000000ff */
[----:B------:R2:W-:Y:S02]  /*7570*/  MUFU.EX2 R225, R0 ;  /* 0x0000000000e17308 */ /* 0x0005e40000000800 */
[----:B--2---:R-:W-:Y:S02]  /*7580*/  FFMA.FTZ R0, R17, c[0x0][0x2d0], -R3 ;  /* 0x0000b40011007a23 */ /* 0x004fe40000010803 */
[----:B------:R-:W2:Y:S04]  /*7590*/  LDSM.16.MT88.4 R16, [R188] ;  /* 0x00000000bc10783b */ /* 0x000ea80000004200 */
[----:B------:R4:W5:Y:S02]  /*75a0*/  MUFU.EX2 R238, R0 ;  /* 0x0000000000ee7308 */ /* 0x0009640000000800 */
[----:B----4-:R-:W-:Y:S01]  /*75b0*/  FFMA.FTZ R0, R34, c[0x0][0x2d0], -R2 ;  /* 0x0000b40022007a23 */ /* 0x010fe20000010802 */
[----:B-----5:R-:W-:-:S05]  /*75c0*/  F2FP.PACK_AB R15, R238, R225 ;  /* 0x000000e1ee0f723e */ /* 0x020fca00000000ff */
[----:B------:R4:W-:Y:S02]  /*75d0*/  MUFU.EX2 R219, R0 ;  /* 0x0000000000db7308 */ /* 0x0009e40000000800 */
[C---:B-1----:R-:W-:Y:S08]  /*75e0*/  HMMA.16816.F32 R100, R12.reuse, R20, RZ ;  /* 0x000000140c64723c */ /* 0x042ff000000018ff */
[----:B------:R-:W-:Y:S01]  /*75f0*/  HMMA.16816.F32 R88, R12, R22, RZ ;  /* 0x000000160c58723c */ /* 0x000fe200000018ff */
[----:B----4-:R-:W-:-:S04]  /*7600*/  FFMA.FTZ R0, R35, c[0x0][0x2d0], -R2 ;  /* 0x0000b40023007a23 */ /* 0x010fc80000010802 */
[----:B------:R1:W4:Y:S03]  /*7610*/  MUFU.EX2 R218, R0 ;  /* 0x0000000000da7308 */ /* 0x0003260000000800 */
[C---:B--2---:R-:W-:Y:S08]  /*7620*/  HMMA.16816.F32 R92, R12.reuse, R16, RZ ;  /* 0x000000100c5c723c */ /* 0x044ff000000018ff */
[----:B------:R-:W-:Y:S01]  /*7630*/  HMMA.16816.F32 R64, R12, R18, RZ ;  /* 0x000000120c40723c */ /* 0x000fe200000018ff */
[----:B-1----:R-:W-:Y:S01]  /*7640*/  FMUL.FTZ R0, R69, c[0x0][0x2d0] ;  /* 0x0000b40045007a20 */ /* 0x002fe20000410000 */
[----:B----4-:R-:W-:-:S06]  /*7650*/  F2FP.PACK_AB R8, R218, R219 ;  /* 0x000000dbda08723e */ /* 0x010fcc00000000ff */
[----:B------:R-:W-:Y:S01]  /*7660*/  HMMA.16816.F32 R76, R12, R28, RZ ;  /* 0x0000001c0c4c723c */ /* 0x000fe200000018ff */
[----:B------:R-:W-:-:S05]  /*7670*/  FSEL R0, R0, RZ, P0 ;  /* 0x000000ff00007208 */ /* 0x000fca0000000000 */
[--C-:B------:R-:W-:Y:S01]  /*7680*/  FFMA.FTZ R5, R10, c[0x0][0x2d0], -R0.reuse ;  /* 0x0000b4000a057a23 */ /* 0x100fe20000010800 */
[----:B------:R-:W-:Y:S01]  /*7690*/  F2FP.PACK_AB R10, R234, R221 ;  /* 0x000000ddea0a723e */ /* 0x000fe200000000ff */
[--C-:B------:R-:W-:Y:S01]  /*76a0*/  FFMA.FTZ R6, R74, c[0x0][0x2d0], -R0.reuse ;  /* 0x0000b4004a067a23 */ /* 0x100fe20000010800 */
[C---:B------:R-:W-:Y:S01]  /*76b0*/  HMMA.16816.F32 R84, R12.reuse, R30, RZ ;  /* 0x0000001e0c54723c */ /* 0x040fe200000018ff */
[----:B------:R1:W-:Y:S07]  /*76c0*/  MUFU.EX2 R223, R5 ;  /* 0x0000000500df7308 */ /* 0x0003ee0000000800 */
[C---:B------:R-:W-:Y:S01]  /*76d0*/  HMMA.16816.F32 R80, R12.reuse, R24, RZ ;  /* 0x000000180c50723c */ /* 0x040fe200000018ff */
[----:B------:R2:W-:Y:S07]  /*76e0*/  MUFU.EX2 R236, R6 ;  /* 0x0000000600ec7308 */ /* 0x0005ee0000000800 */
[----:B------:R-:W-:Y:S01]  /*76f0*/  HMMA.16816.F32 R96, R12, R26, RZ ;  /* 0x0000001a0c60723c */ /* 0x000fe200000018ff */
[----:B-1----:R-:W-:-:S04]  /*7700*/  FFMA.FTZ R5, R11, c[0x0][0x2d0], -R0 ;  /* 0x0000b4000b057a23 */ /* 0x002fc80000010800 */
[----:B------:R1:W4:Y:S02]  /*7710*/  MUFU.EX2 R220, R5 ;  /* 0x0000000500dc7308 */ /* 0x0003240000000800 */
[----:B------:R-:W-:Y:S01]  /*7720*/  F2FP.PACK_AB R12, R250, R245 ;  /* 0x000000f5fa0c723e */ /* 0x000fe200000000ff */
[----:B--2---:R-:W-:-:S05]  /*7730*/  FFMA.FTZ R6, R127, c[0x0][0x2d0], -R2 ;  /* 0x0000b4007f067a23 */ /* 0x004fca0000010802 */
[----:B------:R2:W-:Y:S01]  /*7740*/  MUFU.EX2 R207, R6 ;  /* 0x0000000600cf7308 */ /* 0x0005e20000000800 */
[----:B-1----:R-:W-:Y:S01]  /*7750*/  FFMA.FTZ R5, R32, c[0x0][0x2d0], -R0 ;  /* 0x0000b40020057a23 */ /* 0x002fe20000010800 */
[----:B----4-:R-:W-:-:S06]  /*7760*/  F2FP.PACK_AB R9, R220, R223 ;  /* 0x000000dfdc09723e */ /* 0x010fcc00000000ff */
[----:B------:R1:W-:Y:S01]  /*7770*/  MUFU.EX2 R233, R5 ;  /* 0x0000000500e97308 */ /* 0x0003e20000000800 */
[----:B--2---:R-:W-:-:S07]  /*7780*/  FFMA.FTZ R6, R136, c[0x0][0x2d0], -R3 ;  /* 0x0000b40088067a23 */ /* 0x004fce0000010803 */
[----:B------:R-:W-:Y:S01]  /*7790*/  MUFU.EX2 R175, R6 ;  /* 0x0000000600af7308 */ /* 0x000fe20000000800 */
[----:B-1----:R-:W-:-:S07]  /*77a0*/  FFMA.FTZ R5, R33, c[0x0][0x2d0], -R0 ;  /* 0x0000b40021057a23 */ /* 0x002fce0000010800 */
[----:B------:R1:W2:Y:S02]  /*77b0*/  MUFU.EX2 R235, R5 ;  /* 0x0000000500eb7308 */ /* 0x0002a40000000800 */
[----:B-1----:R-:W-:Y:S01]  /*77c0*/  FFMA.FTZ R5, R40, c[0x0][0x2d0], -R4 ;  /* 0x0000b40028057a23 */ /* 0x002fe20000010804 */
[----:B--2---:R-:W-:-:S05]  /*77d0*/  F2FP.PACK_AB R11, R235, R233 ;  /* 0x000000e9eb0b723e */ /* 0x004fca00000000ff */
[----:B------:R1:W2:Y:S02]  /*77e0*/  MUFU.EX2 R249, R5 ;  /* 0x0000000500f97308 */ /* 0x0002a40000000800 */
[C---:B------:R-:W-:Y:S08]  /*77f0*/  HMMA.16816.F32 R32, R8.reuse, R18, RZ ;  /* 0x000000120820723c */ /* 0x040ff000000018ff */
[----:B------:R-:W-:Y:S01]  /*7800*/  HMMA.16816.F32 R52, R8, R28, RZ ;  /* 0x0000001c0834723c */ /* 0x000fe200000018ff */
[----:B-1----:R-:W-:Y:S01]  /*7810*/  FFMA.FTZ R5, R38, c[0x0][0x2d0], -R3 ;  /* 0x0000b40026057a23 */ /* 0x002fe20000010803 */
[----:B--2---:R-:W-:-:S03]  /*7820*/  F2FP.PACK_AB R14, R249, R251 ;  /* 0x000000fbf90e723e */ /* 0x004fc600000000ff */
[----:B------:R1:W-:Y:S03]  /*7830*/  MUFU.EX2 R230, R5 ;  /* 0x0000000500e67308 */ /* 0x0003e60000000800 */
[C---:B------:R-:W-:Y:S01]  /*7840*/  HMMA.16816.F32 R60, R8.reuse, R30, RZ ;  /* 0x0000001e083c723c */ /* 0x040fe200000018ff */
[----:B------:R-:W-:Y:S07]  /*7850*/  LDSM.16.MT88.4 R28, [R185+0x800] ;  /* 0x00080000b91c783b */ /* 0x000fee0000004200 */
[----:B------:R-:W-:Y:S01]  /*7860*/  HMMA.16816.F32 R56, R8, R26, RZ ;  /* 0x0000001a0838723c */ /* 0x000fe200000018ff */
[----:B-1----:R-:W-:-:S07]  /*7870*/  FFMA.FTZ R5, R39, c[0x0][0x2d0], -R3 ;  /* 0x0000b40027057a23 */ /* 0x002fce0000010803 */
[----:B------:R-:W-:Y:S01]  /*7880*/  HMMA.16816.F32 R36, R8, R16, RZ ;  /* 0x000000100824723c */ /* 0x000fe200000018ff */
[----:B------:R-:W1:Y:S01]  /*7890*/  LDSM.16.MT88.4 R16, [R188+0x800] ;  /* 0x00080000bc10783b */ /* 0x000e620000004200 */
[----:B------:R2:W4:Y:S02]  /*78a0*/  MUFU.EX2 R244, R5 ;  /* 0x0000000500f47308 */ /* 0x0005240000000800 */
[----:B--2---:R-:W-:Y:S01]  /*78b0*/  FFMA.FTZ R5, R41, c[0x0][0x2d0], -R3 ;  /* 0x0000b40029057a23 */ /* 0x004fe20000010803 */
[----:B----4-:R-:W-:-:S05]  /*78c0*/  F2FP.PACK_AB R13, R244, R230 ;  /* 0x000000e6f40d723e */ /* 0x010fca00000000ff */
[----:B------:R2:W-:Y:S02]  /*78d0*/  MUFU.EX2 R243, R5 ;  /* 0x0000000500f37308 */ /* 0x0005e40000000800 */
[----:B--2---:R-:W-:Y:S02]  /*78e0*/  FFMA.FTZ R5, R42, c[0x0][0x2d0], -R3 ;  /* 0x0000b4002a057a23 */ /* 0x004fe40000010803 */
[----:B------:R-:W-:Y:S01]  /*78f0*/  HMMA.16816.F32 R40, R8, R24, RZ ;  /* 0x000000180828723c */ /* 0x000fe200000018ff */
[----:B------:R-:W2:Y:S03]  /*7900*/  LDSM.16.MT88.4 R24, [R186+0x800] ;  /* 0x00080000ba18783b */ /* 0x000ea60000004200 */
[----:B------:R4:W5:Y:S02]  /*7910*/  MUFU.EX2 R247, R5 ;  /* 0x0000000500f77308 */ /* 0x0009640000000800 */
[----:B----4-:R-:W-:Y:S01]  /*7920*/  FFMA.FTZ R5, R44, c[0x0][0x2d0], -R2 ;  /* 0x0000b4002c057a23 */ /* 0x010fe20000010802 */
[----:B-----5:R-:W-:-:S05]  /*7930*/  F2FP.PACK_AB R15, R247, R243 ;  /* 0x000000f3f70f723e */ /* 0x020fca00000000ff */
[----:B------:R4:W-:Y:S02]  /*7940*/  MUFU.EX2 R228, R5 ;  /* 0x0000000500e47308 */ /* 0x0009e40000000800 */
[C---:B-1----:R-:W-:Y:S08]  /*7950*/  HMMA.16816.F32 R92, R12.reuse, R16, R92 ;  /* 0x000000100c5c723c */ /* 0x042ff0000000185c */
[----:B------:R-:W-:Y:S01]  /*7960*/  HMMA.16816.F32 R64, R12, R18, R64 ;  /* 0x000000120c40723c */ /* 0x000fe20000001840 */
[----:B----4-:R-:W-:-:S04]  /*7970*/  FFMA.FTZ R5, R45, c[0x0][0x2d0], -R2 ;  /* 0x0000b4002d057a23 */ /* 0x010fc80000010802 */
[----:B------:R1:W4:Y:S03]  /*7980*/  MUFU.EX2 R240, R5 ;  /* 0x0000000500f07308 */ /* 0x0003260000000800 */
[----:B------:R-:W-:Y:S08]  /*7990*/  HMMA.16816.F32 R44, R8, R20, RZ ;  /* 0x00000014082c723c */ /* 0x000ff000000018ff */
[----:B------:R-:W-:Y:S01]  /*79a0*/  HMMA.16816.F32 R76, R12, R28, R76 ;  /* 0x0000001c0c4c723c */ /* 0x000fe2000000184c */
[----:B-1----:R-:W-:-:S07]  /*79b0*/  FFMA.FTZ R5, R48, c[0x0][0x2d0], -R2 ;  /* 0x0000b40030057a23 */ /* 0x002fce0000010802 */
[----:B--2---:R-:W-:Y:S01]  /*79c0*/  HMMA.16816.F32 R108, R12, R24, R100 ;  /* 0x000000180c6c723c */ /* 0x004fe20000001864 */
[----:B------:R1:W-:Y:S07]  /*79d0*/  MUFU.EX2 R239, R5 ;  /* 0x0000000500ef7308 */ /* 0x0003ee0000000800 */
[----:B------:R-:W-:Y:S01]  /*79e0*/  HMMA.16816.F32 R48, R8, R22, RZ ;  /* 0x000000160830723c */ /* 0x000fe200000018ff */
[----:B------:R-:W2:Y:S06]  /*79f0*/  LDSM.16.MT88.4 R20, [R189+0x800] ;  /* 0x00080000bd14783b */ /* 0x000eac0000004200 */
[----:B----4-:R-:W-:Y:S01]  /*7a00*/  F2FP.PACK_AB R8, R240, R228 ;  /* 0x000000e4f008723e */ /* 0x010fe200000000ff */
[----:B-1----:R-:W-:-:S04]  /*7a10*/  FFMA.FTZ R5, R104, c[0x0][0x2d0], -R2 ;  /* 0x0000b40068057a23 */ /* 0x002fc80000010802 */
[----:B------:R1:W4:Y:S02]  /*7a20*/  MUFU.EX2 R241, R5 ;  /* 0x0000000500f17308 */ /* 0x0003240000000800 */
[----:B-1----:R-:W-:Y:S01]  /*7a30*/  FFMA.FTZ R5, R68, c[0x0][0x2d0], -R0 ;  /* 0x0000b40044057a23 */ /* 0x002fe20000010800 */
[----:B----4-:R-:W-:-:S05]  /*7a40*/  F2FP.PACK_AB R10, R241, R239 ;  /* 0x000000eff10a723e */ /* 0x010fca00000000ff */
[----:B------:R1:W-:Y:S01]  /*7a50*/  MUFU.EX2 R231, R5 ;  /* 0x0000000500e77308 */ /* 0x0003e20000000800 */
[C---:B--2---:R-:W-:Y:S08]  /*7a60*/  HMMA.16816.F32 R112, R12.reuse, R20, R80 ;  /* 0x000000140c70723c */ /* 0x044ff00000001850 */
[----:B------:R-:W-:Y:S01]  /*7a70*/  HMMA.16816.F32 R96, R12, R22, R96 ;  /* 0x000000160c60723c */ /* 0x000fe20000001860 */
[----:B-1----:R-:W-:-:S04]  /*7a80*/  FFMA.FTZ R5, R73, c[0x0][0x2d0], -R0 ;  /* 0x0000b40049057a23 */ /* 0x002fc80000010800 */
[----:B------:R1:W2:Y:S03]  /*7a90*/  MUFU.EX2 R232, R5 ;  /* 0x0000000500e87308 */ /* 0x0002a60000000800 */
[----:B------:R-:W-:Y:S01]  /*7aa0*/  HMMA.16816.F32 R80, R12, R26, R88 ;  /* 0x0000001a0c50723c */ /* 0x000fe20000001858 */
[----:B-1----:R-:W-:Y:S01]  /*7ab0*/  FFMA.FTZ R5, R75, c[0x0][0x2d0], -R0 ;  /* 0x0000b4004b057a23 */ /* 0x002fe20000010800 */
[----:B--2---:R-:W-:-:S03]  /*7ac0*/  F2FP.PACK_AB R9, R232, R231 ;  /* 0x000000e7e809723e */ /* 0x004fc600000000ff */
[----:B------:R1:W2:Y:S02]  /*7ad0*/  MUFU.EX2 R237, R5 ;  /* 0x0000000500ed7308 */ /* 0x0002a40000000800 */
[----:B-1----:R-:W-:Y:S01]  /*7ae0*/  FFMA.FTZ R5, R132, c[0x0][0x2d0], -R4 ;  /* 0x0000b40084057a23 */ /* 0x002fe20000010804 */
[----:B--2---:R-:W-:-:S05]  /*7af0*/  F2FP.PACK_AB R11, R237, R236 ;  /* 0x000000eced0b723e */ /* 0x004fca00000000ff */
[----:B------:R1:W-:Y:S02]  /*7b00*/  MUFU.EX2 R213, R5 ;  /* 0x0000000500d57308 */ /* 0x0003e40000000800 */
[C---:B------:R-:W-:Y:S08]  /*7b10*/  HMMA.16816.F32 R104, R8.reuse, R16, R36 ;  /* 0x000000100868723c */ /* 0x040ff00000001824 */
[----:B------:R-:W-:Y:S01]  /*7b20*/  HMMA.16816.F32 R32, R8, R18, R32 ;  /* 0x000000120820723c */ /* 0x000fe20000001820 */
[----:B------:R-:W2:Y:S01]  /*7b30*/  LDSM.16.MT88.4 R16, [R185+0x1000] ;  /* 0x00100000b910783b */ /* 0x000ea20000004200 */
[----:B-1----:R-:W-:-:S04]  /*7b40*/  FFMA.FTZ R5, R133, c[0x0][0x2d0], -R4 ;  /* 0x0000b40085057a23 */ /* 0x002fc80000010804 */
[----:B------:R1:W4:Y:S02]  /*7b50*/  MUFU.EX2 R215, R5 ;  /* 0x0000000500d77308 */ /* 0x0003240000000800 */
[C---:B------:R-:W-:Y:S08]  /*7b60*/  HMMA.16816.F32 R116, R8.reuse, R20, R40 ;  /* 0x000000140874723c */ /* 0x040ff00000001828 */
[----:B------:R-:W-:Y:S01]  /*7b70*/  HMMA.16816.F32 R52, R8, R28, R52 ;  /* 0x0000001c0834723c */ /* 0x000fe20000001834 */
[----:B-1----:R-:W-:-:S07]  /*7b80*/  FFMA.FTZ R5, R134, c[0x0][0x2d0], -R4 ;  /* 0x0000b40086057a23 */ /* 0x002fce0000010804 */
[-C--:B------:R-:W-:Y:S01]  /*7b90*/  HMMA.16816.F32 R40, R12, R30.reuse, R84 ;  /* 0x0000001e0c28723c */ /* 0x080fe20000001854 */
[----:B------:R1:W-:Y:S06]  /*7ba0*/  MUFU.EX2 R216, R5 ;  /* 0x0000000500d87308 */ /* 0x0003ec0000000800 */
[----:B----4-:R-:W-:Y:S01]  /*7bb0*/  F2FP.PACK_AB R12, R215, R213 ;  /* 0x000000d5d70c723e */ /* 0x010fe200000000ff */
[C---:B------:R-:W-:Y:S08]  /*7bc0*/  HMMA.16816.F32 R28, R8.reuse, R30, R60 ;  /* 0x0000001e081c723c */ /* 0x040ff0000000183c */
[----:B------:R-:W-:Y:S01]  /*7bd0*/  HMMA.16816.F32 R100, R8, R24, R44 ;  /* 0x000000180864723c */ /* 0x000fe2000000182c */
[----:B-1----:R-:W-:-:S04]  /*7be0*/  FFMA.FTZ R5, R135, c[0x0][0x2d0], -R4 ;  /* 0x0000b40087057a23 */ /* 0x002fc80000010804 */
[----:B------:R1:W4:Y:S03]  /*7bf0*/  MUFU.EX2 R217, R5 ;  /* 0x0000000500d97308 */ /* 0x0003260000000800 */
[C---:B------:R-:W-:Y:S01]  /*7c00*/  HMMA.16816.F32 R60, R8.reuse, R22, R56 ;  /* 0x00000016083c723c */ /* 0x040fe20000001838 */
[----:B------:R-:W5:Y:S07]  /*7c10*/  LDSM.16.MT88.4 R20, [R186+0x1000] ;  /* 0x00100000ba14783b */ /* 0x000f6e0000004200 */
[----:B------:R-:W-:Y:S01]  /*7c20*/  HMMA.16816.F32 R36, R8, R26, R48 ;  /* 0x0000001a0824723c */ /* 0x000fe20000001830 */
[----:B------:R-:W3:Y:S01]  /*7c30*/  LDSM.16.MT88.4 R24, [R189+0x1000] ;  /* 0x00100000bd18783b */ /* 0x000ee20000004200 */
[----:B-1----:R-:W-:Y:S01]  /*7c40*/  FFMA.FTZ R5, R128, c[0x0][0x2d0], -R3 ;  /* 0x0000b40080057a23 */ /* 0x002fe20000010803 */
[----:B----4-:R-:W-:-:S03]  /*7c50*/  F2FP.PACK_AB R14, R217, R216 ;  /* 0x000000d8d90e723e */ /* 0x010fc600000000ff */
[----:B------:R1:W-:Y:S02]  /*7c60*/  MUFU.EX2 R208, R5 ;  /* 0x0000000500d07308 */ /* 0x0003e40000000800 */
[----:B-1----:R-:W-:-:S06]  /*7c70*/  FFMA.FTZ R5, R129, c[0x0][0x2d0], -R3 ;  /* 0x0000b40081057a23 */ /* 0x002fcc0000010803 */
[----:B------:R1:W4:Y:S02]  /*7c80*/  MUFU.EX2 R209, R5 ;  /* 0x0000000500d17308 */ /* 0x0003240000000800 */
[----:B-1----:R-:W-:Y:S01]  /*7c90*/  FFMA.FTZ R5, R130, c[0x0][0x2d0], -R3 ;  /* 0x0000b40082057a23 */ /* 0x002fe20000010803 */
[----:B----4-:R-:W-:-:S05]  /*7ca0*/  F2FP.PACK_AB R13, R209, R208 ;  /* 0x000000d0d10d723e */ /* 0x010fca00000000ff */
[----:B------:R1:W-:Y:S02]  /*7cb0*/  MUFU.EX2 R210, R5 ;  /* 0x0000000500d27308 */ /* 0x0003e40000000800 */
[----:B-1----:R-:W-:-:S06]  /*7cc0*/  FFMA.FTZ R5, R131, c[0x0][0x2d0], -R3 ;  /* 0x0000b40083057a23 */ /* 0x002fcc0000010803 */
[----:B------:R1:W4:Y:S02]  /*7cd0*/  MUFU.EX2 R211, R5 ;  /* 0x0000000500d37308 */ /* 0x0003240000000800 */
[----:B-1----:R-:W-:Y:S01]  /*7ce0*/  FFMA.FTZ R5, R124, c[0x0][0x2d0], -R2 ;  /* 0x0000b4007c057a23 */ /* 0x002fe20000010802 */
[----:B----4-:R-:W-:-:S05]  /*7cf0*/  F2FP.PACK_AB R15, R211, R210 ;  /* 0x000000d2d30f723e */ /* 0x010fca00000000ff */
[----:B------:R1:W-:Y:S02]  /*7d00*/  MUFU.EX2 R204, R5 ;  /* 0x0000000500cc7308 */ /* 0x0003e40000000800 */
[C---:B--2---:R-:W-:Y:S08]  /*7d10*/  HMMA.16816.F32 R88, R12.reuse, R16, R76 ;  /* 0x000000100c58723c */ /* 0x044ff0000000184c */
[----:B------:R-:W-:Y:S01]  /*7d20*/  HMMA.16816.F32 R76, R12, R18, R40 ;  /* 0x000000120c4c723c */ /* 0x000fe20000001828 */
[----:B-1----:R-:W-:-:S04]  /*7d30*/  FFMA.FTZ R5, R125, c[0x0][0x2d0], -R2 ;  /* 0x0000b4007d057a23 */ /* 0x002fc80000010802 */
[----:B------:R1:W2:Y:S03]  /*7d40*/  MUFU.EX2 R205, R5 ;  /* 0x0000000500cd7308 */ /* 0x0002a60000000800 */
[C---:B-----5:R-:W-:Y:S08]  /*7d50*/  HMMA.16816.F32 R44, R12.reuse, R22, R80 ;  /* 0x000000160c2c723c */ /* 0x060ff00000001850 */
[----:B---3--:R-:W-:Y:S01]  /*7d60*/  HMMA.16816.F32 R56, R12, R24, R112 ;  /* 0x000000180c38723c */ /* 0x008fe20000001870 */
[----:B------:R-:W-:Y:S01]  /*7d70*/  LDSM.16.MT88.4 R112, [R189+0x2000] ;  /* 0x00200000bd70783b */ /* 0x000fe20000004200 */
[----:B-1----:R-:W-:Y:S01]  /*7d80*/  FFMA.FTZ R5, R126, c[0x0][0x2d0], -R2 ;  /* 0x0000b4007e057a23 */ /* 0x002fe20000010802 */
[----:B--2---:R-:W-:-:S05]  /*7d90*/  F2FP.PACK_AB R8, R205, R204 ;  /* 0x000000cccd08723e */ /* 0x004fca00000000ff */
[----:B------:R-:W-:Y:S01]  /*7da0*/  HMMA.16816.F32 R48, R12, R20, R108 ;  /* 0x000000140c30723c */ /* 0x000fe2000000186c */
        /* <DEDUP_REMOVED lines=18> */
[----:B------:R1:W3:Y:S02]  /*7ed0*/  MUFU.EX2 R177, R5 ;  /* 0x0000000500b17308 */ /* 0x0002e40000000800 */
[-C--:B------:R-:W-:Y:S08]  /*7ee0*/  HMMA.16816.F32 R84, R8, R26.reuse, R60 ;  /* 0x0000001a0854723c */ /* 0x080ff0000000183c */
[----:B------:R-:W-:Y:S01]  /*7ef0*/  HMMA.16816.F32 R52, R12, R26, R96 ;  /* 0x0000001a0c34723c */ /* 0x000fe20000001860 */
[----:B------:R-:W-:Y:S01]  /*7f00*/  LDSM.16.MT88.4 R96, [R185+0x2000] ;  /* 0x00200000b960783b */ /* 0x000fe20000004200 */
[----:B-1----:R-:W-:-:S06]  /*7f10*/  FFMA.FTZ R5, R145, c[0x0][0x2d0], -R4 ;  /* 0x0000b40091057a23 */ /* 0x002fcc0000010804 */
[----:B------:R-:W-:Y:S01]  /*7f20*/  HMMA.16816.F32 R80, R8, R20, R100 ;  /* 0x000000140850723c */ /* 0x000fe20000001864 */
[----:B------:R1:W-:Y:S07]  /*7f30*/  MUFU.EX2 R178, R5 ;  /* 0x0000000500b27308 */ /* 0x0003ee0000000800 */
[----:B--2---:R-:W-:Y:S01]  /*7f40*/  HMMA.16816.F32 R28, R12, R18, R64 ;  /* 0x000000120c1c723c */ /* 0x004fe20000001840 */
[----:B-1----:R-:W-:-:S04]  /*7f50*/  FFMA.FTZ R5, R144, c[0x0][0x2d0], -R4 ;  /* 0x0000b40090057a23 */ /* 0x002fc80000010804 */
[----:B------:R1:W2:Y:S03]  /*7f60*/  MUFU.EX2 R179, R5 ;  /* 0x0000000500b37308 */ /* 0x0002a60000000800 */
[----:B------:R-:W-:Y:S01]  /*7f70*/  HMMA.16816.F32 R40, R12, R16, R92 ;  /* 0x000000100c28723c */ /* 0x000fe2000000185c */
[----:B------:R-:W-:Y:S07]  /*7f80*/  LDSM.16.MT88.4 R12, [R188+0x1800] ;  /* 0x00180000bc0c783b */ /* 0x000fee0000004200 */
[----:B------:R-:W-:Y:S01]  /*7f90*/  HMMA.16816.F32 R64, R8, R22, R36 ;  /* 0x000000160840723c */ /* 0x000fe20000001824 */
[----:B------:R-:W-:Y:S01]  /*7fa0*/  LDSM.16.MT88.4 R20, [R189+0x1800] ;  /* 0x00180000bd14783b */ /* 0x000fe20000004200 */
[----:B-1----:R-:W-:-:S06]  /*7fb0*/  FFMA.FTZ R5, R139, c[0x0][0x2d0], -R3 ;  /* 0x0000b4008b057a23 */ /* 0x002fcc0000010803 */
[C---:B------:R-:W-:Y:S01]  /*7fc0*/  HMMA.16816.F32 R92, R8.reuse, R24, R116 ;  /* 0x00000018085c723c */ /* 0x040fe20000001874 */
[----:B------:R-:W1:Y:S01]  /*7fd0*/  LDSM.16.MT88.4 R24, [R185+0x1800] ;  /* 0x00180000b918783b */ /* 0x000e620000004200 */
[----:B------:R4:W-:Y:S06]  /*7fe0*/  MUFU.EX2 R172, R5 ;  /* 0x0000000500ac7308 */ /* 0x0009ec0000000800 */
[C---:B------:R-:W-:Y:S08]  /*7ff0*/  HMMA.16816.F32 R60, R8.reuse, R16, R104 ;  /* 0x00000010083c723c */ /* 0x040ff00000001868 */
[----:B------:R-:W-:Y:S01]  /*8000*/  HMMA.16816.F32 R36, R8, R18, R32 ;  /* 0x000000120824723c */ /* 0x000fe20000001820 */
[----:B------:R-:W5:Y:S01]  /*8010*/  LDSM.16.MT88.4 R16, [R186+0x1800] ;  /* 0x00180000ba10783b */ /* 0x000f620000004200 */
[----:B----4-:R-:W-:-:S04]  /*8020*/  FFMA.FTZ R5, R138, c[0x0][0x2d0], -R3 ;  /* 0x0000b4008a057a23 */ /* 0x010fc80000010803 */
[----:B------:R4:W4:Y:S01]  /*8030*/  MUFU.EX2 R173, R5 ;  /* 0x0000000500ad7308 */ /* 0x0009220000000800 */
[----:B---3--:R-:W-:Y:S02]  /*8040*/  F2FP.PACK_AB R8, R177, R176 ;  /* 0x000000b0b108723e */ /* 0x008fe400000000ff */
[----:B--2---:R-:W-:Y:S01]  /*8050*/  F2FP.PACK_AB R10, R179, R178 ;  /* 0x000000b2b30a723e */ /* 0x004fe200000000ff */
[----:B----4-:R-:W-:Y:S01]  /*8060*/  FFMA.FTZ R5, R137, c[0x0][0x2d0], -R3 ;  /* 0x0000b40089057a23 */ /* 0x010fe20000010803 */
[----:B------:R-:W-:-:S03]  /*8070*/  F2FP.PACK_AB R9, R173, R172 ;  /* 0x000000acad09723e */ /* 0x000fc600000000ff */
[----:B------:R2:W3:Y:S02]  /*8080*/  MUFU.EX2 R174, R5 ;  /* 0x0000000500ae7308 */ /* 0x0004e40000000800 */
[----:B--2---:R-:W-:Y:S01]  /*8090*/  FFMA.FTZ R5, R151, c[0x0][0x2d0], -R2 ;  /* 0x0000b40097057a23 */ /* 0x004fe20000010802 */
[----:B---3--:R-:W-:-:S05]  /*80a0*/  F2FP.PACK_AB R11, R175, R174 ;  /* 0x000000aeaf0b723e */ /* 0x008fca00000000ff */
[----:B------:R2:W-:Y:S02]  /*80b0*/  MUFU.EX2 R168, R5 ;  /* 0x0000000500a87308 */ /* 0x0005e40000000800 */
[----:B-1----:R-:W-:Y:S01]  /*80c0*/  HMMA.16816.F32 R88, R8, R24, R88 ;  /* 0x000000180858723c */ /* 0x002fe20000001858 */
[----:B------:R-:W-:-:S07]  /*80d0*/  FFMA.FTZ R32, R155, c[0x0][0x2d0], -R2 ;  /* 0x0000b4009b207a23 */ /* 0x000fce0000010802 */
[----:B------:R-:W-:Y:S01]  /*80e0*/  HMMA.16816.F32 R76, R8, R26, R76 ;  /* 0x0000001a084c723c */ /* 0x000fe2000000184c */
[----:B--2---:R-:W-:-:S04]  /*80f0*/  FFMA.FTZ R5, R150, c[0x0][0x2d0], -R2 ;  /* 0x0000b40096057a23 */ /* 0x004fc80000010802 */
[----:B------:R1:W-:Y:S03]  /*8100*/  MUFU.EX2 R169, R5 ;  /* 0x0000000500a97308 */ /* 0x0003e60000000800 */
[----:B------:R-:W-:Y:S01]  /*8110*/  HMMA.16816.F32 R56, R8, R20, R56 ;  /* 0x000000140838723c */ /* 0x000fe20000001838 */
[----:B------:R-:W-:-:S07]  /*8120*/  FFMA.FTZ R33, R154, c[0x0][0x2d0], -R2 ;  /* 0x0000b4009a217a23 */ /* 0x000fce0000010802 */
[----:B------:R-:W-:Y:S01]  /*8130*/  HMMA.16816.F32 R52, R8, R22, R52 ;  /* 0x000000160834723c */ /* 0x000fe20000001834 */
[----:B-1----:R-:W-:-:S07]  /*8140*/  FFMA.FTZ R5, R149, c[0x0][0x2d0], -R2 ;  /* 0x0000b40095057a23 */ /* 0x002fce0000010802 */
[C---:B-----5:R-:W-:Y:S01]  /*8150*/  HMMA.16816.F32 R48, R8.reuse, R16, R48 ;  /* 0x000000100830723c */ /* 0x060fe20000001830 */
[----:B------:R1:W-:Y:S07]  /*8160*/  MUFU.EX2 R170, R5 ;  /* 0x0000000500aa7308 */ /* 0x0003ee0000000800 */
[----:B------:R-:W-:Y:S01]  /*8170*/  HMMA.16816.F32 R44, R8, R18, R44 ;  /* 0x00000012082c723c */ /* 0x000fe2000000182c */
[----:B------:R-:W-:-:S07]  /*8180*/  FFMA.FTZ R34, R153, c[0x0][0x2d0], -R2 ;  /* 0x0000b40099227a23 */ /* 0x000fce0000010802 */
[----:B------:R-:W-:Y:S01]  /*8190*/  HMMA.16816.F32 R136, R8, R12, R40 ;  /* 0x0000000c0888723c */ /* 0x000fe20000001828 */
[----:B-1----:R-:W-:-:S04]  /*81a0*/  FFMA.FTZ R5, R148, c[0x0][0x2d0], -R2 ;  /* 0x0000b40094057a23 */ /* 0x002fc80000010802 */
[----:B------:R1:W2:Y:S03]  /*81b0*/  MUFU.EX2 R171, R5 ;  /* 0x0000000500ab7308 */ /* 0x0002a60000000800 */
[----:B------:R-:W-:Y:S01]  /*81c0*/  HMMA.16816.F32 R124, R8, R14, R28 ;  /* 0x0000000e087c723c */ /* 0x000fe2000000181c */
[----:B-1----:R-:W-:Y:S02]  /*81d0*/  FFMA.FTZ R5, R143, c[0x0][0x2d0], -R0 ;  /* 0x0000b4008f057a23 */ /* 0x002fe40000010800 */
[----:B------:R-:W3:Y:S04]  /*81e0*/  LDL R143, [R1+0x48] ;  /* 0x00004800018f7983 */ /* 0x000ee80000100800 */
[--C-:B------:R-:W-:Y:S01]  /*81f0*/  FFMA.FTZ R30, R167, c[0x0][0x2d0], -R4.reuse ;  /* 0x0000b400a71e7a23 */ /* 0x100fe20000010804 */
[----:B------:R1:W-:Y:S01]  /*8200*/  MUFU.EX2 R68, R5 ;  /* 0x0000000500447308 */ /* 0x0003e20000000800 */
[--C-:B------:R-:W-:Y:S01]  /*8210*/  FFMA.FTZ R29, R166, c[0x0][0x2d0], -R4.reuse ;  /* 0x0000b400a61d7a23 */ /* 0x100fe20000010804 */
[----:B--2---:R-:W-:Y:S01]  /*8220*/  F2FP.PACK_AB R6, R171, R170 ;  /* 0x000000aaab06723e */ /* 0x004fe200000000ff */
[--C-:B------:R-:W-:Y:S01]  /*8230*/  FFMA.FTZ R28, R165, c[0x0][0x2d0], -R4.reuse ;  /* 0x0000b400a51c7a23 */ /* 0x100fe20000010804 */
[----:B------:R-:W-:Y:S01]  /*8240*/  IADD3 R202, R202, -0x2, RZ ;  /* 0xfffffffecaca7810 */ /* 0x000fe20007ffe0ff */
[----:B------:R-:W-:Y:S01]  /*8250*/  FFMA.FTZ R10, R164, c[0x0][0x2d0], -R4 ;  /* 0x0000b400a40a7a23 */ /* 0x000fe20000010804 */
[----:B------:R-:W-:Y:S01]  /*8260*/  F2FP.PACK_AB R4, R169, R168 ;  /* 0x000000a8a904723e */ /* 0x000fe200000000ff */
[----:B------:R-:W-:Y:S01]  /*8270*/  FFMA.FTZ R35, R152, c[0x0][0x2d0], -R2 ;  /* 0x0000b40098237a23 */ /* 0x000fe20000010802 */
[----:B------:R-:W-:Y:S01]  /*8280*/  MUFU.EX2 R30, R30 ;  /* 0x0000001e001e7308 */ /* 0x000fe20000000800 */
[----:B------:R-:W-:-:S02]  /*8290*/  FADD.FTZ R2, R224, R222 ;  /* 0x000000dee0027221 */ /* 0x000fc40000010000 */
[--C-:B------:R-:W-:Y:S02]  /*82a0*/  FFMA.FTZ R9, R163, c[0x0][0x2d0], -R3.reuse ;  /* 0x0000b400a3097a23 */ /* 0x100fe40000010803 */
[--C-:B------:R-:W-:Y:S02]  /*82b0*/  FFMA.FTZ R8, R162, c[0x0][0x2d0], -R3.reuse ;  /* 0x0000b400a2087a23 */ /* 0x100fe40000010803 */
[--C-:B------:R-:W-:Y:S01]  /*82c0*/  FFMA.FTZ R11, R161, c[0x0][0x2d0], -R3.reuse ;  /* 0x0000b400a10b7a23 */ /* 0x100fe20000010803 */
[----:B------:R-:W-:Y:S01]  /*82d0*/  MUFU.EX2 R32, R32 ;  /* 0x0000002000207308 */ /* 0x000fe20000000800 */
[----:B-1----:R-:W-:Y:S01]  /*82e0*/  FFMA.FTZ R5, R142, c[0x0][0x2d0], -R0 ;  /* 0x0000b4008e057a23 */ /* 0x002fe20000010800 */
[----:B------:R-:W-:Y:S01]  /*82f0*/  MOV R142, c[0x0][0x2c4] ;  /* 0x0000b100008e7a02 */ /* 0x000fe20000000f00 */
[----:B------:R-:W-:Y:S02]  /*8300*/  FFMA.FTZ R31, R160, c[0x0][0x2d0], -R3 ;  /* 0x0000b400a01f7a23 */ /* 0x000fe40000010803 */
[----:B------:R-:W-:Y:S01]  /*8310*/  FADD.FTZ R3, R227, R226 ;  /* 0x000000e2e3037221 */ /* 0x000fe20000010000 */
[----:B------:R-:W-:Y:S01]  /*8320*/  ISETP.NE.AND P1, PT, R142, 0x1, PT ;  /* 0x000000018e00780c */ /* 0x000fe20003f25270 */
[----:B------:R-:W-:Y:S01]  /*8330*/  FADD.FTZ R2, R225, R2 ;  /* 0x00000002e1027221 */ /* 0x000fe20000010000 */
[----:B------:R1:W-:Y:S01]  /*8340*/  MUFU.EX2 R73, R5 ;  /* 0x0000000500497308 */ /* 0x0003e20000000800 */
[----:B------:R-:W-:-:S02]  /*8350*/  FADD.FTZ R3, R229, R3 ;  /* 0x00000003e5037221 */ /* 0x000fc40000010000 */
[----:B------:R-:W-:Y:S02]  /*8360*/  FADD.FTZ R2, R238, R2 ;  /* 0x00000002ee027221 */ /* 0x000fe40000010000 */
[----:B------:R-:W-:-:S03]  /*8370*/  FADD.FTZ R3, R242, R3 ;  /* 0x00000003f2037221 */ /* 0x000fc60000010000 */
[----:B------:R-:W2:Y:S01]  /*8380*/  MUFU.EX2 R29, R29 ;  /* 0x0000001d001d7308 */ /* 0x000ea20000000800 */
[----:B------:R-:W-:Y:S02]  /*8390*/  FADD.FTZ R3, R245, R3 ;  /* 0x00000003f5037221 */ /* 0x000fe40000010000 */
[----:B-1----:R-:W-:-:S05]  /*83a0*/  FFMA.FTZ R5, R141, c[0x0][0x2d0], -R0 ;  /* 0x0000b4008d057a23 */ /* 0x002fca0000010800 */
[----:B------:R-:W1:Y:S01]  /*83b0*/  MUFU.EX2 R33, R33 ;  /* 0x0000002100217308 */ /* 0x000e620000000800 */
[----:B--2---:R-:W-:-:S07]  /*83c0*/  F2FP.PACK_AB R144, R29, R30 ;  /* 0x0000001e1d90723e */ /* 0x004fce00000000ff */
[----:B------:R2:W-:Y:S08]  /*83d0*/  MUFU.EX2 R74, R5 ;  /* 0x00000005004a7308 */ /* 0x0005f00000000800 */
[----:B------:R-:W-:Y:S01]  /*83e0*/  MUFU.EX2 R28, R28 ;  /* 0x0000001c001c7308 */ /* 0x000fe20000000800 */
[----:B-1----:R-:W-:Y:S01]  /*83f0*/  F2FP.PACK_AB R148, R33, R32 ;  /* 0x000000202194723e */ /* 0x002fe200000000ff */
[----:B--2---:R-:W-:-:S06]  /*8400*/  FFMA.FTZ R5, R140, c[0x0][0x2d0], -R0 ;  /* 0x0000b4008c057a23 */ /* 0x004fcc0000010800 */
[----:B------:R-:W-:Y:S08]  /*8410*/  MUFU.EX2 R34, R34 ;  /* 0x0000002200227308 */ /* 0x000ff00000000800 */
[----:B------:R1:W2:Y:S08]  /*8420*/  MUFU.EX2 R75, R5 ;  /* 0x00000005004b7308 */ /* 0x0002b00000000800 */
[----:B------:R-:W-:Y:S01]  /*8430*/  MUFU.EX2 R31, R31 ;  /* 0x0000001f001f7308 */ /* 0x000fe20000000800 */
[----:B-1----:R-:W-:-:S07]  /*8440*/  F2FP.PACK_AB R5, R73, R68 ;  /* 0x000000444905723e */ /* 0x002fce00000000ff */
[----:B------:R-:W1:Y:S01]  /*8450*/  MUFU.EX2 R35, R35 ;  /* 0x0000002300237308 */ /* 0x000e620000000800 */
[----:B--2---:R-:W-:-:S07]  /*8460*/  F2FP.PACK_AB R7, R75, R74 ;  /* 0x0000004a4b07723e */ /* 0x004fce00000000ff */
[C---:B------:R-:W-:Y:S01]  /*8470*/  HMMA.16816.F32 R40, R4.reuse, R24, R128 ;  /* 0x000000180428723c */ /* 0x040fe20000001880 */
[----:B------:R-:W2:Y:S07]  /*8480*/  LDSM.16.MT88.4 R128, [R186+0x2000] ;  /* 0x00200000ba80783b */ /* 0x000eae0000004200 */
[----:B------:R-:W-:Y:S01]  /*8490*/  HMMA.16816.F32 R24, R4, R26, R120 ;  /* 0x0000001a0418723c */ /* 0x000fe20000001878 */
[----:B-1----:R-:W-:-:S07]  /*84a0*/  F2FP.PACK_AB R150, R35, R34 ;  /* 0x000000222396723e */ /* 0x002fce00000000ff */
[C---:B------:R-:W-:Y:S01]  /*84b0*/  HMMA.16816.F32 R108, R4.reuse, R20, R92 ;  /* 0x00000014046c723c */ /* 0x040fe2000000185c */
[----:B------:R-:W1:Y:S07]  /*84c0*/  MUFU.EX2 R20, R10 ;  /* 0x0000000a00147308 */ /* 0x000e6e0000000800 */
[C---:B------:R-:W-:Y:S08]  /*84d0*/  HMMA.16816.F32 R84, R4.reuse, R22, R84 ;  /* 0x000000160454723c */ /* 0x040ff00000001854 */
[----:B------:R-:W-:Y:S01]  /*84e0*/  HMMA.16816.F32 R80, R4, R16, R80 ;  /* 0x000000100450723c */ /* 0x000fe20000001850 */
[----:B------:R-:W4:Y:S01]  /*84f0*/  MUFU.EX2 R17, R11 ;  /* 0x0000000b00117308 */ /* 0x000f220000000800 */
[----:B-1----:R-:W-:-:S06]  /*8500*/  F2FP.PACK_AB R146, R20, R28 ;  /* 0x0000001c1492723e */ /* 0x002fcc00000000ff */
[C---:B------:R-:W-:Y:S01]  /*8510*/  HMMA.16816.F32 R64, R4.reuse, R18, R64 ;  /* 0x000000120440723c */ /* 0x040fe20000001840 */
[----:B------:R-:W-:Y:S07]  /*8520*/  MUFU.EX2 R19, R9 ;  /* 0x0000000900137308 */ /* 0x000fee0000000800 */
[----:B------:R-:W-:Y:S01]  /*8530*/  HMMA.16816.F32 R60, R4, R12, R60 ;  /* 0x0000000c043c723c */ /* 0x000fe2000000183c */
[----:B------:R1:W5:Y:S01]  /*8540*/  MUFU.EX2 R18, R8 ;  /* 0x0000000800127308 */ /* 0x0003620000000800 */
[----:B----4-:R-:W-:-:S05]  /*8550*/  F2FP.PACK_AB R147, R31, R17 ;  /* 0x000000111f93723e */ /* 0x010fca00000000ff */
[----:B------:R-:W-:Y:S01]  /*8560*/  FADD.FTZ R12, R223, R220 ;  /* 0x000000dcdf0c7221 */ /* 0x000fe20000010000 */
[----:B------:R-:W-:Y:S07]  /*8570*/  HMMA.16816.F32 R36, R4, R14, R36 ;  /* 0x0000000e0424723c */ /* 0x000fee0000001824 */
[--C-:B------:R-:W-:Y:S02]  /*8580*/  FFMA.FTZ R4, R159, c[0x0][0x2d0], -R0.reuse ;  /* 0x0000b4009f047a23 */ /* 0x100fe40000010800 */
[--C-:B------:R-:W-:Y:S01]  /*8590*/  FFMA.FTZ R5, R158, c[0x0][0x2d0], -R0.reuse ;  /* 0x0000b4009e057a23 */ /* 0x100fe20000010800 */
[----:B-1----:R-:W1:Y:S01]  /*85a0*/  LDSM.16.MT88.4 R8, [R188+0x2000] ;  /* 0x00200000bc08783b */ /* 0x002e620000004200 */
[--C-:B------:R-:W-:Y:S01]  /*85b0*/  FFMA.FTZ R6, R157, c[0x0][0x2d0], -R0.reuse ;  /* 0x0000b4009d067a23 */ /* 0x100fe20000010800 */
[----:B------:R4:W-:Y:S01]  /*85c0*/  MUFU.EX2 R16, R4 ;  /* 0x0000000400107308 */ /* 0x0009e20000000800 */
[----:B------:R-:W-:Y:S01]  /*85d0*/  FFMA.FTZ R7, R156, c[0x0][0x2d0], -R0 ;  /* 0x0000b4009c077a23 */ /* 0x000fe20000010800 */
[----:B-----5:R-:W-:Y:S01]  /*85e0*/  F2FP.PACK_AB R145, R18, R19 ;  /* 0x000000131291723e */ /* 0x020fe200000000ff */
[----:B------:R-:W-:-:S04]  /*85f0*/  FADD.FTZ R0, R219, R218 ;  /* 0x000000dadb007221 */ /* 0x000fc80000010000 */
[----:B------:R-:W-:Y:S01]  /*8600*/  FADD.FTZ R0, R221, R0 ;  /* 0x00000000dd007221 */ /* 0x000fe20000010000 */
[----:B------:R5:W-:Y:S01]  /*8610*/  MUFU.EX2 R13, R7 ;  /* 0x00000007000d7308 */ /* 0x000be20000000800 */
[----:B------:R-:W-:Y:S02]  /*8620*/  HMMA.16816.F32 R88, R144, R96, R88 ;  /* 0x000000609058723c */ /* 0x000fe40000001858 */
[----:B------:R-:W-:Y:S02]  /*8630*/  FADD.FTZ R0, R234, R0 ;  /* 0x00000000ea007221 */ /* 0x000fe40000010000 */
[----:B----4-:R-:W-:-:S03]  /*8640*/  FADD.FTZ R4, R233, R12 ;  /* 0x0000000ce9047221 */ /* 0x010fc60000010000 */
[----:B------:R4:W2:Y:S01]  /*8650*/  MUFU.EX2 R15, R5 ;  /* 0x00000005000f7308 */ /* 0x0008a20000000800 */
[----:B------:R-:W-:Y:S01]  /*8660*/  MOV R12, c[0x0][0x32c] ;  /* 0x0000cb00000c7a02 */ /* 0x000fe20000000f00 */
[C---:B------:R-:W-:Y:S03]  /*8670*/  HMMA.16816.F32 R100, R144.reuse, R98, R76 ;  /* 0x000000629064723c */ /* 0x040fe6000000184c */
[----:B------:R-:W-:Y:S01]  /*8680*/  ISETP.GE.AND P0, PT, R12, 0x1, PT ;  /* 0x000000010c00780c */ /* 0x000fe20003f06270 */
[----:B-----5:R-:W-:Y:S02]  /*8690*/  FADD.FTZ R7, R230, R2 ;  /* 0x00000002e6077221 */ /* 0x020fe40000010000 */
[----:B------:R5:W1:Y:S02]  /*86a0*/  MUFU.EX2 R14, R6 ;  /* 0x00000006000e7308 */ /* 0x000a640000000800 */
[----:B------:R-:W-:Y:S01]  /*86b0*/  HMMA.16816.F32 R104, R144, R112, R56 ;  /* 0x000000709068723c */ /* 0x000fe20000001838 */
[----:B----4-:R-:W-:Y:S01]  /*86c0*/  FADD.FTZ R5, R235, R4 ;  /* 0x00000004eb057221 */ /* 0x010fe20000010000 */
[----:B--2---:R-:W-:Y:S01]  /*86d0*/  F2FP.PACK_AB R149, R15, R16 ;  /* 0x000000100f95723e */ /* 0x004fe200000000ff */
[----:B------:R-:W-:-:S05]  /*86e0*/  FADD.FTZ R4, R250, R3 ;  /* 0x00000003fa047221 */ /* 0x000fca0000010000 */
[C---:B------:R-:W-:Y:S01]  /*86f0*/  HMMA.16816.F32 R116, R144.reuse, R114, R52 ;  /* 0x000000729074723c */ /* 0x040fe20000001834 */
[----:B------:R-:W-:Y:S02]  /*8700*/  FADD.FTZ R5, R231, R5 ;  /* 0x00000005e7057221 */ /* 0x000fe40000010000 */
[----:B------:R-:W-:Y:S02]  /*8710*/  FADD.FTZ R3, R244, R7 ;  /* 0x00000007f4037221 */ /* 0x000fe40000010000 */
[----:B-----5:R-:W-:Y:S01]  /*8720*/  FADD.FTZ R6, R228, R0 ;  /* 0x00000000e4067221 */ /* 0x020fe20000010000 */
[----:B-1----:R-:W-:Y:S01]  /*8730*/  F2FP.PACK_AB R151, R13, R14 ;  /* 0x0000000e0d97723e */ /* 0x002fe200000000ff */
        /* <DEDUP_REMOVED lines=26> */
[----:B------:R-:W-:Y:S03]  /*88e0*/  HMMA.16816.F32 R108, R148, R112, R108 ;  /* 0x00000070946c723c */ /* 0x000fe6000000186c */
[----:B------:R-:W-:-:S04]  /*88f0*/  FADD.FTZ R5, R19, R5 ;  /* 0x0000000513057221 */ /* 0x000fc80000010000 */
[----:B------:R-:W-:Y:S01]  /*8900*/  FADD.FTZ R5, R18, R5 ;  /* 0x0000000512057221 */ /* 0x000fe20000010000 */
[C---:B------:R-:W-:Y:S08]  /*8910*/  HMMA.16816.F32 R124, R148.reuse, R128, R80 ;  /* 0x00000080947c723c */ /* 0x040ff00000001850 */
[C---:B------:R-:W-:Y:S08]  /*8920*/  HMMA.16816.F32 R96, R148.reuse, R98, R24 ;  /* 0x000000629460723c */ /* 0x040ff00000001818 */
[C---:B------:R-:W-:Y:S08]  /*8930*/  HMMA.16816.F32 R112, R148.reuse, R114, R84 ;  /* 0x000000729470723c */ /* 0x040ff00000001854 */
[----:B------:R-:W-:Y:S01]  /*8940*/  HMMA.16816.F32 R128, R148, R130, R64 ;  /* 0x000000829480723c */ /* 0x000fe20000001840 */
[----:B---3--:R-:W-:Y:S01]  /*8950*/  @P1 IMAD.HI.U32 R2, R143, c[0x0][0x2c8], RZ ;  /* 0x0000b2008f021a27 */ /* 0x008fe200078e00ff */
[----:B------:R-:W-:-:S06]  /*8960*/  MOV R0, R143 ;  /* 0x0000008f00007202 */ /* 0x000fcc0000000f00 */
[----:B------:R-:W-:Y:S01]  /*8970*/  HMMA.16816.F32 R140, R148, R8, R60 ;  /* 0x00000008948c723c */ /* 0x000fe2000000183c */
[----:B------:R-:W-:-:S04]  /*8980*/  @P1 SHF.R.U32.HI R0, RZ, c[0x0][0x2cc], R2 ;  /* 0x0000b300ff001a19 */ /* 0x000fc80000011602 */
[----:B------:R-:W-:Y:S01]  /*8990*/  IADD3 R2, R252, R0, RZ ;  /* 0x00000000fc027210 */ /* 0x000fe20007ffe0ff */
[----:B------:R-:W-:Y:S02]  /*89a0*/  FADD.FTZ R0, R240, R6 ;  /* 0x00000006f0007221 */ /* 0x000fe40000010000 */
[----:B------:R-:W-:Y:S02]  /*89b0*/  HMMA.16816.F32 R148, R148, R10, R36 ;  /* 0x0000000a9494723c */ /* 0x000fe40000001824 */
        /* <DEDUP_REMOVED lines=31> */
[----:B------:R-:W-:Y:S01]  /*8bb0*/  FADD.FTZ R4, R14, R4 ;  /* 0x000000040e047221 */ /* 0x000fe20000010000 */
[----:B------:R-:W-:Y:S01]  /*8bc0*/  STL [R1+0x4], R6 ;  /* 0x0000040601007387 */ /* 0x000fe20000100800 */
[----:B------:R-:W-:-:S03]  /*8bd0*/  FADD.FTZ R3, R35, R5 ;  /* 0x0000000523037221 */ /* 0x000fc60000010000 */
[----:B------:R1:W-:Y:S04]  /*8be0*/  STL [R1+0x8], R0 ;  /* 0x0000080001007387 */ /* 0x0003e80000100800 */
[----:B------:R2:W-:Y:S01]  /*8bf0*/  STL [R1+0xc], R3 ;  /* 0x00000c0301007387 */ /* 0x0005e20000100800 */
[----:B-1----:R-:W-:Y:S01]  /*8c00*/  FADD.FTZ R0, R13, R4 ;  /* 0x000000040d007221 */ /* 0x002fe20000010000 */
[----:B--2---:R-:W-:-:S04]  /*8c10*/  IADD3 R3, R2, c[0x0][0x328], RZ ;  /* 0x0000ca0002037a10 */ /* 0x004fc80007ffe0ff */
[----:B------:R1:W-:Y:S01]  /*8c20*/  STL [R1+0x10], R0 ;  /* 0x0000100001007387 */ /* 0x0003e20000100800 */
[----:B------:R-:W-:Y:S05]  /*8c30*/  @!P0 BRA `(.L_x_654) ;  /* 0x0000013000008947 */ /* 0x000fea0003800000 */
[C---:B------:R-:W-:Y:S01]  /*8c40*/  ISETP.GT.AND P0, PT, R2.reuse, RZ, PT ;  /* 0x000000ff0200720c */ /* 0x040fe20003f04270 */
[----:B------:R-:W-:Y:S01]  /*8c50*/  BSSY B0, `(.L_x_655) ;  /* 0x000000e000007945 */ /* 0x000fe20003800000 */
[----:B-1----:R-:W-:-:S11]  /*8c60*/  IADD3 R0, R2, -0x1, RZ ;  /* 0xffffffff02007810 */ /* 0x002fd60007ffe0ff */
[----:B------:R-:W-:Y:S05]  /*8c70*/  @P0 BRA `(.L_x_656) ;  /* 0x0000007000000947 */ /* 0x000fea0003800000 */
[----:B------:R-:W-:-:S05]  /*8c80*/  IMAD.MOV.U32 R0, RZ, RZ, 0x1 ;  /* 0x00000001ff007424 */ /* 0x000fca00078e00ff */
[----:B------:R-:W-:Y:S01]  /*8c90*/  ISETP.NE.AND P0, PT, R0, c[0x0][0x32c], PT ;  /* 0x0000cb0000007a0c */ /* 0x000fe20003f05270 */
[----:B------:R-:W-:-:S12]  /*8ca0*/  IMAD.MOV R0, RZ, RZ, -R2 ;  /* 0x000000ffff007224 */ /* 0x000fd800078e0a02 */
[----:B------:R-:W-:-:S05]  /*8cb0*/  @P0 IMAD.HI.U32 R2, R0, c[0x0][0x330], RZ ;  /* 0x0000cc0000020a27 */ /* 0x000fca00078e00ff */
[----:B------:R-:W-:-:S04]  /*8cc0*/  @P0 SHF.R.U32.HI R0, RZ, c[0x0][0x334], R2 ;  /* 0x0000cd00ff000a19 */ /* 0x000fc80000011602 */
[----:B------:R-:W-:Y:S01]  /*8cd0*/  LOP3.LUT R0, RZ, R0, RZ, 0x33, !PT ;  /* 0x00000000ff007212 */ /* 0x000fe200078e33ff */
[----:B------:R-:W-:Y:S05]  /*8ce0*/  BRA `(.L_x_657) ;  /* 0x0000004000007947 */ /* 0x000fea0003800000 */
.L_x_656:
[----:B------:R-:W-:-:S04]  /*8cf0*/  MOV R2, 0x1 ;  /* 0x0000000100027802 */ /* 0x000fc80000000f00 */
[----:B------:R-:W-:-:S13]  /*8d00*/  ISETP.NE.AND P0, PT, R2, c[0x0][0x32c], PT ;  /* 0x0000cb0002007a0c */ /* 0x000fda0003f05270 */
[----:B------:R-:W-:-:S05]  /*8d10*/  @P0 IMAD.HI.U32 R2, R0, c[0x0][0x330], RZ ;  /* 0x0000cc0000020a27 */ /* 0x000fca00078e00ff */
[----:B------:R-:W-:Y:S02]  /*8d20*/  @P0 SHF.R.U32.HI R0, RZ, c[0x0][0x334], R2 ;  /* 0x0000cd00ff000a19 */ /* 0x000fe40000011602 */
.L_x_657:
[----:B------:R-:W-:Y:S05]  /*8d30*/  BSYNC B0 ;  /* 0x0000000000007941 */ /* 0x000fea0003800000 */
.L_x_655:
[----:B------:R-:W-:-:S05]  /*8d40*/  MOV R2, c[0x0][0x32c] ;  /* 0x0000cb0000027a02 */ /* 0x000fca0000000f00 */
[----:B------:R-:W-:-:S05]  /*8d50*/  IMAD R0, R0, R2, c[0x0][0x32c] ;  /* 0x0000cb0000007624 */ /* 0x000fca00078e0202 */
[----:B------:R-:W-:-:S04]  /*8d60*/  IMNMX R3, R3, R0, PT ;  /* 0x0000000003037217 */ /* 0x000fc80003800200 */
.L_x_654:
[----:B------:R-:W2:Y:S01]  /*8d70*/  LDL R2, [R1+0x14] ;  /* 0x0000140001027983 */ /* 0x000ea20000100800 */
[----:B------:R-:W-:-:S05]  /*8d80*/  IMAD.HI R3, R3, 0x66666667, RZ ;  /* 0x6666666703037827 */ /* 0x000fca00078e02ff */
[----:B-1----:R-:W-:-:S04]  /*8d90*/  SHF.R.U32.HI R0, RZ, 0x1f, R3 ;  /* 0x0000001fff007819 */ /* 0x002fc80000011603 */
        /* <DEDUP_REMOVED lines=9> */
.L_x_689:
[----:B------:R-:W2:Y:S01]  /*8e30*/  LDL R0, [R1+0x14] ;  /* 0x0000140001007983 */ /* 0x000ea20000100800 */
[----:B------:R-:W-:Y:S04]  /*8e40*/  DEPBAR.LE SB0, 0x0 ;  /* 0x000080000000791a */ /* 0x000fe80000000000 */
[----:B------:R-:W-:Y:S01]  /*8e50*/  WARPSYNC 0xffffffff ;  /* 0xffffffff00007948 */ /* 0x000fe20003800000 */
[----:B------:R-:W-:Y:S06]  /*8e60*/  BAR.SYNC.DEFER_BLOCKING 0x0 ;  /* 0x0000000000007b1d */ /* 0x000fec0000010000 */
[----:B------:R3:W4:Y:S01]  /*8e70*/  LDSM.16.M88.4 R80, [R191] ;  /* 0x00000000bf50783b */ /* 0x0007220000000200 */
[----:B------:R-:W-:Y:S03]  /*8e80*/  BSSY B0, `(.L_x_659) ;  /* 0x0000040000007945 */ /* 0x000fe60003800000 */
        /* <DEDUP_REMOVED lines=13> */
[----:B--2---:R-:W-:-:S13]  /*8f60*/  ISETP.GT.AND P0, PT, R0, R202, PT ;  /* 0x000000ca0000720c */ /* 0x004fda0003f04270 */
[----:B------:R-:W-:-:S05]  /*8f70*/  @P0 BRA `(.L_x_660) ;  /* 0x0000030000000947 */ /* 0x000fca0003800000 */
[----:B-1-34-:R-:W-:Y:S01]  /*8f80*/  IMAD.WIDE.U32 R2, R214, c[0x0][0x208], RZ ;  /* 0x00008200d6027a25 */ /* 0x01afe200078e00ff */
[----:B------:R-:W-:Y:S01]  /*8f90*/  SHF.R.S32.HI R0, RZ, 0x1f, R214 ;  /* 0x0000001fff007819 */ /* 0x000fe200000114d6 */
[----:B------:R-:W2:Y:S02]  /*8fa0*/  LDL.64 R4, [R1+0x38] ;  /* 0x0000380001047983 */ /* 0x000ea40000100a00 */
[----:B------:R-:W-:Y:S02]  /*8fb0*/  IMAD.SHL.U32 R15, R201, 0x2, RZ ;  /* 0x00000002c90f7824 */ /* 0x000fe400078e00ff */
[----:B------:R-:W-:Y:S02]  /*8fc0*/  IMAD R0, R0, c[0x0][0x208], RZ ;  /* 0x0000820000007a24 */ /* 0x000fe400078e02ff */
[----:B------:R-:W3:Y:S02]  /*8fd0*/  LDL R6, [R1+0x44] ;  /* 0x0000440001067983 */ /* 0x000ee40000100800 */
[----:B------:R-:W-:Y:S04]  /*8fe0*/  IMAD R0, R214, c[0x0][0x20c], R0 ;  /* 0x00008300d6007a24 */ /* 0x000fe800078e0200 */
[----:B------:R-:W-:Y:S01]  /*8ff0*/  IMAD.IADD R3, R3, 0x1, R0 ;  /* 0x0000000103037824 */ /* 0x000fe200078e0200 */
[----:B------:R-:W-:Y:S03]  /*9000*/  SHF.R.S32.HI R0, RZ, 0x1f, R212 ;  /* 0x0000001fff007819 */ /* 0x000fe600000114d4 */
[----:B------:R-:W-:Y:S04]  /*9010*/  IMAD.WIDE.U32 R2, R212, c[0x0][0x218], R2 ;  /* 0x00008600d4027a25 */ /* 0x000fe800078e0002 */
[----:B------:R-:W-:Y:S01]  /*9020*/  IMAD R0, R0, c[0x0][0x218], RZ ;  /* 0x0000860000007a24 */ /* 0x000fe200078e02ff */
[----:B--2---:R-:W-:Y:S03]  /*9030*/  IADD3 R2, P1, R4, R2, RZ ;  /* 0x0000000204027210 */ /* 0x004fe60007f3e0ff */
[----:B------:R-:W-:Y:S01]  /*9040*/  IMAD R4, R212, c[0x0][0x21c], R0 ;  /* 0x00008700d4047a24 */ /* 0x000fe200078e0200 */
[----:B------:R-:W-:Y:S02]  /*9050*/  SHF.R.S32.HI R5, RZ, 0x1f, R201 ;  /* 0x0000001fff057819 */ /* 0x000fe400000114c9 */
[----:B------:R-:W-:Y:S02]  /*9060*/  LEA R0, P0, R2, c[0x0][0x1f8], 0x1 ;  /* 0x00007e0002007a11 */ /* 0x000fe400078008ff */
[----:B---3--:R-:W-:Y:S02]  /*9070*/  IADD3.X R3, R6, R3, R4, P1, !PT ;  /* 0x0000000306037210 */ /* 0x008fe40000ffe404 */
[----:B------:R-:W-:Y:S02]  /*9080*/  SHF.L.U64.HI R5, R201, 0x1, R5 ;  /* 0x00000001c9057819 */ /* 0x000fe40000010205 */
[----:B------:R-:W-:Y:S01]  /*9090*/  LEA.HI.X R4, R2, c[0x0][0x1fc], R3, 0x1, P0 ;  /* 0x00007f0002047a11 */ /* 0x000fe200000f0c03 */
[----:B------:R-:W-:-:S05]  /*90a0*/  BRA.DIV ~URZ, `(.L_x_661) ;  /* 0x000150a27f007947 */ /* 0x000fca000b800000 */
[----:B------:R1:W2:Y:S02]  /*90b0*/  SHFL.IDX PT, R7, R4, RZ, 0x181f ;  /* 0x00181fff04077589 */ /* 0x0002a400000e0000 */
.L_x_829:
[----:B------:R-:W-:-:S05]  /*90c0*/  BRA.DIV ~URZ, `(.L_x_662) ;  /* 0x000150f27f007947 */ /* 0x000fca000b800000 */
[----:B------:R-:W3:Y:S04]  /*90d0*/  SHFL.IDX PT, R2, R0, RZ, 0x181f ;  /* 0x00181fff00027589 */ /* 0x000ee800000e0000 */
[----:B------:R-:W4:Y:S04]  /*90e0*/  SHFL.IDX PT, R3, R0, 0x1, 0x181f ;  /* 0x00381f0000037f89 */ /* 0x000f2800000e0000 */
[----:B------:R-:W5:Y:S04]  /*90f0*/  SHFL.IDX PT, R6, R0, 0x2, 0x181f ;  /* 0x00581f0000067f89 */ /* 0x000f6800000e0000 */
[----:B------:R-:W1:Y:S04]  /*9100*/  SHFL.IDX PT, R9, R4, 0x1, 0x181f ;  /* 0x00381f0004097f89 */ /* 0x000e6800000e0000 */
[----:B------:R-:W2:Y:S04]  /*9110*/  SHFL.IDX PT, R12, R0, 0x3, 0x181f ;  /* 0x00781f00000c7f89 */ /* 0x000ea800000e0000 */
[----:B------:R-:W2:Y:S04]  /*9120*/  SHFL.IDX PT, R14, R4, 0x2, 0x181f ;  /* 0x00581f00040e7f89 */ /* 0x000ea800000e0000 */
[----:B------:R-:W2:Y:S04]  /*9130*/  SHFL.IDX PT, R13, R4, 0x3, 0x181f ;  /* 0x00781f00040d7f89 */ /* 0x000ea800000e0000 */
[----:B------:R-:W2:Y:S04]  /*9140*/  SHFL.IDX PT, R0, R0, 0x4, 0x181f ;  /* 0x00981f0000007f89 */ /* 0x000ea800000e0000 */
[----:B-1----:R-:W1:Y:S01]  /*9150*/  SHFL.IDX PT, R4, R4, 0x4, 0x181f ;  /* 0x00981f0004047f89 */ /* 0x002e6200000e0000 */
[-C--:B---3--:R-:W-:Y:S02]  /*9160*/  IADD3 R10, P0, R2, R15.reuse, RZ ;  /* 0x0000000f020a7210 */ /* 0x088fe40007f1e0ff */
[-C--:B----4-:R-:W-:Y:S02]  /*9170*/  IADD3 R8, P2, R3, R15.reuse, RZ ;  /* 0x0000000f03087210 */ /* 0x090fe40007f5e0ff */
[-C--:B-----5:R-:W-:Y:S01]  /*9180*/  IADD3 R6, P1, R6, R15.reuse, RZ ;  /* 0x0000000f06067210 */ /* 0x0a0fe20007f3e0ff */
[--C-:B--2---:R-:W-:Y:S02]  /*9190*/  IMAD.X R11, R7, 0x1, R5.reuse, P0 ;  /* 0x00000001070b7824 */ /* 0x104fe400000e0605 */
[--C-:B------:R-:W-:Y:S01]  /*91a0*/  IMAD.X R9, R9, 0x1, R5.reuse, P2 ;  /* 0x0000000109097824 */ /* 0x100fe200010e0605 */
[----:B------:R-:W-:Y:S02]  /*91b0*/  IADD3 R2, P0, R12, R15, RZ ;  /* 0x0000000f0c027210 */ /* 0x000fe40007f1e0ff */
[----:B------:R2:W-:Y:S01]  /*91c0*/  LDGSTS.E.BYPASS.LTC128B.128 [R203+0x100], [R10.64], !P3 ;  /* 0x001000000acb7fae */ /* 0x0005e2000d901d46 */
[--C-:B------:R-:W-:Y:S03]  /*91d0*/  IMAD.X R7, R14, 0x1, R5.reuse, P1 ;  /* 0x000000010e077824 */ /* 0x100fe600008e0605 */
[----:B------:R2:W-:Y:S01]  /*91e0*/  LDGSTS.E.BYPASS.LTC128B.128 [R203+0x900], [R8.64], !P3 ;  /* 0x0090000008cb7fae */ /* 0x0005e2000d901d46 */
[----:B------:R-:W-:Y:S03]  /*91f0*/  IMAD.X R3, R13, 0x1, R5, P0 ;  /* 0x000000010d037824 */ /* 0x000fe600000e0605 */
[----:B------:R2:W-:Y:S04]  /*9200*/  LDGSTS.E.BYPASS.LTC128B.128 [R203+0x1100], [R6.64], !P3 ;  /* 0x0110000006cb7fae */ /* 0x0005e8000d901d46 */
[----:B------:R2:W-:Y:S02]  /*9210*/  LDGSTS.E.BYPASS.LTC128B.128 [R203+0x1900], [R2.64], !P3 ;  /* 0x0190000002cb7fae */ /* 0x0005e4000d901d46 */
.L_x_830:
[----:B--2---:R-:W-:Y:S04]  /*9220*/  IADD3 R2, P0, R0, R15, RZ ;  /* 0x0000000f00027210 */ /* 0x004fe80007f1e0ff */
[----:B-1----:R-:W-:Y:S05]  /*9230*/  IADD3.X R3, R4, R5, RZ, P0, !PT ;  /* 0x0000000504037210 */ /* 0x002fea00007fe4ff */
[----:B------:R-:W-:Y:S01]  /*9240*/  @!PT LDS RZ, [RZ] ;  /* 0x00000000fffff984 */ /* 0x000fe20000000800 */
[----:B------:R-:W-:Y:S01]  /*9250*/  @!PT LDS RZ, [RZ] ;  /* 0x00000000fffff984 */ /* 0x000fe20000000800 */
[----:B------:R-:W-:Y:S01]  /*9260*/  @!PT LDS RZ, [RZ] ;  /* 0x00000000fffff984 */ /* 0x000fe20000000800 */
[----:B------:R1:W-:Y:S04]  /*9270*/  LDGSTS.E.BYPASS.LTC128B.128 [R203+0x2100], [R2.64], !P3 ;  /* 0x0210000002cb7fae */ /* 0x0003e8000d901d46 */
.L_x_660:
[----:B-1-34-:R-:W-:Y:S05]  /*9280*/  BSYNC B0 ;  /* 0x0000000000007941 */ /* 0x01afea0003800000 */
.L_x_659:
[----:B------:R-:W0:Y:S01]  /*9290*/  LDGDEPBAR ;  /* 0x00000000000079af */ /* 0x000e220000000000 */
[----:B------:R-:W-:Y:S01]  /*92a0*/  WARPSYNC 0xffffffff ;  /* 0xffffffff00007948 */ /* 0x000fe20003800000 */
[-C--:B------:R-:W-:Y:S01]  /*92b0*/  HMMA.16816.F32 R4, R80, R16.reuse, RZ ;  /* 0x000000105004723c */ /* 0x080fe200000018ff */
[----:B------:R-:W-:Y:S05]  /*92c0*/  BSSY B0, `(.L_x_663) ;  /* 0x0000147000007945 */ /* 0x000fea0003800000 */
[----:B------:R-:W2:Y:S02]  /*92d0*/  LDL R233, [R1+0x14] ;  /* 0x0000140001e97983 */ /* 0x000ea40000100800 */
        /* <DEDUP_REMOVED lines=19> */
[----:B------:R-:W-:Y:S07]  /*9410*/  LDSM.16.M88.4 R152, [R192] ;  /* 0x00000000c098783b */ /* 0x000fee0000000200 */
[-C--:B------:R-:W-:Y:S08]  /*9420*/  HMMA.16816.F32 R4, R156, R160.reuse, R4 ;  /* 0x000000a09c04723c */ /* 0x080ff00000001804 */
[C---:B------:R-:W-:Y:S08]  /*9430*/  HMMA.16816.F32 R8, R164.reuse, R160, R8 ;  /* 0x000000a0a408723c */ /* 0x040ff00000001808 */
[-C--:B------:R-:W-:Y:S08]  /*9440*/  HMMA.16816.F32 R12, R164, R162.reuse, R12 ;  /* 0x000000a2a40c723c */ /* 0x080ff0000000180c */
[C---:B------:R-:W-:Y:S01]  /*9450*/  HMMA.16816.F32 R16, R156.reuse, R162, R16 ;  /* 0x000000a29c10723c */ /* 0x040fe20000001810 */
[----:B------:R-:W1:Y:S07]  /*9460*/  LDSM.16.M88.4 R160, [R190] ;  /* 0x00000000bea0783b */ /* 0x000e6e0000000200 */
        /* <DEDUP_REMOVED lines=20> */
[----:B------:R-:W5:Y:S03]  /*95b0*/  LDSM.16.M88.4 R156, [R190+0x1800] ;  /* 0x00180000be9c783b */ /* 0x000f660000000200 */
[----:B--2---:R-:W-:Y:S04]  /*95c0*/  ISETP.GT.AND P0, PT, R202, R233, PT ;  /* 0x000000e9ca00720c */ /* 0x004fe80003f04270 */
[-C--:B-1----:R-:W-:Y:S08]  /*95d0*/  HMMA.16816.F32 R4, R152, R160.reuse, R4 ;  /* 0x000000a09804723c */ /* 0x082ff00000001804 */
[C---:B---3--:R-:W-:Y:S08]  /*95e0*/  HMMA.16816.F32 R8, R168.reuse, R160, R8 ;  /* 0x000000a0a808723c */ /* 0x048ff00000001808 */
[-C--:B------:R-:W-:Y:S08]  /*95f0*/  HMMA.16816.F32 R12, R168, R162.reuse, R12 ;  /* 0x000000a2a80c723c */ /* 0x080ff0000000180c */
[C---:B------:R-:W-:Y:S01]  /*9600*/  HMMA.16816.F32 R16, R152.reuse, R162, R16 ;  /* 0x000000a29810723c */ /* 0x040fe20000001810 */
[----:B------:R-:W1:Y:S07]  /*9610*/  LDSM.16.M88.4 R160, [R190+0x2000] ;  /* 0x00200000bea0783b */ /* 0x000e6e0000000200 */
[-C--:B----4-:R-:W-:Y:S08]  /*9620*/  HMMA.16816.F32 R20, R152, R172.reuse, R20 ;  /* 0x000000ac9814723c */ /* 0x090ff00000001814 */
[C---:B------:R-:W-:Y:S08]  /*9630*/  HMMA.16816.F32 R24, R168.reuse, R172, R24 ;  /* 0x000000aca818723c */ /* 0x040ff00000001818 */
[-C--:B------:R-:W-:Y:S08]  /*9640*/  HMMA.16816.F32 R28, R168, R174.reuse, R28 ;  /* 0x000000aea81c723c */ /* 0x080ff0000000181c */
[C---:B------:R-:W-:Y:S01]  /*9650*/  HMMA.16816.F32 R32, R152.reuse, R174, R32 ;  /* 0x000000ae9820723c */ /* 0x040fe20000001820 */
[----:B------:R-:W2:Y:S07]  /*9660*/  LDSM.16.M88.4 R172, [R193] ;  /* 0x00000000c1ac783b */ /* 0x000eae0000000200 */
[-C--:B-----5:R-:W-:Y:S08]  /*9670*/  HMMA.16816.F32 R36, R152, R164.reuse, R36 ;  /* 0x000000a49824723c */ /* 0x0a0ff00000001824 */
[C---:B------:R-:W-:Y:S08]  /*9680*/  HMMA.16816.F32 R40, R168.reuse, R164, R40 ;  /* 0x000000a4a828723c */ /* 0x040ff00000001828 */
[-C--:B------:R-:W-:Y:S08]  /*9690*/  HMMA.16816.F32 R44, R168, R166.reuse, R44 ;  /* 0x000000a6a82c723c */ /* 0x080ff0000000182c */
[C---:B------:R-:W-:Y:S01]  /*96a0*/  HMMA.16816.F32 R48, R152.reuse, R166, R48 ;  /* 0x000000a69830723c */ /* 0x040fe20000001830 */
[----:B------:R-:W3:Y:S07]  /*96b0*/  LDSM.16.M88.4 R164, [R193+0x2000] ;  /* 0x00200000c1a4783b */ /* 0x000eee0000000200 */
[-C--:B------:R-:W-:Y:S08]  /*96c0*/  HMMA.16816.F32 R52, R152, R156.reuse, R52 ;  /* 0x0000009c9834723c */ /* 0x080ff00000001834 */
[C---:B------:R-:W-:Y:S08]  /*96d0*/  HMMA.16816.F32 R56, R168.reuse, R156, R56 ;  /* 0x0000009ca838723c */ /* 0x040ff00000001838 */
[-C--:B------:R-:W-:Y:S08]  /*96e0*/  HMMA.16816.F32 R60, R168, R158.reuse, R60 ;  /* 0x0000009ea83c723c */ /* 0x080ff0000000183c */
[C---:B------:R-:W-:Y:S08]  /*96f0*/  HMMA.16816.F32 R64, R152.reuse, R158, R64 ;  /* 0x0000009e9840723c */ /* 0x040ff00000001840 */
[-C--:B-1----:R-:W-:Y:S08]  /*9700*/  HMMA.16816.F32 R68, R152, R160.reuse, R68 ;  /* 0x000000a09844723c */ /* 0x082ff00000001844 */
[C---:B------:R-:W-:Y:S08]  /*9710*/  HMMA.16816.F32 R72, R168.reuse, R160, R72 ;  /* 0x000000a0a848723c */ /* 0x040ff00000001848 */
[-C--:B------:R-:W-:Y:S08]  /*9720*/  HMMA.16816.F32 R76, R168, R162.reuse, R76 ;  /* 0x000000a2a84c723c */ /* 0x080ff0000000184c */
[----:B------:R-:W-:Y:S08]  /*9730*/  HMMA.16816.F32 R80, R152, R162, R80 ;  /* 0x000000a29850723c */ /* 0x000ff00000001850 */
[-C--:B--2---:R-:W-:Y:S08]  /*9740*/  HMMA.16816.F32 R4, R172, R176.reuse, R4 ;  /* 0x000000b0ac04723c */ /* 0x084ff00000001804 */
[C---:B---3--:R-:W-:Y:S08]  /*9750*/  HMMA.16816.F32 R8, R164.reuse, R176, R8 ;  /* 0x000000b0a408723c */ /* 0x048ff00000001808 */
        /* <DEDUP_REMOVED lines=39> */
[-C--:B--2---:R-:W-:Y:S01]  /*99d0*/  HMMA.16816.F32 R52, R172, R4.reuse, R52 ;  /* 0x00000004ac34723c */ /* 0x084fe20000001834 */
[----:B------:R-:W-:Y:S04]  /*99e0*/  BAR.SYNC.DEFER_BLOCKING 0x0 ;  /* 0x0000000000007b1d */ /* 0x000fe80000010000 */
[----:B------:R-:W-:Y:S02]  /*99f0*/  FMUL.FTZ R2, R43, c[0x0][0x320] ;  /* 0x0000c8002b027a20 */ /* 0x000fe40000410000 */
[----:B------:R-:W-:Y:S01]  /*9a00*/  FMUL.FTZ R3, R42, c[0x0][0x320] ;  /* 0x0000c8002a037a20 */ /* 0x000fe20000410000 */
[C---:B------:R-:W-:Y:S01]  /*9a10*/  HMMA.16816.F32 R56, R164.reuse, R4, R56 ;  /* 0x00000004a438723c */ /* 0x040fe20000001838 */
[----:B------:R2:W2:Y:S03]  /*9a20*/  MUFU.TANH R207, R2 ;  /* 0x0000000200cf7308 */ /* 0x0004a60000002400 */
[----:B-1----:R-:W-:Y:S04]  /*9a30*/  FMUL.FTZ R0, R14, c[0x0][0x320] ;  /* 0x0000c8000e007a20 */ /* 0x002fe80000410000 */
[-C--:B------:R-:W-:Y:S03]  /*9a40*/  HMMA.16816.F32 R60, R164, R6.reuse, R60 ;  /* 0x00000006a43c723c */ /* 0x080fe6000000183c */
[----:B------:R1:W1:Y:S05]  /*9a50*/  MUFU.TANH R229, R0 ;  /* 0x0000000000e57308 */ /* 0x00026a0000002400 */
[C---:B------:R-:W-:Y:S05]  /*9a60*/  HMMA.16816.F32 R64, R172.reuse, R6, R64 ;  /* 0x00000006ac40723c */ /* 0x040fea0000001840 */
[----:B------:R3:W3:Y:S03]  /*9a70*/  MUFU.TANH R208, R3 ;  /* 0x0000000300d07308 */ /* 0x0006e60000002400 */
[-C--:B-----5:R-:W-:Y:S04]  /*9a80*/  HMMA.16816.F32 R68, R172, R8.reuse, R68 ;  /* 0x00000008ac44723c */ /* 0x0a0fe80000001844 */
[----:B--2---:R-:W-:Y:S04]  /*9a90*/  FMUL.FTZ R2, R59, c[0x0][0x320] ;  /* 0x0000c8003b027a20 */ /* 0x004fe80000410000 */
[----:B------:R-:W2:Y:S01]  /*9aa0*/  MUFU.TANH R204, R2 ;  /* 0x0000000200cc7308 */ /* 0x000ea20000002400 */
[C---:B------:R-:W-:Y:S04]  /*9ab0*/  HMMA.16816.F32 R72, R164.reuse, R8, R72 ;  /* 0x00000008a448723c */ /* 0x040fe80000001848 */
[----:B-1----:R-:W-:Y:S04]  /*9ac0*/  FMUL.FTZ R0, R15, c[0x0][0x320] ;  /* 0x0000c8000f007a20 */ /* 0x002fe80000410000 */
[-C--:B------:R-:W-:Y:S01]  /*9ad0*/  HMMA.16816.F32 R76, R164, R10.reuse, R76 ;  /* 0x0000000aa44c723c */ /* 0x080fe2000000184c */
[----:B------:R1:W1:Y:S03]  /*9ae0*/  MUFU.TANH R228, R0 ;  /* 0x0000000000e47308 */ /* 0x0002660000002400 */
[----:B---3--:R-:W-:Y:S04]  /*9af0*/  FMUL.FTZ R3, R58, c[0x0][0x320] ;  /* 0x0000c8003a037a20 */ /* 0x008fe80000410000 */
[----:B------:R-:W-:Y:S03]  /*9b00*/  HMMA.16816.F32 R80, R172, R10, R80 ;  /* 0x0000000aac50723c */ /* 0x000fe60000001850 */
[----:B------:R-:W3:Y:S01]  /*9b10*/  MUFU.TANH R183, R3 ;  /* 0x0000000300b77308 */ /* 0x000ee20000002400 */
[----:B-1----:R-:W-:Y:S09]  /*9b20*/  FMUL.FTZ R0, R16, c[0x0][0x320] ;  /* 0x0000c80010007a20 */ /* 0x002ff20000410000 */
        /* <DEDUP_REMOVED lines=124> */
[----:B--234-:R-:W-:Y:S01]  /*a2f0*/  IMAD.MOV.U32 R240, RZ, RZ, c[0x0][0x2b8] ;  /* 0x0000ae00fff07624 */ /* 0x01cfe200078e00ff */
[----:B------:R-:W2:Y:S01]  /*a300*/  LDL R239, [R1+0x20] ;  /* 0x0000200001ef7983 */ /* 0x000ea20000100800 */
[----:B------:R-:W-:Y:S01]  /*a310*/  IMAD.MOV.U32 R212, RZ, RZ, RZ ;  /* 0x000000ffffd47224 */ /* 0x000fe200078e00ff */
[----:B------:R-:W-:Y:S01]  /*a320*/  SHF.R.S32.HI R6, RZ, 0x1f, R201 ;  /* 0x0000001fff067819 */ /* 0x000fe200000114c9 */
[----:B------:R-:W-:Y:S01]  /*a330*/  IMAD.SHL.U32 R18, R201, 0x2, RZ ;  /* 0x00000002c9127824 */ /* 0x000fe200078e00ff */
[----:B------:R-:W-:Y:S01]  /*a340*/  ISETP.NE.AND P2, PT, R240, 0x1, PT ;  /* 0x00000001f000780c */ /* 0x000fe20003f45270 */
[----:B------:R-:W3:Y:S04]  /*a350*/  LDL R238, [R1+0x18] ;  /* 0x0000180001ee7983 */ /* 0x000ee80000100800 */
[----:B------:R-:W4:Y:S04]  /*a360*/  LDL.64 R236, [R1+0x30] ;  /* 0x0000300001ec7983 */ /* 0x000f280000100a00 */
[----:B------:R-:W5:Y:S04]  /*a370*/  LDL R233, [R1+0x40] ;  /* 0x0000400001e97983 */ /* 0x000f680000100800 */
[----:B------:R-:W4:Y:S04]  /*a380*/  LDL.64 R234, [R1+0x28] ;  /* 0x0000280001ea7983 */ /* 0x000f280000100a00 */
[----:B------:R-:W5:Y:S01]  /*a390*/  LDL R7, [R1+0x24] ;  /* 0x0000240001077983 */ /* 0x000f620000100800 */
[----:B--2---:R-:W-:Y:S05]  /*a3a0*/  IMAD R2, R202, 0x50, R239 ;  /* 0x00000050ca027824 */ /* 0x004fea00078e02ef */
[----:B---3--:R-:W-:Y:S02]  /*a3b0*/  IADD3 R2, R2, -0x50, R238 ;  /* 0xffffffb002027810 */ /* 0x008fe40007ffe0ee */
[----:B------:R-:W-:Y:S03]  /*a3c0*/  ISETP.GT.AND P1, PT, R238, 0x4f, PT ;  /* 0x0000004fee00780c */ /* 0x000fe60003f24270 */
[----:B------:R-:W-:Y:S04]  /*a3d0*/  @P2 IMAD.HI.U32 R3, R2, c[0x0][0x2bc], RZ ;  /* 0x0000af0002032a27 */ /* 0x000fe800078e00ff */
[----:B-1----:R-:W-:Y:S01]  /*a3e0*/  IMAD.MOV.U32 R0, RZ, RZ, R2 ;  /* 0x000000ffff007224 */ /* 0x002fe200078e0002 */
[----:B------:R-:W-:Y:S05]  /*a3f0*/  @P2 SHF.R.U32.HI R0, RZ, c[0x0][0x2c0], R3 ;  /* 0x0000b000ff002a19 */ /* 0x000fea0000011603 */
[C---:B----4-:R-:W-:Y:S04]  /*a400*/  @!P1 IADD3 R3, P0, R0.reuse, R236, RZ ;  /* 0x000000ec00039210 */ /* 0x050fe80007f1e0ff */
[----:B-----5:R-:W-:Y:S01]  /*a410*/  @!P1 LEA.HI.X.SX32 R5, R0, R233, 0x1, P0 ;  /* 0x000000e900059211 */ /* 0x020fe200000f0eff */
[----:B------:R-:W-:Y:S01]  /*a420*/  IMAD.MOV R0, RZ, RZ, -R0 ;  /* 0x000000ffff007224 */ /* 0x000fe200078e0a00 */
[C---:B------:R-:W-:Y:S03]  /*a430*/  @!P1 LEA R4, P0, R3.reuse, c[0x0][0x2a0], 0x2 ;  /* 0x0000a80003049a11 */ /* 0x040fe600078010ff */
[----:B------:R-:W-:Y:S01]  /*a440*/  IMAD R214, R0, c[0x0][0x2b8], R2 ;  /* 0x0000ae0000d67a24 */ /* 0x000fe200078e0202 */
[----:B------:R-:W-:Y:S03]  /*a450*/  @!P1 LEA.HI.X R5, R3, c[0x0][0x2a4], R5, 0x2, P0 ;  /* 0x0000a90003059a11 */ /* 0x000fe600000f1405 */
[----:B------:R-:W-:Y:S01]  /*a460*/  IMAD.WIDE.U32 R2, R214, c[0x0][0x1e0], RZ ;  /* 0x00007800d6027a25 */ /* 0x000fe200078e00ff */
[----:B------:R-:W-:Y:S01]  /*a470*/  SHF.R.S32.HI R0, RZ, 0x1f, R214 ;  /* 0x0000001fff007819 */ /* 0x000fe200000114d6 */
[----:B------:R1:W2:Y:S04]  /*a480*/  @!P1 LDG.E R212, [R4.64] ;  /* 0x0000000604d49981 */ /* 0x0002a8000c1e1900 */
[----:B------:R-:W-:Y:S04]  /*a490*/  IMAD R0, R0, c[0x0][0x1e0], RZ ;  /* 0x0000780000007a24 */ /* 0x000fe800078e02ff */
[----:B------:R-:W-:Y:S04]  /*a4a0*/  IMAD R0, R214, c[0x0][0x1e4], R0 ;  /* 0x00007900d6007a24 */ /* 0x000fe800078e0200 */
[----:B------:R-:W-:Y:S01]  /*a4b0*/  IMAD.IADD R3, R3, 0x1, R0 ;  /* 0x0000000103037824 */ /* 0x000fe200078e0200 */
[----:B-1----:R-:W-:Y:S02]  /*a4c0*/  SHF.L.U64.HI R5, R201, 0x1, R6 ;  /* 0x00000001c9057819 */ /* 0x002fe40000010206 */
[----:B--2---:R-:W-:Y:S01]  /*a4d0*/  SHF.R.S32.HI R0, RZ, 0x1f, R212 ;  /* 0x0000001fff007819 */ /* 0x004fe200000114d4 */
[----:B------:R-:W-:Y:S04]  /*a4e0*/  IMAD.WIDE.U32 R2, R212, c[0x0][0x1f0], R2 ;  /* 0x00007c00d4027a25 */ /* 0x000fe800078e0002 */
[----:B------:R-:W-:Y:S01]  /*a4f0*/  IMAD R0, R0, c[0x0][0x1f0], RZ ;  /* 0x00007c0000007a24 */ /* 0x000fe200078e02ff */
[----:B------:R-:W-:Y:S03]  /*a500*/  IADD3 R2, P1, R234, R2, RZ ;  /* 0x00000002ea027210 */ /* 0x000fe60007f3e0ff */
[----:B------:R-:W-:Y:S01]  /*a510*/  IMAD R4, R212, c[0x0][0x1f4], R0 ;  /* 0x00007d00d4047a24 */ /* 0x000fe200078e0200 */
[C---:B------:R-:W-:Y:S04]  /*a520*/  LEA R0, P0, R2.reuse, c[0x0][0x1c8], 0x1 ;  /* 0x0000720002007a11 */ /* 0x040fe800078008ff */
[----:B------:R-:W-:Y:S04]  /*a530*/  IADD3.X R3, R7, R3, R4, P1, !PT ;  /* 0x0000000307037210 */ /* 0x000fe80000ffe404 */
[----:B------:R-:W-:Y:S01]  /*a540*/  LEA.HI.X R4, R2, c[0x0][0x1cc], R3, 0x1, P0 ;  /* 0x0000730002047a11 */ /* 0x000fe200000f0c03 */
[----:B------:R-:W-:-:S05]  /*a550*/  BRA.DIV ~URZ, `(.L_x_665) ;  /* 0x000141127f007947 */ /* 0x000fca000b800000 */
[----:B------:R1:W2:Y:S02]  /*a560*/  SHFL.IDX PT, R7, R4, RZ, 0x181f ;  /* 0x00181fff04077589 */ /* 0x0002a400000e0000 */
.L_x_831:
        /* <DEDUP_REMOVED lines=22> */
.L_x_832:
[----:B--2---:R-:W-:Y:S04]  /*a6d0*/  IADD3 R2, P0, R0, R18, RZ ;  /* 0x0000001200027210 */ /* 0x004fe80007f1e0ff */
[----:B-1----:R-:W-:Y:S05]  /*a6e0*/  IADD3.X R3, R4, R5, RZ, P0, !PT ;  /* 0x0000000504037210 */ /* 0x002fea00007fe4ff */
[----:B------:R-:W-:Y:S01]  /*a6f0*/  @!PT LDS RZ, [RZ] ;  /* 0x00000000fffff984 */ /* 0x000fe20000000800 */
[----:B------:R-:W-:Y:S01]  /*a700*/  @!PT LDS RZ, [RZ] ;  /* 0x00000000fffff984 */ /* 0x000fe20000000800 */
[----:B------:R-:W-:Y:S01]  /*a710*/  @!PT LDS RZ, [RZ] ;  /* 0x00000000fffff984 */ /* 0x000fe20000000800 */
[----:B------:R1:W-:Y:S04]  /*a720*/  LDGSTS.E.BYPASS.LTC128B.128 [R203+0x4900], [R2.64], !P3 ;  /* 0x0490000002cb7fae */ /* 0x0003e8000d901d46 */
.L_x_664:
[----:B--234-:R-:W-:Y:S05]  /*a730*/  BSYNC B0 ;  /* 0x0000000000007941 */ /* 0x01cfea0003800000 */
.L_x_663:
[----:B------:R-:W2:Y:S01]  /*a740*/  LDL R4, [R1+0x48] ;  /* 0x0000480001047983 */ /* 0x000ea20000100800 */
[----:B-1----:R-:W-:Y:S01]  /*a750*/  IMAD.MOV.U32 R0, RZ, RZ, c[0x0][0x2c4] ;  /* 0x0000b100ff007624 */ /* 0x002fe200078e00ff */
[----:B------:R-:W-:Y:S02]  /*a760*/  LOP3.LUT R8, RZ, c[0x0][0x324], RZ, 0x33, !PT ;  /* 0x0000c900ff087a12 */ /* 0x000fe400078e33ff */
[----:B------:R-:W2:Y:S02]  /*a770*/  LDL R3, [R1+0x4c] ;  /* 0x00004c0001037983 */ /* 0x000ea40000100800 */
[----:B------:R-:W-:Y:S01]  /*a780*/  ISETP.NE.AND P0, PT, R0, 0x1, PT ;  /* 0x000000010000780c */ /* 0x000fe20003f05270 */
[----:B------:R-:W-:Y:S01]  /*a790*/  IMAD R0, R202, -0x50, RZ ;  /* 0xffffffb0ca007824 */ /* 0x000fe200078e02ff */
[----:B------:R-:W3:Y:S04]  /*a7a0*/  LDL R2, [R1] ;  /* 0x0000000001027983 */ /* 0x000ee80000100800 */
[----:B------:R-:W0:Y:S01]  /*a7b0*/  LDGDEPBAR ;  /* 0x00000000000079af */ /* 0x000e220000000000 */
[----:B---3--:R-:W-:Y:S01]  /*a7c0*/  IADD3 R2, -R2, 0x1, R0 ;  /* 0x0000000102027810 */ /* 0x008fe20007ffe100 */
[----:B--2---:R-:W-:Y:S03]  /*a7d0*/  IMAD.IADD R5, R3, 0x1, R4 ;  /* 0x0000000103057824 */ /* 0x004fe600078e0204 */
[----:B------:R-:W-:Y:S02]  /*a7e0*/  IADD3 R7, -R246, R2, R248 ;  /* 0x00000002f6077210 */ /* 0x000fe40007ffe1f8 */
[----:B------:R-:W-:Y:S02]  /*a7f0*/  @P0 IMAD.HI.U32 R3, R5, c[0x0][0x2c8], RZ ;  /* 0x0000b20005030a27 */ /* 0x000fe400078e00ff */
[----:B------:R-:W-:Y:S03]  /*a800*/  IADD3 R6, R7, c[0x0][0x328], RZ ;  /* 0x0000ca0007067a10 */ /* 0x000fe60007ffe0ff */
[----:B------:R-:W-:Y:S01]  /*a810*/  @P0 SHF.R.U32.HI R5, RZ, c[0x0][0x2cc], R3 ;  /* 0x0000b300ff050a19 */ /* 0x000fe20000011603 */
[----:B------:R-:W-:-:S05]  /*a820*/  BRA.DIV ~URZ, `(.L_x_667) ;  /* 0x000143627f007947 */ /* 0x000fca000b800000 */
[----:B------:R1:W2:Y:S02]  /*a830*/  SHFL.IDX PT, R4, R5, RZ, 0x1c1f ;  /* 0x001c1fff05047589 */ /* 0x0002a400000e0000 */
.L_x_833:
[-C--:B--2---:R-:W-:Y:S01]  /*a840*/  IADD3 R3, R6, R4.reuse, RZ ;  /* 0x0000000406037210 */ /* 0x084fe20007ffe0ff */
[----:B------:R-:W-:Y:S02]  /*a850*/  IMAD.MOV.U32 R2, RZ, RZ, c[0x0][0x32c] ;  /* 0x0000cb00ff027624 */ /* 0x000fe400078e00ff */
[----:B------:R-:W-:Y:S03]  /*a860*/  IMAD.IADD R7, R8, 0x1, R7 ;  /* 0x0000000108077824 */ /* 0x000fe600078e0207 */
[----:B------:R-:W-:Y:S02]  /*a870*/  ISETP.GE.AND P0, PT, R2, 0x1, PT ;  /* 0x000000010200780c */ /* 0x000fe40003f06270 */
[----:B------:R-:W-:Y:S11]  /*a880*/  IADD3 R2, R7, R4, RZ ;  /* 0x0000000407027210 */ /* 0x000ff60007ffe0ff */
[----:B------:R-:W-:-:S05]  /*a890*/  @!P0 BRA `(.L_x_668) ;  /* 0x0000016000008947 */ /* 0x000fca0003800000 */
[----:B------:R-:W-:Y:S01]  /*a8a0*/  IADD3 R4, -R246, R248, R4 ;  /* 0x000000f8f6047210 */ /* 0x000fe20007ffe104 */
[----:B------:R-:W-:Y:S03]  /*a8b0*/  BSSY B0, `(.L_x_669) ;  /* 0x000000e000007945 */ /* 0x000fe60003800000 */
[----:B------:R-:W-:-:S13]  /*a8c0*/  ISETP.GT.AND P0, PT, R4, -0x1, PT ;  /* 0xffffffff0400780c */ /* 0x000fda0003f04270 */
[----:B------:R-:W-:-:S05]  /*a8d0*/  @P0 BRA `(.L_x_670) ;  /* 0x0000007000000947 */ /* 0x000fca0003800000 */
[----:B------:R-:W-:Y:S01]  /*a8e0*/  LOP3.LUT R4, RZ, R4, RZ, 0x33, !PT ;  /* 0x00000004ff047212 */ /* 0x000fe200078e33ff */
[----:B------:R-:W-:Y:S05]  /*a8f0*/  IMAD.MOV.U32 R8, RZ, RZ, c[0x0][0x32c] ;  /* 0x0000cb00ff087624 */ /* 0x000fea00078e00ff */
[----:B------:R-:W-:-:S13]  /*a900*/  ISETP.NE.AND P0, PT, R8, 0x1, PT ;  /* 0x000000010800780c */ /* 0x000fda0003f05270 */
[----:B------:R-:W-:Y:S05]  /*a910*/  @P0 IMAD.HI.U32 R8, R4, c[0x0][0x330], RZ ;  /* 0x0000cc0004080a27 */ /* 0x000fea00078e00ff */
[----:B------:R-:W-:Y:S04]  /*a920*/  @P0 SHF.R.U32.HI R4, RZ, c[0x0][0x334], R8 ;  /* 0x0000cd00ff040a19 */ /* 0x000fe80000011608 */
[----:B------:R-:W-:Y:S01]  /*a930*/  LOP3.LUT R4, RZ, R4, RZ, 0x33, !PT ;  /* 0x00000004ff047212 */ /* 0x000fe200078e33ff */
[----:B------:R-:W-:-:S05]  /*a940*/  BRA `(.L_x_671) ;  /* 0x0000004000007947 */ /* 0x000fca0003800000 */
.L_x_670:
[----:B------:R-:W-:Y:S04]  /*a950*/  MOV R8, c[0x0][0x32c] ;  /* 0x0000cb0000087a02 */ /* 0x000fe80000000f00 */
[----:B------:R-:W-:-:S13]  /*a960*/  ISETP.NE.AND P0, PT, R8, 0x1, PT ;  /* 0x000000010800780c */ /* 0x000fda0003f05270 */
[----:B------:R-:W-:Y:S05]  /*a970*/  @P0 IMAD.HI.U32 R8, R4, c[0x0][0x330], RZ ;  /* 0x0000cc0004080a27 */ /* 0x000fea00078e00ff */
[----:B------:R-:W-:Y:S02]  /*a980*/  @P0 SHF.R.U32.HI R4, RZ, c[0x0][0x334], R8 ;  /* 0x0000cd00ff040a19 */ /* 0x000fe40000011608 */
.L_x_671:
[----:B------:R-:W-:Y:S05]  /*a990*/  BSYNC B0 ;  /* 0x0000000000007941 */ /* 0x000fea0003800000 */
.L_x_669:
[----:B------:R-:W2:Y:S02]  /*a9a0*/  LDL R8, [R1] ;  /* 0x0000000001087983 */ /* 0x000ea40000100800 */
[----:B--2---:R-:W-:Y:S04]  /*a9b0*/  IMAD.IADD R8, R0, 0x1, -R8 ;  /* 0x0000000100087824 */ /* 0x004fe800078e0a08 */
[----:B------:R-:W-:Y:S05]  /*a9c0*/  IMAD R4, R4, c[0x0][0x32c], R8 ;  /* 0x0000cb0004047a24 */ /* 0x000fea00078e0208 */
[----:B------:R-:W-:Y:S02]  /*a9d0*/  IADD3 R8, R4, c[0x0][0x32c], RZ ;  /* 0x0000cb0004087a10 */ /* 0x000fe40007ffe0ff */
[----:B------:R-:W-:Y:S02]  /*a9e0*/  IMNMX R2, R2, R4, !PT ;  /* 0x0000000402027217 */ /* 0x000fe40007800200 */
[----:B------:R-:W-:Y:S02]  /*a9f0*/  IMNMX R3, R3, R8, PT ;  /* 0x0000000803037217 */ /* 0x000fe40003800200 */
.L_x_668:
[C---:B------:R-:W-:Y:S02]  /*aa00*/  ISETP.GE.AND P0, PT, R0.reuse, 0x1, PT ;  /* 0x000000010000780c */ /* 0x040fe40003f06270 */
[----:B------:R-:W-:Y:S02]  /*aa10*/  ISETP.GE.AND P1, PT, R0, 0x2, PT ;  /* 0x000000020000780c */ /* 0x000fe40003f26270 */
[----:B------:R-:W-:Y:S02]  /*aa20*/  LOP3.LUT R200, R200, 0xffffdfff, RZ, 0xc0, !PT ;  /* 0xffffdfffc8c87812 */ /* 0x000fe400078ec0ff */
[C---:B------:R-:W-:Y:S02]  /*aa30*/  ISETP.GE.AND P6, PT, R0.reuse, 0x39, PT ;  /* 0x000000390000780c */ /* 0x040fe40003fc6270 */
[C---:B------:R-:W-:Y:S02]  /*aa40*/  ISETP.GE.AND P5, PT, R0.reuse, 0x3a, PT ;  /* 0x0000003a0000780c */ /* 0x040fe40003fa6270 */
[C---:B------:R-:W-:Y:S02]  /*aa50*/  ISETP.GE.AND P4, PT, R0.reuse, 0x41, PT ;  /* 0x000000410000780c */ /* 0x040fe40003f86270 */
[----:B------:R-:W-:Y:S02]  /*aa60*/  ISETP.GE.AND P2, PT, R0, 0x42, PT ;  /* 0x000000420000780c */ /* 0x000fe40003f46270 */
[----:B------:R-:W-:Y:S02]  /*aa70*/  @P0 LOP3.LUT R200, R200, 0x2000, RZ, 0xfc, !PT ;  /* 0x00002000c8c80812 */ /* 0x000fe400078efcff */
[----:B------:R-:W-:Y:S02]  /*aa80*/  ISETP.GT.AND P0, PT, R2, RZ, !P0 ;  /* 0x000000ff0200720c */ /* 0x000fe40004704270 */
[----:B------:R-:W-:Y:S02]  /*aa90*/  LOP3.LUT R200, R200, 0xffffefff, RZ, 0xc0, !PT ;  /* 0xffffefffc8c87812 */ /* 0x000fe400078ec0ff */
[----:B------:R-:W-:Y:S02]  /*aaa0*/  ISETP.LT.OR P0, PT, R3, 0x1, P0 ;  /* 0x000000010300780c */ /* 0x000fe40000701670 */
[----:B------:R-:W-:Y:S02]  /*aab0*/  @P1 LOP3.LUT R200, R200, 0x1000, RZ, 0xfc, !PT ;  /* 0x00001000c8c81812 */ /* 0x000fe400078efcff */
[----:B------:R-:W-:Y:S02]  /*aac0*/  FSEL R19, R217, -INF , !P0 ;  /* 0xff800000d9137808 */ /* 0x000fe40004000000 */
[----:B------:R-:W-:Y:S02]  /*aad0*/  ISETP.GT.AND P0, PT, R2, 0x1, !P1 ;  /* 0x000000010200780c */ /* 0x000fe40004f04270 */
[----:B------:R-:W-:Y:S02]  /*aae0*/  ISETP.GE.AND P1, PT, R0, 0x9, PT ;  /* 0x000000090000780c */ /* 0x000fe40003f26270 */
[----:B------:R-:W-:Y:S02]  /*aaf0*/  ISETP.LT.OR P0, PT, R3, 0x2, P0 ;  /* 0x000000020300780c */ /* 0x000fe40000701670 */
[----:B------:R-:W-:Y:S02]  /*ab00*/  LOP3.LUT R200, R200, 0xfffff7ff, RZ, 0xc0, !PT ;  /* 0xfffff7ffc8c87812 */ /* 0x000fe400078ec0ff */
[----:B------:R-:W-:Y:S02]  /*ab10*/  FSEL R22, R215, -INF , !P0 ;  /* 0xff800000d7167808 */ /* 0x000fe40004000000 */
[----:B------:R-:W-:Y:S04]  /*ab20*/  ISETP.GT.AND P0, PT, R2, 0x8, !P1 ;  /* 0x000000080200780c */ /* 0x000fe80004f04270 */
[C---:B------:R-:W-:Y:S02]  /*ab30*/  ISETP.LT.OR P0, PT, R3.reuse, 0x9, P0 ;  /* 0x000000090300780c */ /* 0x040fe40000701670 */
[----:B------:R-:W-:Y:S02]  /*ab40*/  @P1 LOP3.LUT R200, R200, 0x800, RZ, 0xfc, !PT ;  /* 0x00000800c8c81812 */ /* 0x000fe400078efcff */
[----:B------:R-:W-:Y:S02]  /*ab50*/  ISETP.GE.AND P1, PT, R0, 0xa, PT ;  /* 0x0000000a0000780c */ /* 0x000fe40003f26270 */
[----:B------:R-:W-:Y:S02]  /*ab60*/  LOP3.LUT R200, R200, 0xfffffbff, RZ, 0xc0, !PT ;  /* 0xfffffbffc8c87812 */ /* 0x000fe400078ec0ff */
[----:B------:R-:W-:Y:S02]  /*ab70*/  FSEL R23, R180, -INF , !P0 ;  /* 0xff800000b4177808 */ /* 0x000fe40004000000 */
[----:B------:R-:W-:Y:S04]  /*ab80*/  ISETP.GT.AND P0, PT, R2, 0x9, !P1 ;  /* 0x000000090200780c */ /* 0x000fe80004f04270 */
[----:B------:R-:W-:Y:S03]  /*ab90*/  ISETP.LT.OR P0, PT, R3, 0xa, P0 ;  /* 0x0000000a0300780c */ /* 0x000fe60000701670 */
        /* <DEDUP_REMOVED lines=17> */
[C---:B------:R-:W-:Y:S03]  /*acb0*/  ISETP.LT.OR P0, PT, R3.reuse, 0x19, P0 ;  /* 0x000000190300780c */ /* 0x040fe60000701670 */
        /* <DEDUP_REMOVED lines=32> */
[----:B------:R-:W-:Y:S02]  /*aec0*/  FSEL R42, R37, -INF , !P0 ;  /* 0xff800000252a7808 */ /* 0x000fe40004000000 */
[----:B------:R-:W-:Y:S02]  /*aed0*/  LOP3.LUT R200, R200, 0xfffffffd, RZ, 0xc0, !PT ;  /* 0xfffffffdc8c87812 */ /* 0x000fe400078ec0ff */
[----:B------:R-:W-:Y:S04]  /*aee0*/  ISETP.GT.AND P0, PT, R2, 0x30, !P1 ;  /* 0x000000300200780c */ /* 0x000fe80004f04270 */
[C---:B------:R-:W-:Y:S03]  /*aef0*/  ISETP.LT.OR P0, PT, R3.reuse, 0x31, P0 ;  /* 0x000000310300780c */ /* 0x040fe60000701670 */
[----:B------:R-:W-:Y:S02]  /*af00*/  @P1 LOP3.LUT R200, R200, 0x2, RZ, 0xfc, !PT ;  /* 0x00000002c8c81812 */ /* 0x000fe400078efcff */
[----:B------:R-:W-:Y:S02]  /*af10*/  ISETP.GE.AND P1, PT, R0, 0x32, PT ;  /* 0x000000320000780c */ /* 0x000fe40003f26270 */
[----:B------:R-:W-:Y:S02]  /*af20*/  FSEL R41, R36, -INF , !P0 ;  /* 0xff80000024297808 */ /* 0x000fe40004000000 */
[----:B------:R-:W-:Y:S02]  /*af30*/  ISETP.GT.AND P0, PT, R2, 0x31, !P1 ;  /* 0x000000310200780c */ /* 0x000fe40004f04270 */
[----:B------:R-:W-:Y:S02]  /*af40*/  LOP3.LUT R200, R200, 0xfffffffe, RZ, 0xc0, !PT ;  /* 0xfffffffec8c87812 */ /* 0x000fe400078ec0ff */
[----:B------:R-:W-:Y:S04]  /*af50*/  ISETP.LT.OR P0, PT, R3, 0x32, P0 ;  /* 0x000000320300780c */ /* 0x000fe80000701670 */
[----:B------:R-:W-:Y:S02]  /*af60*/  FSEL R39, R35, -INF , !P0 ;  /* 0xff80000023277808 */ /* 0x000fe40004000000 */
[----:B------:R-:W-:Y:S02]  /*af70*/  ISETP.GT.AND P0, PT, R2, 0x38, !P6 ;  /* 0x000000380200780c */ /* 0x000fe40007704270 */
[----:B------:R-:W-:Y:S02]  /*af80*/  @P1 LOP3.LUT R200, R200, 0x1, RZ, 0xfc, !PT ;  /* 0x00000001c8c81812 */ /* 0x000fe400078efcff */
[----:B------:R-:W-:Y:S02]  /*af90*/  ISETP.LT.OR P0, PT, R3, 0x39, P0 ;  /* 0x000000390300780c */ /* 0x000fe40000701670 */
[----:B------:R-:W-:Y:S02]  /*afa0*/  ISETP.GE.AND P1, PT, R0, 0x49, PT ;  /* 0x000000490000780c */ /* 0x000fe40003f26270 */
[----:B------:R-:W-:Y:S02]  /*afb0*/  FSEL R38, R31, -INF , !P0 ;  /* 0xff8000001f267808 */ /* 0x000fe40004000000 */
[----:B------:R-:W-:Y:S02]  /*afc0*/  ISETP.GT.AND P0, PT, R2, 0x39, !P5 ;  /* 0x000000390200780c */ /* 0x000fe40006f04270 */
[----:B------:R-:W-:Y:S02]  /*afd0*/  LOP3.LUT R200, R200, 0xffffbfff, RZ, 0xc0, !PT ;  /* 0xffffbfffc8c87812 */ /* 0x000fe400078ec0ff */
[C---:B------:R-:W-:Y:S04]  /*afe0*/  ISETP.LT.OR P0, PT, R3.reuse, 0x3a, P0 ;  /* 0x0000003a0300780c */ /* 0x040fe80000701670 */
[----:B------:R-:W-:Y:S02]  /*aff0*/  FSEL R37, R26, -INF , !P0 ;  /* 0xff8000001a257808 */ /* 0x000fe40004000000 */
[C---:B------:R-:W-:Y:S04]  /*b000*/  ISETP.GT.AND P0, PT, R2.reuse, 0x40, !P4 ;  /* 0x000000400200780c */ /* 0x040fe80006704270 */
[----:B------:R-:W-:Y:S04]  /*b010*/  ISETP.LT.OR P0, PT, R3, 0x41, P0 ;  /* 0x000000410300780c */ /* 0x000fe80000701670 */
[----:B------:R-:W-:Y:S02]  /*b020*/  FSEL R36, R21, -INF , !P0 ;  /* 0xff80000015247808 */ /* 0x000fe40004000000 */
[----:B------:R-:W-:Y:S04]  /*b030*/  ISETP.GT.AND P0, PT, R2, 0x41, !P2 ;  /* 0x000000410200780c */ /* 0x000fe80005704270 */
[C---:B------:R-:W-:Y:S04]  /*b040*/  ISETP.LT.OR P0, PT, R3.reuse, 0x42, P0 ;  /* 0x000000420300780c */ /* 0x040fe80000701670 */
[----:B------:R-:W-:Y:S02]  /*b050*/  FSEL R35, R20, -INF , !P0 ;  /* 0xff80000014237808 */ /* 0x000fe40004000000 */
[----:B------:R-:W-:Y:S04]  /*b060*/  ISETP.GT.AND P0, PT, R2, 0x48, !P1 ;  /* 0x000000480200780c */ /* 0x000fe80004f04270 */
[----:B------:R-:W-:Y:S04]  /*b070*/  ISETP.LT.OR P0, PT, R3, 0x49, P0 ;  /* 0x000000490300780c */ /* 0x000fe80000701670 */
[----:B------:R-:W-:Y:S02]  /*b080*/  FSEL R31, R16, -INF , !P0 ;  /* 0xff800000101f7808 */ /* 0x000fe40004000000 */
[----:B------:R-:W-:-:S13]  /*b090*/  ISETP.GE.AND P0, PT, R0, 0x4a, PT ;  /* 0x0000004a0000780c */ /* 0x000fda0003f06270 */
[----:B------:R-:W-:Y:S02]  /*b0a0*/  @P0 LOP3.LUT R200, R200, 0x4000, RZ, 0xfc, !PT ;  /* 0x00004000c8c80812 */ /* 0x000fe400078efcff */
[----:B------:R-:W-:Y:S04]  /*b0b0*/  ISETP.GT.AND P0, PT, R2, 0x49, !P0 ;  /* 0x000000490200780c */ /* 0x000fe80004704270 */
[----:B------:R-:W-:Y:S04]  /*b0c0*/  ISETP.LT.OR P0, PT, R3, 0x4a, P0 ;  /* 0x0000004a0300780c */ /* 0x000fe80000701670 */
[----:B------:R-:W-:Y:S01]  /*b0d0*/  FSEL R26, R15, -INF , !P0 ;  /* 0xff8000000f1a7808 */ /* 0x000fe20004000000 */
[----:B------:R-:W-:-:S06]  /*b0e0*/  BRA.DIV ~URZ, `(.L_x_672) ;  /* 0x00013b127f007947 */ /* 0x000fcc000b800000 */
[----:B------:R2:W3:Y:S02]  /*b0f0*/  SHFL.IDX PT, R4, R5, 0x1, 0x1c1f ;  /* 0x003c1f0005047f89 */ /* 0x0004e400000e0000 */
.L_x_834:
[----:B---3--:R-:W-:Y:S01]  /*b100*/  IADD3 R3, R7, R4, RZ ;  /* 0x0000000407037210 */ /* 0x008fe20007ffe0ff */
[----:B------:R-:W-:Y:S05]  /*b110*/  IMAD.MOV.U32 R2, RZ, RZ, c[0x0][0x32c] ;  /* 0x0000cb00ff027624 */ /* 0x000fea00078e00ff */
[----:B------:R-:W-:Y:S01]  /*b120*/  ISETP.GE.AND P0, PT, R2, 0x1, PT ;  /* 0x000000010200780c */ /* 0x000fe20003f06270 */
[----:B------:R-:W-:-:S12]  /*b130*/  IMAD.IADD R2, R6, 0x1, R4 ;  /* 0x0000000106027824 */ /* 0x000fd800078e0204 */
        /* <DEDUP_REMOVED lines=12> */
.L_x_675:
[----:B------:R-:W-:Y:S04]  /*b200*/  MOV R8, c[0x0][0x32c] ;  /* 0x0000cb0000087a02 */ /* 0x000fe80000000f00 */
[----:B------:R-:W-:-:S13]  /*b210*/  ISETP.NE.AND P0, PT, R8, 0x1, PT ;  /* 0x000000010800780c */ /* 0x000fda0003f05270 */
[----:B------:R-:W-:Y:S05]  /*b220*/  @P0 IMAD.HI.U32 R8, R4, c[0x0][0x330], RZ ;  /* 0x0000cc0004080a27 */ /* 0x000fea00078e00ff */
[----:B------:R-:W-:Y:S02]  /*b230*/  @P0 SHF.R.U32.HI R4, RZ, c[0x0][0x334], R8 ;  /* 0x0000cd00ff040a19 */ /* 0x000fe40000011608 */
.L_x_676:
[----:B------:R-:W-:Y:S05]  /*b240*/  BSYNC B0 ;  /* 0x0000000000007941 */ /* 0x000fea0003800000 */
.L_x_674:
[----:B------:R-:W3:Y:S02]  /*b250*/  LDL R8, [R1] ;  /* 0x0000000001087983 */ /* 0x000ee40000100800 */
[----:B---3--:R-:W-:Y:S04]  /*b260*/  IMAD.IADD R8, R0, 0x1, -R8 ;  /* 0x0000000100087824 */ /* 0x008fe800078e0a08 */
[----:B------:R-:W-:Y:S05]  /*b270*/  IMAD R4, R4, c[0x0][0x32c], R8 ;  /* 0x0000cb0004047a24 */ /* 0x000fea00078e0208 */
[----:B------:R-:W-:Y:S02]  /*b280*/  IADD3 R8, R4, c[0x0][0x32c], RZ ;  /* 0x0000cb0004087a10 */ /* 0x000fe40007ffe0ff */
[----:B------:R-:W-:Y:S02]  /*b290*/  IMNMX R3, R3, R4, !PT ;  /* 0x0000000403037217 */ /* 0x000fe40007800200 */
[----:B------:R-:W-:Y:S02]  /*b2a0*/  IMNMX R2, R2, R8, PT ;  /* 0x0000000802027217 */ /* 0x000fe40003800200 */
.L_x_673:
[----:B------:R-:W-:Y:S04]  /*b2b0*/  LOP3.LUT P0, RZ, R200, 0x1000, RZ, 0xc0, !PT ;  /* 0x00001000c8ff7812 */ /* 0x000fe8000780c0ff */
[----:B------:R-:W-:Y:S04]  /*b2c0*/  ISETP.GT.AND P0, PT, R3, 0x1, !P0 ;  /* 0x000000010300780c */ /* 0x000fe80004704270 */
[----:B------:R-:W-:Y:S04]  /*b2d0*/  ISETP.LT.OR P0, PT, R2, 0x2, P0 ;  /* 0x000000020200780c */ /* 0x000fe80000701670 */
[----:B------:R-:W-:Y:S02]  /*b2e0*/  FSEL R18, R221, -INF , !P0 ;  /* 0xff800000dd127808 */ /* 0x000fe40004000000 */
        /* <DEDUP_REMOVED lines=9> */
[C---:B------:R-:W-:Y:S04]  /*b380*/  ISETP.GT.AND P0, PT, R3.reuse, 0x10, !P0 ;  /* 0x000000100300780c */ /* 0x040fe80004704270 */
        /* <DEDUP_REMOVED lines=45> */
[C---:B------:R-:W-:Y:S04]  /*b660*/  ISETP.LT.OR P0, PT, R2.reuse, 0x41, P0 ;  /* 0x000000410200780c */ /* 0x040fe80000701670 */
[----:B------:R-:W-:Y:S02]  /*b670*/  FSEL R75, R53, -INF , !P0 ;  /* 0xff800000354b7808 */ /* 0x000fe40004000000 */
[C---:B------:R-:W-:Y:S04]  /*b680*/  ISETP.GT.AND P0, PT, R3.reuse, 0x41, !P2 ;  /* 0x000000410300780c */ /* 0x040fe80005704270 */
[----:B------:R-:W-:Y:S04]  /*b690*/  ISETP.LT.OR P0, PT, R2, 0x42, P0 ;  /* 0x000000420200780c */ /* 0x000fe80000701670 */
[----:B------:R-:W-:Y:S02]  /*b6a0*/  FSEL R74, R48, -INF , !P0 ;  /* 0xff800000304a7808 */ /* 0x000fe40004000000 */
[C---:B------:R-:W-:Y:S04]  /*b6b0*/  ISETP.GT.AND P0, PT, R3.reuse, 0x48, !P1 ;  /* 0x000000480300780c */ /* 0x040fe80004f04270 */
[----:B------:R-:W-:Y:S04]  /*b6c0*/  ISETP.LT.OR P0, PT, R2, 0x49, P0 ;  /* 0x000000490200780c */ /* 0x000fe80000701670 */
[----:B------:R-:W-:Y:S02]  /*b6d0*/  FSEL R67, R24, -INF , !P0 ;  /* 0xff80000018437808 */ /* 0x000fe40004000000 */
[----:B------:R-:W-:Y:S04]  /*b6e0*/  LOP3.LUT P0, RZ, R200, 0x2000, RZ, 0xc0, !PT ;  /* 0x00002000c8ff7812 */ /* 0x000fe8000780c0ff */
[C---:B------:R-:W-:Y:S04]  /*b6f0*/  ISETP.GT.AND P0, PT, R3.reuse, RZ, !P0 ;  /* 0x000000ff0300720c */ /* 0x040fe80004704270 */
[----:B------:R-:W-:Y:S04]  /*b700*/  ISETP.LT.OR P0, PT, R2, 0x1, P0 ;  /* 0x000000010200780c */ /* 0x000fe80000701670 */
[----:B------:R-:W-:Y:S02]  /*b710*/  FSEL R12, R226, -INF , !P0 ;  /* 0xff800000e20c7808 */ /* 0x000fe40004000000 */
[----:B------:R-:W-:Y:S04]  /*b720*/  LOP3.LUT P0, RZ, R200, 0x4000, RZ, 0xc0, !PT ;  /* 0x00004000c8ff7812 */ /* 0x000fe8000780c0ff */
[----:B------:R-:W-:Y:S04]  /*b730*/  ISETP.GT.AND P0, PT, R3, 0x49, !P0 ;  /* 0x000000490300780c */ /* 0x000fe80004704270 */
[----:B------:R-:W-:Y:S04]  /*b740*/  ISETP.LT.OR P0, PT, R2, 0x4a, P0 ;  /* 0x0000004a0200780c */ /* 0x000fe80000701670 */
[----:B------:R-:W-:Y:S01]  /*b750*/  FSEL R53, R17, -INF , !P0 ;  /* 0xff80000011357808 */ /* 0x000fe20004000000 */
[----:B------:R-:W-:-:S06]  /*b760*/  BRA.DIV ~URZ, `(.L_x_677) ;  /* 0x000135027f007947 */ /* 0x000fcc000b800000 */
[----:B------:R3:W4:Y:S02]  /*b770*/  SHFL.IDX PT, R4, R5, 0x2, 0x1c1f ;  /* 0x005c1f0005047f89 */ /* 0x00072400000e0000 */
.L_x_835:
[----:B----4-:R-:W-:Y:S01]  /*b780*/  IADD3 R3, R7, R4, RZ ;  /* 0x0000000407037210 */ /* 0x010fe20007ffe0ff */
        /* <DEDUP_REMOVED lines=15> */
.L_x_680:
[----:B------:R-:W-:Y:S04]  /*b880*/  MOV R8, c[0x0][0x32c] ;  /* 0x0000cb0000087a02 */ /* 0x000fe80000000f00 */
[----:B------:R-:W-:-:S13]  /*b890*/  ISETP.NE.AND P0, PT, R8, 0x1, PT ;  /* 0x000000010800780c */ /* 0x000fda0003f05270 */
[----:B------:R-:W-:Y:S05]  /*b8a0*/  @P0 IMAD.HI.U32 R8, R4, c[0x0][0x330], RZ ;  /* 0x0000cc0004080a27 */ /* 0x000fea00078e00ff */
[----:B------:R-:W-:Y:S02]  /*b8b0*/  @P0 SHF.R.U32.HI R4, RZ, c[0x0][0x334], R8 ;  /* 0x0000cd00ff040a19 */ /* 0x000fe40000011608 */
.L_x_681:
[----:B------:R-:W-:Y:S05]  /*b8c0*/  BSYNC B0 ;  /* 0x0000000000007941 */ /* 0x000fea0003800000 */
.L_x_679:
[----:B------:R-:W4:Y:S02]  /*b8d0*/  LDL R8, [R1] ;  /* 0x0000000001087983 */ /* 0x000f240000100800 */
[----:B----4-:R-:W-:Y:S04]  /*b8e0*/  IMAD.IADD R8, R0, 0x1, -R8 ;  /* 0x0000000100087824 */ /* 0x010fe800078e0a08 */
[----:B------:R-:W-:Y:S05]  /*b8f0*/  IMAD R4, R4, c[0x0][0x32c], R8 ;  /* 0x0000cb0004047a24 */ /* 0x000fea00078e0208 */
[----:B------:R-:W-:Y:S02]  /*b900*/  IADD3 R8, R4, c[0x0][0x32c], RZ ;  /* 0x0000cb0004087a10 */ /* 0x000fe40007ffe0ff */
[----:B------:R-:W-:Y:S02]  /*b910*/  IMNMX R3, R3, R4, !PT ;  /* 0x0000000403037217 */ /* 0x000fe40007800200 */
[----:B------:R-:W-:Y:S02]  /*b920*/  IMNMX R2, R2, R8, PT ;  /* 0x0000000802027217 */ /* 0x000fe40003800200 */
.L_x_678:
        /* <DEDUP_REMOVED lines=76> */
[----:B------:R4:W1:Y:S02]  /*bdf0*/  SHFL.IDX PT, R4, R5, 0x3, 0x1c1f ;  /* 0x007c1f0005047f89 */ /* 0x00086400000e0000 */
.L_x_836:
[----:B-1----:R-:W-:Y:S01]  /*be00*/  IADD3 R3, R6, R4, RZ ;  /* 0x0000000406037210 */ /* 0x002fe20007ffe0ff */
        /* <DEDUP_REMOVED lines=9> */
[----:B--234-:R-:W-:Y:S05]  /*bea0*/  IMAD.MOV.U32 R5, RZ, RZ, c[0x0][0x32c] ;  /* 0x0000cb00ff057624 */ /* 0x01cfea00078e00ff */
[----:B------:R-:W-:-:S13]  /*beb0*/  ISETP.NE.AND P0, PT, R5, 0x1, PT ;  /* 0x000000010500780c */ /* 0x000fda0003f05270 */
[----:B------:R-:W-:Y:S05]  /*bec0*/  @P0 IMAD.HI.U32 R5, R4, c[0x0][0x330], RZ ;  /* 0x0000cc0004050a27 */ /* 0x000fea00078e00ff */
[----:B------:R-:W-:Y:S04]  /*bed0*/  @P0 SHF.R.U32.HI R4, RZ, c[0x0][0x334], R5 ;  /* 0x0000cd00ff040a19 */ /* 0x000fe80000011605 */
[----:B------:R-:W-:Y:S01]  /*bee0*/  LOP3.LUT R4, RZ, R4, RZ, 0x33, !PT ;  /* 0x00000004ff047212 */ /* 0x000fe200078e33ff */
[----:B------:R-:W-:-:S05]  /*bef0*/  BRA `(.L_x_686) ;  /* 0x0000004000007947 */ /* 0x000fca0003800000 */
.L_x_685:
[----:B--234-:R-:W-:Y:S04]  /*bf00*/  MOV R5, c[0x0][0x32c] ;  /* 0x0000cb0000057a02 */ /* 0x01cfe80000000f00 */
[----:B------:R-:W-:-:S13]  /*bf10*/  ISETP.NE.AND P0, PT, R5, 0x1, PT ;  /* 0x000000010500780c */ /* 0x000fda0003f05270 */
[----:B------:R-:W-:Y:S05]  /*bf20*/  @P0 IMAD.HI.U32 R5, R4, c[0x0][0x330], RZ ;  /* 0x0000cc0004050a27 */ /* 0x000fea00078e00ff */
[----:B------:R-:W-:Y:S02]  /*bf30*/  @P0 SHF.R.U32.HI R4, RZ, c[0x0][0x334], R5 ;  /* 0x0000cd00ff040a19 */ /* 0x000fe40000011605 */
.L_x_686:
[----:B------:R-:W-:Y:S05]  /*bf40*/  BSYNC B0 ;  /* 0x0000000000007941 */ /* 0x000fea0003800000 */
.L_x_684:
[----:B------:R-:W2:Y:S02]  /*bf50*/  LDL R5, [R1] ;  /* 0x0000000001057983 */ /* 0x000ea40000100800 */
[----:B--2---:R-:W-:Y:S04]  /*bf60*/  IMAD.IADD R0, R0, 0x1, -R5 ;  /* 0x0000000100007824 */ /* 0x004fe800078e0a05 */
[----:B------:R-:W-:Y:S05]  /*bf70*/  IMAD R0, R4, c[0x0][0x32c], R0 ;  /* 0x0000cb0004007a24 */ /* 0x000fea00078e0200 */
[----:B------:R-:W-:Y:S02]  /*bf80*/  IADD3 R4, R0, c[0x0][0x32c], RZ ;  /* 0x0000cb0000047a10 */ /* 0x000fe40007ffe0ff */
[----:B------:R-:W-:Y:S02]  /*bf90*/  IMNMX R2, R2, R0, !PT ;  /* 0x0000000002027217 */ /* 0x000fe40007800200 */
[----:B------:R-:W-:Y:S02]  /*bfa0*/  IMNMX R3, R3, R4, PT ;  /* 0x0000000403037217 */ /* 0x000fe40003800200 */
.L_x_683:
[----:B------:R-:W-:Y:S02]  /*bfb0*/  LOP3.LUT P0, RZ, R200, 0x2000, RZ, 0xc0, !PT ;  /* 0x00002000c8ff7812 */ /* 0x000fe4000780c0ff */
[C---:B------:R-:W-:Y:S02]  /*bfc0*/  ISETP.GT.AND P1, PT, R2.reuse, 0x48, !P1 ;  /* 0x000000480200780c */ /* 0x040fe40004f24270 */
[----:B------:R-:W-:Y:S02]  /*bfd0*/  ISETP.GT.AND P0, PT, R2, RZ, !P0 ;  /* 0x000000ff0200720c */ /* 0x000fe40004704270 */
[----:B------:R-:W-:Y:S02]  /*bfe0*/  FMNMX.FTZ R0, R12, R85, !PT ;  /* 0x000000550c007209 */ /* 0x000fe40007810000 */
[C---:B------:R-:W-:Y:S02]  /*bff0*/  ISETP.LT.OR P0, PT, R3.reuse, 0x1, P0 ;  /* 0x000000010300780c */ /* 0x040fe40000701670 */
[C---:B------:R-:W-:Y:S02]  /*c000*/  ISETP.LT.OR P1, PT, R3.reuse, 0x49, P1 ;  /* 0x000000490300780c */ /* 0x040fe40000f21670 */
[----:B------:R-:W-:Y:S02]  /*c010*/  FSEL R11, R232, -INF , !P0 ;  /* 0xff800000e80b7808 */ /* 0x000fe40004000000 */
[----:B------:R-:W-:Y:S02]  /*c020*/  LOP3.LUT P0, RZ, R200, 0x1000, RZ, 0xc0, !PT ;  /* 0x00001000c8ff7812 */ /* 0x000fe4000780c0ff */
[----:B------:R-:W-:Y:S02]  /*c030*/  FMNMX.FTZ R0, R18, R0, !PT ;  /* 0x0000000012007209 */ /* 0x000fe40007810000 */
[----:B------:R-:W-:Y:S02]  /*c040*/  ISETP.GT.AND P0, PT, R2, 0x1, !P0 ;  /* 0x000000010200780c */ /* 0x000fe40004704270 */
[----:B--234-:R-:W-:Y:S02]  /*c050*/  FMNMX.FTZ R5, R20, R0, !PT ;  /* 0x0000000014057209 */ /* 0x01cfe40007810000 */
[----:B------:R-:W-:Y:S02]  /*c060*/  ISETP.LT.OR P0, PT, R3, 0x2, P0 ;  /* 0x000000020300780c */ /* 0x000fe40000701670 */
[----:B------:R-:W-:Y:S02]  /*c070*/  FMNMX.FTZ R5, R21, R5, !PT ;  /* 0x0000000515057209 */ /* 0x000fe40007810000 */
[----:B------:R-:W-:Y:S02]  /*c080*/  FSEL R14, R231, -INF , !P0 ;  /* 0xff800000e70e7808 */ /* 0x000fe40004000000 */
[----:B------:R-:W-:Y:S02]  /*c090*/  LOP3.LUT P0, RZ, R200, 0x800, RZ, 0xc0, !PT ;  /* 0x00000800c8ff7812 */ /* 0x000fe4000780c0ff */
[----:B------:R-:W-:Y:S02]  /*c0a0*/  FMNMX.FTZ R5, R44, R5, !PT ;  /* 0x000000052c057209 */ /* 0x000fe40007810000 */
[----:B------:R-:W-:Y:S02]  /*c0b0*/  ISETP.GT.AND P0, PT, R2, 0x8, !P0 ;  /* 0x000000080200780c */ /* 0x000fe40004704270 */
[----:B------:R-:W-:Y:S02]  /*c0c0*/  FMNMX.FTZ R5, R45, R5, !PT ;  /* 0x000000052d057209 */ /* 0x000fe40007810000 */
        /* <DEDUP_REMOVED lines=31> */
[----:B------:R-:W-:Y:S04]  /*c2c0*/  LOP3.LUT P0, RZ, R200, 0x40, RZ, 0xc0, !PT ;  /* 0x00000040c8ff7812 */ /* 0x000fe8000780c0ff */
[----:B------:R-:W-:Y:S04]  /*c2d0*/  ISETP.GT.AND P0, PT, R2, 0x19, !P0 ;  /* 0x000000190200780c */ /* 0x000fe80004704270 */
[----:B------:R-:W-:Y:S04]  /*c2e0*/  ISETP.LT.OR P0, PT, R3, 0x1a, P0 ;  /* 0x0000001a0300780c */ /* 0x000fe80000701670 */
[----:B------:R-:W-:Y:S02]  /*c2f0*/  FSEL R176, R219, -INF , !P0 ;  /* 0xff800000dbb07808 */ /* 0x000fe40004000000 */
[----:B------:R-:W-:Y:S04]  /*c300*/  LOP3.LUT P0, RZ, R200, 0x20, RZ, 0xc0, !PT ;  /* 0x00000020c8ff7812 */ /* 0x000fe8000780c0ff */
[----:B------:R-:W-:Y:S04]  /*c310*/  ISETP.GT.AND P0, PT, R2, 0x20, !P0 ;  /* 0x000000200200780c */ /* 0x000fe80004704270 */
[C---:B------:R-:W-:Y:S04]  /*c320*/  ISETP.LT.OR P0, PT, R3.reuse, 0x21, P0 ;  /* 0x000000210300780c */ /* 0x040fe80000701670 */
        /* <DEDUP_REMOVED lines=21> */
[----:B------:R-:W-:Y:S02]  /*c480*/  ISETP.GT.AND P0, PT, R2, 0x38, !P6 ;  /* 0x000000380200780c */ /* 0x000fe40007704270 */
[----:B------:R-:W-:Y:S02]  /*c490*/  LOP3.LUT P6, RZ, R200, 0x4000, RZ, 0xc0, !PT ;  /* 0x00004000c8ff7812 */ /* 0x000fe400078cc0ff */
[C---:B------:R-:W-:Y:S04]  /*c4a0*/  ISETP.LT.OR P0, PT, R3.reuse, 0x39, P0 ;  /* 0x000000390300780c */ /* 0x040fe80000701670 */
[----:B------:R-:W-:Y:S02]  /*c4b0*/  FSEL R206, R178, -INF , !P0 ;  /* 0xff800000b2ce7808 */ /* 0x000fe40004000000 */
[----:B------:R-:W-:Y:S02]  /*c4c0*/  ISETP.GT.AND P0, PT, R2, 0x39, !P5 ;  /* 0x000000390200780c */ /* 0x000fe40006f04270 */
[----:B------:R-:W-:Y:S02]  /*c4d0*/  FSEL R178, R60, -INF , !P1 ;  /* 0xff8000003cb27808 */ /* 0x000fe40004800000 */
[----:B------:R-:W-:Y:S04]  /*c4e0*/  ISETP.LT.OR P0, PT, R3, 0x3a, P0 ;  /* 0x0000003a0300780c */ /* 0x000fe80000701670 */
[----:B------:R-:W-:Y:S02]  /*c4f0*/  FSEL R208, R177, -INF , !P0 ;  /* 0xff800000b1d07808 */ /* 0x000fe40004000000 */
[C---:B------:R-:W-:Y:S04]  /*c500*/  ISETP.GT.AND P0, PT, R2.reuse, 0x40, !P4 ;  /* 0x000000400200780c */ /* 0x040fe80006704270 */
[----:B------:R-:W-:Y:S04]  /*c510*/  ISETP.LT.OR P0, PT, R3, 0x41, P0 ;  /* 0x000000410300780c */ /* 0x000fe80000701670 */
[----:B------:R-:W-:Y:S02]  /*c520*/  FSEL R207, R65, -INF , !P0 ;  /* 0xff80000041cf7808 */ /* 0x000fe40004000000 */
[----:B------:R-:W-:Y:S04]  /*c530*/  ISETP.GT.AND P0, PT, R2, 0x41, !P2 ;  /* 0x000000410200780c */ /* 0x000fe80005704270 */
[----:B------:R-:W-:Y:S04]  /*c540*/  ISETP.LT.OR P0, PT, R3, 0x42, P0 ;  /* 0x000000420300780c */ /* 0x000fe80000701670 */
[----:B------:R-:W-:Y:S02]  /*c550*/  FSEL R205, R64, -INF , !P0 ;  /* 0xff80000040cd7808 */ /* 0x000fe40004000000 */
[----:B------:R-:W-:Y:S02]  /*c560*/  ISETP.GT.AND P0, PT, R2, 0x49, !P6 ;  /* 0x000000490200780c */ /* 0x000fe40007704270 */
[----:B------:R-:W-:Y:S02]  /*c570*/  FMNMX.FTZ R2, R19, R84, !PT ;  /* 0x0000005413027209 */ /* 0x000fe40007810000 */
[----:B------:R-:W-:Y:S02]  /*c580*/  ISETP.LT.OR P0, PT, R3, 0x4a, P0 ;  /* 0x0000004a0300780c */ /* 0x000fe40000701670 */
        /* <DEDUP_REMOVED lines=53> */
[----:B------:R-:W-:Y:S02]  /*c8e0*/  FSEL R177, R59, -INF , !P0 ;  /* 0xff8000003bb17808 */ /* 0x000fe40004000000 */
        /* <DEDUP_REMOVED lines=8> */
[----:B------:R1:W2:Y:S02]  /*c970*/  SHFL.BFLY PT, R2, R4, 0x2, 0x1f ;  /* 0x0c401f0004027f89 */ /* 0x0002a400000e0000 */
.L_x_837:
[----:B--2---:R-:W-:Y:S01]  /*c980*/  FMNMX.FTZ R5, R4, R2, !PT ;  /* 0x0000000204057209 */ /* 0x004fe20007810000 */
[----:B------:R-:W-:-:S05]  /*c990*/  BRA.DIV ~URZ, `(.L_x_688) ;  /* 0x000124027f007947 */ /* 0x000fca000b800000 */
[----:B------:R-:W-:Y:S04]  /*c9a0*/  SHFL.BFLY PT, R2, R0, 0x2, 0x1f ;  /* 0x0c401f0000027f89 */ /* 0x000fe800000e0000 */
[----:B------:R-:W-:Y:S04]  /*c9b0*/  SHFL.BFLY PT, R3, R6, 0x2, 0x1f ;  /* 0x0c401f0006037f89 */ /* 0x000fe800000e0000 */
[----:B-1----:R-:W1:Y:S02]  /*c9c0*/  SHFL.BFLY PT, R4, R7, 0x2, 0x1f ;  /* 0x0c401f0007047f89 */ /* 0x002e6400000e0000 */
[----:B-1----:R-:W-:Y:S02]  /*c9d0*/  FMNMX.FTZ R4, R7, R4, !PT ;  /* 0x0000000407047209 */ /* 0x002fe40007810000 */
[----:B------:R-:W-:Y:S02]  /*c9e0*/  FMNMX.FTZ R0, R0, R2, !PT ;  /* 0x0000000200007209 */ /* 0x000fe40007810000 */
[----:B------:R-:W-:Y:S02]  /*c9f0*/  FMNMX.FTZ R2, R6, R3, !PT ;  /* 0x0000000306027209 */ /* 0x000fe40007810000 */
[----:B------:R-:W1:Y:S04]  /*ca00*/  SHFL.BFLY PT, R6, R5, 0x1, 0x1f ;  /* 0x0c201f0005067f89 */ /* 0x000e6800000e0000 */
[----:B------:R-:W2:Y:S04]  /*ca10*/  SHFL.BFLY PT, R8, R0, 0x1, 0x1f ;  /* 0x0c201f0000087f89 */ /* 0x000ea800000e0000 */
[----:B------:R-:W3:Y:S04]  /*ca20*/  SHFL.BFLY PT, R9, R2, 0x1, 0x1f ;  /* 0x0c201f0002097f89 */ /* 0x000ee800000e0000 */
[----:B------:R4:W4:Y:S01]  /*ca30*/  SHFL.BFLY PT, R3, R4, 0x1, 0x1f ;  /* 0x0c201f0004037f89 */ /* 0x00092200000e0000 */
[----:B-1----:R-:W-:Y:S02]  /*ca40*/  FMNMX.FTZ R72, R5, R6, !PT ;  /* 0x0000000605487209 */ /* 0x002fe40007810000 */
[----:B--2---:R-:W-:Y:S02]  /*ca50*/  FMNMX.FTZ R71, R0, R8, !PT ;  /* 0x0000000800477209 */ /* 0x004fe40007810000 */
[----:B---3--:R-:W-:Y:S02]  /*ca60*/  FMNMX.FTZ R70, R2, R9, !PT ;  /* 0x0000000902467209 */ /* 0x008fe40007810000 */
.L_x_838:
[C---:B------:R-:W-:Y:S01]  /*ca70*/  FMUL.FTZ R0, R72.reuse, c[0x0][0x2d0] ;  /* 0x0000b40048007a20 */ /* 0x040fe20000410000 */
[----:B------:R-:W-:Y:S01]  /*ca80*/  FSETP.NEU.FTZ.AND P0, PT, R72, -INF , PT ;  /* 0xff8000004800780b */ /* 0x000fe20003f1d000 */
[----:B------:R-:W2:Y:S01]  /*ca90*/  LDL.LU R237, [R1+0x4] ;  /* 0x0000040001ed7983 */ /* 0x000ea20000300800 */
[----:B------:R-:W-:Y:S01]  /*caa0*/  FSETP.NEU.FTZ.AND P1, PT, R71, -INF , PT ;  /* 0xff8000004700780b */ /* 0x000fe20003f3d000 */
[----:B------:R-:W-:Y:S01]  /*cab0*/  WARPSYNC 0xffffffff ;  /* 0xffffffff00007948 */ /* 0x000fe20003800000 */
[----:B------:R-:W-:Y:S02]  /*cac0*/  FSEL R5, R0, RZ, P0 ;  /* 0x000000ff00057208 */ /* 0x000fe40000000000 */
[----:B----4-:R-:W-:Y:S03]  /*cad0*/  FMNMX.FTZ R69, R3, R4, !PT ;  /* 0x0000000403457209 */ /* 0x010fe60007810000 */
[--C-:B------:R-:W-:Y:S02]  /*cae0*/  FFMA.FTZ R0, R19, c[0x0][0x2d0], -R5.reuse ;  /* 0x0000b40013007a23 */ /* 0x100fe40000010805 */
[--C-:B------:R-:W-:Y:S02]  /*caf0*/  FFMA.FTZ R2, R22, c[0x0][0x2d0], -R5.reuse ;  /* 0x0000b40016027a23 */ /* 0x100fe40000010805 */
[----:B------:R1:W-:Y:S01]  /*cb00*/  MUFU.EX2 R220, R0 ;  /* 0x0000000000dc7308 */ /* 0x0003e20000000800 */
[--C-:B------:R-:W-:Y:S02]  /*cb10*/  FFMA.FTZ R216, R39, c[0x0][0x2d0], -R5.reuse ;  /* 0x0000b40027d87a23 */ /* 0x100fe40000010805 */
[--C-:B------:R-:W-:Y:S02]  /*cb20*/  FFMA.FTZ R215, R38, c[0x0][0x2d0], -R5.reuse ;  /* 0x0000b40026d77a23 */ /* 0x100fe40000010805 */
[--C-:B------:R-:W-:Y:S02]  /*cb30*/  FFMA.FTZ R213, R37, c[0x0][0x2d0], -R5.reuse ;  /* 0x0000b40025d57a23 */ /* 0x100fe40000010805 */
[--C-:B------:R-:W-:Y:S02]  /*cb40*/  FFMA.FTZ R211, R36, c[0x0][0x2d0], -R5.reuse ;  /* 0x0000b40024d37a23 */ /* 0x100fe40000010805 */
[----:B------:R-:W-:Y:S01]  /*cb50*/  LDSM.16.MT88.4 R36, [R189] ;  /* 0x00000000bd24783b */ /* 0x000fe20000004200 */
[----:B------:R3:W-:Y:S01]  /*cb60*/  MUFU.EX2 R232, R2 ;  /* 0x0000000200e87308 */ /* 0x0007e20000000800 */
[----:B------:R-:W-:Y:S02]  /*cb70*/  FMUL.FTZ R4, R69, c[0x0][0x2d0] ;  /* 0x0000b40045047a20 */ /* 0x000fe40000410000 */
[--C-:B------:R-:W-:Y:S02]  /*cb80*/  FFMA.FTZ R48, R30, c[0x0][0x2d0], -R5.reuse ;  /* 0x0000b4001e307a23 */ /* 0x100fe40000010805 */
[--C-:B------:R-:W-:Y:S02]  /*cb90*/  FFMA.FTZ R156, R28, c[0x0][0x2d0], -R5.reuse ;  /* 0x0000b4001c9c7a23 */ /* 0x100fe40000010805 */
[--C-:B------:R-:W-:Y:S02]  /*cba0*/  FFMA.FTZ R155, R27, c[0x0][0x2d0], -R5.reuse ;  /* 0x0000b4001b9b7a23 */ /* 0x100fe40000010805 */
[--C-:B------:R-:W-:Y:S01]  /*cbb0*/  FFMA.FTZ R154, R34, c[0x0][0x2d0], -R5.reuse ;  /* 0x0000b400229a7a23 */ /* 0x100fe20000010805 */
[----:B------:R-:W-:Y:S01]  /*cbc0*/  MUFU.EX2 R236, R156 ;  /* 0x0000009c00ec7308 */ /* 0x000fe20000000800 */
[--C-:B------:R-:W-:Y:S02]  /*cbd0*/  FFMA.FTZ R73, R33, c[0x0][0x2d0], -R5.reuse ;  /* 0x0000b40021497a23 */ /* 0x100fe40000010805 */
[--C-:B------:R-:W-:Y:S02]  /*cbe0*/  FFMA.FTZ R66, R32, c[0x0][0x2d0], -R5.reuse ;  /* 0x0000b40020427a23 */ /* 0x100fe40000010805 */
[----:B-1----:R-:W-:Y:S02]  /*cbf0*/  FMUL.FTZ R0, R71, c[0x0][0x2d0] ;  /* 0x0000b40047007a20 */ /* 0x002fe40000410000 */
[--C-:B------:R-:W-:Y:S02]  /*cc00*/  FFMA.FTZ R209, R42, c[0x0][0x2d0], -R5.reuse ;  /* 0x0000b4002ad17a23 */ /* 0x100fe40000010805 */
[--C-:B------:R-:W-:Y:S01]  /*cc10*/  FFMA.FTZ R217, R41, c[0x0][0x2d0], -R5.reuse ;  /* 0x0000b40029d97a23 */ /* 0x100fe20000010805 */
[----:B------:R-:W-:Y:S01]  /*cc20*/  MUFU.EX2 R249, R66 ;  /* 0x0000004200f97308 */ /* 0x000fe20000000800 */
[----:B------:R-:W-:Y:S01]  /*cc30*/  FSEL R40, R0, RZ, P1 ;  /* 0x000000ff00287208 */ /* 0x000fe20000800000 */
[--C-:B------:R-:W-:Y:S02]  /*cc40*/  FFMA.FTZ R210, R35, c[0x0][0x2d0], -R5.reuse ;  /* 0x0000b40023d27a23 */ /* 0x100fe40000010805 */
[--C-:B---3--:R-:W-:Y:S02]  /*cc50*/  FFMA.FTZ R2, R23, c[0x0][0x2d0], -R5.reuse ;  /* 0x0000b40017027a23 */ /* 0x108fe40000010805 */
[--C-:B------:R-:W-:Y:S02]  /*cc60*/  FFMA.FTZ R0, R12, c[0x0][0x2d0], -R40.reuse ;  /* 0x0000b4000c007a23 */ /* 0x100fe40000010828 */
[--C-:B------:R-:W-:Y:S02]  /*cc70*/  FFMA.FTZ R6, R21, c[0x0][0x2d0], -R40.reuse ;  /* 0x0000b40015067a23 */ /* 0x100fe40000010828 */
[----:B------:R1:W-:Y:S01]  /*cc80*/  MUFU.EX2 R222, R0 ;  /* 0x0000000000de7308 */ /* 0x0003e20000000800 */
[--C-:B------:R-:W-:Y:S02]  /*cc90*/  FFMA.FTZ R218, R31, c[0x0][0x2d0], -R5.reuse ;  /* 0x0000b4001fda7a23 */ /* 0x100fe40000010805 */
[--C-:B------:R-:W-:Y:S02]  /*cca0*/  FFMA.FTZ R219, R26, c[0x0][0x2d0], -R5.reuse ;  /* 0x0000b4001adb7a23 */ /* 0x100fe40000010805 */
[--C-:B------:R-:W-:Y:S02]  /*ccb0*/  FFMA.FTZ R65, R44, c[0x0][0x2d0], -R40.reuse ;  /* 0x0000b4002c417a23 */ /* 0x100fe40000010828 */
[--C-:B------:R-:W-:Y:S02]  /*ccc0*/  FFMA.FTZ R61, R49, c[0x0][0x2d0], -R40.reuse ;  /* 0x0000b400313d7a23 */ /* 0x100fe40000010828 */
[--C-:B------:R-:W-:Y:S01]  /*ccd0*/  FFMA.FTZ R59, R50, c[0x0][0x2d0], -R40.reuse ;  /* 0x0000b400323b7a23 */ /* 0x100fe20000010828 */
[----:B------:R3:W-:Y:S01]  /*cce0*/  MUFU.EX2 R228, R2 ;  /* 0x0000000200e47308 */ /* 0x0007e20000000800 */
[--C-:B------:R-:W-:Y:S02]  /*ccf0*/  FFMA.FTZ R64, R45, c[0x0][0x2d0], -R40.reuse ;  /* 0x0000b4002d407a23 */ /* 0x100fe40000010828 */
[--C-:B------:R-:W-:Y:S02]  /*cd00*/  FFMA.FTZ R63, R46, c[0x0][0x2d0], -R40.reuse ;  /* 0x0000b4002e3f7a23 */ /* 0x100fe40000010828 */
[--C-:B------:R-:W-:Y:S05]  /*cd10*/  FFMA.FTZ R62, R47, c[0x0][0x2d0], -R40.reuse ;  /* 0x0000b4002f3e7a23 */ /* 0x100fea0000010828 */
[----:B------:R-:W-:Y:S01]  /*cd20*/  MUFU.EX2 R251, R6 ;  /* 0x0000000600fb7308 */ /* 0x000fe20000000800 */
[--C-:B-1----:R-:W-:Y:S09]  /*cd30*/  FFMA.FTZ R0, R18, c[0x0][0x2d0], -R40.reuse ;  /* 0x0000b40012007a23 */ /* 0x102ff20000010828 */
[----:B------:R1:W-:Y:S01]  /*cd40*/  MUFU.EX2 R227, R0 ;  /* 0x0000000000e37308 */ /* 0x0003e20000000800 */
[----:B---3--:R-:W-:Y:S09]  /*cd50*/  FMUL.FTZ R2, R70, c[0x0][0x2d0] ;  /* 0x0000b40046027a20 */ /* 0x008ff20000410000 */
[----:B------:R-:W-:Y:S10]  /*cd60*/  MUFU.EX2 R240, R61 ;  /* 0x0000003d00f07308 */ /* 0x000ff40000000800 */
[----:B------:R-:W-:Y:S01]  /*cd70*/  MUFU.EX2 R245, R59 ;  /* 0x0000003b00f57308 */ /* 0x000fe20000000800 */
[--C-:B-1----:R-:W-:Y:S09]  /*cd80*/  FFMA.FTZ R0, R25, c[0x0][0x2d0], -R5.reuse ;  /* 0x0000b40019007a23 */ /* 0x102ff20000010805 */
[----:B------:R1:W-:Y:S10]  /*cd90*/  MUFU.EX2 R252, R0 ;  /* 0x0000000000fc7308 */ /* 0x0003f40000000800 */
[----:B------:R-:W-:Y:S10]  /*cda0*/  MUFU.EX2 R230, R64 ;  /* 0x0000004000e67308 */ /* 0x000ff40000000800 */
[----:B------:R-:W-:Y:S01]  /*cdb0*/  MUFU.EX2 R235, R63 ;  /* 0x0000003f00eb7308 */ /* 0x000fe20000000800 */
[----:B-1----:R-:W-:Y:S02]  /*cdc0*/  FFMA.FTZ R0, R20, c[0x0][0x2d0], -R40 ;  /* 0x0000b40014007a23 */ /* 0x002fe40000010828 */
[----:B------:R-:W1:Y:S07]  /*cdd0*/  LDSM.16.MT88.4 R20, [R185] ;  /* 0x00000000b914783b */ /* 0x000e6e0000004200 */
[----:B------:R3:W-:Y:S10]  /*cde0*/  MUFU.EX2 R234, R0 ;  /* 0x0000000000ea7308 */ /* 0x0007f40000000800 */
[----:B------:R-:W-:Y:S10]  /*cdf0*/  MUFU.EX2 R244, R62 ;  /* 0x0000003e00f47308 */ /* 0x000ff40000000800 */
[----:B------:R-:W-:Y:S01]  /*ce00*/  MUFU.EX2 R241, R155 ;  /* 0x0000009b00f17308 */ /* 0x000fe20000000800 */
[----:B---3--:R-:W-:Y:S02]  /*ce10*/  FSEL R0, R72, RZ, P0 ;  /* 0x000000ff48007208 */ /* 0x008fe40000000000 */
[----:B------:R-:W-:Y:S03]  /*ce20*/  FSETP.NEU.FTZ.AND P0, PT, R70, -INF , PT ;  /* 0xff8000004600780b */ /* 0x000fe60003f1d000 */
[----:B------:R-:W-:Y:S04]  /*ce30*/  FADD.FTZ R0, -R0, R84 ;  /* 0x0000005400007221 */ /* 0x000fe80000010100 */
[----:B------:R-:W-:Y:S01]  /*ce40*/  MUFU.EX2 R247, R73 ;  /* 0x0000004900f77308 */ /* 0x000fe20000000800 */
[----:B------:R-:W-:Y:S01]  /*ce50*/  FSEL R56, R2, RZ, P0 ;  /* 0x000000ff02387208 */ /* 0x000fe20000000000 */
[----:B------:R-:W-:Y:S02]  /*ce60*/  FFMA.FTZ R84, R29, c[0x0][0x2d0], -R5 ;  /* 0x0000b4001d547a23 */ /* 0x000fe40000010805 */
[----:B------:R-:W-:Y:S02]  /*ce70*/  FMUL.FTZ R0, R0, c[0x0][0x2d0] ;  /* 0x0000b40000007a20 */ /* 0x000fe40000410000 */
[--C-:B------:R-:W-:Y:S02]  /*ce80*/  FFMA.FTZ R2, R10, c[0x0][0x2d0], -R56.reuse ;  /* 0x0000b4000a027a23 */ /* 0x100fe40000010838 */
[--C-:B------:R-:W-:Y:S02]  /*ce90*/  FFMA.FTZ R57, R158, c[0x0][0x2d0], -R56.reuse ;  /* 0x0000b4009e397a23 */ /* 0x100fe40000010838 */
[----:B------:R3:W-:Y:S10]  /*cea0*/  MUFU.EX2 R221, R2 ;  /* 0x0000000200dd7308 */ /* 0x0007f40000000800 */
[----:B------:R-:W4:Y:S10]  /*ceb0*/  MUFU.EX2 R60, R0 ;  /* 0x00000000003c7308 */ /* 0x000f340000000800 */
[----:B------:R-:W-:Y:S01]  /*cec0*/  MUFU.EX2 R231, R84 ;  /* 0x0000005400e77308 */ /* 0x000fe20000000800 */
[--C-:B---3--:R-:W-:Y:S09]  /*ced0*/  FFMA.FTZ R2, R13, c[0x0][0x2d0], -R56.reuse ;  /* 0x0000b4000d027a23 */ /* 0x108ff20000010838 */
[----:B------:R3:W5:Y:S10]  /*cee0*/  MUFU.EX2 R225, R2 ;  /* 0x0000000200e17308 */ /* 0x0007740000000800 */
[----:B------:R-:W-:Y:S10]  /*cef0*/  MUFU.EX2 R226, R57 ;  /* 0x0000003900e27308 */ /* 0x000ff40000000800 */
[----:B------:R-:W-:Y:S01]  /*cf00*/  MUFU.EX2 R242, R154 ;  /* 0x0000009a00f27308 */ /* 0x000fe20000000800 */
[--C-:B---3--:R-:W-:Y:S09]  /*cf10*/  FFMA.FTZ R2, R15, c[0x0][0x2d0], -R56.reuse ;  /* 0x0000b4000f027a23 */ /* 0x108ff20000010838 */
[----:B------:R3:W-:Y:S02]  /*cf20*/  MUFU.EX2 R229, R2 ;  /* 0x0000000200e57308 */ /* 0x0007e40000000800 */
[----:B---3--:R-:W-:Y:S08]  /*cf30*/  FFMA.FTZ R2, R17, c[0x0][0x2d0], -R56 ;  /* 0x0000b40011027a23 */ /* 0x008ff00000010838 */
[----:B------:R3:W1:Y:S02]  /*cf40*/  MUFU.EX2 R250, R2 ;  /* 0x0000000200fa7308 */ /* 0x0006640000000800 */
[----:B---3--:R-:W-:Y:S05]  /*cf50*/  FSEL R2, R71, RZ, P1 ;  /* 0x000000ff47027208 */ /* 0x008fea0000800000 */
[----:B------:R-:W-:Y:S01]  /*cf60*/  FADD.FTZ R0, -R2, R85 ;  /* 0x0000005502007221 */ /* 0x000fe20000010100 */
[----:B------:R-:W-:Y:S01]  /*cf70*/  FSEL R2, R70, RZ, P0 ;  /* 0x000000ff46027208 */ /* 0x000fe20000000000 */
[----:B----4-:R-:W-:Y:S01]  /*cf80*/  FMUL.FTZ R5, R60, R89 ;  /* 0x000000593c057220 */ /* 0x010fe20000410000 */
[----:B------:R-:W-:Y:S01]  /*cf90*/  FSETP.NEU.FTZ.AND P0, PT, R69, -INF , PT ;  /* 0xff8000004500780b */ /* 0x000fe20003f1d000 */
[----:B------:R-:W-:Y:S01]  /*cfa0*/  FMUL.FTZ R0, R0, c[0x0][0x2d0] ;  /* 0x0000b40000007a20 */ /* 0x000fe20000410000 */
[----:B------:R-:W-:Y:S01]  /*cfb0*/  F2FP.PACK_AB R76, R232, R220 ;  /* 0x000000dce84c723e */ /* 0x000fe200000000ff */
[----:B------:R-:W-:Y:S01]  /*cfc0*/  FMUL.FTZ R17, R60, R101 ;  /* 0x000000653c117220 */ /* 0x000fe20000410000 */
[----:B------:R-:W-:Y:S01]  /*cfd0*/  FSEL R68, R4, RZ, P0 ;  /* 0x000000ff04447208 */ /* 0x000fe20000000000 */
[----:B------:R3:W4:Y:S01]  /*cfe0*/  MUFU.EX2 R3, R0 ;  /* 0x0000000000037308 */ /* 0x0007220000000800 */
[----:B------:R-:W-:Y:S01]  /*cff0*/  F2FP.PACK_AB R77, R227, R222 ;  /* 0x000000dee34d723e */ /* 0x000fe200000000ff */
[----:B------:R-:W-:Y:S01]  /*d000*/  FMUL.FTZ R32, R60, R116 ;  /* 0x000000743c207220 */ /* 0x000fe20000410000 */
[----:B------:R-:W-:Y:S01]  /*d010*/  F2FP.PACK_AB R78, R252, R228 ;  /* 0x000000e4fc4e723e */ /* 0x000fe200000000ff */
[----:B------:R-:W-:Y:S01]  /*d020*/  FFMA.FTZ R4, R11, c[0x0][0x2d0], -R68 ;  /* 0x0000b4000b047a23 */ /* 0x000fe20000010844 */
[----:B------:R-:W-:Y:S01]  /*d030*/  F2FP.PACK_AB R79, R251, R234 ;  /* 0x000000eafb4f723e */ /* 0x000fe200000000ff */
[----:B------:R-:W-:Y:S01]  /*d040*/  FMUL.FTZ R33, R60, R117 ;  /* 0x000000753c217220 */ /* 0x000fe20000410000 */
[----:B-----5:R-:W-:Y:S01]  /*d050*/  F2FP.PACK_AB R80, R225, R221 ;  /* 0x000000dde150723e */ /* 0x020fe200000000ff */
[----:B------:R-:W-:Y:S01]  /*d060*/  FFMA.FTZ R117, R75, c[0x0][0x2d0], -R40 ;  /* 0x0000b4004b757a23 */ /* 0x000fe20000010828 */
[----:B-1----:R-:W-:Y:S01]  /*d070*/  F2FP.PACK_AB R82, R250, R229 ;  /* 0x000000e5fa52723e */ /* 0x002fe200000000ff */
[----:B------:R1:W-:Y:S01]  /*d080*/  MUFU.EX2 R223, R4 ;  /* 0x0000000400df7308 */ /* 0x0003e20000000800 */
[----:B------:R-:W-:Y:S02]  /*d090*/  FFMA.FTZ R101, R168, c[0x0][0x2d0], -R56 ;  /* 0x0000b400a8657a23 */ /* 0x000fe40000010838 */
[----:B------:R-:W-:Y:S02]  /*d0a0*/  FMUL.FTZ R49, R60, R133 ;  /* 0x000000853c317220 */ /* 0x000fe40000410000 */
[--C-:B------:R-:W-:Y:S02]  /*d0b0*/  FFMA.FTZ R116, R208, c[0x0][0x2d0], -R68.reuse ;  /* 0x0000b400d0747a23 */ /* 0x100fe40000010844 */
[----:B------:R-:W-:Y:S02]  /*d0c0*/  FMUL.FTZ R64, R60, R144 ;  /* 0x000000903c407220 */ /* 0x000fe40000410000 */
[--C-:B------:R-:W-:Y:S01]  /*d0d0*/  FFMA.FTZ R73, R179, c[0x0][0x2d0], -R68.reuse ;  /* 0x0000b400b3497a23 */ /* 0x100fe20000010844 */
[----:B------:R-:W-:Y:S01]  /*d0e0*/  MUFU.EX2 R156, R116 ;  /* 0x00000074009c7308 */ /* 0x000fe20000000800 */
[--C-:B------:R-:W-:Y:S02]  /*d0f0*/  FFMA.FTZ R61, R175, c[0x0][0x2d0], -R68.reuse ;  /* 0x0000b400af3d7a23 */ /* 0x100fe40000010844 */
[----:B------:R-:W-:Y:S02]  /*d100*/  FFMA.FTZ R66, R176, c[0x0][0x2d0], -R68 ;  /* 0x0000b400b0427a23 */ /* 0x000fe40000010844 */
[----:B---3--:R-:W-:Y:S02]  /*d110*/  FADD.FTZ R0, -R2, R86 ;  /* 0x0000005602007221 */ /* 0x008fe40000010100 */
[C---:B----4-:R-:W-:Y:S02]  /*d120*/  FMUL.FTZ R6, R3.reuse, R90 ;  /* 0x0000005a03067220 */ /* 0x050fe40000410000 */
[----:B------:R-:W-:Y:S01]  /*d130*/  FMUL.FTZ R0, R0, c[0x0][0x2d0] ;  /* 0x0000b40000007a20 */ /* 0x000fe20000410000 */
[----:B------:R-:W-:Y:S01]  /*d140*/  MUFU.EX2 R176, R213 ;  /* 0x000000d500b07308 */ /* 0x000fe20000000800 */
[C---:B------:R-:W-:Y:S02]  /*d150*/  FMUL.FTZ R7, R3.reuse, R91 ;  /* 0x0000005b03077220 */ /* 0x040fe40000410000 */
[C---:B------:R-:W-:Y:S02]  /*d160*/  FMUL.FTZ R18, R3.reuse, R102 ;  /* 0x0000006603127220 */ /* 0x040fe40000410000 */
[----:B-1----:R-:W-:Y:S02]  /*d170*/  FFMA.FTZ R4, R24, c[0x0][0x2d0], -R68 ;  /* 0x0000b40018047a23 */ /* 0x002fe40000010844 */
[C---:B------:R-:W-:Y:S02]  /*d180*/  FMUL.FTZ R19, R3.reuse, R103 ;  /* 0x0000006703137220 */ /* 0x040fe40000410000 */
[C---:B------:R-:W-:Y:S01]  /*d190*/  FMUL.FTZ R34, R3.reuse, R118 ;  /* 0x0000007603227220 */ /* 0x040fe20000410000 */
[----:B------:R1:W3:Y:S01]  /*d1a0*/  MUFU.EX2 R2, R0 ;  /* 0x0000000000027308 */ /* 0x0002e20000000800 */
[C---:B------:R-:W-:Y:S02]  /*d1b0*/  FMUL.FTZ R35, R3.reuse, R119 ;  /* 0x0000007703237220 */ /* 0x040fe40000410000 */
[----:B------:R-:W-:Y:S02]  /*d1c0*/  FFMA.FTZ R118, R74, c[0x0][0x2d0], -R40 ;  /* 0x0000b4004a767a23 */ /* 0x000fe40000010828 */
[--C-:B------:R-:W-:Y:S02]  /*d1d0*/  FFMA.FTZ R103, R162, c[0x0][0x2d0], -R56.reuse ;  /* 0x0000b400a2677a23 */ /* 0x100fe40000010838 */
[----:B------:R-:W-:Y:S02]  /*d1e0*/  FFMA.FTZ R102, R166, c[0x0][0x2d0], -R56 ;  /* 0x0000b400a6667a23 */ /* 0x000fe40000010838 */
[----:B------:R-:W-:Y:S01]  /*d1f0*/  FMUL.FTZ R50, R3, R134 ;  /* 0x0000008603327220 */ /* 0x000fe20000410000 */
[----:B------:R4:W-:Y:S01]  /*d200*/  MUFU.EX2 R243, R4 ;  /* 0x0000000400f37308 */ /* 0x0009e20000000800 */
[--C-:B------:R-:W-:Y:S02]  /*d210*/  FFMA.FTZ R119, R207, c[0x0][0x2d0], -R68.reuse ;  /* 0x0000b400cf777a23 */ /* 0x100fe40000010844 */
[--C-:B------:R-:W-:Y:S02]  /*d220*/  FFMA.FTZ R74, R180, c[0x0][0x2d0], -R68.reuse ;  /* 0x0000b400b44a7a23 */ /* 0x100fe40000010844 */
[--C-:B------:R-:W-:Y:S05]  /*d230*/  FFMA.FTZ R75, R181, c[0x0][0x2d0], -R68.reuse ;  /* 0x0000b400b54b7a23 */ /* 0x100fea0000010844 */
[----:B------:R-:W-:Y:S01]  /*d240*/  MUFU.EX2 R162, R118 ;  /* 0x0000007600a27308 */ /* 0x000fe20000000800 */
[--C-:B-1----:R-:W-:Y:S02]  /*d250*/  FFMA.FTZ R0, R14, c[0x0][0x2d0], -R68.reuse ;  /* 0x0000b4000e007a23 */ /* 0x102fe40000010844 */
[C---:B---3--:R-:W-:Y:S02]  /*d260*/  FMUL.FTZ R44, R2.reuse, R128 ;  /* 0x00000080022c7220 */ /* 0x048fe40000410000 */
[C---:B------:R-:W-:Y:S05]  /*d270*/  FMUL.FTZ R8, R2.reuse, R92 ;  /* 0x0000005c02087220 */ /* 0x040fea0000410000 */
[----:B------:R1:W3:Y:S01]  /*d280*/  MUFU.EX2 R224, R0 ;  /* 0x0000000000e07308 */ /* 0x0002e20000000800 */
[C---:B------:R-:W-:Y:S02]  /*d290*/  FMUL.FTZ R9, R2.reuse, R93 ;  /* 0x0000005d02097220 */ /* 0x040fe40000410000 */
[----:B------:R-:W-:Y:S02]  /*d2a0*/  FMUL.FTZ R12, R2, R96 ;  /* 0x00000060020c7220 */ /* 0x000fe40000410000 */
[----:B----4-:R-:W-:Y:S02]  /*d2b0*/  FMUL.FTZ R4, R60, R88 ;  /* 0x000000583c047220 */ /* 0x010fe40000410000 */
[----:B------:R-:W-:Y:S01]  /*d2c0*/  LDSM.16.MT88.4 R88, [R185+0x800] ;  /* 0x00080000b958783b */ /* 0x000fe20000004200 */
[----:B------:R-:W-:Y:S02]  /*d2d0*/  FFMA.FTZ R96, R182, c[0x0][0x2d0], -R68 ;  /* 0x0000b400b6607a23 */ /* 0x000fe40000010844 */
[C---:B------:R-:W-:Y:S01]  /*d2e0*/  FMUL.FTZ R13, R2.reuse, R97 ;  /* 0x00000061020d7220 */ /* 0x040fe20000410000 */
[----:B------:R-:W-:Y:S01]  /*d2f0*/  MUFU.EX2 R181, R209 ;  /* 0x000000d100b57308 */ /* 0x000fe20000000800 */
[-C--:B------:R-:W-:Y:S05]  /*d300*/  HMMA.16816.F32 R4, R76, R20.reuse, R4 ;  /* 0x000000144c04723c */ /* 0x080fea0000001804 */
[----:B------:R-:W-:Y:S02]  /*d310*/  FMUL.FTZ R24, R2, R108 ;  /* 0x0000006c02187220 */ /* 0x000fe40000410000 */
[----:B------:R-:W-:Y:S02]  /*d320*/  FFMA.FTZ R108, R54, c[0x0][0x2d0], -R40 ;  /* 0x0000b400366c7a23 */ /* 0x000fe40000010828 */
[----:B------:R-:W-:Y:S01]  /*d330*/  FMUL.FTZ R29, R2, R113 ;  /* 0x00000071021d7220 */ /* 0x000fe20000410000 */
[----:B------:R-:W-:Y:S02]  /*d340*/  MUFU.EX2 R166, R217 ;  /* 0x000000d900a67308 */ /* 0x000fe40000000800 */
[----:B-1----:R-:W-:Y:S01]  /*d350*/  FFMA.FTZ R0, R16, c[0x0][0x2d0], -R68 ;  /* 0x0000b40010007a23 */ /* 0x002fe20000010844 */
[----:B---3--:R-:W-:Y:S01]  /*d360*/  F2FP.PACK_AB R81, R224, R223 ;  /* 0x000000dfe051723e */ /* 0x008fe200000000ff */
[----:B------:R-:W-:Y:S02]  /*d370*/  FMUL.FTZ R16, R60, R100 ;  /* 0x000000643c107220 */ /* 0x000fe40000410000 */
[----:B------:R-:W3:Y:S01]  /*d380*/  LDL.LU R100, [R1+0x8] ;  /* 0x0000080001647983 */ /* 0x000ee20000300800 */
[--C-:B------:R-:W-:Y:S02]  /*d390*/  FFMA.FTZ R113, R55, c[0x0][0x2d0], -R40.reuse ;  /* 0x0000b40037717a23 */ /* 0x100fe40000010828 */
[C---:B------:R-:W-:Y:S01]  /*d3a0*/  FMUL.FTZ R25, R2.reuse, R109 ;  /* 0x0000006d02197220 */ /* 0x040fe20000410000 */
[----:B------:R1:W4:Y:S01]  /*d3b0*/  MUFU.EX2 R238, R0 ;  /* 0x0000000000ee7308 */ /* 0x0003220000000800 */
[----:B------:R-:W5:Y:S01]  /*d3c0*/  LDL.LU R128, [R1+0xc] ;  /* 0x00000c0001807983 */ /* 0x000f620000300800 */
[C---:B------:R-:W-:Y:S02]  /*d3d0*/  FMUL.FTZ R28, R2.reuse, R112 ;  /* 0x00000070021c7220 */ /* 0x040fe40000410000 */
[----:B------:R-:W-:Y:S02]  /*d3e0*/  FMUL.FTZ R41, R2, R125 ;  /* 0x0000007d02297220 */ /* 0x000fe40000410000 */
[--C-:B------:R-:W-:Y:S02]  /*d3f0*/  FFMA.FTZ R109, R152, c[0x0][0x2d0], -R40.reuse ;  /* 0x0000b400986d7a23 */ /* 0x100fe40000010828 */
[----:B------:R-:W-:Y:S02]  /*d400*/  FFMA.FTZ R152, R67, c[0x0][0x2d0], -R40 ;  /* 0x0000b40043987a23 */ /* 0x000fe40000010828 */
[----:B------:R-:W-:Y:S01]  /*d410*/  FMUL.FTZ R45, R2, R129 ;  /* 0x00000081022d7220 */ /* 0x000fe20000410000 */
[----:B------:R-:W-:Y:S01]  /*d420*/  MUFU.EX2 R179, R108 ;  /* 0x0000006c00b37308 */ /* 0x000fe20000000800 */
[--C-:B------:R-:W-:Y:S02]  /*d430*/  FFMA.FTZ R97, R174, c[0x0][0x2d0], -R56.reuse ;  /* 0x0000b400ae617a23 */ /* 0x100fe40000010838 */
[----:B------:R-:W-:Y:S02]  /*d440*/  FMUL.FTZ R57, R2, R141 ;  /* 0x0000008d02397220 */ /* 0x000fe40000410000 */
[----:B------:R-:W-:Y:S02]  /*d450*/  FMUL.FTZ R67, R3, R147 ;  /* 0x0000009303437220 */ /* 0x000fe40000410000 */
[----:B------:R-:W-:Y:S02]  /*d460*/  FFMA.FTZ R125, R169, c[0x0][0x2d0], -R56 ;  /* 0x0000b400a97d7a23 */ /* 0x000fe40000010838 */
[----:B------:R-:W-:Y:S01]  /*d470*/  FFMA.FTZ R112, R204, c[0x0][0x2d0], -R68 ;  /* 0x0000b400cc707a23 */ /* 0x000fe20000010844 */
[----:B------:R2:W-:Y:S01]  /*d480*/  MUFU.EX2 R129, R48 ;  /* 0x0000003000817308 */ /* 0x0005e20000000800 */
[----:B-1----:R-:W-:Y:S02]  /*d490*/  FSEL R0, R69, RZ, P0 ;  /* 0x000000ff45007208 */ /* 0x002fe40000000000 */
[----:B----4-:R-:W-:Y:S03]  /*d4a0*/  F2FP.PACK_AB R83, R243, R238 ;  /* 0x000000eef353723e */ /* 0x010fe600000000ff */
[----:B------:R-:W-:Y:S02]  /*d4b0*/  FADD.FTZ R0, -R0, R87 ;  /* 0x0000005700007221 */ /* 0x000fe40000010100 */
[----:B------:R-:W-:Y:S02]  /*d4c0*/  LDSM.16.MT88.4 R84, [R188] ;  /* 0x00000000bc54783b */ /* 0x000fe40000004200 */
[----:B------:R-:W-:Y:S01]  /*d4d0*/  MUFU.EX2 R169, R216 ;  /* 0x000000d800a97308 */ /* 0x000fe20000000800 */
[----:B------:R-:W-:Y:S09]  /*d4e0*/  FMUL.FTZ R0, R0, c[0x0][0x2d0] ;  /* 0x0000b40000007a20 */ /* 0x000ff20000410000 */
[----:B------:R-:W1:Y:S01]  /*d4f0*/  MUFU.EX2 R0, R0 ;  /* 0x0000000000007308 */ /* 0x000e620000000800 */
[----:B--2---:R-:W-:Y:S02]  /*d500*/  FMUL.FTZ R48, R60, R132 ;  /* 0x000000843c307220 */ /* 0x004fe40000410000 */
[----:B------:R-:W2:Y:S04]  /*d510*/  LDL.LU R132, [R1+0x10] ;  /* 0x0000100001847983 */ /* 0x000ea80000300800 */
[----:B------:R-:W4:Y:S03]  /*d520*/  LDL R182, [R1+0x1c] ;  /* 0x00001c0001b67983 */ /* 0x000f260000100800 */
[----:B------:R-:W-:Y:S10]  /*d530*/  MUFU.EX2 R168, R113 ;  /* 0x0000007100a87308 */ /* 0x000ff40000000800 */
[----:B------:R-:W-:Y:S01]  /*d540*/  MUFU.EX2 R175, R109 ;  /* 0x0000006d00af7308 */ /* 0x000fe20000000800 */
[C---:B-1----:R-:W-:Y:S02]  /*d550*/  FMUL.FTZ R10, R0.reuse, R94 ;  /* 0x0000005e000a7220 */ /* 0x042fe40000410000 */
[C---:B------:R-:W-:Y:S02]  /*d560*/  FMUL.FTZ R11, R0.reuse, R95 ;  /* 0x0000005f000b7220 */ /* 0x040fe40000410000 */
[----:B------:R-:W-:Y:S01]  /*d570*/  LDSM.16.MT88.4 R92, [R189+0x800] ;  /* 0x00080000bd5c783b */ /* 0x000fe20000004200 */
[----:B------:R-:W-:Y:S02]  /*d580*/  FMUL.FTZ R14, R0, R98 ;  /* 0x00000062000e7220 */ /* 0x000fe40000410000 */
[--C-:B------:R-:W-:Y:S02]  /*d590*/  FFMA.FTZ R98, R172, c[0x0][0x2d0], -R56.reuse ;  /* 0x0000b400ac627a23 */ /* 0x100fe40000010838 */
[C---:B------:R-:W-:Y:S01]  /*d5a0*/  HMMA.16816.F32 R8, R80.reuse, R20, R8 ;  /* 0x000000145008723c */ /* 0x040fe20000001808 */
[----:B------:R-:W-:Y:S03]  /*d5b0*/  MUFU.EX2 R172, R97 ;  /* 0x0000006100ac7308 */ /* 0x000fe60000000800 */
[C---:B------:R-:W-:Y:S02]  /*d5c0*/  FMUL.FTZ R15, R0.reuse, R99 ;  /* 0x00000063000f7220 */ /* 0x040fe40000410000 */
[----:B------:R-:W-:Y:S02]  /*d5d0*/  FFMA.FTZ R99, R161, c[0x0][0x2d0], -R56 ;  /* 0x0000b400a1637a23 */ /* 0x000fe40000010838 */
[C---:B------:R-:W-:Y:S03]  /*d5e0*/  FMUL.FTZ R46, R0.reuse, R130 ;  /* 0x00000082002e7220 */ /* 0x040fe60000410000 */
[-C--:B------:R-:W-:Y:S01]  /*d5f0*/  HMMA.16816.F32 R12, R80, R22.reuse, R12 ;  /* 0x00000016500c723c */ /* 0x080fe2000000180c */
[----:B------:R-:W-:Y:S02]  /*d600*/  MUFU.EX2 R130, R99 ;  /* 0x0000006300827308 */ /* 0x000fe40000000800 */
[C---:B------:R-:W-:Y:S02]  /*d610*/  FMUL.FTZ R59, R0.reuse, R143 ;  /* 0x0000008f003b7220 */ /* 0x040fe40000410000 */
[C---:B------:R-:W-:Y:S02]  /*d620*/  FMUL.FTZ R62, R0.reuse, R150 ;  /* 0x00000096003e7220 */ /* 0x040fe40000410000 */
[----:B------:R-:W-:Y:S01]  /*d630*/  FMUL.FTZ R63, R0, R151 ;  /* 0x00000097003f7220 */ /* 0x000fe20000410000 */
[C---:B------:R-:W-:Y:S03]  /*d640*/  HMMA.16816.F32 R16, R76.reuse, R22, R16 ;  /* 0x000000164c10723c */ /* 0x040fe60000001810 */
[----:B------:R-:W-:Y:S01]  /*d650*/  MUFU.EX2 R143, R102 ;  /* 0x00000066008f7308 */ /* 0x000fe20000000800 */
[C---:B------:R-:W-:Y:S02]  /*d660*/  FMUL.FTZ R20, R60.reuse, R104 ;  /* 0x000000683c147220 */ /* 0x040fe40000410000 */
[----:B------:R-:W-:Y:S02]  /*d670*/  FMUL.FTZ R21, R60, R105 ;  /* 0x000000693c157220 */ /* 0x000fe40000410000 */
[C---:B------:R-:W-:Y:S04]  /*d680*/  FMUL.FTZ R22, R3.reuse, R106 ;  /* 0x0000006a03167220 */ /* 0x040fe80000410000 */
[----:B------:R-:W-:Y:S01]  /*d690*/  FMUL.FTZ R23, R3, R107 ;  /* 0x0000006b03177220 */ /* 0x000fe20000410000 */
[----:B------:R-:W-:Y:S01]  /*d6a0*/  MUFU.EX2 R161, R218 ;  /* 0x000000da00a17308 */ /* 0x000fe20000000800 */
[C---:B------:R-:W-:Y:S02]  /*d6b0*/  FMUL.FTZ R26, R0.reuse, R110 ;  /* 0x0000006e001a7220 */ /* 0x040fe40000410000 */
[--C-:B------:R-:W-:Y:S02]  /*d6c0*/  FFMA.FTZ R110, R153, c[0x0][0x2d0], -R40.reuse ;  /* 0x0000b400996e7a23 */ /* 0x100fe40000010828 */
[--C-:B------:R-:W-:Y:S01]  /*d6d0*/  FFMA.FTZ R153, R53, c[0x0][0x2d0], -R40.reuse ;  /* 0x0000b40035997a23 */ /* 0x100fe20000010828 */
[-C--:B------:R-:W-:Y:S01]  /*d6e0*/  HMMA.16816.F32 R20, R76, R36.reuse, R20 ;  /* 0x000000244c14723c */ /* 0x080fe20000001814 */
[----:B------:R-:W1:Y:S02]  /*d6f0*/  LDSM.16.MT88.4 R52, [R186] ;  /* 0x00000000ba34783b */ /* 0x000e640000004200 */
[C---:B------:R-:W-:Y:S01]  /*d700*/  FMUL.FTZ R27, R0.reuse, R111 ;  /* 0x0000006f001b7220 */ /* 0x040fe20000410000 */
[----:B------:R-:W-:Y:S01]  /*d710*/  MUFU.EX2 R158, R153 ;  /* 0x00000099009e7308 */ /* 0x000fe20000000800 */
[----:B------:R-:W-:Y:S02]  /*d720*/  FFMA.FTZ R106, R51, c[0x0][0x2d0], -R40 ;  /* 0x0000b400336a7a23 */ /* 0x000fe40000010828 */
[----:B------:R-:W-:Y:S02]  /*d730*/  FMUL.FTZ R51, R3, R135 ;  /* 0x0000008703337220 */ /* 0x000fe40000410000 */
[----:B------:R-:W-:Y:S01]  /*d740*/  FFMA.FTZ R105, R163, c[0x0][0x2d0], -R56 ;  /* 0x0000b400a3697a23 */ /* 0x000fe20000010838 */
[C---:B------:R-:W-:Y:S04]  /*d750*/  HMMA.16816.F32 R24, R80.reuse, R36, R24 ;  /* 0x000000245018723c */ /* 0x040fe80000001818 */
[C---:B------:R-:W-:Y:S01]  /*d760*/  FMUL.FTZ R30, R0.reuse, R114 ;  /* 0x00000072001e7220 */ /* 0x040fe20000410000 */
[----:B------:R-:W1:Y:S01]  /*d770*/  MUFU.EX2 R163, R117 ;  /* 0x0000007500a37308 */ /* 0x000e620000000800 */
[----:B------:R-:W-:Y:S02]  /*d780*/  FMUL.FTZ R31, R0, R115 ;  /* 0x00000073001f7220 */ /* 0x000fe40000410000 */
[C---:B------:R-:W-:Y:S04]  /*d790*/  FMUL.FTZ R36, R60.reuse, R120 ;  /* 0x000000783c247220 */ /* 0x040fe80000410000 */
[----:B------:R-:W-:Y:S01]  /*d7a0*/  FMUL.FTZ R37, R60, R121 ;  /* 0x000000793c257220 */ /* 0x000fe20000410000 */
[-C--:B------:R-:W-:Y:S02]  /*d7b0*/  HMMA.16816.F32 R28, R80, R38.reuse, R28 ;  /* 0x00000026501c723c */ /* 0x080fe4000000181c */
[----:B------:R-:W-:Y:S01]  /*d7c0*/  MUFU.EX2 R180, R106 ;  /* 0x0000006a00b47308 */ /* 0x000fe20000000800 */
[----:B------:R-:W-:Y:S02]  /*d7d0*/  FFMA.FTZ R115, R58, c[0x0][0x2d0], -R40 ;  /* 0x0000b4003a737a23 */ /* 0x000fe40000010828 */
[----:B------:R-:W-:Y:S02]  /*d7e0*/  FMUL.FTZ R40, R2, R124 ;  /* 0x0000007c02287220 */ /* 0x000fe40000410000 */
[--C-:B------:R-:W-:Y:S01]  /*d7f0*/  FFMA.FTZ R124, R170, c[0x0][0x2d0], -R56.reuse ;  /* 0x0000b400aa7c7a23 */ /* 0x100fe20000010838 */
[C---:B------:R-:W-:Y:S04]  /*d800*/  HMMA.16816.F32 R32, R76.reuse, R38, R32 ;  /* 0x000000264c20723c */ /* 0x040fe80000001820 */
[C---:B------:R-:W-:Y:S01]  /*d810*/  FMUL.FTZ R42, R0.reuse, R126 ;  /* 0x0000007e002a7220 */ /* 0x040fe20000410000 */
[----:B------:R-:W-:Y:S01]  /*d820*/  MUFU.EX2 R170, R98 ;  /* 0x0000006200aa7308 */ /* 0x000fe20000000800 */
[C---:B------:R-:W-:Y:S02]  /*d830*/  FMUL.FTZ R43, R0.reuse, R127 ;  /* 0x0000007f002b7220 */ /* 0x040fe40000410000 */
[C---:B------:R-:W-:Y:S04]  /*d840*/  FMUL.FTZ R38, R3.reuse, R122 ;  /* 0x0000007a03267220 */ /* 0x040fe80000410000 */
[----:B------:R-:W-:Y:S02]  /*d850*/  FMUL.FTZ R39, R3, R123 ;  /* 0x0000007b03277220 */ /* 0x000fe40000410000 */
[----:B------:R-:W-:Y:S01]  /*d860*/  FMUL.FTZ R47, R0, R131 ;  /* 0x00000083002f7220 */ /* 0x000fe20000410000 */
[----:B------:R-:W-:Y:S01]  /*d870*/  MUFU.EX2 R127, R65 ;  /* 0x00000041007f7308 */ /* 0x000fe20000000800 */
[--C-:B------:R-:W-:Y:S02]  /*d880*/  FFMA.FTZ R58, R157, c[0x0][0x2d0], -R56.reuse ;  /* 0x0000b4009d3a7a23 */ /* 0x100fe40000010838 */
[--C-:B------:R-:W-:Y:S01]  /*d890*/  FFMA.FTZ R104, R164, c[0x0][0x2d0], -R56.reuse ;  /* 0x0000b400a4687a23 */ /* 0x100fe20000010838 */
[-C--:B-1----:R-:W-:Y:S03]  /*d8a0*/  HMMA.16816.F32 R36, R76, R52.reuse, R36 ;  /* 0x000000344c24723c */ /* 0x082fe60000001824 */
[--C-:B------:R-:W-:Y:S02]  /*d8b0*/  FFMA.FTZ R122, R173, c[0x0][0x2d0], -R56.reuse ;  /* 0x0000b400ad7a7a23 */ /* 0x100fe40000010838 */
[----:B------:R-:W-:Y:S01]  /*d8c0*/  FFMA.FTZ R123, R171, c[0x0][0x2d0], -R56 ;  /* 0x0000b400ab7b7a23 */ /* 0x000fe20000010838 */
[----:B------:R1:W1:Y:S01]  /*d8d0*/  MUFU.EX2 R126, R58 ;  /* 0x0000003a007e7308 */ /* 0x0002620000000800 */
[----:B------:R-:W-:Y:S01]  /*d8e0*/  FFMA.FTZ R107, R60, R237, R220 ;  /* 0x000000ed3c6b7223 */ /* 0x000fe200000100dc */
[C---:B------:R-:W-:Y:S04]  /*d8f0*/  HMMA.16816.F32 R40, R80.reuse, R52, R40 ;  /* 0x000000345028723c */ /* 0x040fe80000001828 */
[--C-:B------:R-:W-:Y:S02]  /*d900*/  FFMA.FTZ R111, R183, c[0x0][0x2d0], -R68.reuse ;  /* 0x0000b400b76f7a23 */ /* 0x100fe40000010844 */
[----:B------:R-:W-:Y:S02]  /*d910*/  FFMA.FTZ R114, R206, c[0x0][0x2d0], -R68 ;  /* 0x0000b400ce727a23 */ /* 0x000fe40000010844 */
[-C--:B------:R-:W-:Y:S01]  /*d920*/  HMMA.16816.F32 R44, R80, R54.reuse, R44 ;  /* 0x00000036502c723c */ /* 0x080fe2000000182c */
[----:B------:R1:W-:Y:S03]  /*d930*/  MUFU.EX2 R220, R61 ;  /* 0x0000003d00dc7308 */ /* 0x0003e60000000800 */
[--C-:B------:R-:W-:Y:S02]  /*d940*/  FFMA.FTZ R52, R160, c[0x0][0x2d0], -R56.reuse ;  /* 0x0000b400a0347a23 */ /* 0x100fe40000010838 */
[----:B------:R-:W-:Y:S02]  /*d950*/  FFMA.FTZ R53, R159, c[0x0][0x2d0], -R56 ;  /* 0x0000b4009f357a23 */ /* 0x000fe40000010838 */
[C---:B------:R-:W-:Y:S03]  /*d960*/  HMMA.16816.F32 R48, R76.reuse, R54, R48 ;  /* 0x000000364c30723c */ /* 0x040fe60000001830 */
[----:B------:R1:W-:Y:S01]  /*d970*/  MUFU.EX2 R239, R52 ;  /* 0x0000003400ef7308 */ /* 0x0003e20000000800 */
[--C-:B------:R-:W-:Y:S02]  /*d980*/  FFMA.FTZ R56, R167, c[0x0][0x2d0], -R68.reuse ;  /* 0x0000b400a7387a23 */ /* 0x100fe40000010844 */
[----:B-1----:R-:W-:Y:S02]  /*d990*/  FMUL.FTZ R58, R0, R142 ;  /* 0x0000008e003a7220 */ /* 0x002fe40000410000 */
[C---:B------:R-:W-:Y:S04]  /*d9a0*/  FMUL.FTZ R54, R3.reuse, R138 ;  /* 0x0000008a03367220 */ /* 0x040fe80000410000 */
[----:B------:R-:W-:Y:S01]  /*d9b0*/  FMUL.FTZ R55, R3, R139 ;  /* 0x0000008b03377220 */ /* 0x000fe20000410000 */
[----:B------:R1:W1:Y:S01]  /*d9c0*/  MUFU.EX2 R233, R53 ;  /* 0x0000003500e97308 */ /* 0x0002620000000800 */
[----:B------:R-:W-:Y:S01]  /*d9d0*/  FMUL.FTZ R65, R60, R145 ;  /* 0x000000913c417220 */ /* 0x000fe20000410000 */
[----:B------:R-:W-:Y:S01]  /*d9e0*/  F2FP.PACK_AB R145, R162, R163 ;  /* 0x000000a3a291723e */ /* 0x000fe200000000ff */
[--C-:B------:R-:W-:Y:S02]  /*d9f0*/  FFMA.FTZ R120, R205, c[0x0][0x2d0], -R68.reuse ;  /* 0x0000b400cd787a23 */ /* 0x100fe40000010844 */
[----:B------:R-:W-:Y:S02]  /*da00*/  FMUL.FTZ R61, R2, R149 ;  /* 0x00000095023d7220 */ /* 0x000fe40000410000 */
[--C-:B------:R-:W-:Y:S03]  /*da10*/  FFMA.FTZ R121, R178, c[0x0][0x2d0], -R68.reuse ;  /* 0x0000b400b2797a23 */ /* 0x100fe60000010844 */
[----:B------:R1:W-:Y:S01]  /*da20*/  MUFU.EX2 R131, R56 ;  /* 0x0000003800837308 */ /* 0x0003e20000000800 */
[--C-:B------:R-:W-:Y:S02]  /*da30*/  FFMA.FTZ R52, R165, c[0x0][0x2d0], -R68.reuse ;  /* 0x0000b400a5347a23 */ /* 0x100fe40000010844 */
[----:B------:R-:W-:Y:S07]  /*da40*/  FFMA.FTZ R68, R177, c[0x0][0x2d0], -R68 ;  /* 0x0000b400b1447a23 */ /* 0x000fee0000010844 */
[----:B------:R1:W1:Y:S02]  /*da50*/  MUFU.EX2 R174, R52 ;  /* 0x0000003400ae7308 */ /* 0x0002640000000800 */
[----:B-1----:R-:W-:Y:S08]  /*da60*/  FMUL.FTZ R53, R60, R137 ;  /* 0x000000893c357220 */ /* 0x002ff00000410000 */
[----:B------:R1:W1:Y:S01]  /*da70*/  MUFU.EX2 R237, R66 ;  /* 0x0000004200ed7308 */ /* 0x0002620000000800 */
[----:B------:R-:W-:Y:S09]  /*da80*/  FMUL.FTZ R56, R2, R140 ;  /* 0x0000008c02387220 */ /* 0x000ff20000410000 */
[----:B------:R-:W-:Y:S01]  /*da90*/  MUFU.EX2 R139, R103 ;  /* 0x00000067008b7308 */ /* 0x000fe20000000800 */
[----:B------:R-:W-:Y:S02]  /*daa0*/  FMUL.FTZ R52, R60, R136 ;  /* 0x000000883c347220 */ /* 0x000fe40000410000 */
[----:B------:R-:W-:Y:S07]  /*dab0*/  FMUL.FTZ R60, R2, R148 ;  /* 0x00000094023c7220 */ /* 0x000fee0000410000 */
[----:B------:R1:W-:Y:S01]  /*dac0*/  MUFU.EX2 R136, R96 ;  /* 0x0000006000887308 */ /* 0x0003e20000000800 */
[-C--:B------:R-:W-:Y:S03]  /*dad0*/  HMMA.16816.F32 R52, R76, R84.reuse, R52 ;  /* 0x000000544c34723c */ /* 0x080fe60000001834 */
[----:B-1----:R-:W-:Y:S05]  /*dae0*/  FMUL.FTZ R66, R3, R146 ;  /* 0x0000009203427220 */ /* 0x002fea0000410000 */
[C---:B------:R-:W-:Y:S01]  /*daf0*/  HMMA.16816.F32 R56, R80.reuse, R84, R56 ;  /* 0x000000545038723c */ /* 0x040fe20000001838 */
[----:B------:R-:W-:Y:S07]  /*db00*/  MUFU.EX2 R167, R101 ;  /* 0x0000006500a77308 */ /* 0x000fee0000000800 */
[-C--:B------:R-:W-:Y:S03]  /*db10*/  HMMA.16816.F32 R60, R80, R86.reuse, R60 ;  /* 0x00000056503c723c */ /* 0x080fe6000000183c */
[----:B------:R-:W1:Y:S01]  /*db20*/  MUFU.EX2 R160, R219 ;  /* 0x000000db00a07308 */ /* 0x000e620000000800 */
[----:B------:R-:W-:Y:S04]  /*db30*/  LDSM.16.MT88.4 R96, [R186+0x1000] ;  /* 0x00100000ba60783b */ /* 0x000fe80000004200 */
[----:B------:R-:W-:Y:S04]  /*db40*/  HMMA.16816.F32 R64, R76, R86, R64 ;  /* 0x000000564c40723c */ /* 0x000fe80000001840 */
[----:B------:R-:W-:Y:S01]  /*db50*/  F2FP.PACK_AB R80, R226, R126 ;  /* 0x0000007ee250723e */ /* 0x000fe200000000ff */
[----:B------:R-:W-:Y:S01]  /*db60*/  MUFU.EX2 R142, R105 ;  /* 0x00000069008e7308 */ /* 0x000fe20000000800 */
[----:B------:R-:W-:Y:S01]  /*db70*/  F2FP.PACK_AB R82, R239, R233 ;  /* 0x000000e9ef52723e */ /* 0x000fe200000000ff */
[----:B------:R-:W2:Y:S01]  /*db80*/  LDSM.16.MT88.4 R84, [R186+0x800] ;  /* 0x00080000ba54783b */ /* 0x000ea20000004200 */
[----:B------:R-:W-:Y:S04]  /*db90*/  F2FP.PACK_AB R76, R231, R129 ;  /* 0x00000081e74c723e */ /* 0x000fe800000000ff */
[----:B------:R-:W-:Y:S02]  /*dba0*/  F2FP.PACK_AB R77, R230, R127 ;  /* 0x0000007fe64d723e */ /* 0x000fe400000000ff */
[----:B------:R-:W-:Y:S01]  /*dbb0*/  F2FP.PACK_AB R78, R241, R236 ;  /* 0x000000ecf14e723e */ /* 0x000fe200000000ff */
[----:B------:R-:W-:Y:S01]  /*dbc0*/  MUFU.EX2 R164, R104 ;  /* 0x0000006800a47308 */ /* 0x000fe20000000800 */
[----:B------:R-:W-:Y:S02]  /*dbd0*/  F2FP.PACK_AB R79, R244, R235 ;  /* 0x000000ebf44f723e */ /* 0x000fe400000000ff */
[----:B------:R-:W-:Y:S02]  /*dbe0*/  F2FP.PACK_AB R81, R131, R174 ;  /* 0x000000ae8351723e */ /* 0x000fe400000000ff */
[----:B------:R-:W-:Y:S01]  /*dbf0*/  F2FP.PACK_AB R83, R237, R220 ;  /* 0x000000dced53723e */ /* 0x000fe200000000ff */
[----:B---3--:R-:W-:Y:S01]  /*dc00*/  FFMA.FTZ R100, R3, R100, R222 ;  /* 0x0000006403647223 */ /* 0x008fe200000100de */
[----:B-1----:R-:W-:Y:S01]  /*dc10*/  F2FP.PACK_AB R146, R160, R161 ;  /* 0x000000a1a092723e */ /* 0x002fe200000000ff */
[-C--:B------:R-:W-:Y:S02]  /*dc20*/  HMMA.16816.F32 R4, R76, R88.reuse, R4 ;  /* 0x000000584c04723c */ /* 0x080fe40000001804 */
[----:B------:R-:W-:Y:S01]  /*dc30*/  MUFU.EX2 R138, R74 ;  /* 0x0000004a008a7308 */ /* 0x000fe20000000800 */
[----:B-----5:R-:W-:Y:S04]  /*dc40*/  FFMA.FTZ R3, R2, R128, R221 ;  /* 0x0000008002037223 */ /* 0x020fe800000100dd */
[----:B------:R-:W-:Y:S01]  /*dc50*/  FADD.FTZ R3, R225, R3 ;  /* 0x00000003e1037221 */ /* 0x000fe20000010000 */
[C---:B------:R-:W-:Y:S04]  /*dc60*/  HMMA.16816.F32 R8, R80.reuse, R88, R8 ;  /* 0x000000585008723c */ /* 0x040fe80000001808 */
[----:B------:R1:W-:Y:S01]  /*dc70*/  MUFU.EX2 R128, R73 ;  /* 0x0000004900807308 */ /* 0x0003e20000000800 */
[----:B------:R-:W-:Y:S03]  /*dc80*/  FADD.FTZ R3, R229, R3 ;  /* 0x00000003e5037221 */ /* 0x000fe60000010000 */
[-C--:B------:R-:W-:Y:S04]  /*dc90*/  HMMA.16816.F32 R12, R80, R90.reuse, R12 ;  /* 0x0000005a500c723c */ /* 0x080fe8000000180c */
[----:B------:R-:W-:Y:S02]  /*dca0*/  FADD.FTZ R3, R250, R3 ;  /* 0x00000003fa037221 */ /* 0x000fe40000010000 */
[----:B------:R3:W-:Y:S02]  /*dcb0*/  MUFU.EX2 R137, R75 ;  /* 0x0000004b00897308 */ /* 0x0007e40000000800 */
[C---:B------:R-:W-:Y:S01]  /*dcc0*/  HMMA.16816.F32 R16, R76.reuse, R90, R16 ;  /* 0x0000005a4c10723c */ /* 0x040fe20000001810 */
[----:B------:R-:W5:Y:S07]  /*dcd0*/  LDSM.16.MT88.4 R88, [R188+0x800] ;  /* 0x00080000bc58783b */ /* 0x000f6e0000004200 */
[-C--:B------:R-:W-:Y:S01]  /*dce0*/  HMMA.16816.F32 R20, R76, R92.reuse, R20 ;  /* 0x0000005c4c14723c */ /* 0x080fe20000001814 */
[----:B------:R-:W-:Y:S03]  /*dcf0*/  MUFU.EX2 R165, R115 ;  /* 0x0000007300a57308 */ /* 0x000fe60000000800 */
[----:B-1----:R-:W-:Y:S02]  /*dd00*/  FADD.FTZ R73, R227, R100 ;  /* 0x00000064e3497221 */ /* 0x002fe40000010000 */
[----:B------:R-:W-:Y:S02]  /*dd10*/  LDSM.16.MT88.4 R100, [R185+0x2000] ;  /* 0x00200000b964783b */ /* 0x000fe40000004200 */
[C---:B------:R-:W-:Y:S03]  /*dd20*/  HMMA.16816.F32 R24, R80.reuse, R92, R24 ;  /* 0x0000005c5018723c */ /* 0x040fe60000001818 */
[----:B------:R-:W-:Y:S01]  /*dd30*/  MUFU.EX2 R171, R215 ;  /* 0x000000d700ab7308 */ /* 0x000fe20000000800 */
[----:B------:R-:W-:Y:S04]  /*dd40*/  FADD.FTZ R73, R234, R73 ;  /* 0x00000049ea497221 */ /* 0x000fe80000010000 */
[-C--:B------:R-:W-:Y:S04]  /*dd50*/  HMMA.16816.F32 R28, R80, R94.reuse, R28 ;  /* 0x0000005e501c723c */ /* 0x080fe8000000181c */
[----:B--2---:R-:W-:Y:S01]  /*dd60*/  FFMA.FTZ R2, R0, R132, R223 ;  /* 0x0000008400027223 */ /* 0x004fe200000100df */
[----:B------:R-:W-:Y:S01]  /*dd70*/  MUFU.EX2 R173, R110 ;  /* 0x0000006e00ad7308 */ /* 0x000fe20000000800 */
[----:B------:R-:W-:Y:S01]  /*dd80*/  LDSM.16.MT88.4 R132, [R186+0x2000] ;  /* 0x00200000ba84783b */ /* 0x000fe20000004200 */
[----:B------:R-:W-:Y:S01]  /*dd90*/  FADD.FTZ R73, R251, R73 ;  /* 0x00000049fb497221 */ /* 0x000fe20000010000 */
[C---:B------:R-:W-:Y:S04]  /*dda0*/  HMMA.16816.F32 R32, R76.reuse, R94, R32 ;  /* 0x0000005e4c20723c */ /* 0x040fe80000001820 */
[----:B------:R-:W-:Y:S01]  /*ddb0*/  FADD.FTZ R73, R127, R73 ;  /* 0x000000497f497221 */ /* 0x000fe20000010000 */
[----:B----4-:R-:W-:Y:S01]  /*ddc0*/  ISETP.GT.AND P0, PT, R202, R182, PT ;  /* 0x000000b6ca00720c */ /* 0x010fe20003f04270 */
[----:B------:R-:W1:Y:S01]  /*ddd0*/  LDSM.16.MT88.4 R92, [R185+0x1000] ;  /* 0x00100000b95c783b */ /* 0x000e620000004200 */
[----:B------:R-:W-:Y:S01]  /*dde0*/  MUFU.EX2 R177, R211 ;  /* 0x000000d300b17308 */ /* 0x000fe20000000800 */
[-C--:B------:R-:W-:Y:S04]  /*ddf0*/  HMMA.16816.F32 R36, R76, R84.reuse, R36 ;  /* 0x000000544c24723c */ /* 0x080fe80000001824 */
[----:B------:R-:W-:Y:S01]  /*de00*/  FADD.FTZ R0, R232, R107 ;  /* 0x0000006be8007221 */ /* 0x000fe20000010000 */
[----:B------:R-:W-:Y:S01]  /*de10*/  IADD3 R202, R202, -0x1, RZ ;  /* 0xffffffffcaca7810 */ /* 0x000fe20007ffe0ff */
[----:B------:R-:W-:Y:S02]  /*de20*/  FADD.FTZ R2, R224, R2 ;  /* 0x00000002e0027221 */ /* 0x000fe40000010000 */
[C---:B------:R-:W-:Y:S01]  /*de30*/  HMMA.16816.F32 R40, R80.reuse, R84, R40 ;  /* 0x000000545028723c */ /* 0x040fe20000001828 */
[----:B------:R-:W2:Y:S03]  /*de40*/  MUFU.EX2 R178, R210 ;  /* 0x000000d200b27308 */ /* 0x000ea60000000800 */
[----:B------:R-:W-:Y:S02]  /*de50*/  FADD.FTZ R2, R238, R2 ;  /* 0x00000002ee027221 */ /* 0x000fe40000010000 */
[----:B------:R-:W-:Y:S02]  /*de60*/  FADD.FTZ R0, R228, R0 ;  /* 0x00000000e4007221 */ /* 0x000fe40000010000 */
[-C--:B------:R-:W-:Y:S03]  /*de70*/  HMMA.16816.F32 R44, R80, R86.reuse, R44 ;  /* 0x00000056502c723c */ /* 0x080fe6000000182c */
[----:B------:R-:W4:Y:S01]  /*de80*/  MUFU.EX2 R159, R152 ;  /* 0x00000098009f7308 */ /* 0x000f220000000800 */
[----:B------:R-:W-:Y:S02]  /*de90*/  FADD.FTZ R0, R252, R0 ;  /* 0x00000000fc007221 */ /* 0x000fe40000010000 */
[----:B---3--:R-:W-:Y:S02]  /*dea0*/  FADD.FTZ R75, R243, R2 ;  /* 0x00000002f34b7221 */ /* 0x008fe40000010000 */
[C---:B------:R-:W-:Y:S01]  /*deb0*/  HMMA.16816.F32 R48, R76.reuse, R86, R48 ;  /* 0x000000564c30723c */ /* 0x040fe20000001830 */
[----:B------:R-:W3:Y:S03]  /*dec0*/  LDSM.16.MT88.4 R84, [R189+0x1000] ;  /* 0x00100000bd54783b */ /* 0x000ee60000004200 */
[----:B------:R-:W-:Y:S01]  /*ded0*/  FADD.FTZ R74, R129, R0 ;  /* 0x00000000814a7221 */ /* 0x000fe20000010000 */
[----:B------:R-:W-:Y:S01]  /*dee0*/  MUFU.EX2 R152, R125 ;  /* 0x0000007d00987308 */ /* 0x000fe20000000800 */
[----:B------:R-:W-:Y:S02]  /*def0*/  FADD.FTZ R2, R126, R3 ;  /* 0x000000037e027221 */ /* 0x000fe40000010000 */
[-C--:B-----5:R-:W-:Y:S04]  /*df00*/  HMMA.16816.F32 R52, R76, R88.reuse, R52 ;  /* 0x000000584c34723c */ /* 0x0a0fe80000001834 */
[----:B--2---:R-:W-:Y:S01]  /*df10*/  F2FP.PACK_AB R144, R178, R177 ;  /* 0x000000b1b290723e */ /* 0x004fe200000000ff */
[----:B------:R-:W-:Y:S02]  /*df20*/  FADD.FTZ R0, R174, R75 ;  /* 0x0000004bae007221 */ /* 0x000fe40000010000 */
[----:B------:R-:W2:Y:S01]  /*df30*/  MUFU.EX2 R153, R124 ;  /* 0x0000007c00997308 */ /* 0x000ea20000000800 */
[C---:B------:R-:W-:Y:S04]  /*df40*/  HMMA.16816.F32 R56, R80.reuse, R88, R56 ;  /* 0x000000585038723c */ /* 0x040fe80000001838 */
[----:B----4-:R-:W-:Y:S01]  /*df50*/  F2FP.PACK_AB R147, R158, R159 ;  /* 0x0000009f9e93723e */ /* 0x010fe200000000ff */
[----:B------:R-:W-:Y:S02]  /*df60*/  FADD.FTZ R0, R131, R0 ;  /* 0x0000000083007221 */ /* 0x000fe40000010000 */
[----:B------:R-:W-:Y:S01]  /*df70*/  FADD.FTZ R2, R226, R2 ;  /* 0x00000002e2027221 */ /* 0x000fe20000010000 */
[-C--:B------:R-:W-:Y:S01]  /*df80*/  HMMA.16816.F32 R60, R80, R90.reuse, R60 ;  /* 0x0000005a503c723c */ /* 0x080fe2000000183c */
[----:B------:R-:W-:Y:S03]  /*df90*/  MUFU.EX2 R141, R111 ;  /* 0x0000006f008d7308 */ /* 0x000fe60000000800 */
[----:B------:R-:W-:Y:S02]  /*dfa0*/  FADD.FTZ R0, R220, R0 ;  /* 0x00000000dc007221 */ /* 0x000fe40000010000 */
[----:B------:R-:W-:Y:S01]  /*dfb0*/  FADD.FTZ R2, R233, R2 ;  /* 0x00000002e9027221 */ /* 0x000fe20000010000 */
[----:B------:R-:W-:Y:S01]  /*dfc0*/  F2FP.PACK_AB R80, R139, R130 ;  /* 0x000000828b50723e */ /* 0x000fe200000000ff */
[----:B------:R-:W-:Y:S01]  /*dfd0*/  HMMA.16816.F32 R64, R76, R90, R64 ;  /* 0x0000005a4c40723c */ /* 0x000fe20000001840 */
[----:B------:R-:W4:Y:S02]  /*dfe0*/  LDSM.16.MT88.4 R88, [R188+0x1000] ;  /* 0x00100000bc58783b */ /* 0x000f240000004200 */
[----:B------:R-:W-:Y:S01]  /*dff0*/  MUFU.EX2 R140, R112 ;  /* 0x00000070008c7308 */ /* 0x000fe20000000800 */
[----:B------:R-:W-:Y:S01]  /*e000*/  F2FP.PACK_AB R82, R164, R142 ;  /* 0x0000008ea452723e */ /* 0x000fe200000000ff */
[----:B------:R-:W-:Y:S01]  /*e010*/  FADD.FTZ R0, R237, R0 ;  /* 0x00000000ed007221 */ /* 0x000fe20000010000 */
[----:B------:R-:W-:Y:S01]  /*e020*/  F2FP.PACK_AB R81, R138, R128 ;  /* 0x000000808a51723e */ /* 0x000fe200000000ff */
[----:B------:R-:W-:Y:S01]  /*e030*/  FADD.FTZ R2, R239, R2 ;  /* 0x00000002ef027221 */ /* 0x000fe20000010000 */
[----:B------:R-:W-:Y:S01]  /*e040*/  F2FP.PACK_AB R76, R247, R242 ;  /* 0x000000f2f74c723e */ /* 0x000fe200000000ff */
[----:B------:R-:W-:Y:S03]  /*e050*/  FADD.FTZ R3, R230, R73 ;  /* 0x00000049e6037221 */ /* 0x000fe60000010000 */
[----:B------:R-:W-:Y:S01]  /*e060*/  F2FP.PACK_AB R77, R245, R240 ;  /* 0x000000f0f54d723e */ /* 0x000fe200000000ff */
[----:B------:R-:W-:Y:S01]  /*e070*/  MUFU.EX2 R157, R114 ;  /* 0x00000072009d7308 */ /* 0x000fe20000000800 */
[----:B------:R-:W-:Y:S01]  /*e080*/  F2FP.PACK_AB R78, R181, R249 ;  /* 0x000000f9b54e723e */ /* 0x000fe200000000ff */
[----:B------:R-:W-:Y:S01]  /*e090*/  FADD.FTZ R3, R235, R3 ;  /* 0x00000003eb037221 */ /* 0x000fe20000010000 */
[----:B------:R-:W-:Y:S02]  /*e0a0*/  F2FP.PACK_AB R79, R179, R180 ;  /* 0x000000b4b34f723e */ /* 0x000fe400000000ff */
[----:B------:R-:W-:Y:S01]  /*e0b0*/  F2FP.PACK_AB R83, R136, R137 ;  /* 0x000000898853723e */ /* 0x000fe200000000ff */
[----:B------:R-:W-:Y:S01]  /*e0c0*/  FADD.FTZ R3, R244, R3 ;  /* 0x00000003f4037221 */ /* 0x000fe20000010000 */
[----:B--2---:R-:W-:Y:S03]  /*e0d0*/  F2FP.PACK_AB R150, R152, R153 ;  /* 0x000000999896723e */ /* 0x004fe600000000ff */
[-C--:B-1----:R-:W-:Y:S01]  /*e0e0*/  HMMA.16816.F32 R4, R76, R92.reuse, R4 ;  /* 0x0000005c4c04723c */ /* 0x082fe20000001804 */
[----:B------:R-:W-:Y:S07]  /*e0f0*/  MUFU.EX2 R154, R123 ;  /* 0x0000007b009a7308 */ /* 0x000fee0000000800 */
[C---:B------:R-:W-:Y:S03]  /*e100*/  HMMA.16816.F32 R8, R80.reuse, R92, R8 ;  /* 0x0000005c5008723c */ /* 0x040fe60000001808 */
[----:B------:R-:W1:Y:S05]  /*e110*/  MUFU.EX2 R155, R122 ;  /* 0x0000007a009b7308 */ /* 0x000e6a0000000800 */
[-C--:B------:R-:W-:Y:S08]  /*e120*/  HMMA.16816.F32 R12, R80, R94.reuse, R12 ;  /* 0x0000005e500c723c */ /* 0x080ff0000000180c */
[C---:B------:R-:W-:Y:S01]  /*e130*/  HMMA.16816.F32 R16, R76.reuse, R94, R16 ;  /* 0x0000005e4c10723c */ /* 0x040fe20000001810 */
[----:B------:R-:W-:Y:S07]  /*e140*/  LDSM.16.MT88.4 R92, [R189+0x1800] ;  /* 0x00180000bd5c783b */ /* 0x000fee0000004200 */
[-C--:B---3--:R-:W-:Y:S04]  /*e150*/  HMMA.16816.F32 R20, R76, R84.reuse, R20 ;  /* 0x000000544c14723c */ /* 0x088fe80000001814 */
[----:B-1----:R-:W-:Y:S04]  /*e160*/  F2FP.PACK_AB R148, R154, R155 ;  /* 0x0000009b9a94723e */ /* 0x002fe800000000ff */
        /* <DEDUP_REMOVED lines=8> */
[----:B------:R-:W2:Y:S07]  /*e1f0*/  LDSM.16.MT88.4 R96, [R186+0x1800] ;  /* 0x00180000ba60783b */ /* 0x000eae0000004200 */
[-C--:B----4-:R-:W-:Y:S08]  /*e200*/  HMMA.16816.F32 R52, R76, R88.reuse, R52 ;  /* 0x000000584c34723c */ /* 0x090ff00000001834 */
[C---:B------:R-:W-:Y:S08]  /*e210*/  HMMA.16816.F32 R56, R80.reuse, R88, R56 ;  /* 0x000000585038723c */ /* 0x040ff00000001838 */
[-C--:B------:R-:W-:Y:S07]  /*e220*/  HMMA.16816.F32 R60, R80, R90.reuse, R60 ;  /* 0x0000005a503c723c */ /* 0x080fee000000183c */
[----:B------:R-:W-:Y:S01]  /*e230*/  F2FP.PACK_AB R80, R167, R143 ;  /* 0x0000008fa750723e */ /* 0x000fe200000000ff */
[----:B------:R-:W-:Y:S01]  /*e240*/  HMMA.16816.F32 R64, R76, R90, R64 ;  /* 0x0000005a4c40723c */ /* 0x000fe20000001840 */
[----:B------:R-:W3:Y:S03]  /*e250*/  LDSM.16.MT88.4 R88, [R188+0x1800] ;  /* 0x00180000bc58783b */ /* 0x000ee60000004200 */
[----:B------:R-:W-:Y:S02]  /*e260*/  F2FP.PACK_AB R82, R172, R170 ;  /* 0x000000aaac52723e */ /* 0x000fe400000000ff */
[----:B------:R-:W-:Y:S02]  /*e270*/  F2FP.PACK_AB R81, R140, R141 ;  /* 0x0000008d8c51723e */ /* 0x000fe400000000ff */
[----:B------:R-:W-:Y:S04]  /*e280*/  F2FP.PACK_AB R76, R169, R166 ;  /* 0x000000a6a94c723e */ /* 0x000fe800000000ff */
[----:B------:R-:W-:Y:S02]  /*e290*/  F2FP.PACK_AB R77, R168, R165 ;  /* 0x000000a5a84d723e */ /* 0x000fe400000000ff */
[----:B------:R-:W-:Y:S02]  /*e2a0*/  F2FP.PACK_AB R78, R176, R171 ;  /* 0x000000abb04e723e */ /* 0x000fe400000000ff */
[----:B------:R-:W-:Y:S02]  /*e2b0*/  F2FP.PACK_AB R79, R175, R173 ;  /* 0x000000adaf4f723e */ /* 0x000fe400000000ff */
[----:B------:R-:W-:Y:S05]  /*e2c0*/  F2FP.PACK_AB R83, R156, R157 ;  /* 0x0000009d9c53723e */ /* 0x000fea00000000ff */
[-C--:B-1----:R-:W-:Y:S08]  /*e2d0*/  HMMA.16816.F32 R4, R76, R84.reuse, R4 ;  /* 0x000000544c04723c */ /* 0x082ff00000001804 */
[C---:B------:R-:W-:Y:S01]  /*e2e0*/  HMMA.16816.F32 R8, R80.reuse, R84, R8 ;  /* 0x000000545008723c */ /* 0x040fe20000001808 */
[----:B------:R1:W-:Y:S07]  /*e2f0*/  MUFU.EX2 R84, R68 ;  /* 0x0000004400547308 */ /* 0x0003ee0000000800 */
[-C--:B------:R-:W-:Y:S03]  /*e300*/  HMMA.16816.F32 R12, R80, R86.reuse, R12 ;  /* 0x00000056500c723c */ /* 0x080fe6000000180c */
[----:B------:R-:W4:Y:S05]  /*e310*/  MUFU.EX2 R85, R121 ;  /* 0x0000007900557308 */ /* 0x000f2a0000000800 */
[C---:B------:R-:W-:Y:S05]  /*e320*/  HMMA.16816.F32 R16, R76.reuse, R86, R16 ;  /* 0x000000564c10723c */ /* 0x040fea0000001810 */
[----:B------:R5:W-:Y:S03]  /*e330*/  MUFU.EX2 R87, R119 ;  /* 0x0000007700577308 */ /* 0x000be60000000800 */
[-C--:B------:R-:W-:Y:S04]  /*e340*/  HMMA.16816.F32 R20, R76, R92.reuse, R20 ;  /* 0x0000005c4c14723c */ /* 0x080fe80000001814 */
[----:B-1----:R-:W-:Y:S03]  /*e350*/  FADD.FTZ R68, R231, R74 ;  /* 0x0000004ae7447221 */ /* 0x002fe60000010000 */
[----:B------:R-:W1:Y:S01]  /*e360*/  MUFU.EX2 R86, R120 ;  /* 0x0000007800567308 */ /* 0x000e620000000800 */
[C---:B------:R-:W-:Y:S04]  /*e370*/  HMMA.16816.F32 R24, R80.reuse, R92, R24 ;  /* 0x0000005c5018723c */ /* 0x040fe80000001818 */
[----:B----4-:R-:W-:Y:S01]  /*e380*/  F2FP.PACK_AB R151, R84, R85 ;  /* 0x000000555497723e */ /* 0x010fe200000000ff */
[----:B------:R-:W-:Y:S03]  /*e390*/  FADD.FTZ R68, R236, R68 ;  /* 0x00000044ec447221 */ /* 0x000fe60000010000 */
[-C--:B------:R-:W-:Y:S01]  /*e3a0*/  HMMA.16816.F32 R28, R80, R94.reuse, R28 ;  /* 0x0000005e501c723c */ /* 0x080fe2000000181c */
[----:B-----5:R-:W4:Y:S07]  /*e3b0*/  LDSM.16.MT88.4 R116, [R189+0x2000] ;  /* 0x00200000bd74783b */ /* 0x020f2e0000004200 */
[C---:B------:R-:W-:Y:S04]  /*e3c0*/  HMMA.16816.F32 R32, R76.reuse, R94, R32 ;  /* 0x0000005e4c20723c */ /* 0x040fe80000001820 */
[----:B-1----:R-:W-:Y:S04]  /*e3d0*/  F2FP.PACK_AB R149, R86, R87 ;  /* 0x000000575695723e */ /* 0x002fe800000000ff */
[-C--:B--2---:R-:W-:Y:S08]  /*e3e0*/  HMMA.16816.F32 R36, R76, R96.reuse, R36 ;  /* 0x000000604c24723c */ /* 0x084ff00000001824 */
        /* <DEDUP_REMOVED lines=11> */
[-C--:B------:R-:W-:Y:S04]  /*e4a0*/  HMMA.16816.F32 R96, R148, R102.reuse, R12 ;  /* 0x000000669460723c */ /* 0x080fe8000000180c */
[----:B------:R-:W-:Y:S02]  /*e4b0*/  FADD.FTZ R8, R128, R0 ;  /* 0x0000000080087221 */ /* 0x000fe40000010000 */
[----:B------:R-:W-:Y:S02]  /*e4c0*/  FADD.FTZ R0, R139, R9 ;  /* 0x000000098b007221 */ /* 0x000fe40000010000 */
[C---:B------:R-:W-:Y:S04]  /*e4d0*/  HMMA.16816.F32 R100, R144.reuse, R102, R16 ;  /* 0x000000669064723c */ /* 0x040fe80000001810 */
[----:B------:R-:W-:Y:S02]  /*e4e0*/  FADD.FTZ R11, R241, R68 ;  /* 0x00000044f10b7221 */ /* 0x000fe40000010000 */
[----:B------:R-:W-:Y:S02]  /*e4f0*/  FADD.FTZ R10, R240, R3 ;  /* 0x00000003f00a7221 */ /* 0x000fe40000010000 */
[-C--:B----4-:R-:W-:Y:S04]  /*e500*/  HMMA.16816.F32 R104, R144, R116.reuse, R20 ;  /* 0x000000749068723c */ /* 0x090fe80000001814 */
        /* <DEDUP_REMOVED lines=50> */
[----:B------:R-:W-:Y:S01]  /*e830*/  FADD.FTZ R2, R153, R2 ;  /* 0x0000000299027221 */ /* 0x000fe20000010000 */
[----:B------:R1:W-:Y:S01]  /*e840*/  STL [R1+0x4], R4 ;  /* 0x0000040401007387 */ /* 0x0003e20000100800 */
[----:B------:R-:W-:Y:S02]  /*e850*/  FADD.FTZ R3, R158, R3 ;  /* 0x000000039e037221 */ /* 0x000fe40000010000 */
[----:B------:R-:W-:Y:S01]  /*e860*/  FADD.FTZ R0, R86, R5 ;  /* 0x0000000556007221 */ /* 0x000fe20000010000 */
[----:B------:R-:W-:Y:S01]  /*e870*/  MOV R86, R70 ;  /* 0x0000004600567202 */ /* 0x000fe20000000f00 */
[----:B------:R-:W-:Y:S01]  /*e880*/  FADD.FTZ R2, R152, R2 ;  /* 0x0000000298027221 */ /* 0x000fe20000010000 */
[----:B------:R1:W-:Y:S01]  /*e890*/  STL [R1+0x8], R3 ;  /* 0x0000080301007387 */ /* 0x0003e20000100800 */
[----:B------:R-:W-:Y:S01]  /*e8a0*/  FADD.FTZ R0, R85, R0 ;  /* 0x0000000055007221 */ /* 0x000fe20000010000 */
[----:B------:R-:W-:Y:S02]  /*e8b0*/  MOV R85, R71 ;  /* 0x0000004700557202 */ /* 0x000fe40000000f00 */
[----:B------:R1:W-:Y:S01]  /*e8c0*/  STL [R1+0xc], R2 ;  /* 0x00000c0201007387 */ /* 0x0003e20000100800 */
[----:B------:R-:W-:Y:S01]  /*e8d0*/  FADD.FTZ R0, R84, R0 ;  /* 0x0000000054007221 */ /* 0x000fe20000010000 */
[----:B------:R-:W-:Y:S04]  /*e8e0*/  MOV R84, R72 ;  /* 0x0000004800547202 */ /* 0x000fe80000000f00 */
[----:B------:R1:W-:Y:S02]  /*e8f0*/  STL [R1+0x10], R0 ;  /* 0x0000100001007387 */ /* 0x0003e40000100800 */
[----:B-1----:R-:W-:-:S05]  /*e900*/  @P0 BRA `(.L_x_689) ;  /* 0xffffa52000000947 */ /* 0x002fca000383ffff */
.L_x_658:
[----:B------:R-:W2:Y:S01]  /*e910*/  LDL R0, [R1+0x48] ;  /* 0x0000480001007983 */ /* 0x000ea20000100800 */
[----:B-1----:R-:W-:-:S05]  /*e920*/  IMAD.MOV.U32 R2, RZ, RZ, c[0x0][0x2c4] ;  /* 0x0000b100ff027624 */ /* 0x002fca00078e00ff */
[----:B------:R-:W-:Y:S01]  /*e930*/  ISETP.NE.AND P1, PT, R2, 0x1, PT ;  /* 0x000000010200780c */ /* 0x000fe20003f25270 */
[----:B------:R-:W-:-:S05]  /*e940*/  IMAD.MOV.U32 R4, RZ, RZ, c[0x0][0x32c] ;  /* 0x0000cb00ff047624 */ /* 0x000fca00078e00ff */
[----:B------:R-:W-:Y:S02]  /*e950*/  ISETP.GE.AND P0, PT, R4, 0x1, PT ;  /* 0x000000010400780c */ /* 0x000fe40003f06270 */
[----:B------:R-:W-:Y:S02]  /*e960*/  IADD3 R2, R248, 0x1, -R246 ;  /* 0x00000001f8027810 */ /* 0x000fe40007ffe8f6 */
[----:B--2---:R-:W-:-:S05]  /*e970*/  IADD3 R0, R0, 0x7f, RZ ;  /* 0x0000007f00007810 */ /* 0x004fca0007ffe0ff */
[----:B------:R-:W-:-:S05]  /*e980*/  @P1 IMAD.HI.U32 R3, R0, c[0x0][0x2c8], RZ ;  /* 0x0000b20000031a27 */ /* 0x000fca00078e00ff */
[----:B------:R-:W-:-:S05]  /*e990*/  @P1 SHF.R.U32.HI R0, RZ, c[0x0][0x2cc], R3 ;  /* 0x0000b300ff001a19 */ /* 0x000fca0000011603 */
[----:B------:R-:W-:-:S05]  /*e9a0*/  IMAD.IADD R0, R2, 0x1, R0 ;  /* 0x0000000102007824 */ /* 0x000fca00078e0200 */
[----:B------:R-:W-:Y:S01]  /*e9b0*/  IADD3 R2, R0, -c[0x0][0x324], RZ ;  /* 0x8000c90000027a10 */ /* 0x000fe20007ffe0ff */
[----:B------:R-:W-:Y:S05]  /*e9c0*/  @!P0 BRA `(.L_x_690) ;  /* 0x0000011000008947 */ /* 0x000fea0003800000 */
[----:B------:R-:W-:Y:S01]  /*e9d0*/  ISETP.GT.AND P0, PT, R0, -0x1, PT ;  /* 0xffffffff0000780c */ /* 0x000fe20003f04270 */
[----:B------:R-:W-:-:S12]  /*e9e0*/  BSSY B0, `(.L_x_691) ;  /* 0x000000d000007945 */ /* 0x000fd80003800000 */
[----:B------:R-:W-:Y:S05]  /*e9f0*/  @P0 BRA `(.L_x_692) ;  /* 0x0000007000000947 */ /* 0x000fea0003800000 */
[----:B------:R-:W-:Y:S01]  /*ea00*/  IMAD.MOV.U32 R3, RZ, RZ, 0x1 ;  /* 0x00000001ff037424 */ /* 0x000fe200078e00ff */
[----:B------:R-:W-:-:S04]  /*ea10*/  LOP3.LUT R0, RZ, R0, RZ, 0x33, !PT ;  /* 0x00000000ff007212 */ /* 0x000fc800078e33ff */
[----:B------:R-:W-:-:S13]  /*ea20*/  ISETP.NE.AND P0, PT, R3, c[0x0][0x32c], PT ;  /* 0x0000cb0003007a0c */ /* 0x000fda0003f05270 */
[----:B------:R-:W-:-:S05]  /*ea30*/  @P0 IMAD.HI.U32 R3, R0, c[0x0][0x330], RZ ;  /* 0x0000cc0000030a27 */ /* 0x000fca00078e00ff */
[----:B------:R-:W-:-:S04]  /*ea40*/  @P0 SHF.R.U32.HI R0, RZ, c[0x0][0x334], R3 ;  /* 0x0000cd00ff000a19 */ /* 0x000fc80000011603 */
[----:B------:R-:W-:Y:S01]  /*ea50*/  LOP3.LUT R0, RZ, R0, RZ, 0x33, !PT ;  /* 0x00000000ff007212 */ /* 0x000fe200078e33ff */
[----:B------:R-:W-:Y:S05]  /*ea60*/  BRA `(.L_x_693) ;  /* 0x0000004000007947 */ /* 0x000fea0003800000 */
.L_x_692:
[----:B------:R-:W-:-:S04]  /*ea70*/  MOV R3, 0x1 ;  /* 0x0000000100037802 */ /* 0x000fc80000000f00 */
[----:B------:R-:W-:-:S13]  /*ea80*/  ISETP.NE.AND P0, PT, R3, c[0x0][0x32c], PT ;  /* 0x0000cb0003007a0c */ /* 0x000fda0003f05270 */
[----:B------:R-:W-:-:S05]  /*ea90*/  @P0 IMAD.HI.U32 R3, R0, c[0x0][0x330], RZ ;  /* 0x0000cc0000030a27 */ /* 0x000fca00078e00ff */
[----:B------:R-:W-:Y:S02]  /*eaa0*/  @P0 SHF.R.U32.HI R0, RZ, c[0x0][0x334], R3 ;  /* 0x0000cd00ff000a19 */ /* 0x000fe40000011603 */
.L_x_693:
[----:B------:R-:W-:Y:S05]  /*eab0*/  BSYNC B0 ;  /* 0x0000000000007941 */ /* 0x000fea0003800000 */
.L_x_691:
[----:B------:R-:W-:-:S05]  /*eac0*/  IMAD R0, R0, c[0x0][0x32c], RZ ;  /* 0x0000cb0000007a24 */ /* 0x000fca00078e02ff */
[----:B------:R-:W-:-:S03]  /*ead0*/  IMNMX R2, R2, R0, !PT ;  /* 0x0000000002027217 */ /* 0x000fc60007800200 */
.L_x_690:
[----:B------:R-:W2:Y:S01]  /*eae0*/  LDL R3, [R1+0x14] ;  /* 0x0000140001037983 */ /* 0x000ea20000100800 */
[----:B------:R-:W-:-:S05]  /*eaf0*/  IADD3 R2, R2, 0x4f, RZ ;  /* 0x0000004f02027810 */ /* 0x000fca0007ffe0ff */
[----:B------:R-:W-:-:S05]  /*eb00*/  IMAD.HI R2, R2, 0x66666667, RZ ;  /* 0x6666666702027827 */ /* 0x000fca00078e02ff */
[----:B------:R-:W-:-:S04]  /*eb10*/  SHF.R.U32.HI R0, RZ, 0x1f, R2 ;  /* 0x0000001fff007819 */ /* 0x000fc80000011602 */
[----:B------:R-:W-:-:S04]  /*eb20*/  LEA.HI.SX32 R0, R2, R0, 0x1b ;  /* 0x0000000002007211 */ /* 0x000fc800078fdaff */
[----:B--2---:R-:W-:-:S04]  /*eb30*/  IMNMX R247, R3, R0, !PT ;  /* 0x0000000003f77217 */ /* 0x004fc80007800200 */
[----:B------:R-:W-:-:S13]  /*eb40*/  ISETP.GE.AND P0, PT, R202, R247, PT ;  /* 0x000000f7ca00720c */ /* 0x000fda0003f06270 */
[----:B------:R-:W-:Y:S05]  /*eb50*/  @!P0 BRA `(.L_x_694) ;  /* 0x00003d5000008947 */ /* 0x000fea0003800000 */
[----:B------:R-:W-:Y:S01]  /*eb60*/  IMAD.MOV.U32 R84, RZ, RZ, R71 ;  /* 0x000000ffff547224 */ /* 0x000fe200078e0047 */
[----:B------:R-:W-:Y:S01]  /*eb70*/  MOV R86, R69 ;  /* 0x0000004500567202 */ /* 0x000fe20000000f00 */
[----:B------:R-:W-:Y:S01]  /*eb80*/  IMAD.MOV.U32 R0, RZ, RZ, R72 ;  /* 0x000000ffff007224 */ /* 0x000fe200078e0048 */
[----:B------:R-:W-:Y:S02]  /*eb90*/  MOV R85, R70 ;  /* 0x0000004600557202 */ /* 0x000fe40000000f00 */
.L_x_705:
[----:B------:R-:W2:Y:S01]  /*eba0*/  LDL R2, [R1+0x14] ;  /* 0x0000140001027983 */ /* 0x000ea20000100800 */
[----:B------:R-:W-:Y:S04]  /*ebb0*/  DEPBAR.LE SB0, 0x0 ;  /* 0x000080000000791a */ /* 0x000fe80000000000 */
[----:B------:R-:W-:Y:S01]  /*ebc0*/  WARPSYNC 0xffffffff ;  /* 0xffffffff00007948 */ /* 0x000fe20003800000 */
[----:B------:R-:W-:Y:S06]  /*ebd0*/  BAR.SYNC.DEFER_BLOCKING 0x0 ;  /* 0x0000000000007b1d */ /* 0x000fec0000010000 */
[----:B------:R1:W3:Y:S01]  /*ebe0*/  LDSM.16.M88.4 R80, [R191] ;  /* 0x00000000bf50783b */ /* 0x0002e20000000200 */
[----:B------:R-:W-:Y:S03]  /*ebf0*/  BSSY B0, `(.L_x_695) ;  /* 0x0000040000007945 */ /* 0x000fe60003800000 */
[----:B------:R1:W4:Y:S04]  /*ec00*/  LDSM.16.M88.4 R76, [R191+0x2000] ;  /* 0x00200000bf4c783b */ /* 0x0003280000000200 */
        /* <DEDUP_REMOVED lines=14> */
[C---:B-1-34-:R-:W-:Y:S01]  /*ecf0*/  IMAD.SHL.U32 R20, R201.reuse, 0x2, RZ ;  /* 0x00000002c9147824 */ /* 0x05afe200078e00ff */
[----:B------:R-:W2:Y:S01]  /*ed00*/  LDL.64 R8, [R1+0x38] ;  /* 0x0000380001087983 */ /* 0x000ea20000100a00 */
[----:B------:R-:W-:Y:S02]  /*ed10*/  SHF.R.S32.HI R2, RZ, 0x1f, R214 ;  /* 0x0000001fff027819 */ /* 0x000fe400000114d6 */
[----:B------:R-:W-:Y:S03]  /*ed20*/  SHF.R.S32.HI R6, RZ, 0x1f, R201 ;  /* 0x0000001fff067819 */ /* 0x000fe600000114c9 */
[----:B------:R-:W-:Y:S01]  /*ed30*/  IMAD R4, R2, c[0x0][0x208], RZ ;  /* 0x0000820002047a24 */ /* 0x000fe200078e02ff */
[----:B------:R-:W3:Y:S01]  /*ed40*/  LDL R7, [R1+0x44] ;  /* 0x0000440001077983 */ /* 0x000ee20000100800 */
[C---:B------:R-:W-:Y:S01]  /*ed50*/  IMAD.WIDE.U32 R2, R214.reuse, c[0x0][0x208], RZ ;  /* 0x00008200d6027a25 */ /* 0x040fe200078e00ff */
[----:B------:R-:W-:Y:S03]  /*ed60*/  SHF.L.U64.HI R6, R201, 0x1, R6 ;  /* 0x00000001c9067819 */ /* 0x000fe60000010206 */
[----:B------:R-:W-:Y:S04]  /*ed70*/  IMAD R4, R214, c[0x0][0x20c], R4 ;  /* 0x00008300d6047a24 */ /* 0x000fe800078e0204 */
[----:B------:R-:W-:Y:S01]  /*ed80*/  IMAD.IADD R3, R3, 0x1, R4 ;  /* 0x0000000103037824 */ /* 0x000fe200078e0204 */
[----:B------:R-:W-:Y:S03]  /*ed90*/  SHF.R.S32.HI R4, RZ, 0x1f, R212 ;  /* 0x0000001fff047819 */ /* 0x000fe600000114d4 */
[----:B------:R-:W-:Y:S04]  /*eda0*/  IMAD.WIDE.U32 R2, R212, c[0x0][0x218], R2 ;  /* 0x00008600d4027a25 */ /* 0x000fe800078e0002 */
[----:B------:R-:W-:Y:S04]  /*edb0*/  IMAD R4, R4, c[0x0][0x218], RZ ;  /* 0x0000860004047a24 */ /* 0x000fe800078e02ff */
[----:B------:R-:W-:Y:S01]  /*edc0*/  IMAD R5, R212, c[0x0][0x21c], R4 ;  /* 0x00008700d4057a24 */ /* 0x000fe200078e0204 */
[----:B--2---:R-:W-:Y:S04]  /*edd0*/  IADD3 R2, P1, R8, R2, RZ ;  /* 0x0000000208027210 */ /* 0x004fe80007f3e0ff */
[C---:B------:R-:W-:Y:S02]  /*ede0*/  LEA R4, P0, R2.reuse, c[0x0][0x1f8], 0x1 ;  /* 0x00007e0002047a11 */ /* 0x040fe400078008ff */
[----:B---3--:R-:W-:Y:S04]  /*edf0*/  IADD3.X R3, R7, R3, R5, P1, !PT ;  /* 0x0000000307037210 */ /* 0x008fe80000ffe405 */
[----:B------:R-:W-:Y:S01]  /*ee00*/  LEA.HI.X R5, R2, c[0x0][0x1fc], R3, 0x1, P0 ;  /* 0x00007f0002057a11 */ /* 0x000fe200000f0c03 */
[----:B------:R-:W-:-:S05]  /*ee10*/  BRA.DIV ~URZ, `(.L_x_697) ;  /* 0x000101927f007947 */ /* 0x000fca000b800000 */
[----:B------:R1:W2:Y:S02]  /*ee20*/  SHFL.IDX PT, R8, R5, RZ, 0x181f ;  /* 0x00181fff05087589 */ /* 0x0002a400000e0000 */
.L_x_839:
        /* <DEDUP_REMOVED lines=11> */
[-C--:B----4-:R-:W-:Y:S03]  /*eee0*/  IADD3 R10, P2, R3, R20.reuse, RZ ;  /* 0x00000014030a7210 */ /* 0x090fe60007f5e0ff */
[--C-:B--2---:R-:W-:Y:S01]  /*eef0*/  IMAD.X R13, R8, 0x1, R6.reuse, P0 ;  /* 0x00000001080d7824 */ /* 0x104fe200000e0606 */
[-C--:B-----5:R-:W-:Y:S01]  /*ef00*/  IADD3 R8, P1, R7, R20.reuse, RZ ;  /* 0x0000001407087210 */ /* 0x0a0fe20007f3e0ff */
        /* <DEDUP_REMOVED lines=8> */
.L_x_840:
[----:B--2---:R-:W-:Y:S04]  /*ef90*/  IADD3 R2, P0, R4, R20, RZ ;  /* 0x0000001404027210 */ /* 0x004fe80007f1e0ff */
[----:B-1----:R-:W-:Y:S05]  /*efa0*/  IADD3.X R3, R5, R6, RZ, P0, !PT ;  /* 0x0000000605037210 */ /* 0x002fea00007fe4ff */
[----:B------:R-:W-:Y:S01]  /*efb0*/  @!PT LDS RZ, [RZ] ;  /* 0x00000000fffff984 */ /* 0x000fe20000000800 */
[----:B------:R-:W-:Y:S01]  /*efc0*/  @!PT LDS RZ, [RZ] ;  /* 0x00000000fffff984 */ /* 0x000fe20000000800 */
[----:B------:R-:W-:Y:S01]  /*efd0*/  @!PT LDS RZ, [RZ] ;  /* 0x00000000fffff984 */ /* 0x000fe20000000800 */
[----:B------:R1:W-:Y:S04]  /*efe0*/  LDGSTS.E.BYPASS.LTC128B.128 [R203+0x2100], [R2.64], !P3 ;  /* 0x0210000002cb7fae */ /* 0x0003e8000d901d46 */
.L_x_696:
[----:B-1-34-:R-:W-:Y:S05]  /*eff0*/  BSYNC B0 ;  /* 0x0000000000007941 */ /* 0x01afea0003800000 */
.L_x_695:
        /* <DEDUP_REMOVED lines=277> */
[--C-:B-1----:R-:W-:Y:S01]  /*10150*/  IMAD.MOV.U32 R2, RZ, RZ, R3.reuse ;  /* 0x000000ffff027224 */ /* 0x102fe200078e0003 */
[----:B------:R-:W-:Y:S05]  /*10160*/  @P2 SHF.R.U32.HI R2, RZ, c[0x0][0x2c0], R4 ;  /* 0x0000b000ff022a19 */ /* 0x000fea0000011604 */
[C---:B----4-:R-:W-:Y:S04]  /*10170*/  @!P1 IADD3 R5, P0, R2.reuse, R238, RZ ;  /* 0x000000ee02059210 */ /* 0x050fe80007f1e0ff */
[----:B-----5:R-:W-:Y:S01]  /*10180*/  @!P1 LEA.HI.X.SX32 R6, R2, R236, 0x1, P0 ;  /* 0x000000ec02069211 */ /* 0x020fe200000f0eff */
        /* <DEDUP_REMOVED lines=12> */
[----:B------:R-:W-:Y:S04]  /*10250*/  IMAD.WIDE.U32 R2, R212, c[0x0][0x1f0], R2 ;  /* 0x00007c00d4027a25 */ /* 0x000fe800078e0002 */
[----:B------:R-:W-:Y:S01]  /*10260*/  IMAD R4, R4, c[0x0][0x1f0], RZ ;  /* 0x00007c0004047a24 */ /* 0x000fe200078e02ff */
[----:B------:R-:W-:Y:S03]  /*10270*/  IADD3 R2, P1, R234, R2, RZ ;  /* 0x00000002ea027210 */ /* 0x000fe60007f3e0ff */
[----:B------:R-:W-:Y:S01]  /*10280*/  IMAD R5, R212, c[0x0][0x1f4], R4 ;  /* 0x00007d00d4057a24 */ /* 0x000fe200078e0204 */
[----:B------:R-:W-:Y:S04]  /*10290*/  LEA R4, P0, R2, c[0x0][0x1c8], 0x1 ;  /* 0x0000720002047a11 */ /* 0x000fe800078008ff */
[----:B------:R-:W-:Y:S04]  /*102a0*/  IADD3.X R3, R8, R3, R5, P1, !PT ;  /* 0x0000000308037210 */ /* 0x000fe80000ffe405 */
[----:B------:R-:W-:Y:S01]  /*102b0*/  LEA.HI.X R5, R2, c[0x0][0x1cc], R3, 0x1, P0 ;  /* 0x0000730002057a11 */ /* 0x000fe200000f0c03 */
[----:B------:R-:W-:-:S05]  /*102c0*/  BRA.DIV ~URZ, `(.L_x_701) ;  /* 0x0000f2027f007947 */ /* 0x000fca000b800000 */
[----:B------:R1:W2:Y:S02]  /*102d0*/  SHFL.IDX PT, R8, R5, RZ, 0x181f ;  /* 0x00181fff05087589 */ /* 0x0002a400000e0000 */
.L_x_841:
        /* <DEDUP_REMOVED lines=22> */
.L_x_842:
[----:B--2---:R-:W-:Y:S04]  /*10440*/  IADD3 R2, P0, R4, R18, RZ ;  /* 0x0000001204027210 */ /* 0x004fe80007f1e0ff */
[----:B-1----:R-:W-:Y:S05]  /*10450*/  IADD3.X R3, R5, R6, RZ, P0, !PT ;  /* 0x0000000605037210 */ /* 0x002fea00007fe4ff */
[----:B------:R-:W-:Y:S01]  /*10460*/  @!PT LDS RZ, [RZ] ;  /* 0x00000000fffff984 */ /* 0x000fe20000000800 */
[----:B------:R-:W-:Y:S01]  /*10470*/  @!PT LDS RZ, [RZ] ;  /* 0x00000000fffff984 */ /* 0x000fe20000000800 */
[----:B------:R-:W-:Y:S01]  /*10480*/  @!PT LDS RZ, [RZ] ;  /* 0x00000000fffff984 */ /* 0x000fe20000000800 */
[----:B------:R1:W-:Y:S04]  /*10490*/  LDGSTS.E.BYPASS.LTC128B.128 [R203+0x4900], [R2.64], !P3 ;  /* 0x0490000002cb7fae */ /* 0x0003e8000d901d46 */
.L_x_700:
[----:B--234-:R-:W-:Y:S05]  /*104a0*/  BSYNC B0 ;  /* 0x0000000000007941 */ /* 0x01cfea0003800000 */
.L_x_699:
        /* <DEDUP_REMOVED lines=83> */
.L_x_843:
        /* <DEDUP_REMOVED lines=15> */
.L_x_844:
[----:B------:R-:W-:Y:S01]  /*10ad0*/  FADD.FTZ R0, -R72, R0 ;  /* 0x0000000048007221 */ /* 0x000fe20000010100 */
[----:B------:R-:W2:Y:S01]  /*10ae0*/  LDL.LU R249, [R1+0x4] ;  /* 0x0000040001f97983 */ /* 0x000ea20000300800 */
[----:B------:R-:W-:Y:S01]  /*10af0*/  FMUL.FTZ R40, R71, c[0x0][0x2d0] ;  /* 0x0000b40047287a20 */ /* 0x000fe20000410000 */
[----:B----4-:R-:W-:Y:S01]  /*10b00*/  FMNMX.FTZ R2, R2, R4, !PT ;  /* 0x0000000402027209 */ /* 0x010fe20007810000 */
[----:B------:R-:W-:Y:S01]  /*10b10*/  FMUL.FTZ R0, R0, c[0x0][0x2d0] ;  /* 0x0000b40000007a20 */ /* 0x000fe20000410000 */
[----:B------:R-:W-:Y:S01]  /*10b20*/  WARPSYNC 0xffffffff ;  /* 0xffffffff00007948 */ /* 0x000fe20003800000 */
[----:B------:R-:W1:Y:S01]  /*10b30*/  LDSM.16.MT88.4 R20, [R185] ;  /* 0x00000000b914783b */ /* 0x000e620000004200 */
[----:B------:R-:W-:Y:S01]  /*10b40*/  FMUL.FTZ R56, R70, c[0x0][0x2d0] ;  /* 0x0000b40046387a20 */ /* 0x000fe20000410000 */
[----:B------:R3:W4:Y:S01]  /*10b50*/  MUFU.EX2 R3, R0 ;  /* 0x0000000000037308 */ /* 0x0007220000000800 */
[----:B------:R-:W-:Y:S01]  /*10b60*/  FMUL.FTZ R5, R72, c[0x0][0x2d0] ;  /* 0x0000b40048057a20 */ /* 0x000fe20000410000 */
[----:B------:R-:W-:Y:S01]  /*10b70*/  ISETP.GT.AND P0, PT, R202, R247, PT ;  /* 0x000000f7ca00720c */ /* 0x000fe20003f04270 */
[----:B------:R-:W-:Y:S01]  /*10b80*/  FMUL.FTZ R73, R2, c[0x0][0x2d0] ;  /* 0x0000b40002497a20 */ /* 0x000fe20000410000 */
[----:B------:R-:W-:Y:S01]  /*10b90*/  IADD3 R202, R202, -0x1, RZ ;  /* 0xffffffffcaca7810 */ /* 0x000fe20007ffe0ff */
[----:B------:R-:W-:Y:S01]  /*10ba0*/  FFMA.FTZ R8, R204, c[0x0][0x2d0], -R5 ;  /* 0x0000b400cc087a23 */ /* 0x000fe20000010805 */
[----:B------:R-:W5:Y:S01]  /*10bb0*/  LDSM.16.MT88.4 R36, [R189] ;  /* 0x00000000bd24783b */ /* 0x000f620000004200 */
[----:B------:R-:W-:Y:S02]  /*10bc0*/  FFMA.FTZ R4, R181, c[0x0][0x2d0], -R73 ;  /* 0x0000b400b5047a23 */ /* 0x000fe40000010849 */
[--C-:B------:R-:W-:Y:S01]  /*10bd0*/  FFMA.FTZ R7, R159, c[0x0][0x2d0], -R5.reuse ;  /* 0x0000b4009f077a23 */ /* 0x100fe20000010805 */
[----:B------:R-:W-:Y:S01]  /*10be0*/  MUFU.EX2 R235, R8 ;  /* 0x0000000800eb7308 */ /* 0x000fe20000000800 */
[--C-:B------:R-:W-:Y:S02]  /*10bf0*/  FFMA.FTZ R6, R158, c[0x0][0x2d0], -R5.reuse ;  /* 0x0000b4009e067a23 */ /* 0x100fe40000010805 */
[--C-:B------:R-:W-:Y:S01]  /*10c00*/  FFMA.FTZ R9, R171, c[0x0][0x2d0], -R5.reuse ;  /* 0x0000b400ab097a23 */ /* 0x100fe20000010805 */
[----:B------:R-:W1:Y:S01]  /*10c10*/  LDSM.16.MT88.4 R52, [R186] ;  /* 0x00000000ba34783b */ /* 0x000e620000004200 */
[--C-:B------:R-:W-:Y:S02]  /*10c20*/  FFMA.FTZ R65, R161, c[0x0][0x2d0], -R5.reuse ;  /* 0x0000b400a1417a23 */ /* 0x100fe40000010805 */
[--C-:B------:R-:W-:Y:S02]  /*10c30*/  FFMA.FTZ R152, R152, c[0x0][0x2d0], -R5.reuse ;  /* 0x0000b40098987a23 */ /* 0x100fe40000010805 */
[--C-:B------:R-:W-:Y:S01]  /*10c40*/  FFMA.FTZ R75, R33, c[0x0][0x2d0], -R5.reuse ;  /* 0x0000b400214b7a23 */ /* 0x100fe20000010805 */
[----:B------:R4:W-:Y:S01]  /*10c50*/  MUFU.EX2 R234, R7 ;  /* 0x0000000700ea7308 */ /* 0x0009e20000000800 */
[--C-:B------:R-:W-:Y:S02]  /*10c60*/  FFMA.FTZ R74, R32, c[0x0][0x2d0], -R5.reuse ;  /* 0x0000b400204a7a23 */ /* 0x100fe40000010805 */
[--C-:B------:R-:W-:Y:S02]  /*10c70*/  FFMA.FTZ R67, R31, c[0x0][0x2d0], -R5.reuse ;  /* 0x0000b4001f437a23 */ /* 0x100fe40000010805 */
[----:B---3--:R-:W-:Y:S02]  /*10c80*/  FADD.FTZ R0, -R71, R84 ;  /* 0x0000005447007221 */ /* 0x008fe40000010100 */
[--C-:B------:R-:W-:Y:S02]  /*10c90*/  FFMA.FTZ R66, R30, c[0x0][0x2d0], -R5.reuse ;  /* 0x0000b4001e427a23 */ /* 0x100fe40000010805 */
[----:B------:R-:W-:Y:S01]  /*10ca0*/  FMUL.FTZ R0, R0, c[0x0][0x2d0] ;  /* 0x0000b40000007a20 */ /* 0x000fe20000410000 */
        /* <DEDUP_REMOVED lines=9> */
[----:B----4-:R-:W-:Y:S02]  /*10d40*/  FFMA.FTZ R7, R180, c[0x0][0x2d0], -R56 ;  /* 0x0000b400b4077a23 */ /* 0x010fe40000010838 */
[--C-:B------:R-:W-:Y:S02]  /*10d50*/  FFMA.FTZ R64, R219, c[0x0][0x2d0], -R40.reuse ;  /* 0x0000b400db407a23 */ /* 0x100fe40000010828 */
[--C-:B------:R-:W-:Y:S01]  /*10d60*/  FFMA.FTZ R63, R217, c[0x0][0x2d0], -R40.reuse ;  /* 0x0000b400d93f7a23 */ /* 0x100fe20000010828 */
[----:B------:R-:W4:Y:S01]  /*10d70*/  MUFU.EX2 R173, R9 ;  /* 0x0000000900ad7308 */ /* 0x000f220000000800 */
[--C-:B------:R-:W-:Y:S02]  /*10d80*/  FFMA.FTZ R62, R209, c[0x0][0x2d0], -R40.reuse ;  /* 0x0000b400d13e7a23 */ /* 0x100fe40000010828 */
[----:B------:R-:W-:Y:S02]  /*10d90*/  FFMA.FTZ R61, R208, c[0x0][0x2d0], -R40 ;  /* 0x0000b400d03d7a23 */ /* 0x000fe40000010828 */
[----:B---3--:R-:W-:Y:S02]  /*10da0*/  FFMA.FTZ R6, R205, c[0x0][0x2d0], -R56 ;  /* 0x0000b400cd067a23 */ /* 0x008fe40000010838 */
[--C-:B------:R-:W-:Y:S02]  /*10db0*/  FFMA.FTZ R60, R179, c[0x0][0x2d0], -R40.reuse ;  /* 0x0000b400b33c7a23 */ /* 0x100fe40000010828 */
[----:B------:R-:W-:Y:S01]  /*10dc0*/  FFMA.FTZ R59, R178, c[0x0][0x2d0], -R40 ;  /* 0x0000b400b23b7a23 */ /* 0x000fe20000010828 */
[----:B------:R-:W-:Y:S01]  /*10dd0*/  MUFU.EX2 R174, R7 ;  /* 0x0000000700ae7308 */ /* 0x000fe20000000800 */
[--C-:B------:R-:W-:Y:S02]  /*10de0*/  FFMA.FTZ R58, R226, c[0x0][0x2d0], -R56.reuse ;  /* 0x0000b400e23a7a23 */ /* 0x100fe40000010838 */
[----:B------:R-:W-:Y:S02]  /*10df0*/  FFMA.FTZ R57, R224, c[0x0][0x2d0], -R56 ;  /* 0x0000b400e0397a23 */ /* 0x000fe40000010838 */
[--C-:B-1----:R-:W-:Y:S02]  /*10e00*/  FFMA.FTZ R0, R170, c[0x0][0x2d0], -R40.reuse ;  /* 0x0000b400aa007a23 */ /* 0x102fe40000010828 */
[--C-:B------:R-:W-:Y:S03]  /*10e10*/  FFMA.FTZ R170, R41, c[0x0][0x2d0], -R40.reuse ;  /* 0x0000b40029aa7a23 */ /* 0x100fe60000010828 */
[----:B------:R1:W-:Y:S10]  /*10e20*/  MUFU.EX2 R175, R0 ;  /* 0x0000000000af7308 */ /* 0x0003f40000000800 */
[----:B------:R-:W-:Y:S10]  /*10e30*/  MUFU.EX2 R180, R6 ;  /* 0x0000000600b47308 */ /* 0x000ff40000000800 */
[----:B------:R-:W-:Y:S01]  /*10e40*/  MUFU.EX2 R240, R59 ;  /* 0x0000003b00f07308 */ /* 0x000fe20000000800 */
[--C-:B-1----:R-:W-:Y:S09]  /*10e50*/  FFMA.FTZ R0, R183, c[0x0][0x2d0], -R40.reuse ;  /* 0x0000b400b7007a23 */ /* 0x102ff20000010828 */
[----:B------:R1:W3:Y:S10]  /*10e60*/  MUFU.EX2 R183, R0 ;  /* 0x0000000000b77308 */ /* 0x0002f40000000800 */
[----:B------:R-:W-:Y:S10]  /*10e70*/  MUFU.EX2 R208, R63 ;  /* 0x0000003f00d07308 */ /* 0x000ff40000000800 */
[----:B------:R-:W-:Y:S01]  /*10e80*/  MUFU.EX2 R239, R61 ;  /* 0x0000003d00ef7308 */ /* 0x000fe20000000800 */
[--C-:B-1----:R-:W-:Y:S02]  /*10e90*/  FFMA.FTZ R0, R155, c[0x0][0x2d0], -R40.reuse ;  /* 0x0000b4009b007a23 */ /* 0x102fe40000010828 */
[--C-:B------:R-:W-:Y:S07]  /*10ea0*/  FFMA.FTZ R155, R29, c[0x0][0x2d0], -R5.reuse ;  /* 0x0000b4001d9b7a23 */ /* 0x100fee0000010805 */
[----:B------:R1:W-:Y:S10]  /*10eb0*/  MUFU.EX2 R236, R0 ;  /* 0x0000000000ec7308 */ /* 0x0003f40000000800 */
[----:B------:R-:W-:Y:S10]  /*10ec0*/  MUFU.EX2 R241, R67 ;  /* 0x0000004300f17308 */ /* 0x000ff40000000800 */
[----:B------:R-:W-:Y:S01]  /*10ed0*/  MUFU.EX2 R243, R66 ;  /* 0x0000004200f37308 */ /* 0x000fe20000000800 */
[----:B-1----:R-:W-:Y:S02]  /*10ee0*/  FFMA.FTZ R0, R153, c[0x0][0x2d0], -R40 ;  /* 0x0000b40099007a23 */ /* 0x002fe40000010828 */
[--C-:B------:R-:W-:Y:S02]  /*10ef0*/  FFMA.FTZ R153, R160, c[0x0][0x2d0], -R5.reuse ;  /* 0x0000b400a0997a23 */ /* 0x100fe40000010805 */
[----:B------:R-:W-:Y:S05]  /*10f00*/  FFMA.FTZ R160, R25, c[0x0][0x2d0], -R5 ;  /* 0x0000b40019a07a23 */ /* 0x000fea0000010805 */
[----:B------:R1:W-:Y:S10]  /*10f10*/  MUFU.EX2 R244, R0 ;  /* 0x0000000000f47308 */ /* 0x0003f40000000800 */
[----:B------:R-:W-:Y:S10]  /*10f20*/  MUFU.EX2 R209, R153 ;  /* 0x0000009900d17308 */ /* 0x000ff40000000800 */
[----:B------:R3:W-:Y:S01]  /*10f30*/  MUFU.EX2 R224, R75 ;  /* 0x0000004b00e07308 */ /* 0x0007e20000000800 */
[----:B-1----:R-:W-:Y:S04]  /*10f40*/  FADD.FTZ R0, -R70, R85 ;  /* 0x0000005546007221 */ /* 0x002fe80000010100 */
[----:B------:R-:W-:Y:S05]  /*10f50*/  FMUL.FTZ R0, R0, c[0x0][0x2d0] ;  /* 0x0000b40000007a20 */ /* 0x000fea0000410000 */
[----:B------:R1:W-:Y:S10]  /*10f60*/  MUFU.EX2 R226, R74 ;  /* 0x0000004a00e27308 */ /* 0x0003f40000000800 */
[----:B------:R4:W2:Y:S01]  /*10f70*/  MUFU.EX2 R68, R0 ;  /* 0x0000000000447308 */ /* 0x0008a20000000800 */
[--C-:B---3--:R-:W-:Y:S09]  /*10f80*/  FFMA.FTZ R75, R227, c[0x0][0x2d0], -R73.reuse ;  /* 0x0000b400e34b7a23 */ /* 0x108ff20000010849 */
[----:B------:R-:W-:Y:S01]  /*10f90*/  MUFU.EX2 R179, R160 ;  /* 0x000000a000b37308 */ /* 0x000fe20000000800 */
[--C-:B-1----:R-:W-:Y:S09]  /*10fa0*/  FFMA.FTZ R74, R228, c[0x0][0x2d0], -R73.reuse ;  /* 0x0000b400e44a7a23 */ /* 0x102ff20000010849 */
[----:B------:R-:W-:Y:S01]  /*10fb0*/  MUFU.EX2 R219, R155 ;  /* 0x0000009b00db7308 */ /* 0x000fe20000000800 */
[--C-:B----4-:R-:W-:Y:S09]  /*10fc0*/  FFMA.FTZ R0, R177, c[0x0][0x2d0], -R56.reuse ;  /* 0x0000b400b1007a23 */ /* 0x110ff20000010838 */
[----:B------:R1:W-:Y:S10]  /*10fd0*/  MUFU.EX2 R204, R0 ;  /* 0x0000000000cc7308 */ /* 0x0003f40000000800 */
[----:B------:R-:W-:Y:S10]  /*10fe0*/  MUFU.EX2 R167, R167 ;  /* 0x000000a700a77308 */ /* 0x000ff40000000800 */
[----:B------:R-:W-:Y:S01]  /*10ff0*/  MUFU.EX2 R166, R166 ;  /* 0x000000a600a67308 */ /* 0x000fe20000000800 */
[----:B-1----:R-:W-:Y:S09]  /*11000*/  FFMA.FTZ R0, R176, c[0x0][0x2d0], -R56 ;  /* 0x0000b400b0007a23 */ /* 0x002ff20000010838 */
[----:B------:R1:W-:Y:S10]  /*11010*/  MUFU.EX2 R176, R4 ;  /* 0x0000000400b07308 */ /* 0x0003f40000000800 */
[----:B------:R3:W-:Y:S10]  /*11020*/  MUFU.EX2 R242, R0 ;  /* 0x0000000000f27308 */ /* 0x0007f40000000800 */
[----:B------:R-:W-:Y:S01]  /*11030*/  MUFU.EX2 R181, R159 ;  /* 0x0000009f00b57308 */ /* 0x000fe20000000800 */
[--C-:B-1----:R-:W-:Y:S09]  /*11040*/  FFMA.FTZ R4, R207, c[0x0][0x2d0], -R73.reuse ;  /* 0x0000b400cf047a23 */ /* 0x102ff20000010849 */
[----:B------:R1:W-:Y:S01]  /*11050*/  MUFU.EX2 R177, R4 ;  /* 0x0000000400b17308 */ /* 0x0003e20000000800 */
[----:B---3--:R-:W-:Y:S04]  /*11060*/  FADD.FTZ R0, -R2, R86 ;  /* 0x0000005602007221 */ /* 0x008fe80000010100 */
[----:B------:R-:W-:Y:S05]  /*11070*/  FMUL.FTZ R0, R0, c[0x0][0x2d0] ;  /* 0x0000b40000007a20 */ /* 0x000fea0000410000 */
[----:B------:R-:W-:Y:S10]  /*11080*/  MUFU.EX2 R207, R57 ;  /* 0x0000003900cf7308 */ /* 0x000ff40000000800 */
[----:B------:R-:W3:Y:S01]  /*11090*/  MUFU.EX2 R0, R0 ;  /* 0x0000000000007308 */ /* 0x000ee20000000800 */
[--C-:B-1----:R-:W-:Y:S09]  /*110a0*/  FFMA.FTZ R4, R182, c[0x0][0x2d0], -R73.reuse ;  /* 0x0000b400b6047a23 */ /* 0x102ff20000010849 */
[----:B------:R1:W-:Y:S10]  /*110b0*/  MUFU.EX2 R238, R4 ;  /* 0x0000000400ee7308 */ /* 0x0003f40000000800 */
[----:B------:R-:W-:Y:S10]  /*110c0*/  MUFU.EX2 R182, R158 ;  /* 0x0000009e00b67308 */ /* 0x000ff40000000800 */
[----:B------:R-:W-:Y:S01]  /*110d0*/  MUFU.EX2 R158, R172 ;  /* 0x000000ac009e7308 */ /* 0x000fe20000000800 */
[--C-:B-1----:R-:W-:Y:S09]  /*110e0*/  FFMA.FTZ R4, R206, c[0x0][0x2d0], -R73.reuse ;  /* 0x0000b400ce047a23 */ /* 0x102ff20000010849 */
[----:B------:R1:W4:Y:S10]  /*110f0*/  MUFU.EX2 R237, R4 ;  /* 0x0000000400ed7308 */ /* 0x0003340000000800 */
[----:B------:R-:W-:Y:S01]  /*11100*/  MUFU.EX2 R159, R171 ;  /* 0x000000ab009f7308 */ /* 0x000fe20000000800 */
[----:B------:R-:W-:Y:S01]  /*11110*/  FMUL.FTZ R5, R3, R89 ;  /* 0x0000005903057220 */ /* 0x000fe20000410000 */
[----:B------:R-:W-:Y:S01]  /*11120*/  F2FP.PACK_AB R76, R235, R173 ;  /* 0x000000adeb4c723e */ /* 0x000fe200000000ff */
[----:B------:R-:W-:Y:S01]  /*11130*/  FMUL.FTZ R6, R69, R90 ;  /* 0x0000005a45067220 */ /* 0x000fe20000410000 */
[----:B------:R-:W-:Y:S01]  /*11140*/  F2FP.PACK_AB R77, R183, R175 ;  /* 0x000000afb74d723e */ /* 0x000fe200000000ff */
[----:B------:R-:W-:Y:S01]  /*11150*/  FMUL.FTZ R7, R69, R91 ;  /* 0x0000005b45077220 */ /* 0x000fe20000410000 */
[----:B------:R-:W-:Y:S01]  /*11160*/  F2FP.PACK_AB R78, R245, R234 ;  /* 0x000000eaf54e723e */ /* 0x000fe200000000ff */
[----:B--2---:R-:W-:Y:S01]  /*11170*/  FMUL.FTZ R25, R68, R109 ;  /* 0x0000006d44197220 */ /* 0x004fe20000410000 */
[----:B------:R-:W-:Y:S01]  /*11180*/  F2FP.PACK_AB R79, R244, R236 ;  /* 0x000000ecf44f723e */ /* 0x000fe200000000ff */
[--C-:B------:R-:W-:Y:S01]  /*11190*/  FFMA.FTZ R109, R46, c[0x0][0x2d0], -R40.reuse ;  /* 0x0000b4002e6d7a23 */ /* 0x100fe20000010828 */
[----:B------:R-:W-:Y:S01]  /*111a0*/  F2FP.PACK_AB R80, R180, R174 ;  /* 0x000000aeb450723e */ /* 0x000fe200000000ff */
[----:B---3--:R-:W-:Y:S01]  /*111b0*/  FMUL.FTZ R46, R0, R130 ;  /* 0x00000082002e7220 */ /* 0x008fe20000410000 */
[----:B------:R-:W-:Y:S01]  /*111c0*/  F2FP.PACK_AB R82, R242, R204 ;  /* 0x000000ccf252723e */ /* 0x000fe200000000ff */
[----:B------:R-:W2:Y:S01]  /*111d0*/  LDL.LU R130, [R1+0x8] ;  /* 0x0000080001827983 */ /* 0x000ea20000300800 */
[----:B-1----:R-:W-:Y:S01]  /*111e0*/  FMUL.FTZ R4, R3, R88 ;  /* 0x0000005803047220 */ /* 0x002fe20000410000 */
[----:B------:R-:W-:Y:S01]  /*111f0*/  F2FP.PACK_AB R81, R177, R176 ;  /* 0x000000b0b151723e */ /* 0x000fe200000000ff */
[C---:B------:R-:W-:Y:S01]  /*11200*/  FMUL.FTZ R24, R68.reuse, R108 ;  /* 0x0000006c44187220 */ /* 0x040fe20000410000 */
[----:B------:R-:W-:Y:S01]  /*11210*/  LDSM.16.MT88.4 R88, [R185+0x800] ;  /* 0x00080000b958783b */ /* 0x000fe20000004200 */
[----:B------:R-:W-:Y:S01]  /*11220*/  FFMA.FTZ R108, R45, c[0x0][0x2d0], -R40 ;  /* 0x0000b4002d6c7a23 */ /* 0x000fe20000010828 */
[----:B----4-:R-:W-:Y:S01]  /*11230*/  F2FP.PACK_AB R83, R237, R238 ;  /* 0x000000eeed53723e */ /* 0x010fe200000000ff */
[C---:B------:R-:W-:Y:S01]  /*11240*/  FMUL.FTZ R45, R68.reuse, R129 ;  /* 0x00000081442d7220 */ /* 0x040fe20000410000 */
[-C--:B------:R-:W-:Y:S04]  /*11250*/  HMMA.16816.F32 R4, R76, R20.reuse, R4 ;  /* 0x000000144c04723c */ /* 0x080fe80000001804 */
[----:B------:R-:W3:Y:S01]  /*11260*/  LDL.LU R129, [R1+0xc] ;  /* 0x00000c0001817983 */ /* 0x000ee20000300800 */
[C---:B------:R-:W-:Y:S02]  /*11270*/  FMUL.FTZ R8, R68.reuse, R92 ;  /* 0x0000005c44087220 */ /* 0x040fe40000410000 */
[----:B------:R-:W-:Y:S02]  /*11280*/  FMUL.FTZ R9, R68, R93 ;  /* 0x0000005d44097220 */ /* 0x000fe40000410000 */
[C---:B------:R-:W-:Y:S03]  /*11290*/  FMUL.FTZ R10, R0.reuse, R94 ;  /* 0x0000005e000a7220 */ /* 0x040fe60000410000 */
[----:B------:R-:W-:Y:S02]  /*112a0*/  FMUL.FTZ R11, R0, R95 ;  /* 0x0000005f000b7220 */ /* 0x000fe40000410000 */
[----:B------:R-:W-:Y:S01]  /*112b0*/  LDSM.16.MT88.4 R92, [R189+0x800] ;  /* 0x00080000bd5c783b */ /* 0x000fe20000004200 */
[----:B------:R-:W-:Y:S02]  /*112c0*/  FMUL.FTZ R51, R69, R135 ;  /* 0x0000008745337220 */ /* 0x000fe40000410000 */
[C---:B------:R-:W-:Y:S02]  /*112d0*/  FMUL.FTZ R12, R68.reuse, R96 ;  /* 0x00000060440c7220 */ /* 0x040fe40000410000 */
[C---:B------:R-:W-:Y:S04]  /*112e0*/  HMMA.16816.F32 R8, R80.reuse, R20, R8 ;  /* 0x000000145008723c */ /* 0x040fe80000001808 */
[----:B------:R-:W-:Y:S02]  /*112f0*/  FMUL.FTZ R13, R68, R97 ;  /* 0x00000061440d7220 */ /* 0x000fe40000410000 */
[C---:B------:R-:W-:Y:S02]  /*11300*/  FMUL.FTZ R14, R0.reuse, R98 ;  /* 0x00000062000e7220 */ /* 0x040fe40000410000 */
[----:B------:R-:W-:Y:S04]  /*11310*/  FMUL.FTZ R15, R0, R99 ;  /* 0x00000063000f7220 */ /* 0x000fe80000410000 */
[--C-:B------:R-:W-:Y:S02]  /*11320*/  FFMA.FTZ R99, R216, c[0x0][0x2d0], -R56.reuse ;  /* 0x0000b400d8637a23 */ /* 0x100fe40000010838 */
[--C-:B------:R-:W-:Y:S01]  /*11330*/  FFMA.FTZ R98, R169, c[0x0][0x2d0], -R56.reuse ;  /* 0x0000b400a9627a23 */ /* 0x100fe20000010838 */
[-C--:B------:R-:W-:Y:S01]  /*11340*/  HMMA.16816.F32 R12, R80, R22.reuse, R12 ;  /* 0x00000016500c723c */ /* 0x080fe2000000180c */
[----:B------:R-:W-:Y:S02]  /*11350*/  MUFU.EX2 R169, R161 ;  /* 0x000000a100a97308 */ /* 0x000fe40000000800 */
[C---:B------:R-:W-:Y:S02]  /*11360*/  FMUL.FTZ R16, R3.reuse, R100 ;  /* 0x0000006403107220 */ /* 0x040fe40000410000 */
[----:B------:R-:W-:Y:S02]  /*11370*/  FMUL.FTZ R17, R3, R101 ;  /* 0x0000006503117220 */ /* 0x000fe40000410000 */
[C---:B------:R-:W-:Y:S02]  /*11380*/  FMUL.FTZ R18, R69.reuse, R102 ;  /* 0x0000006645127220 */ /* 0x040fe40000410000 */
[----:B------:R-:W-:Y:S03]  /*11390*/  FMUL.FTZ R19, R69, R103 ;  /* 0x0000006745137220 */ /* 0x000fe60000410000 */
[--C-:B------:R-:W-:Y:S02]  /*113a0*/  FFMA.FTZ R101, R50, c[0x0][0x2d0], -R56.reuse ;  /* 0x0000b40032657a23 */ /* 0x100fe40000010838 */
[--C-:B------:R-:W-:Y:S02]  /*113b0*/  FFMA.FTZ R100, R49, c[0x0][0x2d0], -R56.reuse ;  /* 0x0000b40031647a23 */ /* 0x100fe40000010838 */
[C---:B------:R-:W-:Y:S04]  /*113c0*/  HMMA.16816.F32 R16, R76.reuse, R22, R16 ;  /* 0x000000164c10723c */ /* 0x040fe80000001810 */
[C---:B------:R-:W-:Y:S02]  /*113d0*/  FMUL.FTZ R20, R3.reuse, R104 ;  /* 0x0000006803147220 */ /* 0x040fe40000410000 */
[----:B------:R-:W-:Y:S02]  /*113e0*/  FMUL.FTZ R21, R3, R105 ;  /* 0x0000006903157220 */ /* 0x000fe40000410000 */
[C---:B------:R-:W-:Y:S04]  /*113f0*/  FMUL.FTZ R22, R69.reuse, R106 ;  /* 0x0000006a45167220 */ /* 0x040fe80000410000 */
[----:B------:R-:W-:Y:S02]  /*11400*/  FMUL.FTZ R23, R69, R107 ;  /* 0x0000006b45177220 */ /* 0x000fe40000410000 */
[----:B------:R-:W-:Y:S02]  /*11410*/  FMUL.FTZ R49, R3, R133 ;  /* 0x0000008503317220 */ /* 0x000fe40000410000 */
[----:B------:R-:W-:Y:S02]  /*11420*/  FMUL.FTZ R50, R69, R134 ;  /* 0x0000008645327220 */ /* 0x000fe40000410000 */
[--C-:B------:R-:W-:Y:S01]  /*11430*/  FFMA.FTZ R102, R211, c[0x0][0x2d0], -R56.reuse ;  /* 0x0000b400d3667a23 */ /* 0x100fe20000010838 */
[-C--:B-----5:R-:W-:Y:S01]  /*11440*/  HMMA.16816.F32 R20, R76, R36.reuse, R20 ;  /* 0x000000244c14723c */ /* 0x0a0fe20000001814 */
[----:B------:R-:W-:Y:S02]  /*11450*/  MUFU.EX2 R211, R62 ;  /* 0x0000003e00d37308 */ /* 0x000fe40000000800 */
[C---:B------:R-:W-:Y:S02]  /*11460*/  FMUL.FTZ R26, R0.reuse, R110 ;  /* 0x0000006e001a7220 */ /* 0x040fe40000410000 */
[----:B------:R-:W-:Y:S02]  /*11470*/  FMUL.FTZ R27, R0, R111 ;  /* 0x0000006f001b7220 */ /* 0x000fe40000410000 */
[--C-:B------:R-:W-:Y:S02]  /*11480*/  FFMA.FTZ R103, R213, c[0x0][0x2d0], -R56.reuse ;  /* 0x0000b400d5677a23 */ /* 0x100fe40000010838 */
[----:B------:R-:W-:Y:S02]  /*11490*/  FFMA.FTZ R97, R168, c[0x0][0x2d0], -R56 ;  /* 0x0000b400a8617a23 */ /* 0x000fe40000010838 */
[----:B------:R-:W-:Y:S01]  /*114a0*/  MUFU.EX2 R168, R98 ;  /* 0x0000006200a87308 */ /* 0x000fe20000000800 */
[C---:B------:R-:W-:Y:S04]  /*114b0*/  HMMA.16816.F32 R24, R80.reuse, R36, R24 ;  /* 0x000000245018723c */ /* 0x040fe80000001818 */
[C---:B------:R-:W-:Y:S02]  /*114c0*/  FMUL.FTZ R30, R0.reuse, R114 ;  /* 0x00000072001e7220 */ /* 0x040fe40000410000 */
[----:B------:R-:W-:Y:S02]  /*114d0*/  FMUL.FTZ R31, R0, R115 ;  /* 0x00000073001f7220 */ /* 0x000fe40000410000 */
[C---:B------:R-:W-:Y:S01]  /*114e0*/  FMUL.FTZ R28, R68.reuse, R112 ;  /* 0x00000070441c7220 */ /* 0x040fe20000410000 */
[----:B------:R-:W-:Y:S03]  /*114f0*/  MUFU.EX2 R213, R152 ;  /* 0x0000009800d57308 */ /* 0x000fe60000000800 */
[----:B------:R-:W-:Y:S02]  /*11500*/  FMUL.FTZ R29, R68, R113 ;  /* 0x00000071441d7220 */ /* 0x000fe40000410000 */
[--C-:B------:R-:W-:Y:S02]  /*11510*/  FFMA.FTZ R96, R225, c[0x0][0x2d0], -R73.reuse ;  /* 0x0000b400e1607a23 */ /* 0x100fe40000010849 */
[C---:B------:R-:W-:Y:S02]  /*11520*/  FMUL.FTZ R32, R3.reuse, R116 ;  /* 0x0000007403207220 */ /* 0x040fe40000410000 */
[--C-:B------:R-:W-:Y:S01]  /*11530*/  FFMA.FTZ R116, R44, c[0x0][0x2d0], -R40.reuse ;  /* 0x0000b4002c747a23 */ /* 0x100fe20000010828 */
[-C--:B------:R-:W-:Y:S03]  /*11540*/  HMMA.16816.F32 R28, R80, R38.reuse, R28 ;  /* 0x00000026501c723c */ /* 0x080fe6000000181c */
[----:B------:R-:W-:Y:S01]  /*11550*/  FMUL.FTZ R33, R3, R117 ;  /* 0x0000007503217220 */ /* 0x000fe20000410000 */
[----:B------:R-:W-:Y:S01]  /*11560*/  MUFU.EX2 R161, R116 ;  /* 0x0000007400a17308 */ /* 0x000fe20000000800 */
[--C-:B------:R-:W-:Y:S02]  /*11570*/  FFMA.FTZ R112, R35, c[0x0][0x2d0], -R40.reuse ;  /* 0x0000b40023707a23 */ /* 0x100fe40000010828 */
[C---:B------:R-:W-:Y:S02]  /*11580*/  FMUL.FTZ R35, R69.reuse, R119 ;  /* 0x0000007745237220 */ /* 0x040fe40000410000 */
[--C-:B------:R-:W-:Y:S03]  /*11590*/  FFMA.FTZ R111, R34, c[0x0][0x2d0], -R40.reuse ;  /* 0x0000b400226f7a23 */ /* 0x100fe60000010828 */
[----:B------:R-:W-:Y:S02]  /*115a0*/  FMUL.FTZ R34, R69, R118 ;  /* 0x0000007645227220 */ /* 0x000fe40000410000 */
[--C-:B------:R-:W-:Y:S02]  /*115b0*/  FFMA.FTZ R117, R43, c[0x0][0x2d0], -R40.reuse ;  /* 0x0000b4002b757a23 */ /* 0x100fe40000010828 */
[--C-:B------:R-:W-:Y:S02]  /*115c0*/  FFMA.FTZ R119, R42, c[0x0][0x2d0], -R40.reuse ;  /* 0x0000b4002a777a23 */ /* 0x100fe40000010828 */
[--C-:B------:R-:W-:Y:S01]  /*115d0*/  FFMA.FTZ R118, R165, c[0x0][0x2d0], -R73.reuse ;  /* 0x0000b400a5767a23 */ /* 0x100fe20000010849 */
[C---:B------:R-:W-:Y:S01]  /*115e0*/  HMMA.16816.F32 R32, R76.reuse, R38, R32 ;  /* 0x000000264c20723c */ /* 0x040fe20000001820 */
[----:B------:R-:W1:Y:S03]  /*115f0*/  MUFU.EX2 R160, R117 ;  /* 0x0000007500a07308 */ /* 0x000e660000000800 */
[C---:B------:R-:W-:Y:S02]  /*11600*/  FMUL.FTZ R36, R3.reuse, R120 ;  /* 0x0000007803247220 */ /* 0x040fe40000410000 */
[----:B------:R-:W-:Y:S02]  /*11610*/  FMUL.FTZ R37, R3, R121 ;  /* 0x0000007903257220 */ /* 0x000fe40000410000 */
[C---:B------:R-:W-:Y:S03]  /*11620*/  FMUL.FTZ R38, R69.reuse, R122 ;  /* 0x0000007a45267220 */ /* 0x040fe60000410000 */
[----:B------:R-:W-:Y:S01]  /*11630*/  MUFU.EX2 R165, R111 ;  /* 0x0000006f00a57308 */ /* 0x000fe20000000800 */
[----:B------:R-:W-:Y:S02]  /*11640*/  FMUL.FTZ R39, R69, R123 ;  /* 0x0000007b45277220 */ /* 0x000fe40000410000 */
[--C-:B------:R-:W-:Y:S02]  /*11650*/  FFMA.FTZ R107, R48, c[0x0][0x2d0], -R40.reuse ;  /* 0x0000b400306b7a23 */ /* 0x100fe40000010828 */
[----:B------:R-:W-:Y:S02]  /*11660*/  FMUL.FTZ R48, R3, R132 ;  /* 0x0000008403307220 */ /* 0x000fe40000410000 */
[----:B------:R-:W4:Y:S01]  /*11670*/  LDL.LU R132, [R1+0x10] ;  /* 0x0000100001847983 */ /* 0x000f220000300800 */
[-C--:B------:R-:W-:Y:S02]  /*11680*/  HMMA.16816.F32 R36, R76, R52.reuse, R36 ;  /* 0x000000344c24723c */ /* 0x080fe40000001824 */
[----:B------:R-:W-:Y:S01]  /*11690*/  MUFU.EX2 R205, R107 ;  /* 0x0000006b00cd7308 */ /* 0x000fe20000000800 */
[----:B------:R-:W-:Y:S02]  /*116a0*/  FMUL.FTZ R41, R68, R125 ;  /* 0x0000007d44297220 */ /* 0x000fe40000410000 */
[C---:B------:R-:W-:Y:S02]  /*116b0*/  FMUL.FTZ R42, R0.reuse, R126 ;  /* 0x0000007e002a7220 */ /* 0x040fe40000410000 */
[----:B------:R-:W-:Y:S02]  /*116c0*/  FMUL.FTZ R43, R0, R127 ;  /* 0x0000007f002b7220 */ /* 0x000fe40000410000 */
[----:B------:R-:W-:Y:S03]  /*116d0*/  FFMA.FTZ R105, R47, c[0x0][0x2d0], -R40 ;  /* 0x0000b4002f697a23 */ /* 0x000fe60000010828 */
[----:B------:R-:W-:Y:S01]  /*116e0*/  FMUL.FTZ R40, R68, R124 ;  /* 0x0000007c44287220 */ /* 0x000fe20000410000 */
[----:B------:R5:W1:Y:S01]  /*116f0*/  MUFU.EX2 R127, R58 ;  /* 0x0000003a007f7308 */ /* 0x000a620000000800 */
[--C-:B------:R-:W-:Y:S02]  /*11700*/  FFMA.FTZ R125, R87, c[0x0][0x2d0], -R56.reuse ;  /* 0x0000b400577d7a23 */ /* 0x100fe40000010838 */
[----:B------:R-:W1:Y:S01]  /*11710*/  LDSM.16.MT88.4 R84, [R188] ;  /* 0x00000000bc54783b */ /* 0x000e620000004200 */
[----:B------:R-:W-:Y:S02]  /*11720*/  FMUL.FTZ R47, R0, R131 ;  /* 0x00000083002f7220 */ /* 0x000fe40000410000 */
[C---:B------:R-:W-:Y:S04]  /*11730*/  HMMA.16816.F32 R40, R80.reuse, R52, R40 ;  /* 0x000000345028723c */ /* 0x040fe80000001828 */
[--C-:B------:R-:W-:Y:S01]  /*11740*/  FFMA.FTZ R104, R210, c[0x0][0x2d0], -R56.reuse ;  /* 0x0000b400d2687a23 */ /* 0x100fe20000010838 */
[----:B------:R-:W-:Y:S01]  /*11750*/  MUFU.EX2 R126, R65 ;  /* 0x00000041007e7308 */ /* 0x000fe20000000800 */
[----:B------:R-:W-:Y:S02]  /*11760*/  FMUL.FTZ R44, R68, R128 ;  /* 0x00000080442c7220 */ /* 0x000fe40000410000 */
[--C-:B------:R-:W-:Y:S04]  /*11770*/  FFMA.FTZ R52, R222, c[0x0][0x2d0], -R56.reuse ;  /* 0x0000b400de347a23 */ /* 0x100fe80000010838 */
[--C-:B------:R-:W-:Y:S01]  /*11780*/  FFMA.FTZ R53, R223, c[0x0][0x2d0], -R56.reuse ;  /* 0x0000b400df357a23 */ /* 0x100fe20000010838 */
[-C--:B------:R-:W-:Y:S02]  /*11790*/  HMMA.16816.F32 R44, R80, R54.reuse, R44 ;  /* 0x00000036502c723c */ /* 0x080fe4000000182c */
[----:B------:R1:W-:Y:S01]  /*117a0*/  MUFU.EX2 R222, R52 ;  /* 0x0000003400de7308 */ /* 0x0003e20000000800 */
[--C-:B------:R-:W-:Y:S02]  /*117b0*/  FFMA.FTZ R122, R157, c[0x0][0x2d0], -R56.reuse ;  /* 0x0000b4009d7a7a23 */ /* 0x100fe40000010838 */
[--C-:B-----5:R-:W-:Y:S02]  /*117c0*/  FFMA.FTZ R58, R232, c[0x0][0x2d0], -R73.reuse ;  /* 0x0000b400e83a7a23 */ /* 0x120fe40000010849 */
[----:B------:R-:W-:Y:S01]  /*117d0*/  FMUL.FTZ R57, R68, R141 ;  /* 0x0000008d44397220 */ /* 0x000fe20000410000 */
[C---:B------:R-:W-:Y:S04]  /*117e0*/  HMMA.16816.F32 R48, R76.reuse, R54, R48 ;  /* 0x000000364c30723c */ /* 0x040fe80000001830 */
[----:B------:R5:W-:Y:S01]  /*117f0*/  MUFU.EX2 R223, R60 ;  /* 0x0000003c00df7308 */ /* 0x000be20000000800 */
[----:B------:R-:W-:Y:S02]  /*11800*/  FMUL.FTZ R59, R0, R143 ;  /* 0x0000008f003b7220 */ /* 0x000fe40000410000 */
[C---:B------:R-:W-:Y:S02]  /*11810*/  FMUL.FTZ R54, R69.reuse, R138 ;  /* 0x0000008a45367220 */ /* 0x040fe40000410000 */
[----:B------:R-:W-:Y:S03]  /*11820*/  FMUL.FTZ R55, R69, R139 ;  /* 0x0000008b45377220 */ /* 0x000fe60000410000 */
[--C-:B------:R-:W-:Y:S02]  /*11830*/  FFMA.FTZ R123, R156, c[0x0][0x2d0], -R56.reuse ;  /* 0x0000b4009c7b7a23 */ /* 0x100fe40000010838 */
[----:B------:R5:W5:Y:S01]  /*11840*/  MUFU.EX2 R210, R53 ;  /* 0x0000003500d27308 */ /* 0x000b620000000800 */
[----:B------:R-:W-:Y:S02]  /*11850*/  FFMA.FTZ R124, R154, c[0x0][0x2d0], -R56 ;  /* 0x0000b4009a7c7a23 */ /* 0x000fe40000010838 */
[----:B------:R-:W-:Y:S02]  /*11860*/  FMUL.FTZ R56, R68, R140 ;  /* 0x0000008c44387220 */ /* 0x000fe40000410000 */
[----:B-1----:R-:W-:Y:S02]  /*11870*/  FFMA.FTZ R52, R230, c[0x0][0x2d0], -R73 ;  /* 0x0000b400e6347a23 */ /* 0x002fe40000010849 */
[----:B------:R-:W-:Y:S02]  /*11880*/  FMUL.FTZ R61, R68, R149 ;  /* 0x00000095443d7220 */ /* 0x000fe40000410000 */
[C---:B------:R-:W-:Y:S01]  /*11890*/  FMUL.FTZ R62, R0.reuse, R150 ;  /* 0x00000096003e7220 */ /* 0x040fe20000410000 */
[----:B------:R1:W-:Y:S01]  /*118a0*/  MUFU.EX2 R178, R52 ;  /* 0x0000003400b27308 */ /* 0x0003e20000000800 */
[----:B------:R-:W-:Y:S02]  /*118b0*/  FMUL.FTZ R63, R0, R151 ;  /* 0x00000097003f7220 */ /* 0x000fe40000410000 */
[----:B------:R-:W-:Y:S02]  /*118c0*/  FFMA.FTZ R106, R3, R249, R173 ;  /* 0x000000f9036a7223 */ /* 0x000fe400000100ad */
[--C-:B-----5:R-:W-:Y:S02]  /*118d0*/  FFMA.FTZ R60, R231, c[0x0][0x2d0], -R73.reuse ;  /* 0x0000b400e73c7a23 */ /* 0x120fe40000010849 */
[----:B------:R-:W-:Y:S01]  /*118e0*/  FMUL.FTZ R65, R3, R145 ;  /* 0x0000009103417220 */ /* 0x000fe20000410000 */
[----:B------:R-:W-:Y:S01]  /*118f0*/  F2FP.PACK_AB R145, R160, R161 ;  /* 0x000000a1a091723e */ /* 0x000fe200000000ff */
[C---:B------:R-:W-:Y:S01]  /*11900*/  FMUL.FTZ R66, R69.reuse, R146 ;  /* 0x0000009245427220 */ /* 0x040fe20000410000 */
[----:B------:R5:W5:Y:S01]  /*11910*/  MUFU.EX2 R131, R58 ;  /* 0x0000003a00837308 */ /* 0x000b620000000800 */
[----:B------:R-:W-:Y:S01]  /*11920*/  FMUL.FTZ R67, R69, R147 ;  /* 0x0000009345437220 */ /* 0x000fe20000410000 */
[----:B------:R-:W-:Y:S01]  /*11930*/  F2FP.PACK_AB R146, R158, R159 ;  /* 0x0000009f9e92723e */ /* 0x000fe200000000ff */
[--C-:B------:R-:W-:Y:S02]  /*11940*/  FFMA.FTZ R120, R164, c[0x0][0x2d0], -R73.reuse ;  /* 0x0000b400a4787a23 */ /* 0x100fe40000010849 */
[----:B------:R-:W-:Y:S02]  /*11950*/  FMUL.FTZ R53, R3, R137 ;  /* 0x0000008903357220 */ /* 0x000fe40000410000 */
[--C-:B------:R-:W-:Y:S02]  /*11960*/  FFMA.FTZ R110, R221, c[0x0][0x2d0], -R73.reuse ;  /* 0x0000b400dd6e7a23 */ /* 0x100fe40000010849 */
[--C-:B------:R-:W-:Y:S01]  /*11970*/  FFMA.FTZ R113, R220, c[0x0][0x2d0], -R73.reuse ;  /* 0x0000b400dc717a23 */ /* 0x100fe20000010849 */
[----:B------:R5:W-:Y:S01]  /*11980*/  MUFU.EX2 R216, R60 ;  /* 0x0000003c00d87308 */ /* 0x000be20000000800 */
[--C-:B------:R-:W-:Y:S02]  /*11990*/  FFMA.FTZ R114, R218, c[0x0][0x2d0], -R73.reuse ;  /* 0x0000b400da727a23 */ /* 0x100fe40000010849 */
[--C-:B------:R-:W-:Y:S02]  /*119a0*/  FFMA.FTZ R115, R215, c[0x0][0x2d0], -R73.reuse ;  /* 0x0000b400d7737a23 */ /* 0x100fe40000010849 */
[----:B-1----:R-:W-:Y:S02]  /*119b0*/  FMUL.FTZ R52, R3, R136 ;  /* 0x0000008803347220 */ /* 0x002fe40000410000 */
[--C-:B------:R-:W-:Y:S03]  /*119c0*/  FFMA.FTZ R121, R163, c[0x0][0x2d0], -R73.reuse ;  /* 0x0000b400a3797a23 */ /* 0x100fe60000010849 */
[----:B------:R1:W1:Y:S02]  /*119d0*/  MUFU.EX2 R128, R64 ;  /* 0x0000004000807308 */ /* 0x0002640000000800 */
[-C--:B------:R-:W-:Y:S03]  /*119e0*/  HMMA.16816.F32 R52, R76, R84.reuse, R52 ;  /* 0x000000544c34723c */ /* 0x080fe60000001834 */
[----:B-----5:R-:W-:Y:S05]  /*119f0*/  FMUL.FTZ R58, R0, R142 ;  /* 0x0000008e003a7220 */ /* 0x020fea0000410000 */
[----:B------:R-:W-:Y:S02]  /*11a00*/  MUFU.EX2 R139, R103 ;  /* 0x00000067008b7308 */ /* 0x000fe40000000800 */
[C---:B------:R-:W-:Y:S04]  /*11a10*/  HMMA.16816.F32 R56, R80.reuse, R84, R56 ;  /* 0x000000545038723c */ /* 0x040fe80000001838 */
[----:B------:R-:W-:Y:S04]  /*11a20*/  FMUL.FTZ R60, R68, R148 ;  /* 0x00000094443c7220 */ /* 0x000fe80000410000 */
[----:B------:R-:W-:Y:S03]  /*11a30*/  MUFU.EX2 R136, R96 ;  /* 0x0000006000887308 */ /* 0x000fe60000000800 */
[-C--:B------:R-:W-:Y:S03]  /*11a40*/  HMMA.16816.F32 R60, R80, R86.reuse, R60 ;  /* 0x00000056503c723c */ /* 0x080fe6000000183c */
[----:B-1----:R-:W-:Y:S01]  /*11a50*/  FMUL.FTZ R64, R3, R144 ;  /* 0x0000009003407220 */ /* 0x002fe20000410000 */
[----:B------:R-:W-:Y:S01]  /*11a60*/  F2FP.PACK_AB R144, R182, R181 ;  /* 0x000000b5b690723e */ /* 0x000fe200000000ff */
[----:B------:R-:W-:Y:S02]  /*11a70*/  FFMA.FTZ R3, R233, c[0x0][0x2d0], -R73 ;  /* 0x0000b400e9037a23 */ /* 0x000fe40000010849 */
[----:B------:R-:W-:Y:S01]  /*11a80*/  MUFU.EX2 R173, R97 ;  /* 0x0000006100ad7308 */ /* 0x000fe20000000800 */
[----:B------:R-:W-:Y:S02]  /*11a90*/  F2FP.PACK_AB R80, R207, R127 ;  /* 0x0000007fcf50723e */ /* 0x000fe400000000ff */
[----:B------:R-:W-:Y:S01]  /*11aa0*/  HMMA.16816.F32 R64, R76, R86, R64 ;  /* 0x000000564c40723c */ /* 0x000fe20000001840 */
[----:B------:R-:W1:Y:S03]  /*11ab0*/  LDSM.16.MT88.4 R84, [R186+0x800] ;  /* 0x00080000ba54783b */ /* 0x000e660000004200 */
[----:B------:R-:W-:Y:S02]  /*11ac0*/  F2FP.PACK_AB R82, R222, R210 ;  /* 0x000000d2de52723e */ /* 0x000fe400000000ff */
[----:B------:R-:W-:Y:S01]  /*11ad0*/  F2FP.PACK_AB R81, R131, R178 ;  /* 0x000000b28351723e */ /* 0x000fe200000000ff */
[----:B------:R-:W5:Y:S01]  /*11ae0*/  MUFU.EX2 R217, R3 ;  /* 0x0000000300d97308 */ /* 0x000f620000000800 */
[----:B------:R-:W-:Y:S04]  /*11af0*/  F2FP.PACK_AB R76, R209, R126 ;  /* 0x0000007ed14c723e */ /* 0x000fe800000000ff */
[----:B------:R-:W-:Y:S02]  /*11b00*/  F2FP.PACK_AB R77, R208, R128 ;  /* 0x00000080d04d723e */ /* 0x000fe400000000ff */
[----:B------:R-:W-:Y:S02]  /*11b10*/  F2FP.PACK_AB R78, R224, R213 ;  /* 0x000000d5e04e723e */ /* 0x000fe400000000ff */
[----:B------:R-:W-:Y:S01]  /*11b20*/  F2FP.PACK_AB R79, R239, R211 ;  /* 0x000000d3ef4f723e */ /* 0x000fe200000000ff */
[----:B------:R-:W-:Y:S06]  /*11b30*/  MUFU.EX2 R143, R101 ;  /* 0x00000065008f7308 */ /* 0x000fec0000000800 */
[-C--:B------:R-:W-:Y:S04]  /*11b40*/  HMMA.16816.F32 R4, R76, R88.reuse, R4 ;  /* 0x000000584c04723c */ /* 0x080fe80000001804 */
[----:B------:R-:W-:Y:S01]  /*11b50*/  MUFU.EX2 R164, R100 ;  /* 0x0000006400a47308 */ /* 0x000fe20000000800 */
[----:B--2---:R-:W-:Y:S01]  /*11b60*/  FFMA.FTZ R69, R69, R130, R175 ;  /* 0x0000008245457223 */ /* 0x004fe200000100af */
[----:B-----5:R-:W-:Y:S01]  /*11b70*/  F2FP.PACK_AB R83, R217, R216 ;  /* 0x000000d8d953723e */ /* 0x020fe200000000ff */
[--C-:B------:R-:W-:Y:S02]  /*11b80*/  FFMA.FTZ R3, R229, c[0x0][0x2d0], -R73.reuse ;  /* 0x0000b400e5037a23 */ /* 0x100fe40000010849 */
[----:B------:R-:W-:Y:S05]  /*11b90*/  FFMA.FTZ R73, R162, c[0x0][0x2d0], -R73 ;  /* 0x0000b400a2497a23 */ /* 0x000fea0000010849 */
[----:B------:R2:W-:Y:S01]  /*11ba0*/  MUFU.EX2 R130, R99 ;  /* 0x0000006300827308 */ /* 0x0005e20000000800 */
[C---:B------:R-:W-:Y:S04]  /*11bb0*/  HMMA.16816.F32 R8, R80.reuse, R88, R8 ;  /* 0x000000585008723c */ /* 0x040fe80000001808 */
[----:B---3--:R-:W-:Y:S02]  /*11bc0*/  FFMA.FTZ R68, R68, R129, R174 ;  /* 0x0000008144447223 */ /* 0x008fe400000100ae */
[----:B------:R-:W-:Y:S02]  /*11bd0*/  FADD.FTZ R69, R183, R69 ;  /* 0x00000045b7457221 */ /* 0x000fe40000010000 */
[-C--:B------:R-:W-:Y:S01]  /*11be0*/  HMMA.16816.F32 R12, R80, R90.reuse, R12 ;  /* 0x0000005a500c723c */ /* 0x080fe2000000180c */
[----:B------:R3:W-:Y:S03]  /*11bf0*/  MUFU.EX2 R162, R102 ;  /* 0x0000006600a27308 */ /* 0x0007e60000000800 */
[----:B------:R-:W-:Y:S04]  /*11c00*/  FADD.FTZ R68, R180, R68 ;  /* 0x00000044b4447221 */ /* 0x000fe80000010000 */
[C---:B------:R-:W-:Y:S01]  /*11c10*/  HMMA.16816.F32 R16, R76.reuse, R90, R16 ;  /* 0x0000005a4c10723c */ /* 0x040fe20000001810 */
[----:B------:R-:W5:Y:S02]  /*11c20*/  LDSM.16.MT88.4 R88, [R188+0x800] ;  /* 0x00080000bc58783b */ /* 0x000f640000004200 */
[----:B------:R-:W-:Y:S05]  /*11c30*/  MUFU.EX2 R157, R119 ;  /* 0x00000077009d7308 */ /* 0x000fea0000000800 */
[-C--:B------:R-:W-:Y:S01]  /*11c40*/  HMMA.16816.F32 R20, R76, R92.reuse, R20 ;  /* 0x0000005c4c14723c */ /* 0x080fe20000001814 */
[----:B--2---:R-:W-:Y:S04]  /*11c50*/  LDSM.16.MT88.4 R96, [R186+0x1000] ;  /* 0x00100000ba60783b */ /* 0x004fe80000004200 */
[----:B------:R-:W2:Y:S03]  /*11c60*/  MUFU.EX2 R156, R170 ;  /* 0x000000aa009c7308 */ /* 0x000ea60000000800 */
[C---:B------:R-:W-:Y:S01]  /*11c70*/  HMMA.16816.F32 R24, R80.reuse, R92, R24 ;  /* 0x0000005c5018723c */ /* 0x040fe20000001818 */
[----:B---3--:R-:W-:Y:S06]  /*11c80*/  LDSM.16.MT88.4 R100, [R185+0x2000] ;  /* 0x00200000b964783b */ /* 0x008fec0000004200 */
[----:B------:R-:W-:Y:S01]  /*11c90*/  MUFU.EX2 R73, R73 ;  /* 0x0000004900497308 */ /* 0x000fe20000000800 */
[-C--:B------:R-:W-:Y:S08]  /*11ca0*/  HMMA.16816.F32 R28, R80, R94.reuse, R28 ;  /* 0x0000005e501c723c */ /* 0x080ff0000000181c */
[C---:B------:R-:W-:Y:S01]  /*11cb0*/  HMMA.16816.F32 R32, R76.reuse, R94, R32 ;  /* 0x0000005e4c20723c */ /* 0x040fe20000001820 */
[----:B------:R-:W3:Y:S01]  /*11cc0*/  LDSM.16.MT88.4 R92, [R185+0x1000] ;  /* 0x00100000b95c783b */ /* 0x000ee20000004200 */
[----:B------:R-:W-:Y:S02]  /*11cd0*/  MUFU.EX2 R206, R105 ;  /* 0x0000006900ce7308 */ /* 0x000fe40000000800 */
[----:B--2---:R-:W-:Y:S04]  /*11ce0*/  F2FP.PACK_AB R147, R156, R157 ;  /* 0x0000009d9c93723e */ /* 0x004fe800000000ff */
[-C--:B-1----:R-:W-:Y:S04]  /*11cf0*/  HMMA.16816.F32 R36, R76, R84.reuse, R36 ;  /* 0x000000544c24723c */ /* 0x082fe80000001824 */
[----:B------:R-:W1:Y:S04]  /*11d00*/  MUFU.EX2 R142, R104 ;  /* 0x00000068008e7308 */ /* 0x000e680000000800 */
[C---:B------:R-:W-:Y:S06]  /*11d10*/  HMMA.16816.F32 R40, R80.reuse, R84, R40 ;  /* 0x000000545028723c */ /* 0x040fec0000001828 */
[----:B------:R2:W-:Y:S02]  /*11d20*/  MUFU.EX2 R129, R3 ;  /* 0x0000000300817308 */ /* 0x0005e40000000800 */
[-C--:B------:R-:W-:Y:S08]  /*11d30*/  HMMA.16816.F32 R44, R80, R86.reuse, R44 ;  /* 0x00000056502c723c */ /* 0x080ff0000000182c */
[C---:B------:R-:W-:Y:S01]  /*11d40*/  HMMA.16816.F32 R48, R76.reuse, R86, R48 ;  /* 0x000000564c30723c */ /* 0x040fe20000001830 */
[----:B------:R-:W3:Y:S01]  /*11d50*/  LDSM.16.MT88.4 R84, [R189+0x1000] ;  /* 0x00100000bd54783b */ /* 0x000ee20000004200 */
[----:B------:R1:W1:Y:S06]  /*11d60*/  MUFU.EX2 R138, R74 ;  /* 0x0000004a008a7308 */ /* 0x00026c0000000800 */
[-C--:B-----5:R-:W-:Y:S04]  /*11d70*/  HMMA.16816.F32 R52, R76, R88.reuse, R52 ;  /* 0x000000584c34723c */ /* 0x0a0fe80000001834 */
[----:B------:R-:W5:Y:S01]  /*11d80*/  MUFU.EX2 R137, R75 ;  /* 0x0000004b00897308 */ /* 0x000f620000000800 */
[----:B--2---:R-:W-:Y:S03]  /*11d90*/  FADD.FTZ R3, R235, R106 ;  /* 0x0000006aeb037221 */ /* 0x004fe60000010000 */
[C---:B------:R-:W-:Y:S06]  /*11da0*/  HMMA.16816.F32 R56, R80.reuse, R88, R56 ;  /* 0x000000585038723c */ /* 0x040fec0000001838 */
[----:B------:R-:W-:Y:S02]  /*11db0*/  MUFU.EX2 R163, R112 ;  /* 0x0000007000a37308 */ /* 0x000fe40000000800 */
[-C--:B------:R-:W-:Y:S04]  /*11dc0*/  HMMA.16816.F32 R60, R80, R90.reuse, R60 ;  /* 0x0000005a503c723c */ /* 0x080fe8000000183c */
[----:B-1----:R-:W-:Y:S03]  /*11dd0*/  FADD.FTZ R74, R236, R69 ;  /* 0x00000045ec4a7221 */ /* 0x002fe60000010000 */
[----:B------:R-:W-:Y:S01]  /*11de0*/  F2FP.PACK_AB R80, R139, R130 ;  /* 0x000000828b50723e */ /* 0x000fe200000000ff */
[----:B------:R-:W-:Y:S01]  /*11df0*/  HMMA.16816.F32 R64, R76, R90, R64 ;  /* 0x0000005a4c40723c */ /* 0x000fe20000001840 */
[----:B------:R-:W1:Y:S01]  /*11e00*/  LDSM.16.MT88.4 R88, [R188+0x1000] ;  /* 0x00100000bc58783b */ /* 0x000e620000004200 */
[----:B------:R-:W-:Y:S02]  /*11e10*/  MUFU.EX2 R174, R109 ;  /* 0x0000006d00ae7308 */ /* 0x000fe40000000800 */
[----:B------:R-:W-:Y:S02]  /*11e20*/  F2FP.PACK_AB R82, R162, R142 ;  /* 0x0000008ea252723e */ /* 0x000fe400000000ff */
[----:B------:R-:W-:Y:S02]  /*11e30*/  F2FP.PACK_AB R81, R138, R129 ;  /* 0x000000818a51723e */ /* 0x000fe400000000ff */
[----:B------:R-:W-:Y:S04]  /*11e40*/  F2FP.PACK_AB R76, R241, R226 ;  /* 0x000000e2f14c723e */ /* 0x000fe800000000ff */
[----:B------:R-:W-:Y:S01]  /*11e50*/  F2FP.PACK_AB R77, R240, R223 ;  /* 0x000000dff04d723e */ /* 0x000fe200000000ff */
[----:B------:R-:W-:Y:S01]  /*11e60*/  MUFU.EX2 R175, R108 ;  /* 0x0000006c00af7308 */ /* 0x000fe20000000800 */
[----:B------:R-:W-:Y:S02]  /*11e70*/  F2FP.PACK_AB R78, R219, R243 ;  /* 0x000000f3db4e723e */ /* 0x000fe400000000ff */
[----:B------:R-:W-:Y:S02]  /*11e80*/  F2FP.PACK_AB R79, R205, R206 ;  /* 0x000000cecd4f723e */ /* 0x000fe400000000ff */
[----:B-----5:R-:W-:Y:S01]  /*11e90*/  F2FP.PACK_AB R83, R136, R137 ;  /* 0x000000898853723e */ /* 0x020fe200000000ff */
[----:B----4-:R-:W-:Y:S04]  /*11ea0*/  FFMA.FTZ R0, R0, R132, R176 ;  /* 0x0000008400007223 */ /* 0x010fe800000100b0 */
[-C--:B---3--:R-:W-:Y:S01]  /*11eb0*/  HMMA.16816.F32 R4, R76, R92.reuse, R4 ;  /* 0x0000005c4c04723c */ /* 0x088fe20000001804 */
[----:B------:R-:W-:Y:S01]  /*11ec0*/  LDSM.16.MT88.4 R132, [R186+0x2000] ;  /* 0x00200000ba84783b */ /* 0x000fe20000004200 */
[----:B------:R-:W-:Y:S01]  /*11ed0*/  MUFU.EX2 R141, R110 ;  /* 0x0000006e008d7308 */ /* 0x000fe20000000800 */
[----:B------:R-:W-:Y:S02]  /*11ee0*/  FADD.FTZ R75, R177, R0 ;  /* 0x00000000b14b7221 */ /* 0x000fe40000010000 */
[----:B------:R-:W-:Y:S02]  /*11ef0*/  FADD.FTZ R0, R234, R3 ;  /* 0x00000003ea007221 */ /* 0x000fe40000010000 */
[----:B------:R-:W-:Y:S01]  /*11f00*/  FADD.FTZ R69, R238, R75 ;  /* 0x0000004bee457221 */ /* 0x000fe20000010000 */
[C---:B------:R-:W-:Y:S04]  /*11f10*/  HMMA.16816.F32 R8, R80.reuse, R92, R8 ;  /* 0x0000005c5008723c */ /* 0x040fe80000001808 */
[----:B------:R-:W2:Y:S01]  /*11f20*/  MUFU.EX2 R75, R121 ;  /* 0x00000079004b7308 */ /* 0x000ea20000000800 */
[----:B------:R-:W-:Y:S02]  /*11f30*/  FADD.FTZ R0, R245, R0 ;  /* 0x00000000f5007221 */ /* 0x000fe40000010000 */
[----:B------:R-:W-:Y:S01]  /*11f40*/  FADD.FTZ R3, R204, R68 ;  /* 0x00000044cc037221 */ /* 0x000fe20000010000 */
[-C--:B------:R-:W-:Y:S04]  /*11f50*/  HMMA.16816.F32 R12, R80, R94.reuse, R12 ;  /* 0x0000005e500c723c */ /* 0x080fe8000000180c */
[----:B------:R-:W-:Y:S02]  /*11f60*/  FADD.FTZ R68, R244, R74 ;  /* 0x0000004af4447221 */ /* 0x000fe40000010000 */
[----:B------:R-:W-:Y:S01]  /*11f70*/  MUFU.EX2 R140, R113 ;  /* 0x00000071008c7308 */ /* 0x000fe20000000800 */
[----:B------:R-:W-:Y:S01]  /*11f80*/  FADD.FTZ R3, R242, R3 ;  /* 0x00000003f2037221 */ /* 0x000fe20000010000 */
[C---:B------:R-:W-:Y:S01]  /*11f90*/  HMMA.16816.F32 R16, R76.reuse, R94, R16 ;  /* 0x0000005e4c10723c */ /* 0x040fe20000001810 */
[----:B------:R-:W-:Y:S03]  /*11fa0*/  LDSM.16.MT88.4 R92, [R189+0x1800] ;  /* 0x00180000bd5c783b */ /* 0x000fe60000004200 */
[----:B------:R-:W-:Y:S02]  /*11fb0*/  FADD.FTZ R3, R127, R3 ;  /* 0x000000037f037221 */ /* 0x000fe40000010000 */
[----:B------:R-:W-:Y:S02]  /*11fc0*/  FADD.FTZ R68, R128, R68 ;  /* 0x0000004480447221 */ /* 0x000fe40000010000 */
[-C--:B------:R-:W-:Y:S01]  /*11fd0*/  HMMA.16816.F32 R20, R76, R84.reuse, R20 ;  /* 0x000000544c14723c */ /* 0x080fe20000001814 */
[----:B------:R-:W-:Y:S03]  /*11fe0*/  MUFU.EX2 R155, R114 ;  /* 0x00000072009b7308 */ /* 0x000fe60000000800 */
[----:B--2---:R-:W-:Y:S01]  /*11ff0*/  F2FP.PACK_AB R151, R73, R75 ;  /* 0x0000004b4997723e */ /* 0x004fe200000000ff */
[----:B------:R-:W-:Y:S02]  /*12000*/  FADD.FTZ R74, R237, R69 ;  /* 0x00000045ed4a7221 */ /* 0x000fe40000010000 */
[----:B------:R-:W-:Y:S01]  /*12010*/  FADD.FTZ R69, R126, R0 ;  /* 0x000000007e457221 */ /* 0x000fe20000010000 */
[C---:B------:R-:W-:Y:S03]  /*12020*/  HMMA.16816.F32 R24, R80.reuse, R84, R24 ;  /* 0x000000545018723c */ /* 0x040fe60000001818 */
[----:B------:R-:W-:Y:S01]  /*12030*/  MUFU.EX2 R154, R115 ;  /* 0x00000073009a7308 */ /* 0x000fe20000000800 */
[----:B------:R-:W-:Y:S02]  /*12040*/  FADD.FTZ R0, R178, R74 ;  /* 0x0000004ab2007221 */ /* 0x000fe40000010000 */
[----:B------:R-:W-:Y:S02]  /*12050*/  FADD.FTZ R69, R209, R69 ;  /* 0x00000045d1457221 */ /* 0x000fe40000010000 */
[-C--:B------:R-:W-:Y:S04]  /*12060*/  HMMA.16816.F32 R28, R80, R86.reuse, R28 ;  /* 0x00000056501c723c */ /* 0x080fe8000000181c */
[----:B------:R-:W-:Y:S01]  /*12070*/  FADD.FTZ R0, R131, R0 ;  /* 0x0000000083007221 */ /* 0x000fe20000010000 */
[----:B------:R-:W-:Y:S01]  /*12080*/  MUFU.EX2 R152, R123 ;  /* 0x0000007b00987308 */ /* 0x000fe20000000800 */
[----:B------:R-:W-:Y:S02]  /*12090*/  FADD.FTZ R69, R213, R69 ;  /* 0x00000045d5457221 */ /* 0x000fe40000010000 */
[C---:B------:R-:W-:Y:S01]  /*120a0*/  HMMA.16816.F32 R32, R76.reuse, R86, R32 ;  /* 0x000000564c20723c */ /* 0x040fe20000001820 */
[----:B------:R-:W2:Y:S03]  /*120b0*/  LDSM.16.MT88.4 R84, [R185+0x1800] ;  /* 0x00180000b954783b */ /* 0x000ea60000004200 */
[----:B------:R-:W-:Y:S02]  /*120c0*/  FADD.FTZ R0, R216, R0 ;  /* 0x00000000d8007221 */ /* 0x000fe40000010000 */
[----:B------:R-:W-:Y:S01]  /*120d0*/  FADD.FTZ R3, R207, R3 ;  /* 0x00000003cf037221 */ /* 0x000fe20000010000 */
[----:B------:R-:W3:Y:S01]  /*120e0*/  MUFU.EX2 R153, R122 ;  /* 0x0000007a00997308 */ /* 0x000ee20000000800 */
[-C--:B------:R-:W-:Y:S04]  /*120f0*/  HMMA.16816.F32 R36, R76, R96.reuse, R36 ;  /* 0x000000604c24723c */ /* 0x080fe80000001824 */
[----:B------:R-:W-:Y:S02]  /*12100*/  FADD.FTZ R0, R217, R0 ;  /* 0x00000000d9007221 */ /* 0x000fe40000010000 */
[----:B------:R-:W-:Y:S02]  /*12110*/  FADD.FTZ R3, R210, R3 ;  /* 0x00000003d2037221 */ /* 0x000fe40000010000 */
[C---:B------:R-:W-:Y:S04]  /*12120*/  HMMA.16816.F32 R40, R80.reuse, R96, R40 ;  /* 0x000000605028723c */ /* 0x040fe80000001828 */
[----:B------:R-:W-:Y:S02]  /*12130*/  FADD.FTZ R3, R222, R3 ;  /* 0x00000003de037221 */ /* 0x000fe40000010000 */
[----:B------:R-:W-:Y:S02]  /*12140*/  FADD.FTZ R68, R208, R68 ;  /* 0x00000044d0447221 */ /* 0x000fe40000010000 */
[-C--:B------:R-:W-:Y:S04]  /*12150*/  HMMA.16816.F32 R44, R80, R98.reuse, R44 ;  /* 0x00000062502c723c */ /* 0x080fe8000000182c */
[----:B------:R-:W-:Y:S01]  /*12160*/  FADD.FTZ R68, R211, R68 ;  /* 0x00000044d3447221 */ /* 0x000fe20000010000 */
[----:B---3--:R-:W-:Y:S03]  /*12170*/  F2FP.PACK_AB R148, R152, R153 ;  /* 0x000000999894723e */ /* 0x008fe600000000ff */
[C---:B------:R-:W-:Y:S01]  /*12180*/  HMMA.16816.F32 R48, R76.reuse, R98, R48 ;  /* 0x000000624c30723c */ /* 0x040fe20000001830 */
[----:B------:R-:W3:Y:S07]  /*12190*/  LDSM.16.MT88.4 R96, [R186+0x1800] ;  /* 0x00180000ba60783b */ /* 0x000eee0000004200 */
[-C--:B-1----:R-:W-:Y:S08]  /*121a0*/  HMMA.16816.F32 R52, R76, R88.reuse, R52 ;  /* 0x000000584c34723c */ /* 0x082ff00000001834 */
[C---:B------:R-:W-:Y:S08]  /*121b0*/  HMMA.16816.F32 R56, R80.reuse, R88, R56 ;  /* 0x000000585038723c */ /* 0x040ff00000001838 */
[-C--:B------:R-:W-:Y:S07]  /*121c0*/  HMMA.16816.F32 R60, R80, R90.reuse, R60 ;  /* 0x0000005a503c723c */ /* 0x080fee000000183c */
[----:B------:R-:W-:Y:S01]  /*121d0*/  F2FP.PACK_AB R80, R164, R143 ;  /* 0x0000008fa450723e */ /* 0x000fe200000000ff */
[----:B------:R-:W-:Y:S01]  /*121e0*/  HMMA.16816.F32 R64, R76, R90, R64 ;  /* 0x0000005a4c40723c */ /* 0x000fe20000001840 */
[----:B------:R-:W1:Y:S03]  /*121f0*/  LDSM.16.MT88.4 R88, [R188+0x1800] ;  /* 0x00180000bc58783b */ /* 0x000e660000004200 */
[----:B------:R-:W-:Y:S02]  /*12200*/  F2FP.PACK_AB R82, R173, R168 ;  /* 0x000000a8ad52723e */ /* 0x000fe400000000ff */
[----:B------:R-:W-:Y:S02]  /*12210*/  F2FP.PACK_AB R81, R140, R141 ;  /* 0x0000008d8c51723e */ /* 0x000fe400000000ff */
[----:B------:R-:W-:Y:S04]  /*12220*/  F2FP.PACK_AB R76, R166, R167 ;  /* 0x000000a7a64c723e */ /* 0x000fe800000000ff */
[----:B------:R-:W-:Y:S02]  /*12230*/  F2FP.PACK_AB R77, R165, R163 ;  /* 0x000000a3a54d723e */ /* 0x000fe400000000ff */
[----:B------:R-:W-:Y:S02]  /*12240*/  F2FP.PACK_AB R78, R179, R169 ;  /* 0x000000a9b34e723e */ /* 0x000fe400000000ff */
[----:B------:R-:W-:Y:S02]  /*12250*/  F2FP.PACK_AB R79, R175, R174 ;  /* 0x000000aeaf4f723e */ /* 0x000fe400000000ff */
[----:B------:R-:W-:Y:S05]  /*12260*/  F2FP.PACK_AB R83, R154, R155 ;  /* 0x0000009b9a53723e */ /* 0x000fea00000000ff */
[-C--:B--2---:R-:W-:Y:S08]  /*12270*/  HMMA.16816.F32 R4, R76, R84.reuse, R4 ;  /* 0x000000544c04723c */ /* 0x084ff00000001804 */
[C---:B------:R-:W-:Y:S01]  /*12280*/  HMMA.16816.F32 R8, R80.reuse, R84, R8 ;  /* 0x000000545008723c */ /* 0x040fe20000001808 */
[----:B------:R2:W-:Y:S07]  /*12290*/  MUFU.EX2 R85, R118 ;  /* 0x0000007600557308 */ /* 0x0005ee0000000800 */
[-C--:B------:R-:W-:Y:S03]  /*122a0*/  HMMA.16816.F32 R12, R80, R86.reuse, R12 ;  /* 0x00000056500c723c */ /* 0x080fe6000000180c */
[----:B------:R-:W4:Y:S05]  /*122b0*/  MUFU.EX2 R84, R120 ;  /* 0x0000007800547308 */ /* 0x000f2a0000000800 */
[C---:B------:R-:W-:Y:S05]  /*122c0*/  HMMA.16816.F32 R16, R76.reuse, R86, R16 ;  /* 0x000000564c10723c */ /* 0x040fea0000001810 */
[----:B------:R-:W-:Y:S03]  /*122d0*/  MUFU.EX2 R86, R125 ;  /* 0x0000007d00567308 */ /* 0x000fe60000000800 */
[-C--:B------:R-:W-:Y:S01]  /*122e0*/  HMMA.16816.F32 R20, R76, R92.reuse, R20 ;  /* 0x0000005c4c14723c */ /* 0x080fe20000001814 */
[----:B--2---:R-:W2:Y:S06]  /*122f0*/  LDSM.16.MT88.4 R116, [R189+0x2000] ;  /* 0x00200000bd74783b */ /* 0x004eac0000004200 */
[----:B------:R-:W5:Y:S01]  /*12300*/  MUFU.EX2 R87, R124 ;  /* 0x0000007c00577308 */ /* 0x000f620000000800 */
[C---:B------:R-:W-:Y:S04]  /*12310*/  HMMA.16816.F32 R24, R80.reuse, R92, R24 ;  /* 0x0000005c5018723c */ /* 0x040fe80000001818 */
[----:B----4-:R-:W-:Y:S04]  /*12320*/  F2FP.PACK_AB R149, R84, R85 ;  /* 0x000000555495723e */ /* 0x010fe800000000ff */
[-C--:B------:R-:W-:Y:S08]  /*12330*/  HMMA.16816.F32 R28, R80, R94.reuse, R28 ;  /* 0x0000005e501c723c */ /* 0x080ff0000000181c */
[C---:B------:R-:W-:Y:S04]  /*12340*/  HMMA.16816.F32 R32, R76.reuse, R94, R32 ;  /* 0x0000005e4c20723c */ /* 0x040fe80000001820 */
[----:B-----5:R-:W-:Y:S04]  /*12350*/  F2FP.PACK_AB R150, R86, R87 ;  /* 0x000000575696723e */ /* 0x020fe800000000ff */
[-C--:B---3--:R-:W-:Y:S08]  /*12360*/  HMMA.16816.F32 R36, R76, R96.reuse, R36 ;  /* 0x000000604c24723c */ /* 0x088ff00000001824 */
[C---:B------:R-:W-:Y:S08]  /*12370*/  HMMA.16816.F32 R40, R80.reuse, R96, R40 ;  /* 0x000000605028723c */ /* 0x040ff00000001828 */
[-C--:B------:R-:W-:Y:S08]  /*12380*/  HMMA.16816.F32 R44, R80, R98.reuse, R44 ;  /* 0x00000062502c723c */ /* 0x080ff0000000182c */
[C---:B------:R-:W-:Y:S08]  /*12390*/  HMMA.16816.F32 R48, R76.reuse, R98, R48 ;  /* 0x000000624c30723c */ /* 0x040ff00000001830 */
[-C--:B-1----:R-:W-:Y:S08]  /*123a0*/  HMMA.16816.F32 R52, R76, R88.reuse, R52 ;  /* 0x000000584c34723c */ /* 0x082ff00000001834 */
        /* <DEDUP_REMOVED lines=8> */
[----:B------:R-:W-:Y:S01]  /*12430*/  FADD.FTZ R9, R224, R69 ;  /* 0x00000045e0097221 */ /* 0x000fe20000010000 */
[----:B------:R-:W-:Y:S01]  /*12440*/  MOV R69, R2 ;  /* 0x0000000200457202 */ /* 0x000fe20000000f00 */
[----:B------:R-:W-:Y:S02]  /*12450*/  FADD.FTZ R8, R239, R68 ;  /* 0x00000044ef087221 */ /* 0x000fe40000010000 */
[C---:B------:R-:W-:Y:S04]  /*12460*/  HMMA.16816.F32 R100, R144.reuse, R102, R16 ;  /* 0x000000669064723c */ /* 0x040fe80000001810 */
[----:B------:R-:W-:Y:S02]  /*12470*/  FADD.FTZ R12, R226, R9 ;  /* 0x00000009e20c7221 */ /* 0x000fe40000010000 */
[----:B------:R-:W-:Y:S02]  /*12480*/  FADD.FTZ R9, R129, R0 ;  /* 0x0000000081097221 */ /* 0x000fe40000010000 */
[-C--:B--2---:R-:W-:Y:S04]  /*12490*/  HMMA.16816.F32 R104, R144, R116.reuse, R20 ;  /* 0x000000749068723c */ /* 0x084fe80000001814 */
[----:B------:R-:W-:Y:S02]  /*124a0*/  FADD.FTZ R11, R223, R8 ;  /* 0x00000008df0b7221 */ /* 0x000fe40000010000 */
[----:B------:R-:W-:Y:S02]  /*124b0*/  FADD.FTZ R0, R139, R10 ;  /* 0x0000000a8b007221 */ /* 0x000fe40000010000 */
        /* <DEDUP_REMOVED lines=32> */
[C---:B------:R-:W-:Y:S07]  /*126c0*/  HMMA.16816.F32 R140, R148.reuse, R4, R56 ;  /* 0x00000004948c723c */ /* 0x040fee0000001838 */
[----:B------:R-:W-:Y:S01]  /*126d0*/  FADD.FTZ R4, R174, R11 ;  /* 0x0000000bae047221 */ /* 0x000fe20000010000 */
[-C--:B------:R-:W-:Y:S04]  /*126e0*/  HMMA.16816.F32 R148, R148, R6.reuse, R60 ;  /* 0x000000069494723c */ /* 0x080fe8000000183c */
[----:B------:R-:W-:Y:S02]  /*126f0*/  FADD.FTZ R9, R175, R4 ;  /* 0x00000004af097221 */ /* 0x000fe40000010000 */
[----:B------:R-:W-:Y:S02]  /*12700*/  FADD.FTZ R5, R154, R0 ;  /* 0x000000009a057221 */ /* 0x000fe40000010000 */
[----:B------:R-:W-:Y:S01]  /*12710*/  FADD.FTZ R4, R181, R10 ;  /* 0x0000000ab5047221 */ /* 0x000fe20000010000 */
[----:B------:R-:W-:Y:S04]  /*12720*/  HMMA.16816.F32 R144, R144, R6, R64 ;  /* 0x000000069090723c */ /* 0x000fe80000001840 */
[----:B------:R-:W-:Y:S02]  /*12730*/  FADD.FTZ R3, R161, R9 ;  /* 0x00000009a1037221 */ /* 0x000fe40000010000 */
[----:B------:R-:W-:Y:S02]  /*12740*/  FADD.FTZ R0, R153, R8 ;  /* 0x0000000899007221 */ /* 0x000fe40000010000 */
[----:B------:R-:W-:Y:S01]  /*12750*/  FADD.FTZ R8, R85, R5 ;  /* 0x0000000555087221 */ /* 0x000fe20000010000 */
[----:B------:R-:W-:Y:S03]  /*12760*/  MOV R85, R70 ;  /* 0x0000004600557202 */ /* 0x000fe60000000f00 */
        /* <DEDUP_REMOVED lines=10> */
[----:B------:R-:W-:Y:S01]  /*12810*/  MOV R84, R71 ;  /* 0x0000004700547202 */ /* 0x000fe20000000f00 */
[----:B------:R-:W-:Y:S01]  /*12820*/  FADD.FTZ R3, R86, R3 ;  /* 0x0000000356037221 */ /* 0x000fe20000010000 */
[----:B------:R-:W-:Y:S01]  /*12830*/  STL [R1+0x8], R4 ;  /* 0x0000080401007387 */ /* 0x000fe20000100800 */
[----:B------:R-:W-:Y:S01]  /*12840*/  FADD.FTZ R0, R75, R0 ;  /* 0x000000004b007221 */ /* 0x000fe20000010000 */
[----:B------:R-:W-:Y:S02]  /*12850*/  MOV R86, R2 ;  /* 0x0000000200567202 */ /* 0x000fe40000000f00 */
[----:B------:R-:W-:Y:S01]  /*12860*/  STL [R1+0xc], R3 ;  /* 0x00000c0301007387 */ /* 0x000fe20000100800 */
[----:B------:R-:W-:Y:S05]  /*12870*/  FADD.FTZ R0, R73, R0 ;  /* 0x0000000049007221 */ /* 0x000fea0000010000 */
[----:B------:R1:W-:Y:S02]  /*12880*/  STL [R1+0x10], R0 ;  /* 0x0000100001007387 */ /* 0x0003e40000100800 */
[----:B-1----:R-:W-:Y:S01]  /*12890*/  MOV R0, R72 ;  /* 0x0000004800007202 */ /* 0x002fe20000000f00 */
[----:B------:R-:W-:-:S05]  /*128a0*/  @P0 BRA `(.L_x_705) ;  /* 0xffffc2f000000947 */ /* 0x000fca000383ffff */
.L_x_694:
[----:B------:R-:W2:Y:S02]  /*128b0*/  LDL R2, [R1+0x14] ;  /* 0x0000140001027983 */ /* 0x000ea40000100800 */
[----:B--2---:R-:W-:-:S13]  /*128c0*/  ISETP.GE.AND P0, PT, R202, R2, PT ;  /* 0x00000002ca00720c */ /* 0x004fda0003f06270 */
[----:B------:R-:W-:Y:S05]  /*128d0*/  @!P0 BRA `(.L_x_706) ;  /* 0x00005aa000008947 */ /* 0x000fea0003800000 */
[----:B------:R-:W-:Y:S01]  /*128e0*/  IMAD.MOV.U32 R85, RZ, RZ, R71 ;  /* 0x000000ffff557224 */ /* 0x000fe200078e0047 */
[----:B------:R-:W-:Y:S01]  /*128f0*/  MOV R87, R69 ;  /* 0x0000004500577202 */ /* 0x000fe20000000f00 */
[----:B------:R-:W-:Y:S01]  /*12900*/  IMAD.MOV.U32 R84, RZ, RZ, R72 ;  /* 0x000000ffff547224 */ /* 0x000fe200078e0048 */
[----:B------:R-:W-:Y:S02]  /*12910*/  MOV R86, R70 ;  /* 0x0000004600567202 */ /* 0x000fe40000000f00 */
.L_x_734:
[----:B------:R-:W2:Y:S01]  /*12920*/  LDL.64 R6, [R1+0x38] ;  /* 0x0000380001067983 */ /* 0x000ea20000100a00 */
[----:B------:R-:W-:Y:S04]  /*12930*/  DEPBAR.LE SB0, 0x0 ;  /* 0x000080000000791a */ /* 0x000fe80000000000 */
[----:B------:R-:W3:Y:S01]  /*12940*/  LDL R5, [R1+0x44] ;  /* 0x0000440001057983 */ /* 0x000ee20000100800 */
[----:B------:R-:W-:Y:S01]  /*12950*/  WARPSYNC 0xffffffff ;  /* 0xffffffff00007948 */ /* 0x000fe20003800000 */
[----:B------:R-:W-:Y:S01]  /*12960*/  SHF.R.S32.HI R0, RZ, 0x1f, R214 ;  /* 0x0000001fff007819 */ /* 0x000fe200000114d6 */
[----:B------:R-:W-:Y:S01]  /*12970*/  IMAD.WIDE.U32 R2, R214, c[0x0][0x208], RZ ;  /* 0x00008200d6027a25 */ /* 0x000fe200078e00ff */
[----:B------:R-:W-:Y:S01]  /*12980*/  BAR.SYNC.DEFER_BLOCKING 0x0 ;  /* 0x0000000000007b1d */ /* 0x000fe20000010000 */
[----:B------:R-:W-:Y:S02]  /*12990*/  SHF.R.S32.HI R4, RZ, 0x1f, R201 ;  /* 0x0000001fff047819 */ /* 0x000fe400000114c9 */
[----:B------:R-:W-:Y:S02]  /*129a0*/  IMAD R0, R0, c[0x0][0x208], RZ ;  /* 0x0000820000007a24 */ /* 0x000fe400078e02ff */
[C---:B------:R-:W-:Y:S01]  /*129b0*/  SHF.L.U64.HI R68, R201.reuse, 0x1, R4 ;  /* 0x00000001c9447819 */ /* 0x040fe20000010204 */
[----:B------:R-:W-:Y:S02]  /*129c0*/  IMAD.SHL.U32 R58, R201, 0x2, RZ ;  /* 0x00000002c93a7824 */ /* 0x000fe400078e00ff */
[----:B------:R-:W-:Y:S04]  /*129d0*/  IMAD R0, R214, c[0x0][0x20c], R0 ;  /* 0x00008300d6007a24 */ /* 0x000fe800078e0200 */
[----:B------:R-:W-:Y:S01]  /*129e0*/  IMAD.IADD R3, R3, 0x1, R0 ;  /* 0x0000000103037824 */ /* 0x000fe200078e0200 */
[----:B------:R-:W-:Y:S03]  /*129f0*/  SHF.R.S32.HI R0, RZ, 0x1f, R212 ;  /* 0x0000001fff007819 */ /* 0x000fe600000114d4 */
[----:B------:R-:W-:Y:S04]  /*12a00*/  IMAD.WIDE.U32 R2, R212, c[0x0][0x218], R2 ;  /* 0x00008600d4027a25 */ /* 0x000fe800078e0002 */
[----:B------:R-:W-:Y:S01]  /*12a10*/  IMAD R0, R0, c[0x0][0x218], RZ ;  /* 0x0000860000007a24 */ /* 0x000fe200078e02ff */
[----:B------:R1:W4:Y:S03]  /*12a20*/  LDSM.16.M88.4 R80, [R191] ;  /* 0x00000000bf50783b */ /* 0x0003260000000200 */
[----:B------:R-:W-:Y:S01]  /*12a30*/  IMAD R0, R212, c[0x0][0x21c], R0 ;  /* 0x00008700d4007a24 */ /* 0x000fe200078e0200 */
        /* <DEDUP_REMOVED lines=19> */
.L_x_845:
[-C--:B------:R-:W-:Y:S01]  /*12b70*/  HMMA.16816.F32 R4, R80, R16.reuse, RZ ;  /* 0x000000105004723c */ /* 0x080fe200000018ff */
[----:B------:R-:W3:Y:S01]  /*12b80*/  SHFL.IDX PT, R2, R0, RZ, 0x181f ;  /* 0x00181fff00027589 */ /* 0x000ee200000e0000 */
[----:B------:R-:W-:Y:S06]  /*12b90*/  BSSY B0, `(.L_x_708) ;  /* 0x000015f000007945 */ /* 0x000fec0003800000 */
[C---:B------:R-:W-:Y:S01]  /*12ba0*/  HMMA.16816.F32 R8, R76.reuse, R16, RZ ;  /* 0x000000104c08723c */ /* 0x040fe200000018ff */
[----:B------:R-:W4:Y:S07]  /*12bb0*/  SHFL.IDX PT, R3, R0, 0x1, 0x181f ;  /* 0x00381f0000037f89 */ /* 0x000f2e00000e0000 */
[-C--:B------:R-:W-:Y:S01]  /*12bc0*/  HMMA.16816.F32 R12, R76, R18.reuse, RZ ;  /* 0x000000124c0c723c */ /* 0x080fe200000018ff */
[----:B------:R-:W5:Y:S07]  /*12bd0*/  SHFL.IDX PT, R55, R52, 0x1, 0x181f ;  /* 0x00381f0034377f89 */ /* 0x000f6e00000e0000 */
[C---:B------:R-:W-:Y:S01]  /*12be0*/  HMMA.16816.F32 R16, R80.reuse, R18, RZ ;  /* 0x000000125010723c */ /* 0x040fe200000018ff */
[----:B------:R-:W1:Y:S07]  /*12bf0*/  SHFL.IDX PT, R53, R0, 0x2, 0x181f ;  /* 0x00581f0000357f89 */ /* 0x000e6e00000e0000 */
[-C--:B------:R-:W-:Y:S01]  /*12c00*/  HMMA.16816.F32 R20, R80, R32.reuse, RZ ;  /* 0x000000205014723c */ /* 0x080fe200000018ff */
[----:B------:R-:W-:Y:S07]  /*12c10*/  SHFL.IDX PT, R56, R52, 0x2, 0x181f ;  /* 0x00581f0034387f89 */ /* 0x000fee00000e0000 */
[C---:B------:R-:W-:Y:S01]  /*12c20*/  HMMA.16816.F32 R24, R76.reuse, R32, RZ ;  /* 0x000000204c18723c */ /* 0x040fe200000018ff */
[----:B------:R-:W3:Y:S07]  /*12c30*/  SHFL.IDX PT, R54, R0, 0x3, 0x181f ;  /* 0x00781f0000367f89 */ /* 0x000eee00000e0000 */
[-C--:B------:R-:W-:Y:S01]  /*12c40*/  HMMA.16816.F32 R28, R76, R34.reuse, RZ ;  /* 0x000000224c1c723c */ /* 0x080fe200000018ff */
[----:B------:R-:W1:Y:S07]  /*12c50*/  SHFL.IDX PT, R69, R52, 0x3, 0x181f ;  /* 0x00781f0034457f89 */ /* 0x000e6e00000e0000 */
[C---:B------:R-:W-:Y:S01]  /*12c60*/  HMMA.16816.F32 R32, R80.reuse, R34, RZ ;  /* 0x000000225020723c */ /* 0x040fe200000018ff */
[----:B------:R1:W-:Y:S07]  /*12c70*/  SHFL.IDX PT, R73, R52, 0x4, 0x181f ;  /* 0x00981f0034497f89 */ /* 0x0003ee00000e0000 */
[-C--:B------:R-:W-:Y:S01]  /*12c80*/  HMMA.16816.F32 R36, R80, R48.reuse, RZ ;  /* 0x000000305024723c */ /* 0x080fe200000018ff */
[----:B------:R-:W1:Y:S07]  /*12c90*/  SHFL.IDX PT, R0, R0, 0x4, 0x181f ;  /* 0x00981f0000007f89 */ /* 0x000e6e00000e0000 */
[C---:B------:R-:W-:Y:S01]  /*12ca0*/  HMMA.16816.F32 R40, R76.reuse, R48, RZ ;  /* 0x000000304c28723c */ /* 0x040fe200000018ff */
[----:B------:R-:W2:Y:S07]  /*12cb0*/  LDL R235, [R1+0x14] ;  /* 0x0000140001eb7983 */ /* 0x000eae0000100800 */
[-C--:B------:R-:W-:Y:S08]  /*12cc0*/  HMMA.16816.F32 R44, R76, R50.reuse, RZ ;  /* 0x000000324c2c723c */ /* 0x080ff000000018ff */
[C---:B------:R-:W-:Y:S04]  /*12cd0*/  HMMA.16816.F32 R48, R80.reuse, R50, RZ ;  /* 0x000000325030723c */ /* 0x040fe800000018ff */
[-C--:B---3--:R-:W-:Y:S02]  /*12ce0*/  IADD3 R2, P0, R2, R58.reuse, RZ ;  /* 0x0000003a02027210 */ /* 0x088fe40007f1e0ff */
[----:B----4-:R-:W-:Y:S02]  /*12cf0*/  IADD3 R62, P1, R3, R58, RZ ;  /* 0x0000003a033e7210 */ /* 0x010fe40007f3e0ff */
[-C--:B--2---:R-:W-:Y:S04]  /*12d00*/  IADD3.X R3, R57, R68.reuse, RZ, P0, !PT ;  /* 0x0000004439037210 */ /* 0x084fe800007fe4ff */
[----:B-----5:R-:W-:Y:S01]  /*12d10*/  IADD3.X R63, R55, R68, RZ, P1, !PT ;  /* 0x00000044373f7210 */ /* 0x020fe20000ffe4ff */
[----:B------:R2:W-:Y:S01]  /*12d20*/  LDGSTS.E.BYPASS.LTC128B.128 [R203+0x100], [R2.64], !P3 ;  /* 0x0010000002cb7fae */ /* 0x0005e2000d901d46 */
[-C--:B-1----:R-:W-:Y:S02]  /*12d30*/  IADD3 R60, P0, R53, R58.reuse, RZ ;  /* 0x0000003a353c7210 */ /* 0x082fe40007f1e0ff */
[----:B------:R-:W-:Y:S02]  /*12d40*/  IADD3 R70, P1, R54, R58, RZ ;  /* 0x0000003a36467210 */ /* 0x000fe40007f3e0ff */
[-C--:B------:R-:W-:Y:S01]  /*12d50*/  IADD3.X R61, R56, R68.reuse, RZ, P0, !PT ;  /* 0x00000044383d7210 */ /* 0x080fe200007fe4ff */
[-C--:B------:R-:W-:Y:S01]  /*12d60*/  HMMA.16816.F32 R52, R80, R64.reuse, RZ ;  /* 0x000000405034723c */ /* 0x080fe200000018ff */
[----:B------:R-:W-:Y:S01]  /*12d70*/  IADD3.X R71, R69, R68, RZ, P1, !PT ;  /* 0x0000004445477210 */ /* 0x000fe20000ffe4ff */
[----:B------:R1:W-:Y:S01]  /*12d80*/  LDGSTS.E.BYPASS.LTC128B.128 [R203+0x900], [R62.64], !P3 ;  /* 0x009000003ecb7fae */ /* 0x0003e2000d901d46 */
[----:B------:R-:W-:Y:S04]  /*12d90*/  IADD3 R72, P0, R0, R58, RZ ;  /* 0x0000003a00487210 */ /* 0x000fe80007f1e0ff */
[----:B------:R-:W-:Y:S01]  /*12da0*/  IADD3.X R73, R73, R68, RZ, P0, !PT ;  /* 0x0000004449497210 */ /* 0x000fe200007fe4ff */
[C---:B------:R-:W-:Y:S02]  /*12db0*/  HMMA.16816.F32 R56, R76.reuse, R64, RZ ;  /* 0x000000404c38723c */ /* 0x040fe400000018ff */
[----:B------:R1:W-:Y:S08]  /*12dc0*/  LDGSTS.E.BYPASS.LTC128B.128 [R203+0x1100], [R60.64], !P3 ;  /* 0x011000003ccb7fae */ /* 0x0003f0000d901d46 */
[----:B------:R3:W-:Y:S08]  /*12dd0*/  LDGSTS.E.BYPASS.LTC128B.128 [R203+0x1900], [R70.64], !P3 ;  /* 0x0190000046cb7fae */ /* 0x0007f0000d901d46 */
[----:B------:R4:W-:Y:S08]  /*12de0*/  LDGSTS.E.BYPASS.LTC128B.128 [R203+0x2100], [R72.64], !P3 ;  /* 0x0210000048cb7fae */ /* 0x0009f0000d901d46 */
[----:B------:R-:W0:Y:S01]  /*12df0*/  LDGDEPBAR ;  /* 0x00000000000079af */ /* 0x000e220000000000 */
[-C--:B-1----:R-:W-:Y:S08]  /*12e00*/  HMMA.16816.F32 R60, R76, R66.reuse, RZ ;  /* 0x000000424c3c723c */ /* 0x082ff000000018ff */
        /* <DEDUP_REMOVED lines=31> */
[----:B------:R-:W2:Y:S07]  /*13000*/  LDSM.16.M88.4 R156, [R190+0x1800] ;  /* 0x00180000be9c783b */ /* 0x000eae0000000200 */
[-C--:B-1----:R-:W-:Y:S08]  /*13010*/  HMMA.16816.F32 R4, R152, R160.reuse, R4 ;  /* 0x000000a09804723c */ /* 0x082ff00000001804 */
[C---:B---3--:R-:W-:Y:S08]  /*13020*/  HMMA.16816.F32 R8, R168.reuse, R160, R8 ;  /* 0x000000a0a808723c */ /* 0x048ff00000001808 */
[-C--:B------:R-:W-:Y:S03]  /*13030*/  HMMA.16816.F32 R12, R168, R162.reuse, R12 ;  /* 0x000000a2a80c723c */ /* 0x080fe6000000180c */
[----:B------:R-:W-:Y:S05]  /*13040*/  ISETP.GT.AND P0, PT, R202, R235, PT ;  /* 0x000000ebca00720c */ /* 0x000fea0003f04270 */
[C---:B------:R-:W-:Y:S01]  /*13050*/  HMMA.16816.F32 R16, R152.reuse, R162, R16 ;  /* 0x000000a29810723c */ /* 0x040fe20000001810 */
[----:B------:R-:W1:Y:S07]  /*13060*/  LDSM.16.M88.4 R160, [R190+0x2000] ;  /* 0x00200000bea0783b */ /* 0x000e6e0000000200 */
        /* <DEDUP_REMOVED lines=10> */
[-C--:B--2---:R-:W-:Y:S08]  /*13110*/  HMMA.16816.F32 R52, R152, R156.reuse, R52 ;  /* 0x0000009c9834723c */ /* 0x084ff00000001834 */
[C---:B------:R-:W-:Y:S08]  /*13120*/  HMMA.16816.F32 R56, R168.reuse, R156, R56 ;  /* 0x0000009ca838723c */ /* 0x040ff00000001838 */
[-C--:B------:R-:W-:Y:S08]  /*13130*/  HMMA.16816.F32 R60, R168, R158.reuse, R60 ;  /* 0x0000009ea83c723c */ /* 0x080ff0000000183c */
[C---:B------:R-:W-:Y:S08]  /*13140*/  HMMA.16816.F32 R64, R152.reuse, R158, R64 ;  /* 0x0000009e9840723c */ /* 0x040ff00000001840 */
[-C--:B-1----:R-:W-:Y:S08]  /*13150*/  HMMA.16816.F32 R68, R152, R160.reuse, R68 ;  /* 0x000000a09844723c */ /* 0x082ff00000001844 */
        /* <DEDUP_REMOVED lines=230> */
.L_x_846:
        /* <DEDUP_REMOVED lines=22> */
.L_x_847:
[----:B--2---:R-:W-:Y:S04]  /*14120*/  IADD3 R2, P0, R0, R18, RZ ;  /* 0x0000001200027210 */ /* 0x004fe80007f1e0ff */
[----:B-1----:R-:W-:Y:S05]  /*14130*/  IADD3.X R3, R4, R5, RZ, P0, !PT ;  /* 0x0000000504037210 */ /* 0x002fea00007fe4ff */
[----:B------:R-:W-:Y:S01]  /*14140*/  @!PT LDS RZ, [RZ] ;  /* 0x00000000fffff984 */ /* 0x000fe20000000800 */
[----:B------:R-:W-:Y:S01]  /*14150*/  @!PT LDS RZ, [RZ] ;  /* 0x00000000fffff984 */ /* 0x000fe20000000800 */
[----:B------:R-:W-:Y:S01]  /*14160*/  @!PT LDS RZ, [RZ] ;  /* 0x00000000fffff984 */ /* 0x000fe20000000800 */
[----:B------:R1:W-:Y:S04]  /*14170*/  LDGSTS.E.BYPASS.LTC128B.128 [R203+0x4900], [R2.64], !P3 ;  /* 0x0490000002cb7fae */ /* 0x0003e8000d901d46 */
.L_x_709:
[----:B--234-:R-:W-:Y:S05]  /*14180*/  BSYNC B0 ;  /* 0x0000000000007941 */ /* 0x01cfea0003800000 */
.L_x_708:
[----:B-1----:R-:W2:Y:S01]  /*14190*/  LDL R2, [R1] ;  /* 0x0000000001027983 */ /* 0x002ea20000100800 */
[----:B------:R-:W-:Y:S01]  /*141a0*/  IMAD.MOV.U32 R3, RZ, RZ, c[0x0][0x2c4] ;  /* 0x0000b100ff037624 */ /* 0x000fe200078e00ff */
[----:B------:R-:W-:Y:S01]  /*141b0*/  ULDC UR4, c[0x0][0x324] ;  /* 0x0000c90000047ab9 */ /* 0x000fe20000000800 */
[----:B------:R-:W-:Y:S01]  /*141c0*/  IMAD R0, R202, -0x50, RZ ;  /* 0xffffffb0ca007824 */ /* 0x000fe200078e02ff */
[----:B------:R-:W3:Y:S01]  /*141d0*/  LDL R5, [R1+0x48] ;  /* 0x0000480001057983 */ /* 0x000ee20000100800 */
[----:B------:R-:W-:Y:S01]  /*141e0*/  ULOP3.LUT UR4, URZ, UR4, URZ, 0x33, !UPT ;  /* 0x000000043f047292 */ /* 0x000fe2000f8e333f */
[----:B------:R-:W-:Y:S02]  /*141f0*/  ISETP.NE.AND P0, PT, R3, 0x1, PT ;  /* 0x000000010300780c */ /* 0x000fe40003f05270 */
[----:B------:R-:W3:Y:S04]  /*14200*/  LDL R4, [R1+0x4c] ;  /* 0x00004c0001047983 */ /* 0x000ee80000100800 */
[----:B------:R-:W0:Y:S01]  /*14210*/  LDGDEPBAR ;  /* 0x00000000000079af */ /* 0x000e220000000000 */
[----:B--2---:R-:W-:Y:S04]  /*14220*/  IADD3 R2, -R2, 0x1, R0 ;  /* 0x0000000102027810 */ /* 0x004fe80007ffe100 */
[----:B------:R-:W-:Y:S04]  /*14230*/  IADD3 R2, -R246, R2, R248 ;  /* 0x00000002f6027210 */ /* 0x000fe80007ffe1f8 */
[----:B------:R-:W-:Y:S01]  /*14240*/  IADD3 R7, R2, UR4, RZ ;  /* 0x0000000402077c10 */ /* 0x000fe2000fffe0ff */
[----:B---3--:R-:W-:Y:S01]  /*14250*/  IMAD.IADD R5, R4, 0x1, R5 ;  /* 0x0000000104057824 */ /* 0x008fe200078e0205 */
[----:B------:R-:W-:Y:S03]  /*14260*/  IADD3 R6, R2, c[0x0][0x328], RZ ;  /* 0x0000ca0002067a10 */ /* 0x000fe60007ffe0ff */
[----:B------:R-:W-:Y:S05]  /*14270*/  @P0 IMAD.HI.U32 R3, R5, c[0x0][0x2c8], RZ ;  /* 0x0000b20005030a27 */ /* 0x000fea00078e00ff */
[----:B------:R-:W-:Y:S01]  /*14280*/  @P0 SHF.R.U32.HI R5, RZ, c[0x0][0x2cc], R3 ;  /* 0x0000b300ff050a19 */ /* 0x000fe20000011603 */
[----:B------:R-:W-:-:S05]  /*14290*/  BRA.DIV ~URZ, `(.L_x_712) ;  /* 0x0000bf227f007947 */ /* 0x000fca000b800000 */
[----:B------:R1:W2:Y:S02]  /*142a0*/  SHFL.IDX PT, R4, R5, RZ, 0x1c1f ;  /* 0x001c1fff05047589 */ /* 0x0002a400000e0000 */
.L_x_848:
[----:B--2---:R-:W-:Y:S01]  /*142b0*/  IADD3 R3, R6, R4, RZ ;  /* 0x0000000406037210 */ /* 0x004fe20007ffe0ff */
        /* <DEDUP_REMOVED lines=15> */
.L_x_715:
[----:B------:R-:W-:Y:S04]  /*143b0*/  MOV R8, c[0x0][0x32c] ;  /* 0x0000cb0000087a02 */ /* 0x000fe80000000f00 */
[----:B------:R-:W-:-:S13]  /*143c0*/  ISETP.NE.AND P0, PT, R8, 0x1, PT ;  /* 0x000000010800780c */ /* 0x000fda0003f05270 */
[----:B------:R-:W-:Y:S05]  /*143d0*/  @P0 IMAD.HI.U32 R8, R4, c[0x0][0x330], RZ ;  /* 0x0000cc0004080a27 */ /* 0x000fea00078e00ff */
[----:B------:R-:W-:Y:S02]  /*143e0*/  @P0 SHF.R.U32.HI R4, RZ, c[0x0][0x334], R8 ;  /* 0x0000cd00ff040a19 */ /* 0x000fe40000011608 */
.L_x_716:
[----:B------:R-:W-:Y:S05]  /*143f0*/  BSYNC B0 ;  /* 0x0000000000007941 */ /* 0x000fea0003800000 */
.L_x_714:
[----:B------:R-:W2:Y:S02]  /*14400*/  LDL R8, [R1] ;  /* 0x0000000001087983 */ /* 0x000ea40000100800 */
[----:B--2---:R-:W-:Y:S04]  /*14410*/  IMAD.IADD R8, R0, 0x1, -R8 ;  /* 0x0000000100087824 */ /* 0x004fe800078e0a08 */
[----:B------:R-:W-:Y:S05]  /*14420*/  IMAD R4, R4, c[0x0][0x32c], R8 ;  /* 0x0000cb0004047a24 */ /* 0x000fea00078e0208 */
[----:B------:R-:W-:Y:S02]  /*14430*/  IADD3 R8, R4, c[0x0][0x32c], RZ ;  /* 0x0000cb0004087a10 */ /* 0x000fe40007ffe0ff */
[----:B------:R-:W-:Y:S02]  /*14440*/  IMNMX R2, R2, R4, !PT ;  /* 0x0000000402027217 */ /* 0x000fe40007800200 */
[----:B------:R-:W-:Y:S02]  /*14450*/  IMNMX R3, R3, R8, PT ;  /* 0x0000000803037217 */ /* 0x000fe40003800200 */
.L_x_713:
        /* <DEDUP_REMOVED lines=76> */
[----:B------:R-:W-:Y:S02]  /*14920*/  FSEL R51, R44, -INF , !P0 ;  /* 0xff8000002c337808 */ /* 0x000fe40004000000 */
[----:B------:R-:W-:Y:S02]  /*14930*/  LOP3.LUT R200, R200, 0xfffffffd, RZ, 0xc0, !PT ;  /* 0xfffffffdc8c87812 */ /* 0x000fe400078ec0ff */
[----:B------:R-:W-:Y:S04]  /*14940*/  ISETP.GT.AND P0, PT, R2, 0x30, !P1 ;  /* 0x000000300200780c */ /* 0x000fe80004f04270 */
[----:B------:R-:W-:Y:S03]  /*14950*/  ISETP.LT.OR P0, PT, R3, 0x31, P0 ;  /* 0x000000310300780c */ /* 0x000fe60000701670 */
[----:B------:R-:W-:Y:S02]  /*14960*/  @P1 LOP3.LUT R200, R200, 0x2, RZ, 0xfc, !PT ;  /* 0x00000002c8c81812 */ /* 0x000fe400078efcff */
[----:B------:R-:W-:Y:S02]  /*14970*/  ISETP.GE.AND P1, PT, R0, 0x32, PT ;  /* 0x000000320000780c */ /* 0x000fe40003f26270 */
[----:B------:R-:W-:Y:S02]  /*14980*/  FSEL R53, R43, -INF , !P0 ;  /* 0xff8000002b357808 */ /* 0x000fe40004000000 */
[----:B------:R-:W-:Y:S02]  /*14990*/  ISETP.GT.AND P0, PT, R2, 0x31, !P1 ;  /* 0x000000310200780c */ /* 0x000fe40004f04270 */
[----:B------:R-:W-:Y:S02]  /*149a0*/  LOP3.LUT R200, R200, 0xfffffffe, RZ, 0xc0, !PT ;  /* 0xfffffffec8c87812 */ /* 0x000fe400078ec0ff */
[C---:B------:R-:W-:Y:S04]  /*149b0*/  ISETP.LT.OR P0, PT, R3.reuse, 0x32, P0 ;  /* 0x000000320300780c */ /* 0x040fe80000701670 */
        /* <DEDUP_REMOVED lines=26> */
.L_x_849:
        /* <DEDUP_REMOVED lines=16> */
.L_x_720:
[----:B------:R-:W-:Y:S04]  /*14c60*/  MOV R8, c[0x0][0x32c] ;  /* 0x0000cb0000087a02 */ /* 0x000fe80000000f00 */
[----:B------:R-:W-:-:S13]  /*14c70*/  ISETP.NE.AND P0, PT, R8, 0x1, PT ;  /* 0x000000010800780c */ /* 0x000fda0003f05270 */
[----:B------:R-:W-:Y:S05]  /*14c80*/  @P0 IMAD.HI.U32 R8, R4, c[0x0][0x330], RZ ;  /* 0x0000cc0004080a27 */ /* 0x000fea00078e00ff */
[----:B------:R-:W-:Y:S02]  /*14c90*/  @P0 SHF.R.U32.HI R4, RZ, c[0x0][0x334], R8 ;  /* 0x0000cd00ff040a19 */ /* 0x000fe40000011608 */
.L_x_721:
[----:B------:R-:W-:Y:S05]  /*14ca0*/  BSYNC B0 ;  /* 0x0000000000007941 */ /* 0x000fea0003800000 */
.L_x_719:
[----:B------:R-:W3:Y:S02]  /*14cb0*/  LDL R8, [R1] ;  /* 0x0000000001087983 */ /* 0x000ee40000100800 */
[----:B---3--:R-:W-:Y:S04]  /*14cc0*/  IMAD.IADD R8, R0, 0x1, -R8 ;  /* 0x0000000100087824 */ /* 0x008fe800078e0a08 */
[----:B------:R-:W-:Y:S05]  /*14cd0*/  IMAD R4, R4, c[0x0][0x32c], R8 ;  /* 0x0000cb0004047a24 */ /* 0x000fea00078e0208 */
[----:B------:R-:W-:Y:S02]  /*14ce0*/  IADD3 R8, R4, c[0x0][0x32c], RZ ;  /* 0x0000cb0004087a10 */ /* 0x000fe40007ffe0ff */
[----:B------:R-:W-:Y:S02]  /*14cf0*/  IMNMX R3, R3, R4, !PT ;  /* 0x0000000403037217 */ /* 0x000fe40007800200 */
[----:B------:R-:W-:Y:S02]  /*14d00*/  IMNMX R2, R2, R8, PT ;  /* 0x0000000802027217 */ /* 0x000fe40003800200 */
.L_x_718:
        /* <DEDUP_REMOVED lines=77> */
.L_x_850:
        /* <DEDUP_REMOVED lines=16> */
.L_x_725:
[----:B------:R-:W-:Y:S04]  /*152e0*/  MOV R8, c[0x0][0x32c] ;  /* 0x0000cb0000087a02 */ /* 0x000fe80000000f00 */
[----:B------:R-:W-:-:S13]  /*152f0*/  ISETP.NE.AND P0, PT, R8, 0x1, PT ;  /* 0x000000010800780c */ /* 0x000fda0003f05270 */
[----:B------:R-:W-:Y:S05]  /*15300*/  @P0 IMAD.HI.U32 R8, R4, c[0x0][0x330], RZ ;  /* 0x0000cc0004080a27 */ /* 0x000fea00078e00ff */
[----:B------:R-:W-:Y:S02]  /*15310*/  @P0 SHF.R.U32.HI R4, RZ, c[0x0][0x334], R8 ;  /* 0x0000cd00ff040a19 */ /* 0x000fe40000011608 */
.L_x_726:
[----:B------:R-:W-:Y:S05]  /*15320*/  BSYNC B0 ;  /* 0x0000000000007941 */ /* 0x000fea0003800000 */
.L_x_724:
[----:B------:R-:W4:Y:S02]  /*15330*/  LDL R8, [R1] ;  /* 0x0000000001087983 */ /* 0x000f240000100800 */
[----:B----4-:R-:W-:Y:S04]  /*15340*/  IMAD.IADD R8, R0, 0x1, -R8 ;  /* 0x0000000100087824 */ /* 0x010fe800078e0a08 */
[----:B------:R-:W-:Y:S05]  /*15350*/  IMAD R4, R4, c[0x0][0x32c], R8 ;  /* 0x0000cb0004047a24 */ /* 0x000fea00078e0208 */
[----:B------:R-:W-:Y:S02]  /*15360*/  IADD3 R8, R4, c[0x0][0x32c], RZ ;  /* 0x0000cb0004087a10 */ /* 0x000fe40007ffe0ff */
[----:B------:R-:W-:Y:S02]  /*15370*/  IMNMX R3, R3, R4, !PT ;  /* 0x0000000403037217 */ /* 0x000fe40007800200 */
[----:B------:R-:W-:Y:S02]  /*15380*/  IMNMX R2, R2, R8, PT ;  /* 0x0000000802027217 */ /* 0x000fe40003800200 */
.L_x_723:
        /* <DEDUP_REMOVED lines=77> */
.L_x_851:
        /* <DEDUP_REMOVED lines=16> */
.L_x_730:
[----:B--234-:R-:W-:Y:S04]  /*15960*/  MOV R5, c[0x0][0x32c] ;  /* 0x0000cb0000057a02 */ /* 0x01cfe80000000f00 */
[----:B------:R-:W-:-:S13]  /*15970*/  ISETP.NE.AND P0, PT, R5, 0x1, PT ;  /* 0x000000010500780c */ /* 0x000fda0003f05270 */
[----:B------:R-:W-:Y:S05]  /*15980*/  @P0 IMAD.HI.U32 R5, R4, c[0x0][0x330], RZ ;  /* 0x0000cc0004050a27 */ /* 0x000fea00078e00ff */
[----:B------:R-:W-:Y:S02]  /*15990*/  @P0 SHF.R.U32.HI R4, RZ, c[0x0][0x334], R5 ;  /* 0x0000cd00ff040a19 */ /* 0x000fe40000011605 */
.L_x_731:
[----:B------:R-:W-:Y:S05]  /*159a0*/  BSYNC B0 ;  /* 0x0000000000007941 */ /* 0x000fea0003800000 */
.L_x_729:
[----:B------:R-:W2:Y:S02]  /*159b0*/  LDL R5, [R1] ;  /* 0x0000000001057983 */ /* 0x000ea40000100800 */
[----:B--2---:R-:W-:Y:S04]  /*159c0*/  IMAD.IADD R0, R0, 0x1, -R5 ;  /* 0x0000000100007824 */ /* 0x004fe800078e0a05 */
[----:B------:R-:W-:Y:S05]  /*159d0*/  IMAD R0, R4, c[0x0][0x32c], R0 ;  /* 0x0000cb0004007a24 */ /* 0x000fea00078e0200 */
[----:B------:R-:W-:Y:S02]  /*159e0*/  IADD3 R4, R0, c[0x0][0x32c], RZ ;  /* 0x0000cb0000047a10 */ /* 0x000fe40007ffe0ff */
[----:B------:R-:W-:Y:S02]  /*159f0*/  IMNMX R2, R2, R0, !PT ;  /* 0x0000000002027217 */ /* 0x000fe40007800200 */
[----:B------:R-:W-:Y:S02]  /*15a00*/  IMNMX R3, R3, R4, PT ;  /* 0x0000000403037217 */ /* 0x000fe40003800200 */
.L_x_728:
        /* <DEDUP_REMOVED lines=45> */
[----:B------:R-:W-:Y:S02]  /*15ce0*/  FSEL R163, R36, -INF , !P1 ;  /* 0xff80000024a37808 */ /* 0x000fe40004800000 */
[----:B------:R-:W-:Y:S02]  /*15cf0*/  ISETP.LT.OR P0, PT, R3, 0x19, P0 ;  /* 0x000000190300780c */ /* 0x000fe40000701670 */
[----:B------:R-:W-:Y:S02]  /*15d00*/  FMNMX.FTZ R5, R177, R5, !PT ;  /* 0x00000005b1057209 */ /* 0x000fe40007810000 */
[----:B------:R-:W-:Y:S02]  /*15d10*/  FSEL R154, R222, -INF , !P0 ;  /* 0xff800000de9a7808 */ /* 0x000fe40004000000 */
[----:B------:R-:W-:Y:S02]  /*15d20*/  LOP3.LUT P0, RZ, R200, 0x40, RZ, 0xc0, !PT ;  /* 0x00000040c8ff7812 */ /* 0x000fe4000780c0ff */
[----:B------:R-:W-:Y:S02]  /*15d30*/  FMNMX.FTZ R5, R176, R5, !PT ;  /* 0x00000005b0057209 */ /* 0x000fe40007810000 */
        /* <DEDUP_REMOVED lines=106> */
.L_x_852:
        /* <DEDUP_REMOVED lines=15> */
.L_x_853:
[C---:B------:R-:W-:Y:S01]  /*164d0*/  FMUL.FTZ R0, R72.reuse, c[0x0][0x2d0] ;  /* 0x0000b40048007a20 */ /* 0x040fe20000410000 */
[----:B------:R-:W-:Y:S01]  /*164e0*/  FSETP.NEU.FTZ.AND P0, PT, R72, -INF , PT ;  /* 0xff8000004800780b */ /* 0x000fe20003f1d000 */
[----:B------:R-:W-:Y:S01]  /*164f0*/  WARPSYNC 0xffffffff ;  /* 0xffffffff00007948 */ /* 0x000fe20003800000 */
[----:B------:R-:W-:Y:S01]  /*16500*/  FSETP.NEU.FTZ.AND P1, PT, R71, -INF , PT ;  /* 0xff8000004700780b */ /* 0x000fe20003f3d000 */
[----:B------:R-:W-:Y:S01]  /*16510*/  LDSM.16.MT88.4 R36, [R189] ;  /* 0x00000000bd24783b */ /* 0x000fe20000004200 */
[----:B------:R-:W-:Y:S02]  /*16520*/  FSEL R40, R0, RZ, P0 ;  /* 0x000000ff00287208 */ /* 0x000fe40000000000 */
[----:B----4-:R-:W-:Y:S03]  /*16530*/  FMNMX.FTZ R69, R3, R4, !PT ;  /* 0x0000000403457209 */ /* 0x010fe60007810000 */
[--C-:B------:R-:W-:Y:S02]  /*16540*/  FFMA.FTZ R0, R19, c[0x0][0x2d0], -R40.reuse ;  /* 0x0000b40013007a23 */ /* 0x100fe40000010828 */
[----:B------:R-:W2:Y:S01]  /*16550*/  LDL.LU R251, [R1+0x4] ;  /* 0x0000040001fb7983 */ /* 0x000ea20000300800 */
[--C-:B------:R-:W-:Y:S01]  /*16560*/  FFMA.FTZ R2, R22, c[0x0][0x2d0], -R40.reuse ;  /* 0x0000b40016027a23 */ /* 0x100fe20000010828 */
[----:B------:R1:W-:Y:S01]  /*16570*/  MUFU.EX2 R217, R0 ;  /* 0x0000000000d97308 */ /* 0x0003e20000000800 */
[--C-:B------:R-:W-:Y:S01]  /*16580*/  FFMA.FTZ R211, R53, c[0x0][0x2d0], -R40.reuse ;  /* 0x0000b40035d37a23 */ /* 0x100fe20000010828 */
[----:B------:R-:W3:Y:S01]  /*16590*/  LDL.LU R250, [R1+0x8] ;  /* 0x0000080001fa7983 */ /* 0x000ee20000300800 */
[--C-:B------:R-:W-:Y:S02]  /*165a0*/  FFMA.FTZ R209, R54, c[0x0][0x2d0], -R40.reuse ;  /* 0x0000b40036d17a23 */ /* 0x100fe40000010828 */
[--C-:B------:R-:W-:Y:S02]  /*165b0*/  FFMA.FTZ R215, R55, c[0x0][0x2d0], -R40.reuse ;  /* 0x0000b40037d77a23 */ /* 0x100fe40000010828 */
[----:B------:R-:W-:Y:S01]  /*165c0*/  LDSM.16.MT88.4 R52, [R186] ;  /* 0x00000000ba34783b */ /* 0x000fe20000004200 */
[--C-:B------:R-:W-:Y:S02]  /*165d0*/  FFMA.FTZ R48, R47, c[0x0][0x2d0], -R40.reuse ;  /* 0x0000b4002f307a23 */ /* 0x100fe40000010828 */
[----:B------:R4:W5:Y:S01]  /*165e0*/  MUFU.EX2 R223, R2 ;  /* 0x0000000200df7308 */ /* 0x0009620000000800 */
[----:B------:R-:W-:Y:S02]  /*165f0*/  FMUL.FTZ R4, R69, c[0x0][0x2d0] ;  /* 0x0000b40045047a20 */ /* 0x000fe40000410000 */
[--C-:B------:R-:W-:Y:S02]  /*16600*/  FFMA.FTZ R58, R49, c[0x0][0x2d0], -R40.reuse ;  /* 0x0000b400313a7a23 */ /* 0x100fe40000010828 */
[--C-:B------:R-:W-:Y:S02]  /*16610*/  FFMA.FTZ R213, R73, c[0x0][0x2d0], -R40.reuse ;  /* 0x0000b40049d57a23 */ /* 0x100fe40000010828 */
[--C-:B------:R-:W-:Y:S02]  /*16620*/  FFMA.FTZ R28, R41, c[0x0][0x2d0], -R40.reuse ;  /* 0x0000b400291c7a23 */ /* 0x100fe40000010828 */
[----:B------:R-:W-:Y:S01]  /*16630*/  FFMA.FTZ R210, R63, c[0x0][0x2d0], -R40 ;  /* 0x0000b4003fd27a23 */ /* 0x000fe20000010828 */
[----:B------:R-:W-:Y:S01]  /*16640*/  MUFU.EX2 R241, R48 ;  /* 0x0000003000f17308 */ /* 0x000fe20000000800 */
[----:B-1----:R-:W-:Y:S05]  /*16650*/  FMUL.FTZ R0, R71, c[0x0][0x2d0] ;  /* 0x0000b40047007a20 */ /* 0x002fea0000410000 */
[----:B------:R-:W-:Y:S04]  /*16660*/  FSEL R56, R0, RZ, P1 ;  /* 0x000000ff00387208 */ /* 0x000fe80000800000 */
[----:B------:R1:W-:Y:S01]  /*16670*/  MUFU.EX2 R245, R28 ;  /* 0x0000001c00f57308 */ /* 0x0003e20000000800 */
[----:B------:R-:W-:Y:S02]  /*16680*/  FFMA.FTZ R0, R12, c[0x0][0x2d0], -R56 ;  /* 0x0000b4000c007a23 */ /* 0x000fe40000010838 */
[----:B----4-:R-:W-:Y:S02]  /*16690*/  FFMA.FTZ R2, R23, c[0x0][0x2d0], -R40 ;  /* 0x0000b40017027a23 */ /* 0x010fe40000010828 */
[--C-:B------:R-:W-:Y:S05]  /*166a0*/  FFMA.FTZ R5, R21, c[0x0][0x2d0], -R56.reuse ;  /* 0x0000b40015057a23 */ /* 0x100fea0000010838 */
[----:B------:R4:W-:Y:S01]  /*166b0*/  MUFU.EX2 R216, R0 ;  /* 0x0000000000d87308 */ /* 0x0009e20000000800 */
[--C-:B------:R-:W-:Y:S09]  /*166c0*/  FFMA.FTZ R73, R83, c[0x0][0x2d0], -R56.reuse ;  /* 0x0000b40053497a23 */ /* 0x100ff20000010838 */
[----:B------:R5:W-:Y:S01]  /*166d0*/  MUFU.EX2 R226, R2 ;  /* 0x0000000200e27308 */ /* 0x000be20000000800 */
[--C-:B-1----:R-:W-:Y:S02]  /*166e0*/  FFMA.FTZ R28, R32, c[0x0][0x2d0], -R56.reuse ;  /* 0x0000b400201c7a23 */ /* 0x102fe40000010838 */
[--C-:B------:R-:W-:Y:S07]  /*166f0*/  FFMA.FTZ R32, R33, c[0x0][0x2d0], -R56.reuse ;  /* 0x0000b40021207a23 */ /* 0x100fee0000010838 */
[----:B------:R-:W-:Y:S01]  /*16700*/  MUFU.EX2 R240, R5 ;  /* 0x0000000500f07308 */ /* 0x000fe20000000800 */
[----:B----4-:R-:W-:Y:S09]  /*16710*/  FFMA.FTZ R0, R18, c[0x0][0x2d0], -R56 ;  /* 0x0000b40012007a23 */ /* 0x010ff20000010838 */
[----:B------:R1:W-:Y:S01]  /*16720*/  MUFU.EX2 R222, R0 ;  /* 0x0000000000de7308 */ /* 0x0003e20000000800 */
[----:B-----5:R-:W-:Y:S09]  /*16730*/  FMUL.FTZ R2, R70, c[0x0][0x2d0] ;  /* 0x0000b40046027a20 */ /* 0x020ff20000410000 */
[----:B------:R-:W-:Y:S10]  /*16740*/  MUFU.EX2 R225, R28 ;  /* 0x0000001c00e17308 */ /* 0x000ff40000000800 */
[----:B------:R-:W-:Y:S01]  /*16750*/  MUFU.EX2 R239, R32 ;  /* 0x0000002000ef7308 */ /* 0x000fe20000000800 */
[----:B-1----:R-:W-:Y:S09]  /*16760*/  FFMA.FTZ R0, R25, c[0x0][0x2d0], -R40 ;  /* 0x0000b40019007a23 */ /* 0x002ff20000010828 */
[----:B------:R1:W-:Y:S10]  /*16770*/  MUFU.EX2 R242, R0 ;  /* 0x0000000000f27308 */ /* 0x0003f40000000800 */
[----:B------:R-:W-:Y:S01]  /*16780*/  MUFU.EX2 R238, R58 ;  /* 0x0000003a00ee7308 */ /* 0x000fe20000000800 */
[----:B-1----:R-:W-:Y:S02]  /*16790*/  FFMA.FTZ R0, R20, c[0x0][0x2d0], -R56 ;  /* 0x0000b40014007a23 */ /* 0x002fe40000010838 */
[----:B------:R-:W1:Y:S07]  /*167a0*/  LDSM.16.MT88.4 R20, [R185] ;  /* 0x00000000b914783b */ /* 0x000e6e0000004200 */
[----:B------:R4:W-:Y:S02]  /*167b0*/  MUFU.EX2 R224, R0 ;  /* 0x0000000000e07308 */ /* 0x0009e40000000800 */
[----:B----4-:R-:W-:Y:S02]  /*167c0*/  FSEL R0, R72, RZ, P0 ;  /* 0x000000ff48007208 */ /* 0x010fe40000000000 */
[----:B------:R-:W-:Y:S03]  /*167d0*/  FSETP.NEU.FTZ.AND P0, PT, R70, -INF , PT ;  /* 0xff8000004600780b */ /* 0x000fe60003f1d000 */
[----:B------:R-:W-:Y:S01]  /*167e0*/  FADD.FTZ R0, -R0, R84 ;  /* 0x0000005400007221 */ /* 0x000fe20000010100 */
[----:B------:R-:W-:Y:S03]  /*167f0*/  FSEL R57, R2, RZ, P0 ;  /* 0x000000ff02397208 */ /* 0x000fe60000000000 */
[----:B------:R-:W-:Y:S02]  /*16800*/  FMUL.FTZ R0, R0, c[0x0][0x2d0] ;  /* 0x0000b40000007a20 */ /* 0x000fe40000410000 */
[--C-:B------:R-:W-:Y:S02]  /*16810*/  FFMA.FTZ R2, R10, c[0x0][0x2d0], -R57.reuse ;  /* 0x0000b4000a027a23 */ /* 0x100fe40000010839 */
[----:B------:R-:W4:Y:S10]  /*16820*/  MUFU.EX2 R68, R0 ;  /* 0x0000000000447308 */ /* 0x000f340000000800 */
[----:B------:R5:W-:Y:S02]  /*16830*/  MUFU.EX2 R220, R2 ;  /* 0x0000000200dc7308 */ /* 0x000be40000000800 */
[--C-:B-----5:R-:W-:Y:S08]  /*16840*/  FFMA.FTZ R2, R13, c[0x0][0x2d0], -R57.reuse ;  /* 0x0000b4000d027a23 */ /* 0x120ff00000010839 */
[----:B------:R5:W-:Y:S02]  /*16850*/  MUFU.EX2 R221, R2 ;  /* 0x0000000200dd7308 */ /* 0x000be40000000800 */
[--C-:B-----5:R-:W-:Y:S08]  /*16860*/  FFMA.FTZ R2, R15, c[0x0][0x2d0], -R57.reuse ;  /* 0x0000b4000f027a23 */ /* 0x120ff00000010839 */
[----:B------:R5:W-:Y:S02]  /*16870*/  MUFU.EX2 R234, R2 ;  /* 0x0000000200ea7308 */ /* 0x000be40000000800 */
[----:B-----5:R-:W-:Y:S08]  /*16880*/  FFMA.FTZ R2, R17, c[0x0][0x2d0], -R57 ;  /* 0x0000b40011027a23 */ /* 0x020ff00000010839 */
[----:B------:R5:W-:Y:S02]  /*16890*/  MUFU.EX2 R236, R2 ;  /* 0x0000000200ec7308 */ /* 0x000be40000000800 */
[----:B-----5:R-:W-:Y:S05]  /*168a0*/  FSEL R2, R71, RZ, P1 ;  /* 0x000000ff47027208 */ /* 0x020fea0000800000 */
[----:B------:R-:W-:Y:S01]  /*168b0*/  FADD.FTZ R0, -R2, R85 ;  /* 0x0000005502007221 */ /* 0x000fe20000010100 */
[----:B------:R-:W-:Y:S02]  /*168c0*/  FSEL R2, R70, RZ, P0 ;  /* 0x000000ff46027208 */ /* 0x000fe40000000000 */
[----:B------:R-:W-:Y:S01]  /*168d0*/  FSETP.NEU.FTZ.AND P0, PT, R69, -INF , PT ;  /* 0xff8000004500780b */ /* 0x000fe20003f1d000 */
[----:B------:R-:W-:Y:S03]  /*168e0*/  FMUL.FTZ R0, R0, c[0x0][0x2d0] ;  /* 0x0000b40000007a20 */ /* 0x000fe60000410000 */
[----:B------:R-:W-:Y:S01]  /*168f0*/  FSEL R60, R4, RZ, P0 ;  /* 0x000000ff043c7208 */ /* 0x000fe20000000000 */
[----:B------:R5:W1:Y:S04]  /*16900*/  MUFU.EX2 R3, R0 ;  /* 0x0000000000037308 */ /* 0x000a680000000800 */
[----:B------:R-:W-:Y:S06]  /*16910*/  FFMA.FTZ R4, R14, c[0x0][0x2d0], -R60 ;  /* 0x0000b4000e047a23 */ /* 0x000fec000001083c */
[----:B------:R1:W-:Y:S01]  /*16920*/  MUFU.EX2 R219, R4 ;  /* 0x0000000400db7308 */ /* 0x0003e20000000800 */
[----:B-----5:R-:W-:Y:S04]  /*16930*/  FADD.FTZ R0, -R2, R86 ;  /* 0x0000005602007221 */ /* 0x020fe80000010100 */
[----:B------:R-:W-:Y:S05]  /*16940*/  FMUL.FTZ R0, R0, c[0x0][0x2d0] ;  /* 0x0000b40000007a20 */ /* 0x000fea0000410000 */
[----:B------:R5:W-:Y:S01]  /*16950*/  MUFU.EX2 R2, R0 ;  /* 0x0000000000027308 */ /* 0x000be20000000800 */
[----:B-1----:R-:W-:Y:S02]  /*16960*/  FFMA.FTZ R4, R24, c[0x0][0x2d0], -R60 ;  /* 0x0000b40018047a23 */ /* 0x002fe4000001083c */
[----:B------:R-:W-:Y:S07]  /*16970*/  FFMA.FTZ R24, R31, c[0x0][0x2d0], -R40 ;  /* 0x0000b4001f187a23 */ /* 0x000fee0000010828 */
[----:B------:R-:W-:Y:S10]  /*16980*/  MUFU.EX2 R231, R4 ;  /* 0x0000000400e77308 */ /* 0x000ff40000000800 */
[----:B------:R-:W-:Y:S01]  /*16990*/  MUFU.EX2 R227, R24 ;  /* 0x0000001800e37308 */ /* 0x000fe20000000800 */
[--C-:B-----5:R-:W-:Y:S09]  /*169a0*/  FFMA.FTZ R0, R11, c[0x0][0x2d0], -R60.reuse ;  /* 0x0000b4000b007a23 */ /* 0x120ff2000001083c */
[----:B------:R1:W5:Y:S02]  /*169b0*/  MUFU.EX2 R218, R0 ;  /* 0x0000000000da7308 */ /* 0x0003640000000800 */
[----:B-1----:R-:W-:Y:S01]  /*169c0*/  FFMA.FTZ R0, R16, c[0x0][0x2d0], -R60 ;  /* 0x0000b40010007a23 */ /* 0x002fe2000001083c */
[----:B------:R-:W-:Y:S01]  /*169d0*/  F2FP.PACK_AB R76, R223, R217 ;  /* 0x000000d9df4c723e */ /* 0x000fe200000000ff */
[----:B----4-:R-:W-:Y:S01]  /*169e0*/  FMUL.FTZ R4, R68, R88 ;  /* 0x0000005844047220 */ /* 0x010fe20000410000 */
[----:B------:R-:W-:Y:S05]  /*169f0*/  F2FP.PACK_AB R77, R222, R216 ;  /* 0x000000d8de4d723e */ /* 0x000fea00000000ff */
[----:B------:R1:W4:Y:S01]  /*16a00*/  MUFU.EX2 R229, R0 ;  /* 0x0000000000e57308 */ /* 0x0003220000000800 */
[----:B------:R-:W-:Y:S01]  /*16a10*/  FMUL.FTZ R5, R68, R89 ;  /* 0x0000005944057220 */ /* 0x000fe20000410000 */
[----:B------:R-:W-:Y:S01]  /*16a20*/  F2FP.PACK_AB R78, R242, R226 ;  /* 0x000000e2f24e723e */ /* 0x000fe200000000ff */
[C---:B------:R-:W-:Y:S01]  /*16a30*/  FMUL.FTZ R6, R3.reuse, R90 ;  /* 0x0000005a03067220 */ /* 0x040fe20000410000 */
[----:B------:R-:W-:Y:S01]  /*16a40*/  F2FP.PACK_AB R79, R240, R224 ;  /* 0x000000e0f04f723e */ /* 0x000fe200000000ff */
[----:B------:R-:W-:Y:S01]  /*16a50*/  FMUL.FTZ R7, R3, R91 ;  /* 0x0000005b03077220 */ /* 0x000fe20000410000 */
[----:B------:R-:W-:Y:S01]  /*16a60*/  F2FP.PACK_AB R64, R221, R220 ;  /* 0x000000dcdd40723e */ /* 0x000fe200000000ff */
[----:B------:R-:W-:Y:S01]  /*16a70*/  LDSM.16.MT88.4 R88, [R189+0x800] ;  /* 0x00080000bd58783b */ /* 0x000fe20000004200 */
[----:B------:R-:W-:Y:S01]  /*16a80*/  FMUL.FTZ R48, R68, R132 ;  /* 0x0000008444307220 */ /* 0x000fe20000410000 */
[----:B------:R-:W-:Y:S01]  /*16a90*/  F2FP.PACK_AB R66, R236, R234 ;  /* 0x000000eaec42723e */ /* 0x000fe200000000ff */
[----:B------:R-:W-:Y:S01]  /*16aa0*/  FMUL.FTZ R49, R68, R133 ;  /* 0x0000008544317220 */ /* 0x000fe20000410000 */
[----:B-----5:R-:W-:Y:S01]  /*16ab0*/  F2FP.PACK_AB R65, R219, R218 ;  /* 0x000000dadb41723e */ /* 0x020fe200000000ff */
[-C--:B------:R-:W-:Y:S03]  /*16ac0*/  HMMA.16816.F32 R4, R76, R20.reuse, R4 ;  /* 0x000000144c04723c */ /* 0x080fe60000001804 */
[----:B------:R-:W5:Y:S02]  /*16ad0*/  LDL.LU R133, [R1+0xc] ;  /* 0x00000c0001857983 */ /* 0x000f640000300800 */
[C---:B------:R-:W-:Y:S02]  /*16ae0*/  FMUL.FTZ R8, R2.reuse, R92 ;  /* 0x0000005c02087220 */ /* 0x040fe40000410000 */
[C---:B------:R-:W-:Y:S01]  /*16af0*/  FMUL.FTZ R9, R2.reuse, R93 ;  /* 0x0000005d02097220 */ /* 0x040fe20000410000 */
[----:B------:R-:W2:Y:S01]  /*16b00*/  LDL.LU R132, [R1+0x10] ;  /* 0x0000100001847983 */ /* 0x000ea20000300800 */
[C---:B------:R-:W-:Y:S03]  /*16b10*/  FMUL.FTZ R12, R2.reuse, R96 ;  /* 0x00000060020c7220 */ /* 0x040fe60000410000 */
[----:B-1----:R-:W-:Y:S01]  /*16b20*/  FSEL R0, R69, RZ, P0 ;  /* 0x000000ff45007208 */ /* 0x002fe20000000000 */
[----:B------:R-:W-:Y:S01]  /*16b30*/  FMUL.FTZ R13, R2, R97 ;  /* 0x00000061020d7220 */ /* 0x000fe20000410000 */
[----:B----4-:R-:W-:Y:S01]  /*16b40*/  F2FP.PACK_AB R67, R231, R229 ;  /* 0x000000e5e743723e */ /* 0x010fe200000000ff */
[----:B------:R-:W-:Y:S02]  /*16b50*/  FMUL.FTZ R16, R68, R100 ;  /* 0x0000006444107220 */ /* 0x000fe40000410000 */
[----:B------:R-:W-:Y:S02]  /*16b60*/  FADD.FTZ R0, -R0, R87 ;  /* 0x0000005700007221 */ /* 0x000fe40000010100 */
[----:B------:R-:W-:Y:S01]  /*16b70*/  FMUL.FTZ R17, R68, R101 ;  /* 0x0000006544117220 */ /* 0x000fe20000410000 */
[----:B------:R-:W-:Y:S01]  /*16b80*/  LDSM.16.MT88.4 R84, [R185+0x800] ;  /* 0x00080000b954783b */ /* 0x000fe20000004200 */
[----:B------:R-:W-:Y:S02]  /*16b90*/  FMUL.FTZ R0, R0, c[0x0][0x2d0] ;  /* 0x0000b40000007a20 */ /* 0x000fe40000410000 */
[C---:B------:R-:W-:Y:S02]  /*16ba0*/  FMUL.FTZ R18, R3.reuse, R102 ;  /* 0x0000006603127220 */ /* 0x040fe40000410000 */
[----:B------:R-:W-:Y:S02]  /*16bb0*/  FMUL.FTZ R19, R3, R103 ;  /* 0x0000006703137220 */ /* 0x000fe40000410000 */
[----:B------:R-:W1:Y:S01]  /*16bc0*/  MUFU.EX2 R0, R0 ;  /* 0x0000000000007308 */ /* 0x000e620000000800 */
[C---:B------:R-:W-:Y:S02]  /*16bd0*/  FMUL.FTZ R24, R2.reuse, R108 ;  /* 0x0000006c02187220 */ /* 0x040fe40000410000 */
[C---:B------:R-:W-:Y:S02]  /*16be0*/  FMUL.FTZ R25, R2.reuse, R109 ;  /* 0x0000006d02197220 */ /* 0x040fe40000410000 */
[C---:B------:R-:W-:Y:S02]  /*16bf0*/  FMUL.FTZ R28, R2.reuse, R112 ;  /* 0x00000070021c7220 */ /* 0x040fe40000410000 */
[----:B------:R-:W-:Y:S02]  /*16c00*/  FMUL.FTZ R29, R2, R113 ;  /* 0x00000071021d7220 */ /* 0x000fe40000410000 */
[--C-:B------:R-:W-:Y:S02]  /*16c10*/  FFMA.FTZ R93, R50, c[0x0][0x2d0], -R40.reuse ;  /* 0x0000b400325d7a23 */ /* 0x100fe40000010828 */
[--C-:B------:R-:W-:Y:S02]  /*16c20*/  FFMA.FTZ R113, R80, c[0x0][0x2d0], -R40.reuse ;  /* 0x0000b40050717a23 */ /* 0x100fe40000010828 */
[--C-:B------:R-:W-:Y:S02]  /*16c30*/  FFMA.FTZ R112, R75, c[0x0][0x2d0], -R40.reuse ;  /* 0x0000b4004b707a23 */ /* 0x100fe40000010828 */
[C---:B------:R-:W-:Y:S02]  /*16c40*/  FMUL.FTZ R32, R68.reuse, R116 ;  /* 0x0000007444207220 */ /* 0x040fe40000410000 */
[----:B------:R-:W-:Y:S02]  /*16c50*/  FMUL.FTZ R33, R68, R117 ;  /* 0x0000007544217220 */ /* 0x000fe40000410000 */
[C---:B------:R-:W-:Y:S02]  /*16c60*/  FMUL.FTZ R34, R3.reuse, R118 ;  /* 0x0000007603227220 */ /* 0x040fe40000410000 */
[----:B------:R-:W-:Y:S02]  /*16c70*/  FMUL.FTZ R35, R3, R119 ;  /* 0x0000007703237220 */ /* 0x000fe40000410000 */
[----:B------:R-:W-:Y:S02]  /*16c80*/  FMUL.FTZ R41, R2, R125 ;  /* 0x0000007d02297220 */ /* 0x000fe40000410000 */
[C---:B-1----:R-:W-:Y:S02]  /*16c90*/  FMUL.FTZ R11, R0.reuse, R95 ;  /* 0x0000005f000b7220 */ /* 0x042fe40000410000 */
[----:B------:R-:W-:Y:S02]  /*16ca0*/  FMUL.FTZ R10, R0, R94 ;  /* 0x0000005e000a7220 */ /* 0x000fe40000410000 */
[----:B------:R-:W-:Y:S02]  /*16cb0*/  FFMA.FTZ R94, R51, c[0x0][0x2d0], -R40 ;  /* 0x0000b400335e7a23 */ /* 0x000fe40000010828 */
[--C-:B------:R-:W-:Y:S02]  /*16cc0*/  FFMA.FTZ R92, R156, c[0x0][0x2d0], -R56.reuse ;  /* 0x0000b4009c5c7a23 */ /* 0x100fe40000010838 */
[--C-:B------:R-:W-:Y:S01]  /*16cd0*/  FFMA.FTZ R103, R179, c[0x0][0x2d0], -R56.reuse ;  /* 0x0000b400b3677a23 */ /* 0x100fe20000010838 */
[C---:B------:R-:W-:Y:S01]  /*16ce0*/  HMMA.16816.F32 R8, R64.reuse, R20, R8 ;  /* 0x000000144008723c */ /* 0x040fe20000001808 */
[----:B------:R-:W-:Y:S03]  /*16cf0*/  MUFU.EX2 R179, R113 ;  /* 0x0000007100b37308 */ /* 0x000fe60000000800 */
[C---:B------:R-:W-:Y:S02]  /*16d00*/  FMUL.FTZ R14, R0.reuse, R98 ;  /* 0x00000062000e7220 */ /* 0x040fe40000410000 */
[----:B------:R-:W-:Y:S02]  /*16d10*/  FMUL.FTZ R15, R0, R99 ;  /* 0x00000063000f7220 */ /* 0x000fe40000410000 */
[----:B------:R-:W-:Y:S04]  /*16d20*/  FFMA.FTZ R119, R176, c[0x0][0x2d0], -R56 ;  /* 0x0000b400b0777a23 */ /* 0x000fe80000010838 */
[C---:B------:R-:W-:Y:S01]  /*16d30*/  FMUL.FTZ R50, R3.reuse, R134 ;  /* 0x0000008603327220 */ /* 0x040fe20000410000 */
[-C--:B------:R-:W-:Y:S03]  /*16d40*/  HMMA.16816.F32 R12, R64, R22.reuse, R12 ;  /* 0x00000016400c723c */ /* 0x080fe6000000180c */
[----:B------:R-:W-:Y:S02]  /*16d50*/  FMUL.FTZ R51, R3, R135 ;  /* 0x0000008703337220 */ /* 0x000fe40000410000 */
[--C-:B------:R-:W-:Y:S02]  /*16d60*/  FFMA.FTZ R97, R204, c[0x0][0x2d0], -R57.reuse ;  /* 0x0000b400cc617a23 */ /* 0x100fe40000010839 */
[--C-:B------:R-:W-:Y:S01]  /*16d70*/  FFMA.FTZ R101, R173, c[0x0][0x2d0], -R57.reuse ;  /* 0x0000b400ad657a23 */ /* 0x100fe20000010839 */
[C---:B------:R-:W-:Y:S01]  /*16d80*/  HMMA.16816.F32 R16, R76.reuse, R22, R16 ;  /* 0x000000164c10723c */ /* 0x040fe20000001810 */
[----:B------:R-:W-:Y:S03]  /*16d90*/  MUFU.EX2 R173, R97 ;  /* 0x0000006100ad7308 */ /* 0x000fe60000000800 */
[C---:B------:R-:W-:Y:S02]  /*16da0*/  FMUL.FTZ R20, R68.reuse, R104 ;  /* 0x0000006844147220 */ /* 0x040fe40000410000 */
[----:B------:R-:W-:Y:S02]  /*16db0*/  FMUL.FTZ R21, R68, R105 ;  /* 0x0000006944157220 */ /* 0x000fe40000410000 */
[C---:B------:R-:W-:Y:S04]  /*16dc0*/  FMUL.FTZ R22, R3.reuse, R106 ;  /* 0x0000006a03167220 */ /* 0x040fe80000410000 */
[----:B------:R-:W-:Y:S02]  /*16dd0*/  FMUL.FTZ R23, R3, R107 ;  /* 0x0000006b03177220 */ /* 0x000fe40000410000 */
[--C-:B------:R-:W-:Y:S02]  /*16de0*/  FFMA.FTZ R100, R174, c[0x0][0x2d0], -R57.reuse ;  /* 0x0000b400ae647a23 */ /* 0x100fe40000010839 */
[--C-:B------:R-:W-:Y:S01]  /*16df0*/  FFMA.FTZ R99, R175, c[0x0][0x2d0], -R57.reuse ;  /* 0x0000b400af637a23 */ /* 0x100fe20000010839 */
[----:B------:R-:W-:Y:S01]  /*16e00*/  MUFU.EX2 R174, R209 ;  /* 0x000000d100ae7308 */ /* 0x000fe20000000800 */
[--C-:B------:R-:W-:Y:S01]  /*16e10*/  FFMA.FTZ R98, R181, c[0x0][0x2d0], -R57.reuse ;  /* 0x0000b400b5627a23 */ /* 0x100fe20000010839 */
[-C--:B------:R-:W-:Y:S03]  /*16e20*/  HMMA.16816.F32 R20, R76, R36.reuse, R20 ;  /* 0x000000244c14723c */ /* 0x080fe60000001814 */
[C---:B------:R-:W-:Y:S02]  /*16e30*/  FMUL.FTZ R26, R0.reuse, R110 ;  /* 0x0000006e001a7220 */ /* 0x040fe40000410000 */
[C---:B------:R-:W-:Y:S02]  /*16e40*/  FMUL.FTZ R27, R0.reuse, R111 ;  /* 0x0000006f001b7220 */ /* 0x040fe40000410000 */
[--C-:B------:R-:W-:Y:S02]  /*16e50*/  FFMA.FTZ R96, R207, c[0x0][0x2d0], -R57.reuse ;  /* 0x0000b400cf607a23 */ /* 0x100fe40000010839 */
[----:B------:R-:W-:Y:S01]  /*16e60*/  FFMA.FTZ R102, R157, c[0x0][0x2d0], -R60 ;  /* 0x0000b4009d667a23 */ /* 0x000fe2000001083c */
[----:B------:R-:W-:Y:S02]  /*16e70*/  MUFU.EX2 R207, R94 ;  /* 0x0000005e00cf7308 */ /* 0x000fe40000000800 */
[C---:B------:R-:W-:Y:S04]  /*16e80*/  HMMA.16816.F32 R24, R64.reuse, R36, R24 ;  /* 0x000000244018723c */ /* 0x040fe80000001818 */
[C---:B------:R-:W-:Y:S02]  /*16e90*/  FMUL.FTZ R30, R0.reuse, R114 ;  /* 0x00000072001e7220 */ /* 0x040fe40000410000 */
[----:B------:R-:W-:Y:S02]  /*16ea0*/  FMUL.FTZ R31, R0, R115 ;  /* 0x00000073001f7220 */ /* 0x000fe40000410000 */
[--C-:B------:R-:W-:Y:S01]  /*16eb0*/  FFMA.FTZ R36, R45, c[0x0][0x2d0], -R40.reuse ;  /* 0x0000b4002d247a23 */ /* 0x100fe20000010828 */
[----:B------:R-:W-:Y:S03]  /*16ec0*/  MUFU.EX2 R175, R96 ;  /* 0x0000006000af7308 */ /* 0x000fe60000000800 */
[--C-:B------:R-:W-:Y:S01]  /*16ed0*/  FFMA.FTZ R37, R46, c[0x0][0x2d0], -R40.reuse ;  /* 0x0000b4002e257a23 */ /* 0x100fe20000010828 */
[-C--:B------:R-:W-:Y:S03]  /*16ee0*/  HMMA.16816.F32 R28, R64, R38.reuse, R28 ;  /* 0x00000026401c723c */ /* 0x080fe6000000181c */
[----:B------:R-:W-:Y:S02]  /*16ef0*/  FFMA.FTZ R111, R74, c[0x0][0x2d0], -R40 ;  /* 0x0000b4004a6f7a23 */ /* 0x000fe40000010828 */
[--C-:B------:R-:W-:Y:S01]  /*16f00*/  FFMA.FTZ R40, R44, c[0x0][0x2d0], -R57.reuse ;  /* 0x0000b4002c287a23 */ /* 0x100fe20000010839 */
[----:B------:R1:W-:Y:S01]  /*16f10*/  MUFU.EX2 R237, R36 ;  /* 0x0000002400ed7308 */ /* 0x0003e20000000800 */
[----:B------:R-:W-:Y:S01]  /*16f20*/  FFMA.FTZ R116, R168, c[0x0][0x2d0], -R60 ;  /* 0x0000b400a8747a23 */ /* 0x000fe2000001083c */
[C---:B------:R-:W-:Y:S04]  /*16f30*/  HMMA.16816.F32 R32, R76.reuse, R38, R32 ;  /* 0x000000264c20723c */ /* 0x040fe80000001820 */
[--C-:B------:R-:W-:Y:S02]  /*16f40*/  FFMA.FTZ R44, R59, c[0x0][0x2d0], -R57.reuse ;  /* 0x0000b4003b2c7a23 */ /* 0x100fe40000010839 */
[----:B------:R-:W-:Y:S02]  /*16f50*/  FMUL.FTZ R47, R0, R131 ;  /* 0x00000083002f7220 */ /* 0x000fe40000410000 */
[----:B------:R4:W-:Y:S01]  /*16f60*/  MUFU.EX2 R249, R37 ;  /* 0x0000002500f97308 */ /* 0x0009e20000000800 */
[C---:B------:R-:W-:Y:S03]  /*16f70*/  FMUL.FTZ R38, R3.reuse, R122 ;  /* 0x0000007a03267220 */ /* 0x040fe60000410000 */
[----:B------:R-:W-:Y:S02]  /*16f80*/  FMUL.FTZ R39, R3, R123 ;  /* 0x0000007b03277220 */ /* 0x000fe40000410000 */
[----:B------:R-:W-:Y:S02]  /*16f90*/  FMUL.FTZ R45, R2, R129 ;  /* 0x00000081022d7220 */ /* 0x000fe40000410000 */
[----:B------:R-:W-:Y:S02]  /*16fa0*/  FMUL.FTZ R46, R0, R130 ;  /* 0x00000082002e7220 */ /* 0x000fe40000410000 */
[----:B------:R3:W-:Y:S01]  /*16fb0*/  MUFU.EX2 R244, R40 ;  /* 0x0000002800f47308 */ /* 0x0007e20000000800 */
[--C-:B------:R-:W-:Y:S02]  /*16fc0*/  FFMA.FTZ R110, R178, c[0x0][0x2d0], -R56.reuse ;  /* 0x0000b400b26e7a23 */ /* 0x100fe40000010838 */
[--C-:B------:R-:W-:Y:S02]  /*16fd0*/  FFMA.FTZ R107, R158, c[0x0][0x2d0], -R56.reuse ;  /* 0x0000b4009e6b7a23 */ /* 0x100fe40000010838 */
[--C-:B-1----:R-:W-:Y:S02]  /*16fe0*/  FFMA.FTZ R36, R61, c[0x0][0x2d0], -R56.reuse ;  /* 0x0000b4003d247a23 */ /* 0x102fe40000010838 */
[--C-:B------:R-:W-:Y:S02]  /*16ff0*/  FFMA.FTZ R106, R166, c[0x0][0x2d0], -R56.reuse ;  /* 0x0000b400a66a7a23 */ /* 0x100fe40000010838 */
[--C-:B------:R-:W-:Y:S01]  /*17000*/  FFMA.FTZ R105, R165, c[0x0][0x2d0], -R56.reuse ;  /* 0x0000b400a5697a23 */ /* 0x100fe20000010838 */
[----:B------:R1:W-:Y:S01]  /*17010*/  MUFU.EX2 R235, R36 ;  /* 0x0000002400eb7308 */ /* 0x0003e20000000800 */
[----:B------:R-:W-:Y:S02]  /*17020*/  FFMA.FTZ R114, R177, c[0x0][0x2d0], -R56 ;  /* 0x0000b400b1727a23 */ /* 0x000fe40000010838 */
[----:B------:R-:W-:Y:S02]  /*17030*/  FFMA.FTZ R61, R154, c[0x0][0x2d0], -R60 ;  /* 0x0000b4009a3d7a23 */ /* 0x000fe4000001083c */
[----:B----4-:R-:W-:Y:S02]  /*17040*/  FMUL.FTZ R37, R68, R121 ;  /* 0x0000007944257220 */ /* 0x010fe40000410000 */
[----:B------:R-:W-:Y:S02]  /*17050*/  FFMA.FTZ R121, R171, c[0x0][0x2d0], -R56 ;  /* 0x0000b400ab797a23 */ /* 0x000fe40000010838 */
[--C-:B------:R-:W-:Y:S01]  /*17060*/  FFMA.FTZ R75, R170, c[0x0][0x2d0], -R57.reuse ;  /* 0x0000b400aa4b7a23 */ /* 0x100fe20000010839 */
[----:B------:R4:W-:Y:S01]  /*17070*/  MUFU.EX2 R243, R44 ;  /* 0x0000002c00f37308 */ /* 0x0009e20000000800 */
[C---:B------:R-:W-:Y:S02]  /*17080*/  FMUL.FTZ R58, R0.reuse, R142 ;  /* 0x0000008e003a7220 */ /* 0x040fe40000410000 */
[----:B------:R-:W-:Y:S02]  /*17090*/  FMUL.FTZ R59, R0, R143 ;  /* 0x0000008f003b7220 */ /* 0x000fe40000410000 */
[----:B---3--:R-:W-:Y:S02]  /*170a0*/  FMUL.FTZ R40, R2, R124 ;  /* 0x0000007c02287220 */ /* 0x008fe40000410000 */
[--C-:B------:R-:W-:Y:S02]  /*170b0*/  FFMA.FTZ R74, R169, c[0x0][0x2d0], -R57.reuse ;  /* 0x0000b400a94a7a23 */ /* 0x100fe40000010839 */
[--C-:B------:R-:W-:Y:S01]  /*170c0*/  FFMA.FTZ R123, R183, c[0x0][0x2d0], -R57.reuse ;  /* 0x0000b400b77b7a23 */ /* 0x100fe20000010839 */
[----:B------:R-:W-:Y:S01]  /*170d0*/  MUFU.EX2 R142, R101 ;  /* 0x00000065008e7308 */ /* 0x000fe20000000800 */
[--C-:B------:R-:W-:Y:S02]  /*170e0*/  FFMA.FTZ R125, R180, c[0x0][0x2d0], -R57.reuse ;  /* 0x0000b400b47d7a23 */ /* 0x100fe40000010839 */
[----:B------:R-:W-:Y:S02]  /*170f0*/  FFMA.FTZ R118, R167, c[0x0][0x2d0], -R60 ;  /* 0x0000b400a7767a23 */ /* 0x000fe4000001083c */
[----:B-1----:R-:W-:Y:S02]  /*17100*/  FFMA.FTZ R36, R62, c[0x0][0x2d0], -R56 ;  /* 0x0000b4003e247a23 */ /* 0x002fe40000010838 */
[--C-:B------:R-:W-:Y:S02]  /*17110*/  FFMA.FTZ R62, R155, c[0x0][0x2d0], -R60.reuse ;  /* 0x0000b4009b3e7a23 */ /* 0x100fe4000001083c */
[--C-:B------:R-:W-:Y:S01]  /*17120*/  FFMA.FTZ R117, R208, c[0x0][0x2d0], -R60.reuse ;  /* 0x0000b400d0757a23 */ /* 0x100fe2000001083c */
[----:B------:R1:W-:Y:S01]  /*17130*/  MUFU.EX2 R247, R36 ;  /* 0x0000002400f77308 */ /* 0x0003e20000000800 */
[--C-:B------:R-:W-:Y:S01]  /*17140*/  FFMA.FTZ R104, R159, c[0x0][0x2d0], -R60.reuse ;  /* 0x0000b4009f687a23 */ /* 0x100fe2000001083c */
[----:B------:R-:W3:Y:S01]  /*17150*/  LDL R208, [R1+0x14] ;  /* 0x0000140001d07983 */ /* 0x000ee20000100800 */
[--C-:B------:R-:W-:Y:S02]  /*17160*/  FFMA.FTZ R108, R160, c[0x0][0x2d0], -R60.reuse ;  /* 0x0000b400a06c7a23 */ /* 0x100fe4000001083c */
[----:B----4-:R-:W-:Y:S02]  /*17170*/  FMUL.FTZ R44, R2, R128 ;  /* 0x00000080022c7220 */ /* 0x010fe40000410000 */
[--C-:B------:R-:W-:Y:S02]  /*17180*/  FFMA.FTZ R109, R162, c[0x0][0x2d0], -R60.reuse ;  /* 0x0000b400a26d7a23 */ /* 0x100fe4000001083c */
[--C-:B------:R-:W-:Y:S01]  /*17190*/  FFMA.FTZ R122, R205, c[0x0][0x2d0], -R60.reuse ;  /* 0x0000b400cd7a7a23 */ /* 0x100fe2000001083c */
[----:B------:R4:W-:Y:S01]  /*171a0*/  MUFU.EX2 R204, R62 ;  /* 0x0000003e00cc7308 */ /* 0x0009e20000000800 */
[--C-:B------:R-:W-:Y:S02]  /*171b0*/  FFMA.FTZ R124, R182, c[0x0][0x2d0], -R60.reuse ;  /* 0x0000b400b67c7a23 */ /* 0x100fe4000001083c */
[----:B------:R-:W-:Y:S02]  /*171c0*/  FMUL.FTZ R63, R0, R151 ;  /* 0x00000097003f7220 */ /* 0x000fe40000410000 */
[--C-:B------:R-:W-:Y:S02]  /*171d0*/  FFMA.FTZ R115, R164, c[0x0][0x2d0], -R60.reuse ;  /* 0x0000b400a4737a23 */ /* 0x100fe4000001083c */
[--C-:B------:R-:W-:Y:S03]  /*171e0*/  FFMA.FTZ R128, R161, c[0x0][0x2d0], -R60.reuse ;  /* 0x0000b400a1807a23 */ /* 0x100fe6000001083c */
[----:B------:R-:W-:Y:S01]  /*171f0*/  MUFU.EX2 R205, R93 ;  /* 0x0000005d00cd7308 */ /* 0x000fe20000000800 */
[--C-:B-1----:R-:W-:Y:S02]  /*17200*/  FFMA.FTZ R36, R42, c[0x0][0x2d0], -R57.reuse ;  /* 0x0000b4002a247a23 */ /* 0x102fe40000010839 */
[C---:B------:R-:W-:Y:S02]  /*17210*/  FMUL.FTZ R42, R0.reuse, R126 ;  /* 0x0000007e002a7220 */ /* 0x040fe40000410000 */
[----:B------:R-:W-:Y:S05]  /*17220*/  FFMA.FTZ R126, R163, c[0x0][0x2d0], -R60 ;  /* 0x0000b400a37e7a23 */ /* 0x000fea000001083c */
[----:B------:R1:W-:Y:S01]  /*17230*/  MUFU.EX2 R228, R36 ;  /* 0x0000002400e47308 */ /* 0x0003e20000000800 */
[C---:B----4-:R-:W-:Y:S09]  /*17240*/  FMUL.FTZ R62, R0.reuse, R150 ;  /* 0x00000096003e7220 */ /* 0x050ff20000410000 */
[----:B------:R4:W-:Y:S10]  /*17250*/  MUFU.EX2 R182, R92 ;  /* 0x0000005c00b67308 */ /* 0x0009f40000000800 */
[----:B------:R-:W-:Y:S01]  /*17260*/  MUFU.EX2 R167, R100 ;  /* 0x0000006400a77308 */ /* 0x000fe20000000800 */
[--C-:B-1----:R-:W-:Y:S02]  /*17270*/  FFMA.FTZ R36, R43, c[0x0][0x2d0], -R57.reuse ;  /* 0x0000b4002b247a23 */ /* 0x102fe40000010839 */
[----:B------:R-:W-:Y:S02]  /*17280*/  FMUL.FTZ R43, R0, R127 ;  /* 0x0000007f002b7220 */ /* 0x000fe40000410000 */
[--C-:B------:R-:W-:Y:S05]  /*17290*/  FFMA.FTZ R127, R172, c[0x0][0x2d0], -R57.reuse ;  /* 0x0000b400ac7f7a23 */ /* 0x100fea0000010839 */
[----:B------:R1:W1:Y:S01]  /*172a0*/  MUFU.EX2 R230, R36 ;  /* 0x0000002400e67308 */ /* 0x0002620000000800 */
[----:B----4-:R-:W-:Y:S09]  /*172b0*/  LDSM.16.MT88.4 R92, [R186+0x800] ;  /* 0x00080000ba5c783b */ /* 0x010ff20000004200 */
[----:B------:R-:W-:Y:S10]  /*172c0*/  MUFU.EX2 R129, R102 ;  /* 0x0000006600817308 */ /* 0x000ff40000000800 */
[----:B------:R-:W-:Y:S01]  /*172d0*/  MUFU.EX2 R143, R99 ;  /* 0x00000063008f7308 */ /* 0x000fe20000000800 */
[----:B-1----:R-:W-:Y:S02]  /*172e0*/  FMUL.FTZ R36, R68, R120 ;  /* 0x0000007844247220 */ /* 0x002fe40000410000 */
[----:B------:R-:W-:Y:S02]  /*172f0*/  FFMA.FTZ R120, R206, c[0x0][0x2d0], -R57 ;  /* 0x0000b400ce787a23 */ /* 0x000fe40000010839 */
[----:B------:R-:W-:Y:S05]  /*17300*/  FMUL.FTZ R57, R2, R141 ;  /* 0x0000008d02397220 */ /* 0x000fea0000410000 */
[----:B------:R1:W-:Y:S01]  /*17310*/  MUFU.EX2 R170, R98 ;  /* 0x0000006200aa7308 */ /* 0x0003e20000000800 */
[-C--:B------:R-:W-:Y:S08]  /*17320*/  HMMA.16816.F32 R36, R76, R52.reuse, R36 ;  /* 0x000000344c24723c */ /* 0x080ff00000001824 */
[C---:B------:R-:W-:Y:S01]  /*17330*/  HMMA.16816.F32 R40, R64.reuse, R52, R40 ;  /* 0x000000344028723c */ /* 0x040fe20000001828 */
[----:B------:R4:W-:Y:S06]  /*17340*/  MUFU.EX2 R178, R103 ;  /* 0x0000006700b27308 */ /* 0x0009ec0000000800 */
[--C-:B------:R-:W-:Y:S01]  /*17350*/  FFMA.FTZ R52, R82, c[0x0][0x2d0], -R56.reuse ;  /* 0x0000b40052347a23 */ /* 0x100fe20000010838 */
[-C--:B------:R-:W-:Y:S03]  /*17360*/  HMMA.16816.F32 R44, R64, R54.reuse, R44 ;  /* 0x00000036402c723c */ /* 0x080fe6000000182c */
[----:B------:R5:W-:Y:S01]  /*17370*/  MUFU.EX2 R232, R52 ;  /* 0x0000003400e87308 */ /* 0x000be20000000800 */
[----:B------:R-:W-:Y:S02]  /*17380*/  FFMA.FTZ R53, R81, c[0x0][0x2d0], -R56 ;  /* 0x0000b40051357a23 */ /* 0x000fe40000010838 */
[----:B------:R-:W5:Y:S01]  /*17390*/  LDSM.16.MT88.4 R80, [R188] ;  /* 0x00000000bc50783b */ /* 0x000f620000004200 */
[----:B------:R-:W-:Y:S01]  /*173a0*/  FFMA.FTZ R56, R153, c[0x0][0x2d0], -R60 ;  /* 0x0000b40099387a23 */ /* 0x000fe2000001083c */
[C---:B------:R-:W-:Y:S04]  /*173b0*/  HMMA.16816.F32 R48, R76.reuse, R54, R48 ;  /* 0x000000364c30723c */ /* 0x040fe80000001830 */
[----:B--2---:R-:W-:Y:S01]  /*173c0*/  FFMA.FTZ R0, R0, R132, R218 ;  /* 0x0000008400007223 */ /* 0x004fe200000100da */
[----:B------:R2:W-:Y:S01]  /*173d0*/  MUFU.EX2 R233, R53 ;  /* 0x0000003500e97308 */ /* 0x0005e20000000800 */
[----:B-1----:R-:W-:Y:S01]  /*173e0*/  LDSM.16.MT88.4 R96, [R186+0x1000] ;  /* 0x00100000ba60783b */ /* 0x002fe20000004200 */
[C---:B------:R-:W-:Y:S02]  /*173f0*/  FMUL.FTZ R54, R3.reuse, R138 ;  /* 0x0000008a03367220 */ /* 0x040fe40000410000 */
[----:B------:R-:W-:Y:S03]  /*17400*/  FMUL.FTZ R55, R3, R139 ;  /* 0x0000008b03377220 */ /* 0x000fe60000410000 */
[----:B------:R-:W-:Y:S02]  /*17410*/  FADD.FTZ R0, R219, R0 ;  /* 0x00000000db007221 */ /* 0x000fe40000010000 */
[----:B----4-:R-:W-:Y:S01]  /*17420*/  LDSM.16.MT88.4 R100, [R185+0x2000] ;  /* 0x00200000b964783b */ /* 0x010fe20000004200 */
[----:B------:R1:W-:Y:S01]  /*17430*/  MUFU.EX2 R177, R56 ;  /* 0x0000003800b17308 */ /* 0x0003e20000000800 */
[----:B------:R-:W-:Y:S02]  /*17440*/  FADD.FTZ R0, R229, R0 ;  /* 0x00000000e5007221 */ /* 0x000fe40000010000 */
[----:B-----5:R-:W-:Y:S02]  /*17450*/  FFMA.FTZ R52, R152, c[0x0][0x2d0], -R60 ;  /* 0x0000b40098347a23 */ /* 0x020fe4000001083c */
[----:B------:R-:W-:Y:S05]  /*17460*/  FMUL.FTZ R60, R2, R148 ;  /* 0x00000094023c7220 */ /* 0x000fea0000410000 */
[----:B------:R4:W5:Y:S01]  /*17470*/  MUFU.EX2 R131, R52 ;  /* 0x0000003400837308 */ /* 0x0009620000000800 */
[----:B--2---:R-:W-:Y:S09]  /*17480*/  FMUL.FTZ R53, R68, R137 ;  /* 0x0000008944357220 */ /* 0x004ff20000410000 */
[----:B------:R2:W2:Y:S01]  /*17490*/  MUFU.EX2 R206, R61 ;  /* 0x0000003d00ce7308 */ /* 0x0004a20000000800 */
[----:B-1----:R-:W-:Y:S09]  /*174a0*/  FMUL.FTZ R56, R2, R140 ;  /* 0x0000008c02387220 */ /* 0x002ff20000410000 */
[----:B------:R-:W-:Y:S01]  /*174b0*/  MUFU.EX2 R140, R116 ;  /* 0x00000074008c7308 */ /* 0x000fe20000000800 */
[----:B----4-:R-:W-:Y:S09]  /*174c0*/  FMUL.FTZ R52, R68, R136 ;  /* 0x0000008844347220 */ /* 0x010ff20000410000 */
[----:B------:R-:W-:Y:S01]  /*174d0*/  MUFU.EX2 R160, R118 ;  /* 0x0000007600a07308 */ /* 0x000fe20000000800 */
[-C--:B------:R-:W-:Y:S03]  /*174e0*/  HMMA.16816.F32 R52, R76, R80.reuse, R52 ;  /* 0x000000504c34723c */ /* 0x080fe60000001834 */
[C---:B--2---:R-:W-:Y:S02]  /*174f0*/  FMUL.FTZ R61, R2.reuse, R149 ;  /* 0x00000095023d7220 */ /* 0x044fe40000410000 */
[----:B------:R-:W-:Y:S02]  /*17500*/  FFMA.FTZ R2, R2, R133, R220 ;  /* 0x0000008502027223 */ /* 0x000fe400000100dc */
[----:B------:R-:W-:Y:S01]  /*17510*/  LDSM.16.MT88.4 R132, [R186+0x2000] ;  /* 0x00200000ba84783b */ /* 0x000fe20000004200 */
[C---:B------:R-:W-:Y:S01]  /*17520*/  HMMA.16816.F32 R56, R64.reuse, R80, R56 ;  /* 0x000000504038723c */ /* 0x040fe20000001838 */
[----:B------:R-:W-:Y:S03]  /*17530*/  MUFU.EX2 R159, R117 ;  /* 0x00000075009f7308 */ /* 0x000fe60000000800 */
[----:B------:R-:W-:Y:S03]  /*17540*/  FADD.FTZ R2, R221, R2 ;  /* 0x00000002dd027221 */ /* 0x000fe60000010000 */
[----:B------:R-:W-:Y:S01]  /*17550*/  F2FP.PACK_AB R80, R230, R228 ;  /* 0x000000e4e650723e */ /* 0x000fe200000000ff */
[-C--:B------:R-:W-:Y:S03]  /*17560*/  HMMA.16816.F32 R60, R64, R82.reuse, R60 ;  /* 0x00000052403c723c */ /* 0x080fe6000000183c */
[----:B------:R1:W-:Y:S01]  /*17570*/  MUFU.EX2 R162, R119 ;  /* 0x0000007700a27308 */ /* 0x0003e20000000800 */
[----:B-----5:R-:W-:Y:S01]  /*17580*/  F2FP.PACK_AB R81, R177, R131 ;  /* 0x00000083b151723e */ /* 0x020fe200000000ff */
[----:B------:R-:W-:Y:S02]  /*17590*/  FADD.FTZ R2, R234, R2 ;  /* 0x00000002ea027221 */ /* 0x000fe40000010000 */
[C---:B------:R-:W-:Y:S02]  /*175a0*/  FMUL.FTZ R64, R68.reuse, R144 ;  /* 0x0000009044407220 */ /* 0x040fe40000410000 */
[C---:B------:R-:W-:Y:S03]  /*175b0*/  FMUL.FTZ R65, R68.reuse, R145 ;  /* 0x0000009144417220 */ /* 0x040fe60000410000 */
[C---:B------:R-:W-:Y:S01]  /*175c0*/  FMUL.FTZ R66, R3.reuse, R146 ;  /* 0x0000009203427220 */ /* 0x040fe20000410000 */
[----:B------:R-:W-:Y:S01]  /*175d0*/  MUFU.EX2 R163, R215 ;  /* 0x000000d700a37308 */ /* 0x000fe20000000800 */
[C---:B------:R-:W-:Y:S02]  /*175e0*/  FMUL.FTZ R67, R3.reuse, R147 ;  /* 0x0000009303437220 */ /* 0x040fe40000410000 */
[----:B------:R-:W-:Y:S02]  /*175f0*/  FFMA.FTZ R68, R68, R251, R217 ;  /* 0x000000fb44447223 */ /* 0x000fe400000100d9 */
[----:B------:R-:W-:Y:S02]  /*17600*/  FFMA.FTZ R3, R3, R250, R216 ;  /* 0x000000fa03037223 */ /* 0x000fe400000100d8 */
[----:B------:R-:W-:Y:S01]  /*17610*/  FADD.FTZ R68, R223, R68 ;  /* 0x00000044df447221 */ /* 0x000fe20000010000 */
[----:B------:R-:W-:Y:S02]  /*17620*/  HMMA.16816.F32 R64, R76, R82, R64 ;  /* 0x000000524c40723c */ /* 0x000fe40000001840 */
[----:B------:R-:W2:Y:S02]  /*17630*/  MUFU.EX2 R161, R121 ;  /* 0x0000007900a17308 */ /* 0x000ea40000000800 */
[----:B------:R-:W-:Y:S01]  /*17640*/  FADD.FTZ R68, R226, R68 ;  /* 0x00000044e2447221 */ /* 0x000fe20000010000 */
[----:B-1----:R-:W-:Y:S02]  /*17650*/  LDSM.16.MT88.4 R116, [R189+0x2000] ;  /* 0x00200000bd74783b */ /* 0x002fe40000004200 */
[----:B------:R-:W-:Y:S01]  /*17660*/  F2FP.PACK_AB R76, R245, R227 ;  /* 0x000000e3f54c723e */ /* 0x000fe200000000ff */
[----:B------:R-:W-:Y:S01]  /*17670*/  FADD.FTZ R68, R242, R68 ;  /* 0x00000044f2447221 */ /* 0x000fe20000010000 */
[----:B------:R-:W-:Y:S03]  /*17680*/  F2FP.PACK_AB R77, R239, R225 ;  /* 0x000000e1ef4d723e */ /* 0x000fe600000000ff */
[----:B------:R-:W-:Y:S01]  /*17690*/  F2FP.PACK_AB R78, R249, R237 ;  /* 0x000000edf94e723e */ /* 0x000fe200000000ff */
[----:B------:R-:W-:Y:S01]  /*176a0*/  MUFU.EX2 R155, R127 ;  /* 0x0000007f009b7308 */ /* 0x000fe20000000800 */
[----:B------:R-:W-:Y:S01]  /*176b0*/  F2FP.PACK_AB R79, R247, R235 ;  /* 0x000000ebf74f723e */ /* 0x000fe200000000ff */
[----:B------:R-:W-:Y:S01]  /*176c0*/  FADD.FTZ R3, R222, R3 ;  /* 0x00000003de037221 */ /* 0x000fe20000010000 */
[----:B------:R-:W-:Y:S02]  /*176d0*/  F2FP.PACK_AB R82, R243, R244 ;  /* 0x000000f4f352723e */ /* 0x000fe400000000ff */
[----:B------:R-:W-:Y:S01]  /*176e0*/  F2FP.PACK_AB R83, R204, R206 ;  /* 0x000000cecc53723e */ /* 0x000fe200000000ff */
[----:B------:R-:W-:Y:S02]  /*176f0*/  FADD.FTZ R3, R224, R3 ;  /* 0x00000003e0037221 */ /* 0x000fe40000010000 */
[-C--:B------:R-:W-:Y:S02]  /*17700*/  HMMA.16816.F32 R4, R76, R84.reuse, R4 ;  /* 0x000000544c04723c */ /* 0x080fe40000001804 */
[----:B------:R1:W-:Y:S01]  /*17710*/  MUFU.EX2 R183, R73 ;  /* 0x0000004900b77308 */ /* 0x0003e20000000800 */
[----:B------:R-:W-:Y:S01]  /*17720*/  FADD.FTZ R3, R240, R3 ;  /* 0x00000003f0037221 */ /* 0x000fe20000010000 */
[----:B--2---:R-:W-:Y:S04]  /*17730*/  F2FP.PACK_AB R147, R161, R162 ;  /* 0x000000a2a193723e */ /* 0x004fe800000000ff */
[C---:B------:R-:W-:Y:S04]  /*17740*/  HMMA.16816.F32 R8, R80.reuse, R84, R8 ;  /* 0x000000545008723c */ /* 0x040fe80000001808 */
[----:B------:R2:W-:Y:S04]  /*17750*/  MUFU.EX2 R130, R74 ;  /* 0x0000004a00827308 */ /* 0x0005e80000000800 */
[-C--:B------:R-:W-:Y:S06]  /*17760*/  HMMA.16816.F32 R12, R80, R86.reuse, R12 ;  /* 0x00000056500c723c */ /* 0x080fec000000180c */
[----:B------:R4:W5:Y:S02]  /*17770*/  MUFU.EX2 R139, R75 ;  /* 0x0000004b008b7308 */ /* 0x0009640000000800 */
[C---:B------:R-:W-:Y:S01]  /*17780*/  HMMA.16816.F32 R16, R76.reuse, R86, R16 ;  /* 0x000000564c10723c */ /* 0x040fe20000001810 */
[----:B------:R-:W3:Y:S03]  /*17790*/  LDSM.16.MT88.4 R84, [R188+0x800] ;  /* 0x00080000bc54783b */ /* 0x000ee60000004200 */
[----:B-1----:R-:W-:Y:S04]  /*177a0*/  FADD.FTZ R73, R227, R68 ;  /* 0x00000044e3497221 */ /* 0x002fe80000010000 */
[-C--:B------:R-:W-:Y:S01]  /*177b0*/  HMMA.16816.F32 R20, R76, R88.reuse, R20 ;  /* 0x000000584c14723c */ /* 0x080fe20000001814 */
[----:B------:R-:W1:Y:S03]  /*177c0*/  MUFU.EX2 R138, R104 ;  /* 0x00000068008a7308 */ /* 0x000e660000000800 */
[----:B--2---:R-:W-:Y:S04]  /*177d0*/  FADD.FTZ R74, R231, R0 ;  /* 0x00000000e74a7221 */ /* 0x004fe80000010000 */
[C---:B------:R-:W-:Y:S03]  /*177e0*/  HMMA.16816.F32 R24, R80.reuse, R88, R24 ;  /* 0x000000585018723c */ /* 0x040fe60000001818 */
[----:B------:R-:W-:Y:S01]  /*177f0*/  MUFU.EX2 R137, R108 ;  /* 0x0000006c00897308 */ /* 0x000fe20000000800 */
[----:B------:R-:W-:Y:S02]  /*17800*/  FADD.FTZ R68, R131, R74 ;  /* 0x0000004a83447221 */ /* 0x000fe40000010000 */
[----:B----4-:R-:W-:Y:S02]  /*17810*/  FADD.FTZ R75, R236, R2 ;  /* 0x00000002ec4b7221 */ /* 0x010fe40000010000 */
[-C--:B------:R-:W-:Y:S04]  /*17820*/  HMMA.16816.F32 R28, R80, R90.reuse, R28 ;  /* 0x0000005a501c723c */ /* 0x080fe8000000181c */
[----:B------:R-:W-:Y:S01]  /*17830*/  FADD.FTZ R0, R228, R75 ;  /* 0x0000004be4007221 */ /* 0x000fe20000010000 */
[----:B------:R-:W2:Y:S01]  /*17840*/  MUFU.EX2 R136, R109 ;  /* 0x0000006d00887308 */ /* 0x000ea20000000800 */
[----:B------:R-:W-:Y:S02]  /*17850*/  FADD.FTZ R2, R225, R3 ;  /* 0x00000003e1027221 */ /* 0x000fe40000010000 */
[C---:B------:R-:W-:Y:S01]  /*17860*/  HMMA.16816.F32 R32, R76.reuse, R90, R32 ;  /* 0x0000005a4c20723c */ /* 0x040fe20000001820 */
[----:B------:R-:W4:Y:S03]  /*17870*/  LDSM.16.MT88.4 R88, [R185+0x1000] ;  /* 0x00100000b958783b */ /* 0x000f260000004200 */
[----:B------:R-:W-:Y:S02]  /*17880*/  FADD.FTZ R3, R245, R73 ;  /* 0x00000049f5037221 */ /* 0x000fe40000010000 */
[----:B------:R-:W-:Y:S01]  /*17890*/  FADD.FTZ R2, R239, R2 ;  /* 0x00000002ef027221 */ /* 0x000fe20000010000 */
[----:B------:R-:W-:Y:S01]  /*178a0*/  MUFU.EX2 R169, R211 ;  /* 0x000000d300a97308 */ /* 0x000fe20000000800 */
[-C--:B------:R-:W-:Y:S04]  /*178b0*/  HMMA.16816.F32 R36, R76, R92.reuse, R36 ;  /* 0x0000005c4c24723c */ /* 0x080fe80000001824 */
[----:B------:R-:W-:Y:S02]  /*178c0*/  FADD.FTZ R3, R237, R3 ;  /* 0x00000003ed037221 */ /* 0x000fe40000010000 */
[----:B------:R-:W-:Y:S02]  /*178d0*/  FADD.FTZ R73, R230, R0 ;  /* 0x00000000e6497221 */ /* 0x000fe40000010000 */
[C---:B------:R-:W-:Y:S01]  /*178e0*/  HMMA.16816.F32 R40, R80.reuse, R92, R40 ;  /* 0x0000005c5028723c */ /* 0x040fe20000001828 */
[----:B------:R-:W-:Y:S03]  /*178f0*/  MUFU.EX2 R172, R210 ;  /* 0x000000d200ac7308 */ /* 0x000fe60000000800 */
[----:B------:R-:W-:Y:S01]  /*17900*/  FADD.FTZ R0, R177, R68 ;  /* 0x00000044b1007221 */ /* 0x000fe20000010000 */
[----:B---3--:R-:W-:Y:S01]  /*17910*/  ISETP.GT.AND P0, PT, R202, R208, PT ;  /* 0x000000d0ca00720c */ /* 0x008fe20003f04270 */
[----:B------:R-:W-:Y:S02]  /*17920*/  FADD.FTZ R68, R235, R2 ;  /* 0x00000002eb447221 */ /* 0x000fe40000010000 */
[-C--:B------:R-:W-:Y:S03]  /*17930*/  HMMA.16816.F32 R44, R80, R94.reuse, R44 ;  /* 0x0000005e502c723c */ /* 0x080fe6000000182c */
[----:B------:R-:W-:Y:S01]  /*17940*/  MUFU.EX2 R168, R107 ;  /* 0x0000006b00a87308 */ /* 0x000fe20000000800 */
[----:B------:R-:W-:Y:S02]  /*17950*/  FADD.FTZ R0, R206, R0 ;  /* 0x00000000ce007221 */ /* 0x000fe40000010000 */
[----:B------:R-:W-:Y:S02]  /*17960*/  FADD.FTZ R2, R244, R73 ;  /* 0x00000049f4027221 */ /* 0x000fe40000010000 */
[C---:B------:R-:W-:Y:S01]  /*17970*/  HMMA.16816.F32 R48, R76.reuse, R94, R48 ;  /* 0x0000005e4c30723c */ /* 0x040fe20000001830 */
[----:B------:R-:W3:Y:S03]  /*17980*/  LDSM.16.MT88.4 R92, [R189+0x1000] ;  /* 0x00100000bd5c783b */ /* 0x000ee60000004200 */
[----:B------:R-:W-:Y:S01]  /*17990*/  FADD.FTZ R0, R204, R0 ;  /* 0x00000000cc007221 */ /* 0x000fe20000010000 */
[----:B------:R-:W-:Y:S01]  /*179a0*/  MUFU.EX2 R171, R106 ;  /* 0x0000006a00ab7308 */ /* 0x000fe20000000800 */
[----:B------:R-:W-:Y:S02]  /*179b0*/  FADD.FTZ R2, R243, R2 ;  /* 0x00000002f3027221 */ /* 0x000fe40000010000 */
[-C--:B------:R-:W-:Y:S07]  /*179c0*/  HMMA.16816.F32 R52, R76, R84.reuse, R52 ;  /* 0x000000544c34723c */ /* 0x080fee0000001834 */
[----:B------:R-:W-:Y:S01]  /*179d0*/  MUFU.EX2 R176, R105 ;  /* 0x0000006900b07308 */ /* 0x000fe20000000800 */
[C---:B------:R-:W-:Y:S08]  /*179e0*/  HMMA.16816.F32 R56, R80.reuse, R84, R56 ;  /* 0x000000545038723c */ /* 0x040ff00000001838 */
[-C--:B------:R-:W-:Y:S01]  /*179f0*/  HMMA.16816.F32 R60, R80, R86.reuse, R60 ;  /* 0x00000056503c723c */ /* 0x080fe2000000183c */
[----:B------:R-:W-:Y:S06]  /*17a00*/  MUFU.EX2 R180, R112 ;  /* 0x0000007000b47308 */ /* 0x000fec0000000800 */
[----:B-----5:R-:W-:Y:S01]  /*17a10*/  F2FP.PACK_AB R80, R139, R130 ;  /* 0x000000828b50723e */ /* 0x020fe200000000ff */
[----:B------:R-:W-:Y:S01]  /*17a20*/  HMMA.16816.F32 R64, R76, R86, R64 ;  /* 0x000000564c40723c */ /* 0x000fe20000001840 */
[----:B------:R-:W5:Y:S02]  /*17a30*/  LDSM.16.MT88.4 R84, [R188+0x1000] ;  /* 0x00100000bc54783b */ /* 0x000f640000004200 */
[----:B------:R-:W3:Y:S01]  /*17a40*/  MUFU.EX2 R181, R111 ;  /* 0x0000006f00b57308 */ /* 0x000ee20000000800 */
[----:B------:R-:W-:Y:S02]  /*17a50*/  F2FP.PACK_AB R82, R167, R142 ;  /* 0x0000008ea752723e */ /* 0x000fe400000000ff */
[----:B-1----:R-:W-:Y:S02]  /*17a60*/  F2FP.PACK_AB R81, R138, R129 ;  /* 0x000000818a51723e */ /* 0x002fe400000000ff */
[----:B------:R-:W-:Y:S04]  /*17a70*/  F2FP.PACK_AB R76, R238, R241 ;  /* 0x000000f1ee4c723e */ /* 0x000fe800000000ff */
[----:B------:R-:W-:Y:S01]  /*17a80*/  F2FP.PACK_AB R77, R232, R233 ;  /* 0x000000e9e84d723e */ /* 0x000fe200000000ff */
[----:B------:R-:W-:Y:S01]  /*17a90*/  MUFU.EX2 R166, R110 ;  /* 0x0000006e00a67308 */ /* 0x000fe20000000800 */
[----:B------:R-:W-:Y:S02]  /*17aa0*/  F2FP.PACK_AB R78, R207, R205 ;  /* 0x000000cdcf4e723e */ /* 0x000fe400000000ff */
[----:B------:R-:W-:Y:S02]  /*17ab0*/  F2FP.PACK_AB R79, R182, R183 ;  /* 0x000000b7b64f723e */ /* 0x000fe400000000ff */
[----:B--2---:R-:W-:Y:S05]  /*17ac0*/  F2FP.PACK_AB R83, R136, R137 ;  /* 0x000000898853723e */ /* 0x004fea00000000ff */
[-C--:B----4-:R-:W-:Y:S01]  /*17ad0*/  HMMA.16816.F32 R4, R76, R88.reuse, R4 ;  /* 0x000000584c04723c */ /* 0x090fe20000001804 */
[----:B------:R-:W1:Y:S02]  /*17ae0*/  MUFU.EX2 R165, R114 ;  /* 0x0000007200a57308 */ /* 0x000e640000000800 */
[----:B---3--:R-:W-:Y:S05]  /*17af0*/  F2FP.PACK_AB R144, R181, R180 ;  /* 0x000000b4b590723e */ /* 0x008fea00000000ff */
[C---:B------:R-:W-:Y:S03]  /*17b00*/  HMMA.16816.F32 R8, R80.reuse, R88, R8 ;  /* 0x000000585008723c */ /* 0x040fe60000001808 */
[----:B------:R-:W2:Y:S05]  /*17b10*/  MUFU.EX2 R164, R213 ;  /* 0x000000d500a47308 */ /* 0x000eaa0000000800 */
[-C--:B------:R-:W-:Y:S05]  /*17b20*/  HMMA.16816.F32 R12, R80, R90.reuse, R12 ;  /* 0x0000005a500c723c */ /* 0x080fea000000180c */
[----:B------:R-:W3:Y:S03]  /*17b30*/  MUFU.EX2 R156, R125 ;  /* 0x0000007d009c7308 */ /* 0x000ee60000000800 */
[C---:B------:R-:W-:Y:S01]  /*17b40*/  HMMA.16816.F32 R16, R76.reuse, R90, R16 ;  /* 0x0000005a4c10723c */ /* 0x040fe20000001810 */
[----:B------:R-:W4:Y:S03]  /*17b50*/  LDSM.16.MT88.4 R88, [R185+0x1800] ;  /* 0x00180000b958783b */ /* 0x000f260000004200 */
[----:B-1----:R-:W-:Y:S03]  /*17b60*/  F2FP.PACK_AB R145, R165, R166 ;  /* 0x000000a6a591723e */ /* 0x002fe600000000ff */
[----:B------:R-:W-:Y:S01]  /*17b70*/  MUFU.EX2 R152, R126 ;  /* 0x0000007e00987308 */ /* 0x000fe20000000800 */
[-C--:B------:R-:W-:Y:S04]  /*17b80*/  HMMA.16816.F32 R20, R76, R92.reuse, R20 ;  /* 0x0000005c4c14723c */ /* 0x080fe80000001814 */
[----:B--2---:R-:W-:Y:S04]  /*17b90*/  F2FP.PACK_AB R146, R163, R164 ;  /* 0x000000a4a392723e */ /* 0x004fe800000000ff */
[C---:B------:R-:W-:Y:S01]  /*17ba0*/  HMMA.16816.F32 R24, R80.reuse, R92, R24 ;  /* 0x0000005c5018723c */ /* 0x040fe20000001818 */
[----:B------:R-:W-:Y:S03]  /*17bb0*/  MUFU.EX2 R141, R115 ;  /* 0x00000073008d7308 */ /* 0x000fe60000000800 */
[----:B---3--:R-:W-:Y:S04]  /*17bc0*/  F2FP.PACK_AB R150, R155, R156 ;  /* 0x0000009c9b96723e */ /* 0x008fe800000000ff */
[-C--:B------:R-:W-:Y:S03]  /*17bd0*/  HMMA.16816.F32 R28, R80, R94.reuse, R28 ;  /* 0x0000005e501c723c */ /* 0x080fe6000000181c */
[----:B------:R-:W-:Y:S05]  /*17be0*/  MUFU.EX2 R157, R123 ;  /* 0x0000007b009d7308 */ /* 0x000fea0000000800 */
[C---:B------:R-:W-:Y:S01]  /*17bf0*/  HMMA.16816.F32 R32, R76.reuse, R94, R32 ;  /* 0x0000005e4c20723c */ /* 0x040fe20000001820 */
[----:B------:R-:W1:Y:S04]  /*17c00*/  LDSM.16.MT88.4 R92, [R189+0x1800] ;  /* 0x00180000bd5c783b */ /* 0x000e680000004200 */
[----:B------:R-:W-:Y:S03]  /*17c10*/  MUFU.EX2 R154, R122 ;  /* 0x0000007a009a7308 */ /* 0x000fe60000000800 */
[-C--:B------:R-:W-:Y:S07]  /*17c20*/  HMMA.16816.F32 R36, R76, R96.reuse, R36 ;  /* 0x000000604c24723c */ /* 0x080fee0000001824 */
[----:B------:R-:W2:Y:S01]  /*17c30*/  MUFU.EX2 R153, R124 ;  /* 0x0000007c00997308 */ /* 0x000ea20000000800 */
[C---:B------:R-:W-:Y:S08]  /*17c40*/  HMMA.16816.F32 R40, R80.reuse, R96, R40 ;  /* 0x000000605028723c */ /* 0x040ff00000001828 */
[-C--:B------:R-:W-:Y:S01]  /*17c50*/  HMMA.16816.F32 R44, R80, R98.reuse, R44 ;  /* 0x00000062502c723c */ /* 0x080fe2000000182c */
[----:B------:R-:W3:Y:S07]  /*17c60*/  MUFU.EX2 R158, R120 ;  /* 0x00000078009e7308 */ /* 0x000eee0000000800 */
[C---:B------:R-:W-:Y:S01]  /*17c70*/  HMMA.16816.F32 R48, R76.reuse, R98, R48 ;  /* 0x000000624c30723c */ /* 0x040fe20000001830 */
[----:B------:R-:W1:Y:S03]  /*17c80*/  LDSM.16.MT88.4 R96, [R186+0x1800] ;  /* 0x00180000ba60783b */ /* 0x000e660000004200 */
[----:B--2---:R-:W-:Y:S04]  /*17c90*/  F2FP.PACK_AB R149, R153, R154 ;  /* 0x0000009a9995723e */ /* 0x004fe800000000ff */
[-C--:B-----5:R-:W-:Y:S08]  /*17ca0*/  HMMA.16816.F32 R52, R76, R84.reuse, R52 ;  /* 0x000000544c34723c */ /* 0x0a0ff00000001834 */
[C---:B------:R-:W-:Y:S04]  /*17cb0*/  HMMA.16816.F32 R56, R80.reuse, R84, R56 ;  /* 0x000000545038723c */ /* 0x040fe80000001838 */
[----:B---3--:R-:W-:Y:S04]  /*17cc0*/  F2FP.PACK_AB R148, R157, R158 ;  /* 0x0000009e9d94723e */ /* 0x008fe800000000ff */
[-C--:B------:R-:W-:Y:S07]  /*17cd0*/  HMMA.16816.F32 R60, R80, R86.reuse, R60 ;  /* 0x00000056503c723c */ /* 0x080fee000000183c */
[----:B------:R-:W-:Y:S01]  /*17ce0*/  F2FP.PACK_AB R80, R170, R143 ;  /* 0x0000008faa50723e */ /* 0x000fe200000000ff */
[----:B------:R-:W-:Y:S01]  /*17cf0*/  HMMA.16816.F32 R64, R76, R86, R64 ;  /* 0x000000564c40723c */ /* 0x000fe20000001840 */
[----:B------:R-:W2:Y:S03]  /*17d00*/  LDSM.16.MT88.4 R84, [R188+0x1800] ;  /* 0x00180000bc54783b */ /* 0x000ea60000004200 */
[----:B------:R-:W-:Y:S02]  /*17d10*/  F2FP.PACK_AB R82, R175, R173 ;  /* 0x000000adaf52723e */ /* 0x000fe400000000ff */
[----:B------:R-:W-:Y:S02]  /*17d20*/  F2FP.PACK_AB R81, R140, R141 ;  /* 0x0000008d8c51723e */ /* 0x000fe400000000ff */
[----:B------:R-:W-:Y:S04]  /*17d30*/  F2FP.PACK_AB R76, R172, R169 ;  /* 0x000000a9ac4c723e */ /* 0x000fe800000000ff */
[----:B------:R-:W-:Y:S02]  /*17d40*/  F2FP.PACK_AB R77, R171, R168 ;  /* 0x000000a8ab4d723e */ /* 0x000fe400000000ff */
[----:B------:R-:W-:Y:S02]  /*17d50*/  F2FP.PACK_AB R78, R179, R174 ;  /* 0x000000aeb34e723e */ /* 0x000fe400000000ff */
[----:B------:R-:W-:Y:S02]  /*17d60*/  F2FP.PACK_AB R79, R178, R176 ;  /* 0x000000b0b24f723e */ /* 0x000fe400000000ff */
[----:B------:R-:W-:Y:S05]  /*17d70*/  F2FP.PACK_AB R83, R159, R160 ;  /* 0x000000a09f53723e */ /* 0x000fea00000000ff */
[-C--:B----4-:R-:W-:Y:S08]  /*17d80*/  HMMA.16816.F32 R4, R76, R88.reuse, R4 ;  /* 0x000000584c04723c */ /* 0x090ff00000001804 */
[C---:B------:R-:W-:Y:S08]  /*17d90*/  HMMA.16816.F32 R8, R80.reuse, R88, R8 ;  /* 0x000000585008723c */ /* 0x040ff00000001808 */
[-C--:B------:R-:W-:Y:S08]  /*17da0*/  HMMA.16816.F32 R12, R80, R90.reuse, R12 ;  /* 0x0000005a500c723c */ /* 0x080ff0000000180c */
[C---:B------:R-:W-:Y:S08]  /*17db0*/  HMMA.16816.F32 R16, R76.reuse, R90, R16 ;  /* 0x0000005a4c10723c */ /* 0x040ff00000001810 */
[-C--:B-1----:R-:W-:Y:S08]  /*17dc0*/  HMMA.16816.F32 R20, R76, R92.reuse, R20 ;  /* 0x0000005c4c14723c */ /* 0x082ff00000001814 */
[C---:B------:R-:W-:Y:S08]  /*17dd0*/  HMMA.16816.F32 R24, R80.reuse, R92, R24 ;  /* 0x0000005c5018723c */ /* 0x040ff00000001818 */
[-C--:B------:R-:W-:Y:S08]  /*17de0*/  HMMA.16816.F32 R28, R80, R94.reuse, R28 ;  /* 0x0000005e501c723c */ /* 0x080ff0000000181c */
[C---:B------:R-:W-:Y:S08]  /*17df0*/  HMMA.16816.F32 R32, R76.reuse, R94, R32 ;  /* 0x0000005e4c20723c */ /* 0x040ff00000001820 */
[-C--:B------:R-:W-:Y:S08]  /*17e00*/  HMMA.16816.F32 R36, R76, R96.reuse, R36 ;  /* 0x000000604c24723c */ /* 0x080ff00000001824 */
[C---:B------:R-:W-:Y:S08]  /*17e10*/  HMMA.16816.F32 R40, R80.reuse, R96, R40 ;  /* 0x000000605028723c */ /* 0x040ff00000001828 */
[-C--:B------:R-:W-:Y:S08]  /*17e20*/  HMMA.16816.F32 R44, R80, R98.reuse, R44 ;  /* 0x00000062502c723c */ /* 0x080ff0000000182c */
[C---:B------:R-:W-:Y:S08]  /*17e30*/  HMMA.16816.F32 R48, R76.reuse, R98, R48 ;  /* 0x000000624c30723c */ /* 0x040ff00000001830 */
[-C--:B--2---:R-:W-:Y:S08]  /*17e40*/  HMMA.16816.F32 R52, R76, R84.reuse, R52 ;  /* 0x000000544c34723c */ /* 0x084ff00000001834 */
[C---:B------:R-:W-:Y:S01]  /*17e50*/  HMMA.16816.F32 R56, R80.reuse, R84, R56 ;  /* 0x000000545038723c */ /* 0x040fe20000001838 */
[----:B------:R-:W1:Y:S06]  /*17e60*/  MUFU.EX2 R84, R128 ;  /* 0x0000008000547308 */ /* 0x000e6c0000000800 */
[----:B------:R-:W-:Y:S01]  /*17e70*/  MOV R85, R71 ;  /* 0x0000004700557202 */ /* 0x000fe20000000f00 */
[-C--:B------:R-:W-:Y:S08]  /*17e80*/  HMMA.16816.F32 R60, R80, R86.reuse, R60 ;  /* 0x00000056503c723c */ /* 0x080ff0000000183c */
[----:B------:R-:W-:Y:S07]  /*17e90*/  HMMA.16816.F32 R64, R76, R86, R64 ;  /* 0x000000564c40723c */ /* 0x000fee0000001840 */
[----:B------:R-:W-:Y:S01]  /*17ea0*/  MOV R86, R70 ;  /* 0x0000004600567202 */ /* 0x000fe20000000f00 */
[-C--:B------:R-:W-:Y:S01]  /*17eb0*/  HMMA.16816.F32 R88, R144, R100.reuse, R4 ;  /* 0x000000649058723c */ /* 0x080fe20000001804 */
[----:B------:R-:W2:Y:S04]  /*17ec0*/  LDSM.16.MT88.4 R4, [R188+0x2000] ;  /* 0x00200000bc04783b */ /* 0x000ea80000004200 */
[----:B-1----:R-:W-:Y:S02]  /*17ed0*/  F2FP.PACK_AB R151, R84, R152 ;  /* 0x000000985497723e */ /* 0x002fe400000000ff */
[----:B------:R-:W-:Y:S05]  /*17ee0*/  MOV R87, R69 ;  /* 0x0000004500577202 */ /* 0x000fea0000000f00 */
        /* <DEDUP_REMOVED lines=8> */
[-C--:B------:R-:W-:Y:S04]  /*17f70*/  HMMA.16816.F32 R104, R144, R116.reuse, R20 ;  /* 0x000000749068723c */ /* 0x080fe80000001814 */
[----:B------:R-:W-:Y:S04]  /*17f80*/  FADD.FTZ R3, R247, R68 ;  /* 0x00000044f7037221 */ /* 0x000fe80000010000 */
        /* <DEDUP_REMOVED lines=28> */
[-C--:B--2---:R-:W-:Y:S03]  /*18150*/  HMMA.16816.F32 R136, R144, R4.reuse, R52 ;  /* 0x000000049088723c */ /* 0x084fe60000001834 */
        /* <DEDUP_REMOVED lines=14> */
[----:B------:R-:W-:Y:S01]  /*18240*/  FADD.FTZ R4, R159, R0 ;  /* 0x000000009f047221 */ /* 0x000fe20000010000 */
[----:B------:R1:W-:Y:S03]  /*18250*/  STL [R1+0x4], R3 ;  /* 0x0000040301007387 */ /* 0x0003e60000100800 */
        /* <DEDUP_REMOVED lines=9> */
[----:B------:R2:W-:Y:S01]  /*182f0*/  STL [R1+0x8], R5 ;  /* 0x0000080501007387 */ /* 0x0005e20000100800 */
[----:B------:R-:W-:Y:S02]  /*18300*/  IADD3 R0, R202, -0x1, RZ ;  /* 0xffffffffca007810 */ /* 0x000fe40007ffe0ff */
[----:B------:R-:W-:Y:S01]  /*18310*/  FADD.FTZ R2, R84, R2 ;  /* 0x0000000254027221 */ /* 0x000fe20000010000 */
[----:B------:R-:W-:Y:S01]  /*18320*/  MOV R84, R72 ;  /* 0x0000004800547202 */ /* 0x000fe20000000f00 */
[----:B-1----:R-:W-:Y:S01]  /*18330*/  FADD.FTZ R3, R155, R4 ;  /* 0x000000049b037221 */ /* 0x002fe20000010000 */
[----:B------:R-:W-:Y:S04]  /*18340*/  MOV R202, R0 ;  /* 0x0000000000ca7202 */ /* 0x000fe80000000f00 */
[----:B------:R2:W-:Y:S04]  /*18350*/  STL [R1+0xc], R3 ;  /* 0x00000c0301007387 */ /* 0x0005e80000100800 */
[----:B------:R2:W-:Y:S02]  /*18360*/  STL [R1+0x10], R2 ;  /* 0x0000100201007387 */ /* 0x0005e40000100800 */
[----:B--2---:R-:W-:-:S05]  /*18370*/  @P0 BRA `(.L_x_734) ;  /* 0xffffa5a000000947 */ /* 0x004fca000383ffff */
.L_x_706:
[----:B------:R-:W-:Y:S05]  /*18380*/  BRA.DIV ~URZ, `(.L_x_735) ;  /* 0x000082527f007947 */ /* 0x000fea000b800000 */
[----:B------:R-:W2:Y:S04]  /*18390*/  LDL R2, [R1+0x4] ;  /* 0x0000040001027983 */ /* 0x000ea80000100800 */
[----:B--2---:R1:W2:Y:S02]  /*183a0*/  SHFL.BFLY PT, R0, R2, 0x2, 0x1f ;  /* 0x0c401f0002007f89 */ /* 0x0042a400000e0000 */
.L_x_854:
[----:B-1----:R-:W3:Y:S02]  /*183b0*/  LDL.LU R2, [R1+0x4] ;  /* 0x0000040001027983 */ /* 0x002ee40000300800 */
[----:B--23--:R-:W-:Y:S01]  /*183c0*/  FADD.FTZ R5, R0, R2 ;  /* 0x0000000200057221 */ /* 0x00cfe20000010000 */
[----:B------:R-:W-:Y:S05]  /*183d0*/  BRA.DIV ~URZ, `(.L_x_736) ;  /* 0x000082627f007947 */ /* 0x000fea000b800000 */
[----:B------:R-:W2:Y:S04]  /*183e0*/  LDL.LU R10, [R1+0x8] ;  /* 0x00000800010a7983 */ /* 0x000ea80000300800 */
[----:B------:R-:W3:Y:S04]  /*183f0*/  LDL.LU R3, [R1+0xc] ;  /* 0x00000c0001037983 */ /* 0x000ee80000300800 */
[----:B------:R-:W4:Y:S04]  /*18400*/  LDL.LU R8, [R1+0x10] ;  /* 0x0000100001087983 */ /* 0x000f280000300800 */
[----:B--2---:R-:W1:Y:S04]  /*18410*/  SHFL.BFLY PT, R0, R10, 0x2, 0x1f ;  /* 0x0c401f000a007f89 */ /* 0x004e6800000e0000 */
[----:B---3--:R-:W2:Y:S04]  /*18420*/  SHFL.BFLY PT, R2, R3, 0x2, 0x1f ;  /* 0x0c401f0003027f89 */ /* 0x008ea800000e0000 */
[----:B----4-:R-:W3:Y:S01]  /*18430*/  SHFL.BFLY PT, R4, R8, 0x2, 0x1f ;  /* 0x0c401f0008047f89 */ /* 0x010ee200000e0000 */
[----:B-1----:R-:W-:-:S02]  /*18440*/  FADD.FTZ R0, R0, R10 ;  /* 0x0000000a00007221 */ /* 0x002fc40000010000 */
[----:B--2---:R-:W-:-:S03]  /*18450*/  FADD.FTZ R2, R2, R3 ;  /* 0x0000000302027221 */ /* 0x004fc60000010000 */
[----:B------:R-:W1:Y:S01]  /*18460*/  SHFL.BFLY PT, R6, R0, 0x1, 0x1f ;  /* 0x0c201f0000067f89 */ /* 0x000e6200000e0000 */
[----:B---3--:R-:W-:-:S03]  /*18470*/  FADD.FTZ R4, R4, R8 ;  /* 0x0000000804047221 */ /* 0x008fc60000010000 */
[----:B------:R-:W2:Y:S04]  /*18480*/  SHFL.BFLY PT, R3, R5, 0x1, 0x1f ;  /* 0x0c201f0005037f89 */ /* 0x000ea800000e0000 */
[----:B------:R-:W3:Y:S04]  /*18490*/  SHFL.BFLY PT, R7, R2, 0x1, 0x1f ;  /* 0x0c201f0002077f89 */ /* 0x000ee800000e0000 */
[----:B------:R4:W4:Y:S01]  /*184a0*/  SHFL.BFLY PT, R9, R4, 0x1, 0x1f ;  /* 0x0c201f0004097f89 */ /* 0x00092200000e0000 */
[----:B-1----:R-:W-:Y:S02]  /*184b0*/  FADD.FTZ R6, R0, R6 ;  /* 0x0000000600067221 */ /* 0x002fe40000010000 */
[----:B--2---:R-:W-:-:S02]  /*184c0*/  FADD.FTZ R5, R5, R3 ;  /* 0x0000000305057221 */ /* 0x004fc40000010000 */
[----:B---3--:R-:W-:-:S03]  /*184d0*/  FADD.FTZ R7, R2, R7 ;  /* 0x0000000702077221 */ /* 0x008fc60000010000 */
.L_x_855:
[----:B------:R-:W-:Y:S01]  /*184e0*/  FSETP.NE.FTZ.AND P3, PT, R5, RZ, PT ;  /* 0x000000ff0500720b */ /* 0x000fe20003f75000 */
[----:B------:R-:W-:Y:S01]  /*184f0*/  CS2R R2, SRZ ;  /* 0x0000000000027805 */ /* 0x000fe2000001ff00 */
[----:B------:R-:W-:Y:S01]  /*18500*/  MOV R0, RZ ;  /* 0x000000ff00007202 */ /* 0x000fe20000000f00 */
[----:B----4-:R-:W-:Y:S01]  /*18510*/  FADD.FTZ R4, R9, R4 ;  /* 0x0000000409047221 */ /* 0x010fe20000010000 */
[----:B------:R-:W-:Y:S02]  /*18520*/  FSETP.NE.FTZ.AND P1, PT, R7, RZ, PT ;  /* 0x000000ff0700720b */ /* 0x000fe40003f35000 */
[----:B------:R-:W-:Y:S02]  /*18530*/  FSETP.NE.FTZ.AND P2, PT, R6, RZ, PT ;  /* 0x000000ff0600720b */ /* 0x000fe40003f55000 */
[----:B------:R-:W-:Y:S02]  /*18540*/  FSETP.NE.FTZ.AND P0, PT, R4, RZ, PT ;  /* 0x000000ff0400720b */ /* 0x000fe40003f15000 */
[----:B------:R-:W-:-:S02]  /*18550*/  MOV R25, 0xff800000 ;  /* 0xff80000000197802 */ /* 0x000fc40000000f00 */
[----:B------:R-:W-:Y:S01]  /*18560*/  MOV R23, 0xff800000 ;  /* 0xff80000000177802 */ /* 0x000fe20000000f00 */
[----:B------:R-:W1:Y:S01]  /*18570*/  @P3 MUFU.RCP R0, R5 ;  /* 0x0000000500003308 */ /* 0x000e620000001000 */
[----:B------:R-:W-:Y:S02]  /*18580*/  MOV R24, 0xff800000 ;  /* 0xff80000000187802 */ /* 0x000fe40000000f00 */
[----:B------:R-:W-:Y:S02]  /*18590*/  MOV R22, 0xff800000 ;  /* 0xff80000000167802 */ /* 0x000fe40000000f00 */
        /* <DEDUP_REMOVED lines=90> */
.L_x_601:
[----:B---3--:R3:W5:Y:S04]  /*18b40*/  LDL R6, [R1+0x50] ;  /* 0x0000500001067983 */ /* 0x0087680000100800 */
[----:B------:R-:W4:Y:S01]  /*18b50*/  S2R R2, SR_TID.X ;  /* 0x0000000000027919 */ /* 0x000f220000002100 */
[----:B------:R-:W-:Y:S01]  /*18b60*/  BSSY B0, `(.L_x_737) ;  /* 0x0000011000007945 */ /* 0x000fe20003800000 */
[----:B----4-:R-:W-:-:S13]  /*18b70*/  LOP3.LUT P0, RZ, R2, 0x7f, RZ, 0xc0, !PT ;  /* 0x0000007f02ff7812 */ /* 0x010fda000780c0ff */
[----:B------:R-:W-:Y:S05]  /*18b80*/  @P0 BRA `(.L_x_738) ;  /* 0x000000e000000947 */ /* 0x000fea0003800000 */
[----:B---3--:R-:W3:Y:S01]  /*18b90*/  S2R R4, SR_LANEID ;  /* 0x0000000000047919 */ /* 0x008ee20000000000 */
[----:B------:R-:W-:Y:S01]  /*18ba0*/  VOTEU.ANY UR4, UPT, PT ;  /* 0x0000000000047886 */ /* 0x000fe200038e0100 */
[----:B--2---:R-:W-:Y:S01]  /*18bb0*/  IMAD.MOV.U32 R5, RZ, RZ, c[0x0][0x564] ;  /* 0x00015900ff057624 */ /* 0x004fe200078e00ff */
[----:B------:R-:W3:Y:S08]  /*18bc0*/  FLO.U32 R3, UR4 ;  /* 0x0000000400037d00 */ /* 0x000ef000080e0000 */
[----:B------:R-:W2:Y:S01]  /*18bd0*/  POPC R2, UR4 ;  /* 0x0000000400027d09 */ /* 0x000ea20008000000 */
[----:B---3--:R-:W-:Y:S01]  /*18be0*/  ISETP.EQ.U32.AND P0, PT, R3, R4, PT ;  /* 0x000000040300720c */ /* 0x008fe20003f02070 */
[----:B------:R-:W-:-:S12]  /*18bf0*/  IMAD.MOV.U32 R4, RZ, RZ, c[0x0][0x560] ;  /* 0x00015800ff047624 */ /* 0x000fd800078e00ff */
[----:B--2---:R2:W3:Y:S04]  /*18c00*/  @P0 ATOMG.E.ADD.STRONG.GPU PT, R2, [R4.64], R2 ;  /* 0x00000002040209a8 */ /* 0x0044e800081ee1c6 */
[----:B--2---:R-:W2:Y:S04]  /*18c10*/  S2R R4, SR_LTMASK ;  /* 0x0000000000047919 */ /* 0x004ea80000003900 */
[----:B---3--:R2:W3:Y:S02]  /*18c20*/  SHFL.IDX PT, R3, R2, R3, 0x1f ;  /* 0x00001f0302037589 */ /* 0x0084e400000e0000 */
[----:B--2---:R-:W-:-:S06]  /*18c30*/  LOP3.LUT R2, R4, UR4, RZ, 0xc0, !PT ;  /* 0x0000000404027c12 */ /* 0x004fcc000f8ec0ff */
[----:B------:R-:W3:Y:S02]  /*18c40*/  POPC R2, R2 ;  /* 0x0000000200027309 */ /* 0x000ee40000000000 */
[----:B---3-5:R-:W-:-:S05]  /*18c50*/  IADD3 R6, R3, c[0x0][0xc], R2 ;  /* 0x0000030003067a10 */ /* 0x028fca0007ffe002 */
[----:B------:R2:W-:Y:S02]  /*18c60*/  STL [R1+0x50], R6 ;  /* 0x0000500601007387 */ /* 0x0005e40000100800 */
.L_x_738:
[----:B---3--:R-:W-:Y:S05]  /*18c70*/  BSYNC B0 ;  /* 0x0000000000007941 */ /* 0x008fea0003800000 */
.L_x_737:
[----:B------:R-:W-:Y:S01]  /*18c80*/  PRMT R0, R0, 0x9910, RZ ;  /* 0x0000991000007816 */ /* 0x000fe200000000ff */
[----:B------:R-:W-:Y:S01]  /*18c90*/  BSSY B1, `(.L_x_739) ;  /* 0x00002fb000017945 */ /* 0x000fe20003800000 */
[----:B-----5:R-:W-:Y:S02]  /*18ca0*/  IMAD.MOV.U32 R53, RZ, RZ, R6 ;  /* 0x000000ffff357224 */ /* 0x020fe400078e0006 */
[----:B------:R-:W-:-:S13]  /*18cb0*/  ISETP.NE.AND P0, PT, R0, RZ, PT ;  /* 0x000000ff0000720c */ /* 0x000fda0003f05270 */
[----:B------:R-:W-:Y:S05]  /*18cc0*/  @!P0 BRA `(.L_x_740) ;  /* 0x0000232000008947 */ /* 0x000fea0003800000 */
[----:B------:R-:W3:Y:S04]  /*18cd0*/  LDL R7, [R1+0x80] ;  /* 0x0000800001077983 */ /* 0x000ee80000100800 */
[----:B--2---:R-:W2:Y:S04]  /*18ce0*/  LDL R6, [R1+0x90] ;  /* 0x0000900001067983 */ /* 0x004ea80000100800 */
        /* <DEDUP_REMOVED lines=11> */
[----:B---3--:R3:W-:Y:S04]  /*18da0*/  STS [R7], R0 ;  /* 0x0000000007007388 */ /* 0x0087e80000000800 */
[----:B------:R1:W-:Y:S04]  /*18db0*/  STS [R7+0x400], R3 ;  /* 0x0004000307007388 */ /* 0x0003e80000000800 */
[----:B--2---:R2:W-:Y:S01]  /*18dc0*/  STS [R6], R2 ;  /* 0x0000000206007388 */ /* 0x0045e20000000800 */
[----:B---3--:R-:W-:-:S02]  /*18dd0*/  F2FP.PACK_AB R0, R89, R88 ;  /* 0x000000585900723e */ /* 0x008fc400000000ff */
[----:B-1----:R-:W-:-:S03]  /*18de0*/  F2FP.PACK_AB R3, R49, R48 ;  /* 0x000000303103723e */ /* 0x002fc600000000ff */
[----:B------:R1:W-:Y:S01]  /*18df0*/  STS [R6+0x400], R0 ;  /* 0x0004000006007388 */ /* 0x0003e20000000800 */
[----:B--2---:R-:W-:-:S03]  /*18e00*/  F2FP.PACK_AB R2, R31, R30 ;  /* 0x0000001e1f02723e */ /* 0x004fc600000000ff */
[----:B------:R2:W-:Y:S04]  /*18e10*/  STS [R7+0x2000], R3 ;  /* 0x0020000307007388 */ /* 0x0005e80000000800 */
[----:B------:R3:W-:Y:S01]  /*18e20*/  STS [R7+0x2400], R2 ;  /* 0x0024000207007388 */ /* 0x0007e20000000800 */
[----:B-1----:R-:W-:Y:S02]  /*18e30*/  F2FP.PACK_AB R0, R35, R34 ;  /* 0x000000222300723e */ /* 0x002fe400000000ff */
[----:B--2---:R-:W-:-:S03]  /*18e40*/  F2FP.PACK_AB R3, R79, R78 ;  /* 0x0000004e4f03723e */ /* 0x004fc600000000ff */
[----:B------:R1:W-:Y:S04]  /*18e50*/  STS [R6+0x2000], R0 ;  /* 0x0020000006007388 */ /* 0x0003e80000000800 */
[----:B---3--:R-:W2:Y:S01]  /*18e60*/  LDL R7, [R1+0x8c] ;  /* 0x00008c0001077983 */ /* 0x008ea20000100800 */
[----:B------:R-:W-:-:S03]  /*18e70*/  F2FP.PACK_AB R2, R91, R90 ;  /* 0x0000005a5b02723e */ /* 0x000fc600000000ff */
[----:B------:R3:W-:Y:S04]  /*18e80*/  STS [R6+0x2400], R4 ;  /* 0x0024000406007388 */ /* 0x0007e80000000800 */
[----:B----4-:R4:W-:Y:S04]  /*18e90*/  STS [R9], R3 ;  /* 0x0000000309007388 */ /* 0x0109e80000000800 */
[----:B------:R4:W-:Y:S01]  /*18ea0*/  STS [R9+0x400], R2 ;  /* 0x0004000209007388 */ /* 0x0009e20000000800 */
[----:B-1----:R-:W-:-:S05]  /*18eb0*/  F2FP.PACK_AB R0, R81, R80 ;  /* 0x000000505100723e */ /* 0x002fca00000000ff */
[----:B------:R1:W-:Y:S01]  /*18ec0*/  STS [R5], R0 ;  /* 0x0000000005007388 */ /* 0x0003e20000000800 */
[----:B---3--:R-:W-:-:S03]  /*18ed0*/  F2FP.PACK_AB R4, R39, R38 ;  /* 0x000000262704723e */ /* 0x008fc600000000ff */
[----:B------:R-:W3:Y:S01]  /*18ee0*/  LDL R6, [R1+0x88] ;  /* 0x0000880001067983 */ /* 0x000ee20000100800 */
[----:B----4-:R-:W-:Y:S02]  /*18ef0*/  F2FP.PACK_AB R3, R101, R100 ;  /* 0x000000646503723e */ /* 0x010fe400000000ff */
[----:B------:R-:W-:-:S03]  /*18f00*/  F2FP.PACK_AB R2, R43, R42 ;  /* 0x0000002a2b02723e */ /* 0x000fc600000000ff */
[----:B------:R4:W-:Y:S04]  /*18f10*/  STS [R5+0x400], R3 ;  /* 0x0004000305007388 */ /* 0x0009e80000000800 */
[----:B------:R-:W-:Y:S01]  /*18f20*/  STS [R9+0x2000], R4 ;  /* 0x0020000409007388 */ /* 0x000fe20000000800 */
[----:B-1----:R-:W-:-:S05]  /*18f30*/  F2FP.PACK_AB R0, R41, R40 ;  /* 0x000000282900723e */ /* 0x002fca00000000ff */
[----:B------:R1:W-:Y:S01]  /*18f40*/  STS [R9+0x2400], R0 ;  /* 0x0024000009007388 */ /* 0x0003e20000000800 */
[----:B----4-:R-:W-:-:S03]  /*18f50*/  F2FP.PACK_AB R3, R61, R60 ;  /* 0x0000003c3d03723e */ /* 0x010fc600000000ff */
[----:B-1----:R-:W4:Y:S01]  /*18f60*/  LDL R9, [R1+0xc0] ;  /* 0x0000c00001097983 */ /* 0x002f220000100800 */
[----:B------:R-:W-:-:S03]  /*18f70*/  F2FP.PACK_AB R0, R67, R66 ;  /* 0x000000424300723e */ /* 0x000fc600000000ff */
[----:B------:R1:W-:Y:S04]  /*18f80*/  STS [R5+0x2000], R2 ;  /* 0x0020000205007388 */ /* 0x0003e80000000800 */
[----:B------:R1:W-:Y:S04]  /*18f90*/  STS [R5+0x2400], R3 ;  /* 0x0024000305007388 */ /* 0x0003e80000000800 */
[----:B------:R1:W-:Y:S01]  /*18fa0*/  STS [R8], R0 ;  /* 0x0000000008007388 */ /* 0x0003e20000000800 */
[----:B------:R-:W-:Y:S02]  /*18fb0*/  F2FP.PACK_AB R4, R55, R54 ;  /* 0x000000363704723e */ /* 0x000fe400000000ff */
[----:B-1----:R-:W-:-:S02]  /*18fc0*/  F2FP.PACK_AB R2, R107, R106 ;  /* 0x0000006a6b02723e */ /* 0x002fc400000000ff */
[----:B------:R-:W-:-:S03]  /*18fd0*/  F2FP.PACK_AB R3, R105, R104 ;  /* 0x000000686903723e */ /* 0x000fc600000000ff */
[----:B------:R1:W-:Y:S01]  /*18fe0*/  STS [R8+0x400], R2 ;  /* 0x0004000208007388 */ /* 0x0003e20000000800 */
[----:B------:R-:W-:Y:S02]  /*18ff0*/  F2FP.PACK_AB R0, R103, R102 ;  /* 0x000000666700723e */ /* 0x000fe400000000ff */
[----:B------:R-:W-:Y:S02]  /*19000*/  F2FP.PACK_AB R5, R51, R50 ;  /* 0x000000323305723e */ /* 0x000fe400000000ff */
[----:B-1----:R-:W-:Y:S02]  /*19010*/  F2FP.PACK_AB R2, R59, R58 ;  /* 0x0000003a3b02723e */ /* 0x002fe400000000ff */
[----:B------:R-:W-:Y:S02]  /*19020*/  ISETP.NE.U32.AND P0, PT, RZ, c[0x0][0x508], PT ;  /* 0x00014200ff007a0c */ /* 0x000fe40003f05070 */
[----:B------:R-:W-:Y:S02]  /*19030*/  ISETP.NE.U32.AND P2, PT, RZ, c[0x0][0x500], PT ;  /* 0x00014000ff007a0c */ /* 0x000fe40003f45070 */
[----:B------:R-:W-:-:S02]  /*19040*/  ISETP.NE.AND.EX P1, PT, RZ, c[0x0][0x50c], PT, P0 ;  /* 0x00014300ff007a0c */ /* 0x000fc40003f25300 */
[----:B------:R-:W-:Y:S01]  /*19050*/  ISETP.NE.AND.EX P2, PT, RZ, c[0x0][0x504], PT, P2 ;  /* 0x00014100ff007a0c */ /* 0x000fe20003f45320 */
[----:B------:R-:W-:Y:S01]  /*19060*/  IMAD.MOV.U32 R11, RZ, RZ, c[0x0][0x388] ;  /* 0x0000e200ff0b7624 */ /* 0x000fe200078e00ff */
[----:B--2---:R1:W-:Y:S04]  /*19070*/  STS [R7], R3 ;  /* 0x0000000307007388 */ /* 0x0043e80000000800 */
[----:B------:R2:W-:Y:S04]  /*19080*/  STS [R7+0x400], R0 ;  /* 0x0004000007007388 */ /* 0x0005e80000000800 */
[----:B------:R3:W-:Y:S04]  /*19090*/  STS [R8+0x2000], R2 ;  /* 0x0020000208007388 */ /* 0x0007e80000000800 */
[----:B------:R3:W-:Y:S04]  /*190a0*/  STS [R8+0x2400], R4 ;  /* 0x0024000408007388 */ /* 0x0007e80000000800 */
[----:B------:R-:W-:Y:S01]  /*190b0*/  STS [R7+0x2000], R5 ;  /* 0x0020000507007388 */ /* 0x000fe20000000800 */
[----:B-1----:R-:W-:-:S02]  /*190c0*/  F2FP.PACK_AB R3, R47, R46 ;  /* 0x0000002e2f03723e */ /* 0x002fc400000000ff */
[----:B--2---:R-:W-:Y:S02]  /*190d0*/  F2FP.PACK_AB R0, R85, R84 ;  /* 0x000000545500723e */ /* 0x004fe400000000ff */
[----:B---3--:R-:W-:Y:S01]  /*190e0*/  F2FP.PACK_AB R2, R83, R82 ;  /* 0x000000525302723e */ /* 0x008fe200000000ff */
[----:B------:R-:W-:Y:S04]  /*190f0*/  STS [R7+0x2400], R3 ;  /* 0x0024000307007388 */ /* 0x000fe80000000800 */
[----:B------:R1:W-:Y:S04]  /*19100*/  STS [R6], R2 ;  /* 0x0000000206007388 */ /* 0x0003e80000000800 */
[----:B------:R2:W-:Y:S01]  /*19110*/  STS [R6+0x400], R0 ;  /* 0x0004000006007388 */ /* 0x0005e20000000800 */
[----:B------:R-:W-:-:S03]  /*19120*/  F2FP.PACK_AB R4, R45, R44 ;  /* 0x0000002c2d04723e */ /* 0x000fc600000000ff */
[----:B------:R-:W3:Y:S01]  /*19130*/  LDL.LU R8, [R1+0x54] ;  /* 0x0000540001087983 */ /* 0x000ee20000300800 */
[----:B-1----:R-:W-:Y:S02]  /*19140*/  F2FP.PACK_AB R2, R63, R62 ;  /* 0x0000003e3f02723e */ /* 0x002fe400000000ff */
[----:B--2---:R-:W-:-:S03]  /*19150*/  F2FP.PACK_AB R0, R65, R64 ;  /* 0x000000404100723e */ /* 0x004fc600000000ff */
[----:B------:R1:W-:Y:S01]  /*19160*/  STS [R12], R2 ;  /* 0x000000020c007388 */ /* 0x0003e20000000800 */
[----:B------:R-:W-:-:S03]  /*19170*/  F2FP.PACK_AB R3, R33, R32 ;  /* 0x000000202103723e */ /* 0x000fc600000000ff */
[----:B----4-:R2:W-:Y:S04]  /*19180*/  STS [R9+0x400], R0 ;  /* 0x0004000009007388 */ /* 0x0105e80000000800 */
[----:B------:R4:W-:Y:S04]  /*19190*/  STS [R6+0x2000], R4 ;  /* 0x0020000406007388 */ /* 0x0009e80000000800 */
[----:B------:R4:W-:Y:S01]  /*191a0*/  STS [R6+0x2400], R3 ;  /* 0x0024000306007388 */ /* 0x0009e20000000800 */
[----:B-1----:R-:W-:-:S05]  /*191b0*/  F2FP.PACK_AB R2, R29, R28 ;  /* 0x0000001c1d02723e */ /* 0x002fca00000000ff */
[----:B------:R-:W-:Y:S01]  /*191c0*/  STS [R12+0x2000], R2 ;  /* 0x002000020c007388 */ /* 0x000fe20000000800 */
[----:B--2---:R-:W-:-:S05]  /*191d0*/  F2FP.PACK_AB R0, R27, R26 ;  /* 0x0000001a1b00723e */ /* 0x004fca00000000ff */
[----:B------:R1:W-:Y:S01]  /*191e0*/  STS [R9+0x2400], R0 ;  /* 0x0024000009007388 */ /* 0x0003e20000000800 */
[----:B----4-:R-:W-:Y:S02]  /*191f0*/  IMAD.MOV.U32 R4, RZ, RZ, 0x4 ;  /* 0x00000004ff047424 */ /* 0x010fe400078e00ff */
[----:B------:R-:W-:Y:S02]  /*19200*/  IMAD.MOV.U32 R3, RZ, RZ, RZ ;  /* 0x000000ffff037224 */ /* 0x000fe400078e00ff */
[CC--:B------:R-:W-:Y:S01]  /*19210*/  @P1 IMAD.WIDE R6, R10.reuse, R4.reuse, c[0x0][0x508] ;  /* 0x000142000a061625 */ /* 0x0c0fe200078e0204 */
[----:B------:R-:W-:Y:S03]  /*19220*/  BAR.SYNC.DEFER_BLOCKING 0x1, 0x80 ;  /* 0x0042000000007b1d */ /* 0x000fe60000010000 */
[----:B------:R-:W-:-:S03]  /*19230*/  IMAD.WIDE R4, R10, R4, c[0x0][0x500] ;  /* 0x000140000a047625 */ /* 0x000fc600078e0204 */
[----:B------:R2:W5:Y:S04]  /*19240*/  @P1 LDG.E R11, [R6.64] ;  /* 0x00000006060b1981 */ /* 0x000568000c1e1900 */
[----:B------:R2:W5:Y:S01]  /*19250*/  @P2 LDG.E R3, [R4.64] ;  /* 0x0000000604032981 */ /* 0x000562000c1e1900 */
[----:B---3--:R-:W-:-:S04]  /*19260*/  ISETP.NE.AND P0, PT, R8, RZ, PT ;  /* 0x000000ff0800720c */ /* 0x008fc80003f05270 */
[----:B-1----:R-:W-:Y:S01]  /*19270*/  SEL R0, R8, c[0x0][0x3d4], P0 ;  /* 0x0000f50008007a07 */ /* 0x002fe20000000000 */
[----:B------:R-:W-:Y:S05]  /*19280*/  @P1 BRA `(.L_x_741) ;  /* 0x0000004000001947 */ /* 0x000fea0003800000 */
[----:B--2---:R-:W-:Y:S05]  /*19290*/  @!P2 BRA `(.L_x_741) ;  /* 0x000000300000a947 */ /* 0x004fea0003800000 */
[----:B-----5:R1:W2:Y:S04]  /*192a0*/  LDG.E R11, [R4.64] ;  /* 0x00000006040b7981 */ /* 0x0202a8000c1e1900 */
[----:B-1----:R-:W2:Y:S02]  /*192b0*/  LDG.E R4, [R4.64+0x4] ;  /* 0x0000040604047981 */ /* 0x002ea4000c1e1900 */
[----:B--2---:R-:W-:Y:S02]  /*192c0*/  IADD3 R11, -R11, R4, RZ ;  /* 0x000000040b0b7210 */ /* 0x004fe40007ffe1ff */
.L_x_741:
[----:B--2---:R-:W2:Y:S04]  /*192d0*/  LDL R5, [R1+0x4c] ;  /* 0x00004c0001057983 */ /* 0x004ea80000100800 */
[----:B------:R-:W3:Y:S04]  /*192e0*/  LDL.LU R4, [R1+0x58] ;  /* 0x0000580001047983 */ /* 0x000ee80000300800 */
[----:B------:R-:W2:Y:S04]  /*192f0*/  LDL R56, [R1+0x48] ;  /* 0x0000480001387983 */ /* 0x000ea80000100800 */
[----:B------:R-:W4:Y:S04]  /*19300*/  LDL R16, [R1+0x7c] ;  /* 0x00007c0001107983 */ /* 0x000f280000100800 */
[----:B------:R-:W4:Y:S01]  /*19310*/  LDL R52, [R1+0xc8] ;  /* 0x0000c80001347983 */ /* 0x000f220000100800 */
[----:B------:R-:W-:Y:S01]  /*19320*/  IMAD.MOV.U32 R12, RZ, RZ, 0x368 ;  /* 0x00000368ff0c7424 */ /* 0x000fe200078e00ff */
[----:B------:R-:W-:-:S04]  /*19330*/  ISETP.GT.AND P2, PT, R0, 0x1, PT ;  /* 0x000000010000780c */ /* 0x000fc80003f44270 */
[----:B------:R-:W-:-:S04]  /*19340*/  SEL R12, R12, 0x328, P2 ;  /* 0x000003280c0c7807 */ /* 0x000fc80001000000 */
[----:B------:R-:W1:Y:S08]  /*19350*/  LDC.64 R8, c[0x0][R12+0x170] ;  /* 0x00005c000c087b82 */ /* 0x000e700000000a00 */
[----:B------:R1:W2:Y:S08]  /*19360*/  LDC.64 R14, c[0x0][R12+0x168] ;  /* 0x00005a000c0e7b82 */ /* 0x0002b00000000a00 */
[----:B------:R1:W2:Y:S08]  /*19370*/  LDC.64 R18, c[0x0][R12+0x178] ;  /* 0x00005e000c127b82 */ /* 0x0002b00000000a00 */
[----:B------:R1:W2:Y:S01]  /*19380*/  LDC.64 R20, c[0x0][R12+0x160] ;  /* 0x000058000c147b82 */ /* 0x0002a20000000a00 */
[----:B------:R-:W-:Y:S01]  /*19390*/  IMAD.MOV.U32 R0, RZ, RZ, c[0x0][0x4e8] ;  /* 0x00013a00ff007624 */ /* 0x000fe200078e00ff */
[----:B------:R-:W-:-:S04]  /*193a0*/  ISETP.NE.U32.AND P0, PT, RZ, c[0x0][0x500], PT ;  /* 0x00014000ff007a0c */ /* 0x000fc80003f05070 */
[----:B------:R-:W-:Y:S02]  /*193b0*/  ISETP.NE.AND P5, PT, R0, 0x1, PT ;  /* 0x000000010000780c */ /* 0x000fe40003fa5270 */
[----:B------:R-:W-:Y:S02]  /*193c0*/  ISETP.NE.AND.EX P0, PT, RZ, c[0x0][0x504], PT, P0 ;  /* 0x00014100ff007a0c */ /* 0x000fe40003f05300 */
[----:B------:R-:W-:Y:S02]  /*193d0*/  SHF.R.S32.HI R0, RZ, 0x1f, R10 ;  /* 0x0000001fff007819 */ /* 0x000fe4000001140a */
[----:B------:R-:W-:Y:S02]  /*193e0*/  SEL R2, R10, RZ, !P0 ;  /* 0x000000ff0a027207 */ /* 0x000fe40004000000 */
[----:B------:R-:W-:Y:S01]  /*193f0*/  SEL R6, R0, RZ, !P0 ;  /* 0x000000ff00067207 */ /* 0x000fe20004000000 */
[----:B------:R-:W1:Y:S02]  /*19400*/  S2R R57, SR_TID.X ;  /* 0x0000000000397919 */ /* 0x000e640000002100 */
[----:B-1----:R-:W-:-:S04]  /*19410*/  IMAD R0, R9, R2, RZ ;  /* 0x0000000209007224 */ /* 0x002fc800078e02ff */
[C---:B------:R-:W-:Y:S02]  /*19420*/  IMAD R12, R8.reuse, R6, R0 ;  /* 0x00000006080c7224 */ /* 0x040fe400078e0200 */
[----:B------:R-:W-:Y:S01]  /*19430*/  IMAD.WIDE.U32 R6, R8, R2, RZ ;  /* 0x0000000208067225 */ /* 0x000fe200078e00ff */
[----:B------:R-:W-:-:S04]  /*19440*/  SHF.R.S32.HI R17, RZ, 0x1f, R57 ;  /* 0x0000001fff117819 */ /* 0x000fc80000011439 */
[----:B------:R-:W-:-:S04]  /*19450*/  LEA.HI R17, R17, R57, RZ, 0x5 ;  /* 0x0000003911117211 */ /* 0x000fc800078f28ff */
[----:B------:R-:W-:-:S05]  /*19460*/  LOP3.LUT R17, R17, 0xffffffe0, RZ, 0xc0, !PT ;  /* 0xffffffe011117812 */ /* 0x000fca00078ec0ff */
[----:B------:R-:W-:Y:S01]  /*19470*/  IMAD.IADD R17, R57, 0x1, -R17 ;  /* 0x0000000139117824 */ /* 0x000fe200078e0a11 */
[----:B------:R-:W-:-:S04]  /*19480*/  LOP3.LUT R200, R200, 0xfffffffd, RZ, 0xc0, !PT ;  /* 0xfffffffdc8c87812 */ /* 0x000fc800078ec0ff */
[----:B------:R-:W-:Y:S02]  /*19490*/  LOP3.LUT R200, R200, 0xfffffffe, RZ, 0xc0, !PT ;  /* 0xfffffffec8c87812 */ /* 0x000fe400078ec0ff */
[----:B---3--:R-:W-:Y:S01]  /*194a0*/  LOP3.LUT R4, R4, 0xffff, RZ, 0xc0, !PT ;  /* 0x0000ffff04047812 */ /* 0x008fe200078ec0ff */
[----:B--2---:R-:W-:-:S04]  /*194b0*/  IMAD.IADD R5, R5, 0x1, R56 ;  /* 0x0000000105057824 */ /* 0x004fc800078e0238 */
[----:B------:R-:W-:-:S04]  /*194c0*/  @P5 IMAD.HI.U32 R10, R5, c[0x0][0x4ec], RZ ;  /* 0x00013b00050a5a27 */ /* 0x000fc800078e00ff */
[----:B------:R-:W-:-:S04]  /*194d0*/  IMAD.WIDE.U32 R8, R14, R4, RZ ;  /* 0x000000040e087225 */ /* 0x000fc800078e00ff */
[----:B------:R-:W-:Y:S01]  /*194e0*/  IMAD.MOV.U32 R0, RZ, RZ, R5 ;  /* 0x000000ffff007224 */ /* 0x000fe200078e0005 */
[----:B------:R-:W-:Y:S01]  /*194f0*/  @P5 SHF.R.U32.HI R0, RZ, c[0x0][0x4f0], R10 ;  /* 0x00013c00ff005a19 */ /* 0x000fe2000001160a */
[----:B------:R-:W-:Y:S01]  /*19500*/  IMAD R13, R15, R4, RZ ;  /* 0x000000040f0d7224 */ /* 0x000fe200078e02ff */
[----:B----4-:R-:W-:Y:S01]  /*19510*/  SEL R10, R16, RZ, P2 ;  /* 0x000000ff100a7207 */ /* 0x010fe20001000000 */
[----:B------:R-:W-:Y:S01]  /*19520*/  IMAD.IADD R14, R7, 0x1, R12 ;  /* 0x00000001070e7824 */ /* 0x000fe200078e020c */
[----:B-----5:R-:W-:Y:S01]  /*19530*/  IADD3 R15, P1, P0, R6, R8, R3 ;  /* 0x00000008060f7210 */ /* 0x020fe2000783e003 */
        /* <DEDUP_REMOVED lines=30> */
[----:B------:R-:W4:Y:S04]  /*19720*/  SHFL.IDX PT, R10, R7, 0x2, 0x1c1f ;  /* 0x005c1f00070a7f89 */ /* 0x000f2800000e0000 */
[----:B------:R1:W1:Y:S01]  /*19730*/  SHFL.IDX PT, R8, R7, 0x3, 0x1c1f ;  /* 0x007c1f0007087f89 */ /* 0x00026200000e0000 */
[----:B---3--:R-:W-:-:S05]  /*19740*/  IMAD.IADD R6, R52, 0x1, R56 ;  /* 0x0000000134067824 */ /* 0x008fca00078e0238 */
[C---:B------:R-:W-:Y:S02]  /*19750*/  IADD3 R18, R6.reuse, 0x8, RZ ;  /* 0x0000000806127810 */ /* 0x040fe40007ffe0ff */
[CC--:B------:R-:W-:Y:S02]  /*19760*/  ISETP.GE.OR P4, PT, R6.reuse, R0.reuse, P0 ;  /* 0x000000000600720c */ /* 0x0c0fe40000786670 */
[----:B------:R-:W-:Y:S02]  /*19770*/  IADD3 R17, R6, 0x40, RZ ;  /* 0x0000004006117810 */ /* 0x000fe40007ffe0ff */
[-C--:B------:R-:W-:Y:S02]  /*19780*/  ISETP.GE.OR P3, PT, R18, R0.reuse, P0 ;  /* 0x000000001200720c */ /* 0x080fe40000766670 */
[----:B------:R-:W-:Y:S02]  /*19790*/  ISETP.GE.OR P1, PT, R17, R0, P0 ;  /* 0x000000001100720c */ /* 0x000fe40000726670 */
[----:B-1----:R-:W-:-:S05]  /*197a0*/  IADD3 R7, R6, 0x48, RZ ;  /* 0x0000004806077810 */ /* 0x002fca0007ffe0ff */
[----:B------:R1:W-:Y:S04]  /*197b0*/  @!P4 ST.E [R14.64], R23 ;  /* 0x000000170e00c985 */ /* 0x0003e8000c101906 */
[----:B--2---:R1:W-:Y:S01]  /*197c0*/  @!P3 ST.E [R12.64], R24 ;  /* 0x000000180c00b985 */ /* 0x0043e2000c101906 */
[-C--:B------:R-:W-:Y:S02]  /*197d0*/  ISETP.GE.AND P3, PT, R17, R0.reuse, PT ;  /* 0x000000001100720c */ /* 0x080fe40003f66270 */
[CC--:B------:R-:W-:Y:S01]  /*197e0*/  ISETP.GE.OR P0, PT, R7.reuse, R0.reuse, P0 ;  /* 0x000000000700720c */ /* 0x0c0fe20000706670 */
[----:B----4-:R1:W-:Y:S01]  /*197f0*/  @!P1 ST.E [R10.64], R25 ;  /* 0x000000190a009985 */ /* 0x0103e2000c101906 */
[-C--:B------:R-:W-:Y:S02]  /*19800*/  ISETP.GE.AND P1, PT, R7, R0.reuse, PT ;  /* 0x000000000700720c */ /* 0x080fe40003f26270 */
[----:B------:R-:W-:-:S07]  /*19810*/  ISETP.GE.AND P6, PT, R18, R0, PT ;  /* 0x000000001200720c */ /* 0x000fce0003fc6270 */
[----:B------:R-:W-:Y:S02]  /*19820*/  @P3 LOP3.LUT R200, R200, 0x1, RZ, 0xfc, !PT ;  /* 0x00000001c8c83812 */ /* 0x000fe400078efcff */
[----:B------:R1:W-:Y:S01]  /*19830*/  @!P0 ST.E [R8.64], R22 ;  /* 0x0000001608008985 */ /* 0x0003e2000c101906 */
[----:B------:R-:W-:Y:S02]  /*19840*/  ISETP.GE.AND P0, PT, R6, R0, PT ;  /* 0x000000000600720c */ /* 0x000fe40003f06270 */
[----:B------:R-:W-:Y:S01]  /*19850*/  @P1 LOP3.LUT R200, R200, 0x2, RZ, 0xfc, !PT ;  /* 0x00000002c8c81812 */ /* 0x000fe200078efcff */
[----:B------:R-:W-:Y:S05]  /*19860*/  @P2 BRA `(.L_x_742) ;  /* 0x000007b000002947 */ /* 0x000fea0003800000 */
[----:B------:R-:W2:Y:S01]  /*19870*/  LDL R52, [R1+0x18] ;  /* 0x0000180001347983 */ /* 0x000ea20000100800 */
[----:B------:R-:W-:Y:S01]  /*19880*/  IMAD R16, R16, c[0x0][0x3a0], RZ ;  /* 0x0000e80010107a24 */ /* 0x000fe200078e02ff */
[----:B-1----:R-:W-:Y:S01]  /*19890*/  SHF.R.S32.HI R9, RZ, 0x1f, R2 ;  /* 0x0000001fff097819 */ /* 0x002fe20000011402 */
[----:B------:R-:W-:Y:S01]  /*198a0*/  IMAD.WIDE.U32 R6, R3, c[0x0][0x3a0], RZ ;  /* 0x0000e80003067a25 */ /* 0x000fe200078e00ff */
[----:B------:R1:W3:Y:S01]  /*198b0*/  LDS.128 R12, [R203+0x80] ;  /* 0x00008000cb0c7984 */ /* 0x0002e20000000c00 */
[----:B------:R-:W-:-:S02]  /*198c0*/  ISETP.GE.AND P2, PT, R201, c[0x0][0x3c8], PT ;  /* 0x0000f200c9007a0c */ /* 0x000fc40003f46270 */
[----:B------:R-:W-:Y:S01]  /*198d0*/  IMAD R3, R3, c[0x0][0x3a4], R16 ;  /* 0x0000e90003037a24 */ /* 0x000fe200078e0210 */
[----:B------:R1:W4:Y:S01]  /*198e0*/  LDS.128 R20, [R203+0x1080] ;  /* 0x00108000cb147984 */ /* 0x0003220000000c00 */
[----:B------:R-:W-:-:S03]  /*198f0*/  IMAD R9, R9, c[0x0][0x3f0], RZ ;  /* 0x0000fc0009097a24 */ /* 0x000fc600078e02ff */
[----:B------:R-:W-:Y:S01]  /*19900*/  IADD3 R7, R7, R3, RZ ;  /* 0x0000000307077210 */ /* 0x000fe20007ffe0ff */
[----:B------:R1:W1:Y:S04]  /*19910*/  LDS.128 R16, [R203+0x880] ;  /* 0x00088000cb107984 */ /* 0x0002680000000c00 */
[C---:B------:R-:W-:Y:S01]  /*19920*/  IMAD.WIDE.U32 R6, R4.reuse, c[0x0][0x3e8], R6 ;  /* 0x0000fa0004067a25 */ /* 0x040fe200078e0006 */
[----:B------:R1:W1:Y:S03]  /*19930*/  LDS.128 R24, [R203+0x1880] ;  /* 0x00188000cb187984 */ /* 0x0002660000000c00 */
[----:B------:R-:W-:Y:S01]  /*19940*/  IMAD R5, R4, c[0x0][0x3ec], R7 ;  /* 0x0000fb0004057a24 */ /* 0x000fe200078e0207 */
[----:B------:R1:W1:Y:S01]  /*19950*/  LDS.128 R28, [R203+0x2080] ;  /* 0x00208000cb1c7984 */ /* 0x0002620000000c00 */
[----:B------:R-:W-:Y:S01]  /*19960*/  MOV R4, R6 ;  /* 0x0000000600047202 */ /* 0x000fe20000000f00 */
[----:B------:R-:W-:-:S02]  /*19970*/  IMAD R7, R2, c[0x0][0x3f4], R9 ;  /* 0x0000fd0002077a24 */ /* 0x000fc400078e0209 */
[----:B------:R1:W1:Y:S02]  /*19980*/  LDS.128 R32, [R203+0x2880] ;  /* 0x00288000cb207984 */ /* 0x0002640000000c00 */
[----:B------:R-:W-:Y:S02]  /*19990*/  IMAD.WIDE.U32 R4, R2, c[0x0][0x3f0], R4 ;  /* 0x0000fc0002047a25 */ /* 0x000fe400078e0004 */
[----:B------:R1:W1:Y:S03]  /*199a0*/  LDS.128 R36, [R203+0x3080] ;  /* 0x00308000cb247984 */ /* 0x0002660000000c00 */
[----:B------:R-:W-:Y:S01]  /*199b0*/  IADD3 R5, R5, R7, RZ ;  /* 0x0000000705057210 */ /* 0x000fe20007ffe0ff */
[----:B------:R1:W1:Y:S01]  /*199c0*/  LDS.128 R40, [R203+0x3880] ;  /* 0x00388000cb287984 */ /* 0x0002620000000c00 */
[----:B--2---:R-:W-:-:S04]  /*199d0*/  IADD3 R8, R52, R56, RZ ;  /* 0x0000003834087210 */ /* 0x004fc80007ffe0ff */
[----:B------:R-:W-:Y:S01]  /*199e0*/  MOV R3, R8 ;  /* 0x0000000800037202 */ /* 0x000fe20000000f00 */
[----:B------:R-:W-:-:S05]  /*199f0*/  @P5 IMAD.HI.U32 R10, R8, c[0x0][0x4ec], RZ ;  /* 0x00013b00080a5a27 */ /* 0x000fca00078e00ff */
[----:B------:R-:W-:-:S04]  /*19a00*/  @P5 SHF.R.U32.HI R3, RZ, c[0x0][0x4f0], R10 ;  /* 0x00013c00ff035a19 */ /* 0x000fc8000001160a */
        /* <DEDUP_REMOVED lines=15> */
[----:B-1-34-:R1:W2:Y:S02]  /*19b00*/  SHFL.IDX PT, R7, R5, RZ, 0x181f ;  /* 0x00181fff05077589 */ /* 0x01a2a400000e0000 */
.L_x_856:
[----:B------:R-:W-:Y:S05]  /*19b10*/  BRA.DIV ~URZ, `(.L_x_744) ;  /* 0x00006de27f007947 */ /* 0x000fea000b800000 */
[----:B------:R3:W4:Y:S02]  /*19b20*/  SHFL.IDX PT, R2, R6, RZ, 0x181f ;  /* 0x00181fff06027589 */ /* 0x00072400000e0000 */
.L_x_857:
[----:B------:R-:W5:Y:S04]  /*19b30*/  LDL.LU R4, [R1+0x48] ;  /* 0x0000480001047983 */ /* 0x000f680000300800 */
[----:B------:R-:W1:Y:S02]  /*19b40*/  S2R R8, SR_TID.X ;  /* 0x0000000000087919 */ /* 0x000e640000002100 */
[----:B-1----:R-:W-:-:S04]  /*19b50*/  SHF.R.S32.HI R3, RZ, 0x1f, R8 ;  /* 0x0000001fff037819 */ /* 0x002fc80000011408 */
[----:B------:R-:W-:-:S04]  /*19b60*/  LEA.HI R3, R3, R8, RZ, 0x3 ;  /* 0x0000000803037211 */ /* 0x000fc800078f18ff */
[----:B------:R-:W-:Y:S02]  /*19b70*/  SHF.R.S32.HI R3, RZ, 0x3, R3 ;  /* 0x00000003ff037819 */ /* 0x000fe40000011403 */
[----:B------:R-:W-:-:S03]  /*19b80*/  SHF.R.S32.HI R8, RZ, 0x1f, R201 ;  /* 0x0000001fff087819 */ /* 0x000fc600000114c9 */
[----:B-----5:R-:W-:-:S05]  /*19b90*/  IMAD.IADD R4, R3, 0x1, R4 ;  /* 0x0000000103047824 */ /* 0x020fca00078e0204 */
[----:B------:R-:W-:-:S13]  /*19ba0*/  ISETP.GE.OR P0, PT, R4, R0, P2 ;  /* 0x000000000400720c */ /* 0x000fda0001706670 */
[----:B----4-:R-:W-:-:S04]  /*19bb0*/  @!P0 LEA R2, P1, R201, R2, 0x1 ;  /* 0x00000002c9028211 */ /* 0x010fc800078208ff */
[----:B--2---:R-:W-:-:S05]  /*19bc0*/  @!P0 LEA.HI.X R3, R201, R7, R8, 0x1, P1 ;  /* 0x00000007c9038211 */ /* 0x004fca00008f0c08 */
[----:B------:R1:W-:Y:S01]  /*19bd0*/  @!P0 ST.E.128 [R2.64], R12 ;  /* 0x0000000c02008985 */ /* 0x0003e2000c101d06 */
[----:B------:R-:W-:Y:S05]  /*19be0*/  BRA.DIV ~URZ, `(.L_x_745) ;  /* 0x00006d827f007947 */ /* 0x000fea000b800000 */
[----:B------:R2:W4:Y:S04]  /*19bf0*/  SHFL.IDX PT, R7, R5, 0x1, 0x181f ;  /* 0x00381f0005077f89 */ /* 0x00052800000e0000 */
[----:B-1----:R2:W1:Y:S02]  /*19c00*/  SHFL.IDX PT, R2, R6, 0x1, 0x181f ;  /* 0x00381f0006027f89 */ /* 0x00246400000e0000 */
.L_x_858:
[----:B------:R-:W-:Y:S02]  /*19c10*/  IADD3 R3, R4, 0x10, RZ ;  /* 0x0000001004037810 */ /* 0x000fe40007ffe0ff */
[----:B------:R-:W-:Y:S02]  /*19c20*/  SHF.R.S32.HI R8, RZ, 0x1f, R201 ;  /* 0x0000001fff087819 */ /* 0x000fe400000114c9 */
[----:B------:R-:W-:-:S13]  /*19c30*/  ISETP.GE.OR P0, PT, R3, R0, P2 ;  /* 0x000000000300720c */ /* 0x000fda0001706670 */
[----:B-1----:R-:W-:-:S04]  /*19c40*/  @!P0 LEA R2, P1, R201, R2, 0x1 ;  /* 0x00000002c9028211 */ /* 0x002fc800078208ff */
[----:B----4-:R-:W-:-:S05]  /*19c50*/  @!P0 LEA.HI.X R3, R201, R7, R8, 0x1, P1 ;  /* 0x00000007c9038211 */ /* 0x010fca00008f0c08 */
[----:B------:R1:W-:Y:S01]  /*19c60*/  @!P0 ST.E.128 [R2.64], R16 ;  /* 0x0000001002008985 */ /* 0x0003e2000c101d06 */
[----:B------:R-:W-:Y:S05]  /*19c70*/  BRA.DIV ~URZ, `(.L_x_746) ;  /* 0x00006dc27f007947 */ /* 0x000fea000b800000 */
[----:B------:R4:W1:Y:S02]  /*19c80*/  SHFL.IDX PT, R7, R5, 0x2, 0x181f ;  /* 0x00581f0005077f89 */ /* 0x00086400000e0000 */
.L_x_859:
[----:B------:R-:W-:Y:S05]  /*19c90*/  BRA.DIV ~URZ, `(.L_x_747) ;  /* 0x00006e127f007947 */ /* 0x000fea000b800000 */
[----:B-1----:R1:W2:Y:S02]  /*19ca0*/  SHFL.IDX PT, R2, R6, 0x2, 0x181f ;  /* 0x00581f0006027f89 */ /* 0x0022a400000e0000 */
.L_x_860:
        /* <DEDUP_REMOVED lines=9> */
.L_x_861:
        /* <DEDUP_REMOVED lines=8> */
.L_x_862:
[----:B------:R-:W-:Y:S05]  /*19dc0*/  BRA.DIV ~URZ, `(.L_x_750) ;  /* 0x00006e927f007947 */ /* 0x000fea000b800000 */
[----:B--2---:R2:W1:Y:S02]  /*19dd0*/  SHFL.IDX PT, R2, R6, 0x4, 0x181f ;  /* 0x00981f0006027f89 */ /* 0x00446400000e0000 */
.L_x_863:
        /* <DEDUP_REMOVED lines=9> */
.L_x_864:
        /* <DEDUP_REMOVED lines=8> */
.L_x_865:
[----:B------:R-:W-:Y:S05]  /*19ef0*/  BRA.DIV ~URZ, `(.L_x_753) ;  /* 0x00006f127f007947 */ /* 0x000fea000b800000 */
[----:B--2---:R2:W3:Y:S02]  /*19f00*/  SHFL.IDX PT, R2, R6, 0x6, 0x181f ;  /* 0x00d81f0006027f89 */ /* 0x0044e400000e0000 */
.L_x_866:
        /* <DEDUP_REMOVED lines=9> */
.L_x_867:
        /* <DEDUP_REMOVED lines=8> */
.L_x_742:
        /* <DEDUP_REMOVED lines=33> */
.L_x_868:
[----:B------:R-:W-:Y:S05]  /*1a230*/  BRA.DIV ~URZ, `(.L_x_757) ;  /* 0x00006d827f007947 */ /* 0x000fea000b800000 */
[----:B------:R3:W4:Y:S02]  /*1a240*/  SHFL.IDX PT, R0, R12, RZ, 0x1c1f ;  /* 0x001c1fff0c007589 */ /* 0x00072400000e0000 */
.L_x_869:
[----:B------:R-:W-:Y:S01]  /*1a250*/  BSSY B0, `(.L_x_758) ;  /* 0x0000032000007945 */ /* 0x000fe20003800000 */
[----:B------:R-:W-:Y:S05]  /*1a260*/  @P0 BRA `(.L_x_759) ;  /* 0x0000030000000947 */ /* 0x000fea0003800000 */
[----:B------:R-:W5:Y:S04]  /*1a270*/  LDL R6, [R1] ;  /* 0x0000000001067983 */ /* 0x000f680000100800 */
[----:B---3--:R-:W3:Y:S04]  /*1a280*/  LDL R21, [R1+0x78] ;  /* 0x0000780001157983 */ /* 0x008ee80000100800 */
[----:B----4-:R-:W4:Y:S04]  /*1a290*/  LDL R7, [R1+0xb8] ;  /* 0x0000b80001077983 */ /* 0x010f280000100800 */
[----:B--2---:R-:W2:Y:S04]  /*1a2a0*/  LDL R19, [R1+0x74] ;  /* 0x0000740001137983 */ /* 0x004ea80000100800 */
        /* <DEDUP_REMOVED lines=13> */
[----:B---3--:R-:W-:-:S11]  /*1a380*/  ISETP.GE.AND P2, PT, R21, c[0x0][0x3c8], PT ;  /* 0x0000f20015007a0c */ /* 0x008fd60003f46270 */
[C---:B------:R-:W-:Y:S02]  /*1a390*/  @!P1 LEA R2, P0, R6.reuse, R0, 0x2 ;  /* 0x0000000006029211 */ /* 0x040fe400078010ff */
[----:B--2---:R-:W-:Y:S02]  /*1a3a0*/  ISETP.GE.AND P3, PT, R19, c[0x0][0x3c8], PT ;  /* 0x0000f20013007a0c */ /* 0x004fe40003f66270 */
[----:B----4-:R-:W-:Y:S02]  /*1a3b0*/  @!P1 LEA.HI.X R3, R6, R4, R7, 0x2, P0 ;  /* 0x0000000406039211 */ /* 0x010fe400000f1407 */
[----:B------:R-:W-:-:S03]  /*1a3c0*/  @!P2 LEA R6, P0, R21, R0, 0x2 ;  /* 0x000000001506a211 */ /* 0x000fc600078010ff */
[----:B------:R2:W-:Y:S01]  /*1a3d0*/  @!P1 ST.E.64 [R2.64], R74 ;  /* 0x0000004a02009985 */ /* 0x0005e2000c101b06 */
[----:B------:R-:W-:Y:S02]  /*1a3e0*/  ISETP.GE.AND P1, PT, R17, c[0x0][0x3c8], PT ;  /* 0x0000f20011007a0c */ /* 0x000fe40003f26270 */
[----:B------:R-:W-:-:S05]  /*1a3f0*/  @!P2 LEA.HI.X R7, R21, R4, R22, 0x2, P0 ;  /* 0x000000041507a211 */ /* 0x000fca00000f1416 */
[----:B------:R3:W-:Y:S01]  /*1a400*/  @!P2 ST.E.64 [R6.64], R76 ;  /* 0x0000004c0600a985 */ /* 0x0007e2000c101b06 */
[----:B------:R-:W-:Y:S02]  /*1a410*/  ISETP.GE.AND P2, PT, R8, c[0x0][0x3c8], PT ;  /* 0x0000f20008007a0c */ /* 0x000fe40003f46270 */
[----:B------:R-:W-:Y:S02]  /*1a420*/  ISETP.GE.AND P4, PT, R15, c[0x0][0x3c8], PT ;  /* 0x0000f2000f007a0c */ /* 0x000fe40003f86270 */
[----:B--2---:R-:W-:-:S04]  /*1a430*/  @!P3 LEA R2, P0, R19, R0, 0x2 ;  /* 0x000000001302b211 */ /* 0x004fc800078010ff */
[----:B------:R-:W-:Y:S02]  /*1a440*/  @!P3 LEA.HI.X R3, R19, R4, R20, 0x2, P0 ;  /* 0x000000041303b211 */ /* 0x000fe400000f1414 */
[----:B---3--:R-:W-:-:S03]  /*1a450*/  @!P1 LEA R6, P0, R17, R0, 0x2 ;  /* 0x0000000011069211 */ /* 0x008fc600078010ff */
[----:B------:R2:W-:Y:S01]  /*1a460*/  @!P3 ST.E.64 [R2.64], R78 ;  /* 0x0000004e0200b985 */ /* 0x0005e2000c101b06 */
[----:B------:R-:W-:Y:S02]  /*1a470*/  ISETP.GE.AND P3, PT, R13, c[0x0][0x3c8], PT ;  /* 0x0000f2000d007a0c */ /* 0x000fe40003f66270 */
[----:B------:R-:W-:-:S05]  /*1a480*/  @!P1 LEA.HI.X R7, R17, R4, R18, 0x2, P0 ;  /* 0x0000000411079211 */ /* 0x000fca00000f1412 */
[----:B------:R3:W-:Y:S01]  /*1a490*/  @!P1 ST.E.64 [R6.64], R80 ;  /* 0x0000005006009985 */ /* 0x0007e2000c101b06 */
[----:B------:R-:W-:Y:S02]  /*1a4a0*/  ISETP.GE.AND P1, PT, R10, c[0x0][0x3c8], PT ;  /* 0x0000f2000a007a0c */ /* 0x000fe40003f26270 */
[----:B--2---:R-:W-:-:S04]  /*1a4b0*/  @!P2 LEA R2, P0, R8, R0, 0x2 ;  /* 0x000000000802a211 */ /* 0x004fc800078010ff */
[----:B------:R-:W-:Y:S02]  /*1a4c0*/  @!P2 LEA.HI.X R3, R8, R4, R9, 0x2, P0 ;  /* 0x000000040803a211 */ /* 0x000fe400000f1409 */
[----:B------:R-:W-:-:S04]  /*1a4d0*/  @!P4 LEA R8, P0, R15, R0, 0x2 ;  /* 0x000000000f08c211 */ /* 0x000fc800078010ff */
[----:B------:R-:W-:Y:S02]  /*1a4e0*/  @!P4 LEA.HI.X R9, R15, R4, R16, 0x2, P0 ;  /* 0x000000040f09c211 */ /* 0x000fe400000f1410 */
[C---:B---3--:R-:W-:Y:S01]  /*1a4f0*/  @!P3 LEA R6, P0, R13.reuse, R0, 0x2 ;  /* 0x000000000d06b211 */ /* 0x048fe200078010ff */
[----:B------:R2:W-:Y:S03]  /*1a500*/  @!P2 ST.E.64 [R2.64], R66 ;  /* 0x000000420200a985 */ /* 0x0005e6000c101b06 */
[----:B------:R-:W-:Y:S01]  /*1a510*/  @!P3 LEA.HI.X R7, R13, R4, R14, 0x2, P0 ;  /* 0x000000040d07b211 */ /* 0x000fe200000f140e */
[----:B------:R3:W-:Y:S04]  /*1a520*/  @!P4 ST.E.64 [R8.64], R104 ;  /* 0x000000680800c985 */ /* 0x0007e8000c101b06 */
[----:B------:R3:W-:Y:S01]  /*1a530*/  @!P3 ST.E.64 [R6.64], R82 ;  /* 0x000000520600b985 */ /* 0x0007e2000c101b06 */
[----:B--2---:R-:W-:-:S04]  /*1a540*/  @!P1 LEA R2, P0, R10, R0, 0x2 ;  /* 0x000000000a029211 */ /* 0x004fc800078010ff */
[----:B------:R-:W-:-:S05]  /*1a550*/  @!P1 LEA.HI.X R3, R10, R4, R11, 0x2, P0 ;  /* 0x000000040a039211 */ /* 0x000fca00000f140b */
[----:B------:R3:W-:Y:S04]  /*1a560*/  @!P1 ST.E.64 [R2.64], R62 ;  /* 0x0000003e02009985 */ /* 0x0007e8000c101b06 */
.L_x_759:
[----:B------:R-:W-:Y:S05]  /*1a570*/  BSYNC B0 ;  /* 0x0000000000007941 */ /* 0x000fea0003800000 */
.L_x_758:
[----:B------:R-:W-:Y:S05]  /*1a580*/  BRA.DIV ~URZ, `(.L_x_760) ;  /* 0x00006aa27f007947 */ /* 0x000fea000b800000 */
[----:B--2---:R2:W1:Y:S04]  /*1a590*/  SHFL.IDX PT, R4, R5, 0x1, 0x1c1f ;  /* 0x003c1f0005047f89 */ /* 0x00446800000e0000 */
[----:B----4-:R2:W4:Y:S02]  /*1a5a0*/  SHFL.IDX PT, R0, R12, 0x1, 0x1c1f ;  /* 0x003c1f000c007f89 */ /* 0x01052400000e0000 */
.L_x_870:
[----:B------:R-:W-:Y:S01]  /*1a5b0*/  BSSY B0, `(.L_x_761) ;  /* 0x0000032000007945 */ /* 0x000fe20003800000 */
[----:B------:R-:W-:Y:S05]  /*1a5c0*/  @P6 BRA `(.L_x_762) ;  /* 0x0000030000006947 */ /* 0x000fea0003800000 */
[----:B---3--:R-:W3:Y:S04]  /*1a5d0*/  LDL R8, [R1] ;  /* 0x0000000001087983 */ /* 0x008ee80000100800 */
        /* <DEDUP_REMOVED lines=18> */
[----:B------:R-:W-:Y:S02]  /*1a700*/  @!P1 LEA R2, P3, R8, R0, 0x2 ;  /* 0x0000000008029211 */ /* 0x000fe400078610ff */
[----:B----4-:R-:W-:Y:S02]  /*1a710*/  ISETP.GE.AND P4, PT, R10, c[0x0][0x3c8], PT ;  /* 0x0000f2000a007a0c */ /* 0x010fe40003f86270 */
[----:B-1----:R-:W-:Y:S02]  /*1a720*/  @!P1 LEA.HI.X R3, R8, R4, R9, 0x2, P3 ;  /* 0x0000000408039211 */ /* 0x002fe400018f1409 */
[----:B------:R-:W-:-:S03]  /*1a730*/  @!P0 LEA R8, P3, R6, R0, 0x2 ;  /* 0x0000000006088211 */ /* 0x000fc600078610ff */
[----:B------:R1:W-:Y:S01]  /*1a740*/  @!P1 ST.E.64 [R2.64], R86 ;  /* 0x0000005602009985 */ /* 0x0003e2000c101b06 */
[----:B------:R-:W-:Y:S02]  /*1a750*/  @!P0 LEA.HI.X R9, R6, R4, R7, 0x2, P3 ;  /* 0x0000000406098211 */ /* 0x000fe400018f1407 */
[----:B------:R-:W-:Y:S02]  /*1a760*/  ISETP.GE.AND P5, PT, R19, c[0x0][0x3c8], PT ;  /* 0x0000f20013007a0c */ /* 0x000fe40003fa6270 */
[C---:B------:R-:W-:Y:S01]  /*1a770*/  @!P2 LEA R6, P1, R21.reuse, R0, 0x2 ;  /* 0x000000001506a211 */ /* 0x040fe200078210ff */
[----:B------:R2:W-:Y:S03]  /*1a780*/  @!P0 ST.E.64 [R8.64], R88 ;  /* 0x0000005808008985 */ /* 0x0005e6000c101b06 */
[----:B------:R-:W-:Y:S02]  /*1a790*/  @!P2 LEA.HI.X R7, R21, R4, R22, 0x2, P1 ;  /* 0x000000041507a211 */ /* 0x000fe400008f1416 */
[----:B------:R-:W-:-:S03]  /*1a7a0*/  ISETP.GE.AND P3, PT, R17, c[0x0][0x3c8], PT ;  /* 0x0000f20011007a0c */ /* 0x000fc60003f66270 */
[----:B------:R3:W-:Y:S01]  /*1a7b0*/  @!P2 ST.E.64 [R6.64], R90 ;  /* 0x0000005a0600a985 */ /* 0x0007e2000c101b06 */
[----:B------:R-:W-:Y:S02]  /*1a7c0*/  ISETP.GE.AND P2, PT, R15, c[0x0][0x3c8], PT ;  /* 0x0000f2000f007a0c */ /* 0x000fe40003f46270 */
[----:B------:R-:W-:Y:S02]  /*1a7d0*/  ISETP.GE.AND P1, PT, R13, c[0x0][0x3c8], PT ;  /* 0x0000f2000d007a0c */ /* 0x000fe40003f26270 */
[----:B-1----:R-:W-:-:S04]  /*1a7e0*/  @!P4 LEA R2, P0, R10, R0, 0x2 ;  /* 0x000000000a02c211 */ /* 0x002fc800078010ff */
[----:B------:R-:W-:Y:S02]  /*1a7f0*/  @!P4 LEA.HI.X R3, R10, R4, R11, 0x2, P0 ;  /* 0x000000040a03c211 */ /* 0x000fe400000f140b */
[----:B------:R-:W-:-:S04]  /*1a800*/  @!P5 LEA R10, P0, R19, R0, 0x2 ;  /* 0x00000000130ad211 */ /* 0x000fc800078010ff */
        /* <DEDUP_REMOVED lines=8> */
[----:B------:R2:W-:Y:S01]  /*1a890*/  @!P2 ST.E.64 [R6.64], R84 ;  /* 0x000000540600a985 */ /* 0x0005e2000c101b06 */
[----:B-1----:R-:W-:-:S04]  /*1a8a0*/  @!P1 LEA R2, P0, R13, R0, 0x2 ;  /* 0x000000000d029211 */ /* 0x002fc800078010ff */
[----:B------:R-:W-:-:S05]  /*1a8b0*/  @!P1 LEA.HI.X R3, R13, R4, R14, 0x2, P0 ;  /* 0x000000040d039211 */ /* 0x000fca00000f140e */
[----:B------:R2:W-:Y:S04]  /*1a8c0*/  @!P1 ST.E.64 [R2.64], R64 ;  /* 0x0000004002009985 */ /* 0x0005e8000c101b06 */
.L_x_762:
[----:B------:R-:W-:Y:S05]  /*1a8d0*/  BSYNC B0 ;  /* 0x0000000000007941 */ /* 0x000fea0003800000 */
.L_x_761:
[----:B------:R-:W-:Y:S05]  /*1a8e0*/  BRA.DIV ~URZ, `(.L_x_763) ;  /* 0x000068127f007947 */ /* 0x000fea000b800000 */
[----:B-1----:R1:W2:Y:S02]  /*1a8f0*/  SHFL.IDX PT, R4, R5, 0x2, 0x1c1f ;  /* 0x005c1f0005047f89 */ /* 0x0022a400000e0000 */
.L_x_871:
[----:B------:R-:W-:Y:S05]  /*1a900*/  BRA.DIV ~URZ, `(.L_x_764) ;  /* 0x000068627f007947 */ /* 0x000fea000b800000 */
[----:B----4-:R4:W1:Y:S02]  /*1a910*/  SHFL.IDX PT, R0, R12, 0x2, 0x1c1f ;  /* 0x005c1f000c007f89 */ /* 0x01086400000e0000 */
.L_x_872:
[----:B------:R-:W-:Y:S01]  /*1a920*/  LOP3.LUT P0, RZ, R200, 0x1, RZ, 0xc0, !PT ;  /* 0x00000001c8ff7812 */ /* 0x000fe2000780c0ff */
[----:B------:R-:W-:-:S12]  /*1a930*/  BSSY B0, `(.L_x_765) ;  /* 0x0000032000007945 */ /* 0x000fd80003800000 */
[----:B------:R-:W-:Y:S05]  /*1a940*/  @P0 BRA `(.L_x_766) ;  /* 0x0000030000000947 */ /* 0x000fea0003800000 */
[----:B--23--:R-:W2:Y:S04]  /*1a950*/  LDL R8, [R1] ;  /* 0x0000000001087983 */ /* 0x00cea80000100800 */
[----:B------:R-:W3:Y:S04]  /*1a960*/  LDL R23, [R1+0x78] ;  /* 0x0000780001177983 */ /* 0x000ee80000100800 */
[----:B------:R-:W5:Y:S04]  /*1a970*/  LDL R21, [R1+0x74] ;  /* 0x0000740001157983 */ /* 0x000f680000100800 */
        /* <DEDUP_REMOVED lines=13> */
[----:B--2---:R-:W-:-:S02]  /*1aa50*/  ISETP.GE.AND P1, PT, R8, c[0x0][0x3c8], PT ;  /* 0x0000f20008007a0c */ /* 0x004fc40003f26270 */
[----:B---3--:R-:W-:Y:S02]  /*1aa60*/  ISETP.GE.AND P0, PT, R23, c[0x0][0x3c8], PT ;  /* 0x0000f20017007a0c */ /* 0x008fe40003f06270 */
[----:B-----5:R-:W-:-:S09]  /*1aa70*/  ISETP.GE.AND P4, PT, R21, c[0x0][0x3c8], PT ;  /* 0x0000f20015007a0c */ /* 0x020fd20003f86270 */
[----:B-1----:R-:W-:Y:S02]  /*1aa80*/  @!P1 LEA R6, P2, R8, R0, 0x2 ;  /* 0x0000000008069211 */ /* 0x002fe400078410ff */
[----:B----4-:R-:W-:Y:S02]  /*1aa90*/  ISETP.GE.AND P5, PT, R10, c[0x0][0x3c8], PT ;  /* 0x0000f2000a007a0c */ /* 0x010fe40003fa6270 */
[----:B------:R-:W-:Y:S02]  /*1aaa0*/  @!P1 LEA.HI.X R7, R8, R4, R9, 0x2, P2 ;  /* 0x0000000408079211 */ /* 0x000fe400010f1409 */
[-C--:B------:R-:W-:Y:S02]  /*1aab0*/  @!P0 LEA R2, P3, R23, R0.reuse, 0x2 ;  /* 0x0000000017028211 */ /* 0x080fe400078610ff */
[----:B------:R-:W-:Y:S02]  /*1aac0*/  @!P4 LEA R8, P2, R21, R0, 0x2 ;  /* 0x000000001508c211 */ /* 0x000fe400078410ff */
[----:B------:R-:W-:-:S02]  /*1aad0*/  @!P0 LEA.HI.X R3, R23, R4, R24, 0x2, P3 ;  /* 0x0000000417038211 */ /* 0x000fc400018f1418 */
[----:B------:R-:W-:Y:S02]  /*1aae0*/  @!P4 LEA.HI.X R9, R21, R4, R22, 0x2, P2 ;  /* 0x000000041509c211 */ /* 0x000fe400010f1416 */
[----:B------:R-:W-:Y:S01]  /*1aaf0*/  ISETP.GE.AND P2, PT, R17, c[0x0][0x3c8], PT ;  /* 0x0000f20011007a0c */ /* 0x000fe20003f46270 */
[----:B------:R-:W-:Y:S01]  /*1ab00*/  @!P1 ST.E.64 [R6.64], R48 ;  /* 0x0000003006009985 */ /* 0x000fe2000c101b06 */
[----:B------:R-:W-:-:S03]  /*1ab10*/  ISETP.GE.AND P3, PT, R19, c[0x0][0x3c8], PT ;  /* 0x0000f20013007a0c */ /* 0x000fc60003f66270 */
[----:B------:R1:W-:Y:S01]  /*1ab20*/  @!P0 ST.E.64 [R2.64], R34 ;  /* 0x0000002202008985 */ /* 0x0003e2000c101b06 */
[----:B------:R-:W-:Y:S02]  /*1ab30*/  ISETP.GE.AND P1, PT, R15, c[0x0][0x3c8], PT ;  /* 0x0000f2000f007a0c */ /* 0x000fe40003f26270 */
[----:B------:R-:W-:Y:S01]  /*1ab40*/  ISETP.GE.AND P0, PT, R13, c[0x0][0x3c8], PT ;  /* 0x0000f2000d007a0c */ /* 0x000fe20003f06270 */
[----:B------:R2:W-:Y:S01]  /*1ab50*/  @!P4 ST.E.64 [R8.64], R38 ;  /* 0x000000260800c985 */ /* 0x0005e2000c101b06 */
[----:B-1----:R-:W-:-:S04]  /*1ab60*/  @!P5 LEA R2, P6, R10, R0, 0x2 ;  /* 0x000000000a02d211 */ /* 0x002fc800078c10ff */
[----:B------:R-:W-:Y:S02]  /*1ab70*/  @!P5 LEA.HI.X R3, R10, R4, R11, 0x2, P6 ;  /* 0x000000040a03d211 */ /* 0x000fe400030f140b */
[-C--:B------:R-:W-:Y:S02]  /*1ab80*/  @!P3 LEA R10, P6, R19, R0.reuse, 0x2 ;  /* 0x00000000130ab211 */ /* 0x080fe400078c10ff */
[-C--:B--2---:R-:W-:Y:S01]  /*1ab90*/  @!P2 LEA R8, P4, R17, R0.reuse, 0x2 ;  /* 0x000000001108a211 */ /* 0x084fe200078810ff */
[----:B------:R1:W-:Y:S01]  /*1aba0*/  @!P5 ST.E.64 [R2.64], R42 ;  /* 0x0000002a0200d985 */ /* 0x0003e2000c101b06 */
[----:B------:R-:W-:Y:S02]  /*1abb0*/  @!P1 LEA R6, P5, R15, R0, 0x2 ;  /* 0x000000000f069211 */ /* 0x000fe400078a10ff */
[-C--:B------:R-:W-:Y:S02]  /*1abc0*/  @!P2 LEA.HI.X R9, R17, R4.reuse, R18, 0x2, P4 ;  /* 0x000000041109a211 */ /* 0x080fe400020f1412 */
[----:B------:R-:W-:-:S02]  /*1abd0*/  @!P3 LEA.HI.X R11, R19, R4, R20, 0x2, P6 ;  /* 0x00000004130bb211 */ /* 0x000fc400030f1414 */
[----:B------:R-:W-:-:S03]  /*1abe0*/  @!P1 LEA.HI.X R7, R15, R4, R16, 0x2, P5 ;  /* 0x000000040f079211 */ /* 0x000fc600028f1410 */
[----:B------:R2:W-:Y:S04]  /*1abf0*/  @!P3 ST.E.64 [R10.64], R58 ;  /* 0x0000003a0a00b985 */ /* 0x0005e8000c101b06 */
[----:B------:R2:W-:Y:S04]  /*1ac00*/  @!P2 ST.E.64 [R8.64], R50 ;  /* 0x000000320800a985 */ /* 0x0005e8000c101b06 */
[----:B------:R2:W-:Y:S01]  /*1ac10*/  @!P1 ST.E.64 [R6.64], R44 ;  /* 0x0000002c06009985 */ /* 0x0005e2000c101b06 */
[----:B-1----:R-:W-:-:S04]  /*1ac20*/  @!P0 LEA R2, P4, R13, R0, 0x2 ;  /* 0x000000000d028211 */ /* 0x002fc800078810ff */
[----:B------:R-:W-:-:S05]  /*1ac30*/  @!P0 LEA.HI.X R3, R13, R4, R14, 0x2, P4 ;  /* 0x000000040d038211 */ /* 0x000fca00020f140e */
[----:B------:R2:W-:Y:S04]  /*1ac40*/  @!P0 ST.E.64 [R2.64], R28 ;  /* 0x0000001c02008985 */ /* 0x0005e8000c101b06 */
.L_x_766:
[----:B------:R-:W-:Y:S05]  /*1ac50*/  BSYNC B0 ;  /* 0x0000000000007941 */ /* 0x000fea0003800000 */
.L_x_765:
[----:B------:R-:W-:Y:S05]  /*1ac60*/  BRA.DIV ~URZ, `(.L_x_767) ;  /* 0x000065727f007947 */ /* 0x000fea000b800000 */
[----:B--2---:R2:W3:Y:S04]  /*1ac70*/  SHFL.IDX PT, R4, R5, 0x3, 0x1c1f ;  /* 0x007c1f0005047f89 */ /* 0x0044e800000e0000 */
[----:B-1----:R2:W1:Y:S02]  /*1ac80*/  SHFL.IDX PT, R0, R12, 0x3, 0x1c1f ;  /* 0x007c1f000c007f89 */ /* 0x00246400000e0000 */
.L_x_873:
[----:B------:R-:W-:-:S13]  /*1ac90*/  LOP3.LUT P0, RZ, R200, 0x2, RZ, 0xc0, !PT ;  /* 0x00000002c8ff7812 */ /* 0x000fda000780c0ff */
[----:B------:R-:W-:Y:S05]  /*1aca0*/  @P0 BRA `(.L_x_755) ;  /* 0x00000f9000000947 */ /* 0x000fea0003800000 */
[----:B---3--:R-:W3:Y:S04]  /*1acb0*/  LDL R6, [R1] ;  /* 0x0000000001067983 */ /* 0x008ee80000100800 */
[----:B------:R-:W5:Y:S04]  /*1acc0*/  LDL R10, [R1+0x78] ;  /* 0x00007800010a7983 */ /* 0x000f680000100800 */
[----:B--2---:R-:W2:Y:S04]  /*1acd0*/  LDL R7, [R1+0xb8] ;  /* 0x0000b80001077983 */ /* 0x004ea80000100800 */
[----:B----4-:R-:W4:Y:S04]  /*1ace0*/  LDL R18, [R1+0x70] ;  /* 0x0000700001127983 */ /* 0x010f280000100800 */
[----:B------:R-:W2:Y:S04]  /*1acf0*/  LDL R8, [R1+0x74] ;  /* 0x0000740001087983 */ /* 0x000ea80000100800 */
        /* <DEDUP_REMOVED lines=11> */
[----:B-----5:R-:W-:-:S11]  /*1adb0*/  ISETP.GE.AND P5, PT, R10, c[0x0][0x3c8], PT ;  /* 0x0000f2000a007a0c */ /* 0x020fd60003fa6270 */
[----:B-1----:R-:W-:-:S04]  /*1adc0*/  @!P0 LEA R2, P1, R6, R0, 0x2 ;  /* 0x0000000006028211 */ /* 0x002fc800078210ff */
[----:B--2---:R-:W-:Y:S02]  /*1add0*/  @!P0 LEA.HI.X R3, R6, R4, R7, 0x2, P1 ;  /* 0x0000000406038211 */ /* 0x004fe400008f1407 */
[----:B----4-:R-:W-:Y:S02]  /*1ade0*/  ISETP.GE.AND P3, PT, R18, c[0x0][0x3c8], PT ;  /* 0x0000f20012007a0c */ /* 0x010fe40003f66270 */
[----:B------:R-:W-:Y:S01]  /*1adf0*/  ISETP.GE.AND P4, PT, R8, c[0x0][0x3c8], PT ;  /* 0x0000f20008007a0c */ /* 0x000fe20003f86270 */
        /* <DEDUP_REMOVED lines=31> */
.L_x_740:
[----:B------:R-:W3:Y:S04]  /*1aff0*/  LDL.LU R7, [R1+0x54] ;  /* 0x0000540001077983 */ /* 0x000ee80000300800 */
[----:B--2---:R-:W2:Y:S01]  /*1b000*/  LDL R6, [R1+0x5c] ;  /* 0x00005c0001067983 */ /* 0x004ea20000100800 */
[----:B------:R-:W-:Y:S01]  /*1b010*/  ISETP.NE.U32.AND P0, PT, RZ, c[0x0][0x508], PT ;  /* 0x00014200ff007a0c */ /* 0x000fe20003f05070 */
[----:B------:R-:W-:Y:S01]  /*1b020*/  IMAD.MOV.U32 R4, RZ, RZ, 0x4 ;  /* 0x00000004ff047424 */ /* 0x000fe200078e00ff */
[----:B------:R-:W-:Y:S01]  /*1b030*/  ISETP.NE.U32.AND P2, PT, RZ, c[0x0][0x500], PT ;  /* 0x00014000ff007a0c */ /* 0x000fe20003f45070 */
[----:B------:R-:W-:Y:S01]  /*1b040*/  IMAD.MOV.U32 R18, RZ, RZ, c[0x0][0x388] ;  /* 0x0000e200ff127624 */ /* 0x000fe200078e00ff */
[----:B------:R-:W-:Y:S01]  /*1b050*/  ISETP.NE.AND.EX P0, PT, RZ, c[0x0][0x50c], PT, P0 ;  /* 0x00014300ff007a0c */ /* 0x000fe20003f05300 */
[----:B------:R-:W-:Y:S01]  /*1b060*/  IMAD.MOV.U32 R0, RZ, RZ, RZ ;  /* 0x000000ffff007224 */ /* 0x000fe200078e00ff */
[----:B------:R-:W-:Y:S01]  /*1b070*/  ISETP.NE.AND.EX P2, PT, RZ, c[0x0][0x504], PT, P2 ;  /* 0x00014100ff007a0c */ /* 0x000fe20003f45320 */
[----:B--2---:R-:W-:-:S10]  /*1b080*/  IMAD.WIDE R2, R6, R4, c[0x0][0x500] ;  /* 0x0001400006027625 */ /* 0x004fd400078e0204 */
[----:B------:R-:W-:Y:S02]  /*1b090*/  @P0 IMAD.WIDE R4, R6, R4, c[0x0][0x508] ;  /* 0x0001420006040625 */ /* 0x000fe400078e0204 */
[----:B------:R2:W5:Y:S04]  /*1b0a0*/  @P2 LDG.E R0, [R2.64] ;  /* 0x0000000602002981 */ /* 0x000568000c1e1900 */
[----:B------:R2:W5:Y:S01]  /*1b0b0*/  @P0 LDG.E R18, [R4.64] ;  /* 0x0000000604120981 */ /* 0x000562000c1e1900 */
[----:B---3--:R-:W-:-:S04]  /*1b0c0*/  ISETP.NE.AND P1, PT, R7, RZ, PT ;  /* 0x000000ff0700720c */ /* 0x008fc80003f25270 */
[----:B------:R-:W-:Y:S01]  /*1b0d0*/  SEL R20, R7, c[0x0][0x3d4], P1 ;  /* 0x0000f50007147a07 */ /* 0x000fe20000800000 */
[----:B------:R-:W-:Y:S05]  /*1b0e0*/  @P0 BRA `(.L_x_768) ;  /* 0x0000004000000947 */ /* 0x000fea0003800000 */
[----:B------:R-:W-:Y:S05]  /*1b0f0*/  @!P2 BRA `(.L_x_768) ;  /* 0x000000300000a947 */ /* 0x000fea0003800000 */
[----:B--2---:R2:W3:Y:S04]  /*1b100*/  LDG.E R4, [R2.64] ;  /* 0x0000000602047981 */ /* 0x0044e8000c1e1900 */
[----:B--2---:R-:W3:Y:S02]  /*1b110*/  LDG.E R2, [R2.64+0x4] ;  /* 0x0000040602027981 */ /* 0x004ee4000c1e1900 */
[----:B---3-5:R-:W-:Y:S02]  /*1b120*/  IADD3 R18, -R4, R2, RZ ;  /* 0x0000000204127210 */ /* 0x028fe40007ffe1ff */
.L_x_768:
[----:B--2---:R-:W2:Y:S01]  /*1b130*/  LDL.LU R3, [R1+0x58] ;  /* 0x0000580001037983 */ /* 0x004ea20000300800 */
[----:B------:R-:W-:Y:S01]  /*1b140*/  SHF.R.S32.HI R2, RZ, 0x1f, R6 ;  /* 0x0000001fff027819 */ /* 0x000fe20000011406 */
[----:B------:R-:W-:Y:S01]  /*1b150*/  BSSY B0, `(.L_x_769) ;  /* 0x0000039000007945 */ /* 0x000fe20003800000 */
[----:B-----5:R-:W-:Y:S01]  /*1b160*/  SHF.R.S32.HI R19, RZ, 0x1f, R0 ;  /* 0x0000001fff137819 */ /* 0x020fe20000011400 */
[----:B------:R-:W3:Y:S01]  /*1b170*/  S2R R4, SR_TID.X ;  /* 0x0000000000047919 */ /* 0x000ee20000002100 */
[----:B------:R-:W-:-:S02]  /*1b180*/  SEL R11, R6, RZ, !P2 ;  /* 0x000000ff060b7207 */ /* 0x000fc40005000000 */
[----:B------:R-:W-:Y:S02]  /*1b190*/  SEL R21, R2, RZ, !P2 ;  /* 0x000000ff02157207 */ /* 0x000fe40005000000 */
[----:B---3--:R-:W-:Y:S02]  /*1b1a0*/  ISETP.GT.AND P0, PT, R4, 0x7f, PT ;  /* 0x0000007f0400780c */ /* 0x008fe40003f04270 */
[----:B--2---:R-:W-:-:S11]  /*1b1b0*/  LOP3.LUT R10, R3, 0xffff, RZ, 0xc0, !PT ;  /* 0x0000ffff030a7812 */ /* 0x004fd600078ec0ff */
[----:B------:R-:W-:Y:S05]  /*1b1c0*/  @P0 BRA `(.L_x_770) ;  /* 0x0000031000000947 */ /* 0x000fea0003800000 */
[----:B------:R-:W2:Y:S01]  /*1b1d0*/  LDL R3, [R1+0x48] ;  /* 0x0000480001037983 */ /* 0x000ea20000100800 */
[----:B------:R-:W-:Y:S01]  /*1b1e0*/  IMAD R2, R18, c[0x0][0x4e8], RZ ;  /* 0x00013a0012027a24 */ /* 0x000fe200078e02ff */
[----:B--2---:R-:W-:-:S04]  /*1b1f0*/  IADD3 R14, R3, R4, RZ ;  /* 0x00000004030e7210 */ /* 0x004fc80007ffe0ff */
[----:B------:R-:W-:-:S13]  /*1b200*/  ISETP.GE.AND P0, PT, R14, R2, PT ;  /* 0x000000020e00720c */ /* 0x000fda0003f06270 */
[----:B------:R-:W-:Y:S05]  /*1b210*/  @P0 BRA `(.L_x_770) ;  /* 0x000002c000000947 */ /* 0x000fea0003800000 */
[----:B------:R-:W2:Y:S01]  /*1b220*/  LDL.LU R22, [R1+0x7c] ;  /* 0x00007c0001167983 */ /* 0x000ea20000300800 */
[----:B------:R-:W-:Y:S01]  /*1b230*/  IMAD.MOV.U32 R2, RZ, RZ, 0x368 ;  /* 0x00000368ff027424 */ /* 0x000fe200078e00ff */
[----:B------:R-:W-:-:S04]  /*1b240*/  ISETP.GT.AND P2, PT, R20, 0x1, PT ;  /* 0x000000011400780c */ /* 0x000fc80003f44270 */
[----:B------:R-:W-:-:S04]  /*1b250*/  SEL R2, R2, 0x328, P2 ;  /* 0x0000032802027807 */ /* 0x000fc80001000000 */
[----:B------:R3:W4:Y:S08]  /*1b260*/  LDC.64 R8, c[0x0][R2+0x170] ;  /* 0x00005c0002087b82 */ /* 0x0007300000000a00 */
[----:B------:R3:W5:Y:S08]  /*1b270*/  LDC.64 R6, c[0x0][R2+0x168] ;  /* 0x00005a0002067b82 */ /* 0x0007700000000a00 */
[----:B-1----:R3:W1:Y:S08]  /*1b280*/  LDC.64 R16, c[0x0][R2+0x178] ;  /* 0x00005e0002107b82 */ /* 0x0026700000000a00 */
[----:B------:R3:W1:Y:S02]  /*1b290*/  LDC.64 R12, c[0x0][R2+0x160] ;  /* 0x00005800020c7b82 */ /* 0x0006640000000a00 */
[----:B---3--:R-:W-:-:S02]  /*1b2a0*/  IMAD.MOV.U32 R2, RZ, RZ, c[0x0][0x4e8] ;  /* 0x00013a00ff027624 */ /* 0x008fc400078e00ff */
[-C--:B----4-:R-:W-:Y:S02]  /*1b2b0*/  IMAD R3, R9, R11.reuse, RZ ;  /* 0x0000000b09037224 */ /* 0x090fe400078e02ff */
[----:B------:R-:W-:Y:S01]  /*1b2c0*/  IMAD.WIDE.U32 R4, R8, R11, RZ ;  /* 0x0000000b08047225 */ /* 0x000fe200078e00ff */
[----:B------:R-:W-:Y:S02]  /*1b2d0*/  ISETP.NE.AND P0, PT, R2, 0x1, PT ;  /* 0x000000010200780c */ /* 0x000fe40003f05270 */
[----:B------:R-:W-:Y:S01]  /*1b2e0*/  MOV R2, R14 ;  /* 0x0000000e00027202 */ /* 0x000fe20000000f00 */
[----:B------:R-:W-:Y:S02]  /*1b2f0*/  IMAD R8, R8, R21, R3 ;  /* 0x0000001508087224 */ /* 0x000fe400078e0203 */
[-C--:B-----5:R-:W-:Y:S02]  /*1b300*/  IMAD R9, R7, R10.reuse, RZ ;  /* 0x0000000a07097224 */ /* 0x0a0fe400078e02ff */
        /* <DEDUP_REMOVED lines=9> */
[-C--:B-1----:R-:W-:Y:S02]  /*1b3a0*/  IMAD R8, R17, R3.reuse, RZ ;  /* 0x0000000311087224 */ /* 0x082fe400078e02ff */
        /* <DEDUP_REMOVED lines=19> */
.L_x_770:
[----:B------:R-:W-:Y:S05]  /*1b4e0*/  BSYNC B0 ;  /* 0x0000000000007941 */ /* 0x000fea0003800000 */
.L_x_769:
[----:B------:R-:W-:-:S13]  /*1b4f0*/  ISETP.GT.AND P0, PT, R20, 0x1, PT ;  /* 0x000000011400780c */ /* 0x000fda0003f04270 */
[----:B------:R-:W-:Y:S05]  /*1b500*/  @P0 BRA `(.L_x_755) ;  /* 0x0000073000000947 */ /* 0x000fea0003800000 */
[----:B------:R-:W2:Y:S04]  /*1b510*/  LDL R6, [R1+0x48] ;  /* 0x0000480001067983 */ /* 0x000ea80000100800 */
[----:B-1----:R-:W2:Y:S01]  /*1b520*/  LDL R5, [R1+0x18] ;  /* 0x0000180001057983 */ /* 0x002ea20000100800 */
[----:B------:R-:W-:Y:S01]  /*1b530*/  MOV R2, c[0x0][0x4e8] ;  /* 0x00013a0000027a02 */ /* 0x000fe20000000f00 */
[----:B------:R-:W-:Y:S01]  /*1b540*/  IMAD R4, R19, c[0x0][0x3a0], RZ ;  /* 0x0000e80013047a24 */ /* 0x000fe200078e02ff */
[----:B------:R-:W-:Y:S02]  /*1b550*/  ISETP.GE.AND P2, PT, R201, c[0x0][0x3c8], PT ;  /* 0x0000f200c9007a0c */ /* 0x000fe40003f46270 */
[----:B------:R-:W-:Y:S01]  /*1b560*/  ISETP.NE.AND P0, PT, R2, 0x1, PT ;  /* 0x000000010200780c */ /* 0x000fe20003f05270 */
[----:B------:R-:W-:-:S04]  /*1b570*/  IMAD.WIDE.U32 R2, R0, c[0x0][0x3a0], RZ ;  /* 0x0000e80000027a25 */ /* 0x000fc800078e00ff */
[----:B------:R-:W-:-:S05]  /*1b580*/  IMAD R0, R0, c[0x0][0x3a4], R4 ;  /* 0x0000e90000007a24 */ /* 0x000fca00078e0204 */
[----:B------:R-:W-:-:S05]  /*1b590*/  IADD3 R3, R3, R0, RZ ;  /* 0x0000000003037210 */ /* 0x000fca0007ffe0ff */
[----:B------:R-:W-:-:S04]  /*1b5a0*/  IMAD.WIDE.U32 R2, R10, c[0x0][0x3e8], R2 ;  /* 0x0000fa000a027a25 */ /* 0x000fc800078e0002 */
[----:B------:R-:W-:-:S04]  /*1b5b0*/  IMAD R3, R10, c[0x0][0x3ec], R3 ;  /* 0x0000fb000a037a24 */ /* 0x000fc800078e0203 */
[----:B------:R-:W-:Y:S01]  /*1b5c0*/  IMAD.WIDE.U32 R2, R11, c[0x0][0x3f0], R2 ;  /* 0x0000fc000b027a25 */ /* 0x000fe200078e0002 */
[----:B--2---:R-:W-:-:S03]  /*1b5d0*/  IADD3 R4, R5, R6, RZ ;  /* 0x0000000605047210 */ /* 0x004fc60007ffe0ff */
[----:B------:R-:W-:Y:S01]  /*1b5e0*/  IMAD R5, R21, c[0x0][0x3f0], RZ ;  /* 0x0000fc0015057a24 */ /* 0x000fe200078e02ff */
[----:B------:R-:W-:Y:S01]  /*1b5f0*/  MOV R0, R4 ;  /* 0x0000000400007202 */ /* 0x000fe20000000f00 */
[----:B------:R-:W-:-:S04]  /*1b600*/  @P0 IMAD.HI.U32 R6, R4, c[0x0][0x4ec], RZ ;  /* 0x00013b0004060a27 */ /* 0x000fc800078e00ff */
[----:B------:R-:W-:Y:S01]  /*1b610*/  IMAD R7, R11, c[0x0][0x3f4], R5 ;  /* 0x0000fd000b077a24 */ /* 0x000fe200078e0205 */
[----:B------:R-:W-:-:S04]  /*1b620*/  @P0 SHF.R.U32.HI R0, RZ, c[0x0][0x4f0], R6 ;  /* 0x00013c00ff000a19 */ /* 0x000fc80000011606 */
[----:B------:R-:W-:Y:S02]  /*1b630*/  SHF.R.S32.HI R6, RZ, 0x1f, R0 ;  /* 0x0000001fff067819 */ /* 0x000fe40000011400 */
[----:B------:R-:W-:Y:S02]  /*1b640*/  IADD3 R5, -R0, RZ, RZ ;  /* 0x000000ff00057210 */ /* 0x000fe40007ffe1ff */
[----:B------:R-:W-:Y:S01]  /*1b650*/  IADD3 R3, R3, R7, RZ ;  /* 0x0000000703037210 */ /* 0x000fe20007ffe0ff */
        /* <DEDUP_REMOVED lines=14> */
.L_x_874:
[----:B------:R-:W-:Y:S05]  /*1b740*/  BRA.DIV ~URZ, `(.L_x_772) ;  /* 0x00005bd27f007947 */ /* 0x000fea000b800000 */
[----:B------:R3:W4:Y:S02]  /*1b750*/  SHFL.IDX PT, R2, R6, RZ, 0x181f ;  /* 0x00181fff06027589 */ /* 0x00072400000e0000 */
.L_x_875:
[----:B------:R-:W5:Y:S04]  /*1b760*/  LDL.LU R3, [R1+0x48] ;  /* 0x0000480001037983 */ /* 0x000f680000300800 */
[----:B------:R-:W1:Y:S02]  /*1b770*/  S2R R4, SR_TID.X ;  /* 0x0000000000047919 */ /* 0x000e640000002100 */
[----:B-1----:R-:W-:-:S04]  /*1b780*/  SHF.R.S32.HI R0, RZ, 0x1f, R4 ;  /* 0x0000001fff007819 */ /* 0x002fc80000011404 */
[----:B------:R-:W-:-:S04]  /*1b790*/  LEA.HI R0, R0, R4, RZ, 0x3 ;  /* 0x0000000400007211 */ /* 0x000fc800078f18ff */
[----:B------:R-:W-:Y:S01]  /*1b7a0*/  SHF.R.S32.HI R0, RZ, 0x3, R0 ;  /* 0x00000003ff007819 */ /* 0x000fe20000011400 */
[----:B------:R-:W-:Y:S01]  /*1b7b0*/  IMAD R4, R18, c[0x0][0x4e8], RZ ;  /* 0x00013a0012047a24 */ /* 0x000fe200078e02ff */
[----:B------:R-:W-:-:S03]  /*1b7c0*/  SHF.R.S32.HI R8, RZ, 0x1f, R201 ;  /* 0x0000001fff087819 */ /* 0x000fc600000114c9 */
[----:B-----5:R-:W-:-:S05]  /*1b7d0*/  IMAD.IADD R0, R0, 0x1, R3 ;  /* 0x0000000100007824 */ /* 0x020fca00078e0203 */
[----:B------:R-:W-:-:S13]  /*1b7e0*/  ISETP.GE.OR P0, PT, R0, R4, P2 ;  /* 0x000000040000720c */ /* 0x000fda0001706670 */
[----:B----4-:R-:W-:-:S04]  /*1b7f0*/  @!P0 LEA R2, P1, R201, R2, 0x1 ;  /* 0x00000002c9028211 */ /* 0x010fc800078208ff */
[----:B--2---:R-:W-:-:S05]  /*1b800*/  @!P0 LEA.HI.X R3, R201, R7, R8, 0x1, P1 ;  /* 0x00000007c9038211 */ /* 0x004fca00008f0c08 */
[----:B------:R1:W-:Y:S01]  /*1b810*/  @!P0 ST.E.128 [R2.64], RZ ;  /* 0x000000ff02008985 */ /* 0x0003e2000c101d06 */
[----:B------:R-:W-:Y:S05]  /*1b820*/  BRA.DIV ~URZ, `(.L_x_773) ;  /* 0x00005b627f007947 */ /* 0x000fea000b800000 */
[----:B------:R2:W4:Y:S04]  /*1b830*/  SHFL.IDX PT, R7, R5, 0x1, 0x181f ;  /* 0x00381f0005077f89 */ /* 0x00052800000e0000 */
[----:B-1----:R2:W1:Y:S02]  /*1b840*/  SHFL.IDX PT, R2, R6, 0x1, 0x181f ;  /* 0x00381f0006027f89 */ /* 0x00246400000e0000 */
.L_x_876:
[----:B------:R-:W-:Y:S02]  /*1b850*/  IADD3 R3, R0, 0x10, RZ ;  /* 0x0000001000037810 */ /* 0x000fe40007ffe0ff */
[----:B------:R-:W-:Y:S02]  /*1b860*/  SHF.R.S32.HI R8, RZ, 0x1f, R201 ;  /* 0x0000001fff087819 */ /* 0x000fe400000114c9 */
[----:B------:R-:W-:-:S13]  /*1b870*/  ISETP.GE.OR P0, PT, R3, R4, P2 ;  /* 0x000000040300720c */ /* 0x000fda0001706670 */
[----:B-1----:R-:W-:-:S04]  /*1b880*/  @!P0 LEA R2, P1, R201, R2, 0x1 ;  /* 0x00000002c9028211 */ /* 0x002fc800078208ff */
[----:B----4-:R-:W-:-:S05]  /*1b890*/  @!P0 LEA.HI.X R3, R201, R7, R8, 0x1, P1 ;  /* 0x00000007c9038211 */ /* 0x010fca00008f0c08 */
[----:B------:R1:W-:Y:S01]  /*1b8a0*/  @!P0 ST.E.128 [R2.64], RZ ;  /* 0x000000ff02008985 */ /* 0x0003e2000c101d06 */
[----:B------:R-:W-:Y:S05]  /*1b8b0*/  BRA.DIV ~URZ, `(.L_x_774) ;  /* 0x00005ba27f007947 */ /* 0x000fea000b800000 */
[----:B------:R4:W1:Y:S02]  /*1b8c0*/  SHFL.IDX PT, R7, R5, 0x2, 0x181f ;  /* 0x00581f0005077f89 */ /* 0x00086400000e0000 */
.L_x_877:
[----:B------:R-:W-:Y:S05]  /*1b8d0*/  BRA.DIV ~URZ, `(.L_x_775) ;  /* 0x00005bf27f007947 */ /* 0x000fea000b800000 */
[----:B-1----:R1:W2:Y:S02]  /*1b8e0*/  SHFL.IDX PT, R2, R6, 0x2, 0x181f ;  /* 0x00581f0006027f89 */ /* 0x0022a400000e0000 */
.L_x_878:
        /* <DEDUP_REMOVED lines=9> */
.L_x_879:
        /* <DEDUP_REMOVED lines=8> */
.L_x_880:
[----:B------:R-:W-:Y:S05]  /*1ba00*/  BRA.DIV ~URZ, `(.L_x_778) ;  /* 0x00005c727f007947 */ /* 0x000fea000b800000 */
[----:B--2---:R2:W1:Y:S02]  /*1ba10*/  SHFL.IDX PT, R2, R6, 0x4, 0x181f ;  /* 0x00981f0006027f89 */ /* 0x00446400000e0000 */
.L_x_881:
        /* <DEDUP_REMOVED lines=9> */
.L_x_882:
        /* <DEDUP_REMOVED lines=8> */
.L_x_883:
[----:B------:R-:W-:Y:S05]  /*1bb30*/  BRA.DIV ~URZ, `(.L_x_781) ;  /* 0x00005cf27f007947 */ /* 0x000fea000b800000 */
[----:B--2---:R2:W3:Y:S02]  /*1bb40*/  SHFL.IDX PT, R2, R6, 0x6, 0x181f ;  /* 0x00d81f0006027f89 */ /* 0x0044e400000e0000 */
.L_x_884:
        /* <DEDUP_REMOVED lines=9> */
.L_x_885:
[----:B------:R-:W-:Y:S02]  /*1bbe0*/  IADD3 R0, R0, 0x70, RZ ;  /* 0x0000007000007810 */ /* 0x000fe40007ffe0ff */
[----:B-12---:R-:W-:Y:S02]  /*1bbf0*/  SHF.R.S32.HI R6, RZ, 0x1f, R201 ;  /* 0x0000001fff067819 */ /* 0x006fe400000114c9 */
[----:B------:R-:W-:-:S13]  /*1bc00*/  ISETP.GE.OR P0, PT, R0, R4, P2 ;  /* 0x000000040000720c */ /* 0x000fda0001706670 */
[----:B----4-:R-:W-:-:S04]  /*1bc10*/  @!P0 LEA R2, P1, R201, R2, 0x1 ;  /* 0x00000002c9028211 */ /* 0x010fc800078208ff */
[----:B---3--:R-:W-:-:S05]  /*1bc20*/  @!P0 LEA.HI.X R3, R201, R5, R6, 0x1, P1 ;  /* 0x00000005c9038211 */ /* 0x008fca00008f0c06 */
[----:B------:R1:W-:Y:S04]  /*1bc30*/  @!P0 ST.E.128 [R2.64], RZ ;  /* 0x000000ff02008985 */ /* 0x0003e8000c101d06 */
.L_x_755:
[----:B------:R-:W-:Y:S05]  /*1bc40*/  BSYNC B1 ;  /* 0x0000000000017941 */ /* 0x000fea0003800000 */
.L_x_739:
        /* <DEDUP_REMOVED lines=11> */
[----:B--2-4-:R-:W-:-:S04]  /*1bd00*/  LOP3.LUT R12, R0, 0x1f, RZ, 0xc0, !PT ;  /* 0x0000001f000c7812 */ /* 0x014fc800078ec0ff */
[----:B------:R-:W-:Y:S01]  /*1bd10*/  ISETP.NE.AND P6, PT, R12, 0x1f, PT ;  /* 0x0000001f0c00780c */ /* 0x000fe20003fc5270 */
[----:B------:R-:W-:Y:S10]  /*1bd20*/  BRA.DIV ~URZ, `(.L_x_784) ;  /* 0x00005c427f007947 */ /* 0x000ff4000b800000 */
[----:B------:R1:W2:Y:S02]  /*1bd30*/  SHFL.IDX PT, R9, R53, RZ, 0x1f ;  /* 0x00001fff35097589 */ /* 0x0002a400000e0000 */
.L_x_886:
[----:B------:R-:W-:Y:S05]  /*1bd40*/  BRA.DIV ~URZ, `(.L_x_785) ;  /* 0x00005c927f007947 */ /* 0x000fea000b800000 */
[----:B------:R3:W4:Y:S02]  /*1bd50*/  SHFL.IDX PT, R8, R53, 0x1, 0x1f ;  /* 0x00201f0035087f89 */ /* 0x00072400000e0000 */
.L_x_887:
[----:B------:R-:W5:Y:S01]  /*1bd60*/  LDL R0, [R1+0x5c] ;  /* 0x00005c0001007983 */ /* 0x000f620000100800 */
[----:B------:R-:W-:Y:S02]  /*1bd70*/  IMAD.MOV.U32 R6, RZ, RZ, RZ ;  /* 0x000000ffff067224 */ /* 0x000fe400078e00ff */
[----:B-----5:R-:W-:-:S05]  /*1bd80*/  IMAD.IADD R0, R0, 0x1, R12 ;  /* 0x0000000100007824 */ /* 0x020fca00078e020c */
[----:B------:R-:W-:-:S13]  /*1bd90*/  ISETP.GE.OR P0, PT, R0, c[0x0][0x53c], !P6 ;  /* 0x00014f0000007a0c */ /* 0x000fda0007706670 */
[----:B------:R-:W-:Y:S01]  /*1bda0*/  @!P0 IMAD.MOV.U32 R2, RZ, RZ, 0x4 ;  /* 0x00000004ff028424 */ /* 0x000fe200078e00ff */
[----:B------:R-:W-:-:S03]  /*1bdb0*/  @!P0 MOV R3, 0x4 ;  /* 0x0000000400038802 */ /* 0x000fc60000000f00 */
[----:B------:R-:W-:-:S04]  /*1bdc0*/  @!P0 IMAD.WIDE R4, R0, R2, c[0x0][0x580] ;  /* 0x0001600000048625 */ /* 0x000fc800078e0202 */
[----:B------:R-:W-:Y:S01]  /*1bdd0*/  @!P0 IMAD.WIDE R2, R0, R3, c[0x0][0x578] ;  /* 0x00015e0000028625 */ /* 0x000fe200078e0203 */
[----:B------:R-:W5:Y:S04]  /*1bde0*/  @!P0 LDG.E R6, [R4.64] ;  /* 0x0000000604068981 */ /* 0x000f68000c1e1900 */
[----:B------:R-:W5:Y:S01]  /*1bdf0*/  @!P0 LDG.E R7, [R2.64] ;  /* 0x0000000602078981 */ /* 0x000f62000c1e1900 */
[C---:B------:R-:W-:Y:S02]  /*1be00*/  ISETP.GE.U32.AND P4, PT, R12.reuse, 0x10, PT ;  /* 0x000000100c00780c */ /* 0x040fe40003f86070 */
[C---:B------:R-:W-:Y:S02]  /*1be10*/  ISETP.GE.U32.AND P3, PT, R12.reuse, 0x8, PT ;  /* 0x000000080c00780c */ /* 0x040fe40003f66070 */
[----:B------:R-:W-:-:S02]  /*1be20*/  ISETP.GE.U32.AND P2, PT, R12, 0x4, PT ;  /* 0x000000040c00780c */ /* 0x000fc40003f46070 */
[C---:B------:R-:W-:Y:S02]  /*1be30*/  ISETP.GE.U32.AND P1, PT, R12.reuse, 0x2, PT ;  /* 0x000000020c00780c */ /* 0x040fe40003f26070 */
[----:B------:R-:W-:Y:S02]  /*1be40*/  ISETP.NE.AND P5, PT, R12, RZ, PT ;  /* 0x000000ff0c00720c */ /* 0x000fe40003fa5270 */
[----:B------:R-:W-:Y:S01]  /*1be50*/  MOV R11, RZ ;  /* 0x000000ff000b7202 */ /* 0x000fe20000000f00 */
[----:B-----5:R-:W-:Y:S01]  /*1be60*/  IMAD R0, R7, R6, RZ ;  /* 0x0000000607007224 */ /* 0x020fe200078e02ff */
[----:B------:R-:W-:Y:S07]  /*1be70*/  BRA.DIV ~URZ, `(.L_x_786) ;  /* 0x00005bd27f007947 */ /* 0x000fee000b800000 */
[----:B------:R1:W3:Y:S02]  /*1be80*/  SHFL.UP PT, R4, R0, 0x1, RZ ;  /* 0x0420000000047989 */ /* 0x0002e400000e00ff */
.L_x_888:
[----:B---3--:R-:W-:-:S04]  /*1be90*/  SEL R4, R4, RZ, P5 ;  /* 0x000000ff04047207 */ /* 0x008fc80002800000 */
        /* <DEDUP_REMOVED lines=14> */
[----:B------:R1:W3:Y:S02]  /*1bf80*/  SHFL.IDX PT, R0, R4, 0x1f, 0x1f ;  /* 0x03e01f0004007f89 */ /* 0x0002e400000e0000 */
.L_x_889:
[----:B---3--:R-:W-:Y:S01]  /*1bf90*/  IMAD R0, R0, c[0x0][0x538], RZ ;  /* 0x00014e0000007a24 */ /* 0x008fe200078e02ff */
[----:B------:R-:W-:Y:S04]  /*1bfa0*/  BSSY B1, `(.L_x_788) ;  /* 0x00000ce000017945 */ /* 0x000fe80003800000 */
[----:B----4-:R-:W-:-:S04]  /*1bfb0*/  IADD3 R8, R0, R8, RZ ;  /* 0x0000000800087210 */ /* 0x010fc80007ffe0ff */
[----:B--2---:R-:W-:-:S13]  /*1bfc0*/  ISETP.GT.AND P0, PT, R8, R9, PT ;  /* 0x000000090800720c */ /* 0x004fda0003f04270 */
[----:B------:R-:W-:Y:S05]  /*1bfd0*/  @P0 BRA `(.L_x_789) ;  /* 0x0000025000000947 */ /* 0x000fea0003800000 */
.L_x_793:
[----:B------:R-:W2:Y:S02]  /*1bfe0*/  LDL.LU R0, [R1+0x5c] ;  /* 0x00005c0001007983 */ /* 0x000ea40000300800 */
[----:B--2---:R-:W-:-:S04]  /*1bff0*/  IADD3 R0, R0, 0x1f, RZ ;  /* 0x0000001f00007810 */ /* 0x004fc80007ffe0ff */
[----:B------:R-:W-:-:S13]  /*1c000*/  ISETP.GE.AND P0, PT, R0, c[0x0][0x53c], PT ;  /* 0x00014f0000007a0c */ /* 0x000fda0003f06270 */
[----:B------:R-:W-:Y:S05]  /*1c010*/  @P0 BRA `(.L_x_790) ;  /* 0x00000c1000000947 */ /* 0x000fea0003800000 */
[----:B------:R2:W-:Y:S01]  /*1c020*/  STL [R1+0x5c], R0 ;  /* 0x00005c0001007387 */ /* 0x0005e20000100800 */
[----:B------:R-:W-:Y:S01]  /*1c030*/  CS2R R6, SRZ ;  /* 0x0000000000067805 */ /* 0x000fe2000001ff00 */
[----:B--2---:R-:W-:-:S04]  /*1c040*/  IADD3 R0, R0, R12, RZ ;  /* 0x0000000c00007210 */ /* 0x004fc80007ffe0ff */
[----:B------:R-:W-:-:S13]  /*1c050*/  ISETP.GE.OR P0, PT, R0, c[0x0][0x53c], !P6 ;  /* 0x00014f0000007a0c */ /* 0x000fda0007706670 */
[----:B------:R-:W-:Y:S02]  /*1c060*/  @!P0 MOV R2, 0x4 ;  /* 0x0000000400028802 */ /* 0x000fe40000000f00 */
[----:B------:R-:W-:-:S03]  /*1c070*/  @!P0 MOV R3, 0x4 ;  /* 0x0000000400038802 */ /* 0x000fc60000000f00 */
[----:B-1----:R-:W-:-:S04]  /*1c080*/  @!P0 IMAD.WIDE R4, R0, R2, c[0x0][0x580] ;  /* 0x0001600000048625 */ /* 0x002fc800078e0202 */
[----:B------:R-:W-:Y:S01]  /*1c090*/  @!P0 IMAD.WIDE R2, R0, R3, c[0x0][0x578] ;  /* 0x00015e0000028625 */ /* 0x000fe200078e0203 */
[----:B------:R-:W2:Y:S04]  /*1c0a0*/  @!P0 LDG.E R6, [R4.64] ;  /* 0x0000000604068981 */ /* 0x000ea8000c1e1900 */
[----:B------:R-:W2:Y:S02]  /*1c0b0*/  @!P0 LDG.E R7, [R2.64] ;  /* 0x0000000602078981 */ /* 0x000ea4000c1e1900 */
[----:B--2---:R-:W-:Y:S01]  /*1c0c0*/  IMAD R0, R7, R6, RZ ;  /* 0x0000000607007224 */ /* 0x004fe200078e02ff */
[----:B------:R-:W-:Y:S05]  /*1c0d0*/  BRA.DIV ~URZ, `(.L_x_791) ;  /* 0x00005b627f007947 */ /* 0x000fea000b800000 */
[----:B------:R1:W2:Y:S02]  /*1c0e0*/  SHFL.UP PT, R2, R0, 0x1, RZ ;  /* 0x0420000000027989 */ /* 0x0002a400000e00ff */
.L_x_890:
        /* <DEDUP_REMOVED lines=16> */
.L_x_891:
[----:B--2---:R-:W-:-:S05]  /*1c1f0*/  IMAD R0, R0, c[0x0][0x538], RZ ;  /* 0x00014e0000007a24 */ /* 0x004fca00078e02ff */
[----:B------:R-:W-:-:S04]  /*1c200*/  IADD3 R8, R0, R8, RZ ;  /* 0x0000000800087210 */ /* 0x000fc80007ffe0ff */
[----:B------:R-:W-:-:S13]  /*1c210*/  ISETP.GT.AND P0, PT, R8, R9, PT ;  /* 0x000000090800720c */ /* 0x000fda0003f04270 */
[----:B-1----:R-:W-:Y:S05]  /*1c220*/  @!P0 BRA `(.L_x_793) ;  /* 0xfffffdb000008947 */ /* 0x002fea000383ffff */
.L_x_789:
[----:B------:R-:W-:-:S05]  /*1c230*/  IADD3 R5, -R0, R8, RZ ;  /* 0x0000000800057210 */ /* 0x000fca0007ffe1ff */
[----:B------:R-:W-:-:S05]  /*1c240*/  IMAD R0, R4, c[0x0][0x538], R5 ;  /* 0x00014e0004007a24 */ /* 0x000fca00078e0205 */
[----:B------:R-:W-:Y:S01]  /*1c250*/  ISETP.GT.AND P0, PT, R0, R9, PT ;  /* 0x000000090000720c */ /* 0x000fe20003f04270 */
[----:B------:R-:W-:-:S12]  /*1c260*/  BRA.DIV ~URZ, `(.L_x_794) ;  /* 0x00005bd27f007947 */ /* 0x000fd8000b800000 */
[----:B------:R-:W-:-:S03]  /*1c270*/  VOTE.ANY R10, PT, !P0 ;  /* 0x00000000000a7806 */ /* 0x000fc600040e0100 */
.L_x_892:
[----:B------:R-:W2:Y:S01]  /*1c280*/  LDL.LU R2, [R1+0x5c] ;  /* 0x00005c0001027983 */ /* 0x000ea20000300800 */
[----:B------:R-:W2:Y:S02]  /*1c290*/  POPC R0, R10 ;  /* 0x0000000a00007309 */ /* 0x000ea40000000000 */
[----:B--2---:R-:W-:-:S05]  /*1c2a0*/  IADD3 R2, R0, R2, RZ ;  /* 0x0000000200027210 */ /* 0x004fca0007ffe0ff */
[----:B------:R2:W-:Y:S01]  /*1c2b0*/  STL [R1+0x5c], R2 ;  /* 0x00005c0201007387 */ /* 0x0005e20000100800 */
[----:B------:R-:W-:Y:S05]  /*1c2c0*/  BRA.DIV ~URZ, `(.L_x_795) ;  /* 0x00005bc27f007947 */ /* 0x000fea000b800000 */
[----:B------:R3:W4:Y:S04]  /*1c2d0*/  SHFL.IDX PT, R8, R6, R0, 0x1f ;  /* 0x00001f0006087589 */ /* 0x00072800000e0000 */
[----:B------:R3:W1:Y:S02]  /*1c2e0*/  SHFL.IDX PT, R7, R7, R0, 0x1f ;  /* 0x00001f0007077589 */ /* 0x00066400000e0000 */
.L_x_893:
[----:B------:R-:W-:Y:S01]  /*1c2f0*/  ISETP.NE.AND P0, PT, R10, RZ, PT ;  /* 0x000000ff0a00720c */ /* 0x000fe20003f05270 */
[----:B------:R-:W-:-:S12]  /*1c300*/  BSSY B0, `(.L_x_796) ;  /* 0x0000005000007945 */ /* 0x000fd80003800000 */
[----:B------:R-:W-:Y:S05]  /*1c310*/  @!P0 BRA `(.L_x_797) ;  /* 0x0000003000008947 */ /* 0x000fea0003800000 */
[----:B---3--:R-:W-:Y:S01]  /*1c320*/  IADD3 R0, R0, -0x1, RZ ;  /* 0xffffffff00007810 */ /* 0x008fe20007ffe0ff */
[----:B------:R-:W-:Y:S05]  /*1c330*/  BRA.DIV ~URZ, `(.L_x_798) ;  /* 0x00005c227f007947 */ /* 0x000fea000b800000 */
[----:B------:R3:W2:Y:S02]  /*1c340*/  SHFL.IDX PT, R11, R4, R0, 0x1f ;  /* 0x00001f00040b7589 */ /* 0x0006a400000e0000 */
.L_x_797:
[----:B------:R-:W-:Y:S05]  /*1c350*/  BSYNC B0 ;  /* 0x0000000000007941 */ /* 0x000fea0003800000 */
.L_x_796:
[----:B--23--:R-:W-:Y:S01]  /*1c360*/  IMAD R0, R11, c[0x0][0x538], R5 ;  /* 0x00014e000b007a24 */ /* 0x00cfe200078e0205 */
[----:B-1----:R-:W-:Y:S01]  /*1c370*/  ISETP.NE.AND P0, PT, R7, 0x1, PT ;  /* 0x000000010700780c */ /* 0x002fe20003f05270 */
[----:B------:R-:W-:Y:S03]  /*1c380*/  BSSY B0, `(.L_x_799) ;  /* 0x0000086000007945 */ /* 0x000fe60003800000 */
[----:B------:R1:W-:Y:S01]  /*1c390*/  STL [R1+0x50], R0 ;  /* 0x0000500001007387 */ /* 0x0003e20000100800 */
[----:B------:R-:W-:-:S08]  /*1c3a0*/  IADD3 R9, -R0, R9, RZ ;  /* 0x0000000900097210 */ /* 0x000fd00007ffe1ff */
[----:B------:R-:W-:Y:S05]  /*1c3b0*/  @!P0 BRA `(.L_x_800) ;  /* 0x000003e000008947 */ /* 0x000fea0003800000 */
[-C--:B----4-:R-:W-:Y:S02]  /*1c3c0*/  IABS R2, R8.reuse ;  /* 0x0000000800027213 */ /* 0x090fe40000000000 */
[----:B------:R-:W-:Y:S02]  /*1c3d0*/  IABS R10, R8 ;  /* 0x00000008000a7213 */ /* 0x000fe40000000000 */
[----:B-1----:R-:W1:Y:S08]  /*1c3e0*/  I2F.RP R0, R2 ;  /* 0x0000000200007306 */ /* 0x002e700000209400 */
[----:B-1----:R-:W1:Y:S02]  /*1c3f0*/  MUFU.RCP R0, R0 ;  /* 0x0000000000007308 */ /* 0x002e640000001000 */
[----:B-1----:R-:W-:-:S06]  /*1c400*/  IADD3 R0, R0, 0xffffffe, RZ ;  /* 0x0ffffffe00007810 */ /* 0x002fcc0007ffe0ff */
[----:B------:R-:W1:Y:S02]  /*1c410*/  F2I.FTZ.U32.TRUNC.NTZ R5, R0 ;  /* 0x0000000000057305 */ /* 0x000e64000021f000 */
[----:B-1----:R-:W-:Y:S01]  /*1c420*/  IMAD.MOV R3, RZ, RZ, -R5 ;  /* 0x000000ffff037224 */ /* 0x002fe200078e0a05 */
[----:B------:R-:W-:-:S03]  /*1c430*/  IABS R0, R7 ;  /* 0x0000000700007213 */ /* 0x000fc60000000000 */
[----:B------:R-:W-:Y:S01]  /*1c440*/  IMAD.MOV.U32 R4, RZ, RZ, R3 ;  /* 0x000000ffff047224 */ /* 0x000fe200078e0003 */
[----:B------:R-:W-:Y:S01]  /*1c450*/  IABS R3, R9 ;  /* 0x0000000900037213 */ /* 0x000fe20000000000 */
[----:B------:R-:W-:Y:S02]  /*1c460*/  IMAD.MOV.U32 R6, RZ, RZ, R0 ;  /* 0x000000ffff067224 */ /* 0x000fe400078e0000 */
[----:B------:R-:W-:Y:S02]  /*1c470*/  IMAD R0, R4, R2, RZ ;  /* 0x0000000204007224 */ /* 0x000fe400078e02ff */
[----:B------:R-:W-:Y:S01]  /*1c480*/  IMAD.MOV.U32 R4, RZ, RZ, RZ ;  /* 0x000000ffff047224 */ /* 0x000fe200078e00ff */
[----:B------:R-:W1:Y:S03]  /*1c490*/  I2F.RP R11, R6 ;  /* 0x00000006000b7306 */ /* 0x000e660000209400 */
[----:B------:R-:W-:-:S04]  /*1c4a0*/  IMAD.HI.U32 R5, R5, R0, R4 ;  /* 0x0000000005057227 */ /* 0x000fc800078e0004 */
[----:B------:R-:W-:-:S05]  /*1c4b0*/  IMAD.MOV R0, RZ, RZ, -R10 ;  /* 0x000000ffff007224 */ /* 0x000fca00078e0a0a */
[----:B------:R-:W-:Y:S01]  /*1c4c0*/  MOV R4, R0 ;  /* 0x0000000000047202 */ /* 0x000fe20000000f00 */
[----:B------:R-:W-:-:S04]  /*1c4d0*/  IMAD.HI.U32 R0, R5, R3, RZ ;  /* 0x0000000305007227 */ /* 0x000fc800078e00ff */
[----:B------:R-:W-:Y:S02]  /*1c4e0*/  IMAD R3, R0, R4, R3 ;  /* 0x0000000400037224 */ /* 0x000fe400078e0203 */
[----:B-1----:R-:W1:Y:S03]  /*1c4f0*/  MUFU.RCP R4, R11 ;  /* 0x0000000b00047308 */ /* 0x002e660000001000 */
[----:B------:R-:W-:-:S13]  /*1c500*/  ISETP.GT.U32.AND P0, PT, R2, R3, PT ;  /* 0x000000030200720c */ /* 0x000fda0003f04070 */
[----:B------:R-:W-:Y:S01]  /*1c510*/  @!P0 IMAD.IADD R3, R3, 0x1, -R2 ;  /* 0x0000000103038824 */ /* 0x000fe200078e0a02 */
[----:B-1----:R-:W-:Y:S02]  /*1c520*/  IADD3 R4, R4, 0xffffffe, RZ ;  /* 0x0ffffffe04047810 */ /* 0x002fe40007ffe0ff */
[----:B------:R-:W-:Y:S02]  /*1c530*/  @!P0 IADD3 R0, R0, 0x1, RZ ;  /* 0x0000000100008810 */ /* 0x000fe40007ffe0ff */
[----:B------:R-:W-:Y:S02]  /*1c540*/  ISETP.GE.U32.AND P2, PT, R3, R2, PT ;  /* 0x000000020300720c */ /* 0x000fe40003f46070 */
[----:B------:R-:W1:Y:S01]  /*1c550*/  F2I.FTZ.U32.TRUNC.NTZ R3, R4 ;  /* 0x0000000400037305 */ /* 0x000e62000021f000 */
[----:B------:R-:W-:Y:S02]  /*1c560*/  LOP3.LUT R2, R9, R8, RZ, 0x3c, !PT ;  /* 0x0000000809027212 */ /* 0x000fe400078e3cff */
[----:B------:R-:W-:-:S02]  /*1c570*/  ISETP.NE.AND P0, PT, R8, RZ, PT ;  /* 0x000000ff0800720c */ /* 0x000fc40003f05270 */
[----:B------:R-:W-:-:S06]  /*1c580*/  ISETP.GE.AND P1, PT, R2, RZ, PT ;  /* 0x000000ff0200720c */ /* 0x000fcc0003f26270 */
[----:B------:R-:W-:Y:S01]  /*1c590*/  @P2 IADD3 R0, R0, 0x1, RZ ;  /* 0x0000000100002810 */ /* 0x000fe20007ffe0ff */
[----:B-1----:R-:W-:-:S06]  /*1c5a0*/  IMAD.MOV R2, RZ, RZ, -R3 ;  /* 0x000000ffff027224 */ /* 0x002fcc00078e0a03 */
[----:B------:R-:W-:Y:S01]  /*1c5b0*/  @!P1 IMAD.MOV R0, RZ, RZ, -R0 ;  /* 0x000000ffff009224 */ /* 0x000fe200078e0a00 */
[----:B------:R-:W-:Y:S02]  /*1c5c0*/  @!P0 LOP3.LUT R0, RZ, R8, RZ, 0x33, !PT ;  /* 0x00000008ff008212 */ /* 0x000fe400078e33ff */
[----:B------:R-:W-:Y:S02]  /*1c5d0*/  MOV R4, R2 ;  /* 0x0000000200047202 */ /* 0x000fe40000000f00 */
[----:B------:R-:W-:Y:S02]  /*1c5e0*/  IABS R2, R7 ;  /* 0x0000000700027213 */ /* 0x000fe40000000000 */
[----:B------:R-:W-:Y:S01]  /*1c5f0*/  IABS R10, R0 ;  /* 0x00000000000a7213 */ /* 0x000fe20000000000 */
[----:B------:R-:W-:Y:S02]  /*1c600*/  IMAD R4, R4, R6, RZ ;  /* 0x0000000604047224 */ /* 0x000fe400078e02ff */
[----:B------:R-:W-:-:S02]  /*1c610*/  IMAD.MOV R5, RZ, RZ, -R2 ;  /* 0x000000ffff057224 */ /* 0x000fc400078e0a02 */
[----:B------:R-:W-:-:S04]  /*1c620*/  IMAD.MOV.U32 R2, RZ, RZ, RZ ;  /* 0x000000ffff027224 */ /* 0x000fc800078e00ff */
[----:B------:R-:W-:Y:S01]  /*1c630*/  IMAD.HI.U32 R2, R3, R4, R2 ;  /* 0x0000000403027227 */ /* 0x000fe200078e0002 */
[----:B------:R-:W-:-:S03]  /*1c640*/  MOV R4, R5 ;  /* 0x0000000500047202 */ /* 0x000fc60000000f00 */
[----:B------:R-:W-:-:S04]  /*1c650*/  IMAD.MOV.U32 R3, RZ, RZ, R10 ;  /* 0x000000ffff037224 */ /* 0x000fc800078e000a */
[----:B------:R-:W-:-:S04]  /*1c660*/  IMAD.HI.U32 R2, R2, R3, RZ ;  /* 0x0000000302027227 */ /* 0x000fc800078e00ff */
[----:B------:R-:W-:Y:S01]  /*1c670*/  IMAD R3, R2, R4, R3 ;  /* 0x0000000402037224 */ /* 0x000fe200078e0203 */
[----:B------:R-:W-:-:S04]  /*1c680*/  IADD3 R4, -R0, RZ, RZ ;  /* 0x000000ff00047210 */ /* 0x000fc80007ffe1ff */
        /* <DEDUP_REMOVED lines=9> */
[----:B------:R-:W-:-:S05]  /*1c720*/  @!P0 LOP3.LUT R2, RZ, R7, RZ, 0x33, !PT ;  /* 0x00000007ff028212 */ /* 0x000fca00078e33ff */
[----:B------:R-:W-:-:S04]  /*1c730*/  IMAD.MOV R3, RZ, RZ, -R2 ;  /* 0x000000ffff037224 */ /* 0x000fc800078e0a02 */
[C---:B------:R-:W-:Y:S02]  /*1c740*/  IMAD R3, R7.reuse, R3, R0 ;  /* 0x0000000307037224 */ /* 0x040fe400078e0200 */
[----:B------:R-:W-:Y:S02]  /*1c750*/  IMAD R0, R7, 0x1000000, R2 ;  /* 0x0100000007007824 */ /* 0x000fe400078e0202 */
[----:B------:R-:W-:Y:S02]  /*1c760*/  IMAD R2, R8, R4, R9 ;  /* 0x0000000408027224 */ /* 0x000fe400078e0209 */
[----:B------:R-:W-:-:S05]  /*1c770*/  IMAD R0, R3, 0x10000, R0 ;  /* 0x0001000003007824 */ /* 0x000fca00078e0200 */
[----:B------:R1:W-:Y:S01]  /*1c780*/  STL [R1+0x58], R0 ;  /* 0x0000580001007387 */ /* 0x0003e20000100800 */
[----:B------:R-:W-:Y:S05]  /*1c790*/  BRA `(.L_x_801) ;  /* 0x0000044000007947 */ /* 0x000fea0003800000 */
.L_x_800:
[----:B-1----:R-:W2:Y:S01]  /*1c7a0*/  LDL R0, [R1+0x5c] ;  /* 0x00005c0001007983 */ /* 0x002ea20000100800 */
[----:B------:R-:W-:-:S04]  /*1c7b0*/  IMAD.MOV.U32 R2, RZ, RZ, 0x4 ;  /* 0x00000004ff027424 */ /* 0x000fc800078e00ff */
[----:B--2---:R-:W-:-:S05]  /*1c7c0*/  IMAD.WIDE R2, R0, R2, c[0x0][0x590] ;  /* 0x0001640000027625 */ /* 0x004fca00078e0202 */
[----:B------:R-:W2:Y:S02]  /*1c7d0*/  LDG.E R4, [R2.64] ;  /* 0x0000000602047981 */ /* 0x000ea4000c1e1900 */
[----:B--2-4-:R-:W-:-:S05]  /*1c7e0*/  IMAD R10, R4, R8, RZ ;  /* 0x00000008040a7224 */ /* 0x014fca00078e02ff */
[-C--:B------:R-:W-:Y:S02]  /*1c7f0*/  IABS R0, R10.reuse ;  /* 0x0000000a00007213 */ /* 0x080fe40000000000 */
        /* <DEDUP_REMOVED lines=27> */
[----:B------:R-:W-:Y:S02]  /*1c9b0*/  IMAD R11, R4, R2, RZ ;  /* 0x00000002040b7224 */ /* 0x000fe400078e02ff */
[----:B------:R-:W-:-:S03]  /*1c9c0*/  IMAD.MOV R2, RZ, RZ, -R2 ;  /* 0x000000ffff027224 */ /* 0x000fc600078e0a02 */
[----:B------:R-:W-:Y:S01]  /*1c9d0*/  IADD3 R0, -R11, c[0x0][0x538], RZ ;  /* 0x00014e000b007a10 */ /* 0x000fe20007ffe1ff */
[----:B------:R-:W-:-:S03]  /*1c9e0*/  IMAD R6, R10, R2, R9 ;  /* 0x000000020a067224 */ /* 0x000fc600078e0209 */
[----:B------:R-:W-:Y:S02]  /*1c9f0*/  IMNMX R0, R4, R0, PT ;  /* 0x0000000004007217 */ /* 0x000fe40003800200 */
[----:B------:R-:W-:Y:S02]  /*1ca00*/  IABS R2, R6 ;  /* 0x0000000600027213 */ /* 0x000fe40000000000 */
[-C--:B------:R-:W-:Y:S02]  /*1ca10*/  IABS R3, R0.reuse ;  /* 0x0000000000037213 */ /* 0x080fe40000000000 */
[----:B------:R-:W-:Y:S02]  /*1ca20*/  IABS R10, R0 ;  /* 0x00000000000a7213 */ /* 0x000fe40000000000 */
[----:B------:R-:W1:Y:S01]  /*1ca30*/  I2F.RP R4, R3 ;  /* 0x0000000300047306 */ /* 0x000e620000209400 */
[----:B------:R-:W-:Y:S02]  /*1ca40*/  MOV R7, R2 ;  /* 0x0000000200077202 */ /* 0x000fe40000000f00 */
[----:B------:R-:W-:-:S05]  /*1ca50*/  IMAD.MOV R2, RZ, RZ, -R10 ;  /* 0x000000ffff027224 */ /* 0x000fca00078e0a0a */
[----:B-1----:R-:W1:Y:S02]  /*1ca60*/  MUFU.RCP R4, R4 ;  /* 0x0000000400047308 */ /* 0x002e640000001000 */
[----:B-1----:R-:W-:-:S06]  /*1ca70*/  IADD3 R4, R4, 0xffffffe, RZ ;  /* 0x0ffffffe04047810 */ /* 0x002fcc0007ffe0ff */
[----:B------:R-:W1:Y:S02]  /*1ca80*/  F2I.FTZ.U32.TRUNC.NTZ R5, R4 ;  /* 0x0000000400057305 */ /* 0x000e64000021f000 */
[----:B-1----:R-:W-:-:S04]  /*1ca90*/  IMAD.MOV R4, RZ, RZ, -R5 ;  /* 0x000000ffff047224 */ /* 0x002fc800078e0a05 */
[----:B------:R-:W-:Y:S02]  /*1caa0*/  IMAD R9, R4, R3, RZ ;  /* 0x0000000304097224 */ /* 0x000fe400078e02ff */
[----:B------:R-:W-:-:S04]  /*1cab0*/  IMAD.MOV.U32 R4, RZ, RZ, RZ ;  /* 0x000000ffff047224 */ /* 0x000fc800078e00ff */
[----:B------:R-:W-:-:S04]  /*1cac0*/  IMAD.HI.U32 R5, R5, R9, R4 ;  /* 0x0000000905057227 */ /* 0x000fc800078e0004 */
[----:B------:R-:W-:Y:S02]  /*1cad0*/  IMAD.MOV.U32 R4, RZ, RZ, R2 ;  /* 0x000000ffff047224 */ /* 0x000fe400078e0002 */
[----:B------:R-:W-:-:S04]  /*1cae0*/  IMAD.HI.U32 R2, R5, R7, RZ ;  /* 0x0000000705027227 */ /* 0x000fc800078e00ff */
[----:B------:R-:W-:-:S05]  /*1caf0*/  IMAD R4, R2, R4, R7 ;  /* 0x0000000402047224 */ /* 0x000fca00078e0207 */
[----:B------:R-:W-:-:S13]  /*1cb00*/  ISETP.GT.U32.AND P0, PT, R3, R4, PT ;  /* 0x000000040300720c */ /* 0x000fda0003f04070 */
[-C--:B------:R-:W-:Y:S02]  /*1cb10*/  @!P0 IADD3 R4, R4, -R3.reuse, RZ ;  /* 0x8000000304048210 */ /* 0x080fe40007ffe0ff */
[----:B------:R-:W-:Y:S02]  /*1cb20*/  @!P0 IADD3 R2, R2, 0x1, RZ ;  /* 0x0000000102028810 */ /* 0x000fe40007ffe0ff */
[----:B------:R-:W-:Y:S02]  /*1cb30*/  ISETP.GE.U32.AND P2, PT, R4, R3, PT ;  /* 0x000000030400720c */ /* 0x000fe40003f46070 */
[----:B------:R-:W-:Y:S02]  /*1cb40*/  LOP3.LUT R3, R6, R0, RZ, 0x3c, !PT ;  /* 0x0000000006037212 */ /* 0x000fe400078e3cff */
[----:B------:R-:W-:Y:S02]  /*1cb50*/  ISETP.NE.AND P0, PT, R0, RZ, PT ;  /* 0x000000ff0000720c */ /* 0x000fe40003f05270 */
[----:B------:R-:W-:Y:S01]  /*1cb60*/  ISETP.GE.AND P1, PT, R3, RZ, PT ;  /* 0x000000ff0300720c */ /* 0x000fe20003f26270 */
[----:B------:R-:W-:Y:S01]  /*1cb70*/  IMAD.MOV R3, RZ, RZ, -R0 ;  /* 0x000000ffff037224 */ /* 0x000fe200078e0a00 */
[----:B------:R-:W-:-:S05]  /*1cb80*/  IADD3 R6, R11, 0x1000000, R6 ;  /* 0x010000000b067810 */ /* 0x000fca0007ffe006 */
[----:B------:R-:W-:-:S06]  /*1cb90*/  @P2 IADD3 R2, R2, 0x1, RZ ;  /* 0x0000000102022810 */ /* 0x000fcc0007ffe0ff */
[----:B------:R-:W-:Y:S01]  /*1cba0*/  @!P1 IMAD.MOV R2, RZ, RZ, -R2 ;  /* 0x000000ffff029224 */ /* 0x000fe200078e0a02 */
[----:B------:R-:W-:-:S05]  /*1cbb0*/  @!P0 LOP3.LUT R2, RZ, R0, RZ, 0x33, !PT ;  /* 0x00000000ff028212 */ /* 0x000fca00078e33ff */
[----:B------:R-:W-:-:S05]  /*1cbc0*/  IMAD R0, R2, R3, R6 ;  /* 0x0000000302007224 */ /* 0x000fca00078e0206 */
[----:B------:R1:W-:Y:S02]  /*1cbd0*/  STL [R1+0x58], R0 ;  /* 0x0000580001007387 */ /* 0x0003e40000100800 */
.L_x_801:
[----:B------:R-:W-:Y:S05]  /*1cbe0*/  BSYNC B0 ;  /* 0x0000000000007941 */ /* 0x000fea0003800000 */
.L_x_799:
[----:B------:R-:W-:-:S04]  /*1cbf0*/  LOP3.LUT R2, RZ, R2, RZ, 0x33, !PT ;  /* 0x00000002ff027212 */ /* 0x000fc800078e33ff */
[----:B-1----:R-:W-:-:S05]  /*1cc00*/  IADD3 R0, R2, R8, RZ ;  /* 0x0000000802007210 */ /* 0x002fca0007ffe0ff */
[----:B------:R1:W-:Y:S01]  /*1cc10*/  STL [R1+0x54], R0 ;  /* 0x0000540001007387 */ /* 0x0003e20000100800 */
[----:B------:R-:W-:Y:S05]  /*1cc20*/  BRA `(.L_x_802) ;  /* 0x0000005000007947 */ /* 0x000fea0003800000 */
.L_x_790:
[----:B------:R-:W-:Y:S01]  /*1cc30*/  MOV R0, c[0x0][0x53c] ;  /* 0x00014f0000007a02 */ /* 0x000fe20000000f00 */
[----:B------:R2:W-:Y:S04]  /*1cc40*/  STL [R1+0x50], R9 ;  /* 0x0000500901007387 */ /* 0x0005e80000100800 */
[----:B------:R2:W-:Y:S04]  /*1cc50*/  STL [R1+0x54], RZ ;  /* 0x000054ff01007387 */ /* 0x0005e80000100800 */
[----:B------:R2:W-:Y:S04]  /*1cc60*/  STL [R1+0x58], RZ ;  /* 0x000058ff01007387 */ /* 0x0005e80000100800 */
[----:B------:R2:W-:Y:S02]  /*1cc70*/  STL [R1+0x5c], R0 ;  /* 0x00005c0001007387 */ /* 0x0005e40000100800 */
.L_x_802:
[----:B------:R-:W-:Y:S05]  /*1cc80*/  BSYNC B1 ;  /* 0x0000000000017941 */ /* 0x000fea0003800000 */
.L_x_788:
[----:B-1----:R-:W3:Y:S04]  /*1cc90*/  LDL R4, [R1+0x50] ;  /* 0x0000500001047983 */ /* 0x002ee80000100800 */
[----:B------:R-:W3:Y:S04]  /*1cca0*/  LDL R5, [R1+0x54] ;  /* 0x0000540001057983 */ /* 0x000ee80000100800 */
[----:B------:R-:W3:Y:S04]  /*1ccb0*/  LDL R6, [R1+0x58] ;  /* 0x0000580001067983 */ /* 0x000ee80000100800 */
[----:B------:R-:W3:Y:S01]  /*1ccc0*/  LDL R7, [R1+0x5c] ;  /* 0x00005c0001077983 */ /* 0x000ee20000100800 */
[----:B------:R-:W-:Y:S03]  /*1ccd0*/  WARPSYNC 0xffffffff ;  /* 0xffffffff00007948 */ /* 0x000fe60003800000 */
[----:B------:R-:W-:Y:S01]  /*1cce0*/  BAR.SYNC.DEFER_BLOCKING 0x4, 0x80 ;  /* 0x0102000000007b1d */ /* 0x000fe20000010000 */
[----:B------:R-:W-:-:S13]  /*1ccf0*/  ISETP.NE.AND P0, PT, R12, RZ, PT ;  /* 0x000000ff0c00720c */ /* 0x000fda0003f05270 */
[----:B---3--:R1:W-:Y:S04]  /*1cd00*/  @!P0 STS.128 [0x9100], R4 ;  /* 0x00910004ff008388 */ /* 0x0083e80000000c00 */
[----:B------:R-:W-:Y:S06]  /*1cd10*/  BAR.ARV 0x5, 0x80 ;  /* 0x0142000000007b1d */ /* 0x000fec0000002000 */
.L_x_783:
[----:B--2---:R-:W2:Y:S02]  /*1cd20*/  LDL R0, [R1+0x5c] ;  /* 0x00005c0001007983 */ /* 0x004ea40000100800 */
[----:B--2---:R-:W-:-:S13]  /*1cd30*/  ISETP.GE.AND P0, PT, R0, c[0x0][0x53c], PT ;  /* 0x00014f0000007a0c */ /* 0x004fda0003f06270 */
[----:B-1--4-:R-:W-:Y:S01]  /*1cd40*/  @P0 CALL.REL.NOINC `(.L_x_803) ;  /* 0x0000001000000944 */ /* 0x012fe20003c00000 */
[----:B------:R-:W-:Y:S05]  /*1cd50*/  BRA `(.L_x_804) ;  /* 0xfffe4e1000007947 */ /* 0x000fea000383ffff */
.L_x_803:
[----:B------:R-:W-:Y:S05]  /*1cd60*/  EXIT ;  /* 0x000000000000794d */ /* 0x000fea0003800000 */
.L_x_576:
[----:B------:R-:W-:Y:S01]  /*1cd70*/  IMAD.MOV.U32 R0, RZ, RZ, R5 ;  /* 0x000000ffff007224 */ /* 0x000fe200078e0005 */
[----:B------:R-:W-:Y:S02]  /*1cd80*/  MOV R2, 0x1 ;  /* 0x0000000100027802 */ /* 0x000fe40000000f00 */
[----:B------:R-:W-:Y:S02]  /*1cd90*/  MOV R3, 0x1cdb0 ;  /* 0x0001cdb000037802 */ /* 0x000fe40000000f00 */
[----:B------:R-:W-:Y:S05]  /*1cda0*/  CALL.REL.NOINC `($__internal_10_$__cuda_sm70_shflsync_up_p) ;  /* 0x000052e000007944 */ /* 0x000fea0003c00000 */
[----:B------:R-:W-:Y:S01]  /*1cdb0*/  MOV R0, R4 ;  /* 0x0000000400007202 */ /* 0x000fe20000000f00 */
[----:B------:R-:W-:Y:S05]  /*1cdc0*/  BRA `(.L_x_805) ;  /* 0xfffe369000007947 */ /* 0x000fea000383ffff */
.L_x_577:
[----:B------:R-:W-:Y:S01]  /*1cdd0*/  IMAD.MOV.U32 R0, RZ, RZ, R5 ;  /* 0x000000ffff007224 */ /* 0x000fe200078e0005 */
[----:B------:R-:W-:Y:S02]  /*1cde0*/  MOV R2, 0x2 ;  /* 0x0000000200027802 */ /* 0x000fe40000000f00 */
[----:B------:R-:W-:Y:S02]  /*1cdf0*/  MOV R3, 0x1ce10 ;  /* 0x0001ce1000037802 */ /* 0x000fe40000000f00 */
[----:B------:R-:W-:Y:S05]  /*1ce00*/  CALL.REL.NOINC `($__internal_10_$__cuda_sm70_shflsync_up_p) ;  /* 0x0000528000007944 */ /* 0x000fea0003c00000 */
[----:B------:R-:W-:Y:S01]  /*1ce10*/  SEL R0, R4, RZ, P4 ;  /* 0x000000ff04007207 */ /* 0x000fe20002000000 */
[----:B------:R-:W-:Y:S01]  /*1ce20*/  IMAD.MOV.U32 R2, RZ, RZ, 0x4 ;  /* 0x00000004ff027424 */ /* 0x000fe200078e00ff */
[----:B------:R-:W-:-:S03]  /*1ce30*/  MOV R3, 0x1ce60 ;  /* 0x0001ce6000037802 */ /* 0x000fc60000000f00 */
[----:B------:R-:W-:Y:S02]  /*1ce40*/  IMAD.IADD R0, R5, 0x1, R0 ;  /* 0x0000000105007824 */ /* 0x000fe400078e0200 */
        /* <DEDUP_REMOVED lines=13> */
[----:B------:R-:W-:Y:S02]  /*1cf20*/  MOV R57, 0x1f ;  /* 0x0000001f00397802 */ /* 0x000fe40000000f00 */
[----:B------:R-:W-:Y:S01]  /*1cf30*/  MOV R3, 0x1cf70 ;  /* 0x0001cf7000037802 */ /* 0x000fe20000000f00 */
[----:B------:R-:W-:-:S04]  /*1cf40*/  IMAD.IADD R4, R0, 0x1, R4 ;  /* 0x0000000100047824 */ /* 0x000fc800078e0204 */
[----:B------:R-:W-:Y:S02]  /*1cf50*/  IMAD.MOV.U32 R52, RZ, RZ, R4 ;  /* 0x000000ffff347224 */ /* 0x000fe400078e0004 */
[----:B------:R-:W-:Y:S05]  /*1cf60*/  CALL.REL.NOINC `($__internal_9_$__cuda_sm70_shflsync_idx_p) ;  /* 0x000050c000007944 */ /* 0x000fea0003c00000 */
[----:B------:R-:W-:Y:S01]  /*1cf70*/  MOV R0, R57 ;  /* 0x0000003900007202 */ /* 0x000fe20000000f00 */
[----:B------:R-:W-:Y:S05]  /*1cf80*/  BRA `(.L_x_806) ;  /* 0xfffe35d000007947 */ /* 0x000fea000383ffff */
.L_x_579:
[----:B------:R-:W-:Y:S02]  /*1cf90*/  SEL R0, RZ, 0x1, P0 ;  /* 0x00000001ff007807 */ /* 0x000fe40000000000 */
[----:B------:R-:W-:Y:S02]  /*1cfa0*/  MOV R2, 0x1cfc0 ;  /* 0x0001cfc000027802 */ /* 0x000fe40000000f00 */
[----:B------:R-:W-:Y:S05]  /*1cfb0*/  CALL.REL.NOINC `($__internal_11_$__cuda_sm70_votesync_ballot) ;  /* 0x0000514000007944 */ /* 0x000fea0003c00000 */
[----:B------:R-:W-:Y:S01]  /*1cfc0*/  MOV R7, R0 ;  /* 0x0000000000077202 */ /* 0x000fe20000000f00 */
[----:B------:R-:W-:Y:S05]  /*1cfd0*/  BRA `(.L_x_807) ;  /* 0xfffe361000007947 */ /* 0x000fea000383ffff */
.L_x_580:
[----:B------:R-:W-:Y:S01]  /*1cfe0*/  IMAD.MOV.U32 R52, RZ, RZ, R9 ;  /* 0x000000ffff347224 */ /* 0x000fe200078e0009 */
[----:B-1----:R-:W-:Y:S01]  /*1cff0*/  MOV R2, R0 ;  /* 0x0000000000027202 */ /* 0x002fe20000000f00 */
[----:B------:R-:W-:Y:S01]  /*1d000*/  IMAD.MOV.U32 R57, RZ, RZ, 0x1f ;  /* 0x0000001fff397424 */ /* 0x000fe200078e00ff */
[----:B------:R-:W-:Y:S02]  /*1d010*/  MOV R3, 0x1d030 ;  /* 0x0001d03000037802 */ /* 0x000fe40000000f00 */
[----:B------:R-:W-:Y:S05]  /*1d020*/  CALL.REL.NOINC `($__internal_9_$__cuda_sm70_shflsync_idx_p) ;  /* 0x0000500000007944 */ /* 0x000fea0003c00000 */
[----:B------:R-:W-:Y:S01]  /*1d030*/  IMAD.MOV.U32 R12, RZ, RZ, R57 ;  /* 0x000000ffff0c7224 */ /* 0x000fe200078e0039 */
[----:B------:R-:W-:Y:S01]  /*1d040*/  MOV R52, R8 ;  /* 0x0000000800347202 */ /* 0x000fe20000000f00 */
[----:B------:R-:W-:Y:S01]  /*1d050*/  IMAD.MOV.U32 R5, RZ, RZ, RZ ;  /* 0x000000ffff057224 */ /* 0x000fe200078e00ff */
[----:B------:R-:W-:Y:S01]  /*1d060*/  MOV R2, R0 ;  /* 0x0000000000027202 */ /* 0x000fe20000000f00 */
[----:B------:R-:W-:Y:S01]  /*1d070*/  IMAD.MOV.U32 R57, RZ, RZ, 0x1f ;  /* 0x0000001fff397424 */ /* 0x000fe200078e00ff */
[----:B------:R-:W-:-:S02]  /*1d080*/  MOV R3, 0x1d0a0 ;  /* 0x0001d0a000037802 */ /* 0x000fc40000000f00 */
[----:B------:R-:W-:Y:S05]  /*1d090*/  CALL.REL.NOINC `($__internal_9_$__cuda_sm70_shflsync_idx_p) ;  /* 0x00004f9000007944 */ /* 0x000fea0003c00000 */
[----:B------:R-:W-:Y:S01]  /*1d0a0*/  MOV R9, R57 ;  /* 0x0000003900097202 */ /* 0x000fe20000000f00 */
[----:B------:R-:W-:Y:S05]  /*1d0b0*/  BRA `(.L_x_808) ;  /* 0xfffe35a000007947 */ /* 0x000fea000383ffff */
.L_x_583:
[----:B------:R-:W-:Y:S01]  /*1d0c0*/  IMAD.MOV.U32 R52, RZ, RZ, R4 ;  /* 0x000000ffff347224 */ /* 0x000fe200078e0004 */
[----:B-1----:R-:W-:Y:S01]  /*1d0d0*/  MOV R2, R0 ;  /* 0x0000000000027202 */ /* 0x002fe20000000f00 */
[----:B------:R-:W-:Y:S01]  /*1d0e0*/  IMAD.MOV.U32 R57, RZ, RZ, 0x1f ;  /* 0x0000001fff397424 */ /* 0x000fe200078e00ff */
[----:B------:R-:W-:-:S02]  /*1d0f0*/  MOV R3, 0x1d110 ;  /* 0x0001d11000037802 */ /* 0x000fc40000000f00 */
[----:B---34-:R-:W-:Y:S05]  /*1d100*/  CALL.REL.NOINC `($__internal_9_$__cuda_sm70_shflsync_idx_p) ;  /* 0x00004f2000007944 */ /* 0x018fea0003c00000 */
[----:B------:R-:W-:Y:S01]  /*1d110*/  MOV R5, R57 ;  /* 0x0000003900057202 */ /* 0x000fe20000000f00 */
[----:B------:R-:W-:Y:S05]  /*1d120*/  BRA `(.L_x_582) ;  /* 0xfffe359000007947 */ /* 0x000fea000383ffff */
.L_x_602:
[----:B------:R-:W-:Y:S01]  /*1d130*/  IMAD.MOV.U32 R52, RZ, RZ, R5 ;  /* 0x000000ffff347224 */ /* 0x000fe200078e0005 */
[----:B------:R-:W-:Y:S01]  /*1d140*/  MOV R2, RZ ;  /* 0x000000ff00027202 */ /* 0x000fe20000000f00 */
[----:B------:R-:W-:Y:S01]  /*1d150*/  IMAD.MOV.U32 R57, RZ, RZ, 0x181f ;  /* 0x0000181fff397424 */ /* 0x000fe200078e00ff */
[----:B------:R-:W-:-:S02]  /*1d160*/  MOV R3, 0x1d180 ;  /* 0x0001d18000037802 */ /* 0x000fc40000000f00 */
[----:B-1---5:R-:W-:Y:S05]  /*1d170*/  CALL.REL.NOINC `($__internal_9_$__cuda_sm70_shflsync_idx_p) ;  /* 0x00004eb000007944 */ /* 0x022fea0003c00000 */
[----:B------:R-:W-:Y:S01]  /*1d180*/  MOV R7, R57 ;  /* 0x0000003900077202 */ /* 0x000fe20000000f00 */
[----:B------:R-:W-:Y:S05]  /*1d190*/  BRA `(.L_x_809) ;  /* 0xfffe58b000007947 */ /* 0x000fea000383ffff */
.L_x_603:
[----:B------:R-:W-:Y:S01]  /*1d1a0*/  IMAD.MOV.U32 R52, RZ, RZ, R6 ;  /* 0x000000ffff347224 */ /* 0x000fe200078e0006 */
[----:B------:R-:W-:Y:S01]  /*1d1b0*/  MOV R2, RZ ;  /* 0x000000ff00027202 */ /* 0x000fe20000000f00 */
[----:B------:R-:W-:Y:S01]  /*1d1c0*/  IMAD.MOV.U32 R57, RZ, RZ, 0x181f ;  /* 0x0000181fff397424 */ /* 0x000fe200078e00ff */
[----:B------:R-:W-:-:S02]  /*1d1d0*/  MOV R3, 0x1d1f0 ;  /* 0x0001d1f000037802 */ /* 0x000fc40000000f00 */
[----:B-123-5:R-:W-:Y:S05]  /*1d1e0*/  CALL.REL.NOINC `($__internal_9_$__cuda_sm70_shflsync_idx_p) ;  /* 0x00004e4000007944 */ /* 0x02efea0003c00000 */
[----:B------:R-:W-:Y:S01]  /*1d1f0*/  MOV R2, R57 ;  /* 0x0000003900027202 */ /* 0x000fe20000000f00 */
[----:B------:R-:W-:Y:S05]  /*1d200*/  BRA `(.L_x_810) ;  /* 0xfffe586000007947 */ /* 0x000fea000383ffff */
.L_x_606:
[----:B------:R-:W-:Y:S01]  /*1d210*/  IMAD.MOV.U32 R52, RZ, RZ, R5 ;  /* 0x000000ffff347224 */ /* 0x000fe200078e0005 */
[----:B-1----:R-:W-:Y:S01]  /*1d220*/  MOV R2, 0x1 ;  /* 0x0000000100027802 */ /* 0x002fe20000000f00 */
[----:B------:R-:W-:Y:S01]  /*1d230*/  IMAD.MOV.U32 R57, RZ, RZ, 0x181f ;  /* 0x0000181fff397424 */ /* 0x000fe200078e00ff */
[----:B------:R-:W-:-:S02]  /*1d240*/  MOV R3, 0x1d260 ;  /* 0x0001d26000037802 */ /* 0x000fc40000000f00 */
[----:B---3-5:R-:W-:Y:S05]  /*1d250*/  CALL.REL.NOINC `($__internal_9_$__cuda_sm70_shflsync_idx_p) ;  /* 0x00004dd000007944 */ /* 0x028fea0003c00000 */
[----:B------:R-:W-:Y:S01]  /*1d260*/  IMAD.MOV.U32 R7, RZ, RZ, R57 ;  /* 0x000000ffff077224 */ /* 0x000fe200078e0039 */
[----:B------:R-:W-:Y:S01]  /*1d270*/  MOV R2, 0x1 ;  /* 0x0000000100027802 */ /* 0x000fe20000000f00 */
[----:B------:R-:W-:Y:S01]  /*1d280*/  IMAD.MOV.U32 R52, RZ, RZ, R6 ;  /* 0x000000ffff347224 */ /* 0x000fe200078e0006 */
[----:B------:R-:W-:-:S02]  /*1d290*/  MOV R57, 0x181f ;  /* 0x0000181f00397802 */ /* 0x000fc40000000f00 */
[----:B------:R-:W-:Y:S02]  /*1d2a0*/  MOV R3, 0x1d2c0 ;  /* 0x0001d2c000037802 */ /* 0x000fe40000000f00 */
[----:B------:R-:W-:Y:S05]  /*1d2b0*/  CALL.REL.NOINC `($__internal_9_$__cuda_sm70_shflsync_idx_p) ;  /* 0x00004d7000007944 */ /* 0x000fea0003c00000 */
[----:B------:R-:W-:Y:S01]  /*1d2c0*/  MOV R2, R57 ;  /* 0x0000003900027202 */ /* 0x000fe20000000f00 */
[----:B------:R-:W-:Y:S05]  /*1d2d0*/  BRA `(.L_x_811) ;  /* 0xfffe58e000007947 */ /* 0x000fea000383ffff */
.L_x_609:
[----:B------:R-:W-:Y:S01]  /*1d2e0*/  IMAD.MOV.U32 R52, RZ, RZ, R5 ;  /* 0x000000ffff347224 */ /* 0x000fe200078e0005 */
[----:B-1----:R-:W-:Y:S01]  /*1d2f0*/  MOV R2, 0x2 ;  /* 0x0000000200027802 */ /* 0x002fe20000000f00 */
[----:B------:R-:W-:Y:S01]  /*1d300*/  IMAD.MOV.U32 R57, RZ, RZ, 0x181f ;  /* 0x0000181fff397424 */ /* 0x000fe200078e00ff */
[----:B------:R-:W-:Y:S02]  /*1d310*/  MOV R3, 0x1d330 ;  /* 0x0001d33000037802 */ /* 0x000fe40000000f00 */
[----:B--23-5:R-:W-:Y:S05]  /*1d320*/  CALL.REL.NOINC `($__internal_9_$__cuda_sm70_shflsync_idx_p) ;  /* 0x00004d0000007944 */ /* 0x02cfea0003c00000 */
[----:B------:R-:W-:Y:S01]  /*1d330*/  MOV R7, R57 ;  /* 0x0000003900077202 */ /* 0x000fe20000000f00 */
[----:B------:R-:W-:Y:S05]  /*1d340*/  BRA `(.L_x_812) ;  /* 0xfffe595000007947 */ /* 0x000fea000383ffff */
.L_x_610:
[----:B------:R-:W-:Y:S01]  /*1d350*/  IMAD.MOV.U32 R52, RZ, RZ, R6 ;  /* 0x000000ffff347224 */ /* 0x000fe200078e0006 */
[----:B-1----:R-:W-:Y:S01]  /*1d360*/  MOV R2, 0x2 ;  /* 0x0000000200027802 */ /* 0x002fe20000000f00 */
[----:B------:R-:W-:Y:S01]  /*1d370*/  IMAD.MOV.U32 R57, RZ, RZ, 0x181f ;  /* 0x0000181fff397424 */ /* 0x000fe200078e00ff */
[----:B------:R-:W-:Y:S02]  /*1d380*/  MOV R3, 0x1d3a0 ;  /* 0x0001d3a000037802 */ /* 0x000fe40000000f00 */
[----:B--2345:R-:W-:Y:S05]  /*1d390*/  CALL.REL.NOINC `($__internal_9_$__cuda_sm70_shflsync_idx_p) ;  /* 0x00004c9000007944 */ /* 0x03cfea0003c00000 */
[----:B------:R-:W-:Y:S01]  /*1d3a0*/  MOV R2, R57 ;  /* 0x0000003900027202 */ /* 0x000fe20000000f00 */
[----:B------:R-:W-:Y:S05]  /*1d3b0*/  BRA `(.L_x_813) ;  /* 0xfffe590000007947 */ /* 0x000fea000383ffff */
.L_x_613:
[----:B------:R-:W-:Y:S01]  /*1d3c0*/  IMAD.MOV.U32 R52, RZ, RZ, R5 ;  /* 0x000000ffff347224 */ /* 0x000fe200078e0005 */
[----:B--2---:R-:W-:Y:S01]  /*1d3d0*/  MOV R2, 0x3 ;  /* 0x0000000300027802 */ /* 0x004fe20000000f00 */
[----:B------:R-:W-:Y:S01]  /*1d3e0*/  IMAD.MOV.U32 R57, RZ, RZ, 0x181f ;  /* 0x0000181fff397424 */ /* 0x000fe200078e00ff */
[----:B------:R-:W-:-:S02]  /*1d3f0*/  MOV R3, 0x1d410 ;  /* 0x0001d41000037802 */ /* 0x000fc40000000f00 */
[----:B-1-345:R-:W-:Y:S05]  /*1d400*/  CALL.REL.NOINC `($__internal_9_$__cuda_sm70_shflsync_idx_p) ;  /* 0x00004c2000007944 */ /* 0x03afea0003c00000 */
        /* <DEDUP_REMOVED lines=8> */
.L_x_616:
[----:B------:R-:W-:Y:S01]  /*1d490*/  IMAD.MOV.U32 R52, RZ, RZ, R5 ;  /* 0x000000ffff347224 */ /* 0x000fe200078e0005 */
[----:B-12---:R-:W-:Y:S01]  /*1d4a0*/  MOV R2, 0x4 ;  /* 0x0000000400027802 */ /* 0x006fe20000000f00 */
[----:B------:R-:W-:Y:S01]  /*1d4b0*/  IMAD.MOV.U32 R57, RZ, RZ, 0x181f ;  /* 0x0000181fff397424 */ /* 0x000fe200078e00ff */
[----:B------:R-:W-:Y:S02]  /*1d4c0*/  MOV R3, 0x1d4e0 ;  /* 0x0001d4e000037802 */ /* 0x000fe40000000f00 */
[----:B---345:R-:W-:Y:S05]  /*1d4d0*/  CALL.REL.NOINC `($__internal_9_$__cuda_sm70_shflsync_idx_p) ;  /* 0x00004b5000007944 */ /* 0x038fea0003c00000 */
[----:B------:R-:W-:Y:S01]  /*1d4e0*/  MOV R7, R57 ;  /* 0x0000003900077202 */ /* 0x000fe20000000f00 */
[----:B------:R-:W-:Y:S05]  /*1d4f0*/  BRA `(.L_x_815) ;  /* 0xfffe599000007947 */ /* 0x000fea000383ffff */
.L_x_617:
[----:B------:R-:W-:Y:S01]  /*1d500*/  IMAD.MOV.U32 R52, RZ, RZ, R6 ;  /* 0x000000ffff347224 */ /* 0x000fe200078e0006 */
[----:B--2---:R-:W-:Y:S01]  /*1d510*/  MOV R2, 0x4 ;  /* 0x0000000400027802 */ /* 0x004fe20000000f00 */
[----:B------:R-:W-:Y:S01]  /*1d520*/  IMAD.MOV.U32 R57, RZ, RZ, 0x181f ;  /* 0x0000181fff397424 */ /* 0x000fe200078e00ff */
[----:B------:R-:W-:Y:S02]  /*1d530*/  MOV R3, 0x1d550 ;  /* 0x0001d55000037802 */ /* 0x000fe40000000f00 */
[----:B-1-345:R-:W-:Y:S05]  /*1d540*/  CALL.REL.NOINC `($__internal_9_$__cuda_sm70_shflsync_idx_p) ;  /* 0x00004ae000007944 */ /* 0x03afea0003c00000 */
[----:B------:R-:W-:Y:S01]  /*1d550*/  MOV R2, R57 ;  /* 0x0000003900027202 */ /* 0x000fe20000000f00 */
[----:B------:R-:W-:Y:S05]  /*1d560*/  BRA `(.L_x_816) ;  /* 0xfffe594000007947 */ /* 0x000fea000383ffff */
.L_x_620:
[----:B------:R-:W-:Y:S01]  /*1d570*/  IMAD.MOV.U32 R52, RZ, RZ, R5 ;  /* 0x000000ffff347224 */ /* 0x000fe200078e0005 */
[----:B-1----:R-:W-:Y:S01]  /*1d580*/  MOV R2, 0x5 ;  /* 0x0000000500027802 */ /* 0x002fe20000000f00 */
[----:B------:R-:W-:Y:S01]  /*1d590*/  IMAD.MOV.U32 R57, RZ, RZ, 0x181f ;  /* 0x0000181fff397424 */ /* 0x000fe200078e00ff */
[----:B------:R-:W-:-:S02]  /*1d5a0*/  MOV R3, 0x1d5c0 ;  /* 0x0001d5c000037802 */ /* 0x000fc40000000f00 */
[----:B--2345:R-:W-:Y:S05]  /*1d5b0*/  CALL.REL.NOINC `($__internal_9_$__cuda_sm70_shflsync_idx_p) ;  /* 0x00004a7000007944 */ /* 0x03cfea0003c00000 */
        /* <DEDUP_REMOVED lines=8> */
.L_x_623:
[----:B------:R-:W-:Y:S01]  /*1d640*/  IMAD.MOV.U32 R52, RZ, RZ, R5 ;  /* 0x000000ffff347224 */ /* 0x000fe200078e0005 */
[----:B-1----:R-:W-:Y:S01]  /*1d650*/  MOV R2, 0x6 ;  /* 0x0000000600027802 */ /* 0x002fe20000000f00 */
[----:B------:R-:W-:Y:S01]  /*1d660*/  IMAD.MOV.U32 R57, RZ, RZ, 0x181f ;  /* 0x0000181fff397424 */ /* 0x000fe200078e00ff */
[----:B------:R-:W-:Y:S02]  /*1d670*/  MOV R3, 0x1d690 ;  /* 0x0001d69000037802 */ /* 0x000fe40000000f00 */
[----:B--2345:R-:W-:Y:S05]  /*1d680*/  CALL.REL.NOINC `($__internal_9_$__cuda_sm70_shflsync_idx_p) ;  /* 0x000049a000007944 */ /* 0x03cfea0003c00000 */
[----:B------:R-:W-:Y:S01]  /*1d690*/  MOV R7, R57 ;  /* 0x0000003900077202 */ /* 0x000fe20000000f00 */
[----:B------:R-:W-:Y:S05]  /*1d6a0*/  BRA `(.L_x_818) ;  /* 0xfffe59d000007947 */ /* 0x000fea000383ffff */
.L_x_624:
[----:B------:R-:W-:Y:S01]  /*1d6b0*/  IMAD.MOV.U32 R52, RZ, RZ, R6 ;  /* 0x000000ffff347224 */ /* 0x000fe200078e0006 */
[----:B-1----:R-:W-:Y:S01]  /*1d6c0*/  MOV R2, 0x6 ;  /* 0x0000000600027802 */ /* 0x002fe20000000f00 */
[----:B------:R-:W-:Y:S01]  /*1d6d0*/  IMAD.MOV.U32 R57, RZ, RZ, 0x181f ;  /* 0x0000181fff397424 */ /* 0x000fe200078e00ff */
[----:B------:R-:W-:Y:S02]  /*1d6e0*/  MOV R3, 0x1d700 ;  /* 0x0001d70000037802 */ /* 0x000fe40000000f00 */
[----:B--2345:R-:W-:Y:S05]  /*1d6f0*/  CALL.REL.NOINC `($__internal_9_$__cuda_sm70_shflsync_idx_p) ;  /* 0x0000493000007944 */ /* 0x03cfea0003c00000 */
[----:B------:R-:W-:Y:S01]  /*1d700*/  MOV R2, R57 ;  /* 0x0000003900027202 */ /* 0x000fe20000000f00 */
[----:B------:R-:W-:Y:S05]  /*1d710*/  BRA `(.L_x_819) ;  /* 0xfffe598000007947 */ /* 0x000fea000383ffff */
.L_x_627:
        /* <DEDUP_REMOVED lines=13> */
.L_x_630:
[----:B------:R-:W-:Y:S01]  /*1d7f0*/  IMAD.MOV.U32 R52, RZ, RZ, R5 ;  /* 0x000000ffff347224 */ /* 0x000fe200078e0005 */
[----:B------:R-:W-:Y:S01]  /*1d800*/  MOV R2, RZ ;  /* 0x000000ff00027202 */ /* 0x000fe20000000f00 */
[----:B------:R-:W-:Y:S01]  /*1d810*/  IMAD.MOV.U32 R57, RZ, RZ, 0x181f ;  /* 0x0000181fff397424 */ /* 0x000fe200078e00ff */
[----:B------:R-:W-:Y:S02]  /*1d820*/  MOV R3, 0x1d840 ;  /* 0x0001d84000037802 */ /* 0x000fe40000000f00 */
[----:B-1----:R-:W-:Y:S05]  /*1d830*/  CALL.REL.NOINC `($__internal_9_$__cuda_sm70_shflsync_idx_p) ;  /* 0x000047f000007944 */ /* 0x002fea0003c00000 */
[----:B------:R-:W-:Y:S01]  /*1d840*/  MOV R8, R57 ;  /* 0x0000003900087202 */ /* 0x000fe20000000f00 */
[----:B------:R-:W-:Y:S05]  /*1d850*/  BRA `(.L_x_821) ;  /* 0xfffe75d000007947 */ /* 0x000fea000383ffff */
.L_x_631:
[----:B------:R-:W-:Y:S01]  /*1d860*/  IMAD.MOV.U32 R52, RZ, RZ, R0 ;  /* 0x000000ffff347224 */ /* 0x000fe200078e0000 */
[----:B------:R-:W-:Y:S01]  /*1d870*/  MOV R2, RZ ;  /* 0x000000ff00027202 */ /* 0x000fe20000000f00 */
[----:B------:R-:W-:Y:S01]  /*1d880*/  IMAD.MOV.U32 R57, RZ, RZ, 0x181f ;  /* 0x0000181fff397424 */ /* 0x000fe200078e00ff */
[----:B------:R-:W-:Y:S02]  /*1d890*/  MOV R3, 0x1d8b0 ;  /* 0x0001d8b000037802 */ /* 0x000fe40000000f00 */
[----:B-123--:R-:W-:Y:S05]  /*1d8a0*/  CALL.REL.NOINC `($__internal_9_$__cuda_sm70_shflsync_idx_p) ;  /* 0x0000478000007944 */ /* 0x00efea0003c00000 */
[----:B------:R-:W-:Y:S01]  /*1d8b0*/  IADD3 R2, P0, R57, R138, RZ ;  /* 0x0000008a39027210 */ /* 0x000fe20007f1e0ff */
[----:B------:R-:W-:Y:S02]  /*1d8c0*/  IMAD.MOV.U32 R52, RZ, RZ, R5 ;  /* 0x000000ffff347224 */ /* 0x000fe400078e0005 */
[----:B------:R-:W-:-:S02]  /*1d8d0*/  IMAD.MOV.U32 R57, RZ, RZ, 0x181f ;  /* 0x0000181fff397424 */ /* 0x000fc400078e00ff */
[----:B------:R-:W-:-:S05]  /*1d8e0*/  IMAD.X R3, R8, 0x1, R6, P0 ;  /* 0x0000000108037824 */ /* 0x000fca00000e0606 */
[----:B------:R-:W-:Y:S01]  /*1d8f0*/  @!PT LDS RZ, [RZ] ;  /* 0x00000000fffff984 */ /* 0x000fe20000000800 */
[----:B------:R-:W-:Y:S01]  /*1d900*/  @!PT LDS RZ, [RZ] ;  /* 0x00000000fffff984 */ /* 0x000fe20000000800 */
[----:B------:R-:W-:Y:S01]  /*1d910*/  @!PT LDS RZ, [RZ] ;  /* 0x00000000fffff984 */ /* 0x000fe20000000800 */
[----:B------:R1:W-:Y:S02]  /*1d920*/  LDGSTS.E.BYPASS.LTC128B.128 [R203+0x2900], [R2.64], !P3 ;  /* 0x0290000002cb7fae */ /* 0x0003e4000d901d46 */
[----:B-1----:R-:W-:Y:S02]  /*1d930*/  MOV R2, 0x1 ;  /* 0x0000000100027802 */ /* 0x002fe40000000f00 */
[----:B------:R-:W-:Y:S02]  /*1d940*/  MOV R3, 0x1d960 ;  /* 0x0001d96000037802 */ /* 0x000fe40000000f00 */
[----:B------:R-:W-:Y:S05]  /*1d950*/  CALL.REL.NOINC `($__internal_9_$__cuda_sm70_shflsync_idx_p) ;  /* 0x000046d000007944 */ /* 0x000fea0003c00000 */
[----:B------:R-:W-:Y:S01]  /*1d960*/  IMAD.MOV.U32 R7, RZ, RZ, R57 ;  /* 0x000000ffff077224 */ /* 0x000fe200078e0039 */
[----:B------:R-:W-:Y:S01]  /*1d970*/  MOV R2, 0x1 ;  /* 0x0000000100027802 */ /* 0x000fe20000000f00 */
[----:B------:R-:W-:Y:S01]  /*1d980*/  IMAD.MOV.U32 R52, RZ, RZ, R0 ;  /* 0x000000ffff347224 */ /* 0x000fe200078e0000 */
[----:B------:R-:W-:Y:S02]  /*1d990*/  MOV R57, 0x181f ;  /* 0x0000181f00397802 */ /* 0x000fe40000000f00 */
[----:B------:R-:W-:Y:S02]  /*1d9a0*/  MOV R3, 0x1d9c0 ;  /* 0x0001d9c000037802 */ /* 0x000fe40000000f00 */
[----:B------:R-:W-:Y:S05]  /*1d9b0*/  CALL.REL.NOINC `($__internal_9_$__cuda_sm70_shflsync_idx_p) ;  /* 0x0000467000007944 */ /* 0x000fea0003c00000 */
[----:B------:R-:W-:Y:S01]  /*1d9c0*/  IADD3 R2, P0, R57, R138, RZ ;  /* 0x0000008a39027210 */ /* 0x000fe20007f1e0ff */
[----:B------:R-:W-:-:S02]  /*1d9d0*/  IMAD.MOV.U32 R52, RZ, RZ, R5 ;  /* 0x000000ffff347224 */ /* 0x000fc400078e0005 */
[----:B------:R-:W-:Y:S02]  /*1d9e0*/  IMAD.MOV.U32 R57, RZ, RZ, 0x181f ;  /* 0x0000181fff397424 */ /* 0x000fe400078e00ff */
        /* <DEDUP_REMOVED lines=48> */
[----:B------:R-:W-:Y:S01]  /*1dcf0*/  MOV R0, R57 ;  /* 0x0000003900007202 */ /* 0x000fe20000000f00 */
[----:B------:R-:W-:Y:S05]  /*1dd00*/  BRA `(.L_x_822) ;  /* 0xfffe728000007947 */ /* 0x000fea000383ffff */
.L_x_632:
[----:B------:R-:W-:Y:S01]  /*1dd10*/  IMAD.MOV.U32 R52, RZ, RZ, R5 ;  /* 0x000000ffff347224 */ /* 0x000fe200078e0005 */
[----:B------:R-:W-:Y:S01]  /*1dd20*/  MOV R2, RZ ;  /* 0x000000ff00027202 */ /* 0x000fe20000000f00 */
[----:B------:R-:W-:Y:S01]  /*1dd30*/  IMAD.MOV.U32 R57, RZ, RZ, 0x1c1f ;  /* 0x00001c1fff397424 */ /* 0x000fe200078e00ff */
[----:B------:R-:W-:-:S02]  /*1dd40*/  MOV R3, 0x1dd60 ;  /* 0x0001dd6000037802 */ /* 0x000fc40000000f00 */
[----:B------:R-:W-:Y:S05]  /*1dd50*/  CALL.REL.NOINC `($__internal_9_$__cuda_sm70_shflsync_idx_p) ;  /* 0x000042d000007944 */ /* 0x000fea0003c00000 */
[----:B------:R-:W-:Y:S01]  /*1dd60*/  MOV R3, R57 ;  /* 0x0000003900037202 */ /* 0x000fe20000000f00 */
[----:B------:R-:W-:Y:S05]  /*1dd70*/  BRA `(.L_x_823) ;  /* 0xfffe73c000007947 */ /* 0x000fea000383ffff */
.L_x_637:
[----:B------:R-:W-:Y:S01]  /*1dd80*/  IMAD.MOV.U32 R52, RZ, RZ, R5 ;  /* 0x000000ffff347224 */ /* 0x000fe200078e0005 */
[----:B------:R-:W-:Y:S01]  /*1dd90*/  MOV R2, 0x1 ;  /* 0x0000000100027802 */ /* 0x000fe20000000f00 */
[----:B------:R-:W-:Y:S01]  /*1dda0*/  IMAD.MOV.U32 R57, RZ, RZ, 0x1c1f ;  /* 0x00001c1fff397424 */ /* 0x000fe200078e00ff */
[----:B------:R-:W-:-:S02]  /*1ddb0*/  MOV R3, 0x1ddd0 ;  /* 0x0001ddd000037802 */ /* 0x000fc40000000f00 */
[----:B-1----:R-:W-:Y:S05]  /*1ddc0*/  CALL.REL.NOINC `($__internal_9_$__cuda_sm70_shflsync_idx_p) ;  /* 0x0000426000007944 */ /* 0x002fea0003c00000 */
[----:B------:R-:W-:Y:S01]  /*1ddd0*/  MOV R3, R57 ;  /* 0x0000003900037202 */ /* 0x000fe20000000f00 */
[----:B------:R-:W-:Y:S05]  /*1dde0*/  BRA `(.L_x_824) ;  /* 0xfffe7bf000007947 */ /* 0x000fea000383ffff */
.L_x_642:
[----:B------:R-:W-:Y:S01]  /*1ddf0*/  IMAD.MOV.U32 R52, RZ, RZ, R5 ;  /* 0x000000ffff347224 */ /* 0x000fe200078e0005 */
[----:B------:R-:W-:Y:S01]  /*1de00*/  MOV R2, 0x2 ;  /* 0x0000000200027802 */ /* 0x000fe20000000f00 */
[----:B------:R-:W-:Y:S01]  /*1de10*/  IMAD.MOV.U32 R57, RZ, RZ, 0x1c1f ;  /* 0x00001c1fff397424 */ /* 0x000fe200078e00ff */
[----:B------:R-:W-:-:S02]  /*1de20*/  MOV R3, 0x1de40 ;  /* 0x0001de4000037802 */ /* 0x000fc40000000f00 */
[----:B-12---:R-:W-:Y:S05]  /*1de30*/  CALL.REL.NOINC `($__internal_9_$__cuda_sm70_shflsync_idx_p) ;  /* 0x000041f000007944 */ /* 0x006fea0003c00000 */
[----:B------:R-:W-:Y:S01]  /*1de40*/  MOV R3, R57 ;  /* 0x0000003900037202 */ /* 0x000fe20000000f00 */
[----:B------:R-:W-:Y:S05]  /*1de50*/  BRA `(.L_x_825) ;  /* 0xfffe81f000007947 */ /* 0x000fea000383ffff */
.L_x_647:
[----:B------:R-:W-:Y:S01]  /*1de60*/  IMAD.MOV.U32 R52, RZ, RZ, R5 ;  /* 0x000000ffff347224 */ /* 0x000fe200078e0005 */
[----:B------:R-:W-:Y:S01]  /*1de70*/  MOV R2, 0x3 ;  /* 0x0000000300027802 */ /* 0x000fe20000000f00 */
[----:B------:R-:W-:Y:S01]  /*1de80*/  IMAD.MOV.U32 R57, RZ, RZ, 0x1c1f ;  /* 0x00001c1fff397424 */ /* 0x000fe200078e00ff */
[----:B------:R-:W-:-:S02]  /*1de90*/  MOV R3, 0x1deb0 ;  /* 0x0001deb000037802 */ /* 0x000fc40000000f00 */
[----:B-123--:R-:W-:Y:S05]  /*1dea0*/  CALL.REL.NOINC `($__internal_9_$__cuda_sm70_shflsync_idx_p) ;  /* 0x0000418000007944 */ /* 0x00efea0003c00000 */
[----:B------:R-:W-:Y:S01]  /*1deb0*/  MOV R3, R57 ;  /* 0x0000003900037202 */ /* 0x000fe20000000f00 */
[----:B------:R-:W-:Y:S05]  /*1dec0*/  BRA `(.L_x_826) ;  /* 0xfffe87f000007947 */ /* 0x000fea000383ffff */
.L_x_652:
[----:B------:R-:W-:Y:S01]  /*1ded0*/  IMAD.MOV.U32 R4, RZ, RZ, R0 ;  /* 0x000000ffff047224 */ /* 0x000fe200078e0000 */
[----:B------:R-:W-:-:S02]  /*1dee0*/  MOV R3, 0x2 ;  /* 0x0000000200037802 */ /* 0x000fc40000000f00 */
[----:B------:R-:W-:Y:S02]  /*1def0*/  MOV R2, 0x1df10 ;  /* 0x0001df1000027802 */ /* 0x000fe40000000f00 */
[----:B------:R-:W-:Y:S05]  /*1df00*/  CALL.REL.NOINC `($__internal_8_$__cuda_sm70_shflsync_bfly_p) ;  /* 0x000040c000007944 */ /* 0x000fea0003c00000 */
[----:B------:R-:W-:Y:S01]  /*1df10*/  MOV R2, R9 ;  /* 0x0000000900027202 */ /* 0x000fe20000000f00 */
[----:B------:R-:W-:Y:S05]  /*1df20*/  BRA `(.L_x_827) ;  /* 0xfffe92c000007947 */ /* 0x000fea000383ffff */
.L_x_653:
[----:B------:R-:W-:Y:S02]  /*1df30*/  MOV R3, 0x1 ;  /* 0x0000000100037802 */ /* 0x000fe40000000f00 */
[----:B------:R-:W-:Y:S02]  /*1df40*/  MOV R2, 0x1df60 ;  /* 0x0001df6000027802 */ /* 0x000fe40000000f00 */
[----:B-1----:R-:W-:Y:S05]  /*1df50*/  CALL.REL.NOINC `($__internal_8_$__cuda_sm70_shflsync_bfly_p) ;  /* 0x0000407000007944 */ /* 0x002fea0003c00000 */
[----:B------:R-:W-:Y:S01]  /*1df60*/  FMNMX.FTZ R72, R4, R9, !PT ;  /* 0x0000000904487209 */ /* 0x000fe20007810000 */
[----:B------:R-:W-:Y:S01]  /*1df70*/  IMAD.MOV.U32 R4, RZ, RZ, R5 ;  /* 0x000000ffff047224 */ /* 0x000fe200078e0005 */
[----:B------:R-:W-:Y:S01]  /*1df80*/  MOV R2, 0x1dfb0 ;  /* 0x0001dfb000027802 */ /* 0x000fe20000000f00 */
[----:B------:R-:W-:Y:S02]  /*1df90*/  IMAD.MOV.U32 R3, RZ, RZ, 0x2 ;  /* 0x00000002ff037424 */ /* 0x000fe400078e00ff */
[----:B------:R-:W-:Y:S05]  /*1dfa0*/  CALL.REL.NOINC `($__internal_8_$__cuda_sm70_shflsync_bfly_p) ;  /* 0x0000402000007944 */ /* 0x000fea0003c00000 */
[----:B------:R-:W-:Y:S01]  /*1dfb0*/  FMNMX.FTZ R5, R5, R9, !PT ;  /* 0x0000000905057209 */ /* 0x000fe20007810000 */
[----:B------:R-:W-:Y:S01]  /*1dfc0*/  IMAD.MOV.U32 R3, RZ, RZ, 0x1 ;  /* 0x00000001ff037424 */ /* 0x000fe200078e00ff */
[----:B------:R-:W-:-:S03]  /*1dfd0*/  MOV R2, 0x1e000 ;  /* 0x0001e00000027802 */ /* 0x000fc60000000f00 */
[----:B------:R-:W-:Y:S02]  /*1dfe0*/  IMAD.MOV.U32 R4, RZ, RZ, R5 ;  /* 0x000000ffff047224 */ /* 0x000fe400078e0005 */
[----:B------:R-:W-:Y:S05]  /*1dff0*/  CALL.REL.NOINC `($__internal_8_$__cuda_sm70_shflsync_bfly_p) ;  /* 0x00003fd000007944 */ /* 0x000fea0003c00000 */
        /* <DEDUP_REMOVED lines=20> */
[----:B------:R-:W-:Y:S05]  /*1e140*/  BRA `(.L_x_828) ;  /* 0xfffe919000007947 */ /* 0x000fea000383ffff */
.L_x_661:
[----:B------:R-:W-:Y:S01]  /*1e150*/  MOV R2, RZ ;  /* 0x000000ff00027202 */ /* 0x000fe20000000f00 */
[----:B------:R-:W-:Y:S01]  /*1e160*/  IMAD.MOV.U32 R52, RZ, RZ, R4 ;  /* 0x000000ffff347224 */ /* 0x000fe200078e0004 */
[----:B------:R-:W-:Y:S01]  /*1e170*/  MOV R3, 0x1e1a0 ;  /* 0x0001e1a000037802 */ /* 0x000fe20000000f00 */
[----:B------:R-:W-:Y:S02]  /*1e180*/  IMAD.MOV.U32 R57, RZ, RZ, 0x181f ;  /* 0x0000181fff397424 */ /* 0x000fe400078e00ff */
[----:B------:R-:W-:Y:S05]  /*1e190*/  CALL.REL.NOINC `($__internal_9_$__cuda_sm70_shflsync_idx_p) ;  /* 0x00003e9000007944 */ /* 0x000fea0003c00000 */
[----:B------:R-:W-:Y:S01]  /*1e1a0*/  MOV R7, R57 ;  /* 0x0000003900077202 */ /* 0x000fe20000000f00 */
[----:B------:R-:W-:-:S05]  /*1e1b0*/  BRA `(.L_x_829) ;  /* 0xfffeaf0000007947 */ /* 0x000fca000383ffff */
.L_x_662:
[----:B------:R-:W-:Y:S01]  /*1e1c0*/  MOV R2, RZ ;  /* 0x000000ff00027202 */ /* 0x000fe20000000f00 */
[----:B------:R-:W-:Y:S01]  /*1e1d0*/  IMAD.MOV.U32 R52, RZ, RZ, R0 ;  /* 0x000000ffff347224 */ /* 0x000fe200078e0000 */
[----:B------:R-:W-:Y:S01]  /*1e1e0*/  MOV R3, 0x1e210 ;  /* 0x0001e21000037802 */ /* 0x000fe20000000f00 */
[----:B------:R-:W-:Y:S02]  /*1e1f0*/  IMAD.MOV.U32 R57, RZ, RZ, 0x181f ;  /* 0x0000181fff397424 */ /* 0x000fe400078e00ff */
[----:B-12---:R-:W-:Y:S05]  /*1e200*/  CALL.REL.NOINC `($__internal_9_$__cuda_sm70_shflsync_idx_p) ;  /* 0x00003e2000007944 */ /* 0x006fea0003c00000 */
[----:B------:R-:W-:Y:S01]  /*1e210*/  IMAD.MOV.U32 R52, RZ, RZ, R4 ;  /* 0x000000ffff347224 */ /* 0x000fe200078e0004 */
[----:B------:R-:W-:Y:S01]  /*1e220*/  IADD3 R2, P0, R57, R15, RZ ;  /* 0x0000000f39027210 */ /* 0x000fe20007f1e0ff */
[----:B------:R-:W-:Y:S04]  /*1e230*/  IMAD.MOV.U32 R57, RZ, RZ, 0x181f ;  /* 0x0000181fff397424 */ /* 0x000fe800078e00ff */
[----:B------:R-:W-:Y:S05]  /*1e240*/  IMAD.X R3, R7, 0x1, R5, P0 ;  /* 0x0000000107037824 */ /* 0x000fea00000e0605 */
[----:B------:R-:W-:Y:S01]  /*1e250*/  @!PT LDS RZ, [RZ] ;  /* 0x00000000fffff984 */ /* 0x000fe20000000800 */
[----:B------:R-:W-:Y:S01]  /*1e260*/  @!PT LDS RZ, [RZ] ;  /* 0x00000000fffff984 */ /* 0x000fe20000000800 */
[----:B------:R-:W-:Y:S01]  /*1e270*/  @!PT LDS RZ, [RZ] ;  /* 0x00000000fffff984 */ /* 0x000fe20000000800 */
[----:B------:R1:W-:Y:S02]  /*1e280*/  LDGSTS.E.BYPASS.LTC128B.128 [R203+0x100], [R2.64], !P3 ;  /* 0x0010000002cb7fae */ /* 0x0003e4000d901d46 */
[----:B-1----:R-:W-:Y:S02]  /*1e290*/  MOV R2, 0x1 ;  /* 0x0000000100027802 */ /* 0x002fe40000000f00 */
[----:B------:R-:W-:Y:S02]  /*1e2a0*/  MOV R3, 0x1e2c0 ;  /* 0x0001e2c000037802 */ /* 0x000fe40000000f00 */
[----:B------:R-:W-:Y:S05]  /*1e2b0*/  CALL.REL.NOINC `($__internal_9_$__cuda_sm70_shflsync_idx_p) ;  /* 0x00003d7000007944 */ /* 0x000fea0003c00000 */
[----:B------:R-:W-:Y:S01]  /*1e2c0*/  MOV R2, 0x1 ;  /* 0x0000000100027802 */ /* 0x000fe20000000f00 */
[----:B------:R-:W-:Y:S01]  /*1e2d0*/  IMAD.MOV.U32 R6, RZ, RZ, R57 ;  /* 0x000000ffff067224 */ /* 0x000fe200078e0039 */
[----:B------:R-:W-:Y:S01]  /*1e2e0*/  MOV R57, 0x181f ;  /* 0x0000181f00397802 */ /* 0x000fe20000000f00 */
[----:B------:R-:W-:Y:S01]  /*1e2f0*/  IMAD.MOV.U32 R52, RZ, RZ, R0 ;  /* 0x000000ffff347224 */ /* 0x000fe200078e0000 */
[----:B------:R-:W-:Y:S02]  /*1e300*/  MOV R3, 0x1e320 ;  /* 0x0001e32000037802 */ /* 0x000fe40000000f00 */
[----:B------:R-:W-:Y:S05]  /*1e310*/  CALL.REL.NOINC `($__internal_9_$__cuda_sm70_shflsync_idx_p) ;  /* 0x00003d1000007944 */ /* 0x000fea0003c00000 */
        /* <DEDUP_REMOVED lines=51> */
[----:B------:R-:W-:Y:S01]  /*1e650*/  MOV R0, R57 ;  /* 0x0000003900007202 */ /* 0x000fe20000000f00 */
[----:B------:R-:W-:-:S05]  /*1e660*/  BRA `(.L_x_830) ;  /* 0xfffeabb000007947 */ /* 0x000fca000383ffff */
.L_x_665:
[----:B------:R-:W-:Y:S01]  /*1e670*/  MOV R2, RZ ;  /* 0x000000ff00027202 */ /* 0x000fe20000000f00 */
[----:B------:R-:W-:Y:S01]  /*1e680*/  IMAD.MOV.U32 R52, RZ, RZ, R4 ;  /* 0x000000ffff347224 */ /* 0x000fe200078e0004 */
[----:B------:R-:W-:Y:S01]  /*1e690*/  MOV R3, 0x1e6c0 ;  /* 0x0001e6c000037802 */ /* 0x000fe20000000f00 */
[----:B------:R-:W-:Y:S02]  /*1e6a0*/  IMAD.MOV.U32 R57, RZ, RZ, 0x181f ;  /* 0x0000181fff397424 */ /* 0x000fe400078e00ff */
[----:B------:R-:W-:Y:S05]  /*1e6b0*/  CALL.REL.NOINC `($__internal_9_$__cuda_sm70_shflsync_idx_p) ;  /* 0x0000397000007944 */ /* 0x000fea0003c00000 */
[----:B------:R-:W-:Y:S01]  /*1e6c0*/  MOV R7, R57 ;  /* 0x0000003900077202 */ /* 0x000fe20000000f00 */
[----:B------:R-:W-:-:S05]  /*1e6d0*/  BRA `(.L_x_831) ;  /* 0xfffebe9000007947 */ /* 0x000fca000383ffff */
.L_x_666:
        /* <DEDUP_REMOVED lines=75> */
.L_x_667:
[----:B------:R-:W-:Y:S01]  /*1eb90*/  MOV R2, RZ ;  /* 0x000000ff00027202 */ /* 0x000fe20000000f00 */
[----:B------:R-:W-:Y:S01]  /*1eba0*/  IMAD.MOV.U32 R52, RZ, RZ, R5 ;  /* 0x000000ffff347224 */ /* 0x000fe200078e0005 */
[----:B------:R-:W-:Y:S01]  /*1ebb0*/  MOV R3, 0x1ebe0 ;  /* 0x0001ebe000037802 */ /* 0x000fe20000000f00 */
[----:B------:R-:W-:Y:S02]  /*1ebc0*/  IMAD.MOV.U32 R57, RZ, RZ, 0x1c1f ;  /* 0x00001c1fff397424 */ /* 0x000fe400078e00ff */
[----:B------:R-:W-:Y:S05]  /*1ebd0*/  CALL.REL.NOINC `($__internal_9_$__cuda_sm70_shflsync_idx_p) ;  /* 0x0000345000007944 */ /* 0x000fea0003c00000 */
[----:B------:R-:W-:Y:S01]  /*1ebe0*/  MOV R4, R57 ;  /* 0x0000003900047202 */ /* 0x000fe20000000f00 */
[----:B------:R-:W-:-:S05]  /*1ebf0*/  BRA `(.L_x_833) ;  /* 0xfffebc4000007947 */ /* 0x000fca000383ffff */
.L_x_672:
[----:B------:R-:W-:Y:S01]  /*1ec00*/  MOV R2, 0x1 ;  /* 0x0000000100027802 */ /* 0x000fe20000000f00 */
[----:B------:R-:W-:Y:S01]  /*1ec10*/  IMAD.MOV.U32 R52, RZ, RZ, R5 ;  /* 0x000000ffff347224 */ /* 0x000fe200078e0005 */
[----:B------:R-:W-:Y:S01]  /*1ec20*/  MOV R3, 0x1ec50 ;  /* 0x0001ec5000037802 */ /* 0x000fe20000000f00 */
[----:B------:R-:W-:Y:S02]  /*1ec30*/  IMAD.MOV.U32 R57, RZ, RZ, 0x1c1f ;  /* 0x00001c1fff397424 */ /* 0x000fe400078e00ff */
[----:B-1----:R-:W-:Y:S05]  /*1ec40*/  CALL.REL.NOINC `($__internal_9_$__cuda_sm70_shflsync_idx_p) ;  /* 0x000033e000007944 */ /* 0x002fea0003c00000 */
[----:B------:R-:W-:Y:S01]  /*1ec50*/  MOV R4, R57 ;  /* 0x0000003900047202 */ /* 0x000fe20000000f00 */
[----:B------:R-:W-:-:S05]  /*1ec60*/  BRA `(.L_x_834) ;  /* 0xfffec49000007947 */ /* 0x000fca000383ffff */
.L_x_677:
[----:B------:R-:W-:Y:S01]  /*1ec70*/  MOV R2, 0x2 ;  /* 0x0000000200027802 */ /* 0x000fe20000000f00 */
[----:B------:R-:W-:Y:S01]  /*1ec80*/  IMAD.MOV.U32 R52, RZ, RZ, R5 ;  /* 0x000000ffff347224 */ /* 0x000fe200078e0005 */
[----:B------:R-:W-:Y:S01]  /*1ec90*/  MOV R3, 0x1ecc0 ;  /* 0x0001ecc000037802 */ /* 0x000fe20000000f00 */
[----:B------:R-:W-:Y:S02]  /*1eca0*/  IMAD.MOV.U32 R57, RZ, RZ, 0x1c1f ;  /* 0x00001c1fff397424 */ /* 0x000fe400078e00ff */
[----:B-12---:R-:W-:Y:S05]  /*1ecb0*/  CALL.REL.NOINC `($__internal_9_$__cuda_sm70_shflsync_idx_p) ;  /* 0x0000337000007944 */ /* 0x006fea0003c00000 */
[----:B------:R-:W-:Y:S01]  /*1ecc0*/  MOV R4, R57 ;  /* 0x0000003900047202 */ /* 0x000fe20000000f00 */
[----:B------:R-:W-:-:S05]  /*1ecd0*/  BRA `(.L_x_835) ;  /* 0xfffecaa000007947 */ /* 0x000fca000383ffff */
.L_x_682:
[----:B------:R-:W-:Y:S01]  /*1ece0*/  MOV R2, 0x3 ;  /* 0x0000000300027802 */ /* 0x000fe20000000f00 */
[----:B------:R-:W-:Y:S01]  /*1ecf0*/  IMAD.MOV.U32 R52, RZ, RZ, R5 ;  /* 0x000000ffff347224 */ /* 0x000fe200078e0005 */
[----:B------:R-:W-:Y:S01]  /*1ed00*/  MOV R3, 0x1ed30 ;  /* 0x0001ed3000037802 */ /* 0x000fe20000000f00 */
[----:B------:R-:W-:Y:S02]  /*1ed10*/  IMAD.MOV.U32 R57, RZ, RZ, 0x1c1f ;  /* 0x00001c1fff397424 */ /* 0x000fe400078e00ff */
[----:B-123--:R-:W-:Y:S05]  /*1ed20*/  CALL.REL.NOINC `($__internal_9_$__cuda_sm70_shflsync_idx_p) ;  /* 0x0000330000007944 */ /* 0x00efea0003c00000 */
[----:B------:R-:W-:Y:S01]  /*1ed30*/  MOV R4, R57 ;  /* 0x0000003900047202 */ /* 0x000fe20000000f00 */
[----:B------:R-:W-:-:S05]  /*1ed40*/  BRA `(.L_x_836) ;  /* 0xfffed0b000007947 */ /* 0x000fca000383ffff */
.L_x_687:
[----:B------:R-:W-:Y:S02]  /*1ed50*/  MOV R3, 0x2 ;  /* 0x0000000200037802 */ /* 0x000fe40000000f00 */
[----:B------:R-:W-:Y:S02]  /*1ed60*/  MOV R2, 0x1ed80 ;  /* 0x0001ed8000027802 */ /* 0x000fe40000000f00 */
[----:B------:R-:W-:Y:S05]  /*1ed70*/  CALL.REL.NOINC `($__internal_8_$__cuda_sm70_shflsync_bfly_p) ;  /* 0x0000325000007944 */ /* 0x000fea0003c00000 */
[----:B------:R-:W-:Y:S01]  /*1ed80*/  MOV R2, R9 ;  /* 0x0000000900027202 */ /* 0x000fe20000000f00 */
[----:B------:R-:W-:-:S05]  /*1ed90*/  BRA `(.L_x_837) ;  /* 0xfffedbe000007947 */ /* 0x000fca000383ffff */
.L_x_688:
[----:B------:R-:W-:Y:S01]  /*1eda0*/  MOV R3, 0x1 ;  /* 0x0000000100037802 */ /* 0x000fe20000000f00 */
[----:B-1----:R-:W-:Y:S01]  /*1edb0*/  IMAD.MOV.U32 R4, RZ, RZ, R5 ;  /* 0x000000ffff047224 */ /* 0x002fe200078e0005 */
[----:B------:R-:W-:Y:S02]  /*1edc0*/  MOV R2, 0x1ede0 ;  /* 0x0001ede000027802 */ /* 0x000fe40000000f00 */
[----:B------:R-:W-:Y:S05]  /*1edd0*/  CALL.REL.NOINC `($__internal_8_$__cuda_sm70_shflsync_bfly_p) ;  /* 0x000031f000007944 */ /* 0x000fea0003c00000 */
[----:B------:R-:W-:Y:S01]  /*1ede0*/  IMAD.MOV.U32 R4, RZ, RZ, R0 ;  /* 0x000000ffff047224 */ /* 0x000fe200078e0000 */
[----:B------:R-:W-:Y:S01]  /*1edf0*/  FMNMX.FTZ R72, R5, R9, !PT ;  /* 0x0000000905487209 */ /* 0x000fe20007810000 */
[----:B------:R-:W-:Y:S01]  /*1ee00*/  IMAD.MOV.U32 R3, RZ, RZ, 0x2 ;  /* 0x00000002ff037424 */ /* 0x000fe200078e00ff */
[----:B------:R-:W-:Y:S02]  /*1ee10*/  MOV R2, 0x1ee30 ;  /* 0x0001ee3000027802 */ /* 0x000fe40000000f00 */
[----:B------:R-:W-:Y:S05]  /*1ee20*/  CALL.REL.NOINC `($__internal_8_$__cuda_sm70_shflsync_bfly_p) ;  /* 0x000031a000007944 */ /* 0x000fea0003c00000 */
[----:B------:R-:W-:Y:S01]  /*1ee30*/  FMNMX.FTZ R4, R0, R9, !PT ;  /* 0x0000000900047209 */ /* 0x000fe20007810000 */
[----:B------:R-:W-:Y:S01]  /*1ee40*/  IMAD.MOV.U32 R3, RZ, RZ, 0x1 ;  /* 0x00000001ff037424 */ /* 0x000fe200078e00ff */
[----:B------:R-:W-:Y:S02]  /*1ee50*/  MOV R2, 0x1ee70 ;  /* 0x0001ee7000027802 */ /* 0x000fe40000000f00 */
[----:B------:R-:W-:Y:S05]  /*1ee60*/  CALL.REL.NOINC `($__internal_8_$__cuda_sm70_shflsync_bfly_p) ;  /* 0x0000316000007944 */ /* 0x000fea0003c00000 */
[----:B------:R-:W-:Y:S01]  /*1ee70*/  IMAD.MOV.U32 R3, RZ, RZ, 0x2 ;  /* 0x00000002ff037424 */ /* 0x000fe200078e00ff */
[----:B------:R-:W-:Y:S01]  /*1ee80*/  FMNMX.FTZ R71, R4, R9, !PT ;  /* 0x0000000904477209 */ /* 0x000fe20007810000 */
[----:B------:R-:W-:Y:S01]  /*1ee90*/  IMAD.MOV.U32 R4, RZ, RZ, R6 ;  /* 0x000000ffff047224 */ /* 0x000fe200078e0006 */
        /* <DEDUP_REMOVED lines=15> */
[----:B------:R-:W-:Y:S01]  /*1ef90*/  MOV R3, R9 ;  /* 0x0000000900037202 */ /* 0x000fe20000000f00 */
[----:B------:R-:W-:-:S05]  /*1efa0*/  BRA `(.L_x_838) ;  /* 0xfffedac000007947 */ /* 0x000fca000383ffff */
.L_x_697:
[----:B------:R-:W-:Y:S01]  /*1efb0*/  MOV R2, RZ ;  /* 0x000000ff00027202 */ /* 0x000fe20000000f00 */
[----:B------:R-:W-:Y:S01]  /*1efc0*/  IMAD.MOV.U32 R52, RZ, RZ, R5 ;  /* 0x000000ffff347224 */ /* 0x000fe200078e0005 */
[----:B------:R-:W-:Y:S01]  /*1efd0*/  MOV R3, 0x1f000 ;  /* 0x0001f00000037802 */ /* 0x000fe20000000f00 */
[----:B------:R-:W-:Y:S02]  /*1efe0*/  IMAD.MOV.U32 R57, RZ, RZ, 0x181f ;  /* 0x0000181fff397424 */ /* 0x000fe400078e00ff */
[----:B------:R-:W-:Y:S05]  /*1eff0*/  CALL.REL.NOINC `($__internal_9_$__cuda_sm70_shflsync_idx_p) ;  /* 0x0000303000007944 */ /* 0x000fea0003c00000 */
[----:B------:R-:W-:Y:S01]  /*1f000*/  MOV R8, R57 ;  /* 0x0000003900087202 */ /* 0x000fe20000000f00 */
[----:B------:R-:W-:-:S05]  /*1f010*/  BRA `(.L_x_839) ;  /* 0xfffefe1000007947 */ /* 0x000fca000383ffff */
.L_x_698:
        /* <DEDUP_REMOVED lines=75> */
.L_x_701:
[----:B------:R-:W-:Y:S01]  /*1f4d0*/  MOV R2, RZ ;  /* 0x000000ff00027202 */ /* 0x000fe20000000f00 */
[----:B------:R-:W-:Y:S01]  /*1f4e0*/  IMAD.MOV.U32 R52, RZ, RZ, R5 ;  /* 0x000000ffff347224 */ /* 0x000fe200078e0005 */
[----:B------:R-:W-:Y:S01]  /*1f4f0*/  MOV R3, 0x1f520 ;  /* 0x0001f52000037802 */ /* 0x000fe20000000f00 */
[----:B------:R-:W-:Y:S02]  /*1f500*/  IMAD.MOV.U32 R57, RZ, RZ, 0x181f ;  /* 0x0000181fff397424 */ /* 0x000fe400078e00ff */
[----:B------:R-:W-:Y:S05]  /*1f510*/  CALL.REL.NOINC `($__internal_9_$__cuda_sm70_shflsync_idx_p) ;  /* 0x00002b1000007944 */ /* 0x000fea0003c00000 */
[----:B------:R-:W-:Y:S01]  /*1f520*/  MOV R8, R57 ;  /* 0x0000003900087202 */ /* 0x000fe20000000f00 */
[----:B------:R-:W-:-:S05]  /*1f530*/  BRA `(.L_x_841) ;  /* 0xffff0da000007947 */ /* 0x000fca000383ffff */
.L_x_702:
        /* <DEDUP_REMOVED lines=75> */
.L_x_703:
[----:B------:R-:W-:Y:S02]  /*1f9f0*/  MOV R3, 0x2 ;  /* 0x0000000200037802 */ /* 0x000fe40000000f00 */
[----:B------:R-:W-:Y:S02]  /*1fa00*/  MOV R2, 0x1fa20 ;  /* 0x0001fa2000027802 */ /* 0x000fe40000000f00 */
[----:B------:R-:W-:Y:S05]  /*1fa10*/  CALL.REL.NOINC `($__internal_8_$__cuda_sm70_shflsync_bfly_p) ;  /* 0x000025b000007944 */ /* 0x000fea0003c00000 */
[----:B------:R-:W-:Y:S01]  /*1fa20*/  MOV R2, R9 ;  /* 0x0000000900027202 */ /* 0x000fe20000000f00 */
[----:B------:R-:W-:-:S05]  /*1fa30*/  BRA `(.L_x_843) ;  /* 0xffff0fa000007947 */ /* 0x000fca000383ffff */
.L_x_704:
        /* <DEDUP_REMOVED lines=33> */
.L_x_707:
[----:B-1--4-:R-:W-:Y:S01]  /*1fc50*/  MOV R57, 0x181f ;  /* 0x0000181f00397802 */ /* 0x012fe20000000f00 */
[----:B------:R-:W-:Y:S01]  /*1fc60*/  IMAD.MOV.U32 R2, RZ, RZ, RZ ;  /* 0x000000ffff027224 */ /* 0x000fe200078e00ff */
[----:B------:R-:W-:Y:S02]  /*1fc70*/  MOV R3, 0x1fc90 ;  /* 0x0001fc9000037802 */ /* 0x000fe40000000f00 */
[----:B------:R-:W-:Y:S05]  /*1fc80*/  CALL.REL.NOINC `($__internal_9_$__cuda_sm70_shflsync_idx_p) ;  /* 0x000023a000007944 */ /* 0x000fea0003c00000 */
[----:B------:R-:W-:-:S05]  /*1fc90*/  BRA `(.L_x_845) ;  /* 0xffff2ed000007947 */ /* 0x000fca000383ffff */
.L_x_710:
[----:B------:R-:W-:Y:S01]  /*1fca0*/  MOV R2, RZ ;  /* 0x000000ff00027202 */ /* 0x000fe20000000f00 */
[----:B------:R-:W-:Y:S01]  /*1fcb0*/  IMAD.MOV.U32 R52, RZ, RZ, R4 ;  /* 0x000000ffff347224 */ /* 0x000fe200078e0004 */
[----:B------:R-:W-:Y:S01]  /*1fcc0*/  MOV R3, 0x1fcf0 ;  /* 0x0001fcf000037802 */ /* 0x000fe20000000f00 */
[----:B------:R-:W-:Y:S02]  /*1fcd0*/  IMAD.MOV.U32 R57, RZ, RZ, 0x181f ;  /* 0x0000181fff397424 */ /* 0x000fe400078e00ff */
[----:B------:R-:W-:Y:S05]  /*1fce0*/  CALL.REL.NOINC `($__internal_9_$__cuda_sm70_shflsync_idx_p) ;  /* 0x0000234000007944 */ /* 0x000fea0003c00000 */
[----:B------:R-:W-:Y:S01]  /*1fcf0*/  MOV R7, R57 ;  /* 0x0000003900077202 */ /* 0x000fe20000000f00 */
[----:B------:R-:W-:-:S05]  /*1fd00*/  BRA `(.L_x_846) ;  /* 0xffff42b000007947 */ /* 0x000fca000383ffff */
.L_x_711:
        /* <DEDUP_REMOVED lines=75> */
.L_x_712:
[----:B------:R-:W-:Y:S01]  /*201c0*/  MOV R2, RZ ;  /* 0x000000ff00027202 */ /* 0x000fe20000000f00 */
[----:B------:R-:W-:Y:S01]  /*201d0*/  IMAD.MOV.U32 R52, RZ, RZ, R5 ;  /* 0x000000ffff347224 */ /* 0x000fe200078e0005 */
[----:B------:R-:W-:Y:S01]  /*201e0*/  MOV R3, 0x20210 ;  /* 0x0002021000037802 */ /* 0x000fe20000000f00 */
[----:B------:R-:W-:Y:S02]  /*201f0*/  IMAD.MOV.U32 R57, RZ, RZ, 0x1c1f ;  /* 0x00001c1fff397424 */ /* 0x000fe400078e00ff */
[----:B------:R-:W-:Y:S05]  /*20200*/  CALL.REL.NOINC `($__internal_9_$__cuda_sm70_shflsync_idx_p) ;  /* 0x00001e2000007944 */ /* 0x000fea0003c00000 */
[----:B------:R-:W-:Y:S01]  /*20210*/  MOV R4, R57 ;  /* 0x0000003900047202 */ /* 0x000fe20000000f00 */
[----:B------:R-:W-:-:S05]  /*20220*/  BRA `(.L_x_848) ;  /* 0xffff408000007947 */ /* 0x000fca000383ffff */
.L_x_717:
[----:B------:R-:W-:Y:S01]  /*20230*/  MOV R2, 0x1 ;  /* 0x0000000100027802 */ /* 0x000fe20000000f00 */
[----:B------:R-:W-:Y:S01]  /*20240*/  IMAD.MOV.U32 R52, RZ, RZ, R5 ;  /* 0x000000ffff347224 */ /* 0x000fe200078e0005 */
[----:B------:R-:W-:Y:S01]  /*20250*/  MOV R3, 0x20280 ;  /* 0x0002028000037802 */ /* 0x000fe20000000f00 */
[----:B------:R-:W-:Y:S02]  /*20260*/  IMAD.MOV.U32 R57, RZ, RZ, 0x1c1f ;  /* 0x00001c1fff397424 */ /* 0x000fe400078e00ff */
[----:B-1----:R-:W-:Y:S05]  /*20270*/  CALL.REL.NOINC `($__internal_9_$__cuda_sm70_shflsync_idx_p) ;  /* 0x00001db000007944 */ /* 0x002fea0003c00000 */
[----:B------:R-:W-:Y:S01]  /*20280*/  MOV R4, R57 ;  /* 0x0000003900047202 */ /* 0x000fe20000000f00 */
[----:B------:R-:W-:-:S05]  /*20290*/  BRA `(.L_x_849) ;  /* 0xffff48c000007947 */ /* 0x000fca000383ffff */
.L_x_722:
[----:B------:R-:W-:Y:S01]  /*202a0*/  MOV R2, 0x2 ;  /* 0x0000000200027802 */ /* 0x000fe20000000f00 */
[----:B------:R-:W-:Y:S01]  /*202b0*/  IMAD.MOV.U32 R52, RZ, RZ, R5 ;  /* 0x000000ffff347224 */ /* 0x000fe200078e0005 */
[----:B------:R-:W-:Y:S01]  /*202c0*/  MOV R3, 0x202f0 ;  /* 0x000202f000037802 */ /* 0x000fe20000000f00 */
[----:B------:R-:W-:Y:S02]  /*202d0*/  IMAD.MOV.U32 R57, RZ, RZ, 0x1c1f ;  /* 0x00001c1fff397424 */ /* 0x000fe400078e00ff */
[----:B-12---:R-:W-:Y:S05]  /*202e0*/  CALL.REL.NOINC `($__internal_9_$__cuda_sm70_shflsync_idx_p) ;  /* 0x00001d4000007944 */ /* 0x006fea0003c00000 */
[----:B------:R-:W-:Y:S01]  /*202f0*/  MOV R4, R57 ;  /* 0x0000003900047202 */ /* 0x000fe20000000f00 */
[----:B------:R-:W-:-:S05]  /*20300*/  BRA `(.L_x_850) ;  /* 0xffff4ed000007947 */ /* 0x000fca000383ffff */
.L_x_727:
[----:B------:R-:W-:Y:S01]  /*20310*/  MOV R2, 0x3 ;  /* 0x0000000300027802 */ /* 0x000fe20000000f00 */
[----:B------:R-:W-:Y:S01]  /*20320*/  IMAD.MOV.U32 R52, RZ, RZ, R5 ;  /* 0x000000ffff347224 */ /* 0x000fe200078e0005 */
[----:B------:R-:W-:Y:S01]  /*20330*/  MOV R3, 0x20360 ;  /* 0x0002036000037802 */ /* 0x000fe20000000f00 */
[----:B------:R-:W-:Y:S02]  /*20340*/  IMAD.MOV.U32 R57, RZ, RZ, 0x1c1f ;  /* 0x00001c1fff397424 */ /* 0x000fe400078e00ff */
[----:B-123--:R-:W-:Y:S05]  /*20350*/  CALL.REL.NOINC `($__internal_9_$__cuda_sm70_shflsync_idx_p) ;  /* 0x00001cd000007944 */ /* 0x00efea0003c00000 */
[----:B------:R-:W-:Y:S01]  /*20360*/  MOV R4, R57 ;  /* 0x0000003900047202 */ /* 0x000fe20000000f00 */
[----:B------:R-:W-:-:S05]  /*20370*/  BRA `(.L_x_851) ;  /* 0xffff54e000007947 */ /* 0x000fca000383ffff */
.L_x_732:
[----:B------:R-:W-:Y:S02]  /*20380*/  MOV R3, 0x2 ;  /* 0x0000000200037802 */ /* 0x000fe40000000f00 */
[----:B------:R-:W-:Y:S02]  /*20390*/  MOV R2, 0x203b0 ;  /* 0x000203b000027802 */ /* 0x000fe40000000f00 */
[----:B------:R-:W-:Y:S05]  /*203a0*/  CALL.REL.NOINC `($__internal_8_$__cuda_sm70_shflsync_bfly_p) ;  /* 0x00001c2000007944 */ /* 0x000fea0003c00000 */
[----:B------:R-:W-:Y:S01]  /*203b0*/  MOV R2, R9 ;  /* 0x0000000900027202 */ /* 0x000fe20000000f00 */
[----:B------:R-:W-:-:S05]  /*203c0*/  BRA `(.L_x_852) ;  /* 0xffff601000007947 */ /* 0x000fca000383ffff */
.L_x_733:
        /* <DEDUP_REMOVED lines=33> */
.L_x_735:
[----:B------:R1:W5:Y:S01]  /*205e0*/  LDL R4, [R1+0x4] ;  /* 0x0000040001047983 */ /* 0x0003620000100800 */
[----:B------:R-:W-:-:S02]  /*205f0*/  MOV R3, 0x2 ;  /* 0x0000000200037802 */ /* 0x000fc40000000f00 */
[----:B------:R-:W-:Y:S02]  /*20600*/  MOV R2, 0x20620 ;  /* 0x0002062000027802 */ /* 0x000fe40000000f00 */
[----:B-1---5:R-:W-:Y:S05]  /*20610*/  CALL.REL.NOINC `($__internal_8_$__cuda_sm70_shflsync_bfly_p) ;  /* 0x000019b000007944 */ /* 0x022fea0003c00000 */
[----:B------:R-:W-:Y:S01]  /*20620*/  MOV R0, R9 ;  /* 0x0000000900007202 */ /* 0x000fe20000000f00 */
[----:B------:R-:W-:Y:S05]  /*20630*/  BRA `(.L_x_854) ;  /* 0xffff7d7000007947 */ /* 0x000fea000383ffff */
.L_x_736:
[----:B------:R-:W-:Y:S01]  /*20640*/  IMAD.MOV.U32 R4, RZ, RZ, R5 ;  /* 0x000000ffff047224 */ /* 0x000fe200078e0005 */
[----:B------:R-:W-:Y:S02]  /*20650*/  MOV R3, 0x1 ;  /* 0x0000000100037802 */ /* 0x000fe40000000f00 */
[----:B------:R-:W-:Y:S02]  /*20660*/  MOV R2, 0x20680 ;  /* 0x0002068000027802 */ /* 0x000fe40000000f00 */
[----:B------:R-:W-:Y:S05]  /*20670*/  CALL.REL.NOINC `($__internal_8_$__cuda_sm70_shflsync_bfly_p) ;  /* 0x0000195000007944 */ /* 0x000fea0003c00000 */
[----:B------:R1:W5:Y:S01]  /*20680*/  LDL R4, [R1+0x8] ;  /* 0x0000080001047983 */ /* 0x0003620000100800 */
[----:B------:R-:W-:Y:S01]  /*20690*/  FADD.FTZ R5, R5, R9 ;  /* 0x0000000905057221 */ /* 0x000fe20000010000 */
[----:B------:R-:W-:Y:S02]  /*206a0*/  MOV R3, 0x2 ;  /* 0x0000000200037802 */ /* 0x000fe40000000f00 */
[----:B------:R-:W-:Y:S02]  /*206b0*/  MOV R2, 0x206d0 ;  /* 0x000206d000027802 */ /* 0x000fe40000000f00 */
[----:B-1---5:R-:W-:Y:S05]  /*206c0*/  CALL.REL.NOINC `($__internal_8_$__cuda_sm70_shflsync_bfly_p) ;  /* 0x0000190000007944 */ /* 0x022fea0003c00000 */
[----:B------:R-:W2:Y:S01]  /*206d0*/  LDL.LU R0, [R1+0x8] ;  /* 0x0000080001007983 */ /* 0x000ea20000300800 */
[----:B------:R-:W-:Y:S02]  /*206e0*/  MOV R3, 0x1 ;  /* 0x0000000100037802 */ /* 0x000fe40000000f00 */
[----:B------:R-:W-:Y:S01]  /*206f0*/  MOV R2, 0x20730 ;  /* 0x0002073000027802 */ /* 0x000fe20000000f00 */
[----:B--2---:R-:W-:-:S05]  /*20700*/  FADD.FTZ R6, R0, R9 ;  /* 0x0000000900067221 */ /* 0x004fca0000010000 */
[----:B------:R-:W-:Y:S02]  /*20710*/  MOV R4, R6 ;  /* 0x0000000600047202 */ /* 0x000fe40000000f00 */
        /* <DEDUP_REMOVED lines=20> */
[----:B--2---:R-:W-:Y:S02]  /*20860*/  FADD.FTZ R4, R0, R9 ;  /* 0x0000000900047221 */ /* 0x004fe40000010000 */
[----:B------:R-:W-:Y:S05]  /*20870*/  CALL.REL.NOINC `($__internal_8_$__cuda_sm70_shflsync_bfly_p) ;  /* 0x0000175000007944 */ /* 0x000fea0003c00000 */
[----:B------:R-:W-:Y:S05]  /*20880*/  BRA `(.L_x_855) ;  /* 0xffff7c5000007947 */ /* 0x000fea000383ffff */
.L_x_743:
[----:B-1-34-:R-:W-:Y:S01]  /*20890*/  IMAD.MOV.U32 R52, RZ, RZ, R5 ;  /* 0x000000ffff347224 */ /* 0x01afe200078e0005 */
[----:B------:R-:W-:Y:S01]  /*208a0*/  MOV R2, RZ ;  /* 0x000000ff00027202 */ /* 0x000fe20000000f00 */
[----:B------:R-:W-:Y:S01]  /*208b0*/  IMAD.MOV.U32 R57, RZ, RZ, 0x181f ;  /* 0x0000181fff397424 */ /* 0x000fe200078e00ff */
[----:B------:R-:W-:-:S02]  /*208c0*/  MOV R3, 0x208e0 ;  /* 0x000208e000037802 */ /* 0x000fc40000000f00 */
[----:B------:R-:W-:Y:S05]  /*208d0*/  CALL.REL.NOINC `($__internal_9_$__cuda_sm70_shflsync_idx_p) ;  /* 0x0000175000007944 */ /* 0x000fea0003c00000 */
[----:B------:R-:W-:Y:S01]  /*208e0*/  MOV R7, R57 ;  /* 0x0000003900077202 */ /* 0x000fe20000000f00 */
[----:B------:R-:W-:Y:S05]  /*208f0*/  BRA `(.L_x_856) ;  /* 0xffff921000007947 */ /* 0x000fea000383ffff */
.L_x_744:
[----:B------:R-:W-:Y:S01]  /*20900*/  IMAD.MOV.U32 R52, RZ, RZ, R6 ;  /* 0x000000ffff347224 */ /* 0x000fe200078e0006 */
[----:B------:R-:W-:Y:S01]  /*20910*/  MOV R2, RZ ;  /* 0x000000ff00027202 */ /* 0x000fe20000000f00 */
[----:B------:R-:W-:Y:S01]  /*20920*/  IMAD.MOV.U32 R57, RZ, RZ, 0x181f ;  /* 0x0000181fff397424 */ /* 0x000fe200078e00ff */
[----:B------:R-:W-:-:S02]  /*20930*/  MOV R3, 0x20950 ;  /* 0x0002095000037802 */ /* 0x000fc40000000f00 */
[----:B-12---:R-:W-:Y:S05]  /*20940*/  CALL.REL.NOINC `($__internal_9_$__cuda_sm70_shflsync_idx_p) ;  /* 0x000016e000007944 */ /* 0x006fea0003c00000 */
[----:B------:R-:W-:Y:S01]  /*20950*/  MOV R2, R57 ;  /* 0x0000003900027202 */ /* 0x000fe20000000f00 */
[----:B------:R-:W-:Y:S05]  /*20960*/  BRA `(.L_x_857) ;  /* 0xffff91c000007947 */ /* 0x000fea000383ffff */
.L_x_745:
[----:B------:R-:W-:Y:S01]  /*20970*/  IMAD.MOV.U32 R52, RZ, RZ, R5 ;  /* 0x000000ffff347224 */ /* 0x000fe200078e0005 */
[----:B-1----:R-:W-:Y:S01]  /*20980*/  MOV R2, 0x1 ;  /* 0x0000000100027802 */ /* 0x002fe20000000f00 */
[----:B------:R-:W-:Y:S01]  /*20990*/  IMAD.MOV.U32 R57, RZ, RZ, 0x181f ;  /* 0x0000181fff397424 */ /* 0x000fe200078e00ff */
[----:B------:R-:W-:-:S02]  /*209a0*/  MOV R3, 0x209c0 ;  /* 0x000209c000037802 */ /* 0x000fc40000000f00 */
[----:B---3--:R-:W-:Y:S05]  /*209b0*/  CALL.REL.NOINC `($__internal_9_$__cuda_sm70_shflsync_idx_p) ;  /* 0x0000167000007944 */ /* 0x008fea0003c00000 */
        /* <DEDUP_REMOVED lines=8> */
.L_x_746:
[----:B------:R-:W-:Y:S01]  /*20a40*/  IMAD.MOV.U32 R52, RZ, RZ, R5 ;  /* 0x000000ffff347224 */ /* 0x000fe200078e0005 */
[----:B-1----:R-:W-:Y:S01]  /*20a50*/  MOV R2, 0x2 ;  /* 0x0000000200027802 */ /* 0x002fe20000000f00 */
[----:B------:R-:W-:Y:S01]  /*20a60*/  IMAD.MOV.U32 R57, RZ, RZ, 0x181f ;  /* 0x0000181fff397424 */ /* 0x000fe200078e00ff */
[----:B------:R-:W-:Y:S02]  /*20a70*/  MOV R3, 0x20a90 ;  /* 0x00020a9000037802 */ /* 0x000fe40000000f00 */
[----:B--23--:R-:W-:Y:S05]  /*20a80*/  CALL.REL.NOINC `($__internal_9_$__cuda_sm70_shflsync_idx_p) ;  /* 0x000015a000007944 */ /* 0x00cfea0003c00000 */
[----:B------:R-:W-:Y:S01]  /*20a90*/  MOV R7, R57 ;  /* 0x0000003900077202 */ /* 0x000fe20000000f00 */
[----:B------:R-:W-:Y:S05]  /*20aa0*/  BRA `(.L_x_859) ;  /* 0xffff91e000007947 */ /* 0x000fea000383ffff */
.L_x_747:
[----:B------:R-:W-:Y:S01]  /*20ab0*/  IMAD.MOV.U32 R52, RZ, RZ, R6 ;  /* 0x000000ffff347224 */ /* 0x000fe200078e0006 */
[----:B-1----:R-:W-:Y:S01]  /*20ac0*/  MOV R2, 0x2 ;  /* 0x0000000200027802 */ /* 0x002fe20000000f00 */
[----:B------:R-:W-:Y:S01]  /*20ad0*/  IMAD.MOV.U32 R57, RZ, RZ, 0x181f ;  /* 0x0000181fff397424 */ /* 0x000fe200078e00ff */
[----:B------:R-:W-:Y:S02]  /*20ae0*/  MOV R3, 0x20b00 ;  /* 0x00020b0000037802 */ /* 0x000fe40000000f00 */
[----:B--234-:R-:W-:Y:S05]  /*20af0*/  CALL.REL.NOINC `($__internal_9_$__cuda_sm70_shflsync_idx_p) ;  /* 0x0000153000007944 */ /* 0x01cfea0003c00000 */
[----:B------:R-:W-:Y:S01]  /*20b00*/  MOV R2, R57 ;  /* 0x0000003900027202 */ /* 0x000fe20000000f00 */
[----:B------:R-:W-:Y:S05]  /*20b10*/  BRA `(.L_x_860) ;  /* 0xffff919000007947 */ /* 0x000fea000383ffff */
.L_x_748:
[----:B------:R-:W-:Y:S01]  /*20b20*/  IMAD.MOV.U32 R52, RZ, RZ, R5 ;  /* 0x000000ffff347224 */ /* 0x000fe200078e0005 */
[----:B--2---:R-:W-:Y:S01]  /*20b30*/  MOV R2, 0x3 ;  /* 0x0000000300027802 */ /* 0x004fe20000000f00 */
[----:B------:R-:W-:Y:S01]  /*20b40*/  IMAD.MOV.U32 R57, RZ, RZ, 0x181f ;  /* 0x0000181fff397424 */ /* 0x000fe200078e00ff */
[----:B------:R-:W-:-:S02]  /*20b50*/  MOV R3, 0x20b70 ;  /* 0x00020b7000037802 */ /* 0x000fc40000000f00 */
[----:B-1-34-:R-:W-:Y:S05]  /*20b60*/  CALL.REL.NOINC `($__internal_9_$__cuda_sm70_shflsync_idx_p) ;  /* 0x000014c000007944 */ /* 0x01afea0003c00000 */
        /* <DEDUP_REMOVED lines=8> */
.L_x_749:
[----:B------:R-:W-:Y:S01]  /*20bf0*/  IMAD.MOV.U32 R52, RZ, RZ, R5 ;  /* 0x000000ffff347224 */ /* 0x000fe200078e0005 */
[----:B--2---:R-:W-:Y:S01]  /*20c00*/  MOV R2, 0x4 ;  /* 0x0000000400027802 */ /* 0x004fe20000000f00 */
[----:B------:R-:W-:Y:S01]  /*20c10*/  IMAD.MOV.U32 R57, RZ, RZ, 0x181f ;  /* 0x0000181fff397424 */ /* 0x000fe200078e00ff */
[----:B------:R-:W-:Y:S02]  /*20c20*/  MOV R3, 0x20c40 ;  /* 0x00020c4000037802 */ /* 0x000fe40000000f00 */
[----:B-1-34-:R-:W-:Y:S05]  /*20c30*/  CALL.REL.NOINC `($__internal_9_$__cuda_sm70_shflsync_idx_p) ;  /* 0x000013f000007944 */ /* 0x01afea0003c00000 */
[----:B------:R-:W-:Y:S01]  /*20c40*/  MOV R7, R57 ;  /* 0x0000003900077202 */ /* 0x000fe20000000f00 */
[----:B------:R-:W-:Y:S05]  /*20c50*/  BRA `(.L_x_862) ;  /* 0xffff916000007947 */ /* 0x000fea000383ffff */
.L_x_750:
[----:B------:R-:W-:Y:S01]  /*20c60*/  IMAD.MOV.U32 R52, RZ, RZ, R6 ;  /* 0x000000ffff347224 */ /* 0x000fe200078e0006 */
[----:B--2---:R-:W-:Y:S01]  /*20c70*/  MOV R2, 0x4 ;  /* 0x0000000400027802 */ /* 0x004fe20000000f00 */
[----:B------:R-:W-:Y:S01]  /*20c80*/  IMAD.MOV.U32 R57, RZ, RZ, 0x181f ;  /* 0x0000181fff397424 */ /* 0x000fe200078e00ff */
[----:B------:R-:W-:Y:S02]  /*20c90*/  MOV R3, 0x20cb0 ;  /* 0x00020cb000037802 */ /* 0x000fe40000000f00 */
[----:B-1-34-:R-:W-:Y:S05]  /*20ca0*/  CALL.REL.NOINC `($__internal_9_$__cuda_sm70_shflsync_idx_p) ;  /* 0x0000138000007944 */ /* 0x01afea0003c00000 */
[----:B------:R-:W-:Y:S01]  /*20cb0*/  MOV R2, R57 ;  /* 0x0000003900027202 */ /* 0x000fe20000000f00 */
[----:B------:R-:W-:Y:S05]  /*20cc0*/  BRA `(.L_x_863) ;  /* 0xffff911000007947 */ /* 0x000fea000383ffff */
.L_x_751:
[----:B------:R-:W-:Y:S01]  /*20cd0*/  IMAD.MOV.U32 R52, RZ, RZ, R5 ;  /* 0x000000ffff347224 */ /* 0x000fe200078e0005 */
[----:B-1----:R-:W-:Y:S01]  /*20ce0*/  MOV R2, 0x5 ;  /* 0x0000000500027802 */ /* 0x002fe20000000f00 */
[----:B------:R-:W-:Y:S01]  /*20cf0*/  IMAD.MOV.U32 R57, RZ, RZ, 0x181f ;  /* 0x0000181fff397424 */ /* 0x000fe200078e00ff */
[----:B------:R-:W-:-:S02]  /*20d00*/  MOV R3, 0x20d20 ;  /* 0x00020d2000037802 */ /* 0x000fc40000000f00 */
[----:B--234-:R-:W-:Y:S05]  /*20d10*/  CALL.REL.NOINC `($__internal_9_$__cuda_sm70_shflsync_idx_p) ;  /* 0x0000131000007944 */ /* 0x01cfea0003c00000 */
        /* <DEDUP_REMOVED lines=8> */
.L_x_752:
[----:B------:R-:W-:Y:S01]  /*20da0*/  IMAD.MOV.U32 R52, RZ, RZ, R5 ;  /* 0x000000ffff347224 */ /* 0x000fe200078e0005 */
[----:B--2---:R-:W-:Y:S01]  /*20db0*/  MOV R2, 0x6 ;  /* 0x0000000600027802 */ /* 0x004fe20000000f00 */
[----:B------:R-:W-:Y:S01]  /*20dc0*/  IMAD.MOV.U32 R57, RZ, RZ, 0x181f ;  /* 0x0000181fff397424 */ /* 0x000fe200078e00ff */
[----:B------:R-:W-:Y:S02]  /*20dd0*/  MOV R3, 0x20df0 ;  /* 0x00020df000037802 */ /* 0x000fe40000000f00 */
[----:B-1--4-:R-:W-:Y:S05]  /*20de0*/  CALL.REL.NOINC `($__internal_9_$__cuda_sm70_shflsync_idx_p) ;  /* 0x0000124000007944 */ /* 0x012fea0003c00000 */
[----:B------:R-:W-:Y:S01]  /*20df0*/  MOV R7, R57 ;  /* 0x0000003900077202 */ /* 0x000fe20000000f00 */
[----:B------:R-:W-:Y:S05]  /*20e00*/  BRA `(.L_x_865) ;  /* 0xffff90e000007947 */ /* 0x000fea000383ffff */
.L_x_753:
[----:B------:R-:W-:Y:S01]  /*20e10*/  IMAD.MOV.U32 R52, RZ, RZ, R6 ;  /* 0x000000ffff347224 */ /* 0x000fe200078e0006 */
[----:B--2---:R-:W-:Y:S01]  /*20e20*/  MOV R2, 0x6 ;  /* 0x0000000600027802 */ /* 0x004fe20000000f00 */
[----:B------:R-:W-:Y:S01]  /*20e30*/  IMAD.MOV.U32 R57, RZ, RZ, 0x181f ;  /* 0x0000181fff397424 */ /* 0x000fe200078e00ff */
[----:B------:R-:W-:Y:S02]  /*20e40*/  MOV R3, 0x20e60 ;  /* 0x00020e6000037802 */ /* 0x000fe40000000f00 */
[----:B-1-34-:R-:W-:Y:S05]  /*20e50*/  CALL.REL.NOINC `($__internal_9_$__cuda_sm70_shflsync_idx_p) ;  /* 0x000011d000007944 */ /* 0x01afea0003c00000 */
[----:B------:R-:W-:Y:S01]  /*20e60*/  MOV R2, R57 ;  /* 0x0000003900027202 */ /* 0x000fe20000000f00 */
[----:B------:R-:W-:Y:S05]  /*20e70*/  BRA `(.L_x_866) ;  /* 0xffff909000007947 */ /* 0x000fea000383ffff */
.L_x_754:
[----:B------:R-:W-:Y:S01]  /*20e80*/  IMAD.MOV.U32 R52, RZ, RZ, R5 ;  /* 0x000000ffff347224 */ /* 0x000fe200078e0005 */
[----:B-1----:R-:W-:Y:S01]  /*20e90*/  MOV R2, 0x7 ;  /* 0x0000000700027802 */ /* 0x002fe20000000f00 */
[----:B------:R-:W-:Y:S01]  /*20ea0*/  IMAD.MOV.U32 R57, RZ, RZ, 0x181f ;  /* 0x0000181fff397424 */ /* 0x000fe200078e00ff */
[----:B------:R-:W-:-:S02]  /*20eb0*/  MOV R3, 0x20ed0 ;  /* 0x00020ed000037802 */ /* 0x000fc40000000f00 */
[----:B--2-4-:R-:W-:Y:S05]  /*20ec0*/  CALL.REL.NOINC `($__internal_9_$__cuda_sm70_shflsync_idx_p) ;  /* 0x0000116000007944 */ /* 0x014fea0003c00000 */
        /* <DEDUP_REMOVED lines=8> */
.L_x_756:
[----:B------:R-:W-:Y:S01]  /*20f50*/  IMAD.MOV.U32 R52, RZ, RZ, R5 ;  /* 0x000000ffff347224 */ /* 0x000fe200078e0005 */
[----:B------:R-:W-:Y:S01]  /*20f60*/  MOV R2, RZ ;  /* 0x000000ff00027202 */ /* 0x000fe20000000f00 */
[----:B------:R-:W-:Y:S01]  /*20f70*/  IMAD.MOV.U32 R57, RZ, RZ, 0x1c1f ;  /* 0x00001c1fff397424 */ /* 0x000fe200078e00ff */
[----:B------:R-:W-:Y:S02]  /*20f80*/  MOV R3, 0x20fa0 ;  /* 0x00020fa000037802 */ /* 0x000fe40000000f00 */
[----:B------:R-:W-:Y:S05]  /*20f90*/  CALL.REL.NOINC `($__internal_9_$__cuda_sm70_shflsync_idx_p) ;  /* 0x0000109000007944 */ /* 0x000fea0003c00000 */
[----:B------:R-:W-:Y:S01]  /*20fa0*/  MOV R4, R57 ;  /* 0x0000003900047202 */ /* 0x000fe20000000f00 */
[----:B------:R-:W-:Y:S05]  /*20fb0*/  BRA `(.L_x_868) ;  /* 0xffff927000007947 */ /* 0x000fea000383ffff */
.L_x_757:
[----:B------:R-:W-:Y:S01]  /*20fc0*/  IMAD.MOV.U32 R52, RZ, RZ, R12 ;  /* 0x000000ffff347224 */ /* 0x000fe200078e000c */
[----:B------:R-:W-:Y:S01]  /*20fd0*/  MOV R2, RZ ;  /* 0x000000ff00027202 */ /* 0x000fe20000000f00 */
[----:B------:R-:W-:Y:S01]  /*20fe0*/  IMAD.MOV.U32 R57, RZ, RZ, 0x1c1f ;  /* 0x00001c1fff397424 */ /* 0x000fe200078e00ff */
[----:B------:R-:W-:Y:S02]  /*20ff0*/  MOV R3, 0x21010 ;  /* 0x0002101000037802 */ /* 0x000fe40000000f00 */
[----:B-12---:R-:W-:Y:S05]  /*21000*/  CALL.REL.NOINC `($__internal_9_$__cuda_sm70_shflsync_idx_p) ;  /* 0x0000102000007944 */ /* 0x006fea0003c00000 */
[----:B------:R-:W-:Y:S01]  /*21010*/  MOV R0, R57 ;  /* 0x0000003900007202 */ /* 0x000fe20000000f00 */
[----:B------:R-:W-:Y:S05]  /*21020*/  BRA `(.L_x_869) ;  /* 0xffff922000007947 */ /* 0x000fea000383ffff */
.L_x_760:
[----:B------:R-:W-:Y:S01]  /*21030*/  IMAD.MOV.U32 R52, RZ, RZ, R5 ;  /* 0x000000ffff347224 */ /* 0x000fe200078e0005 */
[----:B---3--:R-:W-:Y:S01]  /*21040*/  MOV R2, 0x1 ;  /* 0x0000000100027802 */ /* 0x008fe20000000f00 */
        /* <DEDUP_REMOVED lines=11> */
.L_x_763:
[----:B------:R-:W-:Y:S01]  /*21100*/  IMAD.MOV.U32 R52, RZ, RZ, R5 ;  /* 0x000000ffff347224 */ /* 0x000fe200078e0005 */
[----:B--23--:R-:W-:Y:S01]  /*21110*/  MOV R2, 0x2 ;  /* 0x0000000200027802 */ /* 0x00cfe20000000f00 */
[----:B------:R-:W-:Y:S01]  /*21120*/  IMAD.MOV.U32 R57, RZ, RZ, 0x1c1f ;  /* 0x00001c1fff397424 */ /* 0x000fe200078e00ff */
[----:B------:R-:W-:Y:S02]  /*21130*/  MOV R3, 0x21150 ;  /* 0x0002115000037802 */ /* 0x000fe40000000f00 */
[----:B-1--4-:R-:W-:Y:S05]  /*21140*/  CALL.REL.NOINC `($__internal_9_$__cuda_sm70_shflsync_idx_p) ;  /* 0x00000ee000007944 */ /* 0x012fea0003c00000 */
[----:B------:R-:W-:Y:S01]  /*21150*/  MOV R4, R57 ;  /* 0x0000003900047202 */ /* 0x000fe20000000f00 */
[----:B------:R-:W-:Y:S05]  /*21160*/  BRA `(.L_x_871) ;  /* 0xffff979000007947 */ /* 0x000fea000383ffff */
.L_x_764:
[----:B------:R-:W-:Y:S01]  /*21170*/  IMAD.MOV.U32 R52, RZ, RZ, R12 ;  /* 0x000000ffff347224 */ /* 0x000fe200078e000c */
[----:B--23--:R-:W-:Y:S01]  /*21180*/  MOV R2, 0x2 ;  /* 0x0000000200027802 */ /* 0x00cfe20000000f00 */
[----:B------:R-:W-:Y:S01]  /*21190*/  IMAD.MOV.U32 R57, RZ, RZ, 0x1c1f ;  /* 0x00001c1fff397424 */ /* 0x000fe200078e00ff */
[----:B------:R-:W-:Y:S02]  /*211a0*/  MOV R3, 0x211c0 ;  /* 0x000211c000037802 */ /* 0x000fe40000000f00 */
[----:B-1--4-:R-:W-:Y:S05]  /*211b0*/  CALL.REL.NOINC `($__internal_9_$__cuda_sm70_shflsync_idx_p) ;  /* 0x00000e7000007944 */ /* 0x012fea0003c00000 */
[----:B------:R-:W-:Y:S01]  /*211c0*/  MOV R0, R57 ;  /* 0x0000003900007202 */ /* 0x000fe20000000f00 */
[----:B------:R-:W-:Y:S05]  /*211d0*/  BRA `(.L_x_872) ;  /* 0xffff974000007947 */ /* 0x000fea000383ffff */
.L_x_767:
[----:B------:R-:W-:Y:S01]  /*211e0*/  IMAD.MOV.U32 R52, RZ, RZ, R5 ;  /* 0x000000ffff347224 */ /* 0x000fe200078e0005 */
[----:B--23--:R-:W-:Y:S01]  /*211f0*/  MOV R2, 0x3 ;  /* 0x0000000300027802 */ /* 0x00cfe20000000f00 */
[----:B------:R-:W-:Y:S01]  /*21200*/  IMAD.MOV.U32 R57, RZ, RZ, 0x1c1f ;  /* 0x00001c1fff397424 */ /* 0x000fe200078e00ff */
[----:B------:R-:W-:-:S02]  /*21210*/  MOV R3, 0x21230 ;  /* 0x0002123000037802 */ /* 0x000fc40000000f00 */
[----:B-1--4-:R-:W-:Y:S05]  /*21220*/  CALL.REL.NOINC `($__internal_9_$__cuda_sm70_shflsync_idx_p) ;  /* 0x00000e0000007944 */ /* 0x012fea0003c00000 */
        /* <DEDUP_REMOVED lines=8> */
.L_x_771:
[----:B------:R-:W-:Y:S01]  /*212b0*/  IMAD.MOV.U32 R52, RZ, RZ, R5 ;  /* 0x000000ffff347224 */ /* 0x000fe200078e0005 */
[----:B------:R-:W-:Y:S01]  /*212c0*/  MOV R2, RZ ;  /* 0x000000ff00027202 */ /* 0x000fe20000000f00 */
[----:B------:R-:W-:Y:S01]  /*212d0*/  IMAD.MOV.U32 R57, RZ, RZ, 0x181f ;  /* 0x0000181fff397424 */ /* 0x000fe200078e00ff */
[----:B------:R-:W-:Y:S02]  /*212e0*/  MOV R3, 0x21300 ;  /* 0x0002130000037802 */ /* 0x000fe40000000f00 */
[----:B------:R-:W-:Y:S05]  /*212f0*/  CALL.REL.NOINC `($__internal_9_$__cuda_sm70_shflsync_idx_p) ;  /* 0x00000d3000007944 */ /* 0x000fea0003c00000 */
[----:B------:R-:W-:Y:S01]  /*21300*/  MOV R7, R57 ;  /* 0x0000003900077202 */ /* 0x000fe20000000f00 */
[----:B------:R-:W-:Y:S05]  /*21310*/  BRA `(.L_x_874) ;  /* 0xffffa42000007947 */ /* 0x000fea000383ffff */
.L_x_772:
[----:B------:R-:W-:Y:S01]  /*21320*/  IMAD.MOV.U32 R52, RZ, RZ, R6 ;  /* 0x000000ffff347224 */ /* 0x000fe200078e0006 */
[----:B------:R-:W-:Y:S01]  /*21330*/  MOV R2, RZ ;  /* 0x000000ff00027202 */ /* 0x000fe20000000f00 */
[----:B------:R-:W-:Y:S01]  /*21340*/  IMAD.MOV.U32 R57, RZ, RZ, 0x181f ;  /* 0x0000181fff397424 */ /* 0x000fe200078e00ff */
[----:B------:R-:W-:Y:S02]  /*21350*/  MOV R3, 0x21370 ;  /* 0x0002137000037802 */ /* 0x000fe40000000f00 */
[----:B-12---:R-:W-:Y:S05]  /*21360*/  CALL.REL.NOINC `($__internal_9_$__cuda_sm70_shflsync_idx_p) ;  /* 0x00000cc000007944 */ /* 0x006fea0003c00000 */
[----:B------:R-:W-:Y:S01]  /*21370*/  MOV R2, R57 ;  /* 0x0000003900027202 */ /* 0x000fe20000000f00 */
[----:B------:R-:W-:Y:S05]  /*21380*/  BRA `(.L_x_875) ;  /* 0xffffa3d000007947 */ /* 0x000fea000383ffff */
.L_x_773:
        /* <DEDUP_REMOVED lines=13> */
.L_x_774:
[----:B------:R-:W-:Y:S01]  /*21460*/  IMAD.MOV.U32 R52, RZ, RZ, R5 ;  /* 0x000000ffff347224 */ /* 0x000fe200078e0005 */
[----:B-1----:R-:W-:Y:S01]  /*21470*/  MOV R2, 0x2 ;  /* 0x0000000200027802 */ /* 0x002fe20000000f00 */
[----:B------:R-:W-:Y:S01]  /*21480*/  IMAD.MOV.U32 R57, RZ, RZ, 0x181f ;  /* 0x0000181fff397424 */ /* 0x000fe200078e00ff */
[----:B------:R-:W-:Y:S02]  /*21490*/  MOV R3, 0x214b0 ;  /* 0x000214b000037802 */ /* 0x000fe40000000f00 */
[----:B--23--:R-:W-:Y:S05]  /*214a0*/  CALL.REL.NOINC `($__internal_9_$__cuda_sm70_shflsync_idx_p) ;  /* 0x00000b8000007944 */ /* 0x00cfea0003c00000 */
[----:B------:R-:W-:Y:S01]  /*214b0*/  MOV R7, R57 ;  /* 0x0000003900077202 */ /* 0x000fe20000000f00 */
[----:B------:R-:W-:Y:S05]  /*214c0*/  BRA `(.L_x_877) ;  /* 0xffffa40000007947 */ /* 0x000fea000383ffff */
.L_x_775:
[----:B------:R-:W-:Y:S01]  /*214d0*/  IMAD.MOV.U32 R52, RZ, RZ, R6 ;  /* 0x000000ffff347224 */ /* 0x000fe200078e0006 */
[----:B-1----:R-:W-:Y:S01]  /*214e0*/  MOV R2, 0x2 ;  /* 0x0000000200027802 */ /* 0x002fe20000000f00 */
[----:B------:R-:W-:Y:S01]  /*214f0*/  IMAD.MOV.U32 R57, RZ, RZ, 0x181f ;  /* 0x0000181fff397424 */ /* 0x000fe200078e00ff */
[----:B------:R-:W-:Y:S02]  /*21500*/  MOV R3, 0x21520 ;  /* 0x0002152000037802 */ /* 0x000fe40000000f00 */
[----:B--234-:R-:W-:Y:S05]  /*21510*/  CALL.REL.NOINC `($__internal_9_$__cuda_sm70_shflsync_idx_p) ;  /* 0x00000b1000007944 */ /* 0x01cfea0003c00000 */
[----:B------:R-:W-:Y:S01]  /*21520*/  MOV R2, R57 ;  /* 0x0000003900027202 */ /* 0x000fe20000000f00 */
[----:B------:R-:W-:Y:S05]  /*21530*/  BRA `(.L_x_878) ;  /* 0xffffa3b000007947 */ /* 0x000fea000383ffff */
.L_x_776:
        /* <DEDUP_REMOVED lines=13> */
.L_x_777:
[----:B------:R-:W-:Y:S01]  /*21610*/  IMAD.MOV.U32 R52, RZ, RZ, R5 ;  /* 0x000000ffff347224 */ /* 0x000fe200078e0005 */
[----:B--2---:R-:W-:Y:S01]  /*21620*/  MOV R2, 0x4 ;  /* 0x0000000400027802 */ /* 0x004fe20000000f00 */
[----:B------:R-:W-:Y:S01]  /*21630*/  IMAD.MOV.U32 R57, RZ, RZ, 0x181f ;  /* 0x0000181fff397424 */ /* 0x000fe200078e00ff */
[----:B------:R-:W-:Y:S02]  /*21640*/  MOV R3, 0x21660 ;  /* 0x0002166000037802 */ /* 0x000fe40000000f00 */
[----:B-1-34-:R-:W-:Y:S05]  /*21650*/  CALL.REL.NOINC `($__internal_9_$__cuda_sm70_shflsync_idx_p) ;  /* 0x000009d000007944 */ /* 0x01afea0003c00000 */
[----:B------:R-:W-:Y:S01]  /*21660*/  MOV R7, R57 ;  /* 0x0000003900077202 */ /* 0x000fe20000000f00 */
[----:B------:R-:W-:Y:S05]  /*21670*/  BRA `(.L_x_880) ;  /* 0xffffa38000007947 */ /* 0x000fea000383ffff */
.L_x_778:
[----:B------:R-:W-:Y:S01]  /*21680*/  IMAD.MOV.U32 R52, RZ, RZ, R6 ;  /* 0x000000ffff347224 */ /* 0x000fe200078e0006 */
[----:B--2---:R-:W-:Y:S01]  /*21690*/  MOV R2, 0x4 ;  /* 0x0000000400027802 */ /* 0x004fe20000000f00 */
[----:B------:R-:W-:Y:S01]  /*216a0*/  IMAD.MOV.U32 R57, RZ, RZ, 0x181f ;  /* 0x0000181fff397424 */ /* 0x000fe200078e00ff */
[----:B------:R-:W-:Y:S02]  /*216b0*/  MOV R3, 0x216d0 ;  /* 0x000216d000037802 */ /* 0x000fe40000000f00 */
[----:B-1-34-:R-:W-:Y:S05]  /*216c0*/  CALL.REL.NOINC `($__internal_9_$__cuda_sm70_shflsync_idx_p) ;  /* 0x0000096000007944 */ /* 0x01afea0003c00000 */
[----:B------:R-:W-:Y:S01]  /*216d0*/  MOV R2, R57 ;  /* 0x0000003900027202 */ /* 0x000fe20000000f00 */
[----:B------:R-:W-:Y:S05]  /*216e0*/  BRA `(.L_x_881) ;  /* 0xffffa33000007947 */ /* 0x000fea000383ffff */
.L_x_779:
        /* <DEDUP_REMOVED lines=13> */
.L_x_780:
[----:B------:R-:W-:Y:S01]  /*217c0*/  IMAD.MOV.U32 R52, RZ, RZ, R5 ;  /* 0x000000ffff347224 */ /* 0x000fe200078e0005 */
[----:B--2---:R-:W-:Y:S01]  /*217d0*/  MOV R2, 0x6 ;  /* 0x0000000600027802 */ /* 0x004fe20000000f00 */
[----:B------:R-:W-:Y:S01]  /*217e0*/  IMAD.MOV.U32 R57, RZ, RZ, 0x181f ;  /* 0x0000181fff397424 */ /* 0x000fe200078e00ff */
[----:B------:R-:W-:Y:S02]  /*217f0*/  MOV R3, 0x21810 ;  /* 0x0002181000037802 */ /* 0x000fe40000000f00 */
[----:B-1--4-:R-:W-:Y:S05]  /*21800*/  CALL.REL.NOINC `($__internal_9_$__cuda_sm70_shflsync_idx_p) ;  /* 0x0000082000007944 */ /* 0x012fea0003c00000 */
[----:B------:R-:W-:Y:S01]  /*21810*/  MOV R7, R57 ;  /* 0x0000003900077202 */ /* 0x000fe20000000f00 */
[----:B------:R-:W-:Y:S05]  /*21820*/  BRA `(.L_x_883) ;  /* 0xffffa30000007947 */ /* 0x000fea000383ffff */
.L_x_781:
[----:B------:R-:W-:Y:S01]  /*21830*/  IMAD.MOV.U32 R52, RZ, RZ, R6 ;  /* 0x000000ffff347224 */ /* 0x000fe200078e0006 */
[----:B--2---:R-:W-:Y:S01]  /*21840*/  MOV R2, 0x6 ;  /* 0x0000000600027802 */ /* 0x004fe20000000f00 */
[----:B------:R-:W-:Y:S01]  /*21850*/  IMAD.MOV.U32 R57, RZ, RZ, 0x181f ;  /* 0x0000181fff397424 */ /* 0x000fe200078e00ff */
[----:B------:R-:W-:Y:S02]  /*21860*/  MOV R3, 0x21880 ;  /* 0x0002188000037802 */ /* 0x000fe40000000f00 */
[----:B-1-34-:R-:W-:Y:S05]  /*21870*/  CALL.REL.NOINC `($__internal_9_$__cuda_sm70_shflsync_idx_p) ;  /* 0x000007b000007944 */ /* 0x01afea0003c00000 */
[----:B------:R-:W-:Y:S01]  /*21880*/  MOV R2, R57 ;  /* 0x0000003900027202 */ /* 0x000fe20000000f00 */
[----:B------:R-:W-:Y:S05]  /*21890*/  BRA `(.L_x_884) ;  /* 0xffffa2b000007947 */ /* 0x000fea000383ffff */
.L_x_782:
        /* <DEDUP_REMOVED lines=13> */
.L_x_784:
[----:B------:R-:W-:Y:S01]  /*21970*/  IMAD.MOV.U32 R52, RZ, RZ, R53 ;  /* 0x000000ffff347224 */ /* 0x000fe200078e0035 */
[----:B------:R-:W-:Y:S01]  /*21980*/  MOV R2, RZ ;  /* 0x000000ff00027202 */ /* 0x000fe20000000f00 */
[----:B------:R-:W-:Y:S01]  /*21990*/  IMAD.MOV.U32 R57, RZ, RZ, 0x1f ;  /* 0x0000001fff397424 */ /* 0x000fe200078e00ff */
[----:B------:R-:W-:Y:S02]  /*219a0*/  MOV R3, 0x219c0 ;  /* 0x000219c000037802 */ /* 0x000fe40000000f00 */
[----:B------:R-:W-:Y:S05]  /*219b0*/  CALL.REL.NOINC `($__internal_9_$__cuda_sm70_shflsync_idx_p) ;  /* 0x0000067000007944 */ /* 0x000fea0003c00000 */
[----:B------:R-:W-:Y:S01]  /*219c0*/  MOV R9, R57 ;  /* 0x0000003900097202 */ /* 0x000fe20000000f00 */
[----:B------:R-:W-:Y:S05]  /*219d0*/  BRA `(.L_x_886) ;  /* 0xffffa36000007947 */ /* 0x000fea000383ffff */
.L_x_785:
[----:B------:R-:W-:Y:S01]  /*219e0*/  IMAD.MOV.U32 R52, RZ, RZ, R53 ;  /* 0x000000ffff347224 */ /* 0x000fe200078e0035 */
[----:B------:R-:W-:Y:S01]  /*219f0*/  MOV R2, 0x1 ;  /* 0x0000000100027802 */ /* 0x000fe20000000f00 */
[----:B------:R-:W-:Y:S01]  /*21a00*/  IMAD.MOV.U32 R57, RZ, RZ, 0x1f ;  /* 0x0000001fff397424 */ /* 0x000fe200078e00ff */
[----:B------:R-:W-:Y:S02]  /*21a10*/  MOV R3, 0x21a30 ;  /* 0x00021a3000037802 */ /* 0x000fe40000000f00 */
[----:B-12---:R-:W-:Y:S05]  /*21a20*/  CALL.REL.NOINC `($__internal_9_$__cuda_sm70_shflsync_idx_p) ;  /* 0x0000060000007944 */ /* 0x006fea0003c00000 */
[----:B------:R-:W-:Y:S01]  /*21a30*/  MOV R8, R57 ;  /* 0x0000003900087202 */ /* 0x000fe20000000f00 */
[----:B------:R-:W-:Y:S05]  /*21a40*/  BRA `(.L_x_887) ;  /* 0xffffa31000007947 */ /* 0x000fea000383ffff */
.L_x_786:
[----:B------:R-:W-:Y:S02]  /*21a50*/  MOV R2, 0x1 ;  /* 0x0000000100027802 */ /* 0x000fe40000000f00 */
[----:B------:R-:W-:-:S02]  /*21a60*/  MOV R3, 0x21a80 ;  /* 0x00021a8000037802 */ /* 0x000fc40000000f00 */
[----:B-1234-:R-:W-:Y:S05]  /*21a70*/  CALL.REL.NOINC `($__internal_10_$__cuda_sm70_shflsync_up_p) ;  /* 0x0000061000007944 */ /* 0x01efea0003c00000 */
[----:B------:R-:W-:Y:S05]  /*21a80*/  BRA `(.L_x_888) ;  /* 0xffffa40000007947 */ /* 0x000fea000383ffff */
.L_x_787:
[----:B------:R-:W-:Y:S02]  /*21a90*/  MOV R2, 0x2 ;  /* 0x0000000200027802 */ /* 0x000fe40000000f00 */
[----:B------:R-:W-:-:S02]  /*21aa0*/  MOV R3, 0x21ac0 ;  /* 0x00021ac000037802 */ /* 0x000fc40000000f00 */
[----:B--2-4-:R-:W-:Y:S05]  /*21ab0*/  CALL.REL.NOINC `($__internal_10_$__cuda_sm70_shflsync_up_p) ;  /* 0x000005d000007944 */ /* 0x014fea0003c00000 */
        /* <DEDUP_REMOVED lines=24> */
.L_x_791:
[----:B------:R-:W-:Y:S02]  /*21c40*/  MOV R2, 0x1 ;  /* 0x0000000100027802 */ /* 0x000fe40000000f00 */
[----:B------:R-:W-:Y:S02]  /*21c50*/  MOV R3, 0x21c70 ;  /* 0x00021c7000037802 */ /* 0x000fe40000000f00 */
[----:B------:R-:W-:Y:S05]  /*21c60*/  CALL.REL.NOINC `($__internal_10_$__cuda_sm70_shflsync_up_p) ;  /* 0x0000042000007944 */ /* 0x000fea0003c00000 */
[----:B------:R-:W-:Y:S01]  /*21c70*/  MOV R2, R4 ;  /* 0x0000000400027202 */ /* 0x000fe20000000f00 */
[----:B------:R-:W-:Y:S05]  /*21c80*/  BRA `(.L_x_890) ;  /* 0xffffa46000007947 */ /* 0x000fea000383ffff */
.L_x_792:
        /* <DEDUP_REMOVED lines=27> */
.L_x_794:
[----:B------:R-:W-:Y:S02]  /*21e40*/  SEL R0, RZ, 0x1, P0 ;  /* 0x00000001ff007807 */ /* 0x000fe40000000000 */
[----:B------:R-:W-:Y:S02]  /*21e50*/  MOV R2, 0x21e70 ;  /* 0x00021e7000027802 */ /* 0x000fe40000000f00 */
[----:B-1----:R-:W-:Y:S05]  /*21e60*/  CALL.REL.NOINC `($__internal_11_$__cuda_sm70_votesync_ballot) ;  /* 0x0000029000007944 */ /* 0x002fea0003c00000 */
[----:B------:R-:W-:Y:S01]  /*21e70*/  MOV R10, R0 ;  /* 0x00000000000a7202 */ /* 0x000fe20000000f00 */
[----:B------:R-:W-:Y:S05]  /*21e80*/  BRA `(.L_x_892) ;  /* 0xffffa3f000007947 */ /* 0x000fea000383ffff */
.L_x_795:
[----:B------:R-:W-:Y:S01]  /*21e90*/  IMAD.MOV.U32 R52, RZ, RZ, R6 ;  /* 0x000000ffff347224 */ /* 0x000fe200078e0006 */
[----:B--2---:R-:W-:Y:S01]  /*21ea0*/  MOV R2, R0 ;  /* 0x0000000000027202 */ /* 0x004fe20000000f00 */
[----:B------:R-:W-:Y:S01]  /*21eb0*/  IMAD.MOV.U32 R57, RZ, RZ, 0x1f ;  /* 0x0000001fff397424 */ /* 0x000fe200078e00ff */
[----:B------:R-:W-:Y:S02]  /*21ec0*/  MOV R3, 0x21ee0 ;  /* 0x00021ee000037802 */ /* 0x000fe40000000f00 */
[----:B-1----:R-:W-:Y:S05]  /*21ed0*/  CALL.REL.NOINC `($__internal_9_$__cuda_sm70_shflsync_idx_p) ;  /* 0x0000015000007944 */ /* 0x002fea0003c00000 */
[----:B------:R-:W-:Y:S01]  /*21ee0*/  IMAD.MOV.U32 R8, RZ, RZ, R57 ;  /* 0x000000ffff087224 */ /* 0x000fe200078e0039 */
[----:B------:R-:W-:Y:S01]  /*21ef0*/  MOV R2, R0 ;  /* 0x0000000000027202 */ /* 0x000fe20000000f00 */
[----:B------:R-:W-:Y:S01]  /*21f00*/  IMAD.MOV.U32 R52, RZ, RZ, R7 ;  /* 0x000000ffff347224 */ /* 0x000fe200078e0007 */
[----:B------:R-:W-:-:S02]  /*21f10*/  MOV R57, 0x1f ;  /* 0x0000001f00397802 */ /* 0x000fc40000000f00 */
[----:B------:R-:W-:Y:S02]  /*21f20*/  MOV R3, 0x21f40 ;  /* 0x00021f4000037802 */ /* 0x000fe40000000f00 */
[----:B------:R-:W-:Y:S05]  /*21f30*/  CALL.REL.NOINC `($__internal_9_$__cuda_sm70_shflsync_idx_p) ;  /* 0x000000f000007944 */ /* 0x000fea0003c00000 */
[----:B------:R-:W-:Y:S01]  /*21f40*/  MOV R7, R57 ;  /* 0x0000003900077202 */ /* 0x000fe20000000f00 */
[----:B------:R-:W-:Y:S05]  /*21f50*/  BRA `(.L_x_893) ;  /* 0xffffa39000007947 */ /* 0x000fea000383ffff */
.L_x_798:
[----:B------:R-:W-:Y:S01]  /*21f60*/  IMAD.MOV.U32 R52, RZ, RZ, R4 ;  /* 0x000000ffff347224 */ /* 0x000fe200078e0004 */
[----:B--2---:R-:W-:Y:S01]  /*21f70*/  MOV R2, R0 ;  /* 0x0000000000027202 */ /* 0x004fe20000000f00 */
[----:B------:R-:W-:Y:S01]  /*21f80*/  IMAD.MOV.U32 R57, RZ, RZ, 0x1f ;  /* 0x0000001fff397424 */ /* 0x000fe200078e00ff */
[----:B------:R-:W-:Y:S02]  /*21f90*/  MOV R3, 0x21fb0 ;  /* 0x00021fb000037802 */ /* 0x000fe40000000f00 */
[----:B-1--4-:R-:W-:Y:S05]  /*21fa0*/  CALL.REL.NOINC `($__internal_9_$__cuda_sm70_shflsync_idx_p) ;  /* 0x0000008000007944 */ /* 0x012fea0003c00000 */
[----:B------:R-:W-:Y:S01]  /*21fb0*/  MOV R11, R57 ;  /* 0x00000039000b7202 */ /* 0x000fe20000000f00 */
[----:B------:R-:W-:Y:S05]  /*21fc0*/  BRA `(.L_x_797) ;  /* 0xffffa38000007947 */ /* 0x000fea000383ffff */
        .weak           $__internal_8_$__cuda_sm70_shflsync_bfly_p
        .type           $__internal_8_$__cuda_sm70_shflsync_bfly_p,@function
        .size           $__internal_8_$__cuda_sm70_shflsync_bfly_p,($__internal_9_$__cuda_sm70_shflsync_idx_p - $__internal_8_$__cuda_sm70_shflsync_bfly_p)
$__internal_8_$__cuda_sm70_shflsync_bfly_p:
[----:B------:R-:W-:Y:S02]  /*21fd0*/  MOV R9, 0x1f ;  /* 0x0000001f00097802 */ /* 0x000fe40000000f00 */
[----:B------:R-:W-:-:S04]  /*21fe0*/  MOV R52, 0xffffffff ;  /* 0xffffffff00347802 */ /* 0x000fc80000000f00 */
[----:B------:R-:W-:Y:S04]  /*21ff0*/  WARPSYNC R52 ;  /* 0x0000003400007348 */ /* 0x000fe80003800000 */
[----:B------:R1:W2:Y:S02]  /*22000*/  SHFL.BFLY PT, R9, R4, R3, R9 ;  /* 0x0c00000304097389 */ /* 0x0002a400000e0009 */
[----:B-1----:R-:W-:-:S04]  /*22010*/  MOV R3, 0x0 ;  /* 0x0000000000037802 */ /* 0x002fc80000000f00 */
[----:B--2---:R-:W-:Y:S05]  /*22020*/  RET.REL.NODEC R2 `(_ZN7cutlass13device_kernelIN5flash19enable_sm80_to_sm89INS1_16FlashAttnFwdSm80INS1_25CollectiveMainloopFwdSm80ILi4ELi1ELb0EN4cute5tupleIJNS5_1CILi128EEENS7_ILi80EEENS7_ILi64EEEEEELi64ENS_6half_tEfNS_4arch4Sm80ELb0ELb1ELb1ELb1ELb1ELb0ELb1ELb1EEENS1_21CollectiveEpilogueFwdINS6_IJS8_SA_S9_EEENS6_IJNS7_ILi1EEESI_SI_EEESC_SE_Li128ELb1ELb1ELb1ELb0EEENS1_36VarlenDynamicPersistentTileSchedulerILi128ELi80ELi128ELi128ELb1ELb1ELb0ELb1ELb0ELb1EEEEEEEEEvNT_6ParamsE) ;  /* 0xfffddfd002007950 */ /* 0x004fea0003c3ffff */
        .weak           $__internal_9_$__cuda_sm70_shflsync_idx_p
        .type           $__internal_9_$__cuda_sm70_shflsync_idx_p,@function
        .size           $__internal_9_$__cuda_sm70_shflsync_idx_p,($__internal_10_$__cuda_sm70_shflsync_up_p - $__internal_9_$__cuda_sm70_shflsync_idx_p)
$__internal_9_$__cuda_sm70_shflsync_idx_p:
[----:B------:R-:W-:-:S04]  /*22030*/  MOV R69, 0xffffffff ;  /* 0xffffffff00457802 */ /* 0x000fc80000000f00 */
[----:B------:R-:W-:Y:S04]  /*22040*/  WARPSYNC R69 ;  /* 0x0000004500007348 */ /* 0x000fe80003800000 */
[----:B------:R1:W2:Y:S02]  /*22050*/  SHFL.IDX PT, R57, R52, R2, R57 ;  /* 0x0000000234397389 */ /* 0x0002a400000e0039 */
[----:B-1----:R-:W-:Y:S02]  /*22060*/  MOV R2, R3 ;  /* 0x0000000300027202 */ /* 0x002fe40000000f00 */
[----:B------:R-:W-:-:S04]  /*22070*/  MOV R3, 0x0 ;  /* 0x0000000000037802 */ /* 0x000fc80000000f00 */
[----:B--2---:R-:W-:Y:S05]  /*22080*/  RET.REL.NODEC R2 `(_ZN7cutlass13device_kernelIN5flash19enable_sm80_to_sm89INS1_16FlashAttnFwdSm80INS1_25CollectiveMainloopFwdSm80ILi4ELi1ELb0EN4cute5tupleIJNS5_1CILi128EEENS7_ILi80EEENS7_ILi64EEEEEELi64ENS_6half_tEfNS_4arch4Sm80ELb0ELb1ELb1ELb1ELb1ELb0ELb1ELb1EEENS1_21CollectiveEpilogueFwdINS6_IJS8_SA_S9_EEENS6_IJNS7_ILi1EEESI_SI_EEESC_SE_Li128ELb1ELb1ELb1ELb0EEENS1_36VarlenDynamicPersistentTileSchedulerILi128ELi80ELi128ELi128ELb1ELb1ELb0ELb1ELb0ELb1EEEEEEEEEvNT_6ParamsE) ;  /* 0xfffddf7002007950 */ /* 0x004fea0003c3ffff */
        .weak           $__internal_10_$__cuda_sm70_shflsync_up_p
        .type           $__internal_10_$__cuda_sm70_shflsync_up_p,@function
        .size           $__internal_10_$__cuda_sm70_shflsync_up_p,($__internal_11_$__cuda_sm70_votesync_ballot - $__internal_10_$__cuda_sm70_shflsync_up_p)
$__internal_10_$__cuda_sm70_shflsync_up_p:
[----:B------:R-:W-:Y:S02]  /*22090*/  IMAD.MOV.U32 R4, RZ, RZ, RZ ;  /* 0x000000ffff047224 */ /* 0x000fe400078e00ff */
[----:B------:R-:W-:-:S04]  /*220a0*/  IMAD.MOV.U32 R10, RZ, RZ, -0x1 ;  /* 0xffffffffff0a7424 */ /* 0x000fc800078e00ff */
[----:B------:R-:W-:Y:S04]  /*220b0*/  WARPSYNC R10 ;  /* 0x0000000a00007348 */ /* 0x000fe80003800000 */
[----:B------:R1:W2:Y:S02]  /*220c0*/  SHFL.UP PT, R4, R0, R2, R4 ;  /* 0x0400000200047389 */ /* 0x0002a400000e0004 */
[----:B-1----:R-:W-:Y:S02]  /*220d0*/  MOV R2, R3 ;  /* 0x0000000300027202 */ /* 0x002fe40000000f00 */
[----:B------:R-:W-:-:S04]  /*220e0*/  MOV R3, 0x0 ;  /* 0x0000000000037802 */ /* 0x000fc80000000f00 */
[----:B--2---:R-:W-:Y:S05]  /*220f0*/  RET.REL.NODEC R2 `(_ZN7cutlass13device_kernelIN5flash19enable_sm80_to_sm89INS1_16FlashAttnFwdSm80INS1_25CollectiveMainloopFwdSm80ILi4ELi1ELb0EN4cute5tupleIJNS5_1CILi128EEENS7_ILi80EEENS7_ILi64EEEEEELi64ENS_6half_tEfNS_4arch4Sm80ELb0ELb1ELb1ELb1ELb1ELb0ELb1ELb1EEENS1_21CollectiveEpilogueFwdINS6_IJS8_SA_S9_EEENS6_IJNS7_ILi1EEESI_SI_EEESC_SE_Li128ELb1ELb1ELb1ELb0EEENS1_36VarlenDynamicPersistentTileSchedulerILi128ELi80ELi128ELi128ELb1ELb1ELb0ELb1ELb0ELb1EEEEEEEEEvNT_6ParamsE) ;  /* 0xfffddf0002007950 */ /* 0x004fea0003c3ffff */
        .weak           $__internal_11_$__cuda_sm70_votesync_ballot
        .type           $__internal_11_$__cuda_sm70_votesync_ballot,@function
        .size           $__internal_11_$__cuda_sm70_votesync_ballot,(.L_x_3830 - $__internal_11_$__cuda_sm70_votesync_ballot)
$__internal_11_$__cuda_sm70_votesync_ballot:
[----:B------:R-:W-:Y:S01]  /*22100*/  ISETP.NE.U32.AND P0, PT, R0, 0x1, PT ;  /* 0x000000010000780c */ /* 0x000fe20003f05070 */
[----:B------:R-:W-:-:S04]  /*22110*/  IMAD.MOV.U32 R3, RZ, RZ, -0x1 ;  /* 0xffffffffff037424 */ /* 0x000fc800078e00ff */
[----:B------:R-:W-:Y:S08]  /*22120*/  WARPSYNC R3 ;  /* 0x0000000300007348 */ /* 0x000ff00003800000 */
[----:B------:R-:W-:-:S04]  /*22130*/  VOTE.ANY R0, PT, !P0 ;  /* 0x0000000000007806 */ /* 0x000fc800040e0100 */
[----:B------:R-:W-:Y:S01]  /*22140*/  LOP3.LUT R0, R0, R3, RZ, 0xc0, !PT ;  /* 0x0000000300007212 */ /* 0x000fe200078ec0ff */
[----:B------:R-:W-:-:S04]  /*22150*/  IMAD.MOV.U32 R3, RZ, RZ, 0x0 ;  /* 0x00000000ff037424 */ /* 0x000fc800078e00ff */
[----:B------:R-:W-:Y:S05]  /*22160*/  RET.REL.NODEC R2 `(_ZN7cutlass13device_kernelIN5flash19enable_sm80_to_sm89INS1_16FlashAttnFwdSm80INS1_25CollectiveMainloopFwdSm80ILi4ELi1ELb0EN4cute5tupleIJNS5_1CILi128EEENS7_ILi80EEENS7_ILi64EEEEEELi64ENS_6half_tEfNS_4arch4Sm80ELb0ELb1ELb1ELb1ELb1ELb0ELb1ELb1EEENS1_21CollectiveEpilogueFwdINS6_IJS8_SA_S9_EEENS6_IJNS7_ILi1EEESI_SI_EEESC_SE_Li128ELb1ELb1ELb1ELb0EEENS1_36VarlenDynamicPersistentTileSchedulerILi128ELi80ELi128ELi128ELb1ELb1ELb0ELb1ELb0ELb1EEEEEEEEEvNT_6ParamsE) ;  /* 0xfffdde9002007950 */ /* 0x000fea0003c3ffff */
.L_x_894:
        /* <DEDUP_REMOVED lines=9> */
.L_x_3830:


//--------------------- .text._ZN7cutlass13device_kernelIN5flash19enable_sm80_to_sm89INS1_16FlashAttnFwdSm80INS1_25CollectiveMainloopFwdSm80ILi4ELi1ELb0EN4cute5tupleIJNS5_1CILi128EEENS7_ILi80EEENS7_ILi64EEEEEELi64ENS_6half_tEfNS_4arch4Sm80ELb0ELb1ELb1ELb1ELb1ELb1ELb1ELb1EEENS1_21CollectiveEpilogueFwdINS6_IJS8_SA_S9_EEENS6_IJNS7_ILi1EEESI_SI_EEESC_SE_Li128ELb1ELb1ELb1ELb0EEENS1_36VarlenDynamicPersistentTileSchedulerILi128ELi80ELi128ELi128ELb1ELb1ELb0ELb1ELb0ELb1EEEEEEEEEvNT_6ParamsE --------------------------
	.section	.text._ZN7cutlass13device_kernelIN5flash19enable_sm80_to_sm89INS1_16FlashAttnFwdSm80INS1_25CollectiveMainloopFwdSm80ILi4ELi1ELb0EN4cute5tupleIJNS5_1CILi128EEENS7_ILi80EEENS7_ILi64EEEEEELi64ENS_6half_tEfNS_4arch4Sm80ELb0ELb1ELb1ELb1ELb1ELb1ELb1ELb1EEENS1_21CollectiveEpilogueFwdINS6_IJS8_SA_S9_EEENS6_IJNS7_ILi1EEESI_SI_EEESC_SE_Li128ELb1ELb1ELb1ELb0EEENS1_36VarlenDynamicPersistentTileSchedulerILi128ELi80ELi128ELi128ELb1ELb1ELb0ELb1ELb0ELb1EEEEEEEEEvNT_6ParamsE,"ax",@progbits
	.sectioninfo	@"SHI_REGISTERS=255"
	.align	128
.text._ZN7cutlass13device_kernelIN5flash19enable_sm80_to_sm89INS1_16FlashAttnFwdSm80INS1_25CollectiveMainloopFwdSm80ILi4ELi1ELb0EN4cute5tupleIJNS5_1CILi128EEENS7_ILi80EEENS7_ILi64EEEEEELi64ENS_6half_tEfNS_4arch4Sm80ELb0ELb1ELb1ELb1ELb1ELb1ELb1ELb1EEENS1_21CollectiveEpilogueFwdINS6_IJS8_SA_S9_EEENS6_IJNS7_ILi1EEESI_SI_EEESC_SE_Li128ELb1ELb1ELb1ELb0EEENS1_36VarlenDynamicPersistentTileSchedulerILi128ELi80ELi128ELi128ELb1ELb1ELb0ELb1ELb0ELb1EEEEEEEEEvNT_6ParamsE:
        .type           _ZN7cutlass13device_kernelIN5flash19enable_sm80_to_sm89INS1_16FlashAttnFwdSm80INS1_25CollectiveMainloopFwdSm80ILi4ELi1ELb0EN4cute5tupleIJNS5_1CILi128EEENS7_ILi80EEENS7_ILi64EEEEEELi64ENS_6half_tEfNS_4arch4Sm80ELb0ELb1ELb1ELb1ELb1ELb1ELb1ELb1EEENS1_21CollectiveEpilogueFwdINS6_IJS8_SA_S9_EEENS6_IJNS7_ILi1EEESI_SI_EEESC_SE_Li128ELb1ELb1ELb1ELb0EEENS1_36VarlenDynamicPersistentTileSchedulerILi128ELi80ELi128ELi128ELb1ELb1ELb0ELb1ELb0ELb1EEEEEEEEEvNT_6ParamsE,@function
        .size           _ZN7cutlass13device_kernelIN5flash19enable_sm80_to_sm89INS1_16FlashAttnFwdSm80INS1_25CollectiveMainloopFwdSm80ILi4ELi1ELb0EN4cute5tupleIJNS5_1CILi128EEENS7_ILi80EEENS7_ILi64EEEEEELi64ENS_6half_tEfNS_4arch4Sm80ELb0ELb1ELb1ELb1ELb1ELb1ELb1ELb1EEENS1_21CollectiveEpilogueFwdINS6_IJS8_SA_S9_EEENS6_IJNS7_ILi1EEESI_SI_EEESC_SE_Li128ELb1ELb1ELb1ELb0EEENS1_36VarlenDynamicPersistentTileSchedulerILi128ELi80ELi128ELi128ELb1ELb1ELb0ELb1ELb0ELb1EEEEEEEEEvNT_6ParamsE,(.L_x_3835 - _ZN7cutlass13device_kernelIN5flash19enable_sm80_to_sm89INS1_16FlashAttnFwdSm80INS1_25CollectiveMainloopFwdSm80ILi4ELi1ELb0EN4cute5tupleIJNS5_1CILi128EEENS7_ILi80EEENS7_ILi64EEEEEELi64ENS_6half_tEfNS_4arch4Sm80ELb0ELb1ELb1ELb1ELb1ELb1ELb1ELb1EEENS1_21CollectiveEpilogueFwdINS6_IJS8_SA_S9_EEENS6_IJNS7_ILi1EEESI_SI_EEESC_SE_Li128ELb1ELb1ELb1ELb0EEENS1_36VarlenDynamicPersistentTileSchedulerILi128ELi80ELi128ELi128ELb1ELb1ELb0ELb1ELb0ELb1EEEEEEEEEvNT_6ParamsE)
        .other          _ZN7cutlass13device_kernelIN5flash19enable_sm80_to_sm89INS1_16FlashAttnFwdSm80INS1_25CollectiveMainloopFwdSm80ILi4ELi1ELb0EN4cute5tupleIJNS5_1CILi128EEENS7_ILi80EEENS7_ILi64EEEEEELi64ENS_6half_tEfNS_4arch4Sm80ELb0ELb1ELb1ELb1ELb1ELb1ELb1ELb1EEENS1_21CollectiveEpilogueFwdINS6_IJS8_SA_S9_EEENS6_IJNS7_ILi1EEESI_SI_EEESC_SE_Li128ELb1ELb1ELb1ELb0EEENS1_36VarlenDynamicPersistentTileSchedulerILi128ELi80ELi128ELi128ELb1ELb1ELb0ELb1ELb0ELb1EEEEEEEEEvNT_6ParamsE,@"STO_CUDA_ENTRY STV_DEFAULT"
_ZN7cutlass13device_kernelIN5flash19enable_sm80_to_sm89INS1_16FlashAttnFwdSm80INS1_25CollectiveMainloopFwdSm80ILi4ELi1ELb0EN4cute5tupleIJNS5_1CILi128EEENS7_ILi80EEENS7_ILi64EEEEEELi64ENS_6half_tEfNS_4arch4Sm80ELb0ELb1ELb1ELb1ELb1ELb1ELb1ELb1EEENS1_21CollectiveEpilogueFwdINS6_IJS8_SA_S9_EEENS6_IJNS7_ILi1EEESI_SI_EEESC_SE_Li128ELb1ELb1ELb1ELb0EEENS1_36VarlenDynamicPersistentTileSchedulerILi128ELi80ELi128ELi128ELb1ELb1ELb0ELb1ELb0ELb1EEEEEEEEEvNT_6ParamsE:
        /* <DEDUP_REMOVED lines=54> */
.L_x_900:
        /* <DEDUP_REMOVED lines=16> */
.L_x_1209:
        /* <DEDUP_REMOVED lines=16> */
.L_x_1210:
[----:B--2---:R-:W-:-:S05]  /*0560*/  IMAD R0, R0, c[0x0][0x538], RZ ;  /* 0x00014e0000007a24 */ /* 0x004fca00078e02ff */
[----:B------:R-:W-:-:S04]  /*0570*/  IADD3 R7, R0, R7, RZ ;  /* 0x0000000700077210 */ /* 0x000fc80007ffe0ff */
[----:B------:R-:W-:-:S13]  /*0580*/  ISETP.GT.AND P0, PT, R7, UR4, PT ;  /* 0x0000000407007c0c */ /* 0x000fda000bf04270 */
[----:B-1----:R-:W-:Y:S05]  /*0590*/  @!P0 BRA `(.L_x_900) ;  /* 0xfffffdc000008947 */ /* 0x002fea000383ffff */
.L_x_896:
[----:B------:R-:W-:-:S05]  /*05a0*/  IADD3 R10, -R0, R7, RZ ;  /* 0x00000007000a7210 */ /* 0x000fca0007ffe1ff */
[----:B------:R-:W-:-:S05]  /*05b0*/  IMAD R0, R4, c[0x0][0x538], R10 ;  /* 0x00014e0004007a24 */ /* 0x000fca00078e020a */
[----:B------:R-:W-:Y:S01]  /*05c0*/  ISETP.GT.AND P0, PT, R0, UR4, PT ;  /* 0x0000000400007c0c */ /* 0x000fe2000bf04270 */
[----:B------:R-:W-:-:S12]  /*05d0*/  BRA.DIV ~URZ, `(.L_x_901) ;  /* 0x000279527f007947 */ /* 0x000fd8000b800000 */
[----:B------:R-:W-:-:S04]  /*05e0*/  VOTE.ANY R7, PT, !P0 ;  /* 0x0000000000077806 */ /* 0x000fc800040e0100 */
.L_x_1211:
[----:B------:R-:W1:Y:S02]  /*05f0*/  POPC R0, R7 ;  /* 0x0000000700007309 */ /* 0x000e640000000000 */
[----:B-1----:R-:W-:-:S05]  /*0600*/  IADD3 R2, R0, R6, RZ ;  /* 0x0000000600027210 */ /* 0x002fca0007ffe0ff */
[----:B------:R1:W-:Y:S01]  /*0610*/  STL [R1+0x4c], R2 ;  /* 0x00004c0201007387 */ /* 0x0003e20000100800 */
[----:B------:R-:W-:Y:S05]  /*0620*/  BRA.DIV ~URZ, `(.L_x_902) ;  /* 0x000279527f007947 */ /* 0x000fea000b800000 */
[----:B------:R2:W3:Y:S01]  /*0630*/  SHFL.IDX PT, R12, R9, R0, 0x1f ;  /* 0x00001f00090c7589 */ /* 0x0004e200000e0000 */
[----:B------:R-:W-:-:S03]  /*0640*/  MOV R5, RZ ;  /* 0x000000ff00057202 */ /* 0x000fc60000000f00 */
[----:B------:R2:W4:Y:S04]  /*0650*/  SHFL.IDX PT, R9, R8, R0, 0x1f ;  /* 0x00001f0008097589 */ /* 0x00052800000e0000 */
.L_x_1212:
[----:B------:R-:W-:Y:S01]  /*0660*/  ISETP.NE.AND P0, PT, R7, RZ, PT ;  /* 0x000000ff0700720c */ /* 0x000fe20003f05270 */
[----:B------:R-:W-:-:S12]  /*0670*/  BSSY B0, `(.L_x_903) ;  /* 0x0000005000007945 */ /* 0x000fd80003800000 */
[----:B------:R-:W-:Y:S05]  /*0680*/  @!P0 BRA `(.L_x_904) ;  /* 0x0000003000008947 */ /* 0x000fea0003800000 */
[----:B--2---:R-:W-:Y:S01]  /*0690*/  IADD3 R0, R0, -0x1, RZ ;  /* 0xffffffff00007810 */ /* 0x004fe20007ffe0ff */
[----:B------:R-:W-:Y:S05]  /*06a0*/  BRA.DIV ~URZ, `(.L_x_905) ;  /* 0x000279b27f007947 */ /* 0x000fea000b800000 */
[----:B------:R2:W1:Y:S02]  /*06b0*/  SHFL.IDX PT, R5, R4, R0, 0x1f ;  /* 0x00001f0004057589 */ /* 0x00046400000e0000 */
.L_x_904:
[----:B------:R-:W-:Y:S05]  /*06c0*/  BSYNC B0 ;  /* 0x0000000000007941 */ /* 0x000fea0003800000 */
.L_x_903:
        /* <DEDUP_REMOVED lines=69> */
.L_x_907:
        /* <DEDUP_REMOVED lines=70> */
.L_x_908:
[----:B------:R-:W-:Y:S05]  /*0f80*/  BSYNC B0 ;  /* 0x0000000000007941 */ /* 0x000fea0003800000 */
.L_x_906:
[----:B------:R-:W-:-:S04]  /*0f90*/  LOP3.LUT R0, RZ, R0, RZ, 0x33, !PT ;  /* 0x00000000ff007212 */ /* 0x000fc800078e33ff */
[----:B------:R-:W-:-:S05]  /*0fa0*/  IADD3 R0, R0, R12, RZ ;  /* 0x0000000c00007210 */ /* 0x000fca0007ffe0ff */
[----:B------:R2:W-:Y:S01]  /*0fb0*/  STL [R1+0x44], R0 ;  /* 0x0000440001007387 */ /* 0x0005e20000100800 */
[----:B------:R-:W-:Y:S05]  /*0fc0*/  BRA `(.L_x_909) ;  /* 0x0000006000007947 */ /* 0x000fea0003800000 */
.L_x_897:
[----:B------:R-:W-:Y:S01]  /*0fd0*/  MOV R0, UR4 ;  /* 0x0000000400007c02 */ /* 0x000fe20008000f00 */
[----:B------:R-:W-:Y:S04]  /*0fe0*/  STL [R1+0x44], RZ ;  /* 0x000044ff01007387 */ /* 0x000fe80000100800 */
[----:B------:R-:W-:Y:S04]  /*0ff0*/  STL [R1+0x48], RZ ;  /* 0x000048ff01007387 */ /* 0x000fe80000100800 */
[----:B------:R1:W-:Y:S02]  /*1000*/  STL [R1+0x40], R0 ;  /* 0x0000400001007387 */ /* 0x0003e40000100800 */
[----:B-1----:R-:W-:-:S05]  /*1010*/  MOV R0, c[0x0][0x53c] ;  /* 0x00014f0000007a02 */ /* 0x002fca0000000f00 */
[----:B------:R1:W-:Y:S02]  /*1020*/  STL [R1+0x4c], R0 ;  /* 0x00004c0001007387 */ /* 0x0003e40000100800 */
.L_x_909:
        /* <DEDUP_REMOVED lines=8> */
.L_x_895:
[----:B-12---:R-:W2:Y:S02]  /*10b0*/  LDL R0, [R1+0x4c] ;  /* 0x00004c0001007983 */ /* 0x006ea40000100800 */
[----:B--2---:R-:W-:-:S13]  /*10c0*/  ISETP.GE.AND P0, PT, R0, c[0x0][0x53c], PT ;  /* 0x00014f0000007a0c */ /* 0x004fda0003f06270 */
[----:B------:R-:W-:Y:S05]  /*10d0*/  @P0 EXIT ;  /* 0x000000000000094d */ /* 0x000fea0003800000 */
[----:B------:R-:W1:Y:S01]  /*10e0*/  S2R R15, SR_TID.X ;  /* 0x00000000000f7919 */ /* 0x000e620000002100 */
[----:B------:R-:W-:Y:S01]  /*10f0*/  IMAD.MOV.U32 R16, RZ, RZ, 0x40 ;  /* 0x00000040ff107424 */ /* 0x000fe200078e00ff */
[----:B------:R-:W-:Y:S01]  /*1100*/  ULDC UR4, c[0x0][0x2ac] ;  /* 0x0000ab0000047ab9 */ /* 0x000fe20000000800 */
[----:B------:R-:W-:Y:S01]  /*1110*/  IMAD.MOV.U32 R17, RZ, RZ, 0x20 ;  /* 0x00000020ff117424 */ /* 0x000fe200078e00ff */
[----:B------:R-:W-:Y:S01]  /*1120*/  ULDC UR6, c[0x0][0x1d0] ;  /* 0x0000740000067ab9 */ /* 0x000fe20000000800 */
[----:B------:R-:W-:Y:S01]  /*1130*/  IMAD.MOV.U32 R18, RZ, RZ, -0x10 ;  /* 0xfffffff0ff127424 */ /* 0x000fe200078e00ff */
[----:B------:R-:W-:Y:S01]  /*1140*/  UIMAD UR6, UR4, UR6, URZ ;  /* 0x00000006040672a4 */ /* 0x000fe2000f8e023f */
[----:B-1----:R-:W-:-:S04]  /*1150*/  SHF.R.S32.HI R14, RZ, 0x1f, R15 ;  /* 0x0000001fff0e7819 */ /* 0x002fc8000001140f */
[CC--:B------:R-:W-:Y:S02]  /*1160*/  LEA.HI R10, R14.reuse, R15.reuse, RZ, 0x3 ;  /* 0x0000000f0e0a7211 */ /* 0x0c0fe400078f18ff */
[----:B------:R-:W-:Y:S02]  /*1170*/  LEA.HI R2, R14, R15, RZ, 0x4 ;  /* 0x0000000f0e027211 */ /* 0x000fe400078f20ff */
[----:B---3--:R-:W-:Y:S02]  /*1180*/  LOP3.LUT R4, R10, 0xfffffff8, RZ, 0xc0, !PT ;  /* 0xfffffff80a047812 */ /* 0x008fe400078ec0ff */
[----:B------:R-:W-:Y:S02]  /*1190*/  SHF.R.S32.HI R3, RZ, 0x4, R2 ;  /* 0x00000004ff037819 */ /* 0x000fe40000011402 */
[----:B------:R-:W-:Y:S01]  /*11a0*/  LOP3.LUT R0, R2, 0xfffffff0, RZ, 0xc0, !PT ;  /* 0xfffffff002007812 */ /* 0x000fe200078ec0ff */
[----:B------:R-:W-:Y:S01]  /*11b0*/  IMAD.IADD R9, R15, 0x1, -R4 ;  /* 0x000000010f097824 */ /* 0x000fe200078e0a04 */
[----:B------:R-:W-:-:S02]  /*11c0*/  SHF.R.S32.HI R27, RZ, 0x3, R10 ;  /* 0x00000003ff1b7819 */ /* 0x000fc4000001140a */
[----:B------:R-:W-:Y:S01]  /*11d0*/  LEA.HI R4, R2, R3, RZ, 0x1 ;  /* 0x0000000302047211 */ /* 0x000fe200078f08ff */
[----:B------:R-:W-:Y:S01]  /*11e0*/  IMAD.IADD R2, R15, 0x1, -R0 ;  /* 0x000000010f027824 */ /* 0x000fe200078e0a00 */
[----:B------:R-:W-:Y:S01]  /*11f0*/  LOP3.LUT P3, RZ, R9, 0x2, RZ, 0xc0, !PT ;  /* 0x0000000209ff7812 */ /* 0x000fe2000786c0ff */
[----:B------:R-:W-:Y:S01]  /*1200*/  IMAD.SHL.U32 R5, R27, 0x40, RZ ;  /* 0x000000401b057824 */ /* 0x000fe200078e00ff */
[----:B------:R-:W-:Y:S01]  /*1210*/  LOP3.LUT R4, R4, 0xfffffffe, RZ, 0xc0, !PT ;  /* 0xfffffffe04047812 */ /* 0x000fe200078ec0ff */
[C---:B------:R-:W-:Y:S01]  /*1220*/  IMAD.SHL.U32 R244, R9.reuse, 0x8, RZ ;  /* 0x0000000809f47824 */ /* 0x040fe200078e00ff */
[----:B------:R-:W-:Y:S01]  /*1230*/  SHF.R.S32.HI R8, RZ, 0x1f, R2 ;  /* 0x0000001fff087819 */ /* 0x000fe20000011402 */
[----:B------:R-:W-:Y:S01]  /*1240*/  IMAD.SHL.U32 R7, R9, 0x40, RZ ;  /* 0x0000004009077824 */ /* 0x000fe200078e00ff */
[----:B------:R-:W-:Y:S01]  /*1250*/  LOP3.LUT R0, R5, 0x1c0, RZ, 0xc0, !PT ;  /* 0x000001c005007812 */ /* 0x000fe200078ec0ff */
[----:B------:R-:W-:Y:S01]  /*1260*/  IMAD.IADD R12, R3, 0x1, -R4 ;  /* 0x00000001030c7824 */ /* 0x000fe200078e0a04 */
[----:B------:R-:W-:-:S02]  /*1270*/  LEA.HI R11, R8, R2, RZ, 0x3 ;  /* 0x00000002080b7211 */ /* 0x000fc400078f18ff */
[----:B------:R-:W-:Y:S02]  /*1280*/  LOP3.LUT R6, R0, 0x38, R244, 0xf8, !PT ;  /* 0x0000003800067812 */ /* 0x000fe400078ef8f4 */
[----:B------:R-:W-:Y:S02]  /*1290*/  SHF.R.U32.HI R5, RZ, 0x3, R0 ;  /* 0x00000003ff057819 */ /* 0x000fe40000011600 */
[----:B------:R-:W-:Y:S02]  /*12a0*/  LOP3.LUT R0, R7, 0x1c0, RZ, 0xc0, !PT ;  /* 0x000001c007007812 */ /* 0x000fe400078ec0ff */
[----:B------:R-:W-:Y:S02]  /*12b0*/  LEA.HI R7, R14, R15, RZ, 0x6 ;  /* 0x0000000f0e077211 */ /* 0x000fe400078f30ff */
[----:B------:R-:W-:Y:S02]  /*12c0*/  LOP3.LUT R4, R11, 0xfffffff8, RZ, 0xc0, !PT ;  /* 0xfffffff80b047812 */ /* 0x000fe400078ec0ff */
[----:B------:R-:W-:-:S02]  /*12d0*/  LOP3.LUT R6, R6, R5, RZ, 0x3c, !PT ;  /* 0x0000000506067212 */ /* 0x000fc400078e3cff */
[----:B------:R-:W-:Y:S01]  /*12e0*/  LOP3.LUT R5, R0, 0x8, R10, 0xf8, !PT ;  /* 0x0000000800057812 */ /* 0x000fe200078ef80a */
[----:B------:R-:W-:Y:S01]  /*12f0*/  IMAD.IADD R8, R2, 0x1, -R4 ;  /* 0x0000000102087824 */ /* 0x000fe200078e0a04 */
[----:B------:R-:W-:Y:S01]  /*1300*/  SHF.R.U32.HI R3, RZ, 0x3, R0 ;  /* 0x00000003ff037819 */ /* 0x000fe20000011600 */
[----:B------:R-:W-:Y:S01]  /*1310*/  IMAD.SHL.U32 R0, R7, 0x8, RZ ;  /* 0x0000000807007824 */ /* 0x000fe200078e00ff */
[CC--:B------:R-:W-:Y:S02]  /*1320*/  LEA.HI R10, R14.reuse, R15.reuse, RZ, 0x2 ;  /* 0x0000000f0e0a7211 */ /* 0x0c0fe400078f10ff */
[----:B------:R-:W-:Y:S02]  /*1330*/  LEA.HI R2, R14, R15, RZ, 0x5 ;  /* 0x0000000f0e027211 */ /* 0x000fe400078f28ff */
[----:B------:R-:W-:Y:S02]  /*1340*/  LOP3.LUT R13, R5, R3, RZ, 0x3c, !PT ;  /* 0x00000003050d7212 */ /* 0x000fe400078e3cff */
[----:B------:R-:W-:-:S02]  /*1350*/  SHF.R.S32.HI R125, RZ, 0x2, R10 ;  /* 0x00000002ff7d7819 */ /* 0x000fc4000001140a */
        /* <DEDUP_REMOVED lines=46> */
[----:B------:R-:W-:Y:S01]  /*1640*/  STL [R1+0x54], R21 ;  /* 0x0000541501007387 */ /* 0x000fe20000100800 */
[----:B------:R-:W-:Y:S01]  /*1650*/  LOP3.LUT R3, R3, 0xfffffe00, RZ, 0xc0, !PT ;  /* 0xfffffe0003037812 */ /* 0x000fe200078ec0ff */
[----:B------:R-:W-:Y:S01]  /*1660*/  IMAD.IADD R15, R6, 0x1, R4 ;  /* 0x00000001060f7824 */ /* 0x000fe200078e0204 */
[C---:B------:R-:W-:Y:S01]  /*1670*/  IADD3 R26, R125.reuse, 0x20, RZ ;  /* 0x000000207d1a7810 */ /* 0x040fe20007ffe0ff */
[----:B------:R-:W-:Y:S01]  /*1680*/  STL [R1+0x58], R20 ;  /* 0x0000581401007387 */ /* 0x000fe20000100800 */
[-C--:B------:R-:W-:Y:S01]  /*1690*/  IADD3 R4, R0, R3.reuse, R5 ;  /* 0x0000000300047210 */ /* 0x080fe20007ffe005 */
[----:B------:R-:W-:Y:S01]  /*16a0*/  IMAD R2, R12, 0x200, R13 ;  /* 0x000002000c027824 */ /* 0x000fe200078e020d */
[----:B------:R-:W-:Y:S01]  /*16b0*/  IADD3 R22, R125, 0x40, RZ ;  /* 0x000000407d167810 */ /* 0x000fe20007ffe0ff */
[----:B------:R-:W-:Y:S01]  /*16c0*/  IMAD.SHL.U32 R6, R26, 0x40, RZ ;  /* 0x000000401a067824 */ /* 0x000fe200078e00ff */
[----:B------:R-:W-:Y:S01]  /*16d0*/  LOP3.LUT R5, R0, R3, RZ, 0xfc, !PT ;  /* 0x0000000300057212 */ /* 0x000fe200078efcff */
[----:B------:R-:W-:Y:S01]  /*16e0*/  IMAD R0, R9, 0x10, R27 ;  /* 0x0000001009007824 */ /* 0x000fe200078e021b */
[----:B------:R-:W-:Y:S01]  /*16f0*/  IADD3 R24, R125, 0x60, RZ ;  /* 0x000000607d187810 */ /* 0x000fe20007ffe0ff */
[----:B------:R-:W-:Y:S01]  /*1700*/  IMAD.SHL.U32 R3, R22, 0x40, RZ ;  /* 0x0000004016037824 */ /* 0x000fe200078e00ff */
[----:B------:R-:W-:-:S02]  /*1710*/  LOP3.LUT P5, RZ, R8, 0x2, RZ, 0xc0, !PT ;  /* 0x0000000208ff7812 */ /* 0x000fc400078ac0ff */
[----:B------:R-:W-:Y:S01]  /*1720*/  LOP3.LUT P4, RZ, R8, 0x4, RZ, 0xc0, !PT ;  /* 0x0000000408ff7812 */ /* 0x000fe2000788c0ff */
[----:B------:R1:W-:Y:S01]  /*1730*/  STL [R1+0x10], R0 ;  /* 0x0000100001007387 */ /* 0x0003e20000100800 */
[----:B------:R-:W-:Y:S02]  /*1740*/  SHF.R.S32.HI R7, RZ, 0x1f, R26 ;  /* 0x0000001fff077819 */ /* 0x000fe4000001141a */
[----:B------:R-:W-:Y:S02]  /*1750*/  SHF.R.S32.HI R8, RZ, 0x1f, R22 ;  /* 0x0000001fff087819 */ /* 0x000fe40000011416 */
[----:B------:R-:W-:Y:S02]  /*1760*/  LOP3.LUT P2, RZ, R9, 0x4, RZ, 0xc0, !PT ;  /* 0x0000000409ff7812 */ /* 0x000fe4000784c0ff */
[----:B------:R-:W-:Y:S02]  /*1770*/  SHF.R.S32.HI R9, RZ, 0x1f, R24 ;  /* 0x0000001fff097819 */ /* 0x000fe40000011418 */
[----:B------:R-:W-:-:S02]  /*1780*/  LOP3.LUT R11, R6, 0x1c0, RZ, 0xc0, !PT ;  /* 0x000001c0060b7812 */ /* 0x000fc400078ec0ff */
[----:B------:R-:W-:Y:S02]  /*1790*/  LEA.HI R7, R7, R26, RZ, 0x3 ;  /* 0x0000001a07077211 */ /* 0x000fe400078f18ff */
[----:B------:R-:W-:Y:S02]  /*17a0*/  LEA.HI R6, R8, R22, RZ, 0x3 ;  /* 0x0000001608067211 */ /* 0x000fe400078f18ff */
[----:B------:R-:W-:Y:S01]  /*17b0*/  LOP3.LUT R22, R3, 0x1c0, RZ, 0xc0, !PT ;  /* 0x000001c003167812 */ /* 0x000fe200078ec0ff */
[----:B------:R-:W-:Y:S01]  /*17c0*/  IMAD.SHL.U32 R7, R7, 0x40, RZ ;  /* 0x0000004007077824 */ /* 0x000fe200078e00ff */
[----:B------:R-:W-:Y:S01]  /*17d0*/  LEA.HI R3, R9, R24, RZ, 0x3 ;  /* 0x0000001809037211 */ /* 0x000fe200078f18ff */
[----:B------:R-:W-:Y:S01]  /*17e0*/  IMAD.SHL.U32 R6, R6, 0x40, RZ ;  /* 0x0000004006067824 */ /* 0x000fe200078e00ff */
[----:B------:R-:W-:Y:S02]  /*17f0*/  IADD3 R124, R90, 0x10, RZ ;  /* 0x000000105a7c7810 */ /* 0x000fe40007ffe0ff */
[----:B------:R-:W-:Y:S01]  /*1800*/  IADD3 R241, R84, 0x20, RZ ;  /* 0x0000002054f17810 */ /* 0x000fe20007ffe0ff */
[----:B------:R-:W-:Y:S01]  /*1810*/  IMAD.SHL.U32 R3, R3, 0x40, RZ ;  /* 0x0000004003037824 */ /* 0x000fe200078e00ff */
[----:B------:R-:W-:Y:S01]  /*1820*/  LOP3.LUT R9, R10, 0x7ffffffc, RZ, 0xc0, !PT ;  /* 0x7ffffffc0a097812 */ /* 0x000fe200078ec0ff */
[----:B-1----:R-:W-:Y:S01]  /*1830*/  IMAD.SHL.U32 R0, R24, 0x40, RZ ;  /* 0x0000004018007824 */ /* 0x002fe200078e00ff */
[----:B------:R-:W-:-:S02]  /*1840*/  LOP3.LUT R12, R11, 0x38, R84, 0xf8, !PT ;  /* 0x000000380b0c7812 */ /* 0x000fc400078ef854 */
[----:B------:R-:W-:Y:S01]  /*1850*/  SHF.R.U32.HI R13, RZ, 0x3, R11 ;  /* 0x00000003ff0d7819 */ /* 0x000fe2000001160b */
[----:B------:R-:W-:Y:S01]  /*1860*/  IMAD.IADD R9, R23, 0x1, -R9 ;  /* 0x0000000117097824 */ /* 0x000fe200078e0a09 */
[----:B------:R-:W-:Y:S02]  /*1870*/  LOP3.LUT R8, R0, 0x1c0, RZ, 0xc0, !PT ;  /* 0x000001c000087812 */ /* 0x000fe400078ec0ff */
[----:B------:R-:W-:Y:S01]  /*1880*/  LOP3.LUT R11, R22, 0x38, R84, 0xf8, !PT ;  /* 0x00000038160b7812 */ /* 0x000fe200078ef854 */
[----:B------:R-:W-:Y:S01]  /*1890*/  IMAD.SHL.U32 R251, R9, 0x2, RZ ;  /* 0x0000000209fb7824 */ /* 0x000fe200078e00ff */
[----:B------:R-:W-:Y:S01]  /*18a0*/  SHF.R.U32.HI R24, RZ, 0x3, R22 ;  /* 0x00000003ff187819 */ /* 0x000fe20000011616 */
[----:B------:R-:W-:Y:S01]  /*18b0*/  IMAD.IADD R9, R25, 0x1, R14 ;  /* 0x0000000119097824 */ /* 0x000fe200078e020e */
[----:B------:R-:W-:Y:S02]  /*18c0*/  LOP3.LUT R10, R8, 0x38, R84, 0xf8, !PT ;  /* 0x00000038080a7812 */ /* 0x000fe400078ef854 */
[----:B------:R-:W-:-:S02]  /*18d0*/  SHF.R.U32.HI R22, RZ, 0x3, R8 ;  /* 0x00000003ff167819 */ /* 0x000fc40000011608 */
[----:B------:R-:W-:Y:S02]  /*18e0*/  SHF.R.S32.HI R26, RZ, 0x1f, R124 ;  /* 0x0000001fff1a7819 */ /* 0x000fe4000001147c */
[----:B------:R-:W-:Y:S02]  /*18f0*/  SHF.R.S32.HI R8, RZ, 0x1f, R241 ;  /* 0x0000001fff087819 */ /* 0x000fe400000114f1 */
[----:B------:R-:W-:Y:S01]  /*1900*/  LOP3.LUT R7, R7, 0xfffffe00, RZ, 0xc0, !PT ;  /* 0xfffffe0007077812 */ /* 0x000fe200078ec0ff */
[----:B------:R-:W-:Y:S01]  /*1910*/  STL [R1+0x68], R26 ;  /* 0x0000681a01007387 */ /* 0x000fe20000100800 */
[----:B------:R-:W-:Y:S02]  /*1920*/  LOP3.LUT R23, R6, 0xfffffe00, RZ, 0xc0, !PT ;  /* 0xfffffe0006177812 */ /* 0x000fe400078ec0ff */
[----:B------:R-:W-:Y:S01]  /*1930*/  LOP3.LUT R3, R3, 0xfffffe00, RZ, 0xc0, !PT ;  /* 0xfffffe0003037812 */ /* 0x000fe200078ec0ff */
[----:B------:R1:W-:Y:S01]  /*1940*/  STL [R1+0x4], R8 ;  /* 0x0000040801007387 */ /* 0x0003e20000100800 */
[----:B------:R-:W-:-:S02]  /*1950*/  LOP3.LUT R13, R7, R12, R13, 0xf6, !PT ;  /* 0x0000000c070d7212 */ /* 0x000fc400078ef60d */
[----:B------:R-:W-:Y:S01]  /*1960*/  LOP3.LUT R12, R23, R11, R24, 0xf6, !PT ;  /* 0x0000000b170c7212 */ /* 0x000fe200078ef618 */
[----:B------:R-:W-:Y:S01]  /*1970*/  STL [R1+0x60], R7 ;  /* 0x0000600701007387 */ /* 0x000fe20000100800 */
[----:B------:R-:W-:Y:S02]  /*1980*/  LOP3.LUT R11, R3, R10, R22, 0xf6, !PT ;  /* 0x0000000a030b7212 */ /* 0x000fe400078ef616 */
[----:B------:R-:W-:Y:S01]  /*1990*/  LOP3.LUT R10, R21, 0x38, R84, 0xf8, !PT ;  /* 0x00000038150a7812 */ /* 0x000fe200078ef854 */
[----:B------:R-:W-:Y:S01]  /*19a0*/  STL [R1+0x5c], R23 ;  /* 0x00005c1701007387 */ /* 0x000fe20000100800 */
[----:B------:R-:W-:Y:S02]  /*19b0*/  LEA R14, R13, 0x5100, 0x1 ;  /* 0x000051000d0e7811 */ /* 0x000fe400078e08ff */
[----:B------:R-:W-:Y:S01]  /*19c0*/  LOP3.LUT R10, R19, R10, R20, 0xf6, !PT ;  /* 0x0000000a130a7212 */ /* 0x000fe200078ef614 */
[----:B------:R2:W-:Y:S01]  /*19d0*/  STL [R1+0xa4], R3 ;  /* 0x0000a40301007387 */ /* 0x0005e20000100800 */
[----:B------:R-:W-:-:S02]  /*19e0*/  LEA R13, R12, 0x5100, 0x1 ;  /* 0x000051000c0d7811 */ /* 0x000fc400078e08ff */
[----:B------:R-:W-:Y:S01]  /*19f0*/  LEA R12, R11, 0x5100, 0x1 ;  /* 0x000051000b0c7811 */ /* 0x000fe200078e08ff */
[----:B------:R3:W-:Y:S01]  /*1a00*/  STL [R1+0x50], R9 ;  /* 0x0000500901007387 */ /* 0x0007e20000100800 */
[----:B------:R-:W-:Y:S02]  /*1a10*/  SEL R0, R16, 0xffffffc0, !P2 ;  /* 0xffffffc010007807 */ /* 0x000fe40005000000 */
[----:B------:R-:W-:Y:S01]  /*1a20*/  SHF.R.S32.HI R11, RZ, 0x1f, R251 ;  /* 0x0000001fff0b7819 */ /* 0x000fe200000114fb */
[----:B------:R-:W-:Y:S01]  /*1a30*/  STL [R1+0x9c], R14 ;  /* 0x00009c0e01007387 */ /* 0x000fe20000100800 */
[----:B------:R-:W-:Y:S02]  /*1a40*/  LEA R127, R2, 0x2900, 0x1 ;  /* 0x00002900027f7811 */ /* 0x000fe400078e08ff */
[----:B------:R-:W-:Y:S01]  /*1a50*/  IADD3 R11, R251, 0x30, RZ ;  /* 0x00000030fb0b7810 */ /* 0x000fe20007ffe0ff */
[----:B------:R4:W-:Y:S01]  /*1a60*/  STL [R1+0x98], R13 ;  /* 0x0000980d01007387 */ /* 0x0009e20000100800 */
[----:B-1----:R-:W-:Y:S01]  /*1a70*/  SEL R8, R16, 0xffffffc0, !P6 ;  /* 0xffffffc010087807 */ /* 0x002fe20007000000 */
[----:B------:R-:W-:Y:S01]  /*1a80*/  IMAD.IADD R197, R127, 0x1, R0 ;  /* 0x000000017fc57824 */ /* 0x000fe200078e0200 */
[C---:B------:R-:W-:Y:S01]  /*1a90*/  SEL R6, R17.reuse, 0xffffffe0, !P0 ;  /* 0xffffffe011067807 */ /* 0x040fe20004000000 */
[----:B------:R1:W-:Y:S01]  /*1aa0*/  STL [R1+0x94], R12 ;  /* 0x0000940c01007387 */ /* 0x0003e20000100800 */
[----:B------:R-:W-:-:S02]  /*1ab0*/  SEL R2, R17, 0xffffffe0, !P5 ;  /* 0xffffffe011027807 */ /* 0x000fc40006800000 */
[----:B------:R-:W-:Y:S02]  /*1ac0*/  IADD3 R17, R251, 0x10, RZ ;  /* 0x00000010fb117810 */ /* 0x000fe40007ffe0ff */
[C---:B------:R-:W-:Y:S02]  /*1ad0*/  IADD3 R202, R127.reuse, 0x20, RZ ;  /* 0x000000207fca7810 */ /* 0x040fe40007ffe0ff */
[----:B------:R-:W-:Y:S02]  /*1ae0*/  @P3 IADD3 R202, R127, -0x20, RZ ;  /* 0xffffffe07fca3810 */ /* 0x000fe40007ffe0ff */
[----:B--2---:R-:W-:Y:S02]  /*1af0*/  LOP3.LUT R3, R21, 0x18, R84, 0xf8, !PT ;  /* 0x0000001815037812 */ /* 0x004fe400078ef854 */
[----:B------:R-:W-:Y:S01]  /*1b00*/  SEL R7, R18, 0x10, !P1 ;  /* 0x0000001012077807 */ /* 0x000fe20004800000 */
[----:B------:R-:W-:Y:S01]  /*1b10*/  IMAD.IADD R194, R0, 0x1, R202 ;  /* 0x0000000100c27824 */ /* 0x000fe200078e02ca */
[----:B---3--:R-:W-:-:S02]  /*1b20*/  LOP3.LUT R9, R19, R3, R20, 0xf6, !PT ;  /* 0x0000000313097212 */ /* 0x008fc400078ef614 */
[----:B------:R-:W-:Y:S02]  /*1b30*/  SEL R3, R16, 0xffffffc0, !P4 ;  /* 0xffffffc010037807 */ /* 0x000fe40006000000 */
[----:B------:R-:W-:Y:S02]  /*1b40*/  LEA R252, R9, 0x100, 0x1 ;  /* 0x0000010009fc7811 */ /* 0x000fe400078e08ff */
[----:B------:R-:W-:Y:S02]  /*1b50*/  LEA R9, R10, 0x5100, 0x1 ;  /* 0x000051000a097811 */ /* 0x000fe400078e08ff */
[C---:B------:R-:W-:Y:S02]  /*1b60*/  IADD3 R16, R251.reuse, 0x18, RZ ;  /* 0x00000018fb107810 */ /* 0x040fe40007ffe0ff */
[C---:B----4-:R-:W-:Y:S01]  /*1b70*/  IADD3 R13, R251.reuse, 0x28, RZ ;  /* 0x00000028fb0d7810 */ /* 0x050fe20007ffe0ff */
[----:B------:R2:W-:Y:S01]  /*1b80*/  STL [R1+0x90], R9 ;  /* 0x0000900901007387 */ /* 0x0005e20000100800 */
[----:B-1----:R-:W-:-:S02]  /*1b90*/  IADD3 R12, R251, 0x38, RZ ;  /* 0x00000038fb0c7810 */ /* 0x002fc40007ffe0ff */
[----:B------:R-:W-:Y:S02]  /*1ba0*/  SHF.R.S32.HI R10, RZ, 0x1f, R17 ;  /* 0x0000001fff0a7819 */ /* 0x000fe40000011411 */
[----:B------:R-:W-:Y:S02]  /*1bb0*/  SHF.R.S32.HI R10, RZ, 0x1f, R13 ;  /* 0x0000001fff0a7819 */ /* 0x000fe4000001140d */
[----:B------:R-:W-:Y:S02]  /*1bc0*/  SHF.R.S32.HI R10, RZ, 0x1f, R12 ;  /* 0x0000001fff0a7819 */ /* 0x000fe4000001140c */
[----:B------:R-:W-:Y:S02]  /*1bd0*/  LEA R198, R4, 0x5100, 0x1 ;  /* 0x0000510004c67811 */ /* 0x000fe400078e08ff */
[----:B------:R-:W-:Y:S02]  /*1be0*/  LEA R192, R5, 0x100, 0x1 ;  /* 0x0000010005c07811 */ /* 0x000fe400078e08ff */
[C---:B------:R-:W-:Y:S01]  /*1bf0*/  IADD3 R18, R251.reuse, 0x8, RZ ;  /* 0x00000008fb127810 */ /* 0x040fe20007ffe0ff */
[C---:B------:R-:W-:Y:S01]  /*1c00*/  IMAD.IADD R199, R198.reuse, 0x1, R3 ;  /* 0x00000001c6c77824 */ /* 0x040fe200078e0203 */
[----:B------:R-:W-:Y:S01]  /*1c10*/  IADD3 R14, R251, 0x20, RZ ;  /* 0x00000020fb0e7810 */ /* 0x000fe20007ffe0ff */
[----:B------:R-:W-:Y:S01]  /*1c20*/  IMAD.IADD R193, R3, 0x1, R192 ;  /* 0x0000000103c17824 */ /* 0x000fe200078e02c0 */
[----:B------:R-:W-:Y:S01]  /*1c30*/  SHF.R.S32.HI R245, RZ, 0x1f, R244 ;  /* 0x0000001ffff57819 */ /* 0x000fe200000114f4 */
[----:B------:R-:W-:Y:S01]  /*1c40*/  IMAD.IADD R201, R198, 0x1, R2 ;  /* 0x00000001c6c97824 */ /* 0x000fe200078e0202 */
[----:B------:R-:W-:Y:S01]  /*1c50*/  SHF.R.S32.HI R85, RZ, 0x1f, R84 ;  /* 0x0000001fff557819 */ /* 0x000fe20000011454 */
[C---:B------:R-:W-:Y:S01]  /*1c60*/  IMAD.IADD R196, R2.reuse, 0x1, R192 ;  /* 0x0000000102c47824 */ /* 0x040fe200078e02c0 */
[----:B------:R-:W-:Y:S01]  /*1c70*/  SHF.R.S32.HI R91, RZ, 0x1f, R90 ;  /* 0x0000001fff5b7819 */ /* 0x000fe2000001145a */
[C---:B------:R-:W-:Y:S01]  /*1c80*/  IMAD.IADD R200, R2.reuse, 0x1, R199 ;  /* 0x0000000102c87824 */ /* 0x040fe200078e02c7 */
[----:B------:R-:W-:Y:S01]  /*1c90*/  SHF.R.S32.HI R18, RZ, 0x1f, R18 ;  /* 0x0000001fff127819 */ /* 0x000fe20000011412 */
[----:B------:R-:W-:Y:S01]  /*1ca0*/  IMAD.IADD R195, R2, 0x1, R193 ;  /* 0x0000000102c37824 */ /* 0x000fe200078e02c1 */
[----:B--2---:R-:W-:-:S02]  /*1cb0*/  SHF.R.S32.HI R9, RZ, 0x1f, R16 ;  /* 0x0000001fff097819 */ /* 0x004fc40000011410 */
[----:B------:R-:W-:Y:S01]  /*1cc0*/  SHF.R.S32.HI R9, RZ, 0x1f, R11 ;  /* 0x0000001fff097819 */ /* 0x000fe2000001140b */
[----:B------:R-:W-:Y:S01]  /*1cd0*/  IMAD.IADD R9, R252, 0x1, R8 ;  /* 0x00000001fc097824 */ /* 0x000fe200078e0208 */
[----:B------:R-:W-:Y:S02]  /*1ce0*/  LEA R11, R15, 0x80, 0x1 ;  /* 0x000000800f0b7811 */ /* 0x000fe400078e08ff */
[----:B------:R-:W-:Y:S02]  /*1cf0*/  SHF.R.S32.HI R14, RZ, 0x1f, R14 ;  /* 0x0000001fff0e7819 */ /* 0x000fe4000001140e */
[C---:B------:R-:W-:Y:S01]  /*1d00*/  IADD3 R206, R202.reuse, 0x800, RZ ;  /* 0x00000800cace7810 */ /* 0x040fe20007ffe0ff */
[C---:B------:R-:W-:Y:S01]  /*1d10*/  IMAD.IADD R10, R11.reuse, 0x1, R8 ;  /* 0x000000010b0a7824 */ /* 0x040fe200078e0208 */
[----:B------:R-:W-:Y:S01]  /*1d20*/  STL [R1+0x6c], R11 ;  /* 0x00006c0b01007387 */ /* 0x000fe20000100800 */
[----:B------:R-:W-:Y:S01]  /*1d30*/  IMAD.IADD R0, R11, 0x1, R6 ;  /* 0x000000010b007824 */ /* 0x000fe200078e0206 */
[----:B------:R-:W-:Y:S01]  /*1d40*/  IADD3 R205, R202, 0x1000, RZ ;  /* 0x00001000cacd7810 */ /* 0x000fe20007ffe0ff */
[----:B------:R-:W-:Y:S01]  /*1d50*/  IMAD.IADD R4, R6, 0x1, R10 ;  /* 0x0000000106047824 */ /* 0x000fe200078e020a */
[----:B------:R1:W-:Y:S01]  /*1d60*/  STL [R1], R9 ;  /* 0x0000000901007387 */ /* 0x0003e20000100800 */
[----:B------:R-:W-:-:S02]  /*1d70*/  IADD3 R204, R202, 0x1800, RZ ;  /* 0x00001800cacc7810 */ /* 0x000fc40007ffe0ff */
[----:B------:R-:W-:Y:S01]  /*1d80*/  IMAD.IADD R3, R7, 0x1, R4 ;  /* 0x0000000107037824 */ /* 0x000fe200078e0204 */
[----:B------:R-:W-:Y:S01]  /*1d90*/  STL [R1+0x70], R10 ;  /* 0x0000700a01007387 */ /* 0x000fe20000100800 */
[----:B------:R-:W-:-:S03]  /*1da0*/  IADD3 R203, R202, 0x2000, RZ ;  /* 0x00002000cacb7810 */ /* 0x000fc60007ffe0ff */
        /* <DEDUP_REMOVED lines=11> */
.L_x_1208:
[----:B------:R-:W3:Y:S01]  /*1e60*/  LDL R25, [R1+0x4c] ;  /* 0x00004c0001197983 */ /* 0x000ee20000100800 */
[----:B------:R-:W-:Y:S01]  /*1e70*/  ISETP.NE.U32.AND P0, PT, RZ, c[0x0][0x370], PT ;  /* 0x0000dc00ff007a0c */ /* 0x000fe20003f05070 */
[----:B------:R-:W-:Y:S01]  /*1e80*/  IMAD.MOV.U32 R147, RZ, RZ, 0x4 ;  /* 0x00000004ff937424 */ /* 0x000fe200078e00ff */
[----:B------:R-:W-:Y:S01]  /*1e90*/  ISETP.NE.U32.AND P1, PT, RZ, c[0x0][0x360], PT ;  /* 0x0000d800ff007a0c */ /* 0x000fe20003f25070 */
[----:B------:R-:W-:Y:S01]  /*1ea0*/  IMAD.MOV.U32 R12, RZ, RZ, RZ ;  /* 0x000000ffff0c7224 */ /* 0x000fe200078e00ff */
[----:B------:R-:W-:Y:S01]  /*1eb0*/  ISETP.NE.AND.EX P2, PT, RZ, c[0x0][0x374], PT, P0 ;  /* 0x0000dd00ff007a0c */ /* 0x000fe20003f45300 */
[----:B------:R-:W-:Y:S01]  /*1ec0*/  IMAD.MOV.U32 R142, RZ, RZ, RZ ;  /* 0x000000ffff8e7224 */ /* 0x000fe200078e00ff */
[----:B------:R-:W-:Y:S01]  /*1ed0*/  ISETP.NE.AND.EX P0, PT, RZ, c[0x0][0x364], PT, P1 ;  /* 0x0000d900ff007a0c */ /* 0x000fe20003f05310 */
[----:B------:R-:W-:Y:S01]  /*1ee0*/  CS2R R14, SRZ ;  /* 0x00000000000e7805 */ /* 0x000fe2000001ff00 */
[----:B------:R-:W-:Y:S02]  /*1ef0*/  ISETP.NE.U32.AND P1, PT, RZ, c[0x0][0x348], PT ;  /* 0x0000d200ff007a0c */ /* 0x000fe40003f25070 */
[----:B------:R-:W-:-:S02]  /*1f00*/  ISETP.NE.U32.AND P3, PT, RZ, c[0x0][0x350], PT ;  /* 0x0000d400ff007a0c */ /* 0x000fc40003f65070 */
[----:B------:R-:W-:Y:S02]  /*1f10*/  ISETP.NE.U32.AND P5, PT, RZ, c[0x0][0x358], PT ;  /* 0x0000d600ff007a0c */ /* 0x000fe40003fa5070 */
[----:B------:R-:W-:Y:S02]  /*1f20*/  ISETP.NE.AND.EX P1, PT, RZ, c[0x0][0x34c], PT, P1 ;  /* 0x0000d300ff007a0c */ /* 0x000fe40003f25310 */
[----:B------:R-:W-:Y:S02]  /*1f30*/  ISETP.NE.AND.EX P3, PT, RZ, c[0x0][0x354], PT, P3 ;  /* 0x0000d500ff007a0c */ /* 0x000fe40003f65330 */
[----:B------:R-:W-:Y:S01]  /*1f40*/  ISETP.NE.AND.EX P5, PT, RZ, c[0x0][0x35c], PT, P5 ;  /* 0x0000d700ff007a0c */ /* 0x000fe20003fa5350 */
[----:B---3--:R-:W-:-:S04]  /*1f50*/  @P2 IMAD.WIDE R10, R25, R147, c[0x0][0x370] ;  /* 0x0000dc00190a2625 */ /* 0x008fc800078e0293 */
[CC--:B------:R-:W-:Y:S01]  /*1f60*/  @P0 IMAD.WIDE R8, R25.reuse, R147.reuse, c[0x0][0x360] ;  /* 0x0000d80019080625 */ /* 0x0c0fe200078e0293 */
[----:B------:R-:W3:Y:S03]  /*1f70*/  @P2 LDG.E R12, [R10.64] ;  /* 0x000000080a0c2981 */ /* 0x000ee6000c1e1900 */
[CC--:B------:R-:W-:Y:S01]  /*1f80*/  IMAD.WIDE R6, R25.reuse, R147.reuse, c[0x0][0x348] ;  /* 0x0000d20019067625 */ /* 0x0c0fe200078e0293 */
[----:B------:R1:W5:Y:S03]  /*1f90*/  @P0 LDG.E R249, [R8.64] ;  /* 0x0000000808f90981 */ /* 0x000366000c1e1900 */
[CC--:B--2---:R-:W-:Y:S01]  /*1fa0*/  IMAD.WIDE R4, R25.reuse, R147.reuse, c[0x0][0x350] ;  /* 0x0000d40019047625 */ /* 0x0c4fe200078e0293 */
[----:B------:R1:W5:Y:S03]  /*1fb0*/  @P1 LDG.E R142, [R6.64] ;  /* 0x00000008068e1981 */ /* 0x000366000c1e1900 */
[----:B------:R-:W-:Y:S01]  /*1fc0*/  IMAD.WIDE R2, R25, R147, c[0x0][0x358] ;  /* 0x0000d60019027625 */ /* 0x000fe200078e0293 */
[----:B------:R1:W5:Y:S04]  /*1fd0*/  @P3 LDG.E R15, [R4.64] ;  /* 0x00000008040f3981 */ /* 0x000368000c1e1900 */
[----:B------:R1:W5:Y:S01]  /*1fe0*/  @P5 LDG.E R14, [R2.64] ;  /* 0x00000008020e5981 */ /* 0x000362000c1e1900 */
[----:B------:R-:W-:Y:S03]  /*1ff0*/  YIELD ;  /* 0x0000000000007946 */ /* 0x000fe60003800000 */
[----:B---3--:R1:W-:Y:S01]  /*2000*/  STL [R1+0x3c], R12 ;  /* 0x00003c0c01007387 */ /* 0x0083e20000100800 */
[----:B------:R-:W-:Y:S05]  /*2010*/  @P0 BRA `(.L_x_910) ;  /* 0x0000005000000947 */ /* 0x000fea0003800000 */
[----:B-----5:R-:W-:Y:S01]  /*2020*/  MOV R249, c[0x0][0x168] ;  /* 0x00005a0000f97a02 */ /* 0x020fe20000000f00 */
[----:B------:R-:W-:Y:S05]  /*2030*/  @!P1 BRA `(.L_x_910) ;  /* 0x0000003000009947 */ /* 0x000fea0003800000 */
[----:B-1----:R-:W2:Y:S04]  /*2040*/  LDG.E R8, [R6.64] ;  /* 0x0000000806087981 */ /* 0x002ea8000c1e1900 */
[----:B------:R-:W2:Y:S02]  /*2050*/  LDG.E R0, [R6.64+0x4] ;  /* 0x0000040806007981 */ /* 0x000ea4000c1e1900 */
[----:B--2---:R-:W-:-:S02]  /*2060*/  IADD3 R249, -R8, R0, RZ ;  /* 0x0000000008f97210 */ /* 0x004fc40007ffe1ff */
.L_x_910:
[----:B------:R-:W-:-:S04]  /*2070*/  ISETP.NE.U32.AND P0, PT, RZ, c[0x0][0x368], PT ;  /* 0x0000da00ff007a0c */ /* 0x000fc80003f05070 */
[----:B------:R-:W-:-:S13]  /*2080*/  ISETP.NE.AND.EX P0, PT, RZ, c[0x0][0x36c], PT, P0 ;  /* 0x0000db00ff007a0c */ /* 0x000fda0003f05300 */
[----:B------:R-:W-:Y:S05]  /*2090*/  @!P0 BRA `(.L_x_911) ;  /* 0x0000003000008947 */ /* 0x000fea0003800000 */
[----:B-1----:R-:W-:-:S05]  /*20a0*/  IMAD.WIDE R4, R25, R147, c[0x0][0x368] ;  /* 0x0000da0019047625 */ /* 0x002fca00078e0293 */
[----:B------:R1:W5:Y:S01]  /*20b0*/  LDG.E R13, [R4.64] ;  /* 0x00000008040d7981 */ /* 0x000362000c1e1900 */
[----:B------:R-:W-:Y:S05]  /*20c0*/  BRA `(.L_x_912) ;  /* 0x0000005000007947 */ /* 0x000fea0003800000 */
.L_x_911:
[----:B------:R-:W-:Y:S01]  /*20d0*/  MOV R13, UR6 ;  /* 0x00000006000d7c02 */ /* 0x000fe20008000f00 */
[----:B------:R-:W-:Y:S05]  /*20e0*/  @!P3 BRA `(.L_x_912) ;  /* 0x000000300000b947 */ /* 0x000fea0003800000 */
[----:B-1----:R-:W2:Y:S04]  /*20f0*/  LDG.E R6, [R4.64] ;  /* 0x0000000804067981 */ /* 0x002ea8000c1e1900 */
[----:B------:R-:W2:Y:S02]  /*2100*/  LDG.E R0, [R4.64+0x4] ;  /* 0x0000040804007981 */ /* 0x000ea4000c1e1900 */
[----:B--2---:R-:W-:Y:S02]  /*2110*/  IADD3 R13, -R6, R0, RZ ;  /* 0x00000000060d7210 */ /* 0x004fe40007ffe1ff */
.L_x_912:
[----:B-1----:R-:W2:Y:S04]  /*2120*/  LDL.LU R5, [R1+0x44] ;  /* 0x0000440001057983 */ /* 0x002ea80000300800 */
[----:B------:R1:W3:Y:S04]  /*2130*/  @P5 LDG.E R4, [R2.64] ;  /* 0x0000000802045981 */ /* 0x0002e8000c1e1900 */
[----:B------:R1:W3:Y:S01]  /*2140*/  @P5 LDG.E R0, [R2.64+0x4] ;  /* 0x0000040802005981 */ /* 0x0002e2000c1e1900 */
[----:B------:R-:W-:Y:S01]  /*2150*/  ISETP.NE.U32.AND P0, PT, RZ, c[0x0][0x378], PT ;  /* 0x0000de00ff007a0c */ /* 0x000fe20003f05070 */
[----:B-----5:R-:W-:-:S03]  /*2160*/  IMAD.MOV.U32 R136, RZ, RZ, R13 ;  /* 0x000000ffff887224 */ /* 0x020fc600078e000d */
[----:B------:R-:W-:Y:S01]  /*2170*/  ISETP.NE.AND.EX P0, PT, RZ, c[0x0][0x37c], PT, P0 ;  /* 0x0000df00ff007a0c */ /* 0x000fe20003f05300 */
[----:B------:R-:W-:-:S05]  /*2180*/  IMAD.MOV.U32 R6, RZ, RZ, c[0x0][0x2c4] ;  /* 0x0000b100ff067624 */ /* 0x000fca00078e00ff */
[----:B------:R-:W-:Y:S01]  /*2190*/  ISETP.NE.AND P2, PT, R6, 0x1, PT ;  /* 0x000000010600780c */ /* 0x000fe20003f45270 */
[----:B------:R-:W-:Y:S02]  /*21a0*/  IMAD.IADD R12, R13, 0x1, -R12 ;  /* 0x000000010d0c7824 */ /* 0x000fe400078e0a0c */
[----:B------:R-:W-:-:S04]  /*21b0*/  IMAD.MOV.U32 R6, RZ, RZ, c[0x0][0x32c] ;  /* 0x0000cb00ff067624 */ /* 0x000fc800078e00ff */
[----:B-1----:R-:W-:-:S05]  /*21c0*/  @P0 IMAD.WIDE R2, R25, R147, c[0x0][0x378] ;  /* 0x0000de0019020625 */ /* 0x002fca00078e0293 */
[----:B------:R1:W5:Y:S01]  /*21d0*/  @P0 LDG.E R136, [R2.64] ;  /* 0x0000000802880981 */ /* 0x000362000c1e1900 */
[----:B------:R-:W-:Y:S02]  /*21e0*/  ISETP.GE.AND P1, PT, R6, 0x1, PT ;  /* 0x000000010600780c */ /* 0x000fe40003f26270 */
[----:B------:R-:W-:-:S04]  /*21f0*/  LOP3.LUT R207, R207, 0xfffbffff, RZ, 0xc0, !PT ;  /* 0xfffbffffcfcf7812 */ /* 0x000fc800078ec0ff */
[----:B------:R-:W-:-:S04]  /*2200*/  @P2 LOP3.LUT R207, R207, 0x40000, RZ, 0xfc, !PT ;  /* 0x00040000cfcf2812 */ /* 0x000fc800078efcff */
[----:B------:R-:W-:-:S04]  /*2210*/  LOP3.LUT R207, R207, 0xfffeffff, RZ, 0xc0, !PT ;  /* 0xfffeffffcfcf7812 */ /* 0x000fc800078ec0ff */
[----:B------:R-:W-:Y:S01]  /*2220*/  @P1 LOP3.LUT R207, R207, 0x10000, RZ, 0xfc, !PT ;  /* 0x00010000cfcf1812 */ /* 0x000fe200078efcff */
[----:B-1----:R-:W-:Y:S02]  /*2230*/  IMAD.MOV.U32 R2, RZ, RZ, c[0x0][0x228] ;  /* 0x00008a00ff027624 */ /* 0x002fe400078e00ff */
[----:B--2---:R-:W-:-:S05]  /*2240*/  IMAD.SHL.U32 R7, R5, 0x80, RZ ;  /* 0x0000008005077824 */ /* 0x004fca00078e00ff */
[----:B------:R1:W-:Y:S01]  /*2250*/  STL [R1+0x38], R7 ;  /* 0x0000380701007387 */ /* 0x0003e20000100800 */
[----:B---3--:R-:W-:Y:S01]  /*2260*/  @P5 IMAD.IADD R2, R0, 0x1, -R4 ;  /* 0x0000000100025824 */ /* 0x008fe200078e0a04 */
[----:B------:R-:W-:-:S03]  /*2270*/  IADD3 R0, R7, 0x7f, RZ ;  /* 0x0000007f07007810 */ /* 0x000fc60007ffe0ff */
[----:B------:R-:W-:Y:S02]  /*2280*/  IMAD.IADD R250, R12, 0x1, R2 ;  /* 0x000000010cfa7824 */ /* 0x000fe400078e0202 */
[----:B------:R-:W-:-:S03]  /*2290*/  @P2 IMAD.HI.U32 R4, R0, c[0x0][0x2c8], RZ ;  /* 0x0000b20000042a27 */ /* 0x000fc600078e00ff */
[C---:B------:R-:W-:Y:S02]  /*22a0*/  IADD3 R3, R250.reuse, 0x4f, RZ ;  /* 0x0000004ffa037810 */ /* 0x040fe40007ffe0ff */
[----:B------:R-:W-:Y:S02]  /*22b0*/  @P2 SHF.R.U32.HI R0, RZ, c[0x0][0x2cc], R4 ;  /* 0x0000b300ff002a19 */ /* 0x000fe40000011604 */
[----:B------:R-:W-:Y:S01]  /*22c0*/  IADD3 R4, R250, 0x1, -R249 ;  /* 0x00000001fa047810 */ /* 0x000fe20007ffe8f9 */
[----:B------:R-:W-:-:S04]  /*22d0*/  IMAD.HI R3, R3, 0x66666667, RZ ;  /* 0x6666666703037827 */ /* 0x000fc800078e02ff */
[----:B------:R-:W-:Y:S01]  /*22e0*/  IMAD.IADD R0, R4, 0x1, R0 ;  /* 0x0000000104007824 */ /* 0x000fe200078e0200 */
[----:B------:R-:W-:-:S04]  /*22f0*/  SHF.R.U32.HI R5, RZ, 0x1f, R3 ;  /* 0x0000001fff057819 */ /* 0x000fc80000011603 */
[----:B------:R-:W-:Y:S02]  /*2300*/  LEA.HI.SX32 R143, R3, R5, 0x1b ;  /* 0x00000005038f7211 */ /* 0x000fe400078fdaff */
[----:B------:R-:W-:Y:S01]  /*2310*/  IADD3 R4, R0, c[0x0][0x328], RZ ;  /* 0x0000ca0000047a10 */ /* 0x000fe20007ffe0ff */
[----:B------:R-:W-:Y:S05]  /*2320*/  @!P1 BRA `(.L_x_913) ;  /* 0x0000010000009947 */ /* 0x000fea0003800000 */
[C---:B-1----:R-:W-:Y:S01]  /*2330*/  ISETP.GT.AND P0, PT, R0.reuse, RZ, PT ;  /* 0x000000ff0000720c */ /* 0x042fe20003f04270 */
        /* <DEDUP_REMOVED lines=9> */
.L_x_915:
[----:B------:R-:W-:-:S13]  /*23d0*/  ISETP.NE.AND P0, PT, R6, 0x1, PT ;  /* 0x000000010600780c */ /* 0x000fda0003f05270 */
[----:B------:R-:W-:-:S05]  /*23e0*/  @P0 IMAD.HI.U32 R0, R3, c[0x0][0x330], RZ ;  /* 0x0000cc0003000a27 */ /* 0x000fca00078e00ff */
[----:B------:R-:W-:Y:S02]  /*23f0*/  @P0 SHF.R.U32.HI R3, RZ, c[0x0][0x334], R0 ;  /* 0x0000cd00ff030a19 */ /* 0x000fe40000011600 */
.L_x_916:
[----:B------:R-:W-:Y:S05]  /*2400*/  BSYNC B0 ;  /* 0x0000000000007941 */ /* 0x000fea0003800000 */
.L_x_914:
[----:B------:R-:W-:-:S05]  /*2410*/  IMAD R3, R3, R6, c[0x0][0x32c] ;  /* 0x0000cb0003037624 */ /* 0x000fca00078e0206 */
[----:B------:R-:W-:-:S04]  /*2420*/  IMNMX R4, R4, R3, PT ;  /* 0x0000000304047217 */ /* 0x000fc80003800200 */
.L_x_913:
[----:B-1----:R-:W-:Y:S01]  /*2430*/  IADD3 R4, R4, 0x4f, RZ ;  /* 0x0000004f04047810 */ /* 0x002fe20007ffe0ff */
[----:B------:R-:W-:-:S04]  /*2440*/  @P2 IMAD.HI.U32 R3, R7, c[0x0][0x2c8], RZ ;  /* 0x0000b20007032a27 */ /* 0x000fc800078e00ff */
[----:B------:R-:W-:-:S04]  /*2450*/  IMAD.HI R4, R4, 0x66666667, RZ ;  /* 0x6666666704047827 */ /* 0x000fc800078e02ff */
[----:B------:R-:W-:Y:S01]  /*2460*/  IMAD.MOV.U32 R0, RZ, RZ, R7 ;  /* 0x000000ffff007224 */ /* 0x000fe200078e0007 */
[----:B------:R-:W-:Y:S01]  /*2470*/  @P2 SHF.R.U32.HI R0, RZ, c[0x0][0x2cc], R3 ;  /* 0x0000b300ff002a19 */ /* 0x000fe20000011603 */
[----:B------:R-:W-:Y:S01]  /*2480*/  IMAD.IADD R230, R250, 0x1, -R249 ;  /* 0x00000001fae67824 */ /* 0x000fe200078e0af9 */
[----:B------:R-:W-:-:S03]  /*2490*/  SHF.R.U32.HI R3, RZ, 0x1f, R4 ;  /* 0x0000001fff037819 */ /* 0x000fc60000011604 */
[----:B------:R-:W-:Y:S01]  /*24a0*/  IMAD.IADD R0, R230, 0x1, R0 ;  /* 0x00000001e6007824 */ /* 0x000fe200078e0200 */
[----:B------:R-:W-:-:S04]  /*24b0*/  LEA.HI.SX32 R7, R4, R3, 0x1b ;  /* 0x0000000304077211 */ /* 0x000fc800078fdaff */
[----:B------:R-:W-:Y:S02]  /*24c0*/  IADD3 R3, R0, -c[0x0][0x324], RZ ;  /* 0x8000c90000037a10 */ /* 0x000fe40007ffe0ff */
        /* <DEDUP_REMOVED lines=11> */
.L_x_919:
[----:B------:R-:W-:-:S13]  /*2580*/  ISETP.NE.AND P0, PT, R6, 0x1, PT ;  /* 0x000000010600780c */ /* 0x000fda0003f05270 */
[----:B------:R-:W-:-:S05]  /*2590*/  @P0 IMAD.HI.U32 R4, R0, c[0x0][0x330], RZ ;  /* 0x0000cc0000040a27 */ /* 0x000fca00078e00ff */
[----:B------:R-:W-:Y:S02]  /*25a0*/  @P0 SHF.R.U32.HI R0, RZ, c[0x0][0x334], R4 ;  /* 0x0000cd00ff000a19 */ /* 0x000fe40000011604 */
.L_x_920:
[----:B------:R-:W-:Y:S05]  /*25b0*/  BSYNC B0 ;  /* 0x0000000000007941 */ /* 0x000fea0003800000 */
.L_x_918:
[----:B------:R-:W-:-:S05]  /*25c0*/  IMAD R0, R0, c[0x0][0x32c], RZ ;  /* 0x0000cb0000007a24 */ /* 0x000fca00078e02ff */
[----:B------:R-:W-:-:S04]  /*25d0*/  IMNMX R3, R3, R0, !PT ;  /* 0x0000000003037217 */ /* 0x000fc80007800200 */
.L_x_917:
        /* <DEDUP_REMOVED lines=12> */
[----:B------:R-:W-:Y:S02]  /*26a0*/  SHF.R.U32.HI R8, RZ, 0x10, R3 ;  /* 0x00000010ff087819 */ /* 0x000fe40000011603 */
[----:B------:R-:W-:Y:S02]  /*26b0*/  LOP3.LUT R17, R3, 0xff, RZ, 0xc0, !PT ;  /* 0x000000ff03117812 */ /* 0x000fe400078ec0ff */
[C---:B------:R-:W-:Y:S01]  /*26c0*/  ISETP.NE.AND P1, PT, R8.reuse, RZ, PT ;  /* 0x000000ff0800720c */ /* 0x040fe20003f25270 */
[----:B------:R1:W-:Y:S03]  /*26d0*/  STL [R1+0x44], R8 ;  /* 0x0000440801007387 */ /* 0x0003e60000100800 */
[----:B------:R-:W-:Y:S01]  /*26e0*/  SEL R129, R8, c[0x0][0x338], P1 ;  /* 0x0000ce0008817a07 */ /* 0x000fe20000800000 */
[----:B------:R1:W-:Y:S01]  /*26f0*/  STL [R1+0x64], R17 ;  /* 0x0000641101007387 */ /* 0x0003e20000100800 */
[----:B------:R-:W-:Y:S05]  /*2700*/  @!P0 BRA `(.L_x_922) ;  /* 0x000001d000008947 */ /* 0x000fea0003800000 */
[----:B------:R-:W-:Y:S02]  /*2710*/  IABS R3, R129 ;  /* 0x0000008100037213 */ /* 0x000fe40000000000 */
[----:B------:R-:W-:-:S02]  /*2720*/  IADD3 R4, R129, -0x1, R7 ;  /* 0xffffffff81047810 */ /* 0x000fc40007ffe007 */
[----:B------:R-:W2:Y:S03]  /*2730*/  I2F.RP R0, R3 ;  /* 0x0000000300007306 */ /* 0x000ea60000209400 */
[----:B-1----:R-:W-:Y:S02]  /*2740*/  IMAD.IADD R8, R4, 0x1, -R6 ;  /* 0x0000000104087824 */ /* 0x002fe400078e0a06 */
[----:B------:R-:W-:-:S03]  /*2750*/  IMAD.MOV.U32 R4, RZ, RZ, RZ ;  /* 0x000000ffff047224 */ /* 0x000fc600078e00ff */
[----:B------:R-:W-:Y:S01]  /*2760*/  IABS R11, R8 ;  /* 0x00000008000b7213 */ /* 0x000fe20000000000 */
[----:B--2---:R-:W1:Y:S02]  /*2770*/  MUFU.RCP R0, R0 ;  /* 0x0000000000007308 */ /* 0x004e640000001000 */
        /* <DEDUP_REMOVED lines=22> */
.L_x_922:
[----:B------:R-:W-:Y:S05]  /*28e0*/  BSYNC B0 ;  /* 0x0000000000007941 */ /* 0x000fea0003800000 */
.L_x_921:
[----:B------:R-:W-:-:S04]  /*28f0*/  IMAD R3, R17, R0, R6 ;  /* 0x0000000011037224 */ /* 0x000fc800078e0206 */
[C---:B------:R-:W-:Y:S02]  /*2900*/  IMAD.IADD R0, R3.reuse, 0x1, R0 ;  /* 0x0000000103007824 */ /* 0x040fe400078e0200 */
[----:B------:R-:W-:-:S03]  /*2910*/  IMAD R3, R3, 0x50, -R12 ;  /* 0x0000005003037824 */ /* 0x000fc600078e0a0c */
[----:B------:R-:W-:Y:S02]  /*2920*/  IMNMX R0, R7, R0, PT ;  /* 0x0000000007007217 */ /* 0x000fe40003800200 */
[----:B------:R-:W-:-:S03]  /*2930*/  IMNMX R3, RZ, R3, !PT ;  /* 0x00000003ff037217 */ /* 0x000fc60007800200 */
[----:B------:R-:W-:Y:S02]  /*2940*/  IMAD R0, R0, 0x50, -R12 ;  /* 0x0000005000007824 */ /* 0x000fe400078e0a0c */
[----:B------:R-:W-:-:S03]  /*2950*/  IMAD.WIDE.U32 R4, R3, -0x33333333, RZ ;  /* 0xcccccccd03047825 */ /* 0x000fc600078e00ff */
        /* <DEDUP_REMOVED lines=11> */
[----:B------:R-:W2:Y:S03]  /*2a10*/  S2R R9, SR_TID.X ;  /* 0x0000000000097919 */ /* 0x000ea60000002100 */
[----:B------:R-:W-:-:S13]  /*2a20*/  ISETP.NE.AND.EX P4, PT, RZ, c[0x0][0x344], PT, P0 ;  /* 0x0000d100ff007a0c */ /* 0x000fda0003f85300 */
[----:B------:R-:W-:-:S05]  /*2a30*/  @P4 IMAD.WIDE R4, R25, R147, c[0x0][0x340] ;  /* 0x0000d00019044625 */ /* 0x000fca00078e0293 */
[----:B------:R3:W4:Y:S01]  /*2a40*/  @P4 LDG.E R21, [R4.64] ;  /* 0x0000000804154981 */ /* 0x000722000c1e1900 */
[----:B-12---:R-:W-:-:S04]  /*2a50*/  SHF.R.S32.HI R8, RZ, 0x1f, R9 ;  /* 0x0000001fff087819 */ /* 0x006fc80000011409 */
[----:B------:R-:W-:-:S04]  /*2a60*/  LEA.HI R8, R8, R9, RZ, 0x3 ;  /* 0x0000000908087211 */ /* 0x000fc800078f18ff */
[----:B------:R-:W-:Y:S02]  /*2a70*/  SHF.R.S32.HI R8, RZ, 0x3, R8 ;  /* 0x00000003ff087819 */ /* 0x000fe40000011408 */
[----:B------:R-:W-:Y:S02]  /*2a80*/  SHF.R.S32.HI R3, RZ, 0x1f, R14 ;  /* 0x0000001fff037819 */ /* 0x000fe4000001140e */
[----:B------:R-:W-:-:S04]  /*2a90*/  IADD3 R102, P0, R8, R14, RZ ;  /* 0x0000000e08667210 */ /* 0x000fc80007f1e0ff */
[----:B------:R-:W-:-:S05]  /*2aa0*/  LEA.HI.X.SX32 R103, R8, R3, 0x1, P0 ;  /* 0x0000000308677211 */ /* 0x000fca00000f0eff */
[----:B------:R-:W-:Y:S02]  /*2ab0*/  IMAD R3, R103, c[0x0][0x238], RZ ;  /* 0x00008e0067037a24 */ /* 0x000fe400078e02ff */
[----:B---3--:R-:W-:Y:S01]  /*2ac0*/  IMAD.WIDE.U32 R4, R102, c[0x0][0x238], R244 ;  /* 0x00008e0066047a25 */ /* 0x008fe200078e00f4 */
[----:B------:R-:W-:-:S03]  /*2ad0*/  LOP3.LUT R24, R16, 0xffff, RZ, 0xc0, !PT ;  /* 0x0000ffff10187812 */ /* 0x000fc600078ec0ff */
[----:B------:R-:W-:Y:S01]  /*2ae0*/  IMAD R3, R102, c[0x0][0x23c], R3 ;  /* 0x00008f0066037a24 */ /* 0x000fe200078e0203 */
[----:B------:R-:W-:-:S03]  /*2af0*/  SHF.R.S32.HI R20, RZ, 0x1f, R25 ;  /* 0x0000001fff147819 */ /* 0x000fc60000011419 */
[----:B------:R-:W-:Y:S01]  /*2b00*/  IMAD.IADD R5, R5, 0x1, R3 ;  /* 0x0000000105057824 */ /* 0x000fe200078e0203 */
[----:B------:R-:W-:Y:S01]  /*2b10*/  SEL R22, R20, RZ, !P5 ;  /* 0x000000ff14167207 */ /* 0x000fe20006800000 */
[----:B------:R-:W-:Y:S01]  /*2b20*/  IMAD.MOV.U32 R132, RZ, RZ, 0x50 ;  /* 0x00000050ff847424 */ /* 0x000fe200078e00ff */
[----:B------:R-:W-:Y:S01]  /*2b30*/  IADD3 R31, R0, -0x1, RZ ;  /* 0xffffffff001f7810 */ /* 0x000fe20007ffe0ff */
[----:B------:R-:W-:Y:S01]  /*2b40*/  IMAD.WIDE.U32 R4, R24, c[0x0][0x240], R4 ;  /* 0x0000900018047a25 */ /* 0x000fe200078e0004 */
[----:B------:R-:W-:Y:S02]  /*2b50*/  IADD3 R114, -R8, R2, RZ ;  /* 0x0000000208727210 */ /* 0x000fe40007ffe1ff */
[----:B------:R-:W-:Y:S01]  /*2b60*/  SEL R23, R25, RZ, !P5 ;  /* 0x000000ff19177207 */ /* 0x000fe20006800000 */
[----:B------:R-:W-:Y:S02]  /*2b70*/  IMAD R5, R24, c[0x0][0x244], R5 ;  /* 0x0000910018057a24 */ /* 0x000fe400078e0205 */
[----:B------:R-:W-:-:S02]  /*2b80*/  IMAD R0, R22, c[0x0][0x248], RZ ;  /* 0x0000920016007a24 */ /* 0x000fc400078e02ff */
        /* <DEDUP_REMOVED lines=15> */
[----:B------:R-:W-:-:S03]  /*2c80*/  MOV R16, c[0x0][0x238] ;  /* 0x00008e0000107a02 */ /* 0x000fc60000000f00 */
[----:B------:R-:W-:Y:S01]  /*2c90*/  IMAD.IADD R5, R5, 0x1, R0 ;  /* 0x0000000105057824 */ /* 0x000fe200078e0200 */
[----:B------:R-:W-:Y:S02]  /*2ca0*/  @P0 LEA R6, P2, R4, c[0x0][0x220], 0x1 ;  /* 0x0000880004060a11 */ /* 0x000fe400078408ff */
[----:B------:R-:W-:Y:S02]  /*2cb0*/  SHF.L.U32 R152, R16, 0x4, RZ ;  /* 0x0000000410987819 */ /* 0x000fe400000006ff */
[----:B------:R-:W-:Y:S02]  /*2cc0*/  @P0 LEA.HI.X R7, R4, c[0x0][0x224], R5, 0x1, P2 ;  /* 0x0000890004070a11 */ /* 0x000fe400010f0c05 */
[----:B------:R-:W-:Y:S02]  /*2cd0*/  SHF.L.U64.HI R147, R16, R147, c[0x0][0x23c] ;  /* 0x00008f0010937619 */ /* 0x000fe40000010293 */
[----:B------:R-:W-:Y:S01]  /*2ce0*/  @P1 IADD3 R0, P3, R152, R4, RZ ;  /* 0x0000000498001210 */ /* 0x000fe20007f7e0ff */
[----:B------:R-:W-:Y:S01]  /*2cf0*/  @!PT LDS RZ, [RZ] ;  /* 0x00000000fffff984 */ /* 0x000fe20000000800 */
[----:B------:R-:W-:Y:S01]  /*2d00*/  @!PT LDS RZ, [RZ] ;  /* 0x00000000fffff984 */ /* 0x000fe20000000800 */
[----:B------:R-:W-:Y:S01]  /*2d10*/  @!PT LDS RZ, [RZ] ;  /* 0x00000000fffff984 */ /* 0x000fe20000000800 */
[----:B------:R1:W-:Y:S01]  /*2d20*/  @P0 LDGSTS.E.BYPASS.LTC128B.128 [R208+0x2900], [R6.64], !P6 ;  /* 0x0290000006d00fae */ /* 0x0003e2000f101d48 */
[----:B------:R-:W-:-:S03]  /*2d30*/  ISETP.GE.AND P2, PT, R3, 0x21, PT ;  /* 0x000000210300780c */ /* 0x000fc60003f46270 */
[----:B-1----:R-:W-:Y:S01]  /*2d40*/  @P1 IMAD.X R7, R5, 0x1, R147, P3 ;  /* 0x0000000105071824 */ /* 0x002fe200018e0693 */
[----:B------:R-:W-:-:S04]  /*2d50*/  @P1 LEA R6, P0, R0, c[0x0][0x220], 0x1 ;  /* 0x0000880000061a11 */ /* 0x000fc800078008ff */
[----:B------:R-:W-:Y:S02]  /*2d60*/  @P1 LEA.HI.X R7, R0, c[0x0][0x224], R7, 0x1, P0 ;  /* 0x0000890000071a11 */ /* 0x000fe400000f0c07 */
[----:B------:R-:W-:-:S03]  /*2d70*/  ISETP.GE.AND P0, PT, R3, 0x31, PT ;  /* 0x000000310300780c */ /* 0x000fc60003f06270 */
[----:B------:R1:W-:Y:S01]  /*2d80*/  @P1 LDGSTS.E.BYPASS.LTC128B.128 [R208+0x3100], [R6.64], !P6 ;  /* 0x0310000006d01fae */ /* 0x0003e2000f101d48 */
[----:B------:R-:W-:Y:S02]  /*2d90*/  @P2 LEA R0, P1, R16, R4, 0x5 ;  /* 0x0000000410002211 */ /* 0x000fe400078228ff */
[----:B-1----:R-:W-:-:S04]  /*2da0*/  @P2 MOV R6, c[0x0][0x23c] ;  /* 0x00008f0000062a02 */ /* 0x002fc80000000f00 */
[----:B------:R-:W-:Y:S02]  /*2db0*/  @P2 LEA.HI.X R6, R16, R5, R6, 0x5, P1 ;  /* 0x0000000510062211 */ /* 0x000fe400008f2c06 */
[----:B------:R-:W-:Y:S01]  /*2dc0*/  @P2 LEA R8, P1, R0, c[0x0][0x220], 0x1 ;  /* 0x0000880000082a11 */ /* 0x000fe200078208ff */
[----:B------:R-:W-:-:S03]  /*2dd0*/  @P0 IMAD.MOV.U32 R7, RZ, RZ, c[0x0][0x23c] ;  /* 0x00008f00ff070624 */ /* 0x000fc600078e00ff */
[----:B------:R-:W-:Y:S02]  /*2de0*/  @P2 LEA.HI.X R9, R0, c[0x0][0x224], R6, 0x1, P1 ;  /* 0x0000890000092a11 */ /* 0x000fe400008f0c06 */
[----:B------:R-:W-:Y:S01]  /*2df0*/  ISETP.GE.AND P1, PT, R3, 0x41, PT ;  /* 0x000000410300780c */ /* 0x000fe20003f26270 */
[----:B------:R-:W-:Y:S02]  /*2e00*/  @P0 IMAD R0, R7, 0x30, RZ ;  /* 0x0000003007000824 */ /* 0x000fe400078e02ff */
[----:B------:R-:W-:Y:S01]  /*2e10*/  @P0 IMAD.WIDE.U32 R6, R16, 0x30, R4 ;  /* 0x0000003010060825 */ /* 0x000fe200078e0004 */
[----:B------:R1:W-:Y:S01]  /*2e20*/  @P2 LDGSTS.E.BYPASS.LTC128B.128 [R208+0x3900], [R8.64], !P6 ;  /* 0x0390000008d02fae */ /* 0x0003e2000f101d48 */
[----:B------:R-:W-:-:S03]  /*2e30*/  SHF.R.S32.HI R3, RZ, 0x1f, R125 ;  /* 0x0000001fff037819 */ /* 0x000fc6000001147d */
[----:B------:R-:W-:Y:S02]  /*2e40*/  @P0 IADD3 R0, R7, R0, RZ ;  /* 0x0000000007000210 */ /* 0x000fe40007ffe0ff */
[----:B------:R-:W-:-:S03]  /*2e50*/  @P0 LEA R18, P2, R6, c[0x0][0x220], 0x1 ;  /* 0x0000880006120a11 */ /* 0x000fc600078408ff */
[----:B------:R-:W-:Y:S02]  /*2e60*/  @P1 MOV R12, c[0x0][0x23c] ;  /* 0x00008f00000c1a02 */ /* 0x000fe40000000f00 */
[----:B------:R-:W-:Y:S01]  /*2e70*/  @P0 LEA.HI.X R19, R6, c[0x0][0x224], R0, 0x1, P2 ;  /* 0x0000890006130a11 */ /* 0x000fe200010f0c00 */
[C---:B------:R-:W-:Y:S01]  /*2e80*/  IMAD R0, R3.reuse, c[0x0][0x280], RZ ;  /* 0x0000a00003007a24 */ /* 0x040fe200078e02ff */
[C---:B------:R-:W-:Y:S01]  /*2e90*/  @P1 LEA R4, P2, R16.reuse, R4, 0x6 ;  /* 0x0000000410041211 */ /* 0x040fe200078430ff */
[----:B------:R-:W-:Y:S02]  /*2ea0*/  IMAD R3, R3, c[0x0][0x290], RZ ;  /* 0x0000a40003037a24 */ /* 0x000fe400078e02ff */
[C---:B------:R-:W-:Y:S01]  /*2eb0*/  IMAD.WIDE.U32 R6, R125.reuse, c[0x0][0x280], R90 ;  /* 0x0000a0007d067a25 */ /* 0x040fe200078e005a */
[----:B------:R-:W-:Y:S01]  /*2ec0*/  @P1 LEA.HI.X R5, R16, R5, R12, 0x6, P2 ;  /* 0x0000000510051211 */ /* 0x000fe200010f340c */
[----:B------:R2:W-:Y:S01]  /*2ed0*/  @P0 LDGSTS.E.BYPASS.LTC128B.128 [R208+0x4100], [R18.64], !P6 ;  /* 0x0410000012d00fae */ /* 0x0005e2000f101d48 */
[----:B------:R-:W-:Y:S01]  /*2ee0*/  @P1 LEA R16, P2, R4, c[0x0][0x220], 0x1 ;  /* 0x0000880004101a11 */ /* 0x000fe200078408ff */
[----:B------:R-:W-:-:S02]  /*2ef0*/  IMAD R0, R125, c[0x0][0x284], R0 ;  /* 0x0000a1007d007a24 */ /* 0x000fc400078e0200 */
[----:B------:R-:W-:Y:S02]  /*2f00*/  IMAD.IADD R123, R13, 0x1, R15 ;  /* 0x000000010d7b7824 */ /* 0x000fe400078e020f */
[----:B-1----:R-:W-:Y:S01]  /*2f10*/  IMAD.WIDE.U32 R8, R125, c[0x0][0x280], R84 ;  /* 0x0000a0007d087a25 */ /* 0x002fe200078e0054 */
[----:B------:R-:W-:-:S03]  /*2f20*/  @P1 LEA.HI.X R17, R4, c[0x0][0x224], R5, 0x1, P2 ;  /* 0x0000890004111a11 */ /* 0x000fc600010f0c05 */
[----:B------:R-:W-:-:S04]  /*2f30*/  IMAD.WIDE.U32 R10, R125, c[0x0][0x290], R90 ;  /* 0x0000a4007d0a7a25 */ /* 0x000fc800078e005a */
[C---:B------:R-:W-:Y:S01]  /*2f40*/  IMAD R3, R125.reuse, c[0x0][0x294], R3 ;  /* 0x0000a5007d037a24 */ /* 0x040fe200078e0203 */
[----:B------:R2:W-:Y:S01]  /*2f50*/  @P1 LDGSTS.E.BYPASS.LTC128B.128 [R208+0x4900], [R16.64], !P6 ;  /* 0x0490000010d01fae */ /* 0x0005e2000f101d48 */
[----:B------:R-:W-:-:S04]  /*2f60*/  IMAD.WIDE.U32 R14, R125, c[0x0][0x290], R84 ;  /* 0x0000a4007d0e7a25 */ /* 0x000fc800078e0054 */
[----:B------:R-:W-:Y:S02]  /*2f70*/  IMAD.IADD R13, R7, 0x1, R0 ;  /* 0x00000001070d7824 */ /* 0x000fe400078e0200 */
[----:B------:R-:W-:Y:S01]  /*2f80*/  IMAD.IADD R9, R0, 0x1, R9 ;  /* 0x0000000100097824 */ /* 0x000fe200078e0209 */
[----:B-----5:R-:W-:Y:S01]  /*2f90*/  SHF.R.S32.HI R0, RZ, 0x1f, R136 ;  /* 0x0000001fff007819 */ /* 0x020fe20000011488 */
[----:B------:R-:W-:Y:S01]  /*2fa0*/  IMAD.MOV.U32 R12, RZ, RZ, R6 ;  /* 0x000000ffff0c7224 */ /* 0x000fe200078e0006 */
[----:B------:R-:W-:Y:S01]  /*2fb0*/  IADD3 R11, R11, R3, RZ ;  /* 0x000000030b0b7210 */ /* 0x000fe20007ffe0ff */
[----:B------:R-:W-:Y:S01]  /*2fc0*/  IMAD.MOV.U32 R137, RZ, RZ, c[0x0][0x280] ;  /* 0x0000a000ff897624 */ /* 0x000fe200078e00ff */
[----:B------:R-:W-:Y:S01]  /*2fd0*/  IADD3 R7, R3, R15, RZ ;  /* 0x0000000f03077210 */ /* 0x000fe20007ffe0ff */
[C---:B------:R-:W-:Y:S01]  /*2fe0*/  IMAD R3, R0.reuse, c[0x0][0x280], RZ ;  /* 0x0000a00000037a24 */ /* 0x040fe200078e02ff */
[----:B------:R-:W-:Y:S01]  /*2ff0*/  MOV R6, R14 ;  /* 0x0000000e00067202 */ /* 0x000fe20000000f00 */
[----:B------:R-:W-:Y:S01]  /*3000*/  IMAD R0, R0, c[0x0][0x290], RZ ;  /* 0x0000a40000007a24 */ /* 0x000fe200078e02ff */
[----:B------:R-:W-:Y:S01]  /*3010*/  MOV R141, 0x5 ;  /* 0x00000005008d7802 */ /* 0x000fe20000000f00 */
[----:B------:R-:W-:-:S02]  /*3020*/  IMAD R144, R132, c[0x0][0x284], RZ ;  /* 0x0000a10084907a24 */ /* 0x000fc400078e02ff */
[C---:B------:R-:W-:Y:S02]  /*3030*/  IMAD R145, R132.reuse, c[0x0][0x294], RZ ;  /* 0x0000a50084917a24 */ /* 0x040fe400078e02ff */
[----:B------:R-:W-:Y:S01]  /*3040*/  IMAD.WIDE.U32 R134, R132, c[0x0][0x280], RZ ;  /* 0x0000a00084867a25 */ /* 0x000fe200078e00ff */
[----:B------:R-:W-:Y:S01]  /*3050*/  ISETP.GE.AND P1, PT, R241, c[0x0][0x1d4], PT ;  /* 0x00007500f1007a0c */ /* 0x000fe20003f26270 */
[----:B------:R-:W0:Y:S01]  /*3060*/  LDGDEPBAR ;  /* 0x00000000000079af */ /* 0x000e220000000000 */
        /* <DEDUP_REMOVED lines=19> */
[C---:B------:R-:W-:Y:S01]  /*31a0*/  SHF.L.U64.HI R141, R149.reuse, R141, c[0x0][0x294] ;  /* 0x0000a500958d7619 */ /* 0x040fe2000001028d */
[C---:B------:R-:W-:Y:S01]  /*31b0*/  IMAD R122, R24.reuse, c[0x0][0x1ec], R113 ;  /* 0x00007b00187a7a24 */ /* 0x040fe200078e0271 */
[----:B------:R-:W-:Y:S01]  /*31c0*/  SHF.L.U32 R151, R149, 0x5, RZ ;  /* 0x0000000595977819 */ /* 0x000fe200000006ff */
[----:B------:R-:W-:Y:S01]  /*31d0*/  IMAD R121, R24, c[0x0][0x214], R111 ;  /* 0x0000850018797a24 */ /* 0x000fe200078e026f */
[----:B------:R-:W-:Y:S01]  /*31e0*/  IADD3 R145, R133, R145, RZ ;  /* 0x0000009185917210 */ /* 0x000fe20007ffe0ff */
[----:B------:R-:W-:Y:S01]  /*31f0*/  IMAD.IADD R100, R93, 0x1, R3 ;  /* 0x000000015d647824 */ /* 0x000fe200078e0203 */
[----:B------:R-:W-:Y:S01]  /*3200*/  IADD3 R98, R3, R87, RZ ;  /* 0x0000005703627210 */ /* 0x000fe20007ffe0ff */
[----:B------:R-:W-:Y:S01]  /*3210*/  IMAD.IADD R99, R89, 0x1, R0 ;  /* 0x0000000159637824 */ /* 0x000fe200078e0200 */
[----:B------:R-:W-:-:S02]  /*3220*/  IADD3 R97, R0, R83, RZ ;  /* 0x0000005300617210 */ /* 0x000fc40007ffe0ff */
[--C-:B----4-:R-:W-:Y:S01]  /*3230*/  @P4 SHF.R.S32.HI R5, RZ, 0x1f, R21.reuse ;  /* 0x0000001fff054819 */ /* 0x110fe20000011415 */
[----:B------:R-:W-:Y:S02]  /*3240*/  @!P4 IMAD.MOV.U32 R5, RZ, RZ, R20 ;  /* 0x000000ffff05c224 */ /* 0x000fe400078e0014 */
[----:B------:R-:W-:Y:S01]  /*3250*/  @P4 IMAD.MOV.U32 R4, RZ, RZ, R21 ;  /* 0x000000ffff044224 */ /* 0x000fe200078e0015 */
[----:B------:R-:W-:Y:S01]  /*3260*/  @!P4 MOV R4, R25 ;  /* 0x000000190004c202 */ /* 0x000fe20000000f00 */
[----:B------:R-:W-:-:S04]  /*3270*/  IMAD R5, R5, c[0x0][0x2b0], RZ ;  /* 0x0000ac0005057a24 */ /* 0x000fc800078e02ff */
[C---:B------:R-:W-:Y:S02]  /*3280*/  IMAD R5, R4.reuse, c[0x0][0x2b4], R5 ;  /* 0x0000ad0004057a24 */ /* 0x040fe400078e0205 */
[----:B------:R-:W-:-:S05]  /*3290*/  IMAD.WIDE.U32 R108, R4, c[0x0][0x2b0], RZ ;  /* 0x0000ac00046c7a25 */ /* 0x000fca00078e00ff */
[----:B------:R-:W-:Y:S02]  /*32a0*/  IADD3 R119, R109, R5, RZ ;  /* 0x000000056d777210 */ /* 0x000fe40007ffe0ff */
[----:B--2---:R-:W2:Y:S04]  /*32b0*/  LDL R19, [R1+0x54] ;  /* 0x0000540001137983 */ /* 0x004ea80000100800 */
[----:B------:R-:W3:Y:S04]  /*32c0*/  LDL R16, [R1+0x58] ;  /* 0x0000580001107983 */ /* 0x000ee80000100800 */
[----:B------:R-:W4:Y:S04]  /*32d0*/  LDL R15, [R1+0x60] ;  /* 0x00006000010f7983 */ /* 0x000f280000100800 */
[----:B------:R-:W5:Y:S01]  /*32e0*/  LDL R14, [R1+0x5c] ;  /* 0x00005c00010e7983 */ /* 0x000f620000100800 */
[----:B------:R-:W-:Y:S01]  /*32f0*/  ISETP.GE.AND P0, PT, R84, c[0x0][0x27c], PT ;  /* 0x00009f0054007a0c */ /* 0x000fe20003f06270 */
[----:B------:R-:W-:Y:S01]  /*3300*/  IMAD R0, R22, c[0x0][0x268], RZ ;  /* 0x00009a0016007a24 */ /* 0x000fe200078e02ff */
[C---:B------:R-:W-:Y:S01]  /*3310*/  IADD3 R17, R125.reuse, 0x20, RZ ;  /* 0x000000207d117810 */ /* 0x040fe20007ffe0ff */
[----:B------:R-:W-:Y:S01]  /*3320*/  IMAD.WIDE.U32 R4, R24, c[0x0][0x260], R244 ;  /* 0x0000980018047a25 */ /* 0x000fe200078e00f4 */
[----:B------:R-:W-:Y:S01]  /*3330*/  SEL R3, RZ, c[0x0][0x27c], !P0 ;  /* 0x00009f00ff037a07 */ /* 0x000fe20004000000 */
[----:B------:R-:W-:Y:S01]  /*3340*/  ULDC.U8 UR5, c[0x0][0x298] ;  /* 0x0000a60000057ab9 */ /* 0x000fe20000000000 */
[----:B------:R-:W-:Y:S01]  /*3350*/  IADD3 R18, R125, 0x40, RZ ;  /* 0x000000407d127810 */ /* 0x000fe20007ffe0ff */
[----:B------:R-:W-:Y:S01]  /*3360*/  IMAD.SHL.U32 R17, R17, 0x40, RZ ;  /* 0x0000004011117824 */ /* 0x000fe200078e00ff */
[----:B------:R-:W-:Y:S01]  /*3370*/  P2R R120, PR, RZ, 0x1 ;  /* 0x00000001ff787803 */ /* 0x000fe20000000000 */
[----:B------:R-:W-:-:S02]  /*3380*/  IMAD.IADD R3, R84, 0x1, R3 ;  /* 0x0000000154037824 */ /* 0x000fc400078e0203 */
[----:B------:R-:W-:Y:S01]  /*3390*/  IMAD R6, R23, c[0x0][0x26c], R0 ;  /* 0x00009b0017067a24 */ /* 0x000fe200078e0200 */
[----:B------:R-:W-:Y:S01]  /*33a0*/  LOP3.LUT R17, R17, 0x1c0, RZ, 0xc0, !PT ;  /* 0x000001c011117812 */ /* 0x000fe200078ec0ff */
[----:B------:R-:W-:Y:S01]  /*33b0*/  IMAD R5, R24, c[0x0][0x264], R5 ;  /* 0x0000990018057a24 */ /* 0x000fe200078e0205 */
[----:B------:R-:W-:Y:S01]  /*33c0*/  SHF.R.S32.HI R0, RZ, 0x1f, R3 ;  /* 0x0000001fff007819 */ /* 0x000fe20000011403 */
[----:B------:R-:W-:Y:S02]  /*33d0*/  IMAD.SHL.U32 R18, R18, 0x40, RZ ;  /* 0x0000004012127824 */ /* 0x000fe400078e00ff */
[----:B------:R-:W-:Y:S01]  /*33e0*/  IMAD.WIDE.U32 R76, R23, c[0x0][0x268], R4 ;  /* 0x00009a00174c7a25 */ /* 0x000fe200078e0004 */
[----:B------:R-:W-:Y:S02]  /*33f0*/  LEA.HI R3, R0, R3, RZ, 0x3 ;  /* 0x0000000300037211 */ /* 0x000fe400078f18ff */
[----:B------:R-:W-:Y:S01]  /*3400*/  LOP3.LUT R18, R18, 0x1c0, RZ, 0xc0, !PT ;  /* 0x000001c012127812 */ /* 0x000fe200078ec0ff */
[----:B------:R-:W-:Y:S01]  /*3410*/  IMAD.IADD R79, R77, 0x1, R6 ;  /* 0x000000014d4f7824 */ /* 0x000fe200078e0206 */
[--C-:B------:R-:W-:Y:S01]  /*3420*/  LOP3.LUT R5, R17, 0x38, R3.reuse, 0xf8, !PT ;  /* 0x0000003811057812 */ /* 0x100fe200078ef803 */
[----:B------:R-:W-:Y:S01]  /*3430*/  IMAD.MOV.U32 R138, RZ, RZ, 0x6 ;  /* 0x00000006ff8a7424 */ /* 0x000fe200078e00ff */
[----:B------:R-:W1:Y:S01]  /*3440*/  S2R R17, SR_TID.X ;  /* 0x0000000000117919 */ /* 0x000e620000002100 */
[--C-:B------:R-:W-:Y:S01]  /*3450*/  LOP3.LUT R4, R18, 0x38, R3.reuse, 0xf8, !PT ;  /* 0x0000003812047812 */ /* 0x100fe200078ef803 */
[----:B------:R-:W-:Y:S01]  /*3460*/  IMAD.MOV.U32 R154, RZ, RZ, c[0x0][0x2b8] ;  /* 0x0000ae00ff9a7624 */ /* 0x000fe200078e00ff */
[----:B------:R-:W-:Y:S01]  /*3470*/  IADD3 R18, R125, 0x20, RZ ;  /* 0x000000207d127810 */ /* 0x000fe20007ffe0ff */
[----:B------:R-:W-:Y:S01]  /*3480*/  IMAD.MOV.U32 R153, RZ, RZ, c[0x0][0x27c] ;  /* 0x00009f00ff997624 */ /* 0x000fe200078e00ff */
        /* <DEDUP_REMOVED lines=8> */
[----:B------:R-:W-:-:S02]  /*3510*/  LOP3.LUT R18, R18, 0x1c0, RZ, 0xc0, !PT ;  /* 0x000001c012127812 */ /* 0x000fc400078ec0ff */
[----:B------:R-:W-:Y:S02]  /*3520*/  SHF.R.S32.HI R95, RZ, 0x1f, R78 ;  /* 0x0000001fff5f7819 */ /* 0x000fe4000001144e */
        /* <DEDUP_REMOVED lines=22> */
.L_x_958:
[----:B------:R-:W-:Y:S01]  /*3690*/  IMAD R3, R31, 0x50, R0 ;  /* 0x000000501f037824 */ /* 0x000fe200078e0200 */
[----:B------:R-:W-:Y:S01]  /*36a0*/  ISETP.NE.AND P1, PT, R154, 0x1, PT ;  /* 0x000000019a00780c */ /* 0x000fe20003f25270 */
[----:B------:R-:W-:Y:S01]  /*36b0*/  IMAD.MOV.U32 R74, RZ, RZ, RZ ;  /* 0x000000ffff4a7224 */ /* 0x000fe200078e00ff */
[----:B-1---5:R1:W5:Y:S01]  /*36c0*/  LDL R156, [R1+0x4] ;  /* 0x00000400019c7983 */ /* 0x0223620000100800 */
[----:B------:R-:W-:Y:S01]  /*36d0*/  IMAD.IADD R4, R123, 0x1, R3 ;  /* 0x000000017b047824 */ /* 0x000fe200078e0203 */
[----:B------:R-:W-:Y:S01]  /*36e0*/  ISETP.GE.AND P0, PT, R3, R2, PT ;  /* 0x000000020300720c */ /* 0x000fe20003f06270 */
[----:B------:R-:W-:Y:S04]  /*36f0*/  DEPBAR.LE SB0, 0x0 ;  /* 0x000080000000791a */ /* 0x000fe80000000000 */
[--C-:B------:R-:W-:Y:S01]  /*3700*/  IMAD.MOV.U32 R3, RZ, RZ, R4.reuse ;  /* 0x000000ffff037224 */ /* 0x100fe200078e0004 */
[----:B------:R-:W-:Y:S01]  /*3710*/  ISETP.GT.OR P0, PT, R0, 0x4f, P0 ;  /* 0x0000004f0000780c */ /* 0x000fe20000704670 */
[----:B------:R1:W5:Y:S01]  /*3720*/  LDL R155, [R1] ;  /* 0x00000000019b7983 */ /* 0x0003620000100800 */
[----:B------:R-:W-:Y:S01]  /*3730*/  WARPSYNC 0xffffffff ;  /* 0xffffffff00007948 */ /* 0x000fe20003800000 */
[----:B------:R-:W-:Y:S01]  /*3740*/  @P1 IMAD.HI.U32 R5, R4, c[0x0][0x2bc], RZ ;  /* 0x0000af0004051a27 */ /* 0x000fe200078e00ff */
[----:B------:R-:W-:Y:S01]  /*3750*/  ISETP.GE.AND P2, PT, R153, 0x1, PT ;  /* 0x000000019900780c */ /* 0x000fe20003f46270 */
[----:B------:R-:W-:Y:S03]  /*3760*/  BSSY B2, `(.L_x_924) ;  /* 0x0000416000027945 */ /* 0x000fe60003800000 */
[----:B------:R-:W-:Y:S05]  /*3770*/  @P1 SHF.R.U32.HI R3, RZ, c[0x0][0x2c0], R5 ;  /* 0x0000b000ff031a19 */ /* 0x000fea0000011605 */
        /* <DEDUP_REMOVED lines=8> */
[----:B--2---:R-:W2:Y:S04]  /*3800*/  @!P0 LDG.E R74, [R6.64] ;  /* 0x00000008064a8981 */ /* 0x004ea8000c1e1900 */
        /* <DEDUP_REMOVED lines=13> */
[-C--:B-1----:R-:W-:Y:S01]  /*38e0*/  IMAD R6, R144, R31.reuse, RZ ;  /* 0x0000001f90067224 */ /* 0x082fe200078e02ff */
[----:B------:R-:W-:Y:S01]  /*38f0*/  ISETP.NE.AND P0, PT, RZ, UR5, PT ;  /* 0x00000005ff007c0c */ /* 0x000fe2000bf05270 */
[-C--:B------:R-:W-:Y:S01]  /*3900*/  IMAD R5, R145, R31.reuse, RZ ;  /* 0x0000001f91057224 */ /* 0x080fe200078e02ff */
[----:B------:R-:W-:Y:S01]  /*3910*/  SHF.R.S32.HI R4, RZ, 0x1f, R31 ;  /* 0x0000001fff047819 */ /* 0x000fe2000001141f */
[----:B------:R-:W-:Y:S02]  /*3920*/  IMAD R3, R31, -0x50, R2 ;  /* 0xffffffb01f037824 */ /* 0x000fe400078e0202 */
[-C--:B------:R-:W-:Y:S03]  /*3930*/  IMAD.WIDE.U32 R14, R134, R31.reuse, RZ ;  /* 0x0000001f860e7225 */ /* 0x080fe600078e00ff */
[----:B------:R-:W-:Y:S01]  /*3940*/  IMNMX R63, R3, 0x50, PT ;  /* 0x00000050033f7817 */ /* 0x000fe20003800200 */
[C---:B------:R-:W-:Y:S02]  /*3950*/  IMAD R6, R4.reuse, R134, R6 ;  /* 0x0000008604067224 */ /* 0x040fe400078e0206 */
[----:B------:R-:W-:Y:S02]  /*3960*/  IMAD R5, R4, R132, R5 ;  /* 0x0000008404057224 */ /* 0x000fe400078e0205 */
[----:B------:R-:W-:Y:S01]  /*3970*/  IMAD.WIDE.U32 R12, R132, R31, RZ ;  /* 0x0000001f840c7225 */ /* 0x000fe200078e00ff */
[----:B------:R-:W-:Y:S04]  /*3980*/  IADD3 R28, R15, R6, RZ ;  /* 0x000000060f1c7210 */ /* 0x000fe80007ffe0ff */
        /* <DEDUP_REMOVED lines=30> */
.L_x_928:
[----:B------:R-:W-:Y:S05]  /*3b70*/  BSYNC B0 ;  /* 0x0000000000007941 */ /* 0x000fea0003800000 */
.L_x_927:
        /* <DEDUP_REMOVED lines=40> */
.L_x_930:
[----:B------:R-:W-:Y:S05]  /*3e00*/  BSYNC B0 ;  /* 0x0000000000007941 */ /* 0x000fea0003800000 */
.L_x_929:
        /* <DEDUP_REMOVED lines=39> */
.L_x_932:
[----:B------:R-:W-:Y:S05]  /*4080*/  BSYNC B0 ;  /* 0x0000000000007941 */ /* 0x000fea0003800000 */
.L_x_931:
        /* <DEDUP_REMOVED lines=75> */
.L_x_936:
[----:B------:R-:W-:Y:S05]  /*4540*/  BSYNC B0 ;  /* 0x0000000000007941 */ /* 0x000fea0003800000 */
.L_x_935:
        /* <DEDUP_REMOVED lines=57> */
.L_x_934:
[----:B------:R-:W-:Y:S05]  /*48e0*/  BSYNC B1 ;  /* 0x0000000000017941 */ /* 0x000fea0003800000 */
.L_x_933:
        /* <DEDUP_REMOVED lines=62> */
.L_x_940:
[----:B------:R-:W-:Y:S05]  /*4cd0*/  BSYNC B0 ;  /* 0x0000000000007941 */ /* 0x000fea0003800000 */
.L_x_939:
        /* <DEDUP_REMOVED lines=57> */
.L_x_938:
[----:B------:R-:W-:Y:S05]  /*5070*/  BSYNC B1 ;  /* 0x0000000000017941 */ /* 0x000fea0003800000 */
.L_x_937:
        /* <DEDUP_REMOVED lines=61> */
.L_x_943:
[----:B------:R-:W-:Y:S05]  /*5450*/  BSYNC B0 ;  /* 0x0000000000007941 */ /* 0x000fea0003800000 */
.L_x_942:
        /* <DEDUP_REMOVED lines=58> */
.L_x_926:
        /* <DEDUP_REMOVED lines=106> */
[----:B------:R-:W-:Y:S02]  /*5ea0*/  @!P1 SHF.R.U64 R41, R34, 0x10, R35 ;  /* 0x0000001022299819 */ /* 0x000fe40000001223 */
        /* <DEDUP_REMOVED lines=105> */
.L_x_945:
[----:B------:R-:W-:Y:S05]  /*6540*/  BSYNC B0 ;  /* 0x0000000000007941 */ /* 0x000fea0003800000 */
.L_x_944:
        /* <DEDUP_REMOVED lines=126> */
.L_x_947:
[----:B------:R-:W-:Y:S05]  /*6d30*/  BSYNC B0 ;  /* 0x0000000000007941 */ /* 0x000fea0003800000 */
.L_x_946:
[----:B------:R1:W2:Y:S01]  /*6d40*/  SHFL.IDX PT, R37, R70, 0x2, 0x1c1f ;  /* 0x005c1f0046257f89 */ /* 0x0002a200000e0000 */
[----:B------:R-:W-:Y:S03]  /*6d50*/  ISETP.GE.OR P0, PT, R157, R63, P5 ;  /* 0x0000003f9d00720c */ /* 0x000fe60002f06670 */
[----:B------:R1:W4:Y:S10]  /*6d60*/  SHFL.IDX PT, R36, R71, 0x2, 0x1c1f ;  /* 0x005c1f0047247f89 */ /* 0x00033400000e0000 */
[----:B------:R-:W-:-:S05]  /*6d70*/  @P0 BRA `(.L_x_941) ;  /* 0x00000b4000000947 */ /* 0x000fca0003800000 */
[----:B------:R-:W-:Y:S01]  /*6d80*/  SEL R3, R139, R128, !P4 ;  /* 0x000000808b037207 */ /* 0x000fe20006000000 */
[----:B------:R-:W5:Y:S01]  /*6d90*/  LDL R5, [R1+0x5c] ;  /* 0x00005c0001057983 */ /* 0x000f620000100800 */
[C---:B---3--:R-:W-:Y:S01]  /*6da0*/  IADD3 R7, R125.reuse, 0x40, RZ ;  /* 0x000000407d077810 */ /* 0x048fe20007ffe0ff */
[----:B------:R-:W-:Y:S01]  /*6db0*/  @!P1 HADD2.F32 R11, -RZ, R58.H0_H0 ;  /* 0x2000003aff0b9230 */ /* 0x000fe20000004100 */
[----:B------:R-:W-:Y:S01]  /*6dc0*/  SHF.R.S32.HI R4, RZ, 0x1f, R3 ;  /* 0x0000001fff047819 */ /* 0x000fe20000011403 */
[----:B-1----:R-:W1:Y:S01]  /*6dd0*/  LDS.128 R16, [R116+0x2900] ;  /* 0x0029000074107984 */ /* 0x002e620000000c00 */
[----:B----4-:R-:W-:Y:S01]  /*6de0*/  IADD3 R6, R125, 0x40, RZ ;  /* 0x000000407d067810 */ /* 0x010fe20007ffe0ff */
[----:B------:R-:W-:Y:S01]  /*6df0*/  IMAD.SHL.U32 R7, R7, 0x40, RZ ;  /* 0x0000004007077824 */ /* 0x000fe200078e00ff */
[----:B------:R-:W-:Y:S01]  /*6e00*/  LEA.HI R3, R4, R3, RZ, 0x4 ;  /* 0x0000000304037211 */ /* 0x000fe200078f20ff */
[----:B------:R-:W-:Y:S01]  /*6e10*/  @!P1 HADD2.F32 R23, -RZ, R59.H1_H1 ;  /* 0x3000003bff179230 */ /* 0x000fe20000004100 */
[----:B------:R-:W-:Y:S02]  /*6e20*/  SHF.L.U32 R6, R6, 0x6, RZ ;  /* 0x0000000606067819 */ /* 0x000fe400000006ff */
[----:B------:R-:W-:Y:S02]  /*6e30*/  LEA.HI.SX32 R3, R3, R96, 0x1c ;  /* 0x0000006003037211 */ /* 0x000fe400078fe2ff */
[----:B------:R-:W-:Y:S02]  /*6e40*/  LOP3.LUT R6, R6, 0x1c0, RZ, 0xc0, !PT ;  /* 0x000001c006067812 */ /* 0x000fe400078ec0ff */
[----:B------:R-:W-:Y:S02]  /*6e50*/  LOP3.LUT R7, R7, 0x1c0, RZ, 0xc0, !PT ;  /* 0x000001c007077812 */ /* 0x000fe400078ec0ff */
[----:B------:R-:W-:Y:S02]  /*6e60*/  SHF.L.U32 R38, R3, 0x3, RZ ;  /* 0x0000000303267819 */ /* 0x000fe400000006ff */
[----:B------:R-:W-:Y:S02]  /*6e70*/  SHF.R.U32.HI R6, RZ, 0x3, R6 ;  /* 0x00000003ff067819 */ /* 0x000fe40000011606 */
[----:B------:R-:W-:Y:S02]  /*6e80*/  LOP3.LUT R3, R7, 0x38, R38, 0xf8, !PT ;  /* 0x0000003807037812 */ /* 0x000fe400078ef826 */
[--C-:B------:R-:W-:Y:S02]  /*6e90*/  @!P1 SHF.R.U64 R4, R24, 0x10, R25.reuse ;  /* 0x0000001018049819 */ /* 0x100fe40000001219 */
[----:B------:R-:W-:Y:S01]  /*6ea0*/  LOP3.LUT R3, R3, R6, RZ, 0x3c, !PT ;  /* 0x0000000603037212 */ /* 0x000fe200078e3cff */
[----:B------:R-:W-:Y:S01]  /*6eb0*/  @!P1 HADD2.F32 R6, -RZ, R29.H0_H0 ;  /* 0x2000001dff069230 */ /* 0x000fe20000004100 */
[C---:B------:R-:W-:Y:S01]  /*6ec0*/  LEA R44, P0, R78.reuse, R36, 0x1 ;  /* 0x000000244e2c7211 */ /* 0x040fe200078008ff */
[----:B------:R-:W-:Y:S01]  /*6ed0*/  @!P1 HADD2.F32 R4, -RZ, R4.H0_H0 ;  /* 0x20000004ff049230 */ /* 0x000fe20000004100 */
[----:B------:R-:W-:Y:S02]  /*6ee0*/  @!P1 SHF.R.U32.HI R8, RZ, 0x10, R25 ;  /* 0x00000010ff089819 */ /* 0x000fe40000011619 */
[----:B--2---:R-:W-:Y:S02]  /*6ef0*/  LEA.HI.X R45, R78, R37, R95, 0x1, P0 ;  /* 0x000000254e2d7211 */ /* 0x004fe400000f0c5f */
[----:B------:R-:W-:Y:S02]  /*6f00*/  @!P1 SHF.R.U64 R12, R26, 0x10, R27 ;  /* 0x000000101a0c9819 */ /* 0x000fe4000000121b */
[--C-:B------:R-:W-:Y:S02]  /*6f10*/  @!P1 SHF.R.U64 R14, R52, 0x10, R53.reuse ;  /* 0x00000010340e9819 */ /* 0x100fe40000001235 */
[----:B------:R-:W-:Y:S02]  /*6f20*/  @!P1 SHF.R.U32.HI R21, RZ, 0x10, R53 ;  /* 0x00000010ff159819 */ /* 0x000fe40000011635 */
[----:B------:R-:W-:Y:S01]  /*6f30*/  @!P1 SHF.R.U32.HI R10, RZ, 0x10, R27 ;  /* 0x00000010ff0a9819 */ /* 0x000fe2000001161b */
[----:B------:R-:W-:Y:S01]  /*6f40*/  @!P1 HADD2.F32 R14, -RZ, R14.H0_H0 ;  /* 0x2000000eff0e9230 */ /* 0x000fe20000004100 */
[--C-:B------:R-:W-:Y:S01]  /*6f50*/  @!P1 SHF.R.U32.HI R22, RZ, 0x10, R55.reuse ;  /* 0x00000010ff169819 */ /* 0x100fe20000011637 */
[----:B------:R-:W-:Y:S01]  /*6f60*/  @!P1 HADD2.F32 R21, -RZ, R21.H0_H0 ;  /* 0x20000015ff159230 */ /* 0x000fe20000004100 */
[----:B------:R-:W-:Y:S01]  /*6f70*/  @!P1 SHF.R.U64 R25, R54, 0x10, R55 ;  /* 0x0000001036199819 */ /* 0x000fe20000001237 */
[----:B------:R-:W-:Y:S01]  /*6f80*/  @!P1 HADD2.F32 R27, -RZ, R59.H0_H0 ;  /* 0x2000003bff1b9230 */ /* 0x000fe20000004100 */
[----:B------:R-:W-:Y:S01]  /*6f90*/  ISETP.GE.AND P0, PT, R38, c[0x0][0x1d4], PT ;  /* 0x0000750026007a0c */ /* 0x000fe20003f06270 */
[----:B------:R-:W-:Y:S02]  /*6fa0*/  @!P1 HADD2.F32 R10, -RZ, R10.H0_H0 ;  /* 0x2000000aff0a9230 */ /* 0x000fe40000004100 */
[----:B------:R-:W-:Y:S01]  /*6fb0*/  @!P1 HADD2.F32 R25, -RZ, R25.H0_H0 ;  /* 0x20000019ff199230 */ /* 0x000fe20000004100 */
[----:B-----5:R-:W-:Y:S05]  /*6fc0*/  IMAD.IADD R3, R5, 0x1, R3 ;  /* 0x0000000105037824 */ /* 0x020fea00078e0203 */
[----:B------:R-:W-:Y:S05]  /*6fd0*/  SHF.L.U32 R3, R3, 0x1, RZ ;  /* 0x0000000103037819 */ /* 0x000fea00000006ff */
[----:B------:R1:W2:Y:S02]  /*6fe0*/  LDS.128 R32, [R3+0x2900] ;  /* 0x0029000003207984 */ /* 0x0002a40000000c00 */
[----:B-1----:R-:W-:Y:S05]  /*6ff0*/  @!P1 IMAD.MOV.U32 R3, RZ, RZ, R16 ;  /* 0x000000ffff039224 */ /* 0x002fea00078e0010 */
[----:B------:R-:W-:Y:S01]  /*7000*/  @!P1 HADD2.F32 R7, -RZ, R3.H0_H0 ;  /* 0x20000003ff079230 */ /* 0x000fe20000004100 */
[----:B--2---:R-:W-:Y:S05]  /*7010*/  @!P1 MOV R5, R32 ;  /* 0x0000002000059202 */ /* 0x004fea0000000f00 */
        /* <DEDUP_REMOVED lines=8> */
[----:B------:R-:W-:Y:S01]  /*70a0*/  @!P1 HADD2.F32 R15, -RZ, R58.H1_H1 ;  /* 0x3000003aff0f9230 */ /* 0x000fe20000004100 */
[----:B------:R-:W-:Y:S01]  /*70b0*/  @!P1 IMAD.MOV.U32 R11, RZ, RZ, R33 ;  /* 0x000000ffff0b9224 */ /* 0x000fe200078e0021 */
[----:B------:R-:W-:Y:S01]  /*70c0*/  @!P1 HADD2.F32 R7, -RZ, R8.H0_H0 ;  /* 0x20000008ff079230 */ /* 0x000fe20000004100 */
[C---:B------:R-:W-:Y:S02]  /*70d0*/  @!P1 FMUL.FTZ R4, R5.reuse, R4 ;  /* 0x0000000405049220 */ /* 0x040fe40000410000 */
[-C--:B------:R-:W-:Y:S01]  /*70e0*/  @!P1 FFMA.FTZ R46, R5, R14.reuse, -R6 ;  /* 0x0000000e052e9223 */ /* 0x080fe20000010806 */
[----:B------:R-:W-:Y:S01]  /*70f0*/  @!P1 MOV R6, R17 ;  /* 0x0000001100069202 */ /* 0x000fe20000000f00 */
[----:B------:R-:W-:Y:S01]  /*7100*/  @!P1 FFMA.FTZ R4, R13, R14, R4 ;  /* 0x0000000e0d049223 */ /* 0x000fe20000010004 */
[----:B------:R-:W-:Y:S02]  /*7110*/  @!P1 HADD2.F32 R14, -RZ, R11.H0_H0 ;  /* 0x2000000bff0e9230 */ /* 0x000fe40000004100 */
[----:B------:R-:W-:Y:S02]  /*7120*/  @!P1 HADD2.F32 R5, -RZ, R29.H1_H1 ;  /* 0x3000001dff059230 */ /* 0x000fe40000004100 */
[--C-:B------:R-:W-:Y:S01]  /*7130*/  @!P1 HADD2.F32 R9, -RZ, R6.reuse.H0_H0 ;  /* 0x20000006ff099230 */ /* 0x100fe20000004100 */
[----:B------:R-:W-:Y:S01]  /*7140*/  @!P1 F2FP.PACK_AB R4, R4, R3 ;  /* 0x000000030404923e */ /* 0x000fe200000000ff */
[----:B------:R-:W-:Y:S02]  /*7150*/  @!P1 HADD2.F32 R20, -RZ, R11.H1_H1 ;  /* 0x3000000bff149230 */ /* 0x000fe40000004100 */
[----:B------:R-:W-:Y:S01]  /*7160*/  @!P1 HADD2.F32 R8, -RZ, R6.H1_H1 ;  /* 0x30000006ff089230 */ /* 0x000fe20000004100 */
[-C--:B------:R-:W-:Y:S01]  /*7170*/  @!P1 FMUL.FTZ R6, R14, R5.reuse ;  /* 0x000000050e069220 */ /* 0x080fe20000410000 */
[----:B------:R-:W-:Y:S01]  /*7180*/  @!P1 HADD2.F32 R29, -RZ, R22.H0_H0 ;  /* 0x20000016ff1d9230 */ /* 0x000fe20000004100 */
[C---:B------:R-:W-:Y:S01]  /*7190*/  @!P1 FMUL.FTZ R5, R9.reuse, R5 ;  /* 0x0000000509059220 */ /* 0x040fe20000410000 */
[----:B------:R-:W-:Y:S01]  /*71a0*/  @!P1 MOV R32, R4 ;  /* 0x0000000400209202 */ /* 0x000fe20000000f00 */
[----:B------:R-:W-:Y:S02]  /*71b0*/  @!P1 FMUL.FTZ R11, R20, R7 ;  /* 0x00000007140b9220 */ /* 0x000fe40000410000 */
        /* <DEDUP_REMOVED lines=9> */
[----:B------:R-:W-:Y:S01]  /*7250*/  @!P1 HADD2.F32 R28, -RZ, R9.H1_H1 ;  /* 0x30000009ff1c9230 */ /* 0x000fe20000004100 */
[----:B------:R-:W-:Y:S01]  /*7260*/  @!P1 F2FP.PACK_AB R14, R42, R43 ;  /* 0x0000002b2a0e923e */ /* 0x000fe200000000ff */
[--C-:B------:R-:W-:Y:S01]  /*7270*/  @!P1 HADD2.F32 R11, -RZ, R8.reuse.H0_H0 ;  /* 0x20000008ff0b9230 */ /* 0x100fe20000004100 */
[-C--:B------:R-:W-:Y:S01]  /*7280*/  @!P1 FMUL.FTZ R13, R26, R7.reuse ;  /* 0x000000071a0d9220 */ /* 0x080fe20000410000 */
[----:B------:R-:W-:Y:S01]  /*7290*/  @!P1 HADD2.F32 R8, -RZ, R8.H1_H1 ;  /* 0x30000008ff089230 */ /* 0x000fe20000004100 */
[----:B------:R-:W-:Y:S02]  /*72a0*/  @!P1 MOV R17, R14 ;  /* 0x0000000e00119202 */ /* 0x000fe40000000f00 */
[C---:B------:R-:W-:Y:S01]  /*72b0*/  @!P1 FMUL.FTZ R9, R11.reuse, R7 ;  /* 0x000000070b099220 */ /* 0x040fe20000410000 */
[----:B------:R-:W-:Y:S01]  /*72c0*/  @!P1 F2FP.PACK_AB R5, R6, R5 ;  /* 0x000000050605923e */ /* 0x000fe200000000ff */
[-C--:B------:R-:W-:Y:S02]  /*72d0*/  @!P1 FMUL.FTZ R7, R28, R10.reuse ;  /* 0x0000000a1c079220 */ /* 0x080fe40000410000 */
[----:B------:R-:W-:Y:S01]  /*72e0*/  @!P1 FFMA.FTZ R41, R11, R27, -R13 ;  /* 0x0000001b0b299223 */ /* 0x000fe2000001080d */
[----:B------:R-:W-:Y:S01]  /*72f0*/  @!P1 HADD2.F32 R11, -RZ, R12.H0_H0 ;  /* 0x2000000cff0b9230 */ /* 0x000fe20000004100 */
[----:B------:R-:W-:Y:S02]  /*7300*/  @!P1 IMAD.MOV.U32 R13, RZ, RZ, R34 ;  /* 0x000000ffff0d9224 */ /* 0x000fe400078e0022 */
[C---:B------:R-:W-:Y:S02]  /*7310*/  @!P1 FMUL.FTZ R10, R8.reuse, R10 ;  /* 0x0000000a080a9220 */ /* 0x040fe40000410000 */
[----:B------:R-:W-:Y:S01]  /*7320*/  @!P1 FFMA.FTZ R40, R8, R29, -R7 ;  /* 0x0000001d08289223 */ /* 0x000fe20000010807 */
[----:B------:R-:W-:Y:S01]  /*7330*/  @!P1 MOV R8, R18 ;  /* 0x0000001200089202 */ /* 0x000fe20000000f00 */
[----:B------:R-:W-:Y:S01]  /*7340*/  @!P1 IMAD.MOV.U32 R33, RZ, RZ, R5 ;  /* 0x000000ffff219224 */ /* 0x000fe200078e0005 */
[----:B------:R-:W-:Y:S02]  /*7350*/  @!P1 HADD2.F32 R7, -RZ, R30.H1_H1 ;  /* 0x3000001eff079230 */ /* 0x000fe40000004100 */
[--C-:B------:R-:W-:Y:S02]  /*7360*/  @!P1 HADD2.F32 R22, -RZ, R13.reuse.H0_H0 ;  /* 0x2000000dff169230 */ /* 0x100fe40000004100 */
[----:B------:R-:W-:Y:S02]  /*7370*/  @!P1 HADD2.F32 R24, -RZ, R13.H1_H1 ;  /* 0x3000000dff189230 */ /* 0x000fe40000004100 */
[--C-:B------:R-:W-:Y:S02]  /*7380*/  @!P1 HADD2.F32 R13, -RZ, R8.reuse.H0_H0 ;  /* 0x20000008ff0d9230 */ /* 0x100fe40000004100 */
[----:B------:R-:W-:Y:S01]  /*7390*/  @!P1 HADD2.F32 R12, -RZ, R8.H1_H1 ;  /* 0x30000008ff0c9230 */ /* 0x000fe20000004100 */
[----:B------:R-:W-:Y:S02]  /*73a0*/  @!P1 FMUL.FTZ R8, R22, R7 ;  /* 0x0000000716089220 */ /* 0x000fe40000410000 */
[----:B------:R-:W-:Y:S02]  /*73b0*/  @!P1 FMUL.FTZ R30, R24, R11 ;  /* 0x0000000b181e9220 */ /* 0x000fe40000410000 */
[C---:B------:R-:W-:Y:S02]  /*73c0*/  @!P1 FFMA.FTZ R39, R13.reuse, R23, -R8 ;  /* 0x000000170d279223 */ /* 0x040fe40000010808 */
[----:B------:R-:W-:Y:S02]  /*73d0*/  @!P1 FFMA.FTZ R30, R12, R25, -R30 ;  /* 0x000000190c1e9223 */ /* 0x000fe4000001081e */
[----:B------:R-:W-:Y:S01]  /*73e0*/  @!P1 FMUL.FTZ R7, R13, R7 ;  /* 0x000000070d079220 */ /* 0x000fe20000410000 */
[----:B------:R-:W-:Y:S01]  /*73f0*/  @!P1 F2FP.PACK_AB R13, R46, R47 ;  /* 0x0000002f2e0d923e */ /* 0x000fe200000000ff */
[----:B------:R-:W-:Y:S01]  /*7400*/  @!P1 FMUL.FTZ R8, R12, R11 ;  /* 0x0000000b0c089220 */ /* 0x000fe20000410000 */
[----:B------:R-:W-:Y:S01]  /*7410*/  @!P1 F2FP.PACK_AB R11, R30, R39 ;  /* 0x000000271e0b923e */ /* 0x000fe200000000ff */
[----:B------:R-:W-:Y:S01]  /*7420*/  @!P1 FFMA.FTZ R7, R22, R23, R7 ;  /* 0x0000001716079223 */ /* 0x000fe20000010007 */
[----:B------:R-:W-:Y:S01]  /*7430*/  @!P1 F2FP.PACK_AB R12, R40, R41 ;  /* 0x00000029280c923e */ /* 0x000fe200000000ff */
[----:B------:R-:W-:Y:S02]  /*7440*/  @!P1 IMAD.MOV.U32 R16, RZ, RZ, R13 ;  /* 0x000000ffff109224 */ /* 0x000fe400078e000d */
[----:B------:R-:W-:Y:S01]  /*7450*/  @!P1 IMAD.MOV.U32 R18, RZ, RZ, R11 ;  /* 0x000000ffff129224 */ /* 0x000fe200078e000b */
[----:B------:R-:W-:Y:S01]  /*7460*/  @!P1 MOV R19, R12 ;  /* 0x0000000c00139202 */ /* 0x000fe20000000f00 */
[----:B------:R-:W-:Y:S02]  /*7470*/  @!P1 FFMA.FTZ R8, R24, R25, R8 ;  /* 0x0000001918089223 */ /* 0x000fe40000010008 */
[----:B------:R-:W-:Y:S02]  /*7480*/  @!P1 FFMA.FTZ R9, R26, R27, R9 ;  /* 0x0000001b1a099223 */ /* 0x000fe40000010009 */
[----:B------:R1:W-:Y:S01]  /*7490*/  ST.E.128 [R44.64], R16 ;  /* 0x000000102c007985 */ /* 0x0003e2000c101d08 */
[----:B------:R-:W-:Y:S01]  /*74a0*/  @!P1 F2FP.PACK_AB R7, R8, R7 ;  /* 0x000000070807923e */ /* 0x000fe200000000ff */
[----:B------:R-:W-:Y:S03]  /*74b0*/  @!P1 FFMA.FTZ R10, R28, R29, R10 ;  /* 0x0000001d1c0a9223 */ /* 0x000fe6000001000a */
        /* <DEDUP_REMOVED lines=8> */
.L_x_925:
[----:B-1----:R1:W2:Y:S01]  /*7540*/  SHFL.IDX PT, R5, R70, RZ, 0x1c1f ;  /* 0x001c1fff46057589 */ /* 0x0022a200000e0000 */
        /* <DEDUP_REMOVED lines=16> */
[----:B-----5:R-:W-:Y:S01]  /*7650*/  @!P0 LEA.HI.X R5, R241, R5, R156, 0x1, P2 ;  /* 0x00000005f1058211 */ /* 0x020fe200010f0c9c */
[----:B-1----:R-:W-:Y:S04]  /*7660*/  @!P1 ST.E.128 [R6.64], R8 ;  /* 0x0000000806009985 */ /* 0x002fe8000c101d08 */
[----:B------:R-:W1:Y:S04]  /*7670*/  @!P0 LDS.128 R8, [R155+0x2800] ;  /* 0x002800009b088984 */ /* 0x000e680000000c00 */
[----:B-1----:R1:W-:Y:S02]  /*7680*/  @!P0 ST.E.128 [R4.64], R8 ;  /* 0x0000000804008985 */ /* 0x0023e4000c101d08 */
.L_x_949:
[----:B-12---:R-:W-:Y:S05]  /*7690*/  BSYNC B0 ;  /* 0x0000000000007941 */ /* 0x006fea0003800000 */
.L_x_948:
        /* <DEDUP_REMOVED lines=13> */
[----:B-----5:R-:W-:Y:S01]  /*7770*/  @!P0 LEA.HI.X R5, R241, R5, R156, 0x1, P2 ;  /* 0x00000005f1058211 */ /* 0x020fe200010f0c9c */
[----:B----4-:R-:W-:Y:S04]  /*7780*/  @!P1 ST.E.128 [R6.64], R8 ;  /* 0x0000000806009985 */ /* 0x010fe8000c101d08 */
[----:B------:R-:W2:Y:S04]  /*7790*/  @!P0 LDS.128 R8, [R155+0x3800] ;  /* 0x003800009b088984 */ /* 0x000ea80000000c00 */
[----:B--2---:R2:W-:Y:S02]  /*77a0*/  @!P0 ST.E.128 [R4.64], R8 ;  /* 0x0000000804008985 */ /* 0x0045e4000c101d08 */
.L_x_951:
[----:B------:R-:W-:Y:S05]  /*77b0*/  BSYNC B0 ;  /* 0x0000000000007941 */ /* 0x000fea0003800000 */
.L_x_950:
[----:B--2---:R2:W4:Y:S01]  /*77c0*/  SHFL.IDX PT, R5, R70, 0x2, 0x1c1f ;  /* 0x005c1f0046057f89 */ /* 0x00452200000e0000 */
[----:B------:R-:W-:Y:S03]  /*77d0*/  ISETP.GE.AND P0, PT, R3, 0x41, PT ;  /* 0x000000410300780c */ /* 0x000fe60003f06270 */
[----:B---3--:R2:W3:Y:S10]  /*77e0*/  SHFL.IDX PT, R4, R71, 0x2, 0x1c1f ;  /* 0x005c1f0047047f89 */ /* 0x0084f400000e0000 */
[----:B------:R-:W-:-:S05]  /*77f0*/  @!P0 BRA `(.L_x_941) ;  /* 0x000000c000008947 */ /* 0x000fca0003800000 */
[C---:B------:R-:W-:Y:S11]  /*7800*/  ISETP.GE.AND P1, PT, R84.reuse, c[0x0][0x1d4], PT ;  /* 0x0000750054007a0c */ /* 0x040ff60003f26270 */
[----:B------:R-:W-:Y:S02]  /*7810*/  @!UPT UIADD3 URZ, URZ, URZ, URZ ;  /* 0x0000003f3f3ff290 */ /* 0x000fe4000fffe03f */
[----:B------:R-:W1:Y:S01]  /*7820*/  @!P1 LDS.128 R8, [R252+0x4800] ;  /* 0x00480000fc089984 */ /* 0x000e620000000c00 */
[CC--:B---3--:R-:W-:Y:S04]  /*7830*/  @!P1 LEA R6, P0, R84.reuse, R4.reuse, 0x1 ;  /* 0x0000000454069211 */ /* 0x0c8fe800078008ff */
[-C--:B----4-:R-:W-:Y:S02]  /*7840*/  @!P1 LEA.HI.X R7, R84, R5.reuse, R85, 0x1, P0 ;  /* 0x0000000554079211 */ /* 0x090fe400000f0c55 */
[C---:B------:R-:W-:Y:S11]  /*7850*/  ISETP.GE.AND P0, PT, R241.reuse, c[0x0][0x1d4], PT ;  /* 0x00007500f1007a0c */ /* 0x040ff60003f06270 */
[----:B------:R-:W-:Y:S02]  /*7860*/  @!UPT UIADD3 URZ, URZ, URZ, URZ ;  /* 0x0000003f3f3ff290 */ /* 0x000fe4000fffe03f */
[C---:B------:R-:W-:Y:S04]  /*7870*/  @!P0 LEA R4, P2, R241.reuse, R4, 0x1 ;  /* 0x00000004f1048211 */ /* 0x040fe800078408ff */
[----:B-----5:R-:W-:Y:S01]  /*7880*/  @!P0 LEA.HI.X R5, R241, R5, R156, 0x1, P2 ;  /* 0x00000005f1058211 */ /* 0x020fe200010f0c9c */
[----:B-1----:R-:W-:Y:S04]  /*7890*/  @!P1 ST.E.128 [R6.64], R8 ;  /* 0x0000000806009985 */ /* 0x002fe8000c101d08 */
[----:B------:R-:W1:Y:S04]  /*78a0*/  @!P0 LDS.128 R8, [R155+0x4800] ;  /* 0x004800009b088984 */ /* 0x000e680000000c00 */
[----:B-1----:R1:W-:Y:S02]  /*78b0*/  @!P0 ST.E.128 [R4.64], R8 ;  /* 0x0000000804008985 */ /* 0x0023e4000c101d08 */
.L_x_941:
[----:B------:R-:W-:Y:S05]  /*78c0*/  BSYNC B2 ;  /* 0x0000000000027941 */ /* 0x000fea0003800000 */
.L_x_924:
[----:B------:R-:W-:Y:S01]  /*78d0*/  IMAD R20, R31, -0x50, RZ ;  /* 0xffffffb01f147824 */ /* 0x000fe200078e02ff */
[----:B------:R-:W-:Y:S01]  /*78e0*/  BSSY B0, `(.L_x_952) ;  /* 0x0000063000007945 */ /* 0x000fe20003800000 */
[----:B-123--:R-:W-:Y:S02]  /*78f0*/  IMAD R4, R81, c[0x0][0x208], RZ ;  /* 0x0000820051047a24 */ /* 0x00efe400078e02ff */
[----:B------:R-:W-:Y:S02]  /*7900*/  IMAD.IADD R3, R114, 0x1, R20 ;  /* 0x0000000172037824 */ /* 0x000fe400078e0214 */
[C---:B------:R-:W-:Y:S02]  /*7910*/  IMAD R8, R75.reuse, c[0x0][0x20c], R4 ;  /* 0x000083004b087a24 */ /* 0x040fe400078e0204 */
[----:B----4-:R-:W-:Y:S01]  /*7920*/  IMAD.WIDE.U32 R4, R75, c[0x0][0x208], RZ ;  /* 0x000082004b047a25 */ /* 0x010fe200078e00ff */
[C---:B------:R-:W-:Y:S02]  /*7930*/  ISETP.GE.AND P3, PT, R3.reuse, 0x11, PT ;  /* 0x000000110300780c */ /* 0x040fe40003f66270 */
[----:B------:R-:W-:Y:S01]  /*7940*/  ISETP.GE.AND P2, PT, R3, 0x21, PT ;  /* 0x000000210300780c */ /* 0x000fe20003f46270 */
[----:B------:R-:W-:Y:S01]  /*7950*/  IMAD.WIDE R6, R31, 0x50, R102 ;  /* 0x000000501f067825 */ /* 0x000fe200078e0266 */
[----:B------:R-:W-:Y:S02]  /*7960*/  IADD3 R5, R5, R8, RZ ;  /* 0x0000000805057210 */ /* 0x000fe40007ffe0ff */
[----:B------:R-:W-:Y:S01]  /*7970*/  ISETP.GE.AND P1, PT, R3, 0x31, PT ;  /* 0x000000310300780c */ /* 0x000fe20003f26270 */
[----:B------:R-:W-:Y:S02]  /*7980*/  IMAD R9, R94, c[0x0][0x218], RZ ;  /* 0x000086005e097a24 */ /* 0x000fe400078e02ff */
[----:B------:R-:W-:Y:S04]  /*7990*/  IMAD.WIDE.U32 R4, R74, c[0x0][0x218], R4 ;  /* 0x000086004a047a25 */ /* 0x000fe800078e0004 */
[----:B------:R-:W-:Y:S01]  /*79a0*/  @P3 IADD3 R10, P0, R6, 0x10, RZ ;  /* 0x00000010060a3810 */ /* 0x000fe20007f1e0ff */
[----:B------:R-:W-:Y:S03]  /*79b0*/  IMAD R9, R74, c[0x0][0x21c], R9 ;  /* 0x000087004a097a24 */ /* 0x000fe600078e0209 */
[----:B------:R-:W-:Y:S02]  /*79c0*/  @P3 IADD3.X R12, RZ, R7, RZ, P0, !PT ;  /* 0x00000007ff0c3210 */ /* 0x000fe400007fe4ff */
[----:B------:R-:W-:Y:S05]  /*79d0*/  @P2 IADD3 R11, P0, R6, 0x20, RZ ;  /* 0x00000020060b2810 */ /* 0x000fea0007f1e0ff */
[----:B------:R-:W-:Y:S01]  /*79e0*/  @P2 IMAD.X R22, RZ, RZ, R7, P0 ;  /* 0x000000ffff162224 */ /* 0x000fe200000e0607 */
[----:B------:R-:W-:Y:S04]  /*79f0*/  IADD3 R8, P0, R110, R4, RZ ;  /* 0x000000046e087210 */ /* 0x000fe80007f1e0ff */
[----:B------:R-:W-:Y:S02]  /*7a00*/  IADD3.X R9, R121, R5, R9, P0, !PT ;  /* 0x0000000579097210 */ /* 0x000fe400007fe409 */
[C---:B------:R-:W-:Y:S05]  /*7a10*/  @P1 IADD3 R16, P0, R6.reuse, 0x30, RZ ;  /* 0x0000003006101810 */ /* 0x040fea0007f1e0ff */
[----:B------:R-:W-:Y:S01]  /*7a20*/  @P1 IMAD.X R21, RZ, RZ, R7, P0 ;  /* 0x000000ffff151224 */ /* 0x000fe200000e0607 */
[C---:B------:R-:W-:Y:S11]  /*7a30*/  ISETP.GE.AND P0, PT, R3.reuse, 0x41, PT ;  /* 0x000000410300780c */ /* 0x040ff60003f06270 */
[----:B------:R-:W-:Y:S02]  /*7a40*/  @!UPT UIADD3 URZ, URZ, URZ, URZ ;  /* 0x0000003f3f3ff290 */ /* 0x000fe4000fffe03f */
[C---:B------:R-:W-:Y:S04]  /*7a50*/  @P0 IADD3 R19, P4, R6.reuse, 0x40, RZ ;  /* 0x0000004006130810 */ /* 0x040fe80007f9e0ff */
[----:B------:R-:W-:Y:S02]  /*7a60*/  @P0 IADD3.X R23, RZ, R7, RZ, P4, !PT ;  /* 0x00000007ff170210 */ /* 0x000fe400027fe4ff */
[----:B------:R-:W-:Y:S11]  /*7a70*/  ISETP.GE.AND P4, PT, R3, 0x1, PT ;  /* 0x000000010300780c */ /* 0x000ff60003f86270 */
[----:B------:R-:W-:Y:S02]  /*7a80*/  @!UPT UIADD3 URZ, URZ, URZ, URZ ;  /* 0x0000003f3f3ff290 */ /* 0x000fe4000fffe03f */
[----:B------:R-:W-:Y:S01]  /*7a90*/  @P4 MOV R5, R79 ;  /* 0x0000004f00054202 */ /* 0x000fe20000000f00 */
[----:B------:R-:W-:Y:S02]  /*7aa0*/  @P4 IMAD R3, R7, c[0x0][0x258], RZ ;  /* 0x0000960007034a24 */ /* 0x000fe400078e02ff */
[----:B------:R-:W-:Y:S02]  /*7ab0*/  @P4 IMAD.MOV.U32 R4, RZ, RZ, R76 ;  /* 0x000000ffff044224 */ /* 0x000fe400078e004c */
[C---:B------:R-:W-:Y:S02]  /*7ac0*/  @P4 IMAD R3, R6.reuse, c[0x0][0x25c], R3 ;  /* 0x0000970006034a24 */ /* 0x040fe400078e0203 */
[----:B------:R-:W-:Y:S04]  /*7ad0*/  @P4 IMAD.WIDE.U32 R4, R6, c[0x0][0x258], R4 ;  /* 0x0000960006044a25 */ /* 0x000fe800078e0004 */
[----:B------:R-:W-:Y:S01]  /*7ae0*/  @P4 IMAD.IADD R3, R5, 0x1, R3 ;  /* 0x0000000105034824 */ /* 0x000fe200078e0203 */
[C---:B------:R-:W-:Y:S01]  /*7af0*/  @P4 LEA R14, P5, R4.reuse, c[0x0][0x250], 0x1 ;  /* 0x00009400040e4a11 */ /* 0x040fe200078a08ff */
[----:B------:R-:W-:Y:S03]  /*7b00*/  @P3 IMAD.MOV.U32 R5, RZ, RZ, R79 ;  /* 0x000000ffff053224 */ /* 0x000fe600078e004f */
[----:B------:R-:W-:Y:S01]  /*7b10*/  @P4 LEA.HI.X R15, R4, c[0x0][0x254], R3, 0x1, P5 ;  /* 0x00009500040f4a11 */ /* 0x000fe200028f0c03 */
[----:B------:R-:W-:Y:S01]  /*7b20*/  @P3 IMAD R3, R12, c[0x0][0x258], RZ ;  /* 0x000096000c033a24 */ /* 0x000fe200078e02ff */
[-C--:B------:R-:W-:Y:S02]  /*7b30*/  @P3 MOV R4, R76.reuse ;  /* 0x0000004c00043202 */ /* 0x080fe40000000f00 */
[----:B------:R-:W-:Y:S01]  /*7b40*/  LEA R18, P5, R8, c[0x0][0x1f8], 0x1 ;  /* 0x00007e0008127a11 */ /* 0x000fe200078a08ff */
[----:B------:R-:W-:Y:S01]  /*7b50*/  @!PT LDS RZ, [RZ] ;  /* 0x00000000fffff984 */ /* 0x000fe20000000800 */
[----:B------:R-:W-:Y:S01]  /*7b60*/  @!PT LDS RZ, [RZ] ;  /* 0x00000000fffff984 */ /* 0x000fe20000000800 */
[----:B------:R-:W-:Y:S01]  /*7b70*/  @!PT LDS RZ, [RZ] ;  /* 0x00000000fffff984 */ /* 0x000fe20000000800 */
[----:B------:R1:W-:Y:S01]  /*7b80*/  @P4 LDGSTS.E.BYPASS.LTC128B.128 [R208+0x100], [R14.64], !P6 ;  /* 0x001000000ed04fae */ /* 0x0003e2000f101d48 */
[C---:B------:R-:W-:Y:S02]  /*7b90*/  @P3 IMAD R3, R10.reuse, c[0x0][0x25c], R3 ;  /* 0x000097000a033a24 */ /* 0x040fe400078e0203 */
[----:B------:R-:W-:Y:S01]  /*7ba0*/  @P3 IMAD.WIDE.U32 R4, R10, c[0x0][0x258], R4 ;  /* 0x000096000a043a25 */ /* 0x000fe200078e0004 */
[----:B------:R-:W-:Y:S04]  /*7bb0*/  LEA.HI.X R17, R8, c[0x0][0x1fc], R9, 0x1, P5 ;  /* 0x00007f0008117a11 */ /* 0x000fe800028f0c09 */
[C---:B------:R-:W-:Y:S02]  /*7bc0*/  @P3 LEA R12, P5, R4.reuse, c[0x0][0x250], 0x1 ;  /* 0x00009400040c3a11 */ /* 0x040fe400078a08ff */
[----:B------:R-:W-:Y:S02]  /*7bd0*/  @P3 IADD3 R3, R5, R3, RZ ;  /* 0x0000000305033210 */ /* 0x000fe40007ffe0ff */
[----:B------:R-:W-:Y:S02]  /*7be0*/  @P2 MOV R5, R79 ;  /* 0x0000004f00052202 */ /* 0x000fe40000000f00 */
[----:B------:R-:W-:Y:S01]  /*7bf0*/  @P3 LEA.HI.X R13, R4, c[0x0][0x254], R3, 0x1, P5 ;  /* 0x00009500040d3a11 */ /* 0x000fe200028f0c03 */
[----:B------:R-:W-:Y:S02]  /*7c00*/  @P2 IMAD R3, R22, c[0x0][0x258], RZ ;  /* 0x0000960016032a24 */ /* 0x000fe400078e02ff */
[----:B------:R-:W-:Y:S02]  /*7c10*/  @P2 IMAD.MOV.U32 R4, RZ, RZ, R76 ;  /* 0x000000ffff042224 */ /* 0x000fe400078e004c */
        /* <DEDUP_REMOVED lines=23> */
[----:B------:R1:W2:Y:S03]  /*7d90*/  SHFL.IDX PT, R5, R17, RZ, 0x1c1f ;  /* 0x001c1fff11057589 */ /* 0x0002a600000e0000 */
[----:B------:R-:W-:Y:S02]  /*7da0*/  @P0 LEA.HI.X R7, R4, c[0x0][0x254], R3, 0x1, P5 ;  /* 0x0000950004070a11 */ /* 0x000fe400028f0c03 */
[----:B------:R-:W-:Y:S02]  /*7db0*/  IADD3 R3, R20, R2, RZ ;  /* 0x0000000214037210 */ /* 0x000fe40007ffe0ff */
[----:B------:R1:W3:Y:S02]  /*7dc0*/  SHFL.IDX PT, R4, R18, RZ, 0x1c1f ;  /* 0x001c1fff12047589 */ /* 0x0002e400000e0000 */
[----:B------:R-:W-:Y:S05]  /*7dd0*/  IMNMX R3, R3, 0x50, PT ;  /* 0x0000005003037817 */ /* 0x000fea0003800200 */
[----:B------:R1:W-:Y:S01]  /*7de0*/  @P0 LDGSTS.E.BYPASS.LTC128B.128 [R208+0x2100], [R6.64], !P6 ;  /* 0x0210000006d00fae */ /* 0x0003e2000f101d48 */
[----:B------:R-:W-:Y:S05]  /*7df0*/  IMAD.IADD R3, R3, 0x1, -R125 ;  /* 0x0000000103037824 */ /* 0x000fea00078e0a7d */
[----:B------:R-:W-:Y:S01]  /*7e00*/  ISETP.GE.AND P0, PT, R3, 0x1, PT ;  /* 0x000000010300780c */ /* 0x000fe20003f06270 */
[----:B------:R-:W0:Y:S01]  /*7e10*/  LDGDEPBAR ;  /* 0x00000000000079af */ /* 0x000e220000000000 */
[----:B------:R-:W-:Y:S06]  /*7e20*/  DEPBAR.LE SB0, 0x0 ;  /* 0x000080000000791a */ /* 0x000fec0000000000 */
[----:B------:R-:W-:Y:S06]  /*7e30*/  BAR.SYNC.DEFER_BLOCKING 0x0 ;  /* 0x0000000000007b1d */ /* 0x000fec0000010000 */
[----:B------:R-:W-:-:S05]  /*7e40*/  @!P0 BRA `(.L_x_953) ;  /* 0x000000c000008947 */ /* 0x000fca0003800000 */
[C---:B-123--:R-:W-:Y:S11]  /*7e50*/  ISETP.GE.AND P1, PT, R84.reuse, c[0x0][0x1d4], PT ;  /* 0x0000750054007a0c */ /* 0x04eff60003f26270 */
[----:B------:R-:W-:Y:S02]  /*7e60*/  @!UPT UIADD3 URZ, URZ, URZ, URZ ;  /* 0x0000003f3f3ff290 */ /* 0x000fe4000fffe03f */
[----:B------:R-:W1:Y:S01]  /*7e70*/  @!P1 LDS.128 R8, [R252] ;  /* 0x00000000fc089984 */ /* 0x000e620000000c00 */
[CC--:B------:R-:W-:Y:S04]  /*7e80*/  @!P1 LEA R6, P0, R84.reuse, R4.reuse, 0x1 ;  /* 0x0000000454069211 */ /* 0x0c0fe800078008ff */
[-C--:B------:R-:W-:Y:S02]  /*7e90*/  @!P1 LEA.HI.X R7, R84, R5.reuse, R85, 0x1, P0 ;  /* 0x0000000554079211 */ /* 0x080fe400000f0c55 */
[C---:B------:R-:W-:Y:S11]  /*7ea0*/  ISETP.GE.AND P0, PT, R241.reuse, c[0x0][0x1d4], PT ;  /* 0x00007500f1007a0c */ /* 0x040ff60003f06270 */
[----:B------:R-:W-:Y:S02]  /*7eb0*/  @!UPT UIADD3 URZ, URZ, URZ, URZ ;  /* 0x0000003f3f3ff290 */ /* 0x000fe4000fffe03f */
[C---:B------:R-:W-:Y:S04]  /*7ec0*/  @!P0 LEA R4, P2, R241.reuse, R4, 0x1 ;  /* 0x00000004f1048211 */ /* 0x040fe800078408ff */
[----:B-----5:R-:W-:Y:S01]  /*7ed0*/  @!P0 LEA.HI.X R5, R241, R5, R156, 0x1, P2 ;  /* 0x00000005f1058211 */ /* 0x020fe200010f0c9c */
[----:B-1----:R-:W-:Y:S04]  /*7ee0*/  @!P1 ST.E.128 [R6.64], R8 ;  /* 0x0000000806009985 */ /* 0x002fe8000c101d08 */
[----:B------:R-:W1:Y:S04]  /*7ef0*/  @!P0 LDS.128 R8, [R155] ;  /* 0x000000009b088984 */ /* 0x000e680000000c00 */
[----:B-1----:R1:W-:Y:S02]  /*7f00*/  @!P0 ST.E.128 [R4.64], R8 ;  /* 0x0000000804008985 */ /* 0x0023e4000c101d08 */
.L_x_953:
[----:B-123--:R-:W-:Y:S05]  /*7f10*/  BSYNC B0 ;  /* 0x0000000000007941 */ /* 0x00efea0003800000 */
.L_x_952:
[----:B------:R1:W2:Y:S01]  /*7f20*/  SHFL.IDX PT, R5, R17, 0x1, 0x1c1f ;  /* 0x003c1f0011057f89 */ /* 0x0002a200000e0000 */
        /* <DEDUP_REMOVED lines=16> */
.L_x_955:
[----:B------:R-:W-:Y:S05]  /*8030*/  BSYNC B0 ;  /* 0x0000000000007941 */ /* 0x000fea0003800000 */
.L_x_954:
[----:B--2---:R2:W4:Y:S01]  /*8040*/  SHFL.IDX PT, R5, R17, 0x2, 0x1c1f ;  /* 0x005c1f0011057f89 */ /* 0x00452200000e0000 */
[----:B------:R-:W-:Y:S01]  /*8050*/  ISETP.GE.AND P0, PT, R3, 0x41, PT ;  /* 0x000000410300780c */ /* 0x000fe20003f06270 */
[----:B------:R-:W-:Y:S02]  /*8060*/  BSSY B0, `(.L_x_956) ;  /* 0x000000f000007945 */ /* 0x000fe40003800000 */
        /* <DEDUP_REMOVED lines=14> */
.L_x_957:
[----:B------:R-:W-:Y:S05]  /*8150*/  BSYNC B0 ;  /* 0x0000000000007941 */ /* 0x000fea0003800000 */
.L_x_956:
[C---:B------:R-:W-:Y:S02]  /*8160*/  ISETP.GT.AND P0, PT, R31.reuse, R115, PT ;  /* 0x000000731f00720c */ /* 0x040fe40003f04270 */
[----:B------:R-:W-:Y:S11]  /*8170*/  IADD3 R31, R31, -0x1, RZ ;  /* 0xffffffff1f1f7810 */ /* 0x000ff60007ffe0ff */
[----:B------:R-:W-:Y:S01]  /*8180*/  @P0 SHF.R.S32.HI R6, RZ, 0x1f, R31 ;  /* 0x0000001fff060819 */ /* 0x000fe2000001141f */
[----:B------:R-:W-:Y:S02]  /*8190*/  @P0 IMAD R3, R146, R31, RZ ;  /* 0x0000001f92030224 */ /* 0x000fe400078e02ff */
[----:B-1-3--:R-:W-:Y:S02]  /*81a0*/  @P0 IMAD.MOV.U32 R4, RZ, RZ, R106 ;  /* 0x000000ffff040224 */ /* 0x00afe400078e006a */
[----:B----4-:R-:W-:Y:S02]  /*81b0*/  @P0 IMAD.MOV.U32 R5, RZ, RZ, R105 ;  /* 0x000000ffff050224 */ /* 0x010fe400078e0069 */
[-C--:B------:R-:W-:Y:S02]  /*81c0*/  @P0 IMAD R3, R6, R130.reuse, R3 ;  /* 0x0000008206030224 */ /* 0x080fe400078e0203 */
[----:B------:R-:W-:Y:S04]  /*81d0*/  @P0 IMAD.WIDE.U32 R4, R31, R130, R4 ;  /* 0x000000821f040225 */ /* 0x000fe800078e0004 */
[----:B------:R-:W-:Y:S01]  /*81e0*/  @P0 IMAD.IADD R3, R5, 0x1, R3 ;  /* 0x0000000105030824 */ /* 0x000fe200078e0203 */
[----:B------:R-:W-:Y:S01]  /*81f0*/  @P0 LEA R10, P1, R4, c[0x0][0x220], 0x1 ;  /* 0x00008800040a0a11 */ /* 0x000fe200078208ff */
[----:B------:R-:W-:Y:S03]  /*8200*/  @P0 IMAD.SHL.U32 R12, R152, 0x2, RZ ;  /* 0x00000002980c0824 */ /* 0x000fe600078e00ff */
[----:B------:R-:W-:Y:S02]  /*8210*/  @P0 LEA.HI.X R11, R4, c[0x0][0x224], R3, 0x1, P1 ;  /* 0x00008900040b0a11 */ /* 0x000fe400008f0c03 */
[----:B------:R-:W-:Y:S02]  /*8220*/  @P0 IADD3 R8, P1, R12, R10, RZ ;  /* 0x0000000a0c080210 */ /* 0x000fe40007f3e0ff */
[----:B------:R-:W-:Y:S01]  /*8230*/  @P0 SHF.L.U64.HI R3, R152, 0x1, R147 ;  /* 0x0000000198030819 */ /* 0x000fe20000010293 */
[----:B------:R-:W-:Y:S01]  /*8240*/  @!PT LDS RZ, [RZ] ;  /* 0x00000000fffff984 */ /* 0x000fe20000000800 */
[----:B------:R-:W-:Y:S01]  /*8250*/  @!PT LDS RZ, [RZ] ;  /* 0x00000000fffff984 */ /* 0x000fe20000000800 */
[----:B------:R-:W-:Y:S01]  /*8260*/  @!PT LDS RZ, [RZ] ;  /* 0x00000000fffff984 */ /* 0x000fe20000000800 */
[----:B------:R1:W-:Y:S03]  /*8270*/  @P0 LDGSTS.E.BYPASS.LTC128B.128 [R208+0x2900], [R10.64], !P6 ;  /* 0x029000000ad00fae */ /* 0x0003e6000f101d48 */
        /* <DEDUP_REMOVED lines=15> */
.L_x_923:
[----:B-1----:R-:W3:Y:S01]  /*8370*/  LDL R11, [R1+0x38] ;  /* 0x00003800010b7983 */ /* 0x002ee20000100800 */
[----:B------:R-:W-:-:S05]  /*8380*/  IMAD.MOV.U32 R0, RZ, RZ, c[0x0][0x2c4] ;  /* 0x0000b100ff007624 */ /* 0x000fca00078e00ff */
[----:B------:R-:W-:Y:S01]  /*8390*/  ISETP.NE.AND P3, PT, R0, 0x1, PT ;  /* 0x000000010000780c */ /* 0x000fe20003f65270 */
[----:B------:R-:W-:-:S05]  /*83a0*/  IMAD.MOV.U32 R4, RZ, RZ, c[0x0][0x32c] ;  /* 0x0000cb00ff047624 */ /* 0x000fca00078e00ff */
[----:B------:R-:W-:Y:S02]  /*83b0*/  ISETP.GE.AND P1, PT, R4, 0x1, PT ;  /* 0x000000010400780c */ /* 0x000fe40003f26270 */
[----:B------:R-:W-:Y:S02]  /*83c0*/  IADD3 R2, R250, 0x1, -R249 ;  /* 0x00000001fa027810 */ /* 0x000fe40007ffe8f9 */
[----:B---3--:R-:W-:-:S05]  /*83d0*/  IADD3 R0, R11, 0x7f, RZ ;  /* 0x0000007f0b007810 */ /* 0x008fca0007ffe0ff */
[----:B------:R-:W-:-:S05]  /*83e0*/  @P3 IMAD.HI.U32 R3, R0, c[0x0][0x2c8], RZ ;  /* 0x0000b20000033a27 */ /* 0x000fca00078e00ff */
[----:B------:R-:W-:-:S05]  /*83f0*/  @P3 SHF.R.U32.HI R0, RZ, c[0x0][0x2cc], R3 ;  /* 0x0000b300ff003a19 */ /* 0x000fca0000011603 */
[----:B------:R-:W-:-:S05]  /*8400*/  IMAD.IADD R0, R2, 0x1, R0 ;  /* 0x0000000102007824 */ /* 0x000fca00078e0200 */
[----:B------:R-:W-:Y:S01]  /*8410*/  IADD3 R3, R0, c[0x0][0x328], RZ ;  /* 0x0000ca0000037a10 */ /* 0x000fe20007ffe0ff */
[----:B------:R-:W-:Y:S05]  /*8420*/  @!P1 BRA `(.L_x_959) ;  /* 0x0000011000009947 */ /* 0x000fea0003800000 */
[C---:B------:R-:W-:Y:S01]  /*8430*/  ISETP.GT.AND P0, PT, R0.reuse, RZ, PT ;  /* 0x000000ff0000720c */ /* 0x040fe20003f04270 */
[----:B------:R-:W-:Y:S01]  /*8440*/  BSSY B0, `(.L_x_960) ;  /* 0x000000d000007945 */ /* 0x000fe20003800000 */
[----:B------:R-:W-:Y:S01]  /*8450*/  IADD3 R2, R0, -0x1, RZ ;  /* 0xffffffff00027810 */ /* 0x000fe20007ffe0ff */
[----:B------:R-:W-:-:S10]  /*8460*/  IMAD.MOV.U32 R4, RZ, RZ, c[0x0][0x32c] ;  /* 0x0000cb00ff047624 */ /* 0x000fd400078e00ff */
[----:B------:R-:W-:Y:S05]  /*8470*/  @P0 BRA `(.L_x_961) ;  /* 0x0000006000000947 */ /* 0x000fea0003800000 */
[----:B------:R-:W-:Y:S01]  /*8480*/  ISETP.NE.AND P0, PT, R4, 0x1, PT ;  /* 0x000000010400780c */ /* 0x000fe20003f05270 */
[----:B------:R-:W-:-:S12]  /*8490*/  IMAD.MOV R0, RZ, RZ, -R0 ;  /* 0x000000ffff007224 */ /* 0x000fd800078e0a00 */
[----:B------:R-:W-:-:S05]  /*84a0*/  @P0 IMAD.HI.U32 R2, R0, c[0x0][0x330], RZ ;  /* 0x0000cc0000020a27 */ /* 0x000fca00078e00ff */
[----:B------:R-:W-:-:S04]  /*84b0*/  @P0 SHF.R.U32.HI R0, RZ, c[0x0][0x334], R2 ;  /* 0x0000cd00ff000a19 */ /* 0x000fc80000011602 */
[----:B------:R-:W-:Y:S01]  /*84c0*/  LOP3.LUT R2, RZ, R0, RZ, 0x33, !PT ;  /* 0x00000000ff027212 */ /* 0x000fe200078e33ff */
[----:B------:R-:W-:Y:S05]  /*84d0*/  BRA `(.L_x_962) ;  /* 0x0000003000007947 */ /* 0x000fea0003800000 */
.L_x_961:
[----:B------:R-:W-:-:S13]  /*84e0*/  ISETP.NE.AND P0, PT, R4, 0x1, PT ;  /* 0x000000010400780c */ /* 0x000fda0003f05270 */
[----:B------:R-:W-:-:S05]  /*84f0*/  @P0 IMAD.HI.U32 R0, R2, c[0x0][0x330], RZ ;  /* 0x0000cc0002000a27 */ /* 0x000fca00078e00ff */
[----:B------:R-:W-:Y:S02]  /*8500*/  @P0 SHF.R.U32.HI R2, RZ, c[0x0][0x334], R0 ;  /* 0x0000cd00ff020a19 */ /* 0x000fe40000011600 */
.L_x_962:
[----:B------:R-:W-:Y:S05]  /*8510*/  BSYNC B0 ;  /* 0x0000000000007941 */ /* 0x000fea0003800000 */
.L_x_960:
[----:B------:R-:W-:-:S05]  /*8520*/  IMAD R2, R2, R4, c[0x0][0x32c] ;  /* 0x0000cb0002027624 */ /* 0x000fca00078e0204 */
[----:B------:R-:W-:-:S04]  /*8530*/  IMNMX R3, R3, R2, PT ;  /* 0x0000000203037217 */ /* 0x000fc80003800200 */
.L_x_959:
[----:B------:R-:W-:Y:S01]  /*8540*/  IADD3 R3, R3, 0x4f, RZ ;  /* 0x0000004f03037810 */ /* 0x000fe20007ffe0ff */
[----:B------:R-:W-:-:S04]  /*8550*/  @P3 IMAD.HI.U32 R2, R11, c[0x0][0x2c8], RZ ;  /* 0x0000b2000b023a27 */ /* 0x000fc800078e00ff */
[----:B------:R-:W-:-:S04]  /*8560*/  IMAD.HI R3, R3, 0x66666667, RZ ;  /* 0x6666666703037827 */ /* 0x000fc800078e02ff */
[----:B------:R-:W-:Y:S01]  /*8570*/  IMAD.MOV.U32 R0, RZ, RZ, R11 ;  /* 0x000000ffff007224 */ /* 0x000fe200078e000b */
[----:B------:R-:W-:Y:S02]  /*8580*/  @P3 SHF.R.U32.HI R0, RZ, c[0x0][0x2cc], R2 ;  /* 0x0000b300ff003a19 */ /* 0x000fe40000011602 */
        /* <DEDUP_REMOVED lines=16> */
.L_x_965:
[----:B------:R-:W-:-:S04]  /*8690*/  MOV R3, c[0x0][0x32c] ;  /* 0x0000cb0000037a02 */ /* 0x000fc80000000f00 */
[----:B------:R-:W-:-:S13]  /*86a0*/  ISETP.NE.AND P0, PT, R3, 0x1, PT ;  /* 0x000000010300780c */ /* 0x000fda0003f05270 */
[----:B------:R-:W-:-:S05]  /*86b0*/  @P0 IMAD.HI.U32 R3, R0, c[0x0][0x330], RZ ;  /* 0x0000cc0000030a27 */ /* 0x000fca00078e00ff */
[----:B------:R-:W-:Y:S02]  /*86c0*/  @P0 SHF.R.U32.HI R0, RZ, c[0x0][0x334], R3 ;  /* 0x0000cd00ff000a19 */ /* 0x000fe40000011603 */
.L_x_966:
[----:B------:R-:W-:Y:S05]  /*86d0*/  BSYNC B0 ;  /* 0x0000000000007941 */ /* 0x000fea0003800000 */
.L_x_964:
[----:B------:R-:W-:-:S05]  /*86e0*/  IMAD R0, R0, c[0x0][0x32c], RZ ;  /* 0x0000cb0000007a24 */ /* 0x000fca00078e02ff */
[----:B------:R-:W-:-:S05]  /*86f0*/  IMNMX R2, R2, R0, !PT ;  /* 0x0000000002027217 */ /* 0x000fca0007800200 */
.L_x_963:
[----:B------:R-:W-:Y:S01]  /*8700*/  IMAD.HI R2, R2, 0x66666667, RZ ;  /* 0x6666666702027827 */ /* 0x000fe200078e02ff */
[----:B------:R-:W-:Y:S04]  /*8710*/  BSSY B0, `(.L_x_967) ;  /* 0x0000024000007945 */ /* 0x000fe80003800000 */
[----:B------:R-:W-:-:S04]  /*8720*/  SHF.R.U32.HI R0, RZ, 0x1f, R2 ;  /* 0x0000001fff007819 */ /* 0x000fc80000011602 */
[----:B------:R-:W-:Y:S01]  /*8730*/  LEA.HI.SX32 R2, R2, R0, 0x1b ;  /* 0x0000000002027211 */ /* 0x000fe200078fdaff */
[----:B------:R-:W-:-:S03]  /*8740*/  IMAD.MOV.U32 R0, RZ, RZ, RZ ;  /* 0x000000ffff007224 */ /* 0x000fc600078e00ff */
[----:B------:R-:W-:-:S04]  /*8750*/  IMNMX R6, RZ, R2, !PT ;  /* 0x00000002ff067217 */ /* 0x000fc80007800200 */
[----:B------:R-:W-:-:S13]  /*8760*/  ISETP.GT.AND P0, PT, R7, R6, PT ;  /* 0x000000060700720c */ /* 0x000fda0003f04270 */
[----:B------:R-:W-:Y:S05]  /*8770*/  @!P0 BRA `(.L_x_968) ;  /* 0x000001d000008947 */ /* 0x000fea0003800000 */
[----:B------:R-:W-:Y:S02]  /*8780*/  IABS R2, R129 ;  /* 0x0000008100027213 */ /* 0x000fe40000000000 */
[----:B------:R-:W-:Y:S02]  /*8790*/  IADD3 R3, R129, -0x1, R7 ;  /* 0xffffffff81037810 */ /* 0x000fe40007ffe007 */
[----:B------:R-:W1:Y:S03]  /*87a0*/  I2F.RP R0, R2 ;  /* 0x0000000200007306 */ /* 0x000e660000209400 */
[----:B------:R-:W-:-:S05]  /*87b0*/  IMAD.IADD R8, R3, 0x1, -R6 ;  /* 0x0000000103087824 */ /* 0x000fca00078e0a06 */
[----:B------:R-:W-:Y:S01]  /*87c0*/  IABS R10, R8 ;  /* 0x00000008000a7213 */ /* 0x000fe20000000000 */
[----:B-1----:R-:W1:Y:S02]  /*87d0*/  MUFU.RCP R0, R0 ;  /* 0x0000000000007308 */ /* 0x002e640000001000 */
[----:B-1----:R-:W-:-:S06]  /*87e0*/  IADD3 R0, R0, 0xffffffe, RZ ;  /* 0x0ffffffe00007810 */ /* 0x002fcc0007ffe0ff */
[----:B------:R-:W1:Y:S02]  /*87f0*/  F2I.FTZ.U32.TRUNC.NTZ R5, R0 ;  /* 0x0000000000057305 */ /* 0x000e64000021f000 */
        /* <DEDUP_REMOVED lines=21> */
.L_x_968:
[----:B------:R-:W-:Y:S05]  /*8950*/  BSYNC B0 ;  /* 0x0000000000007941 */ /* 0x000fea0003800000 */
.L_x_967:
[----:B------:R-:W3:Y:S01]  /*8960*/  LDL R2, [R1+0x64] ;  /* 0x0000640001027983 */ /* 0x000ee20000100800 */
        /* <DEDUP_REMOVED lines=34> */
[----:B---3--:R-:W-:-:S04]  /*8b90*/  IMAD R3, R2, R0, R6 ;  /* 0x0000000002037224 */ /* 0x008fc800078e0206 */
[--C-:B------:R-:W-:Y:S01]  /*8ba0*/  IMAD.IADD R2, R3, 0x1, R0.reuse ;  /* 0x0000000103027824 */ /* 0x100fe200078e0200 */
[----:B------:R1:W-:Y:S01]  /*8bb0*/  STL [R1+0x8], R3 ;  /* 0x0000080301007387 */ /* 0x0003e20000100800 */
[----:B------:R-:W-:-:S03]  /*8bc0*/  PRMT R0, RZ, 0x7610, R0 ;  /* 0x00007610ff007816 */ /* 0x000fc60000000000 */
[----:B------:R-:W-:-:S04]  /*8bd0*/  IMNMX R228, R7, R2, PT ;  /* 0x0000000207e47217 */ /* 0x000fc80003800200 */
[----:B------:R-:W-:-:S13]  /*8be0*/  ISETP.GT.AND P0, PT, R228, R3, PT ;  /* 0x00000003e400720c */ /* 0x000fda0003f04270 */
[----:B------:R-:W-:Y:S05]  /*8bf0*/  @!P0 BRA `(.L_x_969) ;  /* 0x0001ae7000008947 */ /* 0x000fea0003800000 */
[----:B------:R-:W3:Y:S04]  /*8c00*/  LDL R9, [R1+0x4c] ;  /* 0x00004c0001097983 */ /* 0x000ee80000100800 */
[----:B------:R-:W4:Y:S04]  /*8c10*/  LDL R5, [R1+0x48] ;  /* 0x0000480001057983 */ /* 0x000f280000100800 */
[----:B--2---:R-:W2:Y:S01]  /*8c20*/  LDL R4, [R1+0x10] ;  /* 0x0000100001047983 */ /* 0x004ea20000100800 */
[----:B------:R-:W-:-:S04]  /*8c30*/  ISETP.NE.U32.AND P0, PT, RZ, c[0x0][0x340], PT ;  /* 0x0000d000ff007a0c */ /* 0x000fc80003f05070 */
[----:B------:R-:W-:-:S13]  /*8c40*/  ISETP.NE.AND.EX P1, PT, RZ, c[0x0][0x344], PT, P0 ;  /* 0x0000d100ff007a0c */ /* 0x000fda0003f25300 */
[----:B------:R-:W-:Y:S01]  /*8c50*/  @P1 IMAD.MOV.U32 R2, RZ, RZ, 0x4 ;  /* 0x00000004ff021424 */ /* 0x000fe200078e00ff */
[----:B------:R-:W-:-:S05]  /*8c60*/  SHF.R.S32.HI R0, RZ, 0x1f, R142 ;  /* 0x0000001fff007819 */ /* 0x000fca000001148e */
[----:B------:R-:W-:Y:S01]  /*8c70*/  IMAD R0, R0, c[0x0][0x178], RZ ;  /* 0x00005e0000007a24 */ /* 0x000fe200078e02ff */
[----:B------:R-:W-:-:S03]  /*8c80*/  ISETP.NE.U32.AND P0, PT, RZ, c[0x0][0x348], PT ;  /* 0x0000d200ff007a0c */ /* 0x000fc60003f05070 */
[----:B------:R-:W-:Y:S01]  /*8c90*/  IMAD R0, R142, c[0x0][0x17c], R0 ;  /* 0x00005f008e007a24 */ /* 0x000fe200078e0200 */
[----:B------:R-:W-:Y:S01]  /*8ca0*/  ISETP.NE.AND.EX P0, PT, RZ, c[0x0][0x34c], PT, P0 ;  /* 0x0000d300ff007a0c */ /* 0x000fe20003f05300 */
[----:B-1-3--:R-:W-:-:S05]  /*8cb0*/  @P1 IMAD.WIDE R2, R9, R2, c[0x0][0x340] ;  /* 0x0000d00009021625 */ /* 0x00afca00078e0202 */
[----:B------:R1:W5:Y:S01]  /*8cc0*/  @P1 LDG.E R8, [R2.64] ;  /* 0x0000000802081981 */ /* 0x000362000c1e1900 */
[----:B----4-:R-:W-:Y:S02]  /*8cd0*/  LOP3.LUT R74, R5, 0xffff, RZ, 0xc0, !PT ;  /* 0x0000ffff054a7812 */ /* 0x010fe400078ec0ff */
[----:B--2---:R-:W-:Y:S01]  /*8ce0*/  IADD3 R4, R4, R11, RZ ;  /* 0x0000000b04047210 */ /* 0x004fe20007ffe0ff */
[----:B------:R-:W2:Y:S01]  /*8cf0*/  S2R R12, SR_TID.X ;  /* 0x00000000000c7919 */ /* 0x000ea20000002100 */
[----:B------:R-:W-:-:S03]  /*8d00*/  SEL R5, R9, RZ, !P0 ;  /* 0x000000ff09057207 */ /* 0x000fc60004000000 */
[----:B------:R-:W-:-:S04]  /*8d10*/  @P3 IMAD.HI.U32 R7, R4, c[0x0][0x2c8], RZ ;  /* 0x0000b20004073a27 */ /* 0x000fc800078e00ff */
[----:B-1----:R-:W-:-:S04]  /*8d20*/  IMAD.WIDE.U32 R2, R142, c[0x0][0x178], RZ ;  /* 0x00005e008e027a25 */ /* 0x002fc800078e00ff */
[----:B------:R-:W-:Y:S01]  /*8d30*/  IMAD.IADD R3, R3, 0x1, R0 ;  /* 0x0000000103037824 */ /* 0x000fe200078e0200 */
[----:B------:R-:W-:-:S03]  /*8d40*/  SHF.R.S32.HI R0, RZ, 0x1f, R9 ;  /* 0x0000001fff007819 */ /* 0x000fc60000011409 */
[----:B------:R-:W-:Y:S01]  /*8d50*/  IMAD.WIDE.U32 R2, R74, c[0x0][0x1b8], R2 ;  /* 0x00006e004a027a25 */ /* 0x000fe200078e0002 */
[----:B------:R-:W-:-:S03]  /*8d60*/  SEL R6, R0, RZ, !P0 ;  /* 0x000000ff00067207 */ /* 0x000fc60004000000 */
[----:B------:R-:W-:Y:S01]  /*8d70*/  IMAD.MOV.U32 R0, RZ, RZ, R4 ;  /* 0x000000ffff007224 */ /* 0x000fe200078e0004 */
[----:B------:R-:W-:Y:S01]  /*8d80*/  @P3 SHF.R.U32.HI R0, RZ, c[0x0][0x2cc], R7 ;  /* 0x0000b300ff003a19 */ /* 0x000fe20000011607 */
[----:B------:R-:W-:Y:S02]  /*8d90*/  IMAD R3, R74, c[0x0][0x1bc], R3 ;  /* 0x00006f004a037a24 */ /* 0x000fe400078e0203 */
[----:B------:R-:W-:Y:S02]  /*8da0*/  IMAD R6, R6, c[0x0][0x1c0], RZ ;  /* 0x0000700006067a24 */ /* 0x000fe400078e02ff */
[----:B------:R-:W-:Y:S01]  /*8db0*/  IMAD.WIDE.U32 R2, R5, c[0x0][0x1c0], R2 ;  /* 0x0000700005027a25 */ /* 0x000fe200078e0002 */
[----:B------:R-:W-:-:S03]  /*8dc0*/  SHF.R.S32.HI R7, RZ, 0x1f, R0 ;  /* 0x0000001fff077819 */ /* 0x000fc60000011400 */
[----:B------:R-:W-:Y:S01]  /*8dd0*/  IMAD R6, R5, c[0x0][0x1c4], R6 ;  /* 0x0000710005067a24 */ /* 0x000fe200078e0206 */
[----:B------:R-:W-:-:S03]  /*8de0*/  IADD3 R5, -R0, RZ, RZ ;  /* 0x000000ff00057210 */ /* 0x000fc60007ffe1ff */
[----:B------:R-:W-:Y:S02]  /*8df0*/  IMAD.IADD R3, R3, 0x1, R6 ;  /* 0x0000000103037824 */ /* 0x000fe400078e0206 */
[----:B------:R-:W-:Y:S02]  /*8e00*/  IMAD R4, R5, c[0x0][0x2c4], R4 ;  /* 0x0000b10005047a24 */ /* 0x000fe400078e0204 */
[----:B------:R-:W-:Y:S02]  /*8e10*/  IMAD R5, R7, c[0x0][0x1b0], RZ ;  /* 0x00006c0007057a24 */ /* 0x000fe400078e02ff */
[----:B------:R-:W-:-:S04]  /*8e20*/  IMAD.WIDE.U32 R2, R0, c[0x0][0x1b0], R2 ;  /* 0x00006c0000027a25 */ /* 0x000fc800078e0002 */
[----:B------:R-:W-:Y:S01]  /*8e30*/  IMAD R6, R0, c[0x0][0x1b4], R5 ;  /* 0x00006d0000067a24 */ /* 0x000fe200078e0205 */
[----:B------:R-:W-:Y:S02]  /*8e40*/  SHF.R.S32.HI R5, RZ, 0x1f, R4 ;  /* 0x0000001fff057819 */ /* 0x000fe40000011404 */
[----:B--2---:R-:W-:Y:S02]  /*8e50*/  SHF.R.S32.HI R10, RZ, 0x1f, R12 ;  /* 0x0000001fff0a7819 */ /* 0x004fe4000001140c */
[----:B------:R-:W-:Y:S01]  /*8e60*/  IADD3 R3, R3, R6, RZ ;  /* 0x0000000603037210 */ /* 0x000fe20007ffe0ff */
[----:B------:R-:W-:Y:S01]  /*8e70*/  IMAD R0, R5, c[0x0][0x1a8], RZ ;  /* 0x00006a0005007a24 */ /* 0x000fe200078e02ff */
[----:B------:R-:W-:-:S03]  /*8e80*/  LEA.HI R10, R10, R12, RZ, 0x3 ;  /* 0x0000000c0a0a7211 */ /* 0x000fc600078f18ff */
[C---:B------:R-:W-:Y:S02]  /*8e90*/  IMAD R0, R4.reuse, c[0x0][0x1ac], R0 ;  /* 0x00006b0004007a24 */ /* 0x040fe400078e0200 */
[----:B------:R-:W-:Y:S01]  /*8ea0*/  IMAD.WIDE.U32 R2, R4, c[0x0][0x1a8], R2 ;  /* 0x00006a0004027a25 */ /* 0x000fe200078e0002 */
[----:B------:R-:W-:-:S03]  /*8eb0*/  SHF.R.S32.HI R10, RZ, 0x3, R10 ;  /* 0x00000003ff0a7819 */ /* 0x000fc6000001140a */
[----:B------:R-:W-:Y:S01]  /*8ec0*/  IMAD.IADD R0, R3, 0x1, R0 ;  /* 0x0000000103007824 */ /* 0x000fe200078e0200 */
[----:B------:R-:W-:Y:S02]  /*8ed0*/  LEA R6, P0, R2, c[0x0][0x160], 0x1 ;  /* 0x0000580002067a11 */ /* 0x000fe400078008ff */
[----:B------:R-:W-:Y:S02]  /*8ee0*/  ISETP.GE.AND P2, PT, R244, c[0x0][0x198], PT ;  /* 0x00006600f4007a0c */ /* 0x000fe40003f46270 */
[----:B------:R-:W-:Y:S02]  /*8ef0*/  LEA.HI.X R5, R2, c[0x0][0x164], R0, 0x1, P0 ;  /* 0x0000590002057a11 */ /* 0x000fe400000f0c00 */
[----:B------:R-:W-:Y:S02]  /*8f00*/  IADD3 R158, R228, -0x1, RZ ;  /* 0xffffffffe49e7810 */ /* 0x000fe40007ffe0ff */
[----:B------:R-:W-:Y:S01]  /*8f10*/  IADD3 R4, R10, R11, RZ ;  /* 0x0000000b0a047210 */ /* 0x000fe20007ffe0ff */
[----:B------:R-:W-:Y:S01]  /*8f20*/  @!P1 IMAD.MOV.U32 R8, RZ, RZ, R9 ;  /* 0x000000ffff089224 */ /* 0x000fe200078e0009 */
[----:B------:R-:W-:Y:S05]  /*8f30*/  BRA.DIV ~URZ, `(.L_x_970) ;  /* 0x0001f1927f007947 */ /* 0x000fea000b800000 */
[----:B------:R1:W2:Y:S02]  /*8f40*/  SHFL.IDX PT, R7, R5, RZ, 0x181f ;  /* 0x00181fff05077589 */ /* 0x0002a400000e0000 */
.L_x_1213:
[----:B------:R-:W-:Y:S05]  /*8f50*/  BRA.DIV ~URZ, `(.L_x_971) ;  /* 0x0001f1e27f007947 */ /* 0x000fea000b800000 */
[----:B------:R3:W4:Y:S02]  /*8f60*/  SHFL.IDX PT, R2, R6, RZ, 0x181f ;  /* 0x00181fff06027589 */ /* 0x00072400000e0000 */
.L_x_1214:
        /* <DEDUP_REMOVED lines=10> */
.L_x_973:
[----:B------:R-:W-:Y:S05]  /*9010*/  BSYNC B0 ;  /* 0x0000000000007941 */ /* 0x000fea0003800000 */
.L_x_972:
[----:B------:R-:W-:Y:S05]  /*9020*/  BRA.DIV ~URZ, `(.L_x_974) ;  /* 0x0001f1827f007947 */ /* 0x000fea000b800000 */
[----:B--2---:R2:W1:Y:S04]  /*9030*/  SHFL.IDX PT, R7, R5, 0x1, 0x181f ;  /* 0x00381f0005077f89 */ /* 0x00446800000e0000 */
[----:B----4-:R2:W4:Y:S02]  /*9040*/  SHFL.IDX PT, R2, R6, 0x1, 0x181f ;  /* 0x00381f0006027f89 */ /* 0x01052400000e0000 */
.L_x_1215:
        /* <DEDUP_REMOVED lines=10> */
.L_x_976:
[----:B------:R-:W-:Y:S05]  /*90f0*/  BSYNC B0 ;  /* 0x0000000000007941 */ /* 0x000fea0003800000 */
.L_x_975:
[----:B------:R-:W-:Y:S05]  /*9100*/  BRA.DIV ~URZ, `(.L_x_977) ;  /* 0x0001f1727f007947 */ /* 0x000fea000b800000 */
[----:B-1----:R1:W2:Y:S02]  /*9110*/  SHFL.IDX PT, R7, R5, 0x2, 0x181f ;  /* 0x00581f0005077f89 */ /* 0x0022a400000e0000 */
.L_x_1216:
[----:B------:R-:W-:Y:S05]  /*9120*/  BRA.DIV ~URZ, `(.L_x_978) ;  /* 0x0001f1c27f007947 */ /* 0x000fea000b800000 */
[----:B----4-:R4:W1:Y:S02]  /*9130*/  SHFL.IDX PT, R2, R6, 0x2, 0x181f ;  /* 0x00581f0006027f89 */ /* 0x01086400000e0000 */
.L_x_1217:
        /* <DEDUP_REMOVED lines=10> */
.L_x_980:
[----:B------:R-:W-:Y:S05]  /*91e0*/  BSYNC B0 ;  /* 0x0000000000007941 */ /* 0x000fea0003800000 */
.L_x_979:
[----:B------:R-:W-:Y:S05]  /*91f0*/  BRA.DIV ~URZ, `(.L_x_981) ;  /* 0x0001f1627f007947 */ /* 0x000fea000b800000 */
[----:B--2---:R2:W3:Y:S04]  /*9200*/  SHFL.IDX PT, R7, R5, 0x3, 0x181f ;  /* 0x00781f0005077f89 */ /* 0x0044e800000e0000 */
[----:B-1----:R2:W1:Y:S02]  /*9210*/  SHFL.IDX PT, R2, R6, 0x3, 0x181f ;  /* 0x00781f0006027f89 */ /* 0x00246400000e0000 */
.L_x_1218:
        /* <DEDUP_REMOVED lines=10> */
.L_x_983:
[----:B------:R-:W-:Y:S05]  /*92c0*/  BSYNC B0 ;  /* 0x0000000000007941 */ /* 0x000fea0003800000 */
.L_x_982:
[----:B------:R-:W-:Y:S05]  /*92d0*/  BRA.DIV ~URZ, `(.L_x_984) ;  /* 0x0001f1527f007947 */ /* 0x000fea000b800000 */
[----:B---3--:R3:W2:Y:S02]  /*92e0*/  SHFL.IDX PT, R7, R5, 0x4, 0x181f ;  /* 0x00981f0005077f89 */ /* 0x0086a400000e0000 */
.L_x_1219:
[----:B------:R-:W-:Y:S05]  /*92f0*/  BRA.DIV ~URZ, `(.L_x_985) ;  /* 0x0001f1a27f007947 */ /* 0x000fea000b800000 */
[----:B-1----:R1:W3:Y:S02]  /*9300*/  SHFL.IDX PT, R2, R6, 0x4, 0x181f ;  /* 0x00981f0006027f89 */ /* 0x0022e400000e0000 */
.L_x_1220:
        /* <DEDUP_REMOVED lines=10> */
.L_x_987:
[----:B------:R-:W-:Y:S05]  /*93b0*/  BSYNC B0 ;  /* 0x0000000000007941 */ /* 0x000fea0003800000 */
.L_x_986:
[----:B------:R-:W-:Y:S05]  /*93c0*/  BRA.DIV ~URZ, `(.L_x_988) ;  /* 0x0001f1427f007947 */ /* 0x000fea000b800000 */
[----:B--2---:R2:W1:Y:S04]  /*93d0*/  SHFL.IDX PT, R7, R5, 0x5, 0x181f ;  /* 0x00b81f0005077f89 */ /* 0x00446800000e0000 */
[----:B---3--:R2:W3:Y:S02]  /*93e0*/  SHFL.IDX PT, R2, R6, 0x5, 0x181f ;  /* 0x00b81f0006027f89 */ /* 0x0084e400000e0000 */
.L_x_1221:
        /* <DEDUP_REMOVED lines=10> */
.L_x_990:
[----:B------:R-:W-:Y:S05]  /*9490*/  BSYNC B0 ;  /* 0x0000000000007941 */ /* 0x000fea0003800000 */
.L_x_989:
[----:B------:R-:W-:Y:S05]  /*94a0*/  BRA.DIV ~URZ, `(.L_x_991) ;  /* 0x0001f1327f007947 */ /* 0x000fea000b800000 */
[----:B-1----:R1:W2:Y:S02]  /*94b0*/  SHFL.IDX PT, R7, R5, 0x6, 0x181f ;  /* 0x00d81f0005077f89 */ /* 0x0022a400000e0000 */
.L_x_1222:
[----:B------:R-:W-:Y:S05]  /*94c0*/  BRA.DIV ~URZ, `(.L_x_992) ;  /* 0x0001f1827f007947 */ /* 0x000fea000b800000 */
[----:B---3--:R3:W1:Y:S02]  /*94d0*/  SHFL.IDX PT, R2, R6, 0x6, 0x181f ;  /* 0x00d81f0006027f89 */ /* 0x00866400000e0000 */
.L_x_1223:
        /* <DEDUP_REMOVED lines=10> */
.L_x_994:
[----:B------:R-:W-:Y:S05]  /*9580*/  BSYNC B0 ;  /* 0x0000000000007941 */ /* 0x000fea0003800000 */
.L_x_993:
[----:B------:R-:W-:Y:S05]  /*9590*/  BRA.DIV ~URZ, `(.L_x_995) ;  /* 0x0001f1227f007947 */ /* 0x000fea000b800000 */
[----:B-12---:R-:W1:Y:S04]  /*95a0*/  SHFL.IDX PT, R5, R5, 0x7, 0x181f ;  /* 0x00f81f0005057f89 */ /* 0x006e6800000e0000 */
[----:B------:R2:W3:Y:S02]  /*95b0*/  SHFL.IDX PT, R3, R6, 0x7, 0x181f ;  /* 0x00f81f0006037f89 */ /* 0x0004e400000e0000 */
.L_x_1224:
        /* <DEDUP_REMOVED lines=17> */
[----:B------:R-:W3:Y:S04]  /*96d0*/  LDL R163, [R1+0x10] ;  /* 0x0000100001a37983 */ /* 0x000ee80000100800 */
[----:B------:R-:W5:Y:S01]  /*96e0*/  LDL R166, [R1+0x3c] ;  /* 0x00003c0001a67983 */ /* 0x000f620000100800 */
[----:B------:R-:W-:Y:S02]  /*96f0*/  IMAD.MOV.U32 R86, RZ, RZ, 0x50 ;  /* 0x00000050ff567424 */ /* 0x000fe400078e00ff */
[----:B------:R-:W-:Y:S02]  /*9700*/  IMAD.MOV.U32 R167, RZ, RZ, c[0x0][0x2b8] ;  /* 0x0000ae00ffa77624 */ /* 0x000fe400078e00ff */
[----:B------:R-:W-:-:S03]  /*9710*/  IMAD R157, R228, R86, -0x50 ;  /* 0xffffffb0e49d7424 */ /* 0x000fc600078e0256 */
[----:B------:R-:W-:Y:S02]  /*9720*/  ISETP.NE.AND P1, PT, R167, 0x1, PT ;  /* 0x00000001a700780c */ /* 0x000fe40003f25270 */
[----:B------:R-:W-:Y:S01]  /*9730*/  LOP3.LUT R207, R207, 0xfffdffff, RZ, 0xc0, !PT ;  /* 0xfffdffffcfcf7812 */ /* 0x000fe200078ec0ff */
[----:B------:R-:W-:-:S10]  /*9740*/  IMAD.MOV.U32 R216, RZ, RZ, RZ ;  /* 0x000000ffffd87224 */ /* 0x000fd400078e00ff */
[----:B------:R-:W-:Y:S01]  /*9750*/  @P1 LOP3.LUT R207, R207, 0x20000, RZ, 0xfc, !PT ;  /* 0x00020000cfcf1812 */ /* 0x000fe200078efcff */
[----:B------:R-:W-:Y:S01]  /*9760*/  BAR.SYNC.DEFER_BLOCKING 0x0 ;  /* 0x0000000000007b1d */ /* 0x000fe20000010000 */
[----:B---3--:R-:W-:-:S05]  /*9770*/  IMAD.IADD R3, R163, 0x1, R157 ;  /* 0x00000001a3037824 */ /* 0x008fca00078e029d */
[C---:B------:R-:W-:Y:S01]  /*9780*/  ISETP.GE.AND P0, PT, R3.reuse, R250, PT ;  /* 0x000000fa0300720c */ /* 0x040fe20003f06270 */
[----:B-----5:R-:W-:-:S03]  /*9790*/  IMAD.IADD R3, R3, 0x1, R166 ;  /* 0x0000000103037824 */ /* 0x020fc600078e02a6 */
[----:B------:R-:W-:Y:S01]  /*97a0*/  ISETP.GT.OR P0, PT, R163, 0x4f, P0 ;  /* 0x0000004fa300780c */ /* 0x000fe20000704670 */
[----:B------:R-:W-:-:S04]  /*97b0*/  @P1 IMAD.HI.U32 R4, R3, c[0x0][0x2bc], RZ ;  /* 0x0000af0003041a27 */ /* 0x000fc800078e00ff */
[----:B------:R-:W-:Y:S01]  /*97c0*/  IMAD.MOV.U32 R2, RZ, RZ, R3 ;  /* 0x000000ffff027224 */ /* 0x000fe200078e0003 */
[----:B------:R-:W-:-:S07]  /*97d0*/  @P1 SHF.R.U32.HI R2, RZ, c[0x0][0x2c0], R4 ;  /* 0x0000b000ff021a19 */ /* 0x000fce0000011604 */
[----:B------:R-:W-:-:S04]  /*97e0*/  @!P0 IADD3 R5, P1, R2, R164, RZ ;  /* 0x000000a402058210 */ /* 0x000fc80007f3e0ff */
[----:B--2-4-:R-:W-:Y:S02]  /*97f0*/  @!P0 LEA.HI.X.SX32 R6, R2, R162, 0x1, P1 ;  /* 0x000000a202068211 */ /* 0x014fe400008f0eff */
[----:B------:R-:W-:-:S04]  /*9800*/  @!P0 LEA R4, P1, R5, c[0x0][0x2a0], 0x2 ;  /* 0x0000a80005048a11 */ /* 0x000fc800078210ff */
[----:B------:R-:W-:-:S05]  /*9810*/  @!P0 LEA.HI.X R5, R5, c[0x0][0x2a4], R6, 0x2, P1 ;  /* 0x0000a90005058a11 */ /* 0x000fca00008f1406 */
[----:B------:R1:W2:Y:S01]  /*9820*/  @!P0 LDG.E R216, [R4.64] ;  /* 0x0000000804d88981 */ /* 0x0002a2000c1e1900 */
[----:B------:R-:W-:-:S04]  /*9830*/  IMAD.MOV R2, RZ, RZ, -R2 ;  /* 0x000000ffff027224 */ /* 0x000fc800078e0a02 */
[----:B------:R-:W-:Y:S01]  /*9840*/  IMAD R229, R2, c[0x0][0x2b8], R3 ;  /* 0x0000ae0002e57a24 */ /* 0x000fe200078e0203 */
[----:B------:R-:W3:Y:S04]  /*9850*/  S2R R9, SR_TID.X ;  /* 0x0000000000097919 */ /* 0x000ee80000002100 */
[----:B------:R-:W-:Y:S01]  /*9860*/  SHF.R.S32.HI R82, RZ, 0x1f, R229 ;  /* 0x0000001fff527819 */ /* 0x000fe200000114e5 */
[----:B------:R-:W-:-:S04]  /*9870*/  IMAD.WIDE.U32 R2, R229, c[0x0][0x1e0], RZ ;  /* 0x00007800e5027a25 */ /* 0x000fc800078e00ff */
[----:B-1----:R-:W-:-:S04]  /*9880*/  IMAD R4, R82, c[0x0][0x1e0], RZ ;  /* 0x0000780052047a24 */ /* 0x002fc800078e02ff */
[----:B------:R-:W-:-:S04]  /*9890*/  IMAD R4, R229, c[0x0][0x1e4], R4 ;  /* 0x00007900e5047a24 */ /* 0x000fc800078e0204 */
[----:B------:R-:W-:Y:S02]  /*98a0*/  IMAD.IADD R3, R3, 0x1, R4 ;  /* 0x0000000103037824 */ /* 0x000fe400078e0204 */
[----:B------:R-:W-:-:S04]  /*98b0*/  IMAD.WIDE.U32 R160, R74, c[0x0][0x1e8], RZ ;  /* 0x00007a004aa07a25 */ /* 0x000fc800078e00ff */
[----:B------:R-:W-:Y:S01]  /*98c0*/  IMAD R159, R74, c[0x0][0x1ec], R161 ;  /* 0x00007b004a9f7a24 */ /* 0x000fe200078e02a1 */
[----:B---3--:R-:W-:Y:S01]  /*98d0*/  SHF.R.S32.HI R7, RZ, 0x1f, R9 ;  /* 0x0000001fff077819 */ /* 0x008fe20000011409 */
[----:B------:R-:W-:-:S03]  /*98e0*/  IMAD R86, R228, -0x50, R86 ;  /* 0xffffffb0e4567824 */ /* 0x000fc600078e0256 */
[----:B------:R-:W-:Y:S01]  /*98f0*/  LEA.HI R7, R7, R9, RZ, 0x3 ;  /* 0x0000000907077211 */ /* 0x000fe200078f18ff */
[----:B------:R-:W-:-:S03]  /*9900*/  IMAD.IADD R156, R250, 0x1, R86 ;  /* 0x00000001fa9c7824 */ /* 0x000fc600078e0256 */
[----:B------:R-:W-:-:S05]  /*9910*/  SHF.R.S32.HI R7, RZ, 0x3, R7 ;  /* 0x00000003ff077819 */ /* 0x000fca0000011407 */
[----:B------:R-:W-:Y:S01]  /*9920*/  IMAD.IADD R66, R156, 0x1, -R7 ;  /* 0x000000019c427824 */ /* 0x000fe200078e0a07 */
[----:B------:R-:W-:-:S04]  /*9930*/  ISETP.GE.AND P2, PT, R244, c[0x0][0x1d4], PT ;  /* 0x00007500f4007a0c */ /* 0x000fc80003f46270 */
[C---:B------:R-:W-:Y:S02]  /*9940*/  ISETP.GE.AND P5, PT, R66.reuse, 0x11, PT ;  /* 0x000000114200780c */ /* 0x040fe40003fa6270 */
[----:B------:R-:W-:Y:S01]  /*9950*/  ISETP.GE.AND P4, PT, R66, 0x21, PT ;  /* 0x000000214200780c */ /* 0x000fe20003f86270 */
[----:B------:R-:W-:Y:S04]  /*9960*/  STL.64 [R1+0x20], R160 ;  /* 0x000020a001007387 */ /* 0x000fe80000100a00 */
[----:B------:R-:W-:Y:S01]  /*9970*/  STL [R1+0x30], R159 ;  /* 0x0000309f01007387 */ /* 0x000fe20000100800 */
[----:B------:R-:W-:Y:S02]  /*9980*/  ISETP.GT.AND P6, PT, R163, 0x4f, PT ;  /* 0x0000004fa300780c */ /* 0x000fe40003fc4270 */
[----:B------:R-:W-:-:S11]  /*9990*/  LOP3.LUT R207, R207, 0xffff7fff, RZ, 0xc0, !PT ;  /* 0xffff7fffcfcf7812 */ /* 0x000fd600078ec0ff */
[----:B------:R-:W-:Y:S02]  /*99a0*/  @P6 LOP3.LUT R207, R207, 0x8000, RZ, 0xfc, !PT ;  /* 0x00008000cfcf6812 */ /* 0x000fe400078efcff */
        /* <DEDUP_REMOVED lines=14> */
[----:B------:R-:W5:Y:S01]  /*9a90*/  SHFL.IDX PT, R11, R10, 0x2, 0x181f ;  /* 0x00581f000a0b7f89 */ /* 0x000f6200000e0000 */
[----:B-1----:R-:W-:-:S03]  /*9aa0*/  @P0 LEA R4, P1, R244, R3, 0x1 ;  /* 0x00000003f4040211 */ /* 0x002fc600078208ff */
[----:B------:R-:W1:Y:S01]  /*9ab0*/  SHFL.IDX PT, R3, R2, 0x3, 0x181f ;  /* 0x00781f0002037f89 */ /* 0x000e6200000e0000 */
[----:B--2---:R-:W-:-:S05]  /*9ac0*/  @P0 LEA.HI.X R5, R244, R5, R245, 0x1, P1 ;  /* 0x00000005f4050211 */ /* 0x004fca00008f0cf5 */
[----:B------:R2:W-:Y:S01]  /*9ad0*/  @P0 LDGSTS.E.BYPASS.LTC128B.128 [R208+0x2900], [R4.64], !P2 ;  /* 0x0290000004d00fae */ /* 0x0005e2000d101d48 */
[----:B------:R-:W-:Y:S02]  /*9ae0*/  ISETP.GE.AND P1, PT, R66, 0x31, PT ;  /* 0x000000314200780c */ /* 0x000fe40003f26270 */
[C---:B---3--:R-:W-:Y:S01]  /*9af0*/  @P5 LEA R8, P0, R244.reuse, R6, 0x1 ;  /* 0x00000006f4085211 */ /* 0x048fe200078008ff */
[----:B------:R-:W-:Y:S03]  /*9b00*/  SHFL.IDX PT, R2, R2, 0x4, 0x181f ;  /* 0x00981f0002027f89 */ /* 0x000fe600000e0000 */
[C---:B----4-:R-:W-:Y:S02]  /*9b10*/  @P5 LEA.HI.X R9, R244.reuse, R9, R245, 0x1, P0 ;  /* 0x00000009f4095211 */ /* 0x050fe400000f0cf5 */
[----:B-----5:R-:W-:-:S03]  /*9b20*/  @P4 LEA R6, P0, R244, R7, 0x1 ;  /* 0x00000007f4064211 */ /* 0x020fc600078008ff */
[----:B------:R3:W-:Y:S04]  /*9b30*/  @P5 LDGSTS.E.BYPASS.LTC128B.128 [R208+0x3100], [R8.64], !P2 ;  /* 0x0310000008d05fae */ /* 0x0007e8000d101d48 */
[----:B--2---:R-:W2:Y:S01]  /*9b40*/  SHFL.IDX PT, R5, R10, 0x3, 0x181f ;  /* 0x00781f000a057f89 */ /* 0x004ea200000e0000 */
[C-C-:B------:R-:W-:Y:S02]  /*9b50*/  @P4 LEA.HI.X R7, R244.reuse, R11, R245.reuse, 0x1, P0 ;  /* 0x0000000bf4074211 */ /* 0x140fe400000f0cf5 */
[C---:B-1----:R-:W-:Y:S02]  /*9b60*/  @P1 LEA R4, P0, R244.reuse, R3, 0x1 ;  /* 0x00000003f4041211 */ /* 0x042fe400078008ff */
[----:B------:R-:W1:Y:S04]  /*9b70*/  SHFL.IDX PT, R3, R10, 0x4, 0x181f ;  /* 0x00981f000a037f89 */ /* 0x000e6800000e0000 */
[----:B------:R3:W-:Y:S01]  /*9b80*/  @P4 LDGSTS.E.BYPASS.LTC128B.128 [R208+0x3900], [R6.64], !P2 ;  /* 0x0390000006d04fae */ /* 0x0007e2000d101d48 */
[----:B--2---:R-:W-:-:S02]  /*9b90*/  @P1 LEA.HI.X R5, R244, R5, R245, 0x1, P0 ;  /* 0x00000005f4051211 */ /* 0x004fc400000f0cf5 */
[----:B------:R-:W-:-:S03]  /*9ba0*/  ISETP.GE.AND P0, PT, R66, 0x41, PT ;  /* 0x000000414200780c */ /* 0x000fc60003f06270 */
[----:B------:R3:W-:Y:S10]  /*9bb0*/  @P1 LDGSTS.E.BYPASS.LTC128B.128 [R208+0x4100], [R4.64], !P2 ;  /* 0x0410000004d01fae */ /* 0x0007f4000d101d48 */
[----:B------:R-:W-:-:S04]  /*9bc0*/  @P0 LEA R2, P3, R244, R2, 0x1 ;  /* 0x00000002f4020211 */ /* 0x000fc800078608ff */
[----:B-1----:R-:W-:-:S05]  /*9bd0*/  @P0 LEA.HI.X R3, R244, R3, R245, 0x1, P3 ;  /* 0x00000003f4030211 */ /* 0x002fca00018f0cf5 */
[----:B------:R3:W-:Y:S01]  /*9be0*/  @P0 LDGSTS.E.BYPASS.LTC128B.128 [R208+0x4900], [R2.64], !P2 ;  /* 0x0490000002d00fae */ /* 0x0007e2000d101d48 */
[----:B------:R-:W-:-:S03]  /*9bf0*/  ISETP.LT.AND P0, PT, RZ, c[0x0][0x27c], PT ;  /* 0x00009f00ff007a0c */ /* 0x000fc60003f01270 */
[----:B------:R-:W0:Y:S10]  /*9c00*/  LDGDEPBAR ;  /* 0x00000000000079af */ /* 0x000e340000000000 */
[----:B------:R-:W-:Y:S05]  /*9c10*/  @P0 BRA `(.L_x_996) ;  /* 0x0000002000000947 */ /* 0x000fea0003800000 */
[----:B------:R-:W-:-:S04]  /*9c20*/  DEPBAR.LE SB0, 0x1 ;  /* 0x000080400000791a */ /* 0x000fc80000000000 */
[----:B------:R-:W-:Y:S05]  /*9c30*/  BRA `(.L_x_997) ;  /* 0x00004b5000007947 */ /* 0x000fea0003800000 */
.L_x_996:
[----:B------:R-:W2:Y:S01]  /*9c40*/  LDL R63, [R1+0x38] ;  /* 0x00003800013f7983 */ /* 0x000ea20000100800 */
[----:B------:R-:W-:Y:S01]  /*9c50*/  ULDC.U8 UR4, c[0x0][0x298] ;  /* 0x0000a60000047ab9 */ /* 0x000fe20000000000 */
[----:B---3--:R-:W-:Y:S01]  /*9c60*/  SHF.R.S32.HI R2, RZ, 0x1f, R136 ;  /* 0x0000001fff027819 */ /* 0x008fe20000011488 */
[----:B------:R-:W-:Y:S01]  /*9c70*/  IMAD.WIDE.U32 R6, R136, c[0x0][0x280], RZ ;  /* 0x0000a00088067a25 */ /* 0x000fe200078e00ff */
[----:B------:R-:W-:Y:S01]  /*9c80*/  ISETP.NE.AND P0, PT, RZ, UR4, PT ;  /* 0x00000004ff007c0c */ /* 0x000fe2000bf05270 */
[----:B------:R-:W-:Y:S02]  /*9c90*/  BSSY B2, `(.L_x_997) ;  /* 0x00004af000027945 */ /* 0x000fe40003800000 */
[C---:B------:R-:W-:Y:S02]  /*9ca0*/  IMAD R3, R2.reuse, c[0x0][0x280], RZ ;  /* 0x0000a00002037a24 */ /* 0x040fe400078e02ff */
[----:B------:R-:W-:Y:S02]  /*9cb0*/  IMAD R2, R2, c[0x0][0x290], RZ ;  /* 0x0000a40002027a24 */ /* 0x000fe400078e02ff */
[----:B------:R-:W-:-:S02]  /*9cc0*/  IMAD R3, R136, c[0x0][0x284], R3 ;  /* 0x0000a10088037a24 */ /* 0x000fc400078e0203 */
[C---:B------:R-:W-:Y:S02]  /*9cd0*/  IMAD R8, R136.reuse, c[0x0][0x294], R2 ;  /* 0x0000a50088087a24 */ /* 0x040fe400078e0202 */
[----:B------:R-:W-:Y:S01]  /*9ce0*/  IMAD.WIDE.U32 R4, R136, c[0x0][0x290], RZ ;  /* 0x0000a40088047a25 */ /* 0x000fe200078e00ff */
[----:B------:R-:W-:-:S04]  /*9cf0*/  IADD3 R3, R3, R7, RZ ;  /* 0x0000000703037210 */ /* 0x000fc80007ffe0ff */
[----:B------:R-:W-:Y:S02]  /*9d00*/  IADD3 R8, R8, R5, RZ ;  /* 0x0000000508087210 */ /* 0x000fe40007ffe0ff */
[----:B--2---:R-:W-:-:S04]  /*9d10*/  IADD3 R14, R125, R63, RZ ;  /* 0x0000003f7d0e7210 */ /* 0x004fc80007ffe0ff */
[----:B------:R-:W-:Y:S01]  /*9d20*/  LEA R2, R126, R14, 0x5 ;  /* 0x0000000e7e027211 */ /* 0x000fe200078e28ff */
[----:B------:R-:W-:Y:S05]  /*9d30*/  @!P0 BRA `(.L_x_998) ;  /* 0x0000260000008947 */ /* 0x000fea0003800000 */
[----:B------:R1:W5:Y:S01]  /*9d40*/  LDL R46, [R1+0x68] ;  /* 0x00006800012e7983 */ /* 0x0003620000100800 */
[----:B------:R-:W-:-:S05]  /*9d50*/  IMAD.MOV.U32 R9, RZ, RZ, c[0x0][0x2c4] ;  /* 0x0000b100ff097624 */ /* 0x000fca00078e00ff */
[----:B------:R-:W-:-:S13]  /*9d60*/  ISETP.NE.AND P1, PT, R9, 0x1, PT ;  /* 0x000000010900780c */ /* 0x000fda0003f25270 */
[----:B------:R-:W-:-:S05]  /*9d70*/  @P1 IMAD.HI.U32 R5, R2, c[0x0][0x2c8], RZ ;  /* 0x0000b20002051a27 */ /* 0x000fca00078e00ff */
[----:B------:R-:W-:-:S04]  /*9d80*/  @P1 SHF.R.U32.HI R2, RZ, c[0x0][0x2cc], R5 ;  /* 0x0000b300ff021a19 */ /* 0x000fc80000011605 */
[----:B------:R-:W-:Y:S01]  /*9d90*/  SHF.R.S32.HI R5, RZ, 0x1f, R2 ;  /* 0x0000001fff057819 */ /* 0x000fe20000011402 */
[----:B------:R-:W-:Y:S01]  /*9da0*/  IMAD.MOV.U32 R7, RZ, RZ, R3 ;  /* 0x000000ffff077224 */ /* 0x000fe200078e0003 */
[----:B------:R-:W-:Y:S01]  /*9db0*/  MOV R9, R8 ;  /* 0x0000000800097202 */ /* 0x000fe20000000f00 */
[----:B------:R-:W-:Y:S02]  /*9dc0*/  IMAD.MOV.U32 R8, RZ, RZ, R4 ;  /* 0x000000ffff087224 */ /* 0x000fe400078e0004 */
[C---:B------:R-:W-:Y:S02]  /*9dd0*/  IMAD R3, R5.reuse, c[0x0][0x280], RZ ;  /* 0x0000a00005037a24 */ /* 0x040fe400078e02ff */
[----:B------:R-:W-:Y:S02]  /*9de0*/  IMAD R10, R5, c[0x0][0x290], RZ ;  /* 0x0000a400050a7a24 */ /* 0x000fe400078e02ff */
[----:B------:R-:W-:-:S04]  /*9df0*/  IMAD.WIDE.U32 R6, R2, c[0x0][0x280], R6 ;  /* 0x0000a00002067a25 */ /* 0x000fc800078e0006 */
[----:B------:R-:W-:-:S04]  /*9e00*/  IMAD.WIDE.U32 R4, R2, c[0x0][0x290], R8 ;  /* 0x0000a40002047a25 */ /* 0x000fc800078e0008 */
[C---:B------:R-:W-:Y:S02]  /*9e10*/  IMAD R3, R2.reuse, c[0x0][0x284], R3 ;  /* 0x0000a10002037a24 */ /* 0x040fe400078e0203 */
[----:B------:R-:W-:Y:S01]  /*9e20*/  IMAD R2, R2, c[0x0][0x294], R10 ;  /* 0x0000a50002027a24 */ /* 0x000fe200078e020a */
[----:B------:R-:W-:-:S04]  /*9e30*/  LEA R27, P0, R4, c[0x0][0x288], 0x1 ;  /* 0x0000a200041b7a11 */ /* 0x000fc800078008ff */
[----:B------:R-:W-:-:S04]  /*9e40*/  IADD3 R2, R5, R2, RZ ;  /* 0x0000000205027210 */ /* 0x000fc80007ffe0ff */
[----:B------:R-:W-:Y:S02]  /*9e50*/  LEA.HI.X R15, R4, c[0x0][0x28c], R2, 0x1, P0 ;  /* 0x0000a300040f7a11 */ /* 0x000fe400000f0c02 */
[----:B------:R-:W-:Y:S02]  /*9e60*/  ISETP.GE.AND P0, PT, R14, R0, PT ;  /* 0x000000000e00720c */ /* 0x000fe40003f06270 */
[----:B------:R-:W-:Y:S02]  /*9e70*/  LEA R26, P1, R6, c[0x0][0x270], 0x1 ;  /* 0x00009c00061a7a11 */ /* 0x000fe400078208ff */
[----:B------:R-:W-:-:S04]  /*9e80*/  IADD3 R3, R7, R3, RZ ;  /* 0x0000000307037210 */ /* 0x000fc80007ffe0ff */
[----:B------:R-:W-:Y:S01]  /*9e90*/  LEA.HI.X R24, R6, c[0x0][0x274], R3, 0x1, P1 ;  /* 0x00009d0006187a11 */ /* 0x000fe200008f0c03 */
[----:B------:R1:W2:Y:S01]  /*9ea0*/  SHFL.IDX PT, R20, R26, RZ, 0x1c1f ;  /* 0x001c1fff1a147589 */ /* 0x0002a200000e0000 */
[----:B------:R-:W-:Y:S03]  /*9eb0*/  BSSY B0, `(.L_x_999) ;  /* 0x0000020000007945 */ /* 0x000fe60003800000 */
[----:B------:R1:W3:Y:S01]  /*9ec0*/  SHFL.IDX PT, R21, R27, RZ, 0x1c1f ;  /* 0x001c1fff1b157589 */ /* 0x0002e200000e0000 */
[----:B------:R-:W-:-:S03]  /*9ed0*/  CS2R R36, SRZ ;  /* 0x0000000000247805 */ /* 0x000fc6000001ff00 */
[----:B------:R1:W4:Y:S01]  /*9ee0*/  SHFL.IDX PT, R22, R24, RZ, 0x1c1f ;  /* 0x001c1fff18167589 */ /* 0x00032200000e0000 */
[----:B------:R-:W-:-:S03]  /*9ef0*/  CS2R R12, SRZ ;  /* 0x00000000000c7805 */ /* 0x000fc6000001ff00 */
[----:B------:R1:W1:Y:S01]  /*9f00*/  SHFL.IDX PT, R23, R15, RZ, 0x1c1f ;  /* 0x001c1fff0f177589 */ /* 0x00026200000e0000 */
[----:B------:R-:W-:Y:S01]  /*9f10*/  CS2R R10, SRZ ;  /* 0x00000000000a7805 */ /* 0x000fe2000001ff00 */
[----:B------:R-:W-:Y:S01]  /*9f20*/  CS2R R8, SRZ ;  /* 0x0000000000087805 */ /* 0x000fe2000001ff00 */
[----:B------:R-:W-:Y:S01]  /*9f30*/  CS2R R6, SRZ ;  /* 0x0000000000067805 */ /* 0x000fe2000001ff00 */
[----:B------:R-:W-:Y:S05]  /*9f40*/  @P0 BRA `(.L_x_1000) ;  /* 0x0000016000000947 */ /* 0x000fea0003800000 */
[----:B------:R-:W-:Y:S01]  /*9f50*/  ISETP.GE.AND P1, PT, R90, c[0x0][0x27c], PT ;  /* 0x00009f005a007a0c */ /* 0x000fe20003f26270 */
[----:B------:R-:W-:Y:S01]  /*9f60*/  CS2R R12, SRZ ;  /* 0x00000000000c7805 */ /* 0x000fe2000001ff00 */
[----:B------:R-:W-:-:S11]  /*9f70*/  CS2R R10, SRZ ;  /* 0x00000000000a7805 */ /* 0x000fd6000001ff00 */
[C---:B------:R-:W-:Y:S01]  /*9f80*/  @!P1 IMAD.SHL.U32 R3, R90.reuse, 0x2, RZ ;  /* 0x000000025a039824 */ /* 0x040fe200078e00ff */
[----:B------:R-:W-:-:S04]  /*9f90*/  @!P1 SHF.L.U64.HI R2, R90, 0x1, R91 ;  /* 0x000000015a029819 */ /* 0x000fc8000001025b */
[----:B--2---:R-:W-:-:S05]  /*9fa0*/  @!P1 IADD3 R18, P0, R20, R3, RZ ;  /* 0x0000000314129210 */ /* 0x004fca0007f1e0ff */
[--C-:B----4-:R-:W-:Y:S01]  /*9fb0*/  @!P1 IMAD.X R19, R22, 0x1, R2.reuse, P0 ;  /* 0x0000000116139824 */ /* 0x110fe200000e0602 */
[----:B---3--:R-:W-:Y:S01]  /*9fc0*/  @!P1 IADD3 R16, P0, R21, R3, RZ ;  /* 0x0000000315109210 */ /* 0x008fe20007f1e0ff */
[----:B------:R-:W-:Y:S01]  /*9fd0*/  CS2R R6, SRZ ;  /* 0x0000000000067805 */ /* 0x000fe2000001ff00 */
[----:B------:R-:W-:Y:S02]  /*9fe0*/  CS2R R8, SRZ ;  /* 0x0000000000087805 */ /* 0x000fe4000001ff00 */
[----:B------:R2:W5:Y:S01]  /*9ff0*/  @!P1 LD.E.64 R10, [R18.64] ;  /* 0x00000008120a9980 */ /* 0x000562000c101b00 */
[----:B-1----:R-:W-:Y:S01]  /*a000*/  @!P1 IMAD.X R17, R23, 0x1, R2, P0 ;  /* 0x0000000117119824 */ /* 0x002fe200000e0602 */
[----:B------:R-:W-:-:S04]  /*a010*/  ISETP.GE.AND P0, PT, R124, c[0x0][0x27c], PT ;  /* 0x00009f007c007a0c */ /* 0x000fc80003f06270 */
[----:B------:R2:W5:Y:S09]  /*a020*/  @!P1 LD.E.64 R6, [R16.64] ;  /* 0x0000000810069980 */ /* 0x000572000c101b00 */
[C---:B------:R-:W-:Y:S01]  /*a030*/  @!P0 IMAD.SHL.U32 R4, R124.reuse, 0x2, RZ ;  /* 0x000000027c048824 */ /* 0x040fe200078e00ff */
[----:B-----5:R-:W-:-:S04]  /*a040*/  @!P0 SHF.L.U64.HI R5, R124, 0x1, R46 ;  /* 0x000000017c058819 */ /* 0x020fc8000001022e */
[----:B------:R-:W-:-:S05]  /*a050*/  @!P0 IADD3 R2, P3, R20, R4, RZ ;  /* 0x0000000414028210 */ /* 0x000fca0007f7e0ff */
[----:B------:R-:W-:Y:S01]  /*a060*/  @!P0 IMAD.X R3, R22, 0x1, R5, P3 ;  /* 0x0000000116038824 */ /* 0x000fe200018e0605 */
[----:B------:R-:W-:-:S04]  /*a070*/  @!P0 IADD3 R4, P3, R21, R4, RZ ;  /* 0x0000000415048210 */ /* 0x000fc80007f7e0ff */
[----:B------:R2:W5:Y:S01]  /*a080*/  @!P0 LD.E.64 R12, [R2.64] ;  /* 0x00000008020c8980 */ /* 0x000562000c101b00 */
[----:B------:R-:W-:-:S05]  /*a090*/  @!P0 IMAD.X R5, R23, 0x1, R5, P3 ;  /* 0x0000000117058824 */ /* 0x000fca00018e0605 */
[----:B------:R2:W5:Y:S03]  /*a0a0*/  @!P0 LD.E.64 R8, [R4.64] ;  /* 0x0000000804088980 */ /* 0x000566000c101b00 */
.L_x_1000:
[----:B------:R-:W-:Y:S05]  /*a0b0*/  BSYNC B0 ;  /* 0x0000000000007941 */ /* 0x000fea0003800000 */
.L_x_999:
[----:B--2---:R-:W-:Y:S01]  /*a0c0*/  IADD3 R2, R14, 0x20, RZ ;  /* 0x000000200e027810 */ /* 0x004fe20007ffe0ff */
[----:B-----5:R-:W-:Y:S01]  /*a0d0*/  IMAD.MOV.U32 R5, RZ, RZ, R12 ;  /* 0x000000ffff057224 */ /* 0x020fe200078e000c */
[----:B----4-:R2:W4:Y:S01]  /*a0e0*/  SHFL.IDX PT, R22, R24, 0x1, 0x1c1f ;  /* 0x003c1f0018167f89 */ /* 0x01052200000e0000 */
[----:B------:R-:W-:Y:S01]  /*a0f0*/  IMAD.MOV.U32 R4, RZ, RZ, R13 ;  /* 0x000000ffff047224 */ /* 0x000fe200078e000d */
[----:B------:R-:W-:Y:S01]  /*a100*/  ISETP.GE.AND P0, PT, R2, R0, PT ;  /* 0x000000000200720c */ /* 0x000fe20003f06270 */
[----:B------:R-:W-:Y:S01]  /*a110*/  IMAD.MOV.U32 R3, RZ, RZ, R10 ;  /* 0x000000ffff037224 */ /* 0x000fe200078e000a */
[----:B------:R-:W-:Y:S01]  /*a120*/  PRMT R49, R49, 0x5410, R5 ;  /* 0x0000541031317816 */ /* 0x000fe20000000005 */
[----:B------:R-:W-:Y:S01]  /*a130*/  IMAD.MOV.U32 R2, RZ, RZ, R11 ;  /* 0x000000ffff027224 */ /* 0x000fe200078e000b */
[----:B------:R-:W-:Y:S01]  /*a140*/  PRMT R50, R50, 0x5410, R4 ;  /* 0x0000541032327816 */ /* 0x000fe20000000004 */
[----:B------:R-:W-:Y:S01]  /*a150*/  IMAD.MOV.U32 R5, RZ, RZ, R8 ;  /* 0x000000ffff057224 */ /* 0x000fe200078e0008 */
[----:B------:R-:W-:Y:S01]  /*a160*/  PRMT R47, R47, 0x5410, R3 ;  /* 0x000054102f2f7816 */ /* 0x000fe20000000003 */
[----:B------:R-:W-:Y:S01]  /*a170*/  IMAD.MOV.U32 R4, RZ, RZ, R9 ;  /* 0x000000ffff047224 */ /* 0x000fe200078e0009 */
[----:B------:R-:W-:Y:S01]  /*a180*/  PRMT R48, R48, 0x5410, R2 ;  /* 0x0000541030307816 */ /* 0x000fe20000000002 */
[----:B------:R-:W-:Y:S01]  /*a190*/  IMAD.MOV.U32 R3, RZ, RZ, R6 ;  /* 0x000000ffff037224 */ /* 0x000fe200078e0006 */
[----:B------:R2:W3:Y:S01]  /*a1a0*/  SHFL.IDX PT, R16, R26, 0x1, 0x1c1f ;  /* 0x003c1f001a107f89 */ /* 0x0004e200000e0000 */
[----:B------:R-:W-:Y:S01]  /*a1b0*/  IMAD.MOV.U32 R2, RZ, RZ, R7 ;  /* 0x000000ffff027224 */ /* 0x000fe200078e0007 */
[----:B------:R-:W-:Y:S01]  /*a1c0*/  BSSY B0, `(.L_x_1001) ;  /* 0x0000021000007945 */ /* 0x000fe20003800000 */
[----:B------:R-:W-:Y:S01]  /*a1d0*/  PRMT R49, R5, 0x7610, R49 ;  /* 0x0000761005317816 */ /* 0x000fe20000000031 */
[----:B-1----:R2:W1:Y:S01]  /*a1e0*/  SHFL.IDX PT, R23, R15, 0x1, 0x1c1f ;  /* 0x003c1f000f177f89 */ /* 0x00246200000e0000 */
[----:B------:R-:W-:Y:S01]  /*a1f0*/  PRMT R50, R4, 0x7610, R50 ;  /* 0x0000761004327816 */ /* 0x000fe20000000032 */
[----:B------:R-:W-:Y:S01]  /*a200*/  CS2R R30, SRZ ;  /* 0x00000000001e7805 */ /* 0x000fe2000001ff00 */
[----:B------:R-:W-:Y:S01]  /*a210*/  PRMT R47, R3, 0x7610, R47 ;  /* 0x00007610032f7816 */ /* 0x000fe2000000002f */
[----:B------:R2:W1:Y:S01]  /*a220*/  SHFL.IDX PT, R17, R27, 0x1, 0x1c1f ;  /* 0x003c1f001b117f89 */ /* 0x00046200000e0000 */
[----:B------:R-:W-:Y:S01]  /*a230*/  PRMT R48, R2, 0x7610, R48 ;  /* 0x0000761002307816 */ /* 0x000fe20000000030 */
[----:B------:R-:W-:Y:S01]  /*a240*/  CS2R R4, SRZ ;  /* 0x0000000000047805 */ /* 0x000fe2000001ff00 */
[----:B------:R-:W-:Y:S01]  /*a250*/  CS2R R2, SRZ ;  /* 0x0000000000027805 */ /* 0x000fe2000001ff00 */
[----:B------:R-:W-:Y:S05]  /*a260*/  @P0 BRA `(.L_x_1002) ;  /* 0x0000016000000947 */ /* 0x000fea0003800000 */
[----:B----4-:R-:W-:Y:S01]  /*a270*/  ISETP.GE.AND P1, PT, R90, c[0x0][0x27c], PT ;  /* 0x00009f005a007a0c */ /* 0x010fe20003f26270 */
[----:B------:R-:W-:-:S12]  /*a280*/  CS2R R36, SRZ ;  /* 0x0000000000247805 */ /* 0x000fd8000001ff00 */
[C---:B------:R-:W-:Y:S01]  /*a290*/  @!P1 IMAD.SHL.U32 R2, R90.reuse, 0x2, RZ ;  /* 0x000000025a029824 */ /* 0x040fe200078e00ff */
[----:B------:R-:W-:-:S04]  /*a2a0*/  @!P1 SHF.L.U64.HI R3, R90, 0x1, R91 ;  /* 0x000000015a039819 */ /* 0x000fc8000001025b */
[----:B---3--:R-:W-:-:S05]  /*a2b0*/  @!P1 IADD3 R20, P0, R16, R2, RZ ;  /* 0x0000000210149210 */ /* 0x008fca0007f1e0ff */
[----:B------:R-:W-:Y:S01]  /*a2c0*/  @!P1 IMAD.X R21, R22, 0x1, R3, P0 ;  /* 0x0000000116159824 */ /* 0x000fe200000e0603 */
[----:B-1----:R-:W-:-:S05]  /*a2d0*/  @!P1 IADD3 R18, P0, R17, R2, RZ ;  /* 0x0000000211129210 */ /* 0x002fca0007f1e0ff */
[----:B------:R-:W-:Y:S01]  /*a2e0*/  @!P1 IMAD.X R19, R23, 0x1, R3, P0 ;  /* 0x0000000117139824 */ /* 0x000fe200000e0603 */
[----:B------:R-:W-:-:S13]  /*a2f0*/  ISETP.GE.AND P0, PT, R124, c[0x0][0x27c], PT ;  /* 0x00009f007c007a0c */ /* 0x000fda0003f06270 */
[C---:B------:R-:W-:Y:S01]  /*a300*/  @!P0 IMAD.SHL.U32 R4, R124.reuse, 0x2, RZ ;  /* 0x000000027c048824 */ /* 0x040fe200078e00ff */
[----:B------:R-:W-:-:S04]  /*a310*/  @!P0 SHF.L.U64.HI R5, R124, 0x1, R46 ;  /* 0x000000017c058819 */ /* 0x000fc8000001022e */
[----:B------:R-:W-:-:S05]  /*a320*/  @!P0 IADD3 R2, P3, R16, R4, RZ ;  /* 0x0000000410028210 */ /* 0x000fca0007f7e0ff */
[----:B------:R-:W-:Y:S01]  /*a330*/  @!P0 IMAD.X R3, R22, 0x1, R5, P3 ;  /* 0x0000000116038824 */ /* 0x000fe200018e0605 */
[----:B------:R-:W-:Y:S01]  /*a340*/  @!P0 IADD3 R16, P3, R17, R4, RZ ;  /* 0x0000000411108210 */ /* 0x000fe20007f7e0ff */
[----:B------:R-:W-:-:S03]  /*a350*/  CS2R R30, SRZ ;  /* 0x00000000001e7805 */ /* 0x000fc6000001ff00 */
[----:B------:R1:W5:Y:S01]  /*a360*/  @!P0 LD.E.64 R36, [R2.64] ;  /* 0x0000000802248980 */ /* 0x000362000c101b00 */
[----:B------:R-:W-:Y:S02]  /*a370*/  @!P0 IMAD.X R17, R23, 0x1, R5, P3 ;  /* 0x0000000117118824 */ /* 0x000fe400018e0605 */
[----:B------:R-:W-:-:S03]  /*a380*/  CS2R R4, SRZ ;  /* 0x0000000000047805 */ /* 0x000fc6000001ff00 */
[----:B------:R3:W5:Y:S04]  /*a390*/  @!P0 LD.E.64 R30, [R16.64] ;  /* 0x00000008101e8980 */ /* 0x000768000c101b00 */
[----:B------:R3:W5:Y:S01]  /*a3a0*/  @!P1 LD.E.64 R4, [R20.64] ;  /* 0x0000000814049980 */ /* 0x000762000c101b00 */
[----:B-1----:R-:W-:-:S06]  /*a3b0*/  CS2R R2, SRZ ;  /* 0x0000000000027805 */ /* 0x002fcc000001ff00 */
[----:B------:R3:W5:Y:S02]  /*a3c0*/  @!P1 LD.E.64 R2, [R18.64] ;  /* 0x0000000812029980 */ /* 0x000764000c101b00 */
.L_x_1002:
[----:B----4-:R-:W-:Y:S05]  /*a3d0*/  BSYNC B0 ;  /* 0x0000000000007941 */ /* 0x010fea0003800000 */
.L_x_1001:
[----:B---3--:R-:W-:Y:S01]  /*a3e0*/  IADD3 R16, R14, 0x40, RZ ;  /* 0x000000400e107810 */ /* 0x008fe20007ffe0ff */
[----:B-----5:R-:W-:Y:S01]  /*a3f0*/  IMAD.MOV.U32 R21, RZ, RZ, R36 ;  /* 0x000000ffff157224 */ /* 0x020fe200078e0024 */
[----:B------:R3:W4:Y:S01]  /*a400*/  SHFL.IDX PT, R19, R24, 0x2, 0x1c1f ;  /* 0x005c1f0018137f89 */ /* 0x00072200000e0000 */
[----:B------:R-:W-:Y:S01]  /*a410*/  IMAD.MOV.U32 R20, RZ, RZ, R37 ;  /* 0x000000ffff147224 */ /* 0x000fe200078e0025 */
[----:B------:R-:W-:Y:S01]  /*a420*/  ISETP.GE.AND P0, PT, R16, R0, PT ;  /* 0x000000001000720c */ /* 0x000fe20003f06270 */
[----:B-1----:R-:W-:Y:S01]  /*a430*/  IMAD.MOV.U32 R17, RZ, RZ, R4 ;  /* 0x000000ffff117224 */ /* 0x002fe200078e0004 */
        /* <DEDUP_REMOVED lines=8> */
[----:B------:R3:W1:Y:S01]  /*a4c0*/  SHFL.IDX PT, R18, R26, 0x2, 0x1c1f ;  /* 0x005c1f001a127f89 */ /* 0x00066200000e0000 */
[----:B------:R-:W-:Y:S01]  /*a4d0*/  IMAD.MOV.U32 R16, RZ, RZ, R3 ;  /* 0x000000ffff107224 */ /* 0x000fe200078e0003 */
[----:B------:R-:W-:Y:S01]  /*a4e0*/  BSSY B0, `(.L_x_1003) ;  /* 0x0000023000007945 */ /* 0x000fe20003800000 */
[----:B------:R-:W-:Y:S01]  /*a4f0*/  PRMT R53, R21, 0x7610, R53 ;  /* 0x0000761015357816 */ /* 0x000fe20000000035 */
[----:B------:R3:W2:Y:S01]  /*a500*/  SHFL.IDX PT, R28, R15, 0x2, 0x1c1f ;  /* 0x005c1f000f1c7f89 */ /* 0x0006a200000e0000 */
[----:B------:R-:W-:Y:S01]  /*a510*/  PRMT R54, R20, 0x7610, R54 ;  /* 0x0000761014367816 */ /* 0x000fe20000000036 */
[----:B------:R-:W-:Y:S01]  /*a520*/  CS2R R44, SRZ ;  /* 0x00000000002c7805 */ /* 0x000fe2000001ff00 */
[----:B------:R-:W-:Y:S01]  /*a530*/  PRMT R51, R17, 0x7610, R51 ;  /* 0x0000761011337816 */ /* 0x000fe20000000033 */
[----:B------:R3:W1:Y:S01]  /*a540*/  SHFL.IDX PT, R25, R27, 0x2, 0x1c1f ;  /* 0x005c1f001b197f89 */ /* 0x00066200000e0000 */
[----:B------:R-:W-:Y:S01]  /*a550*/  PRMT R52, R16, 0x7610, R52 ;  /* 0x0000761010347816 */ /* 0x000fe20000000034 */
[----:B------:R-:W-:Y:S01]  /*a560*/  CS2R R38, SRZ ;  /* 0x0000000000267805 */ /* 0x000fe2000001ff00 */
[----:B------:R-:W-:Y:S01]  /*a570*/  CS2R R32, SRZ ;  /* 0x0000000000207805 */ /* 0x000fe2000001ff00 */
[----:B------:R-:W-:Y:S01]  /*a580*/  CS2R R40, SRZ ;  /* 0x0000000000287805 */ /* 0x000fe2000001ff00 */
[----:B------:R-:W-:Y:S01]  /*a590*/  CS2R R34, SRZ ;  /* 0x0000000000227805 */ /* 0x000fe2000001ff00 */
[----:B------:R-:W-:Y:S05]  /*a5a0*/  @P0 BRA `(.L_x_1004) ;  /* 0x0000016000000947 */ /* 0x000fea0003800000 */
[----:B----4-:R-:W-:Y:S01]  /*a5b0*/  ISETP.GE.AND P1, PT, R90, c[0x0][0x27c], PT ;  /* 0x00009f005a007a0c */ /* 0x010fe20003f26270 */
[----:B------:R-:W-:Y:S01]  /*a5c0*/  CS2R R38, SRZ ;  /* 0x0000000000267805 */ /* 0x000fe2000001ff00 */
[----:B------:R-:W-:-:S11]  /*a5d0*/  CS2R R32, SRZ ;  /* 0x0000000000207805 */ /* 0x000fd6000001ff00 */
[C---:B------:R-:W-:Y:S01]  /*a5e0*/  @!P1 IMAD.SHL.U32 R16, R90.reuse, 0x2, RZ ;  /* 0x000000025a109824 */ /* 0x040fe200078e00ff */
[----:B------:R-:W-:-:S04]  /*a5f0*/  @!P1 SHF.L.U64.HI R17, R90, 0x1, R91 ;  /* 0x000000015a119819 */ /* 0x000fc8000001025b */
[----:B-1----:R-:W-:-:S05]  /*a600*/  @!P1 IADD3 R22, P0, R18, R16, RZ ;  /* 0x0000001012169210 */ /* 0x002fca0007f1e0ff */
[--C-:B------:R-:W-:Y:S01]  /*a610*/  @!P1 IMAD.X R23, R19, 0x1, R17.reuse, P0 ;  /* 0x0000000113179824 */ /* 0x100fe200000e0611 */
[----:B------:R-:W-:Y:S01]  /*a620*/  @!P1 IADD3 R20, P0, R25, R16, RZ ;  /* 0x0000001019149210 */ /* 0x000fe20007f1e0ff */
[----:B------:R-:W-:Y:S01]  /*a630*/  CS2R R34, SRZ ;  /* 0x0000000000227805 */ /* 0x000fe2000001ff00 */
[----:B------:R-:W-:Y:S02]  /*a640*/  CS2R R40, SRZ ;  /* 0x0000000000287805 */ /* 0x000fe4000001ff00 */
[----:B------:R1:W5:Y:S01]  /*a650*/  @!P1 LD.E.64 R32, [R22.64] ;  /* 0x0000000816209980 */ /* 0x000362000c101b00 */
[----:B--2---:R-:W-:Y:S01]  /*a660*/  @!P1 IMAD.X R21, R28, 0x1, R17, P0 ;  /* 0x000000011c159824 */ /* 0x004fe200000e0611 */
[----:B------:R-:W-:-:S04]  /*a670*/  ISETP.GE.AND P0, PT, R124, c[0x0][0x27c], PT ;  /* 0x00009f007c007a0c */ /* 0x000fc80003f06270 */
[----:B------:R1:W5:Y:S09]  /*a680*/  @!P1 LD.E.64 R34, [R20.64] ;  /* 0x0000000814229980 */ /* 0x000372000c101b00 */
[C---:B------:R-:W-:Y:S01]  /*a690*/  @!P0 IMAD.SHL.U32 R16, R124.reuse, 0x2, RZ ;  /* 0x000000027c108824 */ /* 0x040fe200078e00ff */
[----:B------:R-:W-:-:S04]  /*a6a0*/  @!P0 SHF.L.U64.HI R17, R124, 0x1, R46 ;  /* 0x000000017c118819 */ /* 0x000fc8000001022e */
[----:B------:R-:W-:-:S05]  /*a6b0*/  @!P0 IADD3 R18, P3, R18, R16, RZ ;  /* 0x0000001012128210 */ /* 0x000fca0007f7e0ff */
[----:B------:R-:W-:Y:S01]  /*a6c0*/  @!P0 IMAD.X R19, R19, 0x1, R17, P3 ;  /* 0x0000000113138824 */ /* 0x000fe200018e0611 */
[----:B------:R-:W-:-:S04]  /*a6d0*/  @!P0 IADD3 R16, P3, R25, R16, RZ ;  /* 0x0000001019108210 */ /* 0x000fc80007f7e0ff */
[----:B------:R1:W5:Y:S01]  /*a6e0*/  @!P0 LD.E.64 R38, [R18.64] ;  /* 0x0000000812268980 */ /* 0x000362000c101b00 */
[----:B------:R-:W-:-:S05]  /*a6f0*/  @!P0 IMAD.X R17, R28, 0x1, R17, P3 ;  /* 0x000000011c118824 */ /* 0x000fca00018e0611 */
[----:B------:R1:W5:Y:S03]  /*a700*/  @!P0 LD.E.64 R40, [R16.64] ;  /* 0x0000000810288980 */ /* 0x000366000c101b00 */
.L_x_1004:
[----:B----4-:R-:W-:Y:S05]  /*a710*/  BSYNC B0 ;  /* 0x0000000000007941 */ /* 0x010fea0003800000 */
.L_x_1003:
[----:B------:R-:W-:Y:S01]  /*a720*/  IADD3 R14, R14, 0x60, RZ ;  /* 0x000000600e0e7810 */ /* 0x000fe20007ffe0ff */
[----:B-1----:R1:W4:Y:S01]  /*a730*/  SHFL.IDX PT, R23, R15, 0x3, 0x1c1f ;  /* 0x007c1f000f177f89 */ /* 0x00232200000e0000 */
[----:B-----5:R-:W-:Y:S01]  /*a740*/  IMAD.MOV.U32 R19, RZ, RZ, R38 ;  /* 0x000000ffff137224 */ /* 0x020fe200078e0026 */
[----:B------:R-:W-:Y:S01]  /*a750*/  BSSY B0, `(.L_x_1005) ;  /* 0x000002e000007945 */ /* 0x000fe20003800000 */
[----:B------:R-:W-:Y:S01]  /*a760*/  ISETP.GE.AND P0, PT, R14, R0, PT ;  /* 0x000000000e00720c */ /* 0x000fe20003f06270 */
[----:B------:R-:W-:Y:S01]  /*a770*/  IMAD.MOV.U32 R18, RZ, RZ, R39 ;  /* 0x000000ffff127224 */ /* 0x000fe200078e0027 */
[----:B------:R-:W3:Y:S01]  /*a780*/  SHFL.IDX PT, R17, R24, 0x3, 0x1c1f ;  /* 0x007c1f0018117f89 */ /* 0x000ee200000e0000 */
[----:B------:R-:W-:Y:S01]  /*a790*/  IMAD.MOV.U32 R14, RZ, RZ, R33 ;  /* 0x000000ffff0e7224 */ /* 0x000fe200078e0021 */
[----:B------:R-:W-:Y:S01]  /*a7a0*/  PRMT R57, R57, 0x5410, R19 ;  /* 0x0000541039397816 */ /* 0x000fe20000000013 */
[----:B------:R-:W-:Y:S01]  /*a7b0*/  IMAD.MOV.U32 R19, RZ, RZ, R40 ;  /* 0x000000ffff137224 */ /* 0x000fe200078e0028 */
[----:B------:R-:W-:Y:S01]  /*a7c0*/  PRMT R59, R18, 0x7610, R59 ;  /* 0x00007610123b7816 */ /* 0x000fe2000000003b */
[----:B------:R-:W-:Y:S01]  /*a7d0*/  IMAD.MOV.U32 R18, RZ, RZ, R41 ;  /* 0x000000ffff127224 */ /* 0x000fe200078e0029 */
[----:B------:R-:W-:Y:S01]  /*a7e0*/  PRMT R56, R56, 0x5410, R14 ;  /* 0x0000541038387816 */ /* 0x000fe2000000000e */
[----:B------:R-:W-:Y:S01]  /*a7f0*/  IMAD.MOV.U32 R14, RZ, RZ, R35 ;  /* 0x000000ffff0e7224 */ /* 0x000fe200078e0023 */
[----:B------:R-:W2:Y:S01]  /*a800*/  SHFL.IDX PT, R16, R26, 0x3, 0x1c1f ;  /* 0x007c1f001a107f89 */ /* 0x000ea200000e0000 */
[----:B------:R-:W-:Y:S01]  /*a810*/  PRMT R57, R19, 0x7610, R57 ;  /* 0x0000761013397816 */ /* 0x000fe20000000039 */
[----:B------:R-:W-:Y:S01]  /*a820*/  CS2R R42, SRZ ;  /* 0x00000000002a7805 */ /* 0x000fe2000001ff00 */
[----:B------:R-:W-:Y:S01]  /*a830*/  PRMT R58, R18, 0x7610, R58 ;  /* 0x00007610123a7816 */ /* 0x000fe2000000003a */
[----:B------:R2:W3:Y:S01]  /*a840*/  SHFL.IDX PT, R22, R27, 0x3, 0x1c1f ;  /* 0x007c1f001b167f89 */ /* 0x0004e200000e0000 */
[----:B------:R-:W-:Y:S01]  /*a850*/  PRMT R56, R14, 0x7610, R56 ;  /* 0x000076100e387816 */ /* 0x000fe20000000038 */
[----:B--2---:R-:W-:Y:S01]  /*a860*/  CS2R R28, SRZ ;  /* 0x00000000001c7805 */ /* 0x004fe2000001ff00 */
[----:B-1-3--:R-:W-:-:S05]  /*a870*/  IMAD.MOV.U32 R15, RZ, RZ, R32 ;  /* 0x000000ffff0f7224 */ /* 0x00afca00078e0020 */
[----:B------:R-:W-:Y:S01]  /*a880*/  PRMT R55, R55, 0x5410, R15 ;  /* 0x0000541037377816 */ /* 0x000fe2000000000f */
[----:B------:R-:W-:-:S05]  /*a890*/  IMAD.MOV.U32 R15, RZ, RZ, R34 ;  /* 0x000000ffff0f7224 */ /* 0x000fca00078e0022 */
[----:B------:R-:W-:Y:S01]  /*a8a0*/  PRMT R54, R54, 0x5410, R15 ;  /* 0x0000541036367816 */ /* 0x000fe2000000000f */
[----:B------:R-:W-:Y:S01]  /*a8b0*/  CS2R R26, SRZ ;  /* 0x00000000001a7805 */ /* 0x000fe2000001ff00 */
[----:B------:R-:W-:Y:S05]  /*a8c0*/  @P0 BRA `(.L_x_1006) ;  /* 0x0000016000000947 */ /* 0x000fea0003800000 */
[----:B----4-:R-:W-:Y:S01]  /*a8d0*/  ISETP.GE.AND P1, PT, R90, c[0x0][0x27c], PT ;  /* 0x00009f005a007a0c */ /* 0x010fe20003f26270 */
[----:B------:R-:W-:Y:S01]  /*a8e0*/  CS2R R44, SRZ ;  /* 0x00000000002c7805 */ /* 0x000fe2000001ff00 */
[----:B------:R-:W-:-:S11]  /*a8f0*/  CS2R R26, SRZ ;  /* 0x00000000001a7805 */ /* 0x000fd6000001ff00 */
[C---:B------:R-:W-:Y:S01]  /*a900*/  @!P1 IMAD.SHL.U32 R14, R90.reuse, 0x2, RZ ;  /* 0x000000025a0e9824 */ /* 0x040fe200078e00ff */
[----:B------:R-:W-:-:S04]  /*a910*/  @!P1 SHF.L.U64.HI R15, R90, 0x1, R91 ;  /* 0x000000015a0f9819 */ /* 0x000fc8000001025b */
[----:B------:R-:W-:-:S05]  /*a920*/  @!P1 IADD3 R20, P0, R16, R14, RZ ;  /* 0x0000000e10149210 */ /* 0x000fca0007f1e0ff */
[--C-:B------:R-:W-:Y:S01]  /*a930*/  @!P1 IMAD.X R21, R17, 0x1, R15.reuse, P0 ;  /* 0x0000000111159824 */ /* 0x100fe200000e060f */
[----:B------:R-:W-:Y:S01]  /*a940*/  @!P1 IADD3 R18, P0, R22, R14, RZ ;  /* 0x0000000e16129210 */ /* 0x000fe20007f1e0ff */
[----:B------:R-:W-:Y:S01]  /*a950*/  CS2R R28, SRZ ;  /* 0x00000000001c7805 */ /* 0x000fe2000001ff00 */
[----:B------:R-:W-:Y:S02]  /*a960*/  CS2R R42, SRZ ;  /* 0x00000000002a7805 */ /* 0x000fe4000001ff00 */
[----:B------:R1:W5:Y:S01]  /*a970*/  @!P1 LD.E.64 R26, [R20.64] ;  /* 0x00000008141a9980 */ /* 0x000362000c101b00 */
[----:B------:R-:W-:Y:S01]  /*a980*/  @!P1 IMAD.X R19, R23, 0x1, R15, P0 ;  /* 0x0000000117139824 */ /* 0x000fe200000e060f */
        /* <DEDUP_REMOVED lines=10> */
.L_x_1006:
[----:B----4-:R-:W-:Y:S05]  /*aa30*/  BSYNC B0 ;  /* 0x0000000000007941 */ /* 0x010fea0003800000 */
.L_x_1005:
[----:B-1---5:R-:W-:Y:S01]  /*aa40*/  IMAD.MOV.U32 R14, RZ, RZ, R44 ;  /* 0x000000ffff0e7224 */ /* 0x022fe200078e002c */
[----:B------:R-:W-:-:S04]  /*aa50*/  DEPBAR.LE SB0, 0x1 ;  /* 0x000080400000791a */ /* 0x000fc80000000000 */
[----:B------:R-:W-:Y:S01]  /*aa60*/  IMAD.MOV.U32 R16, RZ, RZ, R45 ;  /* 0x000000ffff107224 */ /* 0x000fe200078e002d */
[----:B------:R-:W-:Y:S01]  /*aa70*/  BSSY B1, `(.L_x_1007) ;  /* 0x000006d000017945 */ /* 0x000fe20003800000 */
[----:B------:R-:W-:-:S03]  /*aa80*/  IMAD.MOV.U32 R15, RZ, RZ, R26 ;  /* 0x000000ffff0f7224 */ /* 0x000fc600078e001a */
[----:B------:R-:W-:Y:S01]  /*aa90*/  PRMT R62, R14, 0x5410, R16 ;  /* 0x000054100e3e7816 */ /* 0x000fe20000000010 */
[----:B------:R-:W-:Y:S01]  /*aaa0*/  IMAD.IADD R14, R0, 0x1, -R63 ;  /* 0x00000001000e7824 */ /* 0x000fe200078e0a3f */
[----:B------:R-:W-:Y:S01]  /*aab0*/  MOV R0, R27 ;  /* 0x0000001b00007202 */ /* 0x000fe20000000f00 */
[----:B------:R-:W-:Y:S01]  /*aac0*/  IMAD.MOV.U32 R16, RZ, RZ, R42 ;  /* 0x000000ffff107224 */ /* 0x000fe200078e002a */
[----:B------:R-:W-:Y:S01]  /*aad0*/  PRMT R59, R59, 0x5410, R15 ;  /* 0x000054103b3b7816 */ /* 0x000fe2000000000f */
[----:B------:R-:W-:Y:S01]  /*aae0*/  IMAD.MOV.U32 R15, RZ, RZ, R43 ;  /* 0x000000ffff0f7224 */ /* 0x000fe200078e002b */
[----:B------:R-:W-:Y:S02]  /*aaf0*/  IMNMX R46, R14, 0x80, PT ;  /* 0x000000800e2e7817 */ /* 0x000fe40003800200 */
[----:B------:R-:W-:Y:S01]  /*ab00*/  PRMT R60, R60, 0x5410, R0 ;  /* 0x000054103c3c7816 */ /* 0x000fe20000000000 */
[----:B------:R-:W-:Y:S01]  /*ab10*/  IMAD.MOV.U32 R0, RZ, RZ, R29 ;  /* 0x000000ffff007224 */ /* 0x000fe200078e001d */
[----:B------:R-:W-:Y:S01]  /*ab20*/  BAR.SYNC.DEFER_BLOCKING 0x0 ;  /* 0x0000000000007b1d */ /* 0x000fe20000010000 */
[----:B------:R-:W-:-:S02]  /*ab30*/  ISETP.GE.AND P0, PT, R125, R46, PT ;  /* 0x0000002e7d00720c */ /* 0x000fc40003f06270 */
[----:B------:R-:W-:Y:S02]  /*ab40*/  MOV R14, R28 ;  /* 0x0000001c000e7202 */ /* 0x000fe40000000f00 */
[----:B------:R-:W-:Y:S02]  /*ab50*/  PRMT R61, R16, 0x5410, R15 ;  /* 0x00005410103d7816 */ /* 0x000fe4000000000f */
[----:B------:R-:W-:Y:S02]  /*ab60*/  PRMT R58, R58, 0x5410, R14 ;  /* 0x000054103a3a7816 */ /* 0x000fe4000000000e */
[----:B------:R-:W-:-:S05]  /*ab70*/  PRMT R60, R0, 0x7610, R60 ;  /* 0x00007610003c7816 */ /* 0x000fca000000003c */
[----:B------:R-:W-:Y:S05]  /*ab80*/  @P0 BRA `(.L_x_1008) ;  /* 0x000005b000000947 */ /* 0x000fea0003800000 */
[----:B------:R-:W-:Y:S01]  /*ab90*/  ISETP.GE.AND P0, PT, R90, c[0x0][0x27c], PT ;  /* 0x00009f005a007a0c */ /* 0x000fe20003f06270 */
[----:B------:R-:W-:-:S12]  /*aba0*/  BSSY B0, `(.L_x_1009) ;  /* 0x000002c000007945 */ /* 0x000fd80003800000 */
[----:B------:R-:W-:Y:S05]  /*abb0*/  @P0 BRA `(.L_x_1010) ;  /* 0x000002a000000947 */ /* 0x000fea0003800000 */
[----:B------:R-:W1:Y:S01]  /*abc0*/  LDS.128 R16, [R252+0x5000] ;  /* 0x00500000fc107984 */ /* 0x000e620000000c00 */
[--C-:B------:R-:W-:Y:S02]  /*abd0*/  SHF.R.U32.HI R0, RZ, 0x10, R7.reuse ;  /* 0x00000010ff007819 */ /* 0x100fe40000011607 */
[----:B------:R-:W-:Y:S01]  /*abe0*/  SHF.R.U64 R24, R6, 0x10, R7 ;  /* 0x0000001006187819 */ /* 0x000fe20000001207 */
[----:B------:R-:W-:Y:S01]  /*abf0*/  HADD2.F32 R7, -RZ, R47.H1_H1 ;  /* 0x3000002fff077230 */ /* 0x000fe20000004100 */
[--C-:B------:R-:W-:Y:S02]  /*ac00*/  SHF.R.U64 R25, R10, 0x10, R11.reuse ;  /* 0x000000100a197819 */ /* 0x100fe4000000120b */
[----:B------:R-:W-:-:S05]  /*ac10*/  SHF.R.U32.HI R21, RZ, 0x10, R11 ;  /* 0x00000010ff157819 */ /* 0x000fca000001160b */
[----:B------:R-:W-:Y:S02]  /*ac20*/  HADD2.F32 R22, -RZ, R21.H0_H0 ;  /* 0x20000015ff167230 */ /* 0x000fe40000004100 */
[--C-:B-1----:R-:W-:Y:S02]  /*ac30*/  HADD2.F32 R20, -RZ, R19.reuse.H0_H0 ;  /* 0x20000013ff147230 */ /* 0x102fe40000004100 */
[----:B------:R-:W-:Y:S02]  /*ac40*/  HADD2.F32 R6, -RZ, R19.H1_H1 ;  /* 0x30000013ff067230 */ /* 0x000fe40000004100 */
[--C-:B------:R-:W-:Y:S02]  /*ac50*/  HADD2.F32 R19, -RZ, R16.reuse.H0_H0 ;  /* 0x20000010ff137230 */ /* 0x100fe40000004100 */
[----:B------:R-:W-:Y:S02]  /*ac60*/  HADD2.F32 R15, -RZ, R16.H1_H1 ;  /* 0x30000010ff0f7230 */ /* 0x000fe40000004100 */
[----:B------:R-:W-:-:S02]  /*ac70*/  HADD2.F32 R16, -RZ, R18.H0_H0 ;  /* 0x20000012ff107230 */ /* 0x000fc40000004100 */
[----:B------:R-:W-:Y:S02]  /*ac80*/  HADD2.F32 R10, -RZ, R18.H1_H1 ;  /* 0x30000012ff0a7230 */ /* 0x000fe40000004100 */
[----:B------:R-:W-:Y:S02]  /*ac90*/  HADD2.F32 R18, -RZ, R0.H0_H0 ;  /* 0x20000000ff127230 */ /* 0x000fe40000004100 */
[--C-:B------:R-:W-:Y:S02]  /*aca0*/  HADD2.F32 R14, -RZ, R17.reuse.H0_H0 ;  /* 0x20000011ff0e7230 */ /* 0x100fe40000004100 */
[----:B------:R-:W-:Y:S01]  /*acb0*/  HADD2.F32 R11, -RZ, R17.H1_H1 ;  /* 0x30000011ff0b7230 */ /* 0x000fe20000004100 */
[-C--:B------:R-:W-:Y:S01]  /*acc0*/  FMUL.FTZ R17, R6, R18.reuse ;  /* 0x0000001206117220 */ /* 0x080fe20000410000 */
[----:B------:R-:W-:Y:S01]  /*acd0*/  HADD2.F32 R0, -RZ, R47.H0_H0 ;  /* 0x2000002fff007230 */ /* 0x000fe20000004100 */
[C---:B------:R-:W-:Y:S02]  /*ace0*/  FMUL.FTZ R18, R20.reuse, R18 ;  /* 0x0000001214127220 */ /* 0x040fe40000410000 */
[----:B------:R-:W-:-:S02]  /*acf0*/  FFMA.FTZ R23, R20, R22, -R17 ;  /* 0x0000001614177223 */ /* 0x000fc40000010811 */
[-C--:B------:R-:W-:Y:S02]  /*ad00*/  FMUL.FTZ R17, R19, R0.reuse ;  /* 0x0000000013117220 */ /* 0x080fe40000410000 */
[C---:B------:R-:W-:Y:S01]  /*ad10*/  FMUL.FTZ R21, R15.reuse, R0 ;  /* 0x000000000f157220 */ /* 0x040fe20000410000 */
[----:B------:R-:W-:Y:S01]  /*ad20*/  HADD2.F32 R0, -RZ, R48.H0_H0 ;  /* 0x20000030ff007230 */ /* 0x000fe20000004100 */
[-C--:B------:R-:W-:Y:S01]  /*ad30*/  FFMA.FTZ R20, R15, R7.reuse, R17 ;  /* 0x000000070f147223 */ /* 0x080fe20000010011 */
[----:B------:R-:W-:Y:S01]  /*ad40*/  HADD2.F32 R17, -RZ, R24.H0_H0 ;  /* 0x20000018ff117230 */ /* 0x000fe20000004100 */
[----:B------:R-:W-:Y:S01]  /*ad50*/  FFMA.FTZ R22, R6, R22, R18 ;  /* 0x0000001606167223 */ /* 0x000fe20000010012 */
[----:B------:R-:W-:Y:S01]  /*ad60*/  HADD2.F32 R6, -RZ, R48.H1_H1 ;  /* 0x30000030ff067230 */ /* 0x000fe20000004100 */
[----:B------:R-:W-:Y:S01]  /*ad70*/  FFMA.FTZ R21, R19, R7, -R21 ;  /* 0x0000000713157223 */ /* 0x000fe20000010815 */
[----:B------:R-:W-:Y:S01]  /*ad80*/  HADD2.F32 R19, -RZ, R25.H0_H0 ;  /* 0x20000019ff137230 */ /* 0x000fe20000004100 */
[----:B------:R-:W-:-:S02]  /*ad90*/  FMUL.FTZ R7, R10, R0 ;  /* 0x000000000a077220 */ /* 0x000fc40000410000 */
[----:B------:R-:W-:Y:S02]  /*ada0*/  FMUL.FTZ R0, R16, R0 ;  /* 0x0000000010007220 */ /* 0x000fe40000410000 */
[-C--:B------:R-:W-:Y:S02]  /*adb0*/  FMUL.FTZ R15, R11, R17.reuse ;  /* 0x000000110b0f7220 */ /* 0x080fe40000410000 */
[----:B------:R-:W-:Y:S02]  /*adc0*/  FMUL.FTZ R17, R14, R17 ;  /* 0x000000110e117220 */ /* 0x000fe40000410000 */
[-C--:B------:R-:W-:Y:S01]  /*add0*/  FFMA.FTZ R18, R16, R6.reuse, -R7 ;  /* 0x0000000610127223 */ /* 0x080fe20000010807 */
[----:B------:R-:W-:Y:S01]  /*ade0*/  F2FP.PACK_AB R16, R20, R21 ;  /* 0x000000151410723e */ /* 0x000fe200000000ff */
[----:B------:R-:W-:Y:S02]  /*adf0*/  FFMA.FTZ R0, R10, R6, R0 ;  /* 0x000000060a007223 */ /* 0x000fe40000010000 */
[----:B------:R-:W-:-:S02]  /*ae00*/  FFMA.FTZ R7, R14, R19, -R15 ;  /* 0x000000130e077223 */ /* 0x000fc4000001080f */
[----:B------:R-:W-:Y:S01]  /*ae10*/  FFMA.FTZ R6, R11, R19, R17 ;  /* 0x000000130b067223 */ /* 0x000fe20000010011 */
[----:B------:R-:W-:Y:S02]  /*ae20*/  F2FP.PACK_AB R19, R22, R23 ;  /* 0x000000171613723e */ /* 0x000fe400000000ff */
[----:B------:R-:W-:Y:S02]  /*ae30*/  F2FP.PACK_AB R18, R0, R18 ;  /* 0x000000120012723e */ /* 0x000fe400000000ff */
[----:B------:R-:W-:-:S05]  /*ae40*/  F2FP.PACK_AB R17, R6, R7 ;  /* 0x000000070611723e */ /* 0x000fca00000000ff */
[----:B------:R1:W-:Y:S02]  /*ae50*/  STS.128 [R252+0x5000], R16 ;  /* 0x00500010fc007388 */ /* 0x0003e40000000c00 */
.L_x_1010:
[----:B------:R-:W-:Y:S05]  /*ae60*/  BSYNC B0 ;  /* 0x0000000000007941 */ /* 0x000fea0003800000 */
.L_x_1009:
[----:B------:R-:W-:-:S13]  /*ae70*/  ISETP.GE.AND P0, PT, R124, c[0x0][0x27c], PT ;  /* 0x00009f007c007a0c */ /* 0x000fda0003f06270 */
[----:B------:R-:W-:Y:S05]  /*ae80*/  @P0 BRA `(.L_x_1008) ;  /* 0x000002b000000947 */ /* 0x000fea0003800000 */
[----:B------:R-:W2:Y:S01]  /*ae90*/  LDL R22, [R1] ;  /* 0x0000000001167983 */ /* 0x000ea20000100800 */
[----:B------:R-:W-:Y:S02]  /*aea0*/  SHF.R.U32.HI R0, RZ, 0x10, R9 ;  /* 0x00000010ff007819 */ /* 0x000fe40000011609 */
[--C-:B------:R-:W-:Y:S02]  /*aeb0*/  SHF.R.U64 R21, R12, 0x10, R13.reuse ;  /* 0x000000100c157819 */ /* 0x100fe4000000120d */
[----:B------:R-:W-:Y:S02]  /*aec0*/  SHF.R.U32.HI R7, RZ, 0x10, R13 ;  /* 0x00000010ff077819 */ /* 0x000fe4000001160d */
[----:B------:R-:W-:Y:S01]  /*aed0*/  SHF.R.U64 R20, R8, 0x10, R9 ;  /* 0x0000001008147819 */ /* 0x000fe20000001209 */
[----:B-12---:R-:W1:Y:S02]  /*aee0*/  LDS.128 R16, [R22+0x5000] ;  /* 0x0050000016107984 */ /* 0x006e640000000c00 */
[----:B-1----:R-:W-:-:S02]  /*aef0*/  HADD2.F32 R12, -RZ, R16.H0_H0 ;  /* 0x20000010ff0c7230 */ /* 0x002fc40000004100 */
[----:B------:R-:W-:Y:S02]  /*af00*/  HADD2.F32 R11, -RZ, R16.H1_H1 ;  /* 0x30000010ff0b7230 */ /* 0x000fe40000004100 */
[----:B------:R-:W-:Y:S02]  /*af10*/  HADD2.F32 R6, -RZ, R19.H1_H1 ;  /* 0x30000013ff067230 */ /* 0x000fe40000004100 */
[----:B------:R-:W-:Y:S02]  /*af20*/  HADD2.F32 R16, -RZ, R0.H0_H0 ;  /* 0x20000000ff107230 */ /* 0x000fe40000004100 */
[----:B------:R-:W-:Y:S02]  /*af30*/  HADD2.F32 R0, -RZ, R49.H0_H0 ;  /* 0x20000031ff007230 */ /* 0x000fe40000004100 */
[----:B------:R-:W-:Y:S01]  /*af40*/  HADD2.F32 R13, -RZ, R19.H0_H0 ;  /* 0x20000013ff0d7230 */ /* 0x000fe20000004100 */
[----:B------:R-:W-:Y:S01]  /*af50*/  FMUL.FTZ R15, R6, R16 ;  /* 0x00000010060f7220 */ /* 0x000fe20000410000 */
[----:B------:R-:W-:-:S02]  /*af60*/  HADD2.F32 R19, -RZ, R7.H0_H0 ;  /* 0x20000007ff137230 */ /* 0x000fc40000004100 */
[--C-:B------:R-:W-:Y:S01]  /*af70*/  HADD2.F32 R10, -RZ, R17.reuse.H0_H0 ;  /* 0x20000011ff0a7230 */ /* 0x100fe20000004100 */
[----:B------:R-:W-:Y:S01]  /*af80*/  FMUL.FTZ R16, R13, R16 ;  /* 0x000000100d107220 */ /* 0x000fe20000410000 */
[----:B------:R-:W-:Y:S01]  /*af90*/  HADD2.F32 R9, -RZ, R17.H1_H1 ;  /* 0x30000011ff097230 */ /* 0x000fe20000004100 */
[-C--:B------:R-:W-:Y:S01]  /*afa0*/  FMUL.FTZ R17, R11, R0.reuse ;  /* 0x000000000b117220 */ /* 0x080fe20000410000 */
[----:B------:R-:W-:Y:S02]  /*afb0*/  HADD2.F32 R7, -RZ, R49.H1_H1 ;  /* 0x30000031ff077230 */ /* 0x000fe40000004100 */
[--C-:B------:R-:W-:Y:S02]  /*afc0*/  HADD2.F32 R14, -RZ, R18.reuse.H0_H0 ;  /* 0x20000012ff0e7230 */ /* 0x100fe40000004100 */
[----:B------:R-:W-:Y:S01]  /*afd0*/  HADD2.F32 R8, -RZ, R18.H1_H1 ;  /* 0x30000012ff087230 */ /* 0x000fe20000004100 */
[----:B------:R-:W-:Y:S02]  /*afe0*/  FFMA.FTZ R18, R13, R19, -R15 ;  /* 0x000000130d127223 */ /* 0x000fe4000001080f */
[C---:B------:R-:W-:Y:S01]  /*aff0*/  FMUL.FTZ R13, R12.reuse, R0 ;  /* 0x000000000c0d7220 */ /* 0x040fe20000410000 */
[----:B------:R-:W-:Y:S01]  /*b000*/  HADD2.F32 R0, -RZ, R50.H0_H0 ;  /* 0x20000032ff007230 */ /* 0x000fe20000004100 */
[----:B------:R-:W-:Y:S01]  /*b010*/  FFMA.FTZ R17, R12, R7, -R17 ;  /* 0x000000070c117223 */ /* 0x000fe20000010811 */
[----:B------:R-:W-:Y:S01]  /*b020*/  HADD2.F32 R12, -RZ, R20.H0_H0 ;  /* 0x20000014ff0c7230 */ /* 0x000fe20000004100 */
[----:B------:R-:W-:Y:S01]  /*b030*/  FFMA.FTZ R15, R6, R19, R16 ;  /* 0x00000013060f7223 */ /* 0x000fe20000010010 */
[----:B------:R-:W-:Y:S01]  /*b040*/  HADD2.F32 R6, -RZ, R50.H1_H1 ;  /* 0x30000032ff067230 */ /* 0x000fe20000004100 */
[----:B------:R-:W-:Y:S01]  /*b050*/  FFMA.FTZ R13, R11, R7, R13 ;  /* 0x000000070b0d7223 */ /* 0x000fe2000001000d */
[----:B------:R-:W-:Y:S01]  /*b060*/  HADD2.F32 R16, -RZ, R21.H0_H0 ;  /* 0x20000015ff107230 */ /* 0x000fe20000004100 */
[----:B------:R-:W-:-:S02]  /*b070*/  FMUL.FTZ R7, R8, R0 ;  /* 0x0000000008077220 */ /* 0x000fc40000410000 */
[----:B------:R-:W-:Y:S02]  /*b080*/  FMUL.FTZ R0, R14, R0 ;  /* 0x000000000e007220 */ /* 0x000fe40000410000 */
[-C--:B------:R-:W-:Y:S02]  /*b090*/  FMUL.FTZ R11, R9, R12.reuse ;  /* 0x0000000c090b7220 */ /* 0x080fe40000410000 */
[----:B------:R-:W-:Y:S02]  /*b0a0*/  FMUL.FTZ R12, R10, R12 ;  /* 0x0000000c0a0c7220 */ /* 0x000fe40000410000 */
[-C--:B------:R-:W-:Y:S02]  /*b0b0*/  FFMA.FTZ R14, R14, R6.reuse, -R7 ;  /* 0x000000060e0e7223 */ /* 0x080fe40000010807 */
[----:B------:R-:W-:Y:S01]  /*b0c0*/  FFMA.FTZ R0, R8, R6, R0 ;  /* 0x0000000608007223 */ /* 0x000fe20000010000 */
[----:B------:R-:W-:Y:S01]  /*b0d0*/  F2FP.PACK_AB R8, R13, R17 ;  /* 0x000000110d08723e */ /* 0x000fe200000000ff */
[----:B------:R-:W-:Y:S01]  /*b0e0*/  FFMA.FTZ R7, R10, R16, -R11 ;  /* 0x000000100a077223 */ /* 0x000fe2000001080b */
[----:B------:R-:W-:Y:S01]  /*b0f0*/  F2FP.PACK_AB R11, R15, R18 ;  /* 0x000000120f0b723e */ /* 0x000fe200000000ff */
[----:B------:R-:W-:Y:S01]  /*b100*/  FFMA.FTZ R6, R9, R16, R12 ;  /* 0x0000001009067223 */ /* 0x000fe2000001000c */
[----:B------:R-:W-:-:S04]  /*b110*/  F2FP.PACK_AB R10, R0, R14 ;  /* 0x0000000e000a723e */ /* 0x000fc800000000ff */
[----:B------:R-:W-:-:S05]  /*b120*/  F2FP.PACK_AB R9, R6, R7 ;  /* 0x000000070609723e */ /* 0x000fca00000000ff */
[----:B------:R1:W-:Y:S02]  /*b130*/  STS.128 [R22+0x5000], R8 ;  /* 0x0050000816007388 */ /* 0x0003e40000000c00 */
.L_x_1008:
[----:B------:R-:W-:Y:S05]  /*b140*/  BSYNC B1 ;  /* 0x0000000000017941 */ /* 0x000fea0003800000 */
.L_x_1007:
        /* <DEDUP_REMOVED lines=8> */
[--C-:B------:R-:W-:Y:S01]  /*b1d0*/  SHF.R.U64 R15, R2, 0x10, R3.reuse ;  /* 0x00000010020f7819 */ /* 0x100fe20000001203 */
[----:B------:R-:W-:Y:S01]  /*b1e0*/  HADD2.F32 R0, -RZ, R51.H0_H0 ;  /* 0x20000033ff007230 */ /* 0x000fe20000004100 */
[----:B------:R-:W-:Y:S02]  /*b1f0*/  SHF.R.U32.HI R3, RZ, 0x10, R3 ;  /* 0x00000010ff037819 */ /* 0x000fe40000011603 */
        /* <DEDUP_REMOVED lines=8> */
[----:B------:R-:W-:Y:S01]  /*b280*/  HADD2.F32 R4, -RZ, R10.H1_H1 ;  /* 0x3000000aff047230 */ /* 0x000fe20000004100 */
[----:B------:R-:W-:Y:S01]  /*b290*/  FMUL.FTZ R13, R7, R0 ;  /* 0x00000000070d7220 */ /* 0x000fe20000410000 */
[----:B------:R-:W-:Y:S02]  /*b2a0*/  HADD2.F32 R10, -RZ, R3.H0_H0 ;  /* 0x20000003ff0a7230 */ /* 0x000fe40000004100 */
[--C-:B------:R-:W-:Y:S02]  /*b2b0*/  HADD2.F32 R6, -RZ, R9.reuse.H0_H0 ;  /* 0x20000009ff067230 */ /* 0x100fe40000004100 */
[----:B------:R-:W-:Y:S01]  /*b2c0*/  HADD2.F32 R5, -RZ, R9.H1_H1 ;  /* 0x30000009ff057230 */ /* 0x000fe20000004100 */
[-C--:B------:R-:W-:Y:S01]  /*b2d0*/  FMUL.FTZ R9, R2, R10.reuse ;  /* 0x0000000a02097220 */ /* 0x080fe20000410000 */
[----:B------:R-:W-:Y:S01]  /*b2e0*/  HADD2.F32 R3, -RZ, R51.H1_H1 ;  /* 0x30000033ff037230 */ /* 0x000fe20000004100 */
[C---:B------:R-:W-:Y:S02]  /*b2f0*/  FMUL.FTZ R10, R12.reuse, R10 ;  /* 0x0000000a0c0a7220 */ /* 0x040fe40000410000 */
[----:B------:R-:W-:-:S02]  /*b300*/  FFMA.FTZ R14, R12, R17, -R9 ;  /* 0x000000110c0e7223 */ /* 0x000fc40000010809 */
[----:B------:R-:W-:Y:S01]  /*b310*/  FMUL.FTZ R9, R11, R0 ;  /* 0x000000000b097220 */ /* 0x000fe20000410000 */
[--C-:B------:R-:W-:Y:S01]  /*b320*/  HADD2.F32 R0, -RZ, R52.reuse.H0_H0 ;  /* 0x20000034ff007230 */ /* 0x100fe20000004100 */
[----:B------:R-:W-:Y:S01]  /*b330*/  FFMA.FTZ R12, R2, R17, R10 ;  /* 0x00000011020c7223 */ /* 0x000fe2000001000a */
[----:B------:R-:W-:Y:S01]  /*b340*/  HADD2.F32 R2, -RZ, R52.H1_H1 ;  /* 0x30000034ff027230 */ /* 0x000fe20000004100 */
[-C--:B------:R-:W-:Y:S01]  /*b350*/  FFMA.FTZ R10, R7, R3.reuse, R9 ;  /* 0x00000003070a7223 */ /* 0x080fe20000010009 */
[----:B------:R-:W-:Y:S01]  /*b360*/  HADD2.F32 R9, -RZ, R15.H0_H0 ;  /* 0x2000000fff097230 */ /* 0x000fe20000004100 */
[----:B------:R-:W-:Y:S01]  /*b370*/  FFMA.FTZ R11, R11, R3, -R13 ;  /* 0x000000030b0b7223 */ /* 0x000fe2000001080d */
[----:B------:R-:W-:Y:S01]  /*b380*/  HADD2.F32 R13, -RZ, R16.H0_H0 ;  /* 0x20000010ff0d7230 */ /* 0x000fe20000004100 */
[-C--:B------:R-:W-:Y:S02]  /*b390*/  FMUL.FTZ R3, R4, R0.reuse ;  /* 0x0000000004037220 */ /* 0x080fe40000410000 */
[----:B------:R-:W-:-:S02]  /*b3a0*/  FMUL.FTZ R0, R8, R0 ;  /* 0x0000000008007220 */ /* 0x000fc40000410000 */
[CC--:B------:R-:W-:Y:S02]  /*b3b0*/  FMUL.FTZ R7, R5.reuse, R9.reuse ;  /* 0x0000000905077220 */ /* 0x0c0fe40000410000 */
[----:B------:R-:W-:Y:S02]  /*b3c0*/  FMUL.FTZ R9, R6, R9 ;  /* 0x0000000906097220 */ /* 0x000fe40000410000 */
[-C--:B------:R-:W-:Y:S02]  /*b3d0*/  FFMA.FTZ R8, R8, R2.reuse, -R3 ;  /* 0x0000000208087223 */ /* 0x080fe40000010803 */
[----:B------:R-:W-:Y:S01]  /*b3e0*/  FFMA.FTZ R2, R4, R2, R0 ;  /* 0x0000000204027223 */ /* 0x000fe20000010000 */
[----:B------:R-:W-:Y:S01]  /*b3f0*/  F2FP.PACK_AB R4, R10, R11 ;  /* 0x0000000b0a04723e */ /* 0x000fe200000000ff */
[-C--:B------:R-:W-:Y:S01]  /*b400*/  FFMA.FTZ R3, R6, R13.reuse, -R7 ;  /* 0x0000000d06037223 */ /* 0x080fe20000010807 */
[----:B------:R-:W-:Y:S01]  /*b410*/  F2FP.PACK_AB R7, R12, R14 ;  /* 0x0000000e0c07723e */ /* 0x000fe200000000ff */
[----:B------:R-:W-:Y:S01]  /*b420*/  FFMA.FTZ R0, R5, R13, R9 ;  /* 0x0000000d05007223 */ /* 0x000fe20000010009 */
[----:B------:R-:W-:-:S04]  /*b430*/  F2FP.PACK_AB R6, R2, R8 ;  /* 0x000000080206723e */ /* 0x000fc800000000ff */
[----:B------:R-:W-:-:S05]  /*b440*/  F2FP.PACK_AB R5, R0, R3 ;  /* 0x000000030005723e */ /* 0x000fca00000000ff */
[----:B------:R1:W-:Y:S02]  /*b450*/  STS.128 [R252+0x6000], R4 ;  /* 0x00600004fc007388 */ /* 0x0003e40000000c00 */
.L_x_1014:
[----:B------:R-:W-:Y:S05]  /*b460*/  BSYNC B0 ;  /* 0x0000000000007941 */ /* 0x000fea0003800000 */
.L_x_1013:
[----:B------:R-:W-:-:S13]  /*b470*/  ISETP.GE.AND P0, PT, R124, c[0x0][0x27c], PT ;  /* 0x00009f007c007a0c */ /* 0x000fda0003f06270 */
[----:B------:R-:W-:Y:S05]  /*b480*/  @P0 BRA `(.L_x_1012) ;  /* 0x000002b000000947 */ /* 0x000fea0003800000 */
[----:B-1----:R-:W2:Y:S01]  /*b490*/  LDL R18, [R1] ;  /* 0x0000000001127983 */ /* 0x002ea20000100800 */
[----:B------:R-:W-:Y:S02]  /*b4a0*/  SHF.R.U32.HI R0, RZ, 0x10, R31 ;  /* 0x00000010ff007819 */ /* 0x000fe4000001161f */
[----:B------:R-:W-:Y:S02]  /*b4b0*/  SHF.R.U32.HI R2, RZ, 0x10, R37 ;  /* 0x00000010ff027819 */ /* 0x000fe40000011625 */
[----:B------:R-:W-:Y:S01]  /*b4c0*/  SHF.R.U64 R14, R30, 0x10, R31 ;  /* 0x000000101e0e7819 */ /* 0x000fe2000000121f */
[----:B------:R-:W-:Y:S01]  /*b4d0*/  HADD2.F32 R12, -RZ, R0.H0_H0 ;  /* 0x20000000ff0c7230 */ /* 0x000fe20000004100 */
[----:B------:R-:W-:Y:S01]  /*b4e0*/  SHF.R.U64 R15, R36, 0x10, R37 ;  /* 0x00000010240f7819 */ /* 0x000fe20000001225 */
[----:B------:R-:W-:Y:S02]  /*b4f0*/  HADD2.F32 R0, -RZ, R53.H0_H0 ;  /* 0x20000035ff007230 */ /* 0x000fe40000004100 */
[----:B------:R-:W-:-:S02]  /*b500*/  HADD2.F32 R17, -RZ, R2.H0_H0 ;  /* 0x20000002ff117230 */ /* 0x000fc40000004100 */
[----:B------:R-:W-:Y:S02]  /*b510*/  HADD2.F32 R2, -RZ, R53.H1_H1 ;  /* 0x30000035ff027230 */ /* 0x000fe40000004100 */
[----:B------:R-:W-:Y:S01]  /*b520*/  HADD2.F32 R15, -RZ, R15.H0_H0 ;  /* 0x2000000fff0f7230 */ /* 0x000fe20000004100 */
[----:B--2---:R-:W1:Y:S02]  /*b530*/  LDS.128 R4, [R18+0x6000] ;  /* 0x0060000012047984 */ /* 0x004e640000000c00 */
[--C-:B-1----:R-:W-:Y:S02]  /*b540*/  HADD2.F32 R10, -RZ, R7.reuse.H0_H0 ;  /* 0x20000007ff0a7230 */ /* 0x102fe40000004100 */
[----:B------:R-:W-:Y:S02]  /*b550*/  HADD2.F32 R7, -RZ, R7.H1_H1 ;  /* 0x30000007ff077230 */ /* 0x000fe40000004100 */
[--C-:B------:R-:W-:Y:S02]  /*b560*/  HADD2.F32 R9, -RZ, R4.reuse.H0_H0 ;  /* 0x20000004ff097230 */ /* 0x100fe40000004100 */
[----:B------:R-:W-:-:S02]  /*b570*/  HADD2.F32 R8, -RZ, R4.H1_H1 ;  /* 0x30000004ff087230 */ /* 0x000fc40000004100 */
[--C-:B------:R-:W-:Y:S02]  /*b580*/  HADD2.F32 R4, -RZ, R5.reuse.H0_H0 ;  /* 0x20000005ff047230 */ /* 0x100fe40000004100 */
[----:B------:R-:W-:Y:S01]  /*b590*/  HADD2.F32 R3, -RZ, R5.H1_H1 ;  /* 0x30000005ff037230 */ /* 0x000fe20000004100 */
[----:B------:R-:W-:Y:S01]  /*b5a0*/  FMUL.FTZ R5, R7, R12 ;  /* 0x0000000c07057220 */ /* 0x000fe20000410000 */
[--C-:B------:R-:W-:Y:S01]  /*b5b0*/  HADD2.F32 R11, -RZ, R6.reuse.H0_H0 ;  /* 0x20000006ff0b7230 */ /* 0x100fe20000004100 */
[-C--:B------:R-:W-:Y:S01]  /*b5c0*/  FMUL.FTZ R13, R8, R0.reuse ;  /* 0x00000000080d7220 */ /* 0x080fe20000410000 */
[----:B------:R-:W-:Y:S01]  /*b5d0*/  HADD2.F32 R6, -RZ, R6.H1_H1 ;  /* 0x30000006ff067230 */ /* 0x000fe20000004100 */
[----:B------:R-:W-:Y:S02]  /*b5e0*/  FFMA.FTZ R16, R10, R17, -R5 ;  /* 0x000000110a107223 */ /* 0x000fe40000010805 */
[C---:B------:R-:W-:Y:S01]  /*b5f0*/  FMUL.FTZ R5, R9.reuse, R0 ;  /* 0x0000000009057220 */ /* 0x040fe20000410000 */
[----:B------:R-:W-:Y:S01]  /*b600*/  HADD2.F32 R0, -RZ, R54.H0_H0 ;  /* 0x20000036ff007230 */ /* 0x000fe20000004100 */
[----:B------:R-:W-:-:S02]  /*b610*/  FFMA.FTZ R13, R9, R2, -R13 ;  /* 0x00000002090d7223 */ /* 0x000fc4000001080d */
[----:B------:R-:W-:Y:S01]  /*b620*/  FFMA.FTZ R9, R8, R2, R5 ;  /* 0x0000000208097223 */ /* 0x000fe20000010005 */
[----:B------:R-:W-:Y:S01]  /*b630*/  HADD2.F32 R8, -RZ, R14.H0_H0 ;  /* 0x2000000eff087230 */ /* 0x000fe20000004100 */
[----:B------:R-:W-:Y:S01]  /*b640*/  FMUL.FTZ R12, R10, R12 ;  /* 0x0000000c0a0c7220 */ /* 0x000fe20000410000 */
[----:B------:R-:W-:Y:S01]  /*b650*/  HADD2.F32 R2, -RZ, R55.H0_H0 ;  /* 0x20000037ff027230 */ /* 0x000fe20000004100 */
[-C--:B------:R-:W-:Y:S02]  /*b660*/  FMUL.FTZ R5, R6, R0.reuse ;  /* 0x0000000006057220 */ /* 0x080fe40000410000 */
[----:B------:R-:W-:Y:S02]  /*b670*/  FFMA.FTZ R10, R7, R17, R12 ;  /* 0x00000011070a7223 */ /* 0x000fe4000001000c */
[----:B------:R-:W-:Y:S02]  /*b680*/  FMUL.FTZ R0, R11, R0 ;  /* 0x000000000b007220 */ /* 0x000fe40000410000 */
[----:B------:R-:W-:-:S02]  /*b690*/  FMUL.FTZ R7, R3, R8 ;  /* 0x0000000803077220 */ /* 0x000fc40000410000 */
[----:B------:R-:W-:Y:S02]  /*b6a0*/  FMUL.FTZ R8, R4, R8 ;  /* 0x0000000804087220 */ /* 0x000fe40000410000 */
[-C--:B------:R-:W-:Y:S02]  /*b6b0*/  FFMA.FTZ R5, R11, R2.reuse, -R5 ;  /* 0x000000020b057223 */ /* 0x080fe40000010805 */
[----:B------:R-:W-:Y:S02]  /*b6c0*/  FFMA.FTZ R2, R6, R2, R0 ;  /* 0x0000000206027223 */ /* 0x000fe40000010000 */
[-C--:B------:R-:W-:Y:S01]  /*b6d0*/  FFMA.FTZ R0, R4, R15.reuse, -R7 ;  /* 0x0000000f04007223 */ /* 0x080fe20000010807 */
[----:B------:R-:W-:Y:S01]  /*b6e0*/  F2FP.PACK_AB R7, R10, R16 ;  /* 0x000000100a07723e */ /* 0x000fe200000000ff */
[----:B------:R-:W-:Y:S01]  /*b6f0*/  FFMA.FTZ R3, R3, R15, R8 ;  /* 0x0000000f03037223 */ /* 0x000fe20000010008 */
[----:B------:R-:W-:Y:S02]  /*b700*/  F2FP.PACK_AB R6, R2, R5 ;  /* 0x000000050206723e */ /* 0x000fe400000000ff */
[----:B------:R-:W-:-:S02]  /*b710*/  F2FP.PACK_AB R4, R9, R13 ;  /* 0x0000000d0904723e */ /* 0x000fc400000000ff */
[----:B------:R-:W-:-:S05]  /*b720*/  F2FP.PACK_AB R5, R3, R0 ;  /* 0x000000000305723e */ /* 0x000fca00000000ff */
[----:B------:R1:W-:Y:S02]  /*b730*/  STS.128 [R18+0x6000], R4 ;  /* 0x0060000412007388 */ /* 0x0003e40000000c00 */
.L_x_1012:
[----:B------:R-:W-:Y:S05]  /*b740*/  BSYNC B1 ;  /* 0x0000000000017941 */ /* 0x000fea0003800000 */
.L_x_1011:
        /* <DEDUP_REMOVED lines=8> */
[----:B------:R-:W-:Y:S02]  /*b7d0*/  SHF.R.U32.HI R0, RZ, 0x10, R35 ;  /* 0x00000010ff007819 */ /* 0x000fe40000011623 */
[----:B------:R-:W-:Y:S02]  /*b7e0*/  SHF.R.U32.HI R2, RZ, 0x10, R33 ;  /* 0x00000010ff027819 */ /* 0x000fe40000011621 */
[----:B------:R-:W-:Y:S01]  /*b7f0*/  SHF.R.U64 R14, R34, 0x10, R35 ;  /* 0x00000010220e7819 */ /* 0x000fe20000001223 */
[----:B------:R-:W-:Y:S01]  /*b800*/  HADD2.F32 R12, -RZ, R0.H0_H0 ;  /* 0x20000000ff0c7230 */ /* 0x000fe20000004100 */
[----:B------:R-:W-:Y:S01]  /*b810*/  SHF.R.U64 R15, R32, 0x10, R33 ;  /* 0x00000010200f7819 */ /* 0x000fe20000001221 */
[----:B------:R-:W-:Y:S02]  /*b820*/  HADD2.F32 R0, -RZ, R54.H1_H1 ;  /* 0x30000036ff007230 */ /* 0x000fe40000004100 */
[----:B------:R-:W-:-:S02]  /*b830*/  HADD2.F32 R17, -RZ, R2.H0_H0 ;  /* 0x20000002ff117230 */ /* 0x000fc40000004100 */
[----:B------:R-:W-:Y:S02]  /*b840*/  HADD2.F32 R2, -RZ, R55.H1_H1 ;  /* 0x30000037ff027230 */ /* 0x000fe40000004100 */
[----:B------:R-:W-:Y:S02]  /*b850*/  HADD2.F32 R15, -RZ, R15.H0_H0 ;  /* 0x2000000fff0f7230 */ /* 0x000fe40000004100 */
        /* <DEDUP_REMOVED lines=17> */
[----:B------:R-:W-:Y:S01]  /*b970*/  HADD2.F32 R2, -RZ, R56.H1_H1 ;  /* 0x30000038ff027230 */ /* 0x000fe20000004100 */
        /* <DEDUP_REMOVED lines=14> */
.L_x_1018:
[----:B------:R-:W-:Y:S05]  /*ba60*/  BSYNC B0 ;  /* 0x0000000000007941 */ /* 0x000fea0003800000 */
.L_x_1017:
        /* <DEDUP_REMOVED lines=45> */
.L_x_1016:
[----:B------:R-:W-:Y:S05]  /*bd40*/  BSYNC B1 ;  /* 0x0000000000017941 */ /* 0x000fea0003800000 */
.L_x_1015:
[----:B------:R-:W-:-:S04]  /*bd50*/  IADD3 R0, R125, 0x60, RZ ;  /* 0x000000607d007810 */ /* 0x000fc80007ffe0ff */
        /* <DEDUP_REMOVED lines=47> */
.L_x_1021:
[----:B------:R-:W-:Y:S05]  /*c050*/  BSYNC B0 ;  /* 0x0000000000007941 */ /* 0x000fea0003800000 */
.L_x_1020:
        /* <DEDUP_REMOVED lines=10> */
[----:B------:R-:W-:Y:S02]  /*c100*/  HADD2.F32 R2, -RZ, R62.H0_H0 ;  /* 0x2000003eff027230 */ /* 0x000fe40000004100 */
        /* <DEDUP_REMOVED lines=14> */
[----:B------:R-:W-:Y:S01]  /*c1f0*/  HADD2.F32 R0, -RZ, R61.H1_H1 ;  /* 0x3000003dff007230 */ /* 0x000fe20000004100 */
        /* <DEDUP_REMOVED lines=18> */
[----:B------:R1:W-:Y:S01]  /*c320*/  STS.128 [R18+0x8000], R4 ;  /* 0x0080000412007388 */ /* 0x0003e20000000c00 */
[----:B------:R-:W-:Y:S05]  /*c330*/  BRA `(.L_x_1019) ;  /* 0x0000244000007947 */ /* 0x000fea0003800000 */
.L_x_998:
[----:B------:R-:W-:Y:S01]  /*c340*/  IMAD.MOV.U32 R5, RZ, RZ, c[0x0][0x2c4] ;  /* 0x0000b100ff057624 */ /* 0x000fe200078e00ff */
[----:B------:R-:W-:Y:S01]  /*c350*/  ISETP.GE.AND P1, PT, R84, c[0x0][0x27c], PT ;  /* 0x00009f0054007a0c */ /* 0x000fe20003f26270 */
[----:B------:R-:W-:Y:S01]  /*c360*/  IMAD.MOV.U32 R7, RZ, RZ, R3 ;  /* 0x000000ffff077224 */ /* 0x000fe200078e0003 */
[----:B------:R-:W-:Y:S01]  /*c370*/  CS2R R22, SRZ ;  /* 0x0000000000167805 */ /* 0x000fe2000001ff00 */
[----:B------:R-:W-:Y:S01]  /*c380*/  IMAD.MOV.U32 R9, RZ, RZ, R8 ;  /* 0x000000ffff097224 */ /* 0x000fe200078e0008 */
[----:B------:R-:W-:Y:S01]  /*c390*/  ISETP.NE.AND P0, PT, R5, 0x1, PT ;  /* 0x000000010500780c */ /* 0x000fe20003f05270 */
[----:B------:R-:W-:Y:S01]  /*c3a0*/  IMAD.MOV.U32 R8, RZ, RZ, R4 ;  /* 0x000000ffff087224 */ /* 0x000fe200078e0004 */
[----:B------:R-:W-:-:S11]  /*c3b0*/  CS2R R20, SRZ ;  /* 0x0000000000147805 */ /* 0x000fd6000001ff00 */
[----:B------:R-:W-:-:S05]  /*c3c0*/  @P0 IMAD.HI.U32 R5, R2, c[0x0][0x2c8], RZ ;  /* 0x0000b20002050a27 */ /* 0x000fca00078e00ff */
[----:B------:R-:W-:-:S04]  /*c3d0*/  @P0 SHF.R.U32.HI R2, RZ, c[0x0][0x2cc], R5 ;  /* 0x0000b300ff020a19 */ /* 0x000fc80000011605 */
[----:B------:R-:W-:Y:S01]  /*c3e0*/  SHF.R.S32.HI R5, RZ, 0x1f, R2 ;  /* 0x0000001fff057819 */ /* 0x000fe20000011402 */
[----:B------:R-:W-:-:S04]  /*c3f0*/  IMAD.WIDE.U32 R6, R2, c[0x0][0x280], R6 ;  /* 0x0000a00002067a25 */ /* 0x000fc800078e0006 */
[C---:B------:R-:W-:Y:S01]  /*c400*/  IMAD R10, R5.reuse, c[0x0][0x280], RZ ;  /* 0x0000a000050a7a24 */ /* 0x040fe200078e02ff */
[----:B------:R-:W-:Y:S01]  /*c410*/  LEA R13, P0, R6, c[0x0][0x270], 0x1 ;  /* 0x00009c00060d7a11 */ /* 0x000fe200078008ff */
[----:B------:R-:W-:Y:S02]  /*c420*/  IMAD R3, R5, c[0x0][0x290], RZ ;  /* 0x0000a40005037a24 */ /* 0x000fe400078e02ff */
[C---:B------:R-:W-:Y:S02]  /*c430*/  IMAD R10, R2.reuse, c[0x0][0x284], R10 ;  /* 0x0000a100020a7a24 */ /* 0x040fe400078e020a */
[----:B------:R-:W-:Y:S02]  /*c440*/  IMAD.WIDE.U32 R4, R2, c[0x0][0x290], R8 ;  /* 0x0000a40002047a25 */ /* 0x000fe400078e0008 */
[----:B------:R-:W1:Y:S02]  /*c450*/  SHFL.IDX PT, R8, R13, RZ, 0x1c1f ;  /* 0x001c1fff0d087589 */ /* 0x000e6400000e0000 */
[----:B------:R-:W-:-:S02]  /*c460*/  IMAD.IADD R7, R7, 0x1, R10 ;  /* 0x0000000107077824 */ /* 0x000fc400078e020a */
[----:B------:R-:W-:-:S03]  /*c470*/  IMAD R2, R2, c[0x0][0x294], R3 ;  /* 0x0000a50002027a24 */ /* 0x000fc600078e0203 */
[----:B------:R-:W-:Y:S02]  /*c480*/  LEA.HI.X R12, R6, c[0x0][0x274], R7, 0x1, P0 ;  /* 0x00009d00060c7a11 */ /* 0x000fe400000f0c07 */
[C---:B------:R-:W-:Y:S02]  /*c490*/  LEA R3, P0, R4.reuse, c[0x0][0x288], 0x1 ;  /* 0x0000a20004037a11 */ /* 0x040fe400078008ff */
[----:B------:R-:W-:Y:S02]  /*c4a0*/  IADD3 R2, R5, R2, RZ ;  /* 0x0000000205027210 */ /* 0x000fe40007ffe0ff */
[----:B------:R-:W2:Y:S02]  /*c4b0*/  SHFL.IDX PT, R5, R12, RZ, 0x1c1f ;  /* 0x001c1fff0c057589 */ /* 0x000ea400000e0000 */
[----:B------:R-:W-:Y:S02]  /*c4c0*/  LEA.HI.X R2, R4, c[0x0][0x28c], R2, 0x1, P0 ;  /* 0x0000a30004027a11 */ /* 0x000fe400000f0c02 */
[----:B------:R-:W-:-:S03]  /*c4d0*/  ISETP.GE.OR P0, PT, R14, R0, P1 ;  /* 0x000000000e00720c */ /* 0x000fc60000f06670 */
[----:B------:R-:W-:Y:S10]  /*c4e0*/  SHFL.IDX PT, R9, R2, RZ, 0x1c1f ;  /* 0x001c1fff02097589 */ /* 0x000ff400000e0000 */
[C---:B------:R-:W-:Y:S01]  /*c4f0*/  @!P0 IMAD.SHL.U32 R6, R84.reuse, 0x2, RZ ;  /* 0x0000000254068824 */ /* 0x040fe200078e00ff */
[----:B------:R-:W-:-:S04]  /*c500*/  @!P0 SHF.L.U64.HI R7, R84, 0x1, R85 ;  /* 0x0000000154078819 */ /* 0x000fc80000010255 */
[----:B-1----:R-:W-:Y:S02]  /*c510*/  @!P0 IADD3 R4, P3, R8, R6, RZ ;  /* 0x0000000608048210 */ /* 0x002fe40007f7e0ff */
[----:B------:R-:W1:Y:S03]  /*c520*/  SHFL.IDX PT, R8, R3, RZ, 0x1c1f ;  /* 0x001c1fff03087589 */ /* 0x000e6600000e0000 */
[----:B--2---:R-:W-:Y:S01]  /*c530*/  @!P0 IMAD.X R5, R5, 0x1, R7, P3 ;  /* 0x0000000105058824 */ /* 0x004fe200018e0607 */
[----:B------:R-:W-:Y:S01]  /*c540*/  CS2R R18, SRZ ;  /* 0x0000000000127805 */ /* 0x000fe2000001ff00 */
[----:B------:R-:W-:-:S03]  /*c550*/  CS2R R16, SRZ ;  /* 0x0000000000107805 */ /* 0x000fc6000001ff00 */
[----:B------:R2:W3:Y:S01]  /*c560*/  @!P0 LD.E.128 R20, [R4.64] ;  /* 0x0000000804148980 */ /* 0x0004e2000c101d00 */
[----:B-1----:R-:W-:-:S05]  /*c570*/  @!P0 IADD3 R6, P3, R8, R6, RZ ;  /* 0x0000000608068210 */ /* 0x002fca0007f7e0ff */
[----:B------:R-:W-:-:S05]  /*c580*/  @!P0 IMAD.X R7, R9, 0x1, R7, P3 ;  /* 0x0000000109078824 */ /* 0x000fca00018e0607 */
[----:B------:R3:W4:Y:S01]  /*c590*/  @!P0 LD.E.128 R16, [R6.64] ;  /* 0x0000000806108980 */ /* 0x000722000c101d00 */
[----:B--2---:R-:W-:-:S04]  /*c5a0*/  IADD3 R4, R14, 0x20, RZ ;  /* 0x000000200e047810 */ /* 0x004fc80007ffe0ff */
[----:B------:R-:W-:Y:S01]  /*c5b0*/  ISETP.GE.AND P0, PT, R4, R0, PT ;  /* 0x000000000400720c */ /* 0x000fe20003f06270 */
[----:B------:R1:W2:Y:S01]  /*c5c0*/  SHFL.IDX PT, R15, R13, 0x1, 0x1c1f ;  /* 0x003c1f000d0f7f89 */ /* 0x0002a200000e0000 */
[----:B------:R-:W-:Y:S03]  /*c5d0*/  BSSY B0, `(.L_x_1022) ;  /* 0x0000023000007945 */ /* 0x000fe60003800000 */
[----:B------:R1:W1:Y:S01]  /*c5e0*/  SHFL.IDX PT, R24, R3, 0x1, 0x1c1f ;  /* 0x003c1f0003187f89 */ /* 0x00026200000e0000 */
[----:B------:R-:W-:-:S03]  /*c5f0*/  CS2R R10, SRZ ;  /* 0x00000000000a7805 */ /* 0x000fc6000001ff00 */
[----:B------:R1:W1:Y:S01]  /*c600*/  SHFL.IDX PT, R25, R12, 0x1, 0x1c1f ;  /* 0x003c1f000c197f89 */ /* 0x00026200000e0000 */
[----:B------:R-:W-:-:S03]  /*c610*/  CS2R R8, SRZ ;  /* 0x0000000000087805 */ /* 0x000fc6000001ff00 */
[----:B------:R1:W1:Y:S01]  /*c620*/  SHFL.IDX PT, R26, R2, 0x1, 0x1c1f ;  /* 0x003c1f00021a7f89 */ /* 0x00026200000e0000 */
[----:B---3--:R-:W-:Y:S02]  /*c630*/  IMAD.MOV.U32 R7, RZ, RZ, R22 ;  /* 0x000000ffff077224 */ /* 0x008fe400078e0016 */
[----:B------:R-:W-:Y:S02]  /*c640*/  IMAD.MOV.U32 R5, RZ, RZ, R20 ;  /* 0x000000ffff057224 */ /* 0x000fe400078e0014 */
[----:B------:R-:W-:Y:S01]  /*c650*/  IMAD.MOV.U32 R4, RZ, RZ, R21 ;  /* 0x000000ffff047224 */ /* 0x000fe200078e0015 */
[----:B------:R-:W-:Y:S02]  /*c660*/  MOV R6, R23 ;  /* 0x0000001700067202 */ /* 0x000fe40000000f00 */
[----:B------:R-:W-:Y:S02]  /*c670*/  PRMT R67, R7, 0x7610, R67 ;  /* 0x0000761007437816 */ /* 0x000fe40000000043 */
[----:B------:R-:W-:-:S02]  /*c680*/  PRMT R54, R4, 0x5410, R5 ;  /* 0x0000541004367816 */ /* 0x000fc40000000005 */
[----:B------:R-:W-:Y:S01]  /*c690*/  PRMT R65, R65, 0x5410, R6 ;  /* 0x0000541041417816 */ /* 0x000fe20000000006 */
[----:B----4-:R-:W-:Y:S01]  /*c6a0*/  IMAD.MOV.U32 R7, RZ, RZ, R18 ;  /* 0x000000ffff077224 */ /* 0x010fe200078e0012 */
[----:B------:R-:W-:Y:S01]  /*c6b0*/  MOV R6, R19 ;  /* 0x0000001300067202 */ /* 0x000fe20000000f00 */
[----:B------:R-:W-:Y:S02]  /*c6c0*/  IMAD.MOV.U32 R5, RZ, RZ, R16 ;  /* 0x000000ffff057224 */ /* 0x000fe400078e0010 */
[----:B------:R-:W-:Y:S01]  /*c6d0*/  IMAD.MOV.U32 R4, RZ, RZ, R17 ;  /* 0x000000ffff047224 */ /* 0x000fe200078e0011 */
[----:B------:R-:W-:Y:S02]  /*c6e0*/  PRMT R56, R7, 0x7610, R56 ;  /* 0x0000761007387816 */ /* 0x000fe40000000038 */
[----:B------:R-:W-:Y:S02]  /*c6f0*/  PRMT R65, R6, 0x7610, R65 ;  /* 0x0000761006417816 */ /* 0x000fe40000000041 */
[----:B------:R-:W-:Y:S01]  /*c700*/  PRMT R52, R4, 0x5410, R5 ;  /* 0x0000541004347816 */ /* 0x000fe20000000005 */
[----:B------:R-:W-:Y:S01]  /*c710*/  CS2R R6, SRZ ;  /* 0x0000000000067805 */ /* 0x000fe2000001ff00 */
[----:B------:R-:W-:Y:S01]  /*c720*/  CS2R R4, SRZ ;  /* 0x0000000000047805 */ /* 0x000fe2000001ff00 */
[----:B------:R-:W-:Y:S05]  /*c730*/  @P0 BRA `(.L_x_1023) ;  /* 0x000000c000000947 */ /* 0x000fea0003800000 */
[----:B-12---:R-:W-:Y:S01]  /*c740*/  CS2R R8, SRZ ;  /* 0x0000000000087805 */ /* 0x006fe2000001ff00 */
[----:B------:R-:W-:Y:S01]  /*c750*/  CS2R R6, SRZ ;  /* 0x0000000000067805 */ /* 0x000fe2000001ff00 */
[----:B------:R-:W-:Y:S01]  /*c760*/  CS2R R4, SRZ ;  /* 0x0000000000047805 */ /* 0x000fe2000001ff00 */
[----:B------:R-:W-:Y:S05]  /*c770*/  @P1 BRA `(.L_x_1023) ;  /* 0x0000008000001947 */ /* 0x000fea0003800000 */
[C---:B------:R-:W-:Y:S01]  /*c780*/  IMAD.SHL.U32 R6, R84.reuse, 0x2, RZ ;  /* 0x0000000254067824 */ /* 0x040fe200078e00ff */
[----:B------:R-:W-:-:S04]  /*c790*/  SHF.L.U64.HI R7, R84, 0x1, R85 ;  /* 0x0000000154077819 */ /* 0x000fc80000010255 */
[----:B------:R-:W-:-:S05]  /*c7a0*/  IADD3 R4, P0, R15, R6, RZ ;  /* 0x000000060f047210 */ /* 0x000fca0007f1e0ff */
[----:B------:R-:W-:Y:S01]  /*c7b0*/  IMAD.X R5, R25, 0x1, R7, P0 ;  /* 0x0000000119057824 */ /* 0x000fe200000e0607 */
[----:B------:R-:W-:-:S04]  /*c7c0*/  IADD3 R6, P0, R24, R6, RZ ;  /* 0x0000000618067210 */ /* 0x000fc80007f1e0ff */
[----:B------:R1:W5:Y:S01]  /*c7d0*/  LD.E.128 R8, [R4.64] ;  /* 0x0000000804087980 */ /* 0x000362000c101d00 */
[----:B------:R-:W-:-:S06]  /*c7e0*/  IMAD.X R7, R26, 0x1, R7, P0 ;  /* 0x000000011a077824 */ /* 0x000fcc00000e0607 */
[----:B-1----:R-:W5:Y:S02]  /*c7f0*/  LD.E.128 R4, [R6.64] ;  /* 0x0000000806047980 */ /* 0x002f64000c101d00 */
.L_x_1023:
[----:B-12---:R-:W-:Y:S05]  /*c800*/  BSYNC B0 ;  /* 0x0000000000007941 */ /* 0x006fea0003800000 */
.L_x_1022:
[----:B------:R-:W1:Y:S01]  /*c810*/  SHFL.IDX PT, R26, R13, 0x2, 0x1c1f ;  /* 0x005c1f000d1a7f89 */ /* 0x000e6200000e0000 */
[----:B------:R-:W-:Y:S01]  /*c820*/  IADD3 R15, R14, 0x40, RZ ;  /* 0x000000400e0f7810 */ /* 0x000fe20007ffe0ff */
[----:B------:R-:W-:Y:S01]  /*c830*/  CS2R R42, SRZ ;  /* 0x00000000002a7805 */ /* 0x000fe2000001ff00 */
[----:B------:R-:W-:Y:S01]  /*c840*/  CS2R R40, SRZ ;  /* 0x0000000000287805 */ /* 0x000fe2000001ff00 */
[----:B------:R-:W2:Y:S01]  /*c850*/  SHFL.IDX PT, R24, R12, 0x2, 0x1c1f ;  /* 0x005c1f000c187f89 */ /* 0x000ea200000e0000 */
[----:B------:R-:W-:-:S03]  /*c860*/  ISETP.GE.OR P0, PT, R15, R0, P1 ;  /* 0x000000000f00720c */ /* 0x000fc60000f06670 */
[----:B------:R-:W-:Y:S10]  /*c870*/  SHFL.IDX PT, R28, R2, 0x2, 0x1c1f ;  /* 0x005c1f00021c7f89 */ /* 0x000ff400000e0000 */
[C---:B------:R-:W-:Y:S01]  /*c880*/  @!P0 IMAD.SHL.U32 R15, R84.reuse, 0x2, RZ ;  /* 0x00000002540f8824 */ /* 0x040fe200078e00ff */
[----:B------:R-:W-:-:S04]  /*c890*/  @!P0 SHF.L.U64.HI R25, R84, 0x1, R85 ;  /* 0x0000000154198819 */ /* 0x000fc80000010255 */
[----:B-1----:R-:W-:-:S05]  /*c8a0*/  @!P0 IADD3 R26, P3, R26, R15, RZ ;  /* 0x0000000f1a1a8210 */ /* 0x002fca0007f7e0ff */
[----:B--2---:R-:W-:Y:S02]  /*c8b0*/  @!P0 IMAD.X R27, R24, 0x1, R25, P3 ;  /* 0x00000001181b8824 */ /* 0x004fe400018e0619 */
[----:B------:R-:W1:Y:S01]  /*c8c0*/  SHFL.IDX PT, R24, R3, 0x2, 0x1c1f ;  /* 0x005c1f0003187f89 */ /* 0x000e6200000e0000 */
[----:B------:R-:W-:Y:S01]  /*c8d0*/  CS2R R38, SRZ ;  /* 0x0000000000267805 */ /* 0x000fe2000001ff00 */
[----:B------:R-:W-:Y:S02]  /*c8e0*/  CS2R R36, SRZ ;  /* 0x0000000000247805 */ /* 0x000fe4000001ff00 */
[----:B------:R-:W2:Y:S01]  /*c8f0*/  @!P0 LD.E.128 R40, [R26.64] ;  /* 0x000000081a288980 */ /* 0x000ea2000c101d00 */
[----:B-1----:R-:W-:-:S05]  /*c900*/  @!P0 IADD3 R24, P3, R24, R15, RZ ;  /* 0x0000000f18188210 */ /* 0x002fca0007f7e0ff */
[----:B------:R-:W-:-:S05]  /*c910*/  @!P0 IMAD.X R25, R28, 0x1, R25, P3 ;  /* 0x000000011c198824 */ /* 0x000fca00018e0619 */
[----:B------:R1:W3:Y:S01]  /*c920*/  @!P0 LD.E.128 R36, [R24.64] ;  /* 0x0000000818248980 */ /* 0x0002e2000c101d00 */
[----:B------:R-:W-:Y:S01]  /*c930*/  IADD3 R14, R14, 0x60, RZ ;  /* 0x000000600e0e7810 */ /* 0x000fe20007ffe0ff */
[----:B-----5:R-:W-:-:S03]  /*c940*/  IMAD.MOV.U32 R15, RZ, RZ, R8 ;  /* 0x000000ffff0f7224 */ /* 0x020fc600078e0008 */
[----:B------:R-:W-:Y:S01]  /*c950*/  ISETP.GE.AND P0, PT, R14, R0, PT ;  /* 0x000000000e00720c */ /* 0x000fe20003f06270 */
[----:B------:R-:W-:Y:S01]  /*c960*/  IMAD.MOV.U32 R14, RZ, RZ, R9 ;  /* 0x000000ffff0e7224 */ /* 0x000fe200078e0009 */
[----:B------:R-:W-:Y:S01]  /*c970*/  PRMT R70, R15, 0x7610, R70 ;  /* 0x000076100f467816 */ /* 0x000fe20000000046 */
[----:B------:R-:W-:-:S03]  /*c980*/  IMAD.MOV.U32 R15, RZ, RZ, R4 ;  /* 0x000000ffff0f7224 */ /* 0x000fc600078e0004 */
[----:B------:R-:W-:Y:S01]  /*c990*/  PRMT R69, R69, 0x5410, R14 ;  /* 0x0000541045457816 */ /* 0x000fe2000000000e */
[----:B------:R-:W-:Y:S02]  /*c9a0*/  IMAD.MOV.U32 R14, RZ, RZ, R5 ;  /* 0x000000ffff0e7224 */ /* 0x000fe400078e0005 */
[----:B-1----:R-:W-:Y:S02]  /*c9b0*/  IMAD.MOV.U32 R25, RZ, RZ, R10 ;  /* 0x000000ffff197224 */ /* 0x002fe400078e000a */
[----:B------:R-:W-:-:S03]  /*c9c0*/  IMAD.MOV.U32 R24, RZ, RZ, R11 ;  /* 0x000000ffff187224 */ /* 0x000fc600078e000b */
[----:B------:R-:W-:Y:S01]  /*c9d0*/  PRMT R72, R25, 0x7610, R72 ;  /* 0x0000761019487816 */ /* 0x000fe20000000048 */
[----:B------:R-:W-:Y:S01]  /*c9e0*/  IMAD.MOV.U32 R25, RZ, RZ, R6 ;  /* 0x000000ffff197224 */ /* 0x000fe200078e0006 */
[----:B------:R-:W-:Y:S01]  /*c9f0*/  PRMT R71, R71, 0x5410, R24 ;  /* 0x0000541047477816 */ /* 0x000fe20000000018 */
[----:B------:R-:W-:Y:S01]  /*ca00*/  IMAD.MOV.U32 R24, RZ, RZ, R7 ;  /* 0x000000ffff187224 */ /* 0x000fe200078e0007 */
[----:B------:R-:W-:Y:S02]  /*ca10*/  PRMT R69, R15, 0x7610, R69 ;  /* 0x000076100f457816 */ /* 0x000fe40000000045 */
[----:B------:R-:W-:Y:S01]  /*ca20*/  PRMT R70, R70, 0x5410, R25 ;  /* 0x0000541046467816 */ /* 0x000fe20000000019 */
[----:B------:R-:W1:Y:S01]  /*ca30*/  SHFL.IDX PT, R15, R3, 0x3, 0x1c1f ;  /* 0x007c1f00030f7f89 */ /* 0x000e6200000e0000 */
[----:B------:R-:W-:Y:S02]  /*ca40*/  PRMT R71, R24, 0x7610, R71 ;  /* 0x0000761018477816 */ /* 0x000fe40000000047 */
[----:B------:R-:W-:Y:S01]  /*ca50*/  PRMT R67, R67, 0x5410, R14 ;  /* 0x0000541043437816 */ /* 0x000fe2000000000e */
[----:B------:R-:W4:Y:S04]  /*ca60*/  SHFL.IDX PT, R25, R12, 0x3, 0x1c1f ;  /* 0x007c1f000c197f89 */ /* 0x000f2800000e0000 */
[----:B------:R2:W1:Y:S04]  /*ca70*/  SHFL.IDX PT, R14, R13, 0x3, 0x1c1f ;  /* 0x007c1f000d0e7f89 */ /* 0x00046800000e0000 */
[----:B------:R1:W1:Y:S01]  /*ca80*/  SHFL.IDX PT, R24, R2, 0x3, 0x1c1f ;  /* 0x007c1f0002187f89 */ /* 0x00026200000e0000 */
[----:B------:R-:W-:Y:S01]  /*ca90*/  BSSY B0, `(.L_x_1024) ;  /* 0x0000022000007945 */ /* 0x000fe20003800000 */
[----:B------:R-:W-:Y:S01]  /*caa0*/  CS2R R50, SRZ ;  /* 0x0000000000327805 */ /* 0x000fe2000001ff00 */
[----:B------:R-:W-:Y:S01]  /*cab0*/  CS2R R48, SRZ ;  /* 0x0000000000307805 */ /* 0x000fe2000001ff00 */
[----:B------:R-:W-:Y:S01]  /*cac0*/  CS2R R46, SRZ ;  /* 0x00000000002e7805 */ /* 0x000fe2000001ff00 */
[----:B------:R-:W-:Y:S01]  /*cad0*/  CS2R R44, SRZ ;  /* 0x00000000002c7805 */ /* 0x000fe2000001ff00 */
[----:B--2---:R-:W-:-:S02]  /*cae0*/  IMAD.MOV.U32 R13, RZ, RZ, R42 ;  /* 0x000000ffff0d7224 */ /* 0x004fc400078e002a */
[----:B------:R-:W-:Y:S02]  /*caf0*/  IMAD.MOV.U32 R12, RZ, RZ, R43 ;  /* 0x000000ffff0c7224 */ /* 0x000fe400078e002b */
[----:B------:R-:W-:Y:S02]  /*cb00*/  IMAD.MOV.U32 R3, RZ, RZ, R40 ;  /* 0x000000ffff037224 */ /* 0x000fe400078e0028 */
[----:B-1----:R-:W-:Y:S01]  /*cb10*/  IMAD.MOV.U32 R2, RZ, RZ, R41 ;  /* 0x000000ffff027224 */ /* 0x002fe200078e0029 */
[----:B------:R-:W-:Y:S02]  /*cb20*/  PRMT R77, R13, 0x7610, R77 ;  /* 0x000076100d4d7816 */ /* 0x000fe4000000004d */
[----:B------:R-:W-:Y:S02]  /*cb30*/  PRMT R76, R76, 0x5410, R12 ;  /* 0x000054104c4c7816 */ /* 0x000fe4000000000c */
[----:B------:R-:W-:Y:S02]  /*cb40*/  PRMT R75, R3, 0x7610, R75 ;  /* 0x00007610034b7816 */ /* 0x000fe4000000004b */
[----:B------:R-:W-:Y:S01]  /*cb50*/  PRMT R73, R73, 0x5410, R2 ;  /* 0x0000541049497816 */ /* 0x000fe20000000002 */
[----:B---3--:R-:W-:-:S02]  /*cb60*/  IMAD.MOV.U32 R13, RZ, RZ, R38 ;  /* 0x000000ffff0d7224 */ /* 0x008fc400078e0026 */
[----:B------:R-:W-:Y:S02]  /*cb70*/  IMAD.MOV.U32 R12, RZ, RZ, R39 ;  /* 0x000000ffff0c7224 */ /* 0x000fe400078e0027 */
[----:B------:R-:W-:Y:S02]  /*cb80*/  IMAD.MOV.U32 R3, RZ, RZ, R36 ;  /* 0x000000ffff037224 */ /* 0x000fe400078e0024 */
[----:B------:R-:W-:Y:S01]  /*cb90*/  IMAD.MOV.U32 R2, RZ, RZ, R37 ;  /* 0x000000ffff027224 */ /* 0x000fe200078e0025 */
[----:B------:R-:W-:Y:S02]  /*cba0*/  PRMT R75, R75, 0x5410, R13 ;  /* 0x000054104b4b7816 */ /* 0x000fe4000000000d */
[----:B------:R-:W-:Y:S02]  /*cbb0*/  PRMT R76, R12, 0x7610, R76 ;  /* 0x000076100c4c7816 */ /* 0x000fe4000000004c */
[----:B------:R-:W-:Y:S02]  /*cbc0*/  PRMT R73, R3, 0x7610, R73 ;  /* 0x0000761003497816 */ /* 0x000fe40000000049 */
[----:B------:R-:W-:Y:S01]  /*cbd0*/  PRMT R72, R72, 0x5410, R2 ;  /* 0x0000541048487816 */ /* 0x000fe20000000002 */
[----:B------:R-:W-:Y:S05]  /*cbe0*/  @P0 BRA `(.L_x_1025) ;  /* 0x000000c000000947 */ /* 0x000fea0003800000 */
[----:B----4-:R-:W-:Y:S01]  /*cbf0*/  CS2R R48, SRZ ;  /* 0x0000000000307805 */ /* 0x010fe2000001ff00 */
        /* <DEDUP_REMOVED lines=9> */
[----:B------:R-:W-:-:S05]  /*cc90*/  IMAD.X R3, R24, 0x1, R3, P0 ;  /* 0x0000000118037824 */ /* 0x000fca00000e0603 */
[----:B------:R1:W5:Y:S03]  /*cca0*/  LD.E.128 R44, [R2.64] ;  /* 0x00000008022c7980 */ /* 0x000366000c101d00 */
.L_x_1025:
[----:B----4-:R-:W-:Y:S05]  /*ccb0*/  BSYNC B0 ;  /* 0x0000000000007941 */ /* 0x010fea0003800000 */
.L_x_1024:
[----:B-1---5:R-:W-:Y:S01]  /*ccc0*/  IMAD.MOV.U32 R2, RZ, RZ, R50 ;  /* 0x000000ffff027224 */ /* 0x022fe200078e0032 */
[----:B------:R-:W-:-:S04]  /*ccd0*/  DEPBAR.LE SB0, 0x1 ;  /* 0x000080400000791a */ /* 0x000fc80000000000 */
[----:B------:R-:W-:Y:S01]  /*cce0*/  PRMT R81, R2, 0x7610, R81 ;  /* 0x0000761002517816 */ /* 0x000fe20000000051 */
[----:B------:R-:W-:Y:S01]  /*ccf0*/  IMAD.IADD R2, R0, 0x1, -R63 ;  /* 0x0000000100027824 */ /* 0x000fe200078e0a3f */
[----:B------:R-:W-:Y:S01]  /*cd00*/  BSSY B0, `(.L_x_1026) ;  /* 0x0000074000007945 */ /* 0x000fe20003800000 */
[----:B------:R-:W-:Y:S02]  /*cd10*/  IMAD.MOV.U32 R12, RZ, RZ, R51 ;  /* 0x000000ffff0c7224 */ /* 0x000fe400078e0033 */
[----:B------:R-:W-:Y:S01]  /*cd20*/  IMAD.MOV.U32 R3, RZ, RZ, R48 ;  /* 0x000000ffff037224 */ /* 0x000fe200078e0030 */
[----:B------:R-:W-:Y:S01]  /*cd30*/  IMNMX R63, R2, 0x80, PT ;  /* 0x00000080023f7817 */ /* 0x000fe20003800200 */
[----:B------:R-:W-:Y:S01]  /*cd40*/  IMAD.MOV.U32 R0, RZ, RZ, R49 ;  /* 0x000000ffff007224 */ /* 0x000fe200078e0031 */
[----:B------:R-:W-:Y:S01]  /*cd50*/  PRMT R80, R80, 0x5410, R12 ;  /* 0x0000541050507816 */ /* 0x000fe2000000000c */
[----:B------:R-:W-:Y:S01]  /*cd60*/  IMAD.MOV.U32 R12, RZ, RZ, R46 ;  /* 0x000000ffff0c7224 */ /* 0x000fe200078e002e */
[----:B------:R-:W-:Y:S01]  /*cd70*/  BAR.SYNC.DEFER_BLOCKING 0x0 ;  /* 0x0000000000007b1d */ /* 0x000fe20000010000 */
[----:B------:R-:W-:Y:S01]  /*cd80*/  ISETP.GE.OR P0, PT, R125, R63, P1 ;  /* 0x0000003f7d00720c */ /* 0x000fe20000f06670 */
[----:B------:R-:W-:Y:S01]  /*cd90*/  IMAD.MOV.U32 R2, RZ, RZ, R44 ;  /* 0x000000ffff027224 */ /* 0x000fe200078e002c */
[----:B------:R-:W-:Y:S01]  /*cda0*/  PRMT R79, R3, 0x7610, R79 ;  /* 0x00007610034f7816 */ /* 0x000fe2000000004f */
[----:B------:R-:W-:Y:S01]  /*cdb0*/  IMAD.MOV.U32 R3, RZ, RZ, R47 ;  /* 0x000000ffff037224 */ /* 0x000fe200078e002f */
[----:B------:R-:W-:Y:S01]  /*cdc0*/  PRMT R78, R78, 0x5410, R0 ;  /* 0x000054104e4e7816 */ /* 0x000fe20000000000 */
[----:B------:R-:W-:Y:S01]  /*cdd0*/  IMAD.MOV.U32 R0, RZ, RZ, R45 ;  /* 0x000000ffff007224 */ /* 0x000fe200078e002d */
[----:B------:R-:W-:-:S02]  /*cde0*/  PRMT R79, R79, 0x5410, R12 ;  /* 0x000054104f4f7816 */ /* 0x000fc4000000000c */
[----:B------:R-:W-:Y:S02]  /*cdf0*/  PRMT R80, R3, 0x7610, R80 ;  /* 0x0000761003507816 */ /* 0x000fe40000000050 */
[----:B------:R-:W-:Y:S02]  /*ce00*/  PRMT R78, R2, 0x7610, R78 ;  /* 0x00007610024e7816 */ /* 0x000fe4000000004e */
[----:B------:R-:W-:Y:S01]  /*ce10*/  PRMT R77, R77, 0x5410, R0 ;  /* 0x000054104d4d7816 */ /* 0x000fe20000000000 */
        /* <DEDUP_REMOVED lines=9> */
[----:B------:R-:W-:Y:S02]  /*ceb0*/  SHF.L.U32 R24, R24, 0x9, RZ ;  /* 0x0000000918187819 */ /* 0x000fe400000006ff */
[----:B------:R-:W-:Y:S02]  /*cec0*/  SHF.R.U32.HI R34, RZ, 0x10, R17 ;  /* 0x00000010ff227819 */ /* 0x000fe40000011611 */
[--C-:B------:R-:W-:Y:S02]  /*ced0*/  SHF.R.U64 R64, R20, 0x10, R21.reuse ;  /* 0x0000001014407819 */ /* 0x100fe40000001215 */
[----:B------:R-:W-:Y:S02]  /*cee0*/  SHF.R.U32.HI R35, RZ, 0x10, R21 ;  /* 0x00000010ff237819 */ /* 0x000fe40000011615 */
[--C-:B------:R-:W-:Y:S02]  /*cef0*/  SHF.R.U64 R62, R22, 0x10, R23.reuse ;  /* 0x00000010163e7819 */ /* 0x100fe40000001217 */
[----:B------:R-:W-:Y:S01]  /*cf00*/  SHF.R.U32.HI R57, RZ, 0x10, R23 ;  /* 0x00000010ff397819 */ /* 0x000fe20000011617 */
[----:B------:R-:W-:Y:S01]  /*cf10*/  HADD2.F32 R68, -RZ, R35.H0_H0 ;  /* 0x20000023ff447230 */ /* 0x000fe20000004100 */
[----:B------:R-:W-:-:S02]  /*cf20*/  SHF.R.U64 R61, R16, 0x10, R17 ;  /* 0x00000010103d7819 */ /* 0x000fc40000001211 */
[--C-:B------:R-:W-:Y:S02]  /*cf30*/  SHF.R.U32.HI R53, RZ, 0x10, R19.reuse ;  /* 0x00000010ff357819 */ /* 0x100fe40000011613 */
[----:B------:R-:W-:Y:S02]  /*cf40*/  SHF.R.U64 R58, R18, 0x10, R19 ;  /* 0x00000010123a7819 */ /* 0x000fe40000001213 */
[----:B--2---:R-:W-:-:S04]  /*cf50*/  LOP3.LUT R0, R14, 0x38, R0, 0xf8, !PT ;  /* 0x000000380e007812 */ /* 0x004fc800078ef800 */
[----:B---3--:R-:W-:-:S04]  /*cf60*/  LOP3.LUT R0, R0, R13, RZ, 0x3c, !PT ;  /* 0x0000000d00007212 */ /* 0x008fc800078e3cff */
[----:B------:R-:W-:Y:S01]  /*cf70*/  IADD3 R0, R24, R0, RZ ;  /* 0x0000000018007210 */ /* 0x000fe20007ffe0ff */
[----:B----4-:R-:W1:Y:S03]  /*cf80*/  LDS.128 R12, [R87] ;  /* 0x00000000570c7984 */ /* 0x010e660000000c00 */
[----:B------:R-:W-:-:S05]  /*cf90*/  SHF.L.U32 R33, R0, 0x1, RZ ;  /* 0x0000000100217819 */ /* 0x000fca00000006ff */
[----:B------:R-:W2:Y:S01]  /*cfa0*/  LDS.128 R24, [R33+0x5100] ;  /* 0x0051000021187984 */ /* 0x000ea20000000c00 */
[----:B------:R-:W-:Y:S02]  /*cfb0*/  HADD2.F32 R0, -RZ, R52.H0_H0 ;  /* 0x20000034ff007230 */ /* 0x000fe40000004100 */
[--C-:B-1----:R-:W-:Y:S02]  /*cfc0*/  HADD2.F32 R31, -RZ, R13.reuse.H0_H0 ;  /* 0x2000000dff1f7230 */ /* 0x102fe40000004100 */
[----:B------:R-:W-:Y:S02]  /*cfd0*/  HADD2.F32 R29, -RZ, R13.H1_H1 ;  /* 0x3000000dff1d7230 */ /* 0x000fe40000004100 */
[--C-:B------:R-:W-:Y:S02]  /*cfe0*/  HADD2.F32 R22, -RZ, R15.reuse.H0_H0 ;  /* 0x2000000fff167230 */ /* 0x100fe40000004100 */
[----:B------:R-:W-:Y:S02]  /*cff0*/  HADD2.F32 R21, -RZ, R15.H1_H1 ;  /* 0x3000000fff157230 */ /* 0x000fe40000004100 */
[----:B--2---:R-:W-:-:S02]  /*d000*/  HADD2.F32 R3, -RZ, R25.H0_H0 ;  /* 0x20000019ff037230 */ /* 0x004fc40000004100 */
[--C-:B------:R-:W-:Y:S02]  /*d010*/  HADD2.F32 R13, -RZ, R24.reuse.H0_H0 ;  /* 0x20000018ff0d7230 */ /* 0x100fe40000004100 */
[----:B------:R-:W-:Y:S02]  /*d020*/  HADD2.F32 R20, -RZ, R24.H1_H1 ;  /* 0x30000018ff147230 */ /* 0x000fe40000004100 */
[----:B------:R-:W-:Y:S02]  /*d030*/  HADD2.F32 R24, -RZ, R34.H0_H0 ;  /* 0x20000022ff187230 */ /* 0x000fe40000004100 */
[--C-:B------:R-:W-:Y:S02]  /*d040*/  HADD2.F32 R28, -RZ, R14.reuse.H0_H0 ;  /* 0x2000000eff1c7230 */ /* 0x100fe40000004100 */
[----:B------:R-:W-:Y:S01]  /*d050*/  HADD2.F32 R23, -RZ, R14.H1_H1 ;  /* 0x3000000eff177230 */ /* 0x000fe20000004100 */
[-C--:B------:R-:W-:Y:S01]  /*d060*/  FMUL.FTZ R14, R31, R0.reuse ;  /* 0x000000001f0e7220 */ /* 0x080fe20000410000 */
[----:B------:R-:W-:Y:S01]  /*d070*/  HADD2.F32 R15, -RZ, R54.H0_H0 ;  /* 0x20000036ff0f7230 */ /* 0x000fe20000004100 */
[----:B------:R-:W-:Y:S01]  /*d080*/  FMUL.FTZ R55, R3, R0 ;  /* 0x0000000003377220 */ /* 0x000fe20000410000 */
[----:B------:R-:W-:-:S02]  /*d090*/  HADD2.F32 R30, -RZ, R12.H0_H0 ;  /* 0x2000000cff1e7230 */ /* 0x000fc40000004100 */
[----:B------:R-:W-:Y:S01]  /*d0a0*/  HADD2.F32 R32, -RZ, R12.H1_H1 ;  /* 0x3000000cff207230 */ /* 0x000fe20000004100 */
[----:B------:R-:W-:Y:S01]  /*d0b0*/  FMUL.FTZ R0, R29, R24 ;  /* 0x000000181d007220 */ /* 0x000fe20000410000 */
[----:B------:R-:W-:Y:S02]  /*d0c0*/  HADD2.F32 R2, -RZ, R25.H1_H1 ;  /* 0x30000019ff027230 */ /* 0x000fe40000004100 */
[----:B------:R-:W-:Y:S01]  /*d0d0*/  HADD2.F32 R12, -RZ, R52.H1_H1 ;  /* 0x30000034ff0c7230 */ /* 0x000fe20000004100 */
[----:B------:R-:W-:Y:S01]  /*d0e0*/  FFMA.FTZ R60, R3, R15, R14 ;  /* 0x0000000f033c7223 */ /* 0x000fe2000001000e */
[----:B------:R-:W-:Y:S01]  /*d0f0*/  HADD2.F32 R14, -RZ, R54.H1_H1 ;  /* 0x30000036ff0e7230 */ /* 0x000fe20000004100 */
[----:B------:R-:W-:Y:S01]  /*d100*/  FFMA.FTZ R59, R2, R68, R0 ;  /* 0x00000044023b7223 */ /* 0x000fe20000010000 */
[----:B------:R-:W-:Y:S01]  /*d110*/  HADD2.F32 R0, -RZ, R65.H0_H0 ;  /* 0x20000041ff007230 */ /* 0x000fe20000004100 */
[----:B------:R-:W-:Y:S02]  /*d120*/  FMUL.FTZ R3, R30, R12 ;  /* 0x0000000c1e037220 */ /* 0x000fe40000410000 */
[----:B------:R-:W-:Y:S01]  /*d130*/  FMUL.FTZ R54, R2, R24 ;  /* 0x0000001802367220 */ /* 0x000fe20000410000 */
[----:B------:R-:W-:Y:S01]  /*d140*/  HADD2.F32 R2, -RZ, R56.H0_H0 ;  /* 0x20000038ff027230 */ /* 0x000fe20000004100 */
[C---:B------:R-:W-:Y:S01]  /*d150*/  FFMA.FTZ R56, R13.reuse, R14, R3 ;  /* 0x0000000e0d387223 */ /* 0x040fe20000010003 */
[----:B------:R-:W-:Y:S01]  /*d160*/  HADD2.F32 R17, -RZ, R27.H0_H0 ;  /* 0x2000001bff117230 */ /* 0x000fe20000004100 */
[----:B------:R-:W-:Y:S01]  /*d170*/  FMUL.FTZ R52, R13, R12 ;  /* 0x0000000c0d347220 */ /* 0x000fe20000410000 */
[----:B------:R-:W-:Y:S01]  /*d180*/  HADD2.F32 R3, -RZ, R65.H1_H1 ;  /* 0x30000041ff037230 */ /* 0x000fe20000004100 */
[----:B------:R-:W-:Y:S01]  /*d190*/  FMUL.FTZ R13, R22, R0 ;  /* 0x00000000160d7220 */ /* 0x000fe20000410000 */
[----:B------:R-:W-:-:S02]  /*d1a0*/  HADD2.F32 R19, -RZ, R26.H0_H0 ;  /* 0x2000001aff137230 */ /* 0x000fc40000004100 */
[----:B------:R-:W-:Y:S02]  /*d1b0*/  HADD2.F32 R18, -RZ, R26.H1_H1 ;  /* 0x3000001aff127230 */ /* 0x000fe40000004100 */
[----:B------:R-:W-:Y:S01]  /*d1c0*/  HADD2.F32 R16, -RZ, R27.H1_H1 ;  /* 0x3000001bff107230 */ /* 0x000fe20000004100 */
[C---:B------:R-:W-:Y:S01]  /*d1d0*/  FFMA.FTZ R27, R17.reuse, R3, R13 ;  /* 0x00000003111b7223 */ /* 0x040fe2000001000d */
[----:B------:R-:W-:Y:S02]  /*d1e0*/  HADD2.F32 R26, -RZ, R53.H0_H0 ;  /* 0x20000035ff1a7230 */ /* 0x000fe40000004100 */
[----:B------:R-:W-:Y:S01]  /*d1f0*/  HADD2.F32 R13, -RZ, R61.H0_H0 ;  /* 0x2000003dff0d7230 */ /* 0x000fe20000004100 */
[----:B------:R-:W-:Y:S01]  /*d200*/  FMUL.FTZ R25, R17, R0 ;  /* 0x0000000011197220 */ /* 0x000fe20000410000 */
[----:B------:R-:W-:Y:S01]  /*d210*/  HADD2.F32 R12, -RZ, R67.H0_H0 ;  /* 0x20000043ff0c7230 */ /* 0x000fe20000004100 */
[-C--:B------:R-:W-:Y:S01]  /*d220*/  FMUL.FTZ R24, R28, R2.reuse ;  /* 0x000000021c187220 */ /* 0x080fe20000410000 */
[----:B------:R-:W-:Y:S01]  /*d230*/  HADD2.F32 R65, -RZ, R57.H0_H0 ;  /* 0x20000039ff417230 */ /* 0x000fe20000004100 */
[----:B------:R-:W-:Y:S01]  /*d240*/  FMUL.FTZ R34, R19, R2 ;  /* 0x0000000213227220 */ /* 0x000fe20000410000 */
[----:B------:R-:W-:Y:S01]  /*d250*/  HADD2.F32 R17, -RZ, R58.H0_H0 ;  /* 0x2000003aff117230 */ /* 0x000fe20000004100 */
[----:B------:R-:W-:Y:S01]  /*d260*/  FMUL.FTZ R0, R21, R26 ;  /* 0x0000001a15007220 */ /* 0x000fe20000410000 */
[----:B------:R-:W-:Y:S01]  /*d270*/  HADD2.F32 R58, -RZ, R64.H0_H0 ;  /* 0x20000040ff3a7230 */ /* 0x000fe20000004100 */
[----:B------:R-:W-:Y:S01]  /*d280*/  FMUL.FTZ R2, R32, R13 ;  /* 0x0000000d20027220 */ /* 0x000fe20000410000 */
[----:B------:R-:W-:Y:S01]  /*d290*/  HADD2.F32 R57, -RZ, R62.H0_H0 ;  /* 0x2000003eff397230 */ /* 0x000fe20000004100 */
[----:B------:R-:W-:-:S02]  /*d2a0*/  FFMA.FTZ R53, R19, R12, R24 ;  /* 0x0000000c13357223 */ /* 0x000fc40000010018 */
[C---:B------:R-:W-:Y:S02]  /*d2b0*/  FMUL.FTZ R19, R16.reuse, R26 ;  /* 0x0000001a10137220 */ /* 0x040fe40000410000 */
[----:B------:R-:W-:Y:S02]  /*d2c0*/  FFMA.FTZ R24, R16, R65, R0 ;  /* 0x0000004110187223 */ /* 0x000fe40000010000 */
[----:B------:R-:W-:Y:S02]  /*d2d0*/  FMUL.FTZ R0, R23, R17 ;  /* 0x0000001117007220 */ /* 0x000fe40000410000 */
[C---:B------:R-:W-:Y:S02]  /*d2e0*/  FFMA.FTZ R26, R20.reuse, R58, R2 ;  /* 0x0000003a141a7223 */ /* 0x040fe40000010002 */
[----:B------:R-:W-:Y:S02]  /*d2f0*/  FMUL.FTZ R13, R20, R13 ;  /* 0x0000000d140d7220 */ /* 0x000fe40000410000 */
[----:B------:R-:W-:-:S02]  /*d300*/  FMUL.FTZ R2, R18, R17 ;  /* 0x0000001112027220 */ /* 0x000fc40000410000 */
[----:B------:R-:W-:Y:S02]  /*d310*/  FFMA.FTZ R35, R18, R57, R0 ;  /* 0x0000003912237223 */ /* 0x000fe40000010000 */
[----:B------:R-:W-:Y:S02]  /*d320*/  FFMA.FTZ R16, R30, R14, -R52 ;  /* 0x0000000e1e107223 */ /* 0x000fe40000010834 */
[----:B------:R-:W-:Y:S02]  /*d330*/  FFMA.FTZ R20, R31, R15, -R55 ;  /* 0x0000000f1f147223 */ /* 0x000fe40000010837 */
[----:B------:R-:W-:Y:S02]  /*d340*/  FFMA.FTZ R17, R29, R68, -R54 ;  /* 0x000000441d117223 */ /* 0x000fe40000010836 */
[----:B------:R-:W-:Y:S02]  /*d350*/  FFMA.FTZ R18, R28, R12, -R34 ;  /* 0x0000000c1c127223 */ /* 0x000fe40000010822 */
[----:B------:R-:W-:-:S02]  /*d360*/  FFMA.FTZ R3, R22, R3, -R25 ;  /* 0x0000000316037223 */ /* 0x000fc40000010819 */
[----:B------:R-:W-:Y:S02]  /*d370*/  FFMA.FTZ R0, R21, R65, -R19 ;  /* 0x0000004115007223 */ /* 0x000fe40000010813 */
[----:B------:R-:W-:Y:S02]  /*d380*/  FFMA.FTZ R14, R32, R58, -R13 ;  /* 0x0000003a200e7223 */ /* 0x000fe4000001080d */
[----:B------:R-:W-:Y:S01]  /*d390*/  FFMA.FTZ R2, R23, R57, -R2 ;  /* 0x0000003917027223 */ /* 0x000fe20000010802 */
[----:B------:R-:W-:Y:S02]  /*d3a0*/  F2FP.PACK_AB R19, R0, R3 ;  /* 0x000000030013723e */ /* 0x000fe400000000ff */
[----:B------:R-:W-:Y:S02]  /*d3b0*/  F2FP.PACK_AB R17, R17, R20 ;  /* 0x000000141111723e */ /* 0x000fe400000000ff */
[----:B------:R-:W-:Y:S02]  /*d3c0*/  F2FP.PACK_AB R16, R14, R16 ;  /* 0x000000100e10723e */ /* 0x000fe400000000ff */
[----:B------:R-:W-:-:S02]  /*d3d0*/  F2FP.PACK_AB R18, R2, R18 ;  /* 0x000000120212723e */ /* 0x000fc400000000ff */
[----:B------:R-:W-:Y:S02]  /*d3e0*/  F2FP.PACK_AB R15, R24, R27 ;  /* 0x0000001b180f723e */ /* 0x000fe400000000ff */
[----:B------:R-:W-:Y:S02]  /*d3f0*/  F2FP.PACK_AB R13, R59, R60 ;  /* 0x0000003c3b0d723e */ /* 0x000fe400000000ff */
[----:B------:R-:W-:Y:S02]  /*d400*/  F2FP.PACK_AB R12, R26, R56 ;  /* 0x000000381a0c723e */ /* 0x000fe400000000ff */
[----:B------:R-:W-:Y:S01]  /*d410*/  F2FP.PACK_AB R14, R35, R53 ;  /* 0x00000035230e723e */ /* 0x000fe200000000ff */
[----:B------:R1:W-:Y:S04]  /*d420*/  STS.128 [R87], R16 ;  /* 0x0000001057007388 */ /* 0x0003e80000000c00 */
[----:B------:R1:W-:Y:S02]  /*d430*/  STS.128 [R33+0x5100], R12 ;  /* 0x0051000c21007388 */ /* 0x0003e40000000c00 */
.L_x_1027:
[----:B------:R-:W-:Y:S05]  /*d440*/  BSYNC B0 ;  /* 0x0000000000007941 */ /* 0x000fea0003800000 */
.L_x_1026:
        /* <DEDUP_REMOVED lines=15> */
[----:B------:R-:W-:Y:S02]  /*d540*/  LOP3.LUT R0, R0, R3, RZ, 0x3c, !PT ;  /* 0x0000000300007212 */ /* 0x000fe400078e3cff */
[--C-:B------:R-:W-:Y:S02]  /*d550*/  SHF.R.U64 R53, R4, 0x10, R5.reuse ;  /* 0x0000001004357819 */ /* 0x100fe40000001205 */
[----:B------:R-:W-:Y:S02]  /*d560*/  SHF.R.U32.HI R4, RZ, 0x10, R5 ;  /* 0x00000010ff047819 */ /* 0x000fe40000011605 */
[----:B------:R-:W-:Y:S02]  /*d570*/  SHF.R.U32.HI R25, RZ, 0x10, R9 ;  /* 0x00000010ff197819 */ /* 0x000fe40000011609 */
[--C-:B------:R-:W-:Y:S02]  /*d580*/  SHF.R.U64 R34, R6, 0x10, R7.reuse ;  /* 0x0000001006227819 */ /* 0x100fe40000001207 */
[----:B------:R-:W-:Y:S01]  /*d590*/  SHF.R.U32.HI R26, RZ, 0x10, R7 ;  /* 0x00000010ff1a7819 */ /* 0x000fe20000011607 */
[----:B------:R-:W-:-:S02]  /*d5a0*/  HADD2.F32 R7, -RZ, R69.H1_H1 ;  /* 0x30000045ff077230 */ /* 0x000fc40000004100 */
[----:B------:R-:W-:Y:S01]  /*d5b0*/  HADD2.F32 R57, -RZ, R25.H0_H0 ;  /* 0x20000019ff397230 */ /* 0x000fe20000004100 */
[----:B------:R-:W-:Y:S02]  /*d5c0*/  SHF.R.U64 R55, R8, 0x10, R9 ;  /* 0x0000001008377819 */ /* 0x000fe40000001209 */
[--C-:B------:R-:W-:Y:S02]  /*d5d0*/  SHF.R.U32.HI R28, RZ, 0x10, R11.reuse ;  /* 0x00000010ff1c7819 */ /* 0x100fe4000001160b */
[----:B------:R-:W-:-:S03]  /*d5e0*/  SHF.R.U64 R54, R10, 0x10, R11 ;  /* 0x000000100a367819 */ /* 0x000fc6000000120b */
[----:B------:R-:W-:Y:S02]  /*d5f0*/  HADD2.F32 R56, -RZ, R28.H0_H0 ;  /* 0x2000001cff387230 */ /* 0x000fe40000004100 */
[----:B------:R-:W-:Y:S01]  /*d600*/  HADD2.F32 R55, -RZ, R55.H0_H0 ;  /* 0x20000037ff377230 */ /* 0x000fe20000004100 */
[----:B--2---:R-:W-:-:S04]  /*d610*/  IADD3 R0, R2, R0, RZ ;  /* 0x0000000002007210 */ /* 0x004fc80007ffe0ff */
[----:B------:R-:W-:Y:S01]  /*d620*/  SHF.L.U32 R27, R0, 0x1, RZ ;  /* 0x00000001001b7819 */ /* 0x000fe200000006ff */
[----:B---3--:R-:W1:Y:S04]  /*d630*/  LDS.128 R12, [R58] ;  /* 0x000000003a0c7984 */ /* 0x008e680000000c00 */
[----:B------:R-:W2:Y:S01]  /*d640*/  LDS.128 R16, [R27+0x5100] ;  /* 0x005100001b107984 */ /* 0x000ea20000000c00 */
[----:B------:R-:W-:Y:S02]  /*d650*/  HADD2.F32 R0, -RZ, R67.H1_H1 ;  /* 0x30000043ff007230 */ /* 0x000fe40000004100 */
[----:B-1----:R-:W-:Y:S02]  /*d660*/  HADD2.F32 R23, -RZ, R13.H0_H0 ;  /* 0x2000000dff177230 */ /* 0x002fe40000004100 */
[----:B------:R-:W-:-:S02]  /*d670*/  HADD2.F32 R22, -RZ, R12.H0_H0 ;  /* 0x2000000cff167230 */ /* 0x000fc40000004100 */
[----:B------:R-:W-:Y:S02]  /*d680*/  HADD2.F32 R24, -RZ, R12.H1_H1 ;  /* 0x3000000cff187230 */ /* 0x000fe40000004100 */
[----:B--2---:R-:W-:Y:S02]  /*d690*/  HADD2.F32 R3, -RZ, R17.H0_H0 ;  /* 0x20000011ff037230 */ /* 0x004fe40000004100 */
[--C-:B------:R-:W-:Y:S02]  /*d6a0*/  HADD2.F32 R5, -RZ, R16.reuse.H0_H0 ;  /* 0x20000010ff057230 */ /* 0x100fe40000004100 */
[----:B------:R-:W-:Y:S02]  /*d6b0*/  HADD2.F32 R12, -RZ, R16.H1_H1 ;  /* 0x30000010ff0c7230 */ /* 0x000fe40000004100 */
[----:B------:R-:W-:Y:S02]  /*d6c0*/  HADD2.F32 R21, -RZ, R13.H1_H1 ;  /* 0x3000000dff157230 */ /* 0x000fe40000004100 */
[----:B------:R-:W-:Y:S01]  /*d6d0*/  HADD2.F32 R16, -RZ, R4.H0_H0 ;  /* 0x20000004ff107230 */ /* 0x000fe20000004100 */
[-C--:B------:R-:W-:Y:S01]  /*d6e0*/  FMUL.FTZ R6, R23, R0.reuse ;  /* 0x0000000017067220 */ /* 0x080fe20000410000 */
[----:B------:R-:W-:Y:S01]  /*d6f0*/  HADD2.F32 R2, -RZ, R17.H1_H1 ;  /* 0x30000011ff027230 */ /* 0x000fe20000004100 */
[----:B------:R-:W-:Y:S01]  /*d700*/  FMUL.FTZ R31, R3, R0 ;  /* 0x00000000031f7220 */ /* 0x000fe20000410000 */
[----:B------:R-:W-:Y:S01]  /*d710*/  HADD2.F32 R4, -RZ, R69.H0_H0 ;  /* 0x20000045ff047230 */ /* 0x000fe20000004100 */
[----:B------:R-:W-:-:S02]  /*d720*/  FMUL.FTZ R0, R21, R16 ;  /* 0x0000001015007220 */ /* 0x000fc40000410000 */
[----:B------:R-:W-:Y:S01]  /*d730*/  FFMA.FTZ R52, R3, R7, R6 ;  /* 0x0000000703347223 */ /* 0x000fe20000010006 */
[----:B------:R-:W-:Y:S01]  /*d740*/  HADD2.F32 R6, -RZ, R70.H0_H0 ;  /* 0x20000046ff067230 */ /* 0x000fe20000004100 */
[----:B------:R-:W-:Y:S01]  /*d750*/  FMUL.FTZ R3, R22, R4 ;  /* 0x0000000416037220 */ /* 0x000fe20000410000 */
[----:B------:R-:W-:Y:S01]  /*d760*/  HADD2.F32 R13, -RZ, R15.H0_H0 ;  /* 0x2000000fff0d7230 */ /* 0x000fe20000004100 */
[C---:B------:R-:W-:Y:S01]  /*d770*/  FFMA.FTZ R35, R2.reuse, R57, R0 ;  /* 0x0000003902237223 */ /* 0x040fe20000010000 */
[----:B------:R-:W-:Y:S01]  /*d780*/  HADD2.F32 R0, -RZ, R71.H0_H0 ;  /* 0x20000047ff007230 */ /* 0x000fe20000004100 */
[----:B------:R-:W-:Y:S01]  /*d790*/  FMUL.FTZ R30, R2, R16 ;  /* 0x00000010021e7220 */ /* 0x000fe20000410000 */
[----:B------:R-:W-:Y:S01]  /*d7a0*/  HADD2.F32 R20, -RZ, R14.H0_H0 ;  /* 0x2000000eff147230 */ /* 0x000fe20000004100 */
[C---:B------:R-:W-:Y:S01]  /*d7b0*/  FFMA.FTZ R32, R5.reuse, R6, R3 ;  /* 0x0000000605207223 */ /* 0x040fe20000010003 */
[----:B------:R-:W-:Y:S01]  /*d7c0*/  HADD2.F32 R2, -RZ, R70.H1_H1 ;  /* 0x30000046ff027230 */ /* 0x000fe20000004100 */
[----:B------:R-:W-:Y:S01]  /*d7d0*/  FMUL.FTZ R29, R5, R4 ;  /* 0x00000004051d7220 */ /* 0x000fe20000410000 */
[----:B------:R-:W-:Y:S01]  /*d7e0*/  HADD2.F32 R9, -RZ, R19.H0_H0 ;  /* 0x20000013ff097230 */ /* 0x000fe20000004100 */
[----:B------:R-:W-:Y:S01]  /*d7f0*/  FMUL.FTZ R5, R13, R0 ;  /* 0x000000000d057220 */ /* 0x000fe20000410000 */
[----:B------:R-:W-:-:S02]  /*d800*/  HADD2.F32 R3, -RZ, R71.H1_H1 ;  /* 0x30000047ff037230 */ /* 0x000fc40000004100 */
[----:B------:R-:W-:Y:S02]  /*d810*/  HADD2.F32 R15, -RZ, R15.H1_H1 ;  /* 0x3000000fff0f7230 */ /* 0x000fe40000004100 */
[----:B------:R-:W-:Y:S01]  /*d820*/  HADD2.F32 R17, -RZ, R26.H0_H0 ;  /* 0x2000001aff117230 */ /* 0x000fe20000004100 */
[----:B------:R-:W-:Y:S01]  /*d830*/  FMUL.FTZ R16, R20, R2 ;  /* 0x0000000214107220 */ /* 0x000fe20000410000 */
[----:B------:R-:W-:Y:S02]  /*d840*/  HADD2.F32 R11, -RZ, R18.H0_H0 ;  /* 0x20000012ff0b7230 */ /* 0x000fe40000004100 */
[----:B------:R-:W-:Y:S01]  /*d850*/  HADD2.F32 R4, -RZ, R72.H0_H0 ;  /* 0x20000048ff047230 */ /* 0x000fe20000004100 */
[C---:B------:R-:W-:Y:S01]  /*d860*/  FFMA.FTZ R25, R9.reuse, R3, R5 ;  /* 0x0000000309197223 */ /* 0x040fe20000010005 */
[----:B------:R-:W-:Y:S01]  /*d870*/  HADD2.F32 R10, -RZ, R18.H1_H1 ;  /* 0x30000012ff0a7230 */ /* 0x000fe20000004100 */
[----:B------:R-:W-:Y:S01]  /*d880*/  FMUL.FTZ R18, R9, R0 ;  /* 0x0000000009127220 */ /* 0x000fe20000410000 */
[----:B------:R-:W-:Y:S01]  /*d890*/  HADD2.F32 R8, -RZ, R19.H1_H1 ;  /* 0x30000013ff087230 */ /* 0x000fe20000004100 */
[----:B------:R-:W-:Y:S01]  /*d8a0*/  FMUL.FTZ R0, R15, R17 ;  /* 0x000000110f007220 */ /* 0x000fe20000410000 */
[----:B------:R-:W-:-:S02]  /*d8b0*/  HADD2.F32 R14, -RZ, R14.H1_H1 ;  /* 0x3000000eff0e7230 */ /* 0x000fc40000004100 */
[----:B------:R-:W-:Y:S02]  /*d8c0*/  HADD2.F32 R5, -RZ, R53.H0_H0 ;  /* 0x20000035ff057230 */ /* 0x000fe40000004100 */
[----:B------:R-:W-:Y:S01]  /*d8d0*/  HADD2.F32 R9, -RZ, R34.H0_H0 ;  /* 0x20000022ff097230 */ /* 0x000fe20000004100 */
[C---:B------:R-:W-:Y:S01]  /*d8e0*/  FFMA.FTZ R33, R11.reuse, R4, R16 ;  /* 0x000000040b217223 */ /* 0x040fe20000010010 */
[----:B------:R-:W-:Y:S01]  /*d8f0*/  HADD2.F32 R34, -RZ, R54.H0_H0 ;  /* 0x20000036ff227230 */ /* 0x000fe20000004100 */
[C---:B------:R-:W-:Y:S02]  /*d900*/  FMUL.FTZ R16, R8.reuse, R17 ;  /* 0x0000001108107220 */ /* 0x040fe40000410000 */
[----:B------:R-:W-:Y:S02]  /*d910*/  FMUL.FTZ R26, R11, R2 ;  /* 0x000000020b1a7220 */ /* 0x000fe40000410000 */
[----:B------:R-:W-:Y:S02]  /*d920*/  FFMA.FTZ R17, R8, R56, R0 ;  /* 0x0000003808117223 */ /* 0x000fe40000010000 */
[----:B------:R-:W-:-:S02]  /*d930*/  FMUL.FTZ R2, R24, R5 ;  /* 0x0000000518027220 */ /* 0x000fc40000410000 */
[----:B------:R-:W-:Y:S02]  /*d940*/  FMUL.FTZ R0, R14, R9 ;  /* 0x000000090e007220 */ /* 0x000fe40000410000 */
[----:B------:R-:W-:Y:S02]  /*d950*/  FMUL.FTZ R11, R12, R5 ;  /* 0x000000050c0b7220 */ /* 0x000fe40000410000 */
[----:B------:R-:W-:Y:S02]  /*d960*/  FMUL.FTZ R5, R10, R9 ;  /* 0x000000090a057220 */ /* 0x000fe40000410000 */
        /* <DEDUP_REMOVED lines=20> */
.L_x_1029:
[----:B------:R-:W-:Y:S05]  /*dab0*/  BSYNC B0 ;  /* 0x0000000000007941 */ /* 0x000fea0003800000 */
.L_x_1028:
        /* <DEDUP_REMOVED lines=16> */
[----:B------:R-:W-:Y:S02]  /*dbc0*/  SHF.R.U32.HI R22, RZ, 0x10, R37 ;  /* 0x00000010ff167819 */ /* 0x000fe40000011625 */
[--C-:B------:R-:W-:Y:S02]  /*dbd0*/  SHF.R.U32.HI R23, RZ, 0x10, R41.reuse ;  /* 0x00000010ff177819 */ /* 0x100fe40000011629 */
[----:B------:R-:W-:-:S03]  /*dbe0*/  SHF.R.U64 R52, R40, 0x10, R41 ;  /* 0x0000001028347819 */ /* 0x000fc60000001229 */
[----:B------:R-:W-:Y:S01]  /*dbf0*/  HADD2.F32 R41, -RZ, R23.H0_H0 ;  /* 0x20000017ff297230 */ /* 0x000fe20000004100 */
[----:B------:R-:W-:Y:S02]  /*dc00*/  SHF.R.U64 R40, R36, 0x10, R37 ;  /* 0x0000001024287819 */ /* 0x000fe40000001225 */
[----:B------:R-:W-:Y:S02]  /*dc10*/  SHF.R.U32.HI R24, RZ, 0x10, R39 ;  /* 0x00000010ff187819 */ /* 0x000fe40000011627 */
[----:B------:R-:W-:Y:S02]  /*dc20*/  SHF.R.U32.HI R28, RZ, 0x10, R43 ;  /* 0x00000010ff1c7819 */ /* 0x000fe4000001162b */
[----:B------:R-:W-:Y:S02]  /*dc30*/  SHF.R.U64 R34, R38, 0x10, R39 ;  /* 0x0000001026227819 */ /* 0x000fe40000001227 */
[----:B------:R-:W-:Y:S01]  /*dc40*/  SHF.R.U64 R37, R42, 0x10, R43 ;  /* 0x000000102a257819 */ /* 0x000fe2000000122b */
[----:B------:R-:W-:-:S02]  /*dc50*/  HADD2.F32 R39, -RZ, R28.H0_H0 ;  /* 0x2000001cff277230 */ /* 0x000fc40000004100 */
        /* <DEDUP_REMOVED lines=8> */
[--C-:B--2---:R-:W-:Y:S02]  /*dce0*/  HADD2.F32 R3, -RZ, R9.reuse.H0_H0 ;  /* 0x20000009ff037230 */ /* 0x104fe40000004100 */
[----:B------:R-:W-:Y:S02]  /*dcf0*/  HADD2.F32 R2, -RZ, R9.H1_H1 ;  /* 0x30000009ff027230 */ /* 0x000fe40000004100 */
[----:B------:R-:W-:Y:S02]  /*dd00*/  HADD2.F32 R14, -RZ, R7.H1_H1 ;  /* 0x30000007ff0e7230 */ /* 0x000fe40000004100 */
[--C-:B------:R-:W-:Y:S02]  /*dd10*/  HADD2.F32 R9, -RZ, R8.reuse.H0_H0 ;  /* 0x20000008ff097230 */ /* 0x100fe40000004100 */
[----:B------:R-:W-:Y:S02]  /*dd20*/  HADD2.F32 R13, -RZ, R8.H1_H1 ;  /* 0x30000008ff0d7230 */ /* 0x000fe40000004100 */
[----:B------:R-:W-:-:S02]  /*dd30*/  HADD2.F32 R8, -RZ, R11.H0_H0 ;  /* 0x2000000bff087230 */ /* 0x000fc40000004100 */
[----:B------:R-:W-:Y:S02]  /*dd40*/  HADD2.F32 R7, -RZ, R11.H1_H1 ;  /* 0x3000000bff077230 */ /* 0x000fe40000004100 */
[----:B------:R-:W-:Y:S02]  /*dd50*/  HADD2.F32 R17, -RZ, R5.H1_H1 ;  /* 0x30000005ff117230 */ /* 0x000fe40000004100 */
[----:B------:R-:W-:Y:S02]  /*dd60*/  HADD2.F32 R11, -RZ, R22.H0_H0 ;  /* 0x20000016ff0b7230 */ /* 0x000fe40000004100 */
[--C-:B------:R-:W-:Y:S02]  /*dd70*/  HADD2.F32 R16, -RZ, R6.reuse.H0_H0 ;  /* 0x20000006ff107230 */ /* 0x100fe40000004100 */
[----:B------:R-:W-:Y:S01]  /*dd80*/  HADD2.F32 R19, -RZ, R6.H1_H1 ;  /* 0x30000006ff137230 */ /* 0x000fe20000004100 */
[-C--:B------:R-:W-:Y:S01]  /*dd90*/  FMUL.FTZ R5, R20, R0.reuse ;  /* 0x0000000014057220 */ /* 0x080fe20000410000 */
[----:B------:R-:W-:Y:S01]  /*dda0*/  HADD2.F32 R6, -RZ, R73.H1_H1 ;  /* 0x30000049ff067230 */ /* 0x000fe20000004100 */
[----:B------:R-:W-:Y:S01]  /*ddb0*/  FMUL.FTZ R31, R3, R0 ;  /* 0x00000000031f7220 */ /* 0x000fe20000410000 */
[----:B------:R-:W-:-:S02]  /*ddc0*/  HADD2.F32 R18, -RZ, R4.H0_H0 ;  /* 0x20000004ff127230 */ /* 0x000fc40000004100 */
[----:B------:R-:W-:Y:S01]  /*ddd0*/  HADD2.F32 R21, -RZ, R4.H1_H1 ;  /* 0x30000004ff157230 */ /* 0x000fe20000004100 */
[-C--:B------:R-:W-:Y:S01]  /*dde0*/  FMUL.FTZ R0, R17, R11.reuse ;  /* 0x0000000b11007220 */ /* 0x080fe20000410000 */
[----:B------:R-:W-:Y:S01]  /*ddf0*/  HADD2.F32 R4, -RZ, R73.H0_H0 ;  /* 0x20000049ff047230 */ /* 0x000fe20000004100 */
[----:B------:R-:W-:Y:S01]  /*de00*/  FFMA.FTZ R36, R3, R6, R5 ;  /* 0x0000000603247223 */ /* 0x000fe20000010005 */
[--C-:B------:R-:W-:Y:S01]  /*de10*/  HADD2.F32 R5, -RZ, R75.reuse.H0_H0 ;  /* 0x2000004bff057230 */ /* 0x100fe20000004100 */
[----:B------:R-:W-:Y:S02]  /*de20*/  FMUL.FTZ R30, R2, R11 ;  /* 0x0000000b021e7220 */ /* 0x000fe40000410000 */
[----:B------:R-:W-:Y:S02]  /*de30*/  FMUL.FTZ R3, R18, R4 ;  /* 0x0000000412037220 */ /* 0x000fe40000410000 */
[----:B------:R-:W-:Y:S01]  /*de40*/  FFMA.FTZ R35, R2, R41, R0 ;  /* 0x0000002902237223 */ /* 0x000fe20000010000 */
[----:B------:R-:W-:-:S02]  /*de50*/  HADD2.F32 R2, -RZ, R75.H1_H1 ;  /* 0x3000004bff027230 */ /* 0x000fc40000004100 */
[----:B------:R-:W-:Y:S01]  /*de60*/  HADD2.F32 R0, -RZ, R76.H0_H0 ;  /* 0x2000004cff007230 */ /* 0x000fe20000004100 */
[C---:B------:R-:W-:Y:S01]  /*de70*/  FMUL.FTZ R29, R9.reuse, R4 ;  /* 0x00000004091d7220 */ /* 0x040fe20000410000 */
[----:B------:R-:W-:Y:S01]  /*de80*/  HADD2.F32 R12, -RZ, R10.H0_H0 ;  /* 0x2000000aff0c7230 */ /* 0x000fe20000004100 */
[----:B------:R-:W-:Y:S01]  /*de90*/  FFMA.FTZ R32, R9, R5, R3 ;  /* 0x0000000509207223 */ /* 0x000fe20000010003 */
[----:B------:R-:W-:Y:S01]  /*dea0*/  HADD2.F32 R4, -RZ, R77.H0_H0 ;  /* 0x2000004dff047230 */ /* 0x000fe20000004100 */
[----:B------:R-:W-:Y:S01]  /*deb0*/  FMUL.FTZ R11, R16, R2 ;  /* 0x00000002100b7220 */ /* 0x000fe20000410000 */
[----:B------:R-:W-:Y:S01]  /*dec0*/  HADD2.F32 R3, -RZ, R76.H1_H1 ;  /* 0x3000004cff037230 */ /* 0x000fe20000004100 */
[----:B------:R-:W-:Y:S01]  /*ded0*/  FMUL.FTZ R9, R15, R0 ;  /* 0x000000000f097220 */ /* 0x000fe20000410000 */
[----:B------:R-:W-:Y:S01]  /*dee0*/  HADD2.F32 R22, -RZ, R24.H0_H0 ;  /* 0x20000018ff167230 */ /* 0x000fe20000004100 */
[----:B------:R-:W-:Y:S01]  /*def0*/  FFMA.FTZ R33, R12, R4, R11 ;  /* 0x000000040c217223 */ /* 0x000fe2000001000b */
[----:B------:R-:W-:Y:S01]  /*df00*/  HADD2.F32 R11, -RZ, R40.H0_H0 ;  /* 0x20000028ff0b7230 */ /* 0x000fe20000004100 */
[----:B------:R-:W-:-:S02]  /*df10*/  FMUL.FTZ R24, R8, R0 ;  /* 0x0000000008187220 */ /* 0x000fc40000410000 */
[----:B------:R-:W-:Y:S01]  /*df20*/  FFMA.FTZ R25, R8, R3, R9 ;  /* 0x0000000308197223 */ /* 0x000fe20000010009 */
[----:B------:R-:W-:Y:S01]  /*df30*/  HADD2.F32 R8, -RZ, R34.H0_H0 ;  /* 0x20000022ff087230 */ /* 0x000fe20000004100 */
[----:B------:R-:W-:Y:S01]  /*df40*/  FMUL.FTZ R0, R14, R22 ;  /* 0x000000160e007220 */ /* 0x000fe20000410000 */
[----:B------:R-:W-:Y:S01]  /*df50*/  HADD2.F32 R10, -RZ, R10.H1_H1 ;  /* 0x3000000aff0a7230 */ /* 0x000fe20000004100 */
[----:B------:R-:W-:Y:S01]  /*df60*/  FMUL.FTZ R27, R12, R2 ;  /* 0x000000020c1b7220 */ /* 0x000fe20000410000 */
[----:B------:R-:W-:Y:S01]  /*df70*/  HADD2.F32 R34, -RZ, R37.H0_H0 ;  /* 0x20000025ff227230 */ /* 0x000fe20000004100 */
[C---:B------:R-:W-:Y:S02]  /*df80*/  FFMA.FTZ R23, R7.reuse, R39, R0 ;  /* 0x0000002707177223 */ /* 0x040fe40000010000 */
[----:B------:R-:W-:Y:S02]  /*df90*/  FMUL.FTZ R22, R7, R22 ;  /* 0x0000001607167220 */ /* 0x000fe40000410000 */
[----:B------:R-:W-:-:S02]  /*dfa0*/  FMUL.FTZ R2, R21, R11 ;  /* 0x0000000b15027220 */ /* 0x000fc40000410000 */
[-C--:B------:R-:W-:Y:S02]  /*dfb0*/  FMUL.FTZ R0, R19, R8.reuse ;  /* 0x0000000813007220 */ /* 0x080fe40000410000 */
        /* <DEDUP_REMOVED lines=22> */
.L_x_1031:
[----:B------:R-:W-:Y:S05]  /*e120*/  BSYNC B0 ;  /* 0x0000000000007941 */ /* 0x000fea0003800000 */
.L_x_1030:
        /* <DEDUP_REMOVED lines=16> */
[----:B------:R-:W-:-:S05]  /*e230*/  SHF.R.U32.HI R23, RZ, 0x10, R49 ;  /* 0x00000010ff177819 */ /* 0x000fca0000011631 */
[----:B------:R-:W-:Y:S01]  /*e240*/  HADD2.F32 R41, -RZ, R23.H0_H0 ;  /* 0x20000017ff297230 */ /* 0x000fe20000004100 */
[----:B------:R-:W-:Y:S02]  /*e250*/  SHF.R.U32.HI R24, RZ, 0x10, R47 ;  /* 0x00000010ff187819 */ /* 0x000fe4000001162f */
[----:B------:R-:W-:Y:S02]  /*e260*/  SHF.R.U32.HI R28, RZ, 0x10, R51 ;  /* 0x00000010ff1c7819 */ /* 0x000fe40000011633 */
[----:B------:R-:W-:Y:S02]  /*e270*/  SHF.R.U64 R37, R44, 0x10, R45 ;  /* 0x000000102c257819 */ /* 0x000fe4000000122d */
[----:B------:R-:W-:Y:S01]  /*e280*/  SHF.R.U64 R34, R46, 0x10, R47 ;  /* 0x000000102e227819 */ /* 0x000fe2000000122f */
[----:B------:R-:W-:Y:S01]  /*e290*/  HADD2.F32 R40, -RZ, R28.H0_H0 ;  /* 0x2000001cff287230 */ /* 0x000fe20000004100 */
[----:B------:R-:W-:Y:S02]  /*e2a0*/  SHF.R.U64 R39, R48, 0x10, R49 ;  /* 0x0000001030277819 */ /* 0x000fe40000001231 */
[----:B------:R-:W-:-:S03]  /*e2b0*/  SHF.R.U64 R38, R50, 0x10, R51 ;  /* 0x0000001032267819 */ /* 0x000fc60000001233 */
        /* <DEDUP_REMOVED lines=76> */
.L_x_1019:
[----:B------:R-:W-:Y:S05]  /*e780*/  BSYNC B2 ;  /* 0x0000000000027941 */ /* 0x000fea0003800000 */
.L_x_997:
[----:B------:R-:W-:Y:S02]  /*e790*/  IMAD R0, R82, c[0x0][0x208], RZ ;  /* 0x0000820052007a24 */ /* 0x000fe400078e02ff */
[----:B---3--:R-:W-:-:S04]  /*e7a0*/  IMAD.WIDE.U32 R2, R229, c[0x0][0x208], RZ ;  /* 0x00008200e5027a25 */ /* 0x008fc800078e00ff */
[----:B-1----:R-:W-:Y:S01]  /*e7b0*/  IMAD.WIDE.U32 R6, R74, c[0x0][0x210], RZ ;  /* 0x000084004a067a25 */ /* 0x002fe200078e00ff */
[----:B------:R-:W-:Y:S01]  /*e7c0*/  SHF.L.U32 R37, R244, 0x1, RZ ;  /* 0x00000001f4257819 */ /* 0x000fe200000006ff */
[----:B------:R-:W-:-:S04]  /*e7d0*/  DEPBAR.LE SB0, 0x0 ;  /* 0x000080000000791a */ /* 0x000fc80000000000 */
[----:B------:R-:W-:Y:S01]  /*e7e0*/  IMAD R0, R229, c[0x0][0x20c], R0 ;  /* 0x00008300e5007a24 */ /* 0x000fe200078e0200 */
[----:B------:R-:W-:Y:S01]  /*e7f0*/  STL.64 [R1+0x18], R6 ;  /* 0x0000180601007387 */ /* 0x000fe20000100a00 */
[----:B------:R-:W-:-:S03]  /*e800*/  IMAD R4, R74, c[0x0][0x214], R7 ;  /* 0x000085004a047a24 */ /* 0x000fc600078e0207 */
[----:B------:R-:W-:Y:S01]  /*e810*/  IADD3 R3, R3, R0, RZ ;  /* 0x0000000003037210 */ /* 0x000fe20007ffe0ff */
[----:B------:R-:W-:Y:S01]  /*e820*/  IMAD R0, R83, c[0x0][0x218], RZ ;  /* 0x0000860053007a24 */ /* 0x000fe200078e02ff */
[----:B------:R-:W-:Y:S03]  /*e830*/  STL [R1+0x14], R4 ;  /* 0x0000140401007387 */ /* 0x000fe60000100800 */
[C---:B------:R-:W-:Y:S01]  /*e840*/  IMAD.WIDE.U32 R2, R216.reuse, c[0x0][0x218], R2 ;  /* 0x00008600d8027a25 */ /* 0x040fe200078e0002 */
[----:B------:R-:W-:Y:S03]  /*e850*/  BAR.SYNC.DEFER_BLOCKING 0x0 ;  /* 0x0000000000007b1d */ /* 0x000fe60000010000 */
[----:B------:R-:W-:Y:S01]  /*e860*/  IMAD R0, R216, c[0x0][0x21c], R0 ;  /* 0x00008700d8007a24 */ /* 0x000fe200078e0200 */
[----:B------:R-:W-:-:S02]  /*e870*/  IADD3 R2, P0, R2, R6, RZ ;  /* 0x0000000602027210 */ /* 0x000fc40007f1e0ff */
[----:B------:R-:W-:Y:S01]  /*e880*/  SHF.L.U64.HI R36, R244, 0x1, R245 ;  /* 0x00000001f4247819 */ /* 0x000fe200000102f5 */
[----:B------:R-:W2:Y:S01]  /*e890*/  LDL R168, [R1+0x8] ;  /* 0x0000080001a87983 */ /* 0x000ea20000100800 */
[----:B------:R-:W-:Y:S02]  /*e8a0*/  IADD3.X R3, R4, R3, R0, P0, !PT ;  /* 0x0000000304037210 */ /* 0x000fe400007fe400 */
[----:B------:R-:W-:-:S04]  /*e8b0*/  LEA R0, P0, R2, c[0x0][0x1f8], 0x1 ;  /* 0x00007e0002007a11 */ /* 0x000fc800078008ff */
[----:B------:R-:W-:Y:S02]  /*e8c0*/  LEA.HI.X R2, R2, c[0x0][0x1fc], R3, 0x1, P0 ;  /* 0x00007f0002027a11 */ /* 0x000fe400000f0c03 */
[----:B------:R-:W1:Y:S04]  /*e8d0*/  SHFL.IDX PT, R3, R0, RZ, 0x181f ;  /* 0x00181fff00037589 */ /* 0x000e6800000e0000 */
[----:B------:R-:W3:Y:S04]  /*e8e0*/  SHFL.IDX PT, R4, R0, 0x1, 0x181f ;  /* 0x00381f0000047f89 */ /* 0x000ee800000e0000 */
[----:B------:R-:W4:Y:S04]  /*e8f0*/  SHFL.IDX PT, R5, R2, RZ, 0x181f ;  /* 0x00181fff02057589 */ /* 0x000f2800000e0000 */
[----:B------:R-:W5:Y:S04]  /*e900*/  SHFL.IDX PT, R7, R0, 0x3, 0x181f ;  /* 0x00781f0000077f89 */ /* 0x000f6800000e0000 */
[----:B------:R-:W-:Y:S04]  /*e910*/  SHFL.IDX PT, R6, R0, 0x2, 0x181f ;  /* 0x00581f0000067f89 */ /* 0x000fe800000e0000 */
[----:B------:R-:W5:Y:S04]  /*e920*/  SHFL.IDX PT, R13, R2, 0x3, 0x181f ;  /* 0x00781f00020d7f89 */ /* 0x000f6800000e0000 */
[----:B------:R-:W5:Y:S04]  /*e930*/  SHFL.IDX PT, R9, R2, 0x1, 0x181f ;  /* 0x00381f0002097f89 */ /* 0x000f6800000e0000 */
[----:B------:R-:W5:Y:S04]  /*e940*/  SHFL.IDX PT, R0, R0, 0x4, 0x181f ;  /* 0x00981f0000007f89 */ /* 0x000f6800000e0000 */
[----:B------:R-:W5:Y:S01]  /*e950*/  SHFL.IDX PT, R12, R2, 0x4, 0x181f ;  /* 0x00981f00020c7f89 */ /* 0x000f6200000e0000 */
[----:B-1----:R-:W-:-:S02]  /*e960*/  IADD3 R10, P0, R3, R37, RZ ;  /* 0x00000025030a7210 */ /* 0x002fc40007f1e0ff */
[-C--:B---3--:R-:W-:Y:S01]  /*e970*/  IADD3 R8, P3, R4, R37.reuse, RZ ;  /* 0x0000002504087210 */ /* 0x088fe20007f7e0ff */
[----:B------:R-:W-:Y:S01]  /*e980*/  LDSM.16.M88.4 R32, [R198] ;  /* 0x00000000c620783b */ /* 0x000fe20000000200 */
[-C--:B----4-:R-:W-:Y:S02]  /*e990*/  IADD3.X R11, R5, R36.reuse, RZ, P0, !PT ;  /* 0x00000024050b7210 */ /* 0x090fe400007fe4ff */
[----:B-----5:R-:W-:Y:S01]  /*e9a0*/  IADD3 R4, P0, R7, R37, RZ ;  /* 0x0000002507047210 */ /* 0x020fe20007f1e0ff */
[----:B------:R1:W3:Y:S03]  /*e9b0*/  SHFL.IDX PT, R14, R2, 0x2, 0x181f ;  /* 0x00581f00020e7f89 */ /* 0x0002e600000e0000 */
[-C--:B------:R-:W-:Y:S01]  /*e9c0*/  IADD3.X R5, R13, R36.reuse, RZ, P0, !PT ;  /* 0x000000240d057210 */ /* 0x080fe200007fe4ff */
[----:B------:R-:W4:Y:S01]  /*e9d0*/  LDSM.16.M88.4 R48, [R127] ;  /* 0x000000007f30783b */ /* 0x000f220000000200 */
[----:B------:R-:W-:-:S03]  /*e9e0*/  IADD3.X R9, R9, R36, RZ, P3, !PT ;  /* 0x0000002409097210 */ /* 0x000fc60001ffe4ff */
[----:B------:R-:W5:Y:S01]  /*e9f0*/  LDSM.16.M88.4 R28, [R198+0x2000] ;  /* 0x00200000c61c783b */ /* 0x000f620000000200 */
[----:B------:R-:W-:-:S03]  /*ea00*/  ISETP.GE.AND P3, PT, R244, c[0x0][0x1d4], PT ;  /* 0x00007500f4007a0c */ /* 0x000fc60003f66270 */
[----:B------:R-:W-:Y:S04]  /*ea10*/  LDSM.16.M88.4 R72, [R127+0x800] ;  /* 0x000800007f48783b */ /* 0x000fe80000000200 */
[----:B------:R-:W-:Y:S04]  /*ea20*/  LDSM.16.M88.4 R96, [R127+0x1000] ;  /* 0x001000007f60783b */ /* 0x000fe80000000200 */
[----:B------:R-:W-:Y:S01]  /*ea30*/  LDSM.16.M88.4 R104, [R127+0x1800] ;  /* 0x001800007f68783b */ /* 0x000fe20000000200 */
[----:B-1----:R-:W-:-:S03]  /*ea40*/  IADD3 R2, P0, R0, R37, RZ ;  /* 0x0000002500027210 */ /* 0x002fc60007f1e0ff */
[----:B------:R-:W-:Y:S01]  /*ea50*/  LDSM.16.M88.4 R112, [R127+0x2000] ;  /* 0x002000007f70783b */ /* 0x000fe20000000200 */
[----:B------:R-:W-:Y:S02]  /*ea60*/  IADD3.X R3, R12, R36, RZ, P0, !PT ;  /* 0x000000240c037210 */ /* 0x000fe400007fe4ff */
[C---:B------:R-:W-:Y:S01]  /*ea70*/  ISETP.LT.OR P0, PT, R66.reuse, 0x1, P3 ;  /* 0x000000014200780c */ /* 0x040fe20001f01670 */
[----:B------:R-:W-:Y:S04]  /*ea80*/  LDSM.16.M88.4 R24, [R201] ;  /* 0x00000000c918783b */ /* 0x000fe80000000200 */
[----:B------:R-:W-:Y:S04]  /*ea90*/  LDSM.16.M88.4 R20, [R201+0x2000] ;  /* 0x00200000c914783b */ /* 0x000fe80000000200 */
[----:B------:R-:W1:Y:S04]  /*eaa0*/  LDSM.16.M88.4 R52, [R202] ;  /* 0x00000000ca34783b */ /* 0x000e680000000200 */
        /* <DEDUP_REMOVED lines=8> */
[----:B------:R-:W-:-:S02]  /*eb30*/  ISETP.LT.OR P0, PT, R66, 0x11, P3 ;  /* 0x000000114200780c */ /* 0x000fc40001f01670 */
[----:B------:R-:W-:-:S11]  /*eb40*/  IADD3 R6, P1, R6, R37, RZ ;  /* 0x0000002506067210 */ /* 0x000fd60007f3e0ff */
[----:B------:R4:W-:Y:S01]  /*eb50*/  LDGSTS.E.BYPASS.LTC128B.128 [R208+0x900], [R8.64], !P0 ;  /* 0x0090000008d07fae */ /* 0x0009e2000c101d48 */
[----:B------:R-:W-:Y:S02]  /*eb60*/  ISETP.LT.OR P0, PT, R66, 0x21, P3 ;  /* 0x000000214200780c */ /* 0x000fe40001f01670 */
[----:B---3--:R-:W-:Y:S02]  /*eb70*/  IADD3.X R7, R14, R36, RZ, P1, !PT ;  /* 0x000000240e077210 */ /* 0x008fe40000ffe4ff */
[----:B------:R-:W-:-:S09]  /*eb80*/  ISETP.LT.OR P1, PT, R66, 0x31, P3 ;  /* 0x000000314200780c */ /* 0x000fd20001f21670 */
[----:B------:R3:W-:Y:S01]  /*eb90*/  LDGSTS.E.BYPASS.LTC128B.128 [R208+0x1100], [R6.64], !P0 ;  /* 0x0110000006d07fae */ /* 0x0007e2000c101d48 */
[----:B------:R-:W-:-:S03]  /*eba0*/  ISETP.LT.OR P0, PT, R66, 0x41, P3 ;  /* 0x000000414200780c */ /* 0x000fc60001f01670 */
[----:B------:R3:W-:Y:S01]  /*ebb0*/  LDGSTS.E.BYPASS.LTC128B.128 [R208+0x1900], [R4.64], !P1 ;  /* 0x0190000004d07fae */ /* 0x0007e2000c901d48 */
[-C--:B----4-:R-:W-:Y:S09]  /*ebc0*/  HMMA.16816.F32 R8, R32, R48.reuse, RZ ;  /* 0x000000302008723c */ /* 0x090ff200000018ff */
[----:B------:R4:W-:Y:S04]  /*ebd0*/  LDGSTS.E.BYPASS.LTC128B.128 [R208+0x2100], [R2.64], !P0 ;  /* 0x0210000002d07fae */ /* 0x0009e8000c101d48 */
[----:B------:R-:W-:Y:S04]  /*ebe0*/  LDSM.16.M88.4 R40, [R197] ;  /* 0x00000000c528783b */ /* 0x000fe80000000200 */
[----:B------:R-:W4:Y:S01]  /*ebf0*/  LDSM.16.M88.4 R16, [R199] ;  /* 0x00000000c710783b */ /* 0x000f220000000200 */
[----:B-----5:R-:W-:Y:S03]  /*ec00*/  HMMA.16816.F32 R56, R28, R48, RZ ;  /* 0x000000301c38723c */ /* 0x020fe600000018ff */
[----:B------:R-:W5:Y:S04]  /*ec10*/  LDSM.16.M88.4 R12, [R199+0x2000] ;  /* 0x00200000c70c783b */ /* 0x000f680000000200 */
[----:B------:R-:W-:Y:S01]  /*ec20*/  LDSM.16.M88.4 R44, [R194] ;  /* 0x00000000c22c783b */ /* 0x000fe20000000200 */
[----:B------:R-:W-:Y:S03]  /*ec30*/  HMMA.16816.F32 R68, R32, R50, RZ ;  /* 0x000000322044723c */ /* 0x000fe600000018ff */
[----:B---3--:R-:W-:Y:S04]  /*ec40*/  LDSM.16.M88.4 R4, [R200+0x2000] ;  /* 0x00200000c804783b */ /* 0x008fe80000000200 */
[----:B------:R-:W0:Y:S01]  /*ec50*/  LDGDEPBAR ;  /* 0x00000000000079af */ /* 0x000e220000000000 */
[-C--:B-1----:R-:W-:Y:S03]  /*ec60*/  HMMA.16816.F32 R60, R24, R52.reuse, R8 ;  /* 0x00000034183c723c */ /* 0x082fe60000001808 */
[----:B------:R-:W1:Y:S05]  /*ec70*/  LDSM.16.M88.4 R8, [R200] ;  /* 0x00000000c808783b */ /* 0x000e6a0000000200 */
[----:B------:R-:W-:Y:S11]  /*ec80*/  HMMA.16816.F32 R56, R20, R52, R56 ;  /* 0x000000341438723c */ /* 0x000ff60000001838 */
[----:B------:R-:W-:Y:S05]  /*ec90*/  @!UPT UIADD3 URZ, URZ, URZ, URZ ;  /* 0x0000003f3f3ff290 */ /* 0x000fea000fffe03f */
[----:B----4-:R-:W-:Y:S08]  /*eca0*/  HMMA.16816.F32 R64, R16, R40, R60 ;  /* 0x000000281040723c */ /* 0x010ff0000000183c */
[----:B------:R-:W-:Y:S08]  /*ecb0*/  HMMA.16816.F32 R60, R28, R50, RZ ;  /* 0x000000321c3c723c */ /* 0x000ff000000018ff */
[----:B-----5:R-:W-:Y:S08]  /*ecc0*/  HMMA.16816.F32 R48, R12, R40, R56 ;  /* 0x000000280c30723c */ /* 0x020ff00000001838 */
[----:B------:R-:W-:Y:S08]  /*ecd0*/  HMMA.16816.F32 R56, R24, R54, R68 ;  /* 0x000000361838723c */ /* 0x000ff00000001844 */
[----:B-1----:R-:W-:Y:S08]  /*ece0*/  HMMA.16816.F32 R68, R8, R44, R64 ;  /* 0x0000002c0844723c */ /* 0x002ff00000001840 */
[----:B------:R-:W-:Y:S08]  /*ecf0*/  HMMA.16816.F32 R64, R20, R54, R60 ;  /* 0x000000361440723c */ /* 0x000ff0000000183c */
[----:B------:R-:W-:Y:S08]  /*ed00*/  HMMA.16816.F32 R60, R32, R72, RZ ;  /* 0x00000048203c723c */ /* 0x000ff000000018ff */
[----:B------:R-:W-:Y:S01]  /*ed10*/  HMMA.16816.F32 R92, R4, R44, R48 ;  /* 0x0000002c045c723c */ /* 0x000fe20000001830 */
[----:B------:R-:W1:Y:S07]  /*ed20*/  LDSM.16.M88.4 R48, [R197+0x800] ;  /* 0x00080000c530783b */ /* 0x000e6e0000000200 */
[----:B------:R-:W-:Y:S01]  /*ed30*/  HMMA.16816.F32 R52, R16, R42, R56 ;  /* 0x0000002a1034723c */ /* 0x000fe20000001838 */
[----:B------:R-:W-:-:S07]  /*ed40*/  FMUL.FTZ R0, R68, c[0x0][0x320] ;  /* 0x0000c80044007a20 */ /* 0x000fce0000410000 */
[----:B------:R-:W-:Y:S01]  /*ed50*/  HMMA.16816.F32 R56, R28, R72, RZ ;  /* 0x000000481c38723c */ /* 0x000fe200000018ff */
[----:B------:R3:W4:Y:S07]  /*ed60*/  MUFU.TANH R150, R0 ;  /* 0x0000000000967308 */ /* 0x00072e0000002400 */
[----:B------:R-:W-:Y:S01]  /*ed70*/  HMMA.16816.F32 R60, R24, R80, R60 ;  /* 0x00000050183c723c */ /* 0x000fe2000000183c */
[----:B---3--:R-:W-:-:S07]  /*ed80*/  FMUL.FTZ R0, R69, c[0x0][0x320] ;  /* 0x0000c80045007a20 */ /* 0x008fce0000410000 */
[----:B------:R-:W-:Y:S01]  /*ed90*/  HMMA.16816.F32 R64, R12, R42, R64 ;  /* 0x0000002a0c40723c */ /* 0x000fe20000001840 */
[----:B------:R-:W3:Y:S01]  /*eda0*/  LDSM.16.M88.4 R40, [R194+0x800] ;  /* 0x00080000c228783b */ /* 0x000ee20000000200 */
        /* <DEDUP_REMOVED lines=9> */
[----:B------:R5:W2:Y:S07]  /*ee40*/  MUFU.TANH R154, R0 ;  /* 0x00000000009a7308 */ /* 0x000aae0000002400 */
[----:B-1----:R-:W-:Y:S01]  /*ee50*/  HMMA.16816.F32 R60, R16, R48, R60 ;  /* 0x00000030103c723c */ /* 0x002fe2000000183c */
[----:B-----5:R-:W-:-:S04]  /*ee60*/  FMUL.FTZ R0, R93, c[0x0][0x320] ;  /* 0x0000c8005d007a20 */ /* 0x020fc80000410000 */
[----:B------:R1:W1:Y:S03]  /*ee70*/  MUFU.TANH R151, R0 ;  /* 0x0000000000977308 */ /* 0x0002660000002400 */
        /* <DEDUP_REMOVED lines=15> */
[----:B-1----:R-:W-:Y:S02]  /*ef70*/  FMUL.FTZ R0, R71, c[0x0][0x320] ;  /* 0x0000c80047007a20 */ /* 0x002fe40000410000 */
[----:B---3--:R-:W-:Y:S04]  /*ef80*/  HMMA.16816.F32 R68, R8, R40, R60 ;  /* 0x000000280844723c */ /* 0x008fe8000000183c */
        /* <DEDUP_REMOVED lines=199> */
[----:B------:R-:W-:Y:S06]  /*fc00*/  BAR.SYNC.DEFER_BLOCKING 0x0 ;  /* 0x0000000000007b1d */ /* 0x000fec0000010000 */
[----:B------:R-:W-:Y:S05]  /*fc10*/  @!P0 BRA `(.L_x_1033) ;  /* 0x0000039000008947 */ /* 0x000fea0003800000 */
[----:B--234-:R-:W-:Y:S01]  /*fc20*/  ISETP.NE.AND P4, PT, R167, 0x1, PT ;  /* 0x00000001a700780c */ /* 0x01cfe20003f85270 */
[----:B------:R-:W-:Y:S01]  /*fc30*/  IMAD.MOV.U32 R216, RZ, RZ, RZ ;  /* 0x000000ffffd87224 */ /* 0x000fe200078e00ff */
[----:B------:R-:W-:-:S04]  /*fc40*/  IADD3 R2, R163, R157, R166 ;  /* 0x0000009da3027210 */ /* 0x000fc80007ffe0a6 */
[----:B------:R-:W-:-:S05]  /*fc50*/  IADD3 R2, R2, -0x50, RZ ;  /* 0xffffffb002027810 */ /* 0x000fca0007ffe0ff */
[----:B-1----:R-:W-:Y:S02]  /*fc60*/  IMAD.MOV.U32 R0, RZ, RZ, R2 ;  /* 0x000000ffff007224 */ /* 0x002fe400078e0002 */
        /* <DEDUP_REMOVED lines=24> */
.L_x_1225:
[----:B------:R-:W-:Y:S05]  /*fdf0*/  BRA.DIV ~URZ, `(.L_x_1035) ;  /* 0x00018a027f007947 */ /* 0x000fea000b800000 */
[----:B------:R-:W3:Y:S04]  /*fe00*/  SHFL.IDX PT, R2, R0, RZ, 0x181f ;  /* 0x00181fff00027589 */ /* 0x000ee800000e0000 */
        /* <DEDUP_REMOVED lines=14> */
[--C-:B------:R-:W-:Y:S02]  /*fef0*/  IMAD.X R9, R9, 0x1, R36.reuse, P3 ;  /* 0x0000000109097824 */ /* 0x100fe400018e0624 */
[----:B------:R-:W-:-:S03]  /*ff00*/  IMAD.X R7, R13, 0x1, R36, P1 ;  /* 0x000000010d077824 */ /* 0x000fc600008e0624 */
[----:B------:R2:W-:Y:S01]  /*ff10*/  LDGSTS.E.BYPASS.LTC128B.128 [R208+0x3100], [R8.64], !P2 ;  /* 0x0310000008d07fae */ /* 0x0005e2000d101d48 */
[----:B------:R-:W-:-:S03]  /*ff20*/  IMAD.X R3, R12, 0x1, R36, P0 ;  /* 0x000000010c037824 */ /* 0x000fc600000e0624 */
[----:B------:R2:W-:Y:S04]  /*ff30*/  LDGSTS.E.BYPASS.LTC128B.128 [R208+0x3900], [R6.64], !P2 ;  /* 0x0390000006d07fae */ /* 0x0005e8000d101d48 */
[----:B------:R2:W-:Y:S02]  /*ff40*/  LDGSTS.E.BYPASS.LTC128B.128 [R208+0x4100], [R2.64], !P2 ;  /* 0x0410000002d07fae */ /* 0x0005e4000d101d48 */
.L_x_1226:
[----:B--23--:R-:W-:-:S04]  /*ff50*/  IADD3 R2, P0, R0, R37, RZ ;  /* 0x0000002500027210 */ /* 0x00cfc80007f1e0ff */
[----:B-1----:R-:W-:-:S05]  /*ff60*/  IADD3.X R3, R4, R36, RZ, P0, !PT ;  /* 0x0000002404037210 */ /* 0x002fca00007fe4ff */
[----:B------:R-:W-:Y:S01]  /*ff70*/  @!PT LDS RZ, [RZ] ;  /* 0x00000000fffff984 */ /* 0x000fe20000000800 */
[----:B------:R-:W-:Y:S01]  /*ff80*/  @!PT LDS RZ, [RZ] ;  /* 0x00000000fffff984 */ /* 0x000fe20000000800 */
[----:B------:R-:W-:Y:S01]  /*ff90*/  @!PT LDS RZ, [RZ] ;  /* 0x00000000fffff984 */ /* 0x000fe20000000800 */
[----:B------:R1:W-:Y:S04]  /*ffa0*/  LDGSTS.E.BYPASS.LTC128B.128 [R208+0x4900], [R2.64], !P2 ;  /* 0x0490000002d07fae */ /* 0x0003e8000d101d48 */
.L_x_1033:
[----:B--234-:R-:W-:Y:S05]  /*ffb0*/  BSYNC B0 ;  /* 0x0000000000007941 */ /* 0x01cfea0003800000 */
.L_x_1032:
[----:B-1----:R-:W2:Y:S01]  /*ffc0*/  LDL R2, [R1+0x38] ;  /* 0x0000380001027983 */ /* 0x002ea20000100800 */
[----:B------:R-:W-:-:S03]  /*ffd0*/  IMAD.MOV.U32 R3, RZ, RZ, c[0x0][0x2c4] ;  /* 0x0000b100ff037624 */ /* 0x000fc600078e00ff */
[----:B------:R-:W2:Y:S02]  /*ffe0*/  LDL R0, [R1+0x50] ;  /* 0x0000500001007983 */ /* 0x000ea40000100800 */
[----:B------:R-:W-:Y:S01]  /*fff0*/  ISETP.NE.AND P0, PT, R3, 0x1, PT ;  /* 0x000000010300780c */ /* 0x000fe20003f05270 */
[----:B------:R-:W-:Y:S01]  /*10000*/  ULDC UR4, c[0x0][0x324] ;  /* 0x0000c90000047ab9 */ /* 0x000fe20000000800 */
[----:B------:R-:W0:Y:S01]  /*10010*/  LDGDEPBAR ;  /* 0x00000000000079af */ /* 0x000e220000000000 */
[----:B------:R-:W-:Y:S01]  /*10020*/  ULOP3.LUT UR4, URZ, UR4, URZ, 0x33, !UPT ;  /* 0x000000043f047292 */ /* 0x000fe2000f8e333f */
[----:B------:R-:W-:Y:S01]  /*10030*/  IMAD.IADD R7, R156, 0x1, -R251 ;  /* 0x000000019c077824 */ /* 0x000fe200078e0afb */
[C---:B------:R-:W-:Y:S01]  /*10040*/  IADD3 R8, -R251.reuse, R86, RZ ;  /* 0x00000056fb087210 */ /* 0x040fe20007ffe1ff */
[----:B--2---:R-:W-:Y:S01]  /*10050*/  IMAD.IADD R0, R0, 0x1, R2 ;  /* 0x0000000100007824 */ /* 0x004fe200078e0202 */
[----:B------:R-:W-:-:S06]  /*10060*/  IADD3 R2, -R251, 0x1, R156 ;  /* 0x00000001fb027810 */ /* 0x000fcc0007ffe19c */
[----:B------:R-:W-:-:S04]  /*10070*/  @P0 IMAD.HI.U32 R3, R0, c[0x0][0x2c8], RZ ;  /* 0x0000b20000030a27 */ /* 0x000fc800078e00ff */
[----:B------:R-:W-:Y:S01]  /*10080*/  IMAD.MOV.U32 R4, RZ, RZ, R0 ;  /* 0x000000ffff047224 */ /* 0x000fe200078e0000 */
[----:B------:R-:W-:-:S04]  /*10090*/  IADD3 R0, R2, -R249, RZ ;  /* 0x800000f902007210 */ /* 0x000fc80007ffe0ff */
[C---:B------:R-:W-:Y:S02]  /*100a0*/  IADD3 R6, R0.reuse, UR4, RZ ;  /* 0x0000000400067c10 */ /* 0x040fe4000fffe0ff */
[----:B------:R-:W-:Y:S02]  /*100b0*/  @P0 SHF.R.U32.HI R4, RZ, c[0x0][0x2cc], R3 ;  /* 0x0000b300ff040a19 */ /* 0x000fe40000011603 */
[----:B------:R-:W-:Y:S01]  /*100c0*/  IADD3 R5, R0, c[0x0][0x328], RZ ;  /* 0x0000ca0000057a10 */ /* 0x000fe20007ffe0ff */
[----:B------:R-:W-:Y:S05]  /*100d0*/  BRA.DIV ~URZ, `(.L_x_1036) ;  /* 0x00018bd27f007947 */ /* 0x000fea000b800000 */
[----:B------:R1:W2:Y:S02]  /*100e0*/  SHFL.IDX PT, R3, R4, RZ, 0x1c1f ;  /* 0x001c1fff04037589 */ /* 0x0002a400000e0000 */
.L_x_1227:
        /* <DEDUP_REMOVED lines=17> */
.L_x_1039:
[----:B------:R-:W-:-:S04]  /*10200*/  MOV R9, c[0x0][0x32c] ;  /* 0x0000cb0000097a02 */ /* 0x000fc80000000f00 */
[----:B------:R-:W-:-:S13]  /*10210*/  ISETP.NE.AND P0, PT, R9, 0x1, PT ;  /* 0x000000010900780c */ /* 0x000fda0003f05270 */
[----:B------:R-:W-:-:S05]  /*10220*/  @P0 IMAD.HI.U32 R9, R3, c[0x0][0x330], RZ ;  /* 0x0000cc0003090a27 */ /* 0x000fca00078e00ff */
[----:B------:R-:W-:Y:S02]  /*10230*/  @P0 SHF.R.U32.HI R3, RZ, c[0x0][0x334], R9 ;  /* 0x0000cd00ff030a19 */ /* 0x000fe40000011609 */
.L_x_1040:
[----:B------:R-:W-:Y:S05]  /*10240*/  BSYNC B0 ;  /* 0x0000000000007941 */ /* 0x000fea0003800000 */
.L_x_1038:
[----:B------:R-:W-:-:S05]  /*10250*/  IMAD R3, R3, c[0x0][0x32c], R8 ;  /* 0x0000cb0003037a24 */ /* 0x000fca00078e0208 */
[----:B------:R-:W-:Y:S02]  /*10260*/  IADD3 R9, R3, c[0x0][0x32c], RZ ;  /* 0x0000cb0003097a10 */ /* 0x000fe40007ffe0ff */
[----:B------:R-:W-:Y:S02]  /*10270*/  IMNMX R0, R0, R3, !PT ;  /* 0x0000000300007217 */ /* 0x000fe40007800200 */
[----:B------:R-:W-:Y:S02]  /*10280*/  IMNMX R2, R2, R9, PT ;  /* 0x0000000902027217 */ /* 0x000fe40003800200 */
.L_x_1037:
[C---:B------:R-:W-:Y:S02]  /*10290*/  ISETP.GE.AND P0, PT, R86.reuse, 0x2, PT ;  /* 0x000000025600780c */ /* 0x040fe40003f06270 */
        /* <DEDUP_REMOVED lines=111> */
.L_x_1228:
        /* <DEDUP_REMOVED lines=17> */
.L_x_1044:
[----:B------:R-:W-:-:S04]  /*10aa0*/  MOV R9, c[0x0][0x32c] ;  /* 0x0000cb0000097a02 */ /* 0x000fc80000000f00 */
[----:B------:R-:W-:-:S13]  /*10ab0*/  ISETP.NE.AND P0, PT, R9, 0x1, PT ;  /* 0x000000010900780c */ /* 0x000fda0003f05270 */
[----:B------:R-:W-:-:S05]  /*10ac0*/  @P0 IMAD.HI.U32 R9, R3, c[0x0][0x330], RZ ;  /* 0x0000cc0003090a27 */ /* 0x000fca00078e00ff */
[----:B------:R-:W-:Y:S02]  /*10ad0*/  @P0 SHF.R.U32.HI R3, RZ, c[0x0][0x334], R9 ;  /* 0x0000cd00ff030a19 */ /* 0x000fe40000011609 */
.L_x_1045:
[----:B------:R-:W-:Y:S05]  /*10ae0*/  BSYNC B0 ;  /* 0x0000000000007941 */ /* 0x000fea0003800000 */
.L_x_1043:
[----:B------:R-:W-:-:S05]  /*10af0*/  IMAD R3, R3, c[0x0][0x32c], R8 ;  /* 0x0000cb0003037a24 */ /* 0x000fca00078e0208 */
[----:B------:R-:W-:Y:S02]  /*10b00*/  IADD3 R9, R3, c[0x0][0x32c], RZ ;  /* 0x0000cb0003097a10 */ /* 0x000fe40007ffe0ff */
[----:B------:R-:W-:Y:S02]  /*10b10*/  IMNMX R0, R0, R3, !PT ;  /* 0x0000000300007217 */ /* 0x000fe40007800200 */
[----:B------:R-:W-:Y:S02]  /*10b20*/  IMNMX R2, R2, R9, PT ;  /* 0x0000000902027217 */ /* 0x000fe40003800200 */
.L_x_1042:
        /* <DEDUP_REMOVED lines=77> */
.L_x_1229:
        /* <DEDUP_REMOVED lines=17> */
.L_x_1049:
[----:B------:R-:W-:-:S04]  /*11110*/  MOV R9, c[0x0][0x32c] ;  /* 0x0000cb0000097a02 */ /* 0x000fc80000000f00 */
[----:B------:R-:W-:-:S13]  /*11120*/  ISETP.NE.AND P0, PT, R9, 0x1, PT ;  /* 0x000000010900780c */ /* 0x000fda0003f05270 */
[----:B------:R-:W-:-:S05]  /*11130*/  @P0 IMAD.HI.U32 R9, R3, c[0x0][0x330], RZ ;  /* 0x0000cc0003090a27 */ /* 0x000fca00078e00ff */
[----:B------:R-:W-:Y:S02]  /*11140*/  @P0 SHF.R.U32.HI R3, RZ, c[0x0][0x334], R9 ;  /* 0x0000cd00ff030a19 */ /* 0x000fe40000011609 */
.L_x_1050:
[----:B------:R-:W-:Y:S05]  /*11150*/  BSYNC B0 ;  /* 0x0000000000007941 */ /* 0x000fea0003800000 */
.L_x_1048:
[----:B------:R-:W-:-:S05]  /*11160*/  IMAD R3, R3, c[0x0][0x32c], R8 ;  /* 0x0000cb0003037a24 */ /* 0x000fca00078e0208 */
[----:B------:R-:W-:Y:S02]  /*11170*/  IADD3 R9, R3, c[0x0][0x32c], RZ ;  /* 0x0000cb0003097a10 */ /* 0x000fe40007ffe0ff */
[----:B------:R-:W-:Y:S02]  /*11180*/  IMNMX R0, R0, R3, !PT ;  /* 0x0000000300007217 */ /* 0x000fe40007800200 */
[----:B------:R-:W-:Y:S02]  /*11190*/  IMNMX R2, R2, R9, PT ;  /* 0x0000000902027217 */ /* 0x000fe40003800200 */
.L_x_1047:
        /* <DEDUP_REMOVED lines=77> */
.L_x_1230:
        /* <DEDUP_REMOVED lines=10> */
[----:B--234-:R-:W-:Y:S01]  /*11710*/  IMAD.MOV.U32 R4, RZ, RZ, c[0x0][0x32c] ;  /* 0x0000cb00ff047624 */ /* 0x01cfe200078e00ff */
[----:B------:R-:W-:-:S04]  /*11720*/  LOP3.LUT R3, RZ, R3, RZ, 0x33, !PT ;  /* 0x00000003ff037212 */ /* 0x000fc800078e33ff */
[----:B------:R-:W-:-:S13]  /*11730*/  ISETP.NE.AND P0, PT, R4, 0x1, PT ;  /* 0x000000010400780c */ /* 0x000fda0003f05270 */
[----:B------:R-:W-:-:S05]  /*11740*/  @P0 IMAD.HI.U32 R4, R3, c[0x0][0x330], RZ ;  /* 0x0000cc0003040a27 */ /* 0x000fca00078e00ff */
[----:B------:R-:W-:-:S04]  /*11750*/  @P0 SHF.R.U32.HI R3, RZ, c[0x0][0x334], R4 ;  /* 0x0000cd00ff030a19 */ /* 0x000fc80000011604 */
[----:B------:R-:W-:Y:S01]  /*11760*/  LOP3.LUT R3, RZ, R3, RZ, 0x33, !PT ;  /* 0x00000003ff037212 */ /* 0x000fe200078e33ff */
[----:B------:R-:W-:Y:S05]  /*11770*/  BRA `(.L_x_1055) ;  /* 0x0000004000007947 */ /* 0x000fea0003800000 */
.L_x_1054:
[----:B--234-:R-:W-:-:S04]  /*11780*/  MOV R4, c[0x0][0x32c] ;  /* 0x0000cb0000047a02 */ /* 0x01cfc80000000f00 */
[----:B------:R-:W-:-:S13]  /*11790*/  ISETP.NE.AND P0, PT, R4, 0x1, PT ;  /* 0x000000010400780c */ /* 0x000fda0003f05270 */
[----:B------:R-:W-:-:S05]  /*117a0*/  @P0 IMAD.HI.U32 R4, R3, c[0x0][0x330], RZ ;  /* 0x0000cc0003040a27 */ /* 0x000fca00078e00ff */
[----:B------:R-:W-:Y:S02]  /*117b0*/  @P0 SHF.R.U32.HI R3, RZ, c[0x0][0x334], R4 ;  /* 0x0000cd00ff030a19 */ /* 0x000fe40000011604 */
.L_x_1055:
[----:B------:R-:W-:Y:S05]  /*117c0*/  BSYNC B0 ;  /* 0x0000000000007941 */ /* 0x000fea0003800000 */
.L_x_1053:
[----:B------:R-:W-:-:S05]  /*117d0*/  IMAD R3, R3, c[0x0][0x32c], R8 ;  /* 0x0000cb0003037a24 */ /* 0x000fca00078e0208 */
[----:B------:R-:W-:Y:S02]  /*117e0*/  IADD3 R4, R3, c[0x0][0x32c], RZ ;  /* 0x0000cb0003047a10 */ /* 0x000fe40007ffe0ff */
[----:B------:R-:W-:Y:S02]  /*117f0*/  IMNMX R0, R0, R3, !PT ;  /* 0x0000000300007217 */ /* 0x000fe40007800200 */
[----:B------:R-:W-:Y:S02]  /*11800*/  IMNMX R2, R2, R4, PT ;  /* 0x0000000402027217 */ /* 0x000fe40003800200 */
.L_x_1052:
        /* <DEDUP_REMOVED lines=76> */
[----:B--234-:R-:W-:Y:S02]  /*11cd0*/  FMNMX.FTZ R4, R20, R0, !PT ;  /* 0x0000000014047209 */ /* 0x01cfe40007810000 */
        /* <DEDUP_REMOVED lines=60> */
[----:B------:R-:W-:-:S02]  /*120a0*/  FSEL R55, R43, -INF , !P1 ;  /* 0xff8000002b377808 */ /* 0x000fc40004800000 */
[----:B------:R-:W-:Y:S02]  /*120b0*/  FMNMX.FTZ R4, R104, R4, !PT ;  /* 0x0000000468047209 */ /* 0x000fe40007810000 */
[----:B------:R-:W-:Y:S02]  /*120c0*/  FMNMX.FTZ R3, R98, R3, !PT ;  /* 0x0000000362037209 */ /* 0x000fe40007810000 */
[----:B------:R-:W-:Y:S02]  /*120d0*/  FMNMX.FTZ R2, R87, R2, !PT ;  /* 0x0000000257027209 */ /* 0x000fe40007810000 */
[----:B------:R-:W-:Y:S02]  /*120e0*/  FMNMX.FTZ R0, R60, R0, !PT ;  /* 0x000000003c007209 */ /* 0x000fe40007810000 */
[----:B------:R-:W-:Y:S02]  /*120f0*/  FSEL R54, R42, -INF , !P0 ;  /* 0xff8000002a367808 */ /* 0x000fe40004000000 */
[----:B------:R-:W-:-:S02]  /*12100*/  FMNMX.FTZ R4, R83, R4, !PT ;  /* 0x0000000453047209 */ /* 0x000fc40007810000 */
[----:B------:R-:W-:Y:S02]  /*12110*/  FMNMX.FTZ R3, R93, R3, !PT ;  /* 0x000000035d037209 */ /* 0x000fe40007810000 */
        /* <DEDUP_REMOVED lines=8> */
.L_x_1231:
        /* <DEDUP_REMOVED lines=15> */
.L_x_1232:
[C---:B------:R-:W-:Y:S01]  /*12290*/  FMUL.FTZ R0, R71.reuse, c[0x0][0x2d0] ;  /* 0x0000b40047007a20 */ /* 0x040fe20000410000 */
[----:B------:R-:W-:Y:S01]  /*122a0*/  FSETP.NEU.FTZ.AND P0, PT, R71, -INF , PT ;  /* 0xff8000004700780b */ /* 0x000fe20003f1d000 */
[----:B------:R-:W2:Y:S01]  /*122b0*/  LDL R231, [R1+0x38] ;  /* 0x0000380001e77983 */ /* 0x000ea20000100800 */
[----:B------:R-:W-:Y:S01]  /*122c0*/  FMUL.FTZ R3, R70, c[0x0][0x2d0] ;  /* 0x0000b40046037a20 */ /* 0x000fe20000410000 */
[----:B----4-:R-:W-:Y:S01]  /*122d0*/  FMNMX.FTZ R68, R8, R7, !PT ;  /* 0x0000000708447209 */ /* 0x010fe20007810000 */
[----:B------:R-:W-:Y:S01]  /*122e0*/  WARPSYNC 0xffffffff ;  /* 0xffffffff00007948 */ /* 0x000fe20003800000 */
[----:B------:R-:W-:Y:S01]  /*122f0*/  FSEL R4, R0, RZ, P0 ;  /* 0x000000ff00047208 */ /* 0x000fe20000000000 */
[----:B------:R-:W-:Y:S01]  /*12300*/  LDSM.16.MT88.4 R48, [R192] ;  /* 0x00000000c030783b */ /* 0x000fe20000004200 */
[----:B------:R-:W-:-:S02]  /*12310*/  FSETP.NEU.FTZ.AND P0, PT, R70, -INF , PT ;  /* 0xff8000004600780b */ /* 0x000fc40003f1d000 */
[----:B------:R-:W-:Y:S01]  /*12320*/  MOV R232, c[0x0][0x2c4] ;  /* 0x0000b10000e87a02 */ /* 0x000fe20000000f00 */
[--C-:B------:R-:W-:Y:S01]  /*12330*/  FFMA.FTZ R0, R13, c[0x0][0x2d0], -R4.reuse ;  /* 0x0000b4000d007a23 */ /* 0x100fe20000010804 */
[----:B------:R-:W-:Y:S01]  /*12340*/  FSEL R3, R3, RZ, P0 ;  /* 0x000000ff03037208 */ /* 0x000fe20000000000 */
[--C-:B------:R-:W-:Y:S01]  /*12350*/  FFMA.FTZ R2, R36, c[0x0][0x2d0], -R4.reuse ;  /* 0x0000b40024027a23 */ /* 0x100fe20000010804 */
[----:B------:R-:W-:Y:S01]  /*12360*/  FSETP.NEU.FTZ.AND P0, PT, R69, -INF , PT ;  /* 0xff8000004500780b */ /* 0x000fe20003f1d000 */
[----:B------:R1:W-:Y:S01]  /*12370*/  MUFU.EX2 R162, R0 ;  /* 0x0000000000a27308 */ /* 0x0003e20000000800 */
[----:B------:R-:W-:Y:S01]  /*12380*/  LDSM.16.MT88.4 R40, [R192+0x800] ;  /* 0x00080000c028783b */ /* 0x000fe20000004200 */
[----:B------:R-:W-:Y:S01]  /*12390*/  FFMA.FTZ R5, R30, c[0x0][0x2d0], -R3 ;  /* 0x0000b4001e057a23 */ /* 0x000fe20000010803 */
[----:B------:R-:W-:Y:S01]  /*123a0*/  ISETP.NE.AND P1, PT, R232, 0x1, PT ;  /* 0x00000001e800780c */ /* 0x000fe20003f25270 */
[--C-:B------:R-:W-:Y:S01]  /*123b0*/  FFMA.FTZ R77, R66, c[0x0][0x2d0], -R4.reuse ;  /* 0x0000b400424d7a23 */ /* 0x100fe20000010804 */
[----:B------:R-:W4:Y:S01]  /*123c0*/  LDSM.16.MT88.4 R44, [R196] ;  /* 0x00000000c42c783b */ /* 0x000f220000004200 */
[----:B------:R-:W-:-:S02]  /*123d0*/  FFMA.FTZ R76, R67, c[0x0][0x2d0], -R4 ;  /* 0x0000b400434c7a23 */ /* 0x000fc40000010804 */
[----:B------:R5:W-:Y:S01]  /*123e0*/  MUFU.EX2 R224, R2 ;  /* 0x0000000200e07308 */ /* 0x000be20000000800 */
[--C-:B------:R-:W-:Y:S02]  /*123f0*/  FFMA.FTZ R67, R105, c[0x0][0x2d0], -R4.reuse ;  /* 0x0000b40069437a23 */ /* 0x100fe40000010804 */
[--C-:B------:R-:W-:Y:S02]  /*12400*/  FFMA.FTZ R66, R107, c[0x0][0x2d0], -R4.reuse ;  /* 0x0000b4006b427a23 */ /* 0x100fe40000010804 */
[--C-:B------:R-:W-:Y:S02]  /*12410*/  FFMA.FTZ R146, R111, c[0x0][0x2d0], -R4.reuse ;  /* 0x0000b4006f927a23 */ /* 0x100fe40000010804 */
[--C-:B------:R-:W-:Y:S01]  /*12420*/  FFMA.FTZ R145, R110, c[0x0][0x2d0], -R4.reuse ;  /* 0x0000b4006e917a23 */ /* 0x100fe20000010804 */
[----:B------:R3:W-:Y:S01]  /*12430*/  MUFU.EX2 R221, R5 ;  /* 0x0000000500dd7308 */ /* 0x0007e20000000800 */
[--C-:B-1----:R-:W-:Y:S02]  /*12440*/  FFMA.FTZ R0, R17, c[0x0][0x2d0], -R4.reuse ;  /* 0x0000b40011007a23 */ /* 0x102fe40000010804 */
[----:B------:R-:W-:-:S02]  /*12450*/  FFMA.FTZ R144, R109, c[0x0][0x2d0], -R4 ;  /* 0x0000b4006d907a23 */ /* 0x000fc40000010804 */
[--C-:B------:R-:W-:Y:S02]  /*12460*/  FFMA.FTZ R143, R108, c[0x0][0x2d0], -R4.reuse ;  /* 0x0000b4006c8f7a23 */ /* 0x100fe40000010804 */
[--C-:B------:R-:W-:Y:S01]  /*12470*/  FFMA.FTZ R167, R106, c[0x0][0x2d0], -R4.reuse ;  /* 0x0000b4006aa77a23 */ /* 0x100fe20000010804 */
[----:B------:R1:W-:Y:S01]  /*12480*/  MUFU.EX2 R161, R0 ;  /* 0x0000000000a17308 */ /* 0x0003e20000000800 */
[----:B-----5:R-:W-:Y:S02]  /*12490*/  FMUL.FTZ R2, R69, c[0x0][0x2d0] ;  /* 0x0000b40045027a20 */ /* 0x020fe40000410000 */
[--C-:B------:R-:W-:Y:S02]  /*124a0*/  FFMA.FTZ R171, R104, c[0x0][0x2d0], -R4.reuse ;  /* 0x0000b40068ab7a23 */ /* 0x100fe40000010804 */
[--C-:B------:R-:W-:Y:S01]  /*124b0*/  FFMA.FTZ R170, R83, c[0x0][0x2d0], -R4.reuse ;  /* 0x0000b40053aa7a23 */ /* 0x100fe20000010804 */
[----:B------:R-:W-:Y:S01]  /*124c0*/  FSEL R2, R2, RZ, P0 ;  /* 0x000000ff02027208 */ /* 0x000fe20000000000 */
[----:B------:R-:W-:Y:S01]  /*124d0*/  FFMA.FTZ R169, R78, c[0x0][0x2d0], -R4 ;  /* 0x0000b4004ea97a23 */ /* 0x000fe20000010804 */
[----:B------:R-:W-:Y:S01]  /*124e0*/  FSETP.NEU.FTZ.AND P0, PT, R68, -INF , PT ;  /* 0xff8000004400780b */ /* 0x000fe20003f1d000 */
[----:B------:R-:W-:Y:S01]  /*124f0*/  FFMA.FTZ R78, R64, c[0x0][0x2d0], -R3 ;  /* 0x0000b400404e7a23 */ /* 0x000fe20000010803 */
[----:B------:R-:W-:Y:S01]  /*12500*/  MUFU.EX2 R190, R67 ;  /* 0x0000004300be7308 */ /* 0x000fe20000000800 */
[----:B---3--:R-:W-:-:S02]  /*12510*/  FFMA.FTZ R5, R33, c[0x0][0x2d0], -R2 ;  /* 0x0000b40021057a23 */ /* 0x008fc40000010802 */
[--C-:B------:R-:W-:Y:S02]  /*12520*/  FFMA.FTZ R183, R89, c[0x0][0x2d0], -R2.reuse ;  /* 0x0000b40059b77a23 */ /* 0x100fe40000010802 */
[----:B------:R-:W-:Y:S02]  /*12530*/  FFMA.FTZ R182, R87, c[0x0][0x2d0], -R2 ;  /* 0x0000b40057b67a23 */ /* 0x000fe40000010802 */
[----:B-1----:R-:W-:Y:S01]  /*12540*/  FFMA.FTZ R0, R28, c[0x0][0x2d0], -R4 ;  /* 0x0000b4001c007a23 */ /* 0x002fe20000010804 */
[----:B------:R1:W-:Y:S01]  /*12550*/  MUFU.EX2 R219, R5 ;  /* 0x0000000500db7308 */ /* 0x0003e20000000800 */
[--C-:B------:R-:W-:Y:S02]  /*12560*/  FFMA.FTZ R83, R65, c[0x0][0x2d0], -R3.reuse ;  /* 0x0000b40041537a23 */ /* 0x100fe40000010803 */
[--C-:B------:R-:W-:Y:S02]  /*12570*/  FFMA.FTZ R82, R82, c[0x0][0x2d0], -R3.reuse ;  /* 0x0000b40052527a23 */ /* 0x100fe40000010803 */
[----:B------:R-:W-:-:S02]  /*12580*/  FFMA.FTZ R81, R81, c[0x0][0x2d0], -R3 ;  /* 0x0000b40051517a23 */ /* 0x000fc40000010803 */
[--C-:B------:R-:W-:Y:S01]  /*12590*/  FFMA.FTZ R140, R103, c[0x0][0x2d0], -R3.reuse ;  /* 0x0000b400678c7a23 */ /* 0x100fe20000010803 */
[----:B------:R3:W-:Y:S01]  /*125a0*/  MUFU.EX2 R164, R0 ;  /* 0x0000000000a47308 */ /* 0x0007e20000000800 */
[--C-:B------:R-:W-:Y:S02]  /*125b0*/  FFMA.FTZ R141, R102, c[0x0][0x2d0], -R3.reuse ;  /* 0x0000b400668d7a23 */ /* 0x100fe40000010803 */
[--C-:B------:R-:W-:Y:S02]  /*125c0*/  FFMA.FTZ R142, R101, c[0x0][0x2d0], -R3.reuse ;  /* 0x0000b400658e7a23 */ /* 0x100fe40000010803 */
[--C-:B------:R-:W-:Y:S02]  /*125d0*/  FFMA.FTZ R147, R100, c[0x0][0x2d0], -R3.reuse ;  /* 0x0000b40064937a23 */ /* 0x100fe40000010803 */
[----:B------:R-:W-:Y:S01]  /*125e0*/  FFMA.FTZ R166, R99, c[0x0][0x2d0], -R3 ;  /* 0x0000b40063a67a23 */ /* 0x000fe20000010803 */
[----:B------:R-:W-:Y:S01]  /*125f0*/  MUFU.EX2 R213, R66 ;  /* 0x0000004200d57308 */ /* 0x000fe20000000800 */
[----:B-1----:R-:W-:-:S02]  /*12600*/  FFMA.FTZ R5, R37, c[0x0][0x2d0], -R2 ;  /* 0x0000b40025057a23 */ /* 0x002fc40000010802 */
[--C-:B------:R-:W-:Y:S02]  /*12610*/  FFMA.FTZ R165, R98, c[0x0][0x2d0], -R3.reuse ;  /* 0x0000b40062a57a23 */ /* 0x100fe40000010803 */
[--C-:B------:R-:W-:Y:S02]  /*12620*/  FFMA.FTZ R168, R93, c[0x0][0x2d0], -R3.reuse ;  /* 0x0000b4005da87a23 */ /* 0x100fe40000010803 */
[----:B------:R-:W-:Y:S01]  /*12630*/  FFMA.FTZ R174, R79, c[0x0][0x2d0], -R3 ;  /* 0x0000b4004fae7a23 */ /* 0x000fe20000010803 */
[----:B------:R-:W-:Y:S01]  /*12640*/  MUFU.EX2 R227, R5 ;  /* 0x0000000500e37308 */ /* 0x000fe20000000800 */
[----:B---3--:R-:W-:Y:S02]  /*12650*/  FFMA.FTZ R0, R29, c[0x0][0x2d0], -R4 ;  /* 0x0000b4001d007a23 */ /* 0x008fe40000010804 */
        /* <DEDUP_REMOVED lines=10> */
[----:B-1----:R-:W-:-:S05]  /*12700*/  FFMA.FTZ R0, R31, c[0x0][0x2d0], -R4 ;  /* 0x0000b4001f007a23 */ /* 0x002fca0000010804 */
[----:B------:R-:W-:Y:S01]  /*12710*/  MUFU.EX2 R187, R145 ;  /* 0x0000009100bb7308 */ /* 0x000fe20000000800 */
[----:B------:R-:W1:Y:S07]  /*12720*/  LDSM.16.MT88.4 R28, [R196+0x800] ;  /* 0x00080000c41c783b */ /* 0x000e6e0000004200 */
[----:B------:R3:W-:Y:S08]  /*12730*/  MUFU.EX2 R185, R0 ;  /* 0x0000000000b97308 */ /* 0x0007f00000000800 */
[----:B------:R-:W-:Y:S01]  /*12740*/  MUFU.EX2 R188, R144 ;  /* 0x0000009000bc7308 */ /* 0x000fe20000000800 */
[----:B---3--:R-:W-:-:S07]  /*12750*/  FFMA.FTZ R0, R34, c[0x0][0x2d0], -R4 ;  /* 0x0000b40022007a23 */ /* 0x008fce0000010804 */
[----:B------:R-:W-:Y:S08]  /*12760*/  MUFU.EX2 R189, R143 ;  /* 0x0000008f00bd7308 */ /* 0x000ff00000000800 */
[----:B------:R3:W5:Y:S02]  /*12770*/  MUFU.EX2 R222, R0 ;  /* 0x0000000000de7308 */ /* 0x0007640000000800 */
[----:B---3--:R-:W-:-:S06]  /*12780*/  FFMA.FTZ R0, R38, c[0x0][0x2d0], -R4 ;  /* 0x0000b40026007a23 */ /* 0x008fcc0000010804 */
[----:B------:R3:W-:Y:S02]  /*12790*/  MUFU.EX2 R226, R0 ;  /* 0x0000000000e27308 */ /* 0x0007e40000000800 */
[----:B---3--:R-:W-:Y:S01]  /*127a0*/  FFMA.FTZ R0, R12, c[0x0][0x2d0], -R3 ;  /* 0x0000b4000c007a23 */ /* 0x008fe20000010803 */
[----:B-----5:R-:W-:-:S05]  /*127b0*/  F2FP.PACK_AB R12, R222, R185 ;  /* 0x000000b9de0c723e */ /* 0x020fca00000000ff */
[----:B------:R3:W-:Y:S02]  /*127c0*/  MUFU.EX2 R158, R0 ;  /* 0x00000000009e7308 */ /* 0x0007e40000000800 */
[----:B---3--:R-:W-:-:S06]  /*127d0*/  FFMA.FTZ R0, R15, c[0x0][0x2d0], -R3 ;  /* 0x0000b4000f007a23 */ /* 0x008fcc0000010803 */
[----:B------:R3:W-:Y:S02]  /*127e0*/  MUFU.EX2 R157, R0 ;  /* 0x00000000009d7308 */ /* 0x0007e40000000800 */
[----:B---3--:R-:W-:Y:S01]  /*127f0*/  FFMA.FTZ R0, R20, c[0x0][0x2d0], -R3 ;  /* 0x0000b40014007a23 */ /* 0x008fe20000010803 */
[----:B------:R-:W-:-:S05]  /*12800*/  F2FP.PACK_AB R20, R161, R162 ;  /* 0x000000a2a114723e */ /* 0x000fca00000000ff */
[----:B------:R3:W-:Y:S02]  /*12810*/  MUFU.EX2 R160, R0 ;  /* 0x0000000000a07308 */ /* 0x0007e40000000800 */
[----:B---3--:R-:W-:-:S06]  /*12820*/  FFMA.FTZ R0, R23, c[0x0][0x2d0], -R3 ;  /* 0x0000b40017007a23 */ /* 0x008fcc0000010803 */
[----:B------:R3:W5:Y:S02]  /*12830*/  MUFU.EX2 R163, R0 ;  /* 0x0000000000a37308 */ /* 0x0007640000000800 */
[----:B---3--:R-:W-:Y:S01]  /*12840*/  FFMA.FTZ R0, R25, c[0x0][0x2d0], -R3 ;  /* 0x0000b40019007a23 */ /* 0x008fe20000010803 */
[----:B-----5:R-:W-:-:S05]  /*12850*/  F2FP.PACK_AB R23, R163, R160 ;  /* 0x000000a0a317723e */ /* 0x020fca00000000ff */
[----:B------:R3:W-:Y:S02]  /*12860*/  MUFU.EX2 R184, R0 ;  /* 0x0000000000b87308 */ /* 0x0007e40000000800 */
[----:B---3--:R-:W-:-:S06]  /*12870*/  FFMA.FTZ R0, R27, c[0x0][0x2d0], -R3 ;  /* 0x0000b4001b007a23 */ /* 0x008fcc0000010803 */
[----:B------:R3:W5:Y:S02]  /*12880*/  MUFU.EX2 R220, R0 ;  /* 0x0000000000dc7308 */ /* 0x0007640000000800 */
[----:B---3--:R-:W-:Y:S01]  /*12890*/  FFMA.FTZ R0, R35, c[0x0][0x2d0], -R3 ;  /* 0x0000b40023007a23 */ /* 0x008fe20000010803 */
[----:B-----5:R-:W-:Y:S01]  /*128a0*/  F2FP.PACK_AB R13, R220, R184 ;  /* 0x000000b8dc0d723e */ /* 0x020fe200000000ff */
[----:B------:R-:W-:-:S04]  /*128b0*/  FADD.FTZ R3, R162, R161 ;  /* 0x000000a1a2037221 */ /* 0x000fc80000010000 */
[----:B------:R3:W5:Y:S01]  /*128c0*/  MUFU.EX2 R223, R0 ;  /* 0x0000000000df7308 */ /* 0x0007620000000800 */
[----:B------:R-:W-:-:S04]  /*128d0*/  FADD.FTZ R3, R164, R3 ;  /* 0x00000003a4037221 */ /* 0x000fc80000010000 */
[----:B------:R-:W-:-:S03]  /*128e0*/  FADD.FTZ R80, R172, R3 ;  /* 0x00000003ac507221 */ /* 0x000fc60000010000 */
[----:B------:R-:W-:Y:S01]  /*128f0*/  MUFU.EX2 R162, R155 ;  /* 0x0000009b00a27308 */ /* 0x000fe20000000800 */
[----:B---3--:R-:W-:Y:S01]  /*12900*/  FFMA.FTZ R0, R11, c[0x0][0x2d0], -R2 ;  /* 0x0000b4000b007a23 */ /* 0x008fe20000010802 */
[----:B-----5:R-:W-:-:S06]  /*12910*/  F2FP.PACK_AB R15, R223, R221 ;  /* 0x000000dddf0f723e */ /* 0x020fcc00000000ff */
[----:B------:R3:W-:Y:S02]  /*12920*/  MUFU.EX2 R150, R0 ;  /* 0x0000000000967308 */ /* 0x0007e40000000800 */
[----:B---3--:R-:W-:Y:S01]  /*12930*/  FFMA.FTZ R0, R14, c[0x0][0x2d0], -R2 ;  /* 0x0000b4000e007a23 */ /* 0x008fe20000010802 */
[----:B------:R-:W-:-:S05]  /*12940*/  F2FP.PACK_AB R14, R226, R224 ;  /* 0x000000e0e20e723e */ /* 0x000fca00000000ff */
[----:B------:R3:W5:Y:S02]  /*12950*/  MUFU.EX2 R149, R0 ;  /* 0x0000000000957308 */ /* 0x0007640000000800 */
[----:B---3--:R-:W-:-:S06]  /*12960*/  FFMA.FTZ R0, R19, c[0x0][0x2d0], -R2 ;  /* 0x0000b40013007a23 */ /* 0x008fcc0000010802 */
[----:B------:R3:W-:Y:S02]  /*12970*/  MUFU.EX2 R156, R0 ;  /* 0x00000000009c7308 */ /* 0x0007e40000000800 */
[----:B---3--:R-:W-:Y:S01]  /*12980*/  FFMA.FTZ R0, R22, c[0x0][0x2d0], -R2 ;  /* 0x0000b40016007a23 */ /* 0x008fe20000010802 */
[----:B------:R-:W-:-:S05]  /*12990*/  F2FP.PACK_AB R22, R172, R164 ;  /* 0x000000a4ac16723e */ /* 0x000fca00000000ff */
[----:B------:R-:W-:Y:S08]  /*129a0*/  MUFU.EX2 R164, R154 ;  /* 0x0000009a00a47308 */ /* 0x000ff00000000800 */
[----:B------:R3:W-:Y:S02]  /*129b0*/  MUFU.EX2 R159, R0 ;  /* 0x00000000009f7308 */ /* 0x0007e40000000800 */
[----:B---3--:R-:W-:-:S06]  /*129c0*/  FFMA.FTZ R0, R24, c[0x0][0x2d0], -R2 ;  /* 0x0000b40018007a23 */ /* 0x008fcc0000010802 */
[----:B------:R3:W-:Y:S02]  /*129d0*/  MUFU.EX2 R175, R0 ;  /* 0x0000000000af7308 */ /* 0x0007e40000000800 */
[----:B---3--:R-:W-:-:S06]  /*129e0*/  FFMA.FTZ R0, R26, c[0x0][0x2d0], -R2 ;  /* 0x0000b4001a007a23 */ /* 0x008fcc0000010802 */
[----:B------:R3:W-:Y:S02]  /*129f0*/  MUFU.EX2 R217, R0 ;  /* 0x0000000000d97308 */ /* 0x0007e40000000800 */
[----:B---3--:R-:W-:-:S05]  /*12a00*/  FMUL.FTZ R0, R68, c[0x0][0x2d0] ;  /* 0x0000b40044007a20 */ /* 0x008fca0000410000 */
[----:B------:R-:W-:-:S05]  /*12a10*/  FSEL R0, R0, RZ, P0 ;  /* 0x000000ff00007208 */ /* 0x000fca0000000000 */
[--C-:B------:R-:W-:Y:S02]  /*12a20*/  FFMA.FTZ R5, R9, c[0x0][0x2d0], -R0.reuse ;  /* 0x0000b40009057a23 */ /* 0x100fe40000010800 */
[--C-:B------:R-:W-:Y:S01]  /*12a30*/  FFMA.FTZ R6, R21, c[0x0][0x2d0], -R0.reuse ;  /* 0x0000b40015067a23 */ /* 0x100fe20000010800 */
[----:B------:R-:W-:Y:S01]  /*12a40*/  F2FP.PACK_AB R21, R157, R158 ;  /* 0x0000009e9d15723e */ /* 0x000fe200000000ff */
[----:B------:R3:W-:Y:S01]  /*12a50*/  MUFU.EX2 R151, R5 ;  /* 0x0000000500977308 */ /* 0x0007e20000000800 */
[--C-:B------:R-:W-:Y:S02]  /*12a60*/  FFMA.FTZ R89, R72, c[0x0][0x2d0], -R0.reuse ;  /* 0x0000b40048597a23 */ /* 0x100fe40000010800 */
[--C-:B------:R-:W-:Y:S02]  /*12a70*/  FFMA.FTZ R87, R62, c[0x0][0x2d0], -R0.reuse ;  /* 0x0000b4003e577a23 */ /* 0x100fe40000010800 */
[--C-:B------:R-:W-:Y:S01]  /*12a80*/  FFMA.FTZ R179, R61, c[0x0][0x2d0], -R0.reuse ;  /* 0x0000b4003db37a23 */ /* 0x100fe20000010800 */
[----:B----4-:R-:W-:Y:S01]  /*12a90*/  HMMA.16816.F32 R36, R20, R44, RZ ;  /* 0x0000002c1424723c */ /* 0x010fe200000018ff */
[--C-:B------:R-:W-:Y:S01]  /*12aa0*/  FFMA.FTZ R178, R60, c[0x0][0x2d0], -R0.reuse ;  /* 0x0000b4003cb27a23 */ /* 0x100fe20000010800 */
[----:B------:R-:W-:Y:S01]  /*12ab0*/  MUFU.EX2 R214, R6 ;  /* 0x0000000600d67308 */ /* 0x000fe20000000800 */
[----:B------:R-:W-:-:S02]  /*12ac0*/  FFMA.FTZ R177, R55, c[0x0][0x2d0], -R0 ;  /* 0x0000b40037b17a23 */ /* 0x000fc40000010800 */
[--C-:B------:R-:W-:Y:S02]  /*12ad0*/  FFMA.FTZ R176, R54, c[0x0][0x2d0], -R0.reuse ;  /* 0x0000b40036b07a23 */ /* 0x100fe40000010800 */
[----:B---3--:R-:W-:-:S03]  /*12ae0*/  FFMA.FTZ R5, R10, c[0x0][0x2d0], -R0 ;  /* 0x0000b4000a057a23 */ /* 0x008fc60000010800 */
[----:B------:R-:W-:Y:S01]  /*12af0*/  MUFU.EX2 R161, R89 ;  /* 0x0000005900a17308 */ /* 0x000fe20000000800 */
[----:B------:R-:W-:Y:S07]  /*12b00*/  HMMA.16816.F32 R8, R20, R48, RZ ;  /* 0x000000301408723c */ /* 0x000fee00000018ff */
[----:B------:R3:W4:Y:S06]  /*12b10*/  MUFU.EX2 R148, R5 ;  /* 0x0000000500947308 */ /* 0x00072c0000000800 */
[----:B-1----:R-:W-:Y:S01]  /*12b20*/  HMMA.16816.F32 R136, R12, R28, R36 ;  /* 0x0000001c0c88723c */ /* 0x002fe20000001824 */
[----:B------:R-:W-:Y:S01]  /*12b30*/  LDSM.16.MT88.4 R36, [R193+0x800] ;  /* 0x00080000c124783b */ /* 0x000fe20000004200 */
[----:B------:R-:W-:Y:S01]  /*12b40*/  MUFU.EX2 R172, R87 ;  /* 0x0000005700ac7308 */ /* 0x000fe20000000800 */
[----:B---3--:R-:W-:Y:S01]  /*12b50*/  FFMA.FTZ R5, R16, c[0x0][0x2d0], -R0 ;  /* 0x0000b40010057a23 */ /* 0x008fe20000010800 */
[----:B-----5:R-:W-:-:S07]  /*12b60*/  F2FP.PACK_AB R16, R149, R150 ;  /* 0x000000969510723e */ /* 0x020fce00000000ff */
[----:B------:R-:W-:Y:S01]  /*12b70*/  HMMA.16816.F32 R120, R12, R40, R8 ;  /* 0x000000280c78723c */ /* 0x000fe20000001808 */
[----:B----4-:R-:W-:Y:S01]  /*12b80*/  F2FP.PACK_AB R17, R148, R151 ;  /* 0x000000979411723e */ /* 0x010fe200000000ff */
[----:B------:R1:W-:Y:S01]  /*12b90*/  MUFU.EX2 R173, R5 ;  /* 0x0000000500ad7308 */ /* 0x0003e20000000800 */
[----:B------:R-:W-:-:S04]  /*12ba0*/  FADD.FTZ R86, R151, R148 ;  /* 0x0000009497567221 */ /* 0x000fc80000010000 */
[----:B------:R-:W-:Y:S02]  /*12bb0*/  F2FP.PACK_AB R8, R217, R175 ;  /* 0x000000afd908723e */ /* 0x000fe400000000ff */
[----:B------:R-:W-:Y:S01]  /*12bc0*/  F2FP.PACK_AB R10, R227, R219 ;  /* 0x000000dbe30a723e */ /* 0x000fe200000000ff */
[----:B------:R-:W-:Y:S01]  /*12bd0*/  MUFU.EX2 R87, R167 ;  /* 0x000000a700577308 */ /* 0x000fe20000000800 */
[----:B-1----:R-:W-:Y:S01]  /*12be0*/  FFMA.FTZ R5, R18, c[0x0][0x2d0], -R0 ;  /* 0x0000b40012057a23 */ /* 0x002fe20000010800 */
[----:B------:R-:W-:-:S06]  /*12bf0*/  F2FP.PACK_AB R18, R159, R156 ;  /* 0x0000009c9f12723e */ /* 0x000fcc00000000ff */
[----:B------:R-:W-:Y:S08]  /*12c00*/  MUFU.EX2 R89, R169 ;  /* 0x000000a900597308 */ /* 0x000ff00000000800 */
[----:B------:R1:W3:Y:S02]  /*12c10*/  MUFU.EX2 R186, R5 ;  /* 0x0000000500ba7308 */ /* 0x0002e40000000800 */
[----:B-1----:R-:W-:Y:S01]  /*12c20*/  FFMA.FTZ R5, R32, c[0x0][0x2d0], -R0 ;  /* 0x0000b40020057a23 */ /* 0x002fe20000010800 */
[----:B---3--:R-:W-:-:S05]  /*12c30*/  F2FP.PACK_AB R19, R186, R173 ;  /* 0x000000adba13723e */ /* 0x008fca00000000ff */
[----:B------:R1:W3:Y:S02]  /*12c40*/  MUFU.EX2 R215, R5 ;  /* 0x0000000500d77308 */ /* 0x0002e40000000800 */
[C---:B------:R-:W-:Y:S08]  /*12c50*/  HMMA.16816.F32 R32, R16.reuse, R48, RZ ;  /* 0x000000301020723c */ /* 0x040ff000000018ff */
[----:B------:R-:W-:Y:S01]  /*12c60*/  HMMA.16816.F32 R24, R16, R44, RZ ;  /* 0x0000002c1018723c */ /* 0x000fe200000018ff */
[----:B-1----:R-:W-:Y:S01]  /*12c70*/  FFMA.FTZ R5, R52, c[0x0][0x2d0], -R0 ;  /* 0x0000b40034057a23 */ /* 0x002fe20000010800 */
[----:B---3--:R-:W-:-:S03]  /*12c80*/  F2FP.PACK_AB R9, R215, R214 ;  /* 0x000000d6d709723e */ /* 0x008fc600000000ff */
[----:B------:R1:W-:Y:S02]  /*12c90*/  MUFU.EX2 R218, R5 ;  /* 0x0000000500da7308 */ /* 0x0003e40000000800 */
[----:B-1----:R-:W-:-:S06]  /*12ca0*/  FFMA.FTZ R5, R53, c[0x0][0x2d0], -R0 ;  /* 0x0000b40035057a23 */ /* 0x002fcc0000010800 */
[----:B------:R-:W1:Y:S02]  /*12cb0*/  MUFU.EX2 R225, R5 ;  /* 0x0000000500e17308 */ /* 0x000e640000000800 */
[----:B-1----:R-:W-:-:S07]  /*12cc0*/  F2FP.PACK_AB R11, R225, R218 ;  /* 0x000000dae10b723e */ /* 0x002fce00000000ff */
[C---:B------:R-:W-:Y:S01]  /*12cd0*/  HMMA.16816.F32 R128, R8.reuse, R40, R32 ;  /* 0x000000280880723c */ /* 0x040fe20000001820 */
[----:B------:R-:W1:Y:S06]  /*12ce0*/  LDSM.16.MT88.4 R32, [R193] ;  /* 0x00000000c120783b */ /* 0x000e6c0000004200 */
[----:B------:R-:W-:Y:S01]  /*12cf0*/  FFMA.FTZ R41, R88, c[0x0][0x2d0], -R2 ;  /* 0x0000b40058297a23 */ /* 0x000fe20000010802 */
[----:B------:R-:W-:Y:S01]  /*12d00*/  HMMA.16816.F32 R132, R8, R28, R24 ;  /* 0x0000001c0884723c */ /* 0x000fe20000001818 */
[----:B------:R-:W-:Y:S02]  /*12d10*/  FFMA.FTZ R88, R63, c[0x0][0x2d0], -R0 ;  /* 0x0000b4003f587a23 */ /* 0x000fe40000010800 */
[----:B------:R-:W-:Y:S01]  /*12d20*/  FFMA.FTZ R40, R92, c[0x0][0x2d0], -R2 ;  /* 0x0000b4005c287a23 */ /* 0x000fe20000010802 */
[----:B------:R-:W-:Y:S01]  /*12d30*/  MUFU.EX2 R209, R41 ;  /* 0x0000002900d17308 */ /* 0x000fe20000000800 */
[----:B------:R-:W-:-:S02]  /*12d40*/  FADD.FTZ R2, R158, R157 ;  /* 0x0000009d9e027221 */ /* 0x000fc40000010000 */
[--C-:B------:R-:W-:Y:S02]  /*12d50*/  FFMA.FTZ R29, R58, c[0x0][0x2d0], -R0.reuse ;  /* 0x0000b4003a1d7a23 */ /* 0x100fe40000010800 */
        /* <DEDUP_REMOVED lines=10> */
[-C--:B-1----:R-:W-:Y:S06]  /*12e00*/  HMMA.16816.F32 R24, R20, R32.reuse, RZ ;  /* 0x000000201418723c */ /* 0x082fec00000018ff */
[----:B------:R-:W-:Y:S02]  /*12e10*/  MUFU.EX2 R191, R29 ;  /* 0x0000001d00bf7308 */ /* 0x000fe40000000800 */
[----:B------:R-:W-:Y:S06]  /*12e20*/  HMMA.16816.F32 R4, R16, R32, RZ ;  /* 0x000000201004723c */ /* 0x000fec00000018ff */
[----:B------:R-:W-:Y:S08]  /*12e30*/  MUFU.EX2 R210, R28 ;  /* 0x0000001c00d27308 */ /* 0x000ff00000000800 */
[----:B------:R-:W-:Y:S02]  /*12e40*/  MUFU.EX2 R185, R141 ;  /* 0x0000008d00b97308 */ /* 0x000fe40000000800 */
[-C--:B------:R-:W-:Y:S01]  /*12e50*/  HMMA.16816.F32 R116, R12, R36.reuse, R24 ;  /* 0x000000240c74723c */ /* 0x080fe20000001818 */
[----:B------:R-:W1:Y:S05]  /*12e60*/  LDSM.16.MT88.4 R24, [R195] ;  /* 0x00000000c318783b */ /* 0x000e6a0000004200 */
[----:B------:R-:W-:Y:S02]  /*12e70*/  MUFU.EX2 R163, R88 ;  /* 0x0000005800a37308 */ /* 0x000fe40000000800 */
[----:B------:R-:W-:Y:S06]  /*12e80*/  HMMA.16816.F32 R112, R8, R36, R4 ;  /* 0x000000240870723c */ /* 0x000fec0000001804 */
[----:B------:R-:W-:Y:S01]  /*12e90*/  MUFU.EX2 R88, R170 ;  /* 0x000000aa00587308 */ /* 0x000fe20000000800 */
[----:B------:R-:W-:-:S02]  /*12ea0*/  FADD.FTZ R4, R150, R149 ;  /* 0x0000009596047221 */ /* 0x000fc40000010000 */
[--C-:B------:R-:W-:Y:S02]  /*12eb0*/  FFMA.FTZ R37, R56, c[0x0][0x2d0], -R0.reuse ;  /* 0x0000b40038257a23 */ /* 0x100fe40000010800 */
[----:B------:R-:W-:-:S03]  /*12ec0*/  FFMA.FTZ R36, R57, c[0x0][0x2d0], -R0 ;  /* 0x0000b40039247a23 */ /* 0x000fc60000010800 */
[----:B------:R-:W-:Y:S01]  /*12ed0*/  MUFU.EX2 R150, R65 ;  /* 0x0000004100967308 */ /* 0x000fe20000000800 */
[----:B------:R-:W-:Y:S02]  /*12ee0*/  FFMA.FTZ R149, R73, c[0x0][0x2d0], -R0 ;  /* 0x0000b40049957a23 */ /* 0x000fe40000010800 */
[----:B------:R-:W-:Y:S02]  /*12ef0*/  FADD.FTZ R0, R156, R4 ;  /* 0x000000049c007221 */ /* 0x000fe40000010000 */
[----:B------:R-:W3:Y:S02]  /*12f00*/  LDSM.16.MT88.4 R4, [R195+0x800] ;  /* 0x00080000c304783b */ /* 0x000ee40000004200 */
[----:B------:R-:W-:Y:S01]  /*12f10*/  FADD.FTZ R3, R159, R0 ;  /* 0x000000009f037221 */ /* 0x000fe20000010000 */
[----:B------:R-:W-:Y:S01]  /*12f20*/  MUFU.EX2 R156, R64 ;  /* 0x00000040009c7308 */ /* 0x000fe20000000800 */
[----:B------:R-:W-:-:S04]  /*12f30*/  FADD.FTZ R0, R184, R79 ;  /* 0x0000004fb8007221 */ /* 0x000fc80000010000 */
[----:B------:R-:W-:-:S03]  /*12f40*/  FADD.FTZ R0, R220, R0 ;  /* 0x00000000dc007221 */ /* 0x000fc60000010000 */
[----:B------:R-:W-:Y:S01]  /*12f50*/  MUFU.EX2 R159, R76 ;  /* 0x0000004c009f7308 */ /* 0x000fe20000000800 */
[----:B------:R-:W-:Y:S01]  /*12f60*/  FADD.FTZ R0, R221, R0 ;  /* 0x00000000dd007221 */ /* 0x000fe20000010000 */
[----:B-1----:R-:W-:Y:S03]  /*12f70*/  HMMA.16816.F32 R52, R16, R24, RZ ;  /* 0x000000181034723c */ /* 0x002fe600000018ff */
[----:B------:R-:W-:-:S03]  /*12f80*/  FADD.FTZ R0, R223, R0 ;  /* 0x00000000df007221 */ /* 0x000fc60000010000 */
[----:B------:R-:W-:Y:S02]  /*12f90*/  MUFU.EX2 R148, R37 ;  /* 0x0000002500947308 */ /* 0x000fe40000000800 */
[----:B------:R-:W-:Y:S06]  /*12fa0*/  HMMA.16816.F32 R56, R20, R24, RZ ;  /* 0x000000181438723c */ /* 0x000fec00000018ff */
[----:B------:R-:W1:Y:S08]  /*12fb0*/  MUFU.EX2 R25, R78 ;  /* 0x0000004e00197308 */ /* 0x000e700000000800 */
[----:B------:R-:W4:Y:S02]  /*12fc0*/  MUFU.EX2 R151, R36 ;  /* 0x0000002400977308 */ /* 0x000f240000000800 */
[----:B---3--:R-:W-:Y:S06]  /*12fd0*/  HMMA.16816.F32 R104, R8, R4, R52 ;  /* 0x000000040868723c */ /* 0x008fec0000001834 */
[----:B------:R-:W-:Y:S01]  /*12fe0*/  MUFU.EX2 R184, R142 ;  /* 0x0000008e00b87308 */ /* 0x000fe20000000800 */
[----:B-1----:R-:W-:Y:S01]  /*12ff0*/  FADD.FTZ R0, R25, R0 ;  /* 0x0000000019007221 */ /* 0x002fe20000010000 */
[----:B------:R-:W-:Y:S03]  /*13000*/  HMMA.16816.F32 R52, R16, R50, RZ ;  /* 0x000000321034723c */ /* 0x000fe600000018ff */
[----:B------:R-:W-:-:S03]  /*13010*/  FADD.FTZ R0, R157, R0 ;  /* 0x000000009d007221 */ /* 0x000fc60000010000 */
[----:B------:R-:W-:Y:S01]  /*13020*/  MUFU.EX2 R160, R149 ;  /* 0x0000009500a07308 */ /* 0x000fe20000000800 */
[----:B------:R-:W-:Y:S01]  /*13030*/  FADD.FTZ R0, R158, R0 ;  /* 0x000000009e007221 */ /* 0x000fe20000010000 */
[----:B------:R-:W-:Y:S03]  /*13040*/  HMMA.16816.F32 R108, R12, R4, R56 ;  /* 0x000000040c6c723c */ /* 0x000fe60000001838 */
[----:B------:R-:W-:-:S04]  /*13050*/  FADD.FTZ R0, R212, R0 ;  /* 0x00000000d4007221 */ /* 0x000fc80000010000 */
[----:B------:R-:W-:Y:S01]  /*13060*/  F2FP.PACK_AB R4, R156, R150 ;  /* 0x000000969c04723e */ /* 0x000fe200000000ff */
[----:B------:R-:W-:Y:S01]  /*13070*/  HMMA.16816.F32 R48, R20, R50, RZ ;  /* 0x000000321430723c */ /* 0x000fe200000018ff */
[----:B----4-:R-:W-:-:S07]  /*13080*/  F2FP.PACK_AB R5, R151, R148 ;  /* 0x000000949705723e */ /* 0x010fce00000000ff */
        /* <DEDUP_REMOVED lines=13> */
[----:B------:R-:W3:Y:S07]  /*13160*/  MUFU.EX2 R26, R77 ;  /* 0x0000004d001a7308 */ /* 0x000eee0000000800 */
[----:B------:R-:W-:Y:S01]  /*13170*/  HMMA.16816.F32 R72, R8, R38, R52 ;  /* 0x000000260848723c */ /* 0x000fe20000001834 */
[----:B------:R-:W-:Y:S01]  /*13180*/  MUFU.EX2 R27, R171 ;  /* 0x000000ab001b7308 */ /* 0x000fe20000000800 */
[----:B---3--:R-:W-:-:S04]  /*13190*/  FADD.FTZ R2, R26, R2 ;  /* 0x000000021a027221 */ /* 0x008fc80000010000 */
[----:B------:R-:W-:-:S10]  /*131a0*/  FADD.FTZ R2, R159, R2 ;  /* 0x000000029f027221 */ /* 0x000fd40000010000 */
[----:B------:R-:W-:Y:S01]  /*131b0*/  HMMA.16816.F32 R92, R8, R6, R16 ;  /* 0x00000006085c723c */ /* 0x000fe20000001810 */
[----:B------:R-:W-:-:S04]  /*131c0*/  FADD.FTZ R2, R190, R2 ;  /* 0x00000002be027221 */ /* 0x000fc80000010000 */
[----:B------:R-:W-:Y:S02]  /*131d0*/  FADD.FTZ R2, R213, R2 ;  /* 0x00000002d5027221 */ /* 0x000fe40000010000 */
        /* <DEDUP_REMOVED lines=10> */
[----:B------:R-:W-:-:S02]  /*13280*/  F2FP.PACK_AB R7, R210, R191 ;  /* 0x000000bfd207723e */ /* 0x000fc400000000ff */
[----:B------:R-:W-:Y:S01]  /*13290*/  F2FP.PACK_AB R158, R89, R88 ;  /* 0x00000058599e723e */ /* 0x000fe200000000ff */
[----:B-1----:R-:W-:Y:S01]  /*132a0*/  HMMA.16816.F32 R64, R8, R12, R120 ;  /* 0x0000000c0840723c */ /* 0x002fe20000001878 */
[----:B------:R-:W-:Y:S01]  /*132b0*/  FADD.FTZ R3, R215, R3 ;  /* 0x00000003d7037221 */ /* 0x000fe20000010000 */
[----:B------:R-:W-:Y:S03]  /*132c0*/  MUFU.EX2 R173, R153 ;  /* 0x0000009900ad7308 */ /* 0x000fe60000000800 */
        /* <DEDUP_REMOVED lines=10> */
[----:B------:R-:W1:Y:S01]  /*13370*/  LDSM.16.MT88.4 R12, [R196+0x1000] ;  /* 0x00100000c40c783b */ /* 0x000e620000004200 */
[----:B------:R-:W3:Y:S01]  /*13380*/  MUFU.EX2 R86, R165 ;  /* 0x000000a500567308 */ /* 0x000ee20000000800 */
[----:B------:R-:W-:-:S04]  /*13390*/  FADD.FTZ R3, R210, R3 ;  /* 0x00000003d2037221 */ /* 0x000fc80000010000 */
[----:B------:R-:W-:-:S03]  /*133a0*/  FADD.FTZ R3, R160, R3 ;  /* 0x00000003a0037221 */ /* 0x000fc60000010000 */
[----:B------:R-:W-:Y:S01]  /*133b0*/  MUFU.EX2 R26, R174 ;  /* 0x000000ae001a7308 */ /* 0x000fe20000000800 */
[----:B------:R-:W-:-:S04]  /*133c0*/  FADD.FTZ R3, R161, R3 ;  /* 0x00000003a1037221 */ /* 0x000fc80000010000 */
[----:B------:R-:W-:Y:S01]  /*133d0*/  FADD.FTZ R3, R163, R3 ;  /* 0x00000003a3037221 */ /* 0x000fe20000010000 */
[----:B---3--:R-:W-:Y:S01]  /*133e0*/  F2FP.PACK_AB R157, R86, R25 ;  /* 0x00000019569d723e */ /* 0x008fe200000000ff */
[-C--:B-1----:R-:W-:Y:S08]  /*133f0*/  HMMA.16816.F32 R52, R8, R12.reuse, R136 ;  /* 0x0000000c0834723c */ /* 0x082ff00000001888 */
[C---:B------:R-:W-:Y:S08]  /*13400*/  HMMA.16816.F32 R96, R4.reuse, R12, R132 ;  /* 0x0000000c0460723c */ /* 0x040ff00000001884 */
[-C--:B------:R-:W-:Y:S08]  /*13410*/  HMMA.16816.F32 R80, R4, R14.reuse, R60 ;  /* 0x0000000e0450723c */ /* 0x080ff0000000183c */
[C---:B------:R-:W-:Y:S01]  /*13420*/  HMMA.16816.F32 R48, R8.reuse, R14, R44 ;  /* 0x0000000e0830723c */ /* 0x040fe2000000182c */
[----:B------:R-:W1:Y:S07]  /*13430*/  LDSM.16.MT88.4 R12, [R193+0x1000] ;  /* 0x00100000c10c783b */ /* 0x000e6e0000004200 */
[-C--:B-1----:R-:W-:Y:S01]  /*13440*/  HMMA.16816.F32 R44, R8, R12.reuse, R116 ;  /* 0x0000000c082c723c */ /* 0x082fe20000001874 */
[----:B------:R-:W-:Y:S07]  /*13450*/  LDSM.16.MT88.4 R116, [R192+0x2000] ;  /* 0x00200000c074783b */ /* 0x000fee0000004200 */
[C---:B------:R-:W-:Y:S08]  /*13460*/  HMMA.16816.F32 R76, R4.reuse, R12, R112 ;  /* 0x0000000c044c723c */ /* 0x040ff00000001870 */
[-C--:B------:R-:W-:Y:S08]  /*13470*/  HMMA.16816.F32 R72, R4, R14.reuse, R72 ;  /* 0x0000000e0448723c */ /* 0x080ff00000001848 */
[----:B------:R-:W-:Y:S01]  /*13480*/  HMMA.16816.F32 R32, R8, R14, R32 ;  /* 0x0000000e0820723c */ /* 0x000fe20000001820 */
[----:B------:R-:W1:Y:S07]  /*13490*/  LDSM.16.MT88.4 R12, [R195+0x1000] ;  /* 0x00100000c30c783b */ /* 0x000e6e0000004200 */
[C---:B-1----:R-:W-:Y:S08]  /*134a0*/  HMMA.16816.F32 R60, R4.reuse, R12, R104 ;  /* 0x0000000c043c723c */ /* 0x042ff00000001868 */
[----:B------:R-:W-:Y:S01]  /*134b0*/  HMMA.16816.F32 R40, R4, R14, R92 ;  /* 0x0000000e0428723c */ /* 0x000fe2000000185c */
[----:B------:R-:W1:Y:S06]  /*134c0*/  MUFU.EX2 R93, R146 ;  /* 0x00000092005d7308 */ /* 0x000e6c0000000800 */
[----:B------:R-:W-:Y:S01]  /*134d0*/  FADD.FTZ R4, R217, R16 ;  /* 0x00000010d9047221 */ /* 0x000fe20000010000 */
[C---:B------:R-:W-:Y:S01]  /*134e0*/  HMMA.16816.F32 R36, R8.reuse, R12, R108 ;  /* 0x0000000c0824723c */ /* 0x040fe2000000186c */
[----:B------:R-:W3:Y:S01]  /*134f0*/  LDSM.16.MT88.4 R16, [R196+0x1800] ;  /* 0x00180000c410783b */ /* 0x000ee20000004200 */
[----:B------:R-:W4:Y:S01]  /*13500*/  MUFU.EX2 R92, R140 ;  /* 0x0000008c005c7308 */ /* 0x000f220000000800 */
[----:B------:R-:W-:Y:S01]  /*13510*/  FADD.FTZ R24, R219, R4 ;  /* 0x00000004db187221 */ /* 0x000fe20000010000 */
[----:B------:R-:W-:Y:S01]  /*13520*/  F2FP.PACK_AB R6, R189, R188 ;  /* 0x000000bcbd06723e */ /* 0x000fe200000000ff */
[----:B------:R-:W-:Y:S01]  /*13530*/  LDSM.16.MT88.4 R108, [R196+0x2000] ;  /* 0x00200000c46c783b */ /* 0x000fe20000004200 */
[----:B------:R-:W-:Y:S01]  /*13540*/  F2FP.PACK_AB R7, R186, R184 ;  /* 0x000000b8ba07723e */ /* 0x000fe200000000ff */
[----:B------:R-:W-:Y:S01]  /*13550*/  FADD.FTZ R24, R227, R24 ;  /* 0x00000018e3187221 */ /* 0x000fe20000010000 */
[----:B------:R-:W-:Y:S01]  /*13560*/  HMMA.16816.F32 R28, R8, R14, R20 ;  /* 0x0000000e081c723c */ /* 0x000fe20000001814 */
[----:B------:R-:W5:Y:S01]  /*13570*/  LDSM.16.MT88.4 R20, [R192+0x1800] ;  /* 0x00180000c014783b */ /* 0x000f620000004200 */
[----:B-1----:R-:W-:-:S03]  /*13580*/  F2FP.PACK_AB R4, R187, R93 ;  /* 0x0000005dbb04723e */ /* 0x002fc600000000ff */
[----:B------:R-:W1:Y:S04]  /*13590*/  LDSM.16.MT88.4 R12, [R193+0x1800] ;  /* 0x00180000c10c783b */ /* 0x000e680000004200 */
[----:B------:R-:W1:Y:S01]  /*135a0*/  LDSM.16.MT88.4 R8, [R195+0x1800] ;  /* 0x00180000c308783b */ /* 0x000e620000004200 */
[----:B----4-:R-:W-:-:S07]  /*135b0*/  F2FP.PACK_AB R5, R185, R92 ;  /* 0x0000005cb905723e */ /* 0x010fce00000000ff */
[C---:B---3--:R-:W-:Y:S08]  /*135c0*/  HMMA.16816.F32 R52, R4.reuse, R16, R52 ;  /* 0x000000100434723c */ /* 0x048ff00000001834 */
[C---:B-----5:R-:W-:Y:S08]  /*135d0*/  HMMA.16816.F32 R64, R4.reuse, R20, R64 ;  /* 0x000000140440723c */ /* 0x060ff00000001840 */
[C---:B------:R-:W-:Y:S08]  /*135e0*/  HMMA.16816.F32 R56, R4.reuse, R22, R56 ;  /* 0x000000160438723c */ /* 0x040ff00000001838 */
[C---:B------:R-:W-:Y:S08]  /*135f0*/  HMMA.16816.F32 R48, R4.reuse, R18, R48 ;  /* 0x000000120430723c */ /* 0x040ff00000001830 */
[C---:B-1----:R-:W-:Y:S08]  /*13600*/  HMMA.16816.F32 R44, R4.reuse, R12, R44 ;  /* 0x0000000c042c723c */ /* 0x042ff0000000182c */
[C---:B------:R-:W-:Y:S08]  /*13610*/  HMMA.16816.F32 R32, R4.reuse, R14, R32 ;  /* 0x0000000e0420723c */ /* 0x040ff00000001820 */
[C---:B------:R-:W-:Y:S08]  /*13620*/  HMMA.16816.F32 R36, R4.reuse, R8, R36 ;  /* 0x000000080424723c */ /* 0x040ff00000001824 */
[----:B------:R-:W-:Y:S07]  /*13630*/  HMMA.16816.F32 R28, R4, R10, R28 ;  /* 0x0000000a041c723c */ /* 0x000fee000000181c */
[----:B------:R-:W-:-:S02]  /*13640*/  F2FP.PACK_AB R4, R164, R162 ;  /* 0x000000a2a404723e */ /* 0x000fc400000000ff */
[----:B------:R-:W-:Y:S02]  /*13650*/  F2FP.PACK_AB R6, R175, R173 ;  /* 0x000000adaf06723e */ /* 0x000fe400000000ff */
[----:B------:R-:W-:Y:S02]  /*13660*/  F2FP.PACK_AB R5, R161, R160 ;  /* 0x000000a0a105723e */ /* 0x000fe400000000ff */
[----:B------:R-:W-:-:S07]  /*13670*/  F2FP.PACK_AB R7, R172, R163 ;  /* 0x000000a3ac07723e */ /* 0x000fce00000000ff */
[C---:B------:R-:W-:Y:S08]  /*13680*/  HMMA.16816.F32 R120, R4.reuse, R20, R120 ;  /* 0x000000140478723c */ /* 0x040ff00000001878 */
[C---:B------:R-:W-:Y:S01]  /*13690*/  HMMA.16816.F32 R20, R4.reuse, R22, R100 ;  /* 0x000000160414723c */ /* 0x040fe20000001864 */
[----:B------:R-:W1:Y:S07]  /*136a0*/  LDSM.16.MT88.4 R100, [R193+0x2000] ;  /* 0x00200000c164783b */ /* 0x000e6e0000004200 */
[C---:B------:R-:W-:Y:S01]  /*136b0*/  HMMA.16816.F32 R96, R4.reuse, R16, R96 ;  /* 0x000000100460723c */ /* 0x040fe20000001860 */
[----:B------:R-:W-:Y:S07]  /*136c0*/  MUFU.EX2 R17, R180 ;  /* 0x000000b400117308 */ /* 0x000fee0000000800 */
[C---:B------:R-:W-:Y:S01]  /*136d0*/  HMMA.16816.F32 R80, R4.reuse, R18, R80 ;  /* 0x000000120450723c */ /* 0x040fe20000001850 */
[----:B------:R-:W3:Y:S07]  /*136e0*/  MUFU.EX2 R19, R168 ;  /* 0x000000a800137308 */ /* 0x000eee0000000800 */
[C---:B------:R-:W-:Y:S01]  /*136f0*/  HMMA.16816.F32 R76, R4.reuse, R12, R76 ;  /* 0x0000000c044c723c */ /* 0x040fe2000000184c */
[----:B------:R-:W-:Y:S07]  /*13700*/  MUFU.EX2 R13, R182 ;  /* 0x000000b6000d7308 */ /* 0x000fee0000000800 */
[----:B------:R-:W-:Y:S01]  /*13710*/  HMMA.16816.F32 R72, R4, R14, R72 ;  /* 0x0000000e0448723c */ /* 0x000fe20000001848 */
[----:B------:R-:W4:Y:S01]  /*13720*/  MUFU.EX2 R15, R181 ;  /* 0x000000b5000f7308 */ /* 0x000f220000000800 */
[----:B---3--:R-:W-:-:S06]  /*13730*/  F2FP.PACK_AB R159, R26, R19 ;  /* 0x000000131a9f723e */ /* 0x008fcc00000000ff */
[C---:B------:R-:W-:Y:S01]  /*13740*/  HMMA.16816.F32 R60, R4.reuse, R8, R60 ;  /* 0x00000008043c723c */ /* 0x040fe2000000183c */
[----:B------:R-:W-:Y:S07]  /*13750*/  MUFU.EX2 R12, R179 ;  /* 0x000000b3000c7308 */ /* 0x000fee0000000800 */
[----:B------:R-:W-:Y:S01]  /*13760*/  HMMA.16816.F32 R40, R4, R10, R40 ;  /* 0x0000000a0428723c */ /* 0x000fe20000001828 */
[----:B------:R-:W3:Y:S01]  /*13770*/  LDSM.16.MT88.4 R8, [R195+0x2000] ;  /* 0x00200000c308783b */ /* 0x000ee20000004200 */
[----:B------:R-:W5:Y:S01]  /*13780*/  MUFU.EX2 R7, R183 ;  /* 0x000000b700077308 */ /* 0x000f620000000800 */
[----:B----4-:R-:W-:-:S04]  /*13790*/  F2FP.PACK_AB R94, R17, R15 ;  /* 0x0000000f115e723e */ /* 0x010fc800000000ff */
[----:B------:R-:W-:Y:S02]  /*137a0*/  FADD.FTZ R4, R150, R24 ;  /* 0x0000001896047221 */ /* 0x000fe40000010000 */
[----:B------:R-:W-:Y:S01]  /*137b0*/  FADD.FTZ R5, R93, R2 ;  /* 0x000000025d057221 */ /* 0x000fe20000010000 */
[----:B------:R-:W4:Y:S01]  /*137c0*/  MUFU.EX2 R14, R178 ;  /* 0x000000b2000e7308 */ /* 0x000f220000000800 */
[----:B------:R-:W-:Y:S01]  /*137d0*/  FADD.FTZ R4, R156, R4 ;  /* 0x000000049c047221 */ /* 0x000fe20000010000 */
[----:B------:R-:W-:Y:S01]  /*137e0*/  F2FP.PACK_AB R156, R27, R87 ;  /* 0x000000571b9c723e */ /* 0x000fe200000000ff */
[----:B--2---:R-:W-:-:S04]  /*137f0*/  @P1 IMAD.HI.U32 R2, R231, c[0x0][0x2c8], RZ ;  /* 0x0000b200e7021a27 */ /* 0x004fc800078e00ff */
[----:B------:R-:W-:Y:S01]  /*13800*/  FADD.FTZ R4, R209, R4 ;  /* 0x00000004d1047221 */ /* 0x000fe20000010000 */
[----:B------:R-:W-:Y:S01]  /*13810*/  MUFU.EX2 R16, R177 ;  /* 0x000000b100107308 */ /* 0x000fe20000000800 */
[----:B------:R-:W-:Y:S01]  /*13820*/  FADD.FTZ R6, R92, R0 ;  /* 0x000000005c067221 */ /* 0x000fe20000010000 */
[----:B------:R-:W-:Y:S01]  /*13830*/  MOV R0, R231 ;  /* 0x000000e700007202 */ /* 0x000fe20000000f00 */
[----:B------:R-:W-:Y:S01]  /*13840*/  FADD.FTZ R4, R211, R4 ;  /* 0x00000004d3047221 */ /* 0x000fe20000010000 */
[----:B------:R-:W-:Y:S01]  /*13850*/  @P1 SHF.R.U32.HI R0, RZ, c[0x0][0x2cc], R2 ;  /* 0x0000b300ff001a19 */ /* 0x000fe20000011602 */
[----:B------:R-:W-:Y:S01]  /*13860*/  FADD.FTZ R5, R187, R5 ;  /* 0x00000005bb057221 */ /* 0x000fe20000010000 */
[----:B-----5:R-:W-:Y:S01]  /*13870*/  F2FP.PACK_AB R92, R13, R7 ;  /* 0x000000070d5c723e */ /* 0x020fe200000000ff */
[----:B------:R-:W-:Y:S01]  /*13880*/  FADD.FTZ R6, R185, R6 ;  /* 0x00000006b9067221 */ /* 0x000fe20000010000 */
[----:B------:R-:W2:Y:S01]  /*13890*/  MUFU.EX2 R18, R176 ;  /* 0x000000b000127308 */ /* 0x000ea20000000800 */
[----:B------:R-:W-:Y:S01]  /*138a0*/  IADD3 R2, R230, R0, RZ ;  /* 0x00000000e6027210 */ /* 0x000fe20007ffe0ff */
[----:B------:R-:W-:Y:S01]  /*138b0*/  FADD.FTZ R0, R162, R4 ;  /* 0x00000004a2007221 */ /* 0x000fe20000010000 */
[----:B----4-:R-:W-:Y:S01]  /*138c0*/  F2FP.PACK_AB R93, R14, R12 ;  /* 0x0000000c0e5d723e */ /* 0x010fe200000000ff */
[----:B------:R-:W-:Y:S01]  /*138d0*/  HMMA.16816.F32 R128, R156, R116, R64 ;  /* 0x000000749c80723c */ /* 0x000fe20000001840 */
[----:B------:R-:W-:Y:S01]  /*138e0*/  FADD.FTZ R5, R188, R5 ;  /* 0x00000005bc057221 */ /* 0x000fe20000010000 */
[----:B------:R-:W-:Y:S01]  /*138f0*/  IADD3 R209, R228, -0x2, RZ ;  /* 0xfffffffee4d17810 */ /* 0x000fe20007ffe0ff */
[----:B------:R-:W-:-:S02]  /*13900*/  FADD.FTZ R0, R164, R0 ;  /* 0x00000000a4007221 */ /* 0x000fc40000010000 */
[----:B------:R-:W-:Y:S02]  /*13910*/  FADD.FTZ R6, R184, R6 ;  /* 0x00000006b8067221 */ /* 0x000fe40000010000 */
[----:B------:R-:W-:Y:S01]  /*13920*/  FADD.FTZ R0, R173, R0 ;  /* 0x00000000ad007221 */ /* 0x000fe20000010000 */
[C---:B------:R-:W-:Y:S01]  /*13930*/  HMMA.16816.F32 R132, R156.reuse, R118, R56 ;  /* 0x000000769c84723c */ /* 0x040fe20000001838 */
[----:B------:R-:W-:Y:S02]  /*13940*/  FADD.FTZ R5, R189, R5 ;  /* 0x00000005bd057221 */ /* 0x000fe40000010000 */
[----:B------:R-:W-:Y:S01]  /*13950*/  FADD.FTZ R0, R175, R0 ;  /* 0x00000000af007221 */ /* 0x000fe20000010000 */
[----:B--2---:R-:W-:Y:S01]  /*13960*/  F2FP.PACK_AB R95, R18, R16 ;  /* 0x00000010125f723e */ /* 0x004fe200000000ff */
        /* <DEDUP_REMOVED lines=16> */
[----:B------:R-:W-:Y:S01]  /*13a70*/  MOV R20, c[0x0][0x32c] ;  /* 0x0000cb0000147a02 */ /* 0x000fe20000000f00 */
[----:B------:R-:W-:Y:S01]  /*13a80*/  HMMA.16816.F32 R140, R156, R110, R48 ;  /* 0x0000006e9c8c723c */ /* 0x000fe20000001830 */
[----:B------:R-:W-:-:S02]  /*13a90*/  FADD.FTZ R4, R15, R4 ;  /* 0x000000040f047221 */ /* 0x000fc40000010000 */
[----:B------:R-:W-:Y:S01]  /*13aa0*/  ISETP.GE.AND P0, PT, R20, 0x1, PT ;  /* 0x000000011400780c */ /* 0x000fe20003f06270 */
[----:B------:R-:W-:Y:S01]  /*13ab0*/  FADD.FTZ R247, R18, R3 ;  /* 0x0000000312f77221 */ /* 0x000fe20000010000 */
[----:B------:R-:W-:Y:S01]  /*13ac0*/  IADD3 R3, R2, c[0x0][0x328], RZ ;  /* 0x0000ca0002037a10 */ /* 0x000fe20007ffe0ff */
[----:B------:R-:W-:Y:S02]  /*13ad0*/  FADD.FTZ R237, R89, R0 ;  /* 0x0000000059ed7221 */ /* 0x000fe40000010000 */
[----:B-1----:R-:W-:Y:S01]  /*13ae0*/  HMMA.16816.F32 R144, R156, R100, R44 ;  /* 0x000000649c90723c */ /* 0x002fe2000000182c */
[----:B------:R-:W-:Y:S02]  /*13af0*/  FADD.FTZ R243, R26, R5 ;  /* 0x000000051af37221 */ /* 0x000fe40000010000 */
[----:B------:R-:W-:-:S05]  /*13b00*/  FADD.FTZ R246, R17, R4 ;  /* 0x0000000411f67221 */ /* 0x000fca0000010000 */
[----:B------:R-:W-:Y:S08]  /*13b10*/  HMMA.16816.F32 R148, R156, R102, R32 ;  /* 0x000000669c94723c */ /* 0x000ff00000001820 */
[C---:B------:R-:W-:Y:S08]  /*13b20*/  HMMA.16816.F32 R112, R92.reuse, R108, R96 ;  /* 0x0000006c5c70723c */ /* 0x040ff00000001860 */
[----:B------:R-:W-:Y:S08]  /*13b30*/  HMMA.16816.F32 R104, R92, R100, R76 ;  /* 0x000000645c68723c */ /* 0x000ff0000000184c */
[----:B---3--:R-:W-:Y:S08]  /*13b40*/  HMMA.16816.F32 R152, R156, R8, R36 ;  /* 0x000000089c98723c */ /* 0x008ff00000001824 */
[C---:B------:R-:W-:Y:S08]  /*13b50*/  HMMA.16816.F32 R108, R92.reuse, R110, R80 ;  /* 0x0000006e5c6c723c */ /* 0x040ff00000001850 */
[C---:B------:R-:W-:Y:S08]  /*13b60*/  HMMA.16816.F32 R100, R92.reuse, R102, R72 ;  /* 0x000000665c64723c */ /* 0x040ff00000001848 */
[----:B------:R-:W-:Y:S08]  /*13b70*/  HMMA.16816.F32 R96, R92, R8, R60 ;  /* 0x000000085c60723c */ /* 0x000ff0000000183c */
[-C--:B------:R-:W-:Y:S08]  /*13b80*/  HMMA.16816.F32 R156, R156, R10.reuse, R28 ;  /* 0x0000000a9c9c723c */ /* 0x080ff0000000181c */
[----:B------:R-:W-:Y:S01]  /*13b90*/  HMMA.16816.F32 R92, R92, R10, R40 ;  /* 0x0000000a5c5c723c */ /* 0x000fe20000001828 */
[----:B------:R-:W-:Y:S07]  /*13ba0*/  @!P0 BRA `(.L_x_1058) ;  /* 0x0000013000008947 */ /* 0x000fee0003800000 */
[C---:B------:R-:W-:Y:S01]  /*13bb0*/  ISETP.GT.AND P0, PT, R2.reuse, RZ, PT ;  /* 0x000000ff0200720c */ /* 0x040fe20003f04270 */
[----:B------:R-:W-:Y:S01]  /*13bc0*/  BSSY B0, `(.L_x_1059) ;  /* 0x000000e000007945 */ /* 0x000fe20003800000 */
[----:B------:R-:W-:-:S11]  /*13bd0*/  IADD3 R0, R2, -0x1, RZ ;  /* 0xffffffff02007810 */ /* 0x000fd60007ffe0ff */
        /* <DEDUP_REMOVED lines=8> */
.L_x_1060:
[----:B------:R-:W-:-:S04]  /*13c60*/  MOV R2, 0x1 ;  /* 0x0000000100027802 */ /* 0x000fc80000000f00 */
[----:B------:R-:W-:-:S13]  /*13c70*/  ISETP.NE.AND P0, PT, R2, c[0x0][0x32c], PT ;  /* 0x0000cb0002007a0c */ /* 0x000fda0003f05270 */
[----:B------:R-:W-:-:S05]  /*13c80*/  @P0 IMAD.HI.U32 R2, R0, c[0x0][0x330], RZ ;  /* 0x0000cc0000020a27 */ /* 0x000fca00078e00ff */
[----:B------:R-:W-:Y:S02]  /*13c90*/  @P0 SHF.R.U32.HI R0, RZ, c[0x0][0x334], R2 ;  /* 0x0000cd00ff000a19 */ /* 0x000fe40000011602 */
.L_x_1061:
[----:B------:R-:W-:Y:S05]  /*13ca0*/  BSYNC B0 ;  /* 0x0000000000007941 */ /* 0x000fea0003800000 */
.L_x_1059:
[----:B------:R-:W-:-:S05]  /*13cb0*/  MOV R2, c[0x0][0x32c] ;  /* 0x0000cb0000027a02 */ /* 0x000fca0000000f00 */
[----:B------:R-:W-:-:S05]  /*13cc0*/  IMAD R0, R0, R2, c[0x0][0x32c] ;  /* 0x0000cb0000007624 */ /* 0x000fca00078e0202 */
[----:B------:R-:W-:-:S04]  /*13cd0*/  IMNMX R3, R3, R0, PT ;  /* 0x0000000003037217 */ /* 0x000fc80003800200 */
.L_x_1058:
[----:B------:R-:W2:Y:S01]  /*13ce0*/  LDL R2, [R1+0x8] ;  /* 0x0000080001027983 */ /* 0x000ea20000100800 */
        /* <DEDUP_REMOVED lines=10> */
.L_x_1093:
        /* <DEDUP_REMOVED lines=22> */
[C---:B-1-34-:R-:W-:Y:S01]  /*13ef0*/  IMAD.WIDE.U32 R2, R229.reuse, c[0x0][0x208], RZ ;  /* 0x00008200e5027a25 */ /* 0x05afe200078e00ff */
[----:B------:R-:W-:Y:S01]  /*13f00*/  SHF.R.S32.HI R0, RZ, 0x1f, R229 ;  /* 0x0000001fff007819 */ /* 0x000fe200000114e5 */
[----:B------:R-:W2:Y:S04]  /*13f10*/  LDL.64 R6, [R1+0x18] ;  /* 0x0000180001067983 */ /* 0x000ea80000100a00 */
[----:B------:R-:W-:Y:S02]  /*13f20*/  IMAD R0, R0, c[0x0][0x208], RZ ;  /* 0x0000820000007a24 */ /* 0x000fe400078e02ff */
[----:B------:R-:W3:Y:S02]  /*13f30*/  LDL R5, [R1+0x14] ;  /* 0x0000140001057983 */ /* 0x000ee40000100800 */
[----:B------:R-:W-:Y:S04]  /*13f40*/  IMAD R0, R229, c[0x0][0x20c], R0 ;  /* 0x00008300e5007a24 */ /* 0x000fe800078e0200 */
[----:B------:R-:W-:Y:S01]  /*13f50*/  IMAD.IADD R3, R3, 0x1, R0 ;  /* 0x0000000103037824 */ /* 0x000fe200078e0200 */
[----:B------:R-:W-:Y:S03]  /*13f60*/  SHF.R.S32.HI R0, RZ, 0x1f, R216 ;  /* 0x0000001fff007819 */ /* 0x000fe600000114d8 */
[----:B------:R-:W-:Y:S04]  /*13f70*/  IMAD.WIDE.U32 R2, R216, c[0x0][0x218], R2 ;  /* 0x00008600d8027a25 */ /* 0x000fe800078e0002 */
[----:B------:R-:W-:Y:S04]  /*13f80*/  IMAD R0, R0, c[0x0][0x218], RZ ;  /* 0x0000860000007a24 */ /* 0x000fe800078e02ff */
[----:B------:R-:W-:Y:S01]  /*13f90*/  IMAD R4, R216, c[0x0][0x21c], R0 ;  /* 0x00008700d8047a24 */ /* 0x000fe200078e0200 */
[----:B--2---:R-:W-:Y:S02]  /*13fa0*/  IADD3 R2, P1, R6, R2, RZ ;  /* 0x0000000206027210 */ /* 0x004fe40007f3e0ff */
[----:B------:R-:W-:Y:S02]  /*13fb0*/  SHF.L.U64.HI R6, R244, 0x1, R245 ;  /* 0x00000001f4067819 */ /* 0x000fe400000102f5 */
[----:B------:R-:W-:Y:S02]  /*13fc0*/  LEA R0, P0, R2, c[0x0][0x1f8], 0x1 ;  /* 0x00007e0002007a11 */ /* 0x000fe400078008ff */
[----:B---3--:R-:W-:Y:S02]  /*13fd0*/  IADD3.X R3, R5, R3, R4, P1, !PT ;  /* 0x0000000305037210 */ /* 0x008fe40000ffe404 */
[----:B------:R-:W-:Y:S02]  /*13fe0*/  SHF.L.U32 R5, R244, 0x1, RZ ;  /* 0x00000001f4057819 */ /* 0x000fe400000006ff */
[----:B------:R-:W-:Y:S01]  /*13ff0*/  LEA.HI.X R4, R2, c[0x0][0x1fc], R3, 0x1, P0 ;  /* 0x00007f0002047a11 */ /* 0x000fe200000f0c03 */
[----:B------:R-:W-:-:S05]  /*14000*/  BRA.DIV ~URZ, `(.L_x_1065) ;  /* 0x000150d27f007947 */ /* 0x000fca000b800000 */
[----:B------:R1:W2:Y:S02]  /*14010*/  SHFL.IDX PT, R8, R4, RZ, 0x181f ;  /* 0x00181fff04087589 */ /* 0x0002a400000e0000 */
.L_x_1233:
[----:B------:R-:W-:-:S05]  /*14020*/  BRA.DIV ~URZ, `(.L_x_1066) ;  /* 0x000151227f007947 */ /* 0x000fca000b800000 */
[----:B------:R-:W3:Y:S04]  /*14030*/  SHFL.IDX PT, R2, R0, RZ, 0x181f ;  /* 0x00181fff00027589 */ /* 0x000ee800000e0000 */
[----:B------:R-:W4:Y:S04]  /*14040*/  SHFL.IDX PT, R7, R0, 0x1, 0x181f ;  /* 0x00381f0000077f89 */ /* 0x000f2800000e0000 */
[----:B------:R-:W5:Y:S04]  /*14050*/  SHFL.IDX PT, R11, R4, 0x1, 0x181f ;  /* 0x00381f00040b7f89 */ /* 0x000f6800000e0000 */
[----:B------:R-:W-:Y:S04]  /*14060*/  SHFL.IDX PT, R9, R0, 0x3, 0x181f ;  /* 0x00781f0000097f89 */ /* 0x000fe800000e0000 */
[----:B------:R-:W-:Y:S01]  /*14070*/  SHFL.IDX PT, R12, R4, 0x2, 0x181f ;  /* 0x00581f00040c7f89 */ /* 0x000fe200000e0000 */
[-C--:B---3--:R-:W-:Y:S05]  /*14080*/  IADD3 R2, P0, R2, R5.reuse, RZ ;  /* 0x0000000502027210 */ /* 0x088fea0007f1e0ff */
[--C-:B--2---:R-:W-:Y:S01]  /*14090*/  IMAD.X R3, R8, 0x1, R6.reuse, P0 ;  /* 0x0000000108037824 */ /* 0x104fe200000e0606 */
[-C--:B----4-:R-:W-:Y:S01]  /*140a0*/  IADD3 R10, P0, R7, R5.reuse, RZ ;  /* 0x00000005070a7210 */ /* 0x090fe20007f1e0ff */
[----:B------:R-:W2:Y:S04]  /*140b0*/  SHFL.IDX PT, R8, R0, 0x2, 0x181f ;  /* 0x00581f0000087f89 */ /* 0x000ea800000e0000 */
[----:B------:R3:W-:Y:S01]  /*140c0*/  LDGSTS.E.BYPASS.LTC128B.128 [R208+0x100], [R2.64], !P2 ;  /* 0x0010000002d07fae */ /* 0x0007e2000d101d48 */
[--C-:B-----5:R-:W-:Y:S03]  /*140d0*/  IMAD.X R11, R11, 0x1, R6.reuse, P0 ;  /* 0x000000010b0b7824 */ /* 0x120fe600000e0606 */
[----:B------:R-:W-:Y:S04]  /*140e0*/  SHFL.IDX PT, R0, R0, 0x4, 0x181f ;  /* 0x00981f0000007f89 */ /* 0x000fe800000e0000 */
[----:B------:R4:W-:Y:S01]  /*140f0*/  LDGSTS.E.BYPASS.LTC128B.128 [R208+0x900], [R10.64], !P2 ;  /* 0x009000000ad07fae */ /* 0x0009e2000d101d48 */
[-C--:B--2---:R-:W-:Y:S03]  /*14100*/  IADD3 R8, P1, R8, R5.reuse, RZ ;  /* 0x0000000508087210 */ /* 0x084fe60007f3e0ff */
[----:B---3--:R-:W2:Y:S01]  /*14110*/  SHFL.IDX PT, R3, R4, 0x3, 0x181f ;  /* 0x00781f0004037f89 */ /* 0x008ea200000e0000 */
[----:B------:R-:W-:Y:S01]  /*14120*/  IADD3 R2, P0, R9, R5, RZ ;  /* 0x0000000509027210 */ /* 0x000fe20007f1e0ff */
[--C-:B------:R-:W-:Y:S02]  /*14130*/  IMAD.X R9, R12, 0x1, R6.reuse, P1 ;  /* 0x000000010c097824 */ /* 0x100fe400008e0606 */
[----:B-1----:R-:W1:Y:S04]  /*14140*/  SHFL.IDX PT, R4, R4, 0x4, 0x181f ;  /* 0x00981f0004047f89 */ /* 0x002e6800000e0000 */
[----:B------:R4:W-:Y:S01]  /*14150*/  LDGSTS.E.BYPASS.LTC128B.128 [R208+0x1100], [R8.64], !P2 ;  /* 0x0110000008d07fae */ /* 0x0009e2000d101d48 */
[----:B--2---:R-:W-:Y:S05]  /*14160*/  IMAD.X R3, R3, 0x1, R6, P0 ;  /* 0x0000000103037824 */ /* 0x004fea00000e0606 */
[----:B------:R4:W-:Y:S02]  /*14170*/  LDGSTS.E.BYPASS.LTC128B.128 [R208+0x1900], [R2.64], !P2 ;  /* 0x0190000002d07fae */ /* 0x0009e4000d101d48 */
.L_x_1234:
[----:B-1--4-:R-:W-:Y:S04]  /*14180*/  IADD3 R2, P0, R0, R5, RZ ;  /* 0x0000000500027210 */ /* 0x012fe80007f1e0ff */
[----:B------:R-:W-:Y:S05]  /*14190*/  IADD3.X R3, R4, R6, RZ, P0, !PT ;  /* 0x0000000604037210 */ /* 0x000fea00007fe4ff */
[----:B------:R-:W-:Y:S01]  /*141a0*/  @!PT LDS RZ, [RZ] ;  /* 0x00000000fffff984 */ /* 0x000fe20000000800 */
[----:B------:R-:W-:Y:S01]  /*141b0*/  @!PT LDS RZ, [RZ] ;  /* 0x00000000fffff984 */ /* 0x000fe20000000800 */
[----:B------:R-:W-:Y:S01]  /*141c0*/  @!PT LDS RZ, [RZ] ;  /* 0x00000000fffff984 */ /* 0x000fe20000000800 */
[----:B------:R1:W-:Y:S04]  /*141d0*/  LDGSTS.E.BYPASS.LTC128B.128 [R208+0x2100], [R2.64], !P2 ;  /* 0x0210000002d07fae */ /* 0x0003e8000d101d48 */
.L_x_1064:
[----:B-1-34-:R-:W-:Y:S05]  /*141e0*/  BSYNC B0 ;  /* 0x0000000000007941 */ /* 0x01afea0003800000 */
.L_x_1063:
        /* <DEDUP_REMOVED lines=135> */
[----:B------:R-:W-:Y:S03]  /*14a60*/  HMMA.16816.F32 R80, R180, R10, R80 ;  /* 0x0000000ab450723c */ /* 0x000fe60000001850 */
[----:B------:R-:W2:Y:S01]  /*14a70*/  MUFU.TANH R178, R2 ;  /* 0x0000000200b27308 */ /* 0x000ea20000002400 */
        /* <DEDUP_REMOVED lines=128> */
[C---:B------:R-:W-:Y:S01]  /*15280*/  SHF.L.U64.HI R6, R244.reuse, 0x1, R245 ;  /* 0x00000001f4067819 */ /* 0x040fe200000102f5 */
[----:B------:R-:W-:Y:S01]  /*15290*/  IMAD.SHL.U32 R5, R244, 0x2, RZ ;  /* 0x00000002f4057824 */ /* 0x000fe200078e00ff */
[----:B------:R-:W3:Y:S01]  /*152a0*/  LDL R236, [R1+0x10] ;  /* 0x0000100001ec7983 */ /* 0x000ee20000100800 */
[----:B------:R-:W-:Y:S03]  /*152b0*/  ISETP.NE.AND P3, PT, R242, 0x1, PT ;  /* 0x00000001f200780c */ /* 0x000fe60003f65270 */
[----:B------:R-:W4:Y:S04]  /*152c0*/  LDL.64 R44, [R1+0x28] ;  /* 0x00002800012c7983 */ /* 0x000f280000100a00 */
[----:B------:R-:W5:Y:S04]  /*152d0*/  LDL R235, [R1+0x34] ;  /* 0x0000340001eb7983 */ /* 0x000f680000100800 */
[----:B------:R-:W4:Y:S04]  /*152e0*/  LDL.64 R238, [R1+0x20] ;  /* 0x0000200001ee7983 */ /* 0x000f280000100a00 */
[----:B------:R-:W4:Y:S01]  /*152f0*/  LDL R233, [R1+0x30] ;  /* 0x0000300001e97983 */ /* 0x000f220000100800 */
[----:B--2---:R-:W-:Y:S01]  /*15300*/  IMAD R2, R209, 0x50, R240 ;  /* 0x00000050d1027824 */ /* 0x004fe200078e02f0 */
[----:B---3--:R-:W-:Y:S04]  /*15310*/  ISETP.GT.AND P1, PT, R236, 0x4f, PT ;  /* 0x0000004fec00780c */ /* 0x008fe80003f24270 */
[----:B------:R-:W-:Y:S05]  /*15320*/  IADD3 R2, R2, -0x50, R236 ;  /* 0xffffffb002027810 */ /* 0x000fea0007ffe0ec */
[----:B------:R-:W-:Y:S04]  /*15330*/  @P3 IMAD.HI.U32 R3, R2, c[0x0][0x2bc], RZ ;  /* 0x0000af0002033a27 */ /* 0x000fe800078e00ff */
[----:B-1----:R-:W-:Y:S01]  /*15340*/  IMAD.MOV.U32 R0, RZ, RZ, R2 ;  /* 0x000000ffff007224 */ /* 0x002fe200078e0002 */
[----:B------:R-:W-:Y:S04]  /*15350*/  @P3 SHF.R.U32.HI R0, RZ, c[0x0][0x2c0], R3 ;  /* 0x0000b000ff003a19 */ /* 0x000fe80000011603 */
[C---:B----4-:R-:W-:Y:S01]  /*15360*/  @!P1 IADD3 R3, P0, R0.reuse, R44, RZ ;  /* 0x0000002c00039210 */ /* 0x050fe20007f1e0ff */
[----:B------:R-:W-:Y:S03]  /*15370*/  IMAD.MOV R4, RZ, RZ, -R0 ;  /* 0x000000ffff047224 */ /* 0x000fe600078e0a00 */
[----:B-----5:R-:W-:Y:S01]  /*15380*/  @!P1 LEA.HI.X.SX32 R0, R0, R235, 0x1, P0 ;  /* 0x000000eb00009211 */ /* 0x020fe200000f0eff */
        /* <DEDUP_REMOVED lines=17> */
[----:B------:R-:W-:-:S06]  /*154a0*/  BRA.DIV ~URZ, `(.L_x_1069) ;  /* 0x000141527f007947 */ /* 0x000fcc000b800000 */
[----:B------:R1:W2:Y:S02]  /*154b0*/  SHFL.IDX PT, R7, R4, RZ, 0x181f ;  /* 0x00181fff04077589 */ /* 0x0002a400000e0000 */
.L_x_1235:
[----:B------:R-:W-:-:S05]  /*154c0*/  BRA.DIV ~URZ, `(.L_x_1070) ;  /* 0x000141a27f007947 */ /* 0x000fca000b800000 */
[----:B------:R-:W3:Y:S02]  /*154d0*/  SHFL.IDX PT, R2, R0, RZ, 0x181f ;  /* 0x00181fff00027589 */ /* 0x000ee400000e0000 */
[-C--:B---3--:R-:W-:Y:S05]  /*154e0*/  IADD3 R2, P0, R2, R5.reuse, RZ ;  /* 0x0000000502027210 */ /* 0x088fea0007f1e0ff */
[--C-:B--2---:R-:W-:Y:S05]  /*154f0*/  IMAD.X R3, R7, 0x1, R6.reuse, P0 ;  /* 0x0000000107037824 */ /* 0x104fea00000e0606 */
[----:B------:R-:W-:Y:S01]  /*15500*/  @!PT LDS RZ, [RZ] ;  /* 0x00000000fffff984 */ /* 0x000fe20000000800 */
[----:B------:R-:W-:Y:S01]  /*15510*/  @!PT LDS RZ, [RZ] ;  /* 0x00000000fffff984 */ /* 0x000fe20000000800 */
[----:B------:R2:W-:Y:S04]  /*15520*/  LDGSTS.E.BYPASS.LTC128B.128 [R208+0x2900], [R2.64], !P2 ;  /* 0x0290000002d07fae */ /* 0x0005e8000d101d48 */
[----:B--2---:R-:W2:Y:S04]  /*15530*/  SHFL.IDX PT, R2, R0, 0x1, 0x181f ;  /* 0x00381f0000027f89 */ /* 0x004ea800000e0000 */
[----:B------:R-:W3:Y:S01]  /*15540*/  SHFL.IDX PT, R3, R4, 0x1, 0x181f ;  /* 0x00381f0004037f89 */ /* 0x000ee200000e0000 */
[-C--:B--2---:R-:W-:Y:S05]  /*15550*/  IADD3 R2, P0, R2, R5.reuse, RZ ;  /* 0x0000000502027210 */ /* 0x084fea0007f1e0ff */
[--C-:B---3--:R-:W-:Y:S05]  /*15560*/  IMAD.X R3, R3, 0x1, R6.reuse, P0 ;  /* 0x0000000103037824 */ /* 0x108fea00000e0606 */
[----:B------:R2:W-:Y:S04]  /*15570*/  LDGSTS.E.BYPASS.LTC128B.128 [R208+0x3100], [R2.64], !P2 ;  /* 0x0310000002d07fae */ /* 0x0005e8000d101d48 */
[----:B--2---:R-:W2:Y:S04]  /*15580*/  SHFL.IDX PT, R2, R0, 0x2, 0x181f ;  /* 0x00581f0000027f89 */ /* 0x004ea800000e0000 */
[----:B------:R-:W3:Y:S01]  /*15590*/  SHFL.IDX PT, R3, R4, 0x2, 0x181f ;  /* 0x00581f0004037f89 */ /* 0x000ee200000e0000 */
[-C--:B--2---:R-:W-:Y:S05]  /*155a0*/  IADD3 R2, P0, R2, R5.reuse, RZ ;  /* 0x0000000502027210 */ /* 0x084fea0007f1e0ff */
[--C-:B---3--:R-:W-:Y:S05]  /*155b0*/  IMAD.X R3, R3, 0x1, R6.reuse, P0 ;  /* 0x0000000103037824 */ /* 0x108fea00000e0606 */
[----:B------:R2:W-:Y:S04]  /*155c0*/  LDGSTS.E.BYPASS.LTC128B.128 [R208+0x3900], [R2.64], !P2 ;  /* 0x0390000002d07fae */ /* 0x0005e8000d101d48 */
[----:B--2---:R-:W2:Y:S04]  /*155d0*/  SHFL.IDX PT, R2, R0, 0x3, 0x181f ;  /* 0x00781f0000027f89 */ /* 0x004ea800000e0000 */
[----:B------:R-:W3:Y:S04]  /*155e0*/  SHFL.IDX PT, R3, R4, 0x3, 0x181f ;  /* 0x00781f0004037f89 */ /* 0x000ee800000e0000 */
[----:B------:R-:W4:Y:S04]  /*155f0*/  SHFL.IDX PT, R0, R0, 0x4, 0x181f ;  /* 0x00981f0000007f89 */ /* 0x000f2800000e0000 */
[----:B-1----:R-:W1:Y:S01]  /*15600*/  SHFL.IDX PT, R4, R4, 0x4, 0x181f ;  /* 0x00981f0004047f89 */ /* 0x002e6200000e0000 */
[----:B--2---:R-:W-:Y:S05]  /*15610*/  IADD3 R2, P0, R2, R5, RZ ;  /* 0x0000000502027210 */ /* 0x004fea0007f1e0ff */
[----:B---3--:R-:W-:Y:S05]  /*15620*/  IMAD.X R3, R3, 0x1, R6, P0 ;  /* 0x0000000103037824 */ /* 0x008fea00000e0606 */
[----:B------:R2:W-:Y:S03]  /*15630*/  LDGSTS.E.BYPASS.LTC128B.128 [R208+0x4100], [R2.64], !P2 ;  /* 0x0410000002d07fae */ /* 0x0005e6000d101d48 */
.L_x_1236:
[----:B--2-4-:R-:W-:Y:S04]  /*15640*/  IADD3 R2, P0, R0, R5, RZ ;  /* 0x0000000500027210 */ /* 0x014fe80007f1e0ff */
[----:B-1----:R-:W-:Y:S05]  /*15650*/  IADD3.X R3, R4, R6, RZ, P0, !PT ;  /* 0x0000000604037210 */ /* 0x002fea00007fe4ff */
[----:B------:R-:W-:Y:S01]  /*15660*/  @!PT LDS RZ, [RZ] ;  /* 0x00000000fffff984 */ /* 0x000fe20000000800 */
[----:B------:R-:W-:Y:S01]  /*15670*/  @!PT LDS RZ, [RZ] ;  /* 0x00000000fffff984 */ /* 0x000fe20000000800 */
[----:B------:R-:W-:Y:S01]  /*15680*/  @!PT LDS RZ, [RZ] ;  /* 0x00000000fffff984 */ /* 0x000fe20000000800 */
[----:B------:R1:W-:Y:S04]  /*15690*/  LDGSTS.E.BYPASS.LTC128B.128 [R208+0x4900], [R2.64], !P2 ;  /* 0x0490000002d07fae */ /* 0x0003e8000d101d48 */
.L_x_1068:
[----:B--234-:R-:W-:Y:S05]  /*156a0*/  BSYNC B0 ;  /* 0x0000000000007941 */ /* 0x01cfea0003800000 */
.L_x_1067:
[----:B------:R-:W-:Y:S01]  /*156b0*/  LOP3.LUT R8, RZ, c[0x0][0x324], RZ, 0x33, !PT ;  /* 0x0000c900ff087a12 */ /* 0x000fe200078e33ff */
[----:B-1----:R-:W2:Y:S01]  /*156c0*/  LDL R2, [R1+0x38] ;  /* 0x0000380001027983 */ /* 0x002ea20000100800 */
[----:B------:R-:W-:Y:S03]  /*156d0*/  IMAD.MOV.U32 R3, RZ, RZ, c[0x0][0x2c4] ;  /* 0x0000b100ff037624 */ /* 0x000fe600078e00ff */
[----:B------:R-:W2:Y:S02]  /*156e0*/  LDL R0, [R1+0x50] ;  /* 0x0000500001007983 */ /* 0x000ea40000100800 */
[----:B------:R-:W-:Y:S02]  /*156f0*/  ISETP.NE.AND P0, PT, R3, 0x1, PT ;  /* 0x000000010300780c */ /* 0x000fe40003f05270 */
[----:B------:R-:W0:Y:S01]  /*15700*/  LDGDEPBAR ;  /* 0x00000000000079af */ /* 0x000e220000000000 */
[----:B--2---:R-:W-:Y:S10]  /*15710*/  IMAD.IADD R5, R0, 0x1, R2 ;  /* 0x0000000100057824 */ /* 0x004ff400078e0202 */
[----:B------:R-:W-:Y:S05]  /*15720*/  @P0 IMAD.HI.U32 R0, R5, c[0x0][0x2c8], RZ ;  /* 0x0000b20005000a27 */ /* 0x000fea00078e00ff */
[----:B------:R-:W-:Y:S01]  /*15730*/  @P0 SHF.R.U32.HI R5, RZ, c[0x0][0x2cc], R0 ;  /* 0x0000b300ff050a19 */ /* 0x000fe20000011600 */
[----:B------:R-:W-:Y:S05]  /*15740*/  IMAD R0, R209, -0x50, RZ ;  /* 0xffffffb0d1007824 */ /* 0x000fea00078e02ff */
[----:B------:R-:W-:Y:S04]  /*15750*/  IADD3 R2, -R251, 0x1, R0 ;  /* 0x00000001fb027810 */ /* 0x000fe80007ffe100 */
[----:B------:R-:W-:Y:S04]  /*15760*/  IADD3 R7, -R249, R2, R250 ;  /* 0x00000002f9077210 */ /* 0x000fe80007ffe1fa */
[----:B------:R-:W-:Y:S01]  /*15770*/  IADD3 R6, R7, c[0x0][0x328], RZ ;  /* 0x0000ca0007067a10 */ /* 0x000fe20007ffe0ff */
[----:B------:R-:W-:-:S05]  /*15780*/  BRA.DIV ~URZ, `(.L_x_1071) ;  /* 0x000143927f007947 */ /* 0x000fca000b800000 */
[----:B------:R1:W2:Y:S02]  /*15790*/  SHFL.IDX PT, R4, R5, RZ, 0x1c1f ;  /* 0x001c1fff05047589 */ /* 0x0002a400000e0000 */
.L_x_1237:
        /* <DEDUP_REMOVED lines=19> */
.L_x_1074:
[----:B------:R-:W-:Y:S04]  /*158d0*/  MOV R8, c[0x0][0x32c] ;  /* 0x0000cb0000087a02 */ /* 0x000fe80000000f00 */
[----:B------:R-:W-:Y:S11]  /*158e0*/  ISETP.NE.AND P0, PT, R8, 0x1, PT ;  /* 0x000000010800780c */ /* 0x000ff60003f05270 */
[----:B------:R-:W-:Y:S02]  /*158f0*/  @!UPT UIADD3 URZ, URZ, URZ, URZ ;  /* 0x0000003f3f3ff290 */ /* 0x000fe4000fffe03f */
[----:B------:R-:W-:Y:S05]  /*15900*/  @P0 IMAD.HI.U32 R8, R4, c[0x0][0x330], RZ ;  /* 0x0000cc0004080a27 */ /* 0x000fea00078e00ff */
[----:B------:R-:W-:Y:S02]  /*15910*/  @P0 SHF.R.U32.HI R4, RZ, c[0x0][0x334], R8 ;  /* 0x0000cd00ff040a19 */ /* 0x000fe40000011608 */
.L_x_1075:
[----:B------:R-:W-:Y:S05]  /*15920*/  BSYNC B0 ;  /* 0x0000000000007941 */ /* 0x000fea0003800000 */
.L_x_1073:
[----:B------:R-:W-:Y:S04]  /*15930*/  IMAD.IADD R8, R0, 0x1, -R251 ;  /* 0x0000000100087824 */ /* 0x000fe800078e0afb */
[----:B------:R-:W-:Y:S05]  /*15940*/  IMAD R4, R4, c[0x0][0x32c], R8 ;  /* 0x0000cb0004047a24 */ /* 0x000fea00078e0208 */
[----:B------:R-:W-:Y:S02]  /*15950*/  IMNMX R2, R2, R4, !PT ;  /* 0x0000000402027217 */ /* 0x000fe40007800200 */
[----:B------:R-:W-:Y:S04]  /*15960*/  IADD3 R4, R4, c[0x0][0x32c], RZ ;  /* 0x0000cb0004047a10 */ /* 0x000fe80007ffe0ff */
[----:B------:R-:W-:Y:S02]  /*15970*/  IMNMX R3, R3, R4, PT ;  /* 0x0000000403037217 */ /* 0x000fe40003800200 */
.L_x_1072:
[C---:B------:R-:W-:Y:S02]  /*15980*/  ISETP.GE.AND P0, PT, R0.reuse, 0x1, PT ;  /* 0x000000010000780c */ /* 0x040fe40003f06270 */
[C---:B------:R-:W-:Y:S02]  /*15990*/  ISETP.GE.AND P1, PT, R0.reuse, 0x2, PT ;  /* 0x000000020000780c */ /* 0x040fe40003f26270 */
        /* <DEDUP_REMOVED lines=17> */
[----:B------:R-:W-:Y:S02]  /*15ab0*/  ISETP.LT.OR P0, PT, R3, 0x9, P0 ;  /* 0x000000090300780c */ /* 0x000fe40000701670 */
        /* <DEDUP_REMOVED lines=63> */
[C---:B------:R-:W-:Y:S02]  /*15eb0*/  ISETP.GT.AND P0, PT, R2.reuse, 0x31, !P1 ;  /* 0x000000310200780c */ /* 0x040fe40004f04270 */
        /* <DEDUP_REMOVED lines=21> */
[----:B------:R-:W-:Y:S11]  /*16010*/  ISETP.GE.AND P0, PT, R0, 0x4a, PT ;  /* 0x0000004a0000780c */ /* 0x000ff60003f06270 */
[----:B------:R-:W-:Y:S02]  /*16020*/  @!UPT UIADD3 URZ, URZ, URZ, URZ ;  /* 0x0000003f3f3ff290 */ /* 0x000fe4000fffe03f */
[----:B------:R-:W-:Y:S02]  /*16030*/  @P0 LOP3.LUT R207, R207, 0x4000, RZ, 0xfc, !PT ;  /* 0x00004000cfcf0812 */ /* 0x000fe400078efcff */
[----:B------:R-:W-:Y:S04]  /*16040*/  ISETP.GT.AND P0, PT, R2, 0x49, !P0 ;  /* 0x000000490200780c */ /* 0x000fe80004704270 */
[----:B------:R-:W-:Y:S04]  /*16050*/  ISETP.LT.OR P0, PT, R3, 0x4a, P0 ;  /* 0x0000004a0300780c */ /* 0x000fe80000701670 */
[----:B------:R-:W-:Y:S01]  /*16060*/  FSEL R55, R9, -INF , !P0 ;  /* 0xff80000009377808 */ /* 0x000fe20004000000 */
[----:B------:R-:W-:-:S06]  /*16070*/  BRA.DIV ~URZ, `(.L_x_1076) ;  /* 0x00013b127f007947 */ /* 0x000fcc000b800000 */
[----:B------:R2:W3:Y:S02]  /*16080*/  SHFL.IDX PT, R4, R5, 0x1, 0x1c1f ;  /* 0x003c1f0005047f89 */ /* 0x0004e400000e0000 */
.L_x_1238:
[----:B---3--:R-:W-:Y:S01]  /*16090*/  IADD3 R3, R7, R4, RZ ;  /* 0x0000000407037210 */ /* 0x008fe20007ffe0ff */
[----:B------:R-:W-:Y:S05]  /*160a0*/  IMAD.MOV.U32 R2, RZ, RZ, c[0x0][0x32c] ;  /* 0x0000cb00ff027624 */ /* 0x000fea00078e00ff */
[----:B------:R-:W-:Y:S01]  /*160b0*/  ISETP.GE.AND P0, PT, R2, 0x1, PT ;  /* 0x000000010200780c */ /* 0x000fe20003f06270 */
[----:B------:R-:W-:Y:S11]  /*160c0*/  IMAD.IADD R2, R6, 0x1, R4 ;  /* 0x0000000106027824 */ /* 0x000ff600078e0204 */
[----:B------:R-:W-:Y:S01]  /*160d0*/  @!UPT UIADD3 URZ, URZ, URZ, URZ ;  /* 0x0000003f3f3ff290 */ /* 0x000fe2000fffe03f */
        /* <DEDUP_REMOVED lines=14> */
.L_x_1079:
[----:B------:R-:W-:Y:S04]  /*161c0*/  MOV R8, c[0x0][0x32c] ;  /* 0x0000cb0000087a02 */ /* 0x000fe80000000f00 */
[----:B------:R-:W-:Y:S11]  /*161d0*/  ISETP.NE.AND P0, PT, R8, 0x1, PT ;  /* 0x000000010800780c */ /* 0x000ff60003f05270 */
[----:B------:R-:W-:Y:S02]  /*161e0*/  @!UPT UIADD3 URZ, URZ, URZ, URZ ;  /* 0x0000003f3f3ff290 */ /* 0x000fe4000fffe03f */
[----:B------:R-:W-:Y:S05]  /*161f0*/  @P0 IMAD.HI.U32 R8, R4, c[0x0][0x330], RZ ;  /* 0x0000cc0004080a27 */ /* 0x000fea00078e00ff */
[----:B------:R-:W-:Y:S02]  /*16200*/  @P0 SHF.R.U32.HI R4, RZ, c[0x0][0x334], R8 ;  /* 0x0000cd00ff040a19 */ /* 0x000fe40000011608 */
.L_x_1080:
[----:B------:R-:W-:Y:S05]  /*16210*/  BSYNC B0 ;  /* 0x0000000000007941 */ /* 0x000fea0003800000 */
.L_x_1078:
[----:B------:R-:W-:Y:S04]  /*16220*/  IMAD.IADD R8, R0, 0x1, -R251 ;  /* 0x0000000100087824 */ /* 0x000fe800078e0afb */
[----:B------:R-:W-:Y:S05]  /*16230*/  IMAD R4, R4, c[0x0][0x32c], R8 ;  /* 0x0000cb0004047a24 */ /* 0x000fea00078e0208 */
[----:B------:R-:W-:Y:S02]  /*16240*/  IMNMX R3, R3, R4, !PT ;  /* 0x0000000403037217 */ /* 0x000fe40007800200 */
[----:B------:R-:W-:Y:S04]  /*16250*/  IADD3 R4, R4, c[0x0][0x32c], RZ ;  /* 0x0000cb0004047a10 */ /* 0x000fe80007ffe0ff */
[----:B------:R-:W-:Y:S02]  /*16260*/  IMNMX R2, R2, R4, PT ;  /* 0x0000000402027217 */ /* 0x000fe40003800200 */
.L_x_1077:
        /* <DEDUP_REMOVED lines=68> */
[----:B------:R-:W-:Y:S04]  /*166b0*/  ISETP.GT.AND P0, PT, R3, RZ, !P0 ;  /* 0x000000ff0300720c */ /* 0x000fe80004704270 */
[C---:B------:R-:W-:Y:S04]  /*166c0*/  ISETP.LT.OR P0, PT, R2.reuse, 0x1, P0 ;  /* 0x000000010200780c */ /* 0x040fe80000701670 */
[----:B------:R-:W-:Y:S02]  /*166d0*/  FSEL R17, R225, -INF , !P0 ;  /* 0xff800000e1117808 */ /* 0x000fe40004000000 */
[----:B------:R-:W-:Y:S04]  /*166e0*/  LOP3.LUT P0, RZ, R207, 0x4000, RZ, 0xc0, !PT ;  /* 0x00004000cfff7812 */ /* 0x000fe8000780c0ff */
[----:B------:R-:W-:Y:S04]  /*166f0*/  ISETP.GT.AND P0, PT, R3, 0x49, !P0 ;  /* 0x000000490300780c */ /* 0x000fe80004704270 */
[----:B------:R-:W-:Y:S04]  /*16700*/  ISETP.LT.OR P0, PT, R2, 0x4a, P0 ;  /* 0x0000004a0200780c */ /* 0x000fe80000701670 */
[----:B------:R-:W-:Y:S01]  /*16710*/  FSEL R34, R11, -INF , !P0 ;  /* 0xff8000000b227808 */ /* 0x000fe20004000000 */
[----:B------:R-:W-:-:S06]  /*16720*/  BRA.DIV ~URZ, `(.L_x_1081) ;  /* 0x000134d27f007947 */ /* 0x000fcc000b800000 */
[----:B------:R3:W4:Y:S02]  /*16730*/  SHFL.IDX PT, R4, R5, 0x2, 0x1c1f ;  /* 0x005c1f0005047f89 */ /* 0x00072400000e0000 */
.L_x_1239:
[----:B----4-:R-:W-:Y:S01]  /*16740*/  IADD3 R3, R7, R4, RZ ;  /* 0x0000000407037210 */ /* 0x010fe20007ffe0ff */
        /* <DEDUP_REMOVED lines=18> */
.L_x_1084:
[----:B------:R-:W-:Y:S04]  /*16870*/  MOV R8, c[0x0][0x32c] ;  /* 0x0000cb0000087a02 */ /* 0x000fe80000000f00 */
[----:B------:R-:W-:Y:S11]  /*16880*/  ISETP.NE.AND P0, PT, R8, 0x1, PT ;  /* 0x000000010800780c */ /* 0x000ff60003f05270 */
[----:B------:R-:W-:Y:S02]  /*16890*/  @!UPT UIADD3 URZ, URZ, URZ, URZ ;  /* 0x0000003f3f3ff290 */ /* 0x000fe4000fffe03f */
[----:B------:R-:W-:Y:S05]  /*168a0*/  @P0 IMAD.HI.U32 R8, R4, c[0x0][0x330], RZ ;  /* 0x0000cc0004080a27 */ /* 0x000fea00078e00ff */
[----:B------:R-:W-:Y:S02]  /*168b0*/  @P0 SHF.R.U32.HI R4, RZ, c[0x0][0x334], R8 ;  /* 0x0000cd00ff040a19 */ /* 0x000fe40000011608 */
.L_x_1085:
[----:B------:R-:W-:Y:S05]  /*168c0*/  BSYNC B0 ;  /* 0x0000000000007941 */ /* 0x000fea0003800000 */
.L_x_1083:
[----:B------:R-:W-:Y:S04]  /*168d0*/  IMAD.IADD R8, R0, 0x1, -R251 ;  /* 0x0000000100087824 */ /* 0x000fe800078e0afb */
[----:B------:R-:W-:Y:S05]  /*168e0*/  IMAD R4, R4, c[0x0][0x32c], R8 ;  /* 0x0000cb0004047a24 */ /* 0x000fea00078e0208 */
[----:B------:R-:W-:Y:S02]  /*168f0*/  IMNMX R3, R3, R4, !PT ;  /* 0x0000000403037217 */ /* 0x000fe40007800200 */
[----:B------:R-:W-:Y:S04]  /*16900*/  IADD3 R4, R4, c[0x0][0x32c], RZ ;  /* 0x0000cb0004047a10 */ /* 0x000fe80007ffe0ff */
[----:B------:R-:W-:Y:S02]  /*16910*/  IMNMX R2, R2, R4, PT ;  /* 0x0000000402027217 */ /* 0x000fe40003800200 */
.L_x_1082:
        /* <DEDUP_REMOVED lines=67> */
[----:B------:R-:W-:Y:S04]  /*16d50*/  LOP3.LUT P0, RZ, R207, 0x2000, RZ, 0xc0, !PT ;  /* 0x00002000cfff7812 */ /* 0x000fe8000780c0ff */
[----:B------:R-:W-:Y:S04]  /*16d60*/  ISETP.GT.AND P0, PT, R3, RZ, !P0 ;  /* 0x000000ff0300720c */ /* 0x000fe80004704270 */
        /* <DEDUP_REMOVED lines=8> */
.L_x_1240:
[----:B-1----:R-:W-:Y:S01]  /*16df0*/  IADD3 R3, R6, R4, RZ ;  /* 0x0000000406037210 */ /* 0x002fe20007ffe0ff */
        /* <DEDUP_REMOVED lines=11> */
[----:B--234-:R-:W-:Y:S05]  /*16eb0*/  IMAD.MOV.U32 R5, RZ, RZ, c[0x0][0x32c] ;  /* 0x0000cb00ff057624 */ /* 0x01cfea00078e00ff */
[----:B------:R-:W-:Y:S11]  /*16ec0*/  ISETP.NE.AND P0, PT, R5, 0x1, PT ;  /* 0x000000010500780c */ /* 0x000ff60003f05270 */
[----:B------:R-:W-:Y:S02]  /*16ed0*/  @!UPT UIADD3 URZ, URZ, URZ, URZ ;  /* 0x0000003f3f3ff290 */ /* 0x000fe4000fffe03f */
[----:B------:R-:W-:Y:S05]  /*16ee0*/  @P0 IMAD.HI.U32 R5, R4, c[0x0][0x330], RZ ;  /* 0x0000cc0004050a27 */ /* 0x000fea00078e00ff */
[----:B------:R-:W-:Y:S04]  /*16ef0*/  @P0 SHF.R.U32.HI R4, RZ, c[0x0][0x334], R5 ;  /* 0x0000cd00ff040a19 */ /* 0x000fe80000011605 */
[----:B------:R-:W-:Y:S01]  /*16f00*/  LOP3.LUT R4, RZ, R4, RZ, 0x33, !PT ;  /* 0x00000004ff047212 */ /* 0x000fe200078e33ff */
[----:B------:R-:W-:-:S05]  /*16f10*/  BRA `(.L_x_1090) ;  /* 0x0000005000007947 */ /* 0x000fca0003800000 */
.L_x_1089:
[----:B--234-:R-:W-:Y:S04]  /*16f20*/  MOV R5, c[0x0][0x32c] ;  /* 0x0000cb0000057a02 */ /* 0x01cfe80000000f00 */
[----:B------:R-:W-:Y:S11]  /*16f30*/  ISETP.NE.AND P0, PT, R5, 0x1, PT ;  /* 0x000000010500780c */ /* 0x000ff60003f05270 */
[----:B------:R-:W-:Y:S02]  /*16f40*/  @!UPT UIADD3 URZ, URZ, URZ, URZ ;  /* 0x0000003f3f3ff290 */ /* 0x000fe4000fffe03f */
[----:B------:R-:W-:Y:S05]  /*16f50*/  @P0 IMAD.HI.U32 R5, R4, c[0x0][0x330], RZ ;  /* 0x0000cc0004050a27 */ /* 0x000fea00078e00ff */
[----:B------:R-:W-:Y:S02]  /*16f60*/  @P0 SHF.R.U32.HI R4, RZ, c[0x0][0x334], R5 ;  /* 0x0000cd00ff040a19 */ /* 0x000fe40000011605 */
.L_x_1090:
[----:B------:R-:W-:Y:S05]  /*16f70*/  BSYNC B0 ;  /* 0x0000000000007941 */ /* 0x000fea0003800000 */
.L_x_1088:
[----:B------:R-:W-:Y:S04]  /*16f80*/  IMAD.IADD R0, R0, 0x1, -R251 ;  /* 0x0000000100007824 */ /* 0x000fe800078e0afb */
[----:B------:R-:W-:Y:S05]  /*16f90*/  IMAD R0, R4, c[0x0][0x32c], R0 ;  /* 0x0000cb0004007a24 */ /* 0x000fea00078e0200 */
[----:B------:R-:W-:Y:S02]  /*16fa0*/  IMNMX R2, R2, R0, !PT ;  /* 0x0000000002027217 */ /* 0x000fe40007800200 */
[----:B------:R-:W-:Y:S04]  /*16fb0*/  IADD3 R0, R0, c[0x0][0x32c], RZ ;  /* 0x0000cb0000007a10 */ /* 0x000fe80007ffe0ff */
[----:B------:R-:W-:Y:S02]  /*16fc0*/  IMNMX R3, R3, R0, PT ;  /* 0x0000000003037217 */ /* 0x000fe40003800200 */
.L_x_1087:
[----:B------:R-:W-:Y:S02]  /*16fd0*/  LOP3.LUT P0, RZ, R207, 0x2000, RZ, 0xc0, !PT ;  /* 0x00002000cfff7812 */ /* 0x000fe4000780c0ff */
[C---:B------:R-:W-:Y:S02]  /*16fe0*/  ISETP.GT.AND P1, PT, R2.reuse, 0x48, !P1 ;  /* 0x000000480200780c */ /* 0x040fe40004f24270 */
[----:B------:R-:W-:Y:S02]  /*16ff0*/  ISETP.GT.AND P0, PT, R2, RZ, !P0 ;  /* 0x000000ff0200720c */ /* 0x000fe40004704270 */
[----:B------:R-:W-:Y:S02]  /*17000*/  FMNMX.FTZ R0, R17, R87, !PT ;  /* 0x0000005711007209 */ /* 0x000fe40007810000 */
[C---:B------:R-:W-:Y:S02]  /*17010*/  ISETP.LT.OR P0, PT, R3.reuse, 0x1, P0 ;  /* 0x000000010300780c */ /* 0x040fe40000701670 */
[----:B------:R-:W-:Y:S02]  /*17020*/  ISETP.LT.OR P1, PT, R3, 0x49, P1 ;  /* 0x000000490300780c */ /* 0x000fe40000f21670 */
        /* <DEDUP_REMOVED lines=45> */
[----:B------:R-:W-:Y:S02]  /*17300*/  ISETP.GT.AND P0, PT, R2, 0x19, !P0 ;  /* 0x000000190200780c */ /* 0x000fe40004704270 */
[----:B------:R-:W-:Y:S02]  /*17310*/  FMNMX.FTZ R5, R34, R5, !PT ;  /* 0x0000000522057209 */ /* 0x000fe40007810000 */
        /* <DEDUP_REMOVED lines=26> */
[C---:B------:R-:W-:Y:S02]  /*174c0*/  ISETP.GT.AND P0, PT, R2.reuse, 0x38, !P6 ;  /* 0x000000380200780c */ /* 0x040fe40007704270 */
        /* <DEDUP_REMOVED lines=77> */
.L_x_1241:
[----:B-12---:R-:W-:Y:S01]  /*179a0*/  FMNMX.FTZ R4, R4, R0, !PT ;  /* 0x0000000004047209 */ /* 0x006fe20007810000 */
[----:B------:R-:W-:-:S05]  /*179b0*/  BRA.DIV ~URZ, `(.L_x_1092) ;  /* 0x000123627f007947 */ /* 0x000fca000b800000 */
        /* <DEDUP_REMOVED lines=13> */
.L_x_1242:
[C---:B------:R-:W-:Y:S01]  /*17a90*/  FSETP.NEU.FTZ.AND P0, PT, R71.reuse, -INF , PT ;  /* 0xff8000004700780b */ /* 0x040fe20003f1d000 */
[C---:B------:R-:W-:Y:S01]  /*17aa0*/  FMUL.FTZ R2, R71.reuse, c[0x0][0x2d0] ;  /* 0x0000b40047027a20 */ /* 0x040fe20000410000 */
[----:B--2---:R-:W-:Y:S01]  /*17ab0*/  FMNMX.FTZ R68, R0, R4, !PT ;  /* 0x0000000400447209 */ /* 0x004fe20007810000 */
[----:B------:R-:W-:Y:S01]  /*17ac0*/  WARPSYNC 0xffffffff ;  /* 0xffffffff00007948 */ /* 0x000fe20003800000 */
[----:B------:R-:W-:Y:S02]  /*17ad0*/  FSEL R0, R71, RZ, P0 ;  /* 0x000000ff47007208 */ /* 0x000fe40000000000 */
[----:B------:R-:W-:Y:S02]  /*17ae0*/  FSEL R2, R2, RZ, P0 ;  /* 0x000000ff02027208 */ /* 0x000fe40000000000 */
[----:B------:R-:W-:Y:S01]  /*17af0*/  FSETP.NEU.FTZ.AND P0, PT, R70, -INF , PT ;  /* 0xff8000004600780b */ /* 0x000fe20003f1d000 */
[----:B------:R-:W-:Y:S02]  /*17b00*/  FADD.FTZ R0, -R0, R86 ;  /* 0x0000005600007221 */ /* 0x000fe40000010100 */
[--C-:B------:R-:W-:Y:S02]  /*17b10*/  FFMA.FTZ R3, R14, c[0x0][0x2d0], -R2.reuse ;  /* 0x0000b4000e037a23 */ /* 0x100fe40000010802 */
[----:B------:R-:W-:Y:S02]  /*17b20*/  FMUL.FTZ R0, R0, c[0x0][0x2d0] ;  /* 0x0000b40000007a20 */ /* 0x000fe40000410000 */
[--C-:B-1----:R-:W-:Y:S02]  /*17b30*/  FFMA.FTZ R4, R65, c[0x0][0x2d0], -R2.reuse ;  /* 0x0000b40041047a23 */ /* 0x102fe40000010802 */
[----:B------:R-:W-:Y:S01]  /*17b40*/  MUFU.EX2 R3, R3 ;  /* 0x0000000300037308 */ /* 0x000fe20000000800 */
[--C-:B------:R-:W-:Y:S02]  /*17b50*/  FFMA.FTZ R219, R83, c[0x0][0x2d0], -R2.reuse ;  /* 0x0000b40053db7a23 */ /* 0x100fe40000010802 */
[--C-:B------:R-:W-:Y:S02]  /*17b60*/  FFMA.FTZ R218, R82, c[0x0][0x2d0], -R2.reuse ;  /* 0x0000b40052da7a23 */ /* 0x100fe40000010802 */
[--C-:B------:R-:W-:Y:S02]  /*17b70*/  FFMA.FTZ R217, R81, c[0x0][0x2d0], -R2.reuse ;  /* 0x0000b40051d97a23 */ /* 0x100fe40000010802 */
[--C-:B------:R-:W-:Y:S02]  /*17b80*/  FFMA.FTZ R222, R80, c[0x0][0x2d0], -R2.reuse ;  /* 0x0000b40050de7a23 */ /* 0x100fe40000010802 */
[----:B------:R-:W-:Y:S01]  /*17b90*/  LDSM.16.MT88.4 R80, [R195] ;  /* 0x00000000c350783b */ /* 0x000fe20000004200 */
        /* <DEDUP_REMOVED lines=15> */
[----:B------:R-:W2:Y:S10]  /*17c90*/  MUFU.EX2 R2, R4 ;  /* 0x0000000400027308 */ /* 0x000eb40000000800 */
[----:B------:R-:W-:Y:S01]  /*17ca0*/  MUFU.EX2 R86, R86 ;  /* 0x0000005600567308 */ /* 0x000fe20000000800 */
[----:B-1----:R-:W-:Y:S01]  /*17cb0*/  FFMA.FTZ R0, R65, R237, R3 ;  /* 0x000000ed41007223 */ /* 0x002fe20000010003 */
[C---:B--2---:R-:W-:Y:S03]  /*17cc0*/  F2FP.PACK_AB R72, R2.reuse, R3 ;  /* 0x000000030248723e */ /* 0x044fe600000000ff */
[----:B------:R-:W-:Y:S01]  /*17cd0*/  FADD.FTZ R8, R2, R0 ;  /* 0x0000000002087221 */ /* 0x000fe20000010000 */
[C---:B------:R-:W-:Y:S01]  /*17ce0*/  FSEL R0, R70.reuse, RZ, P0 ;  /* 0x000000ff46007208 */ /* 0x040fe20000000000 */
[----:B------:R-:W-:Y:S04]  /*17cf0*/  FMUL.FTZ R2, R70, c[0x0][0x2d0] ;  /* 0x0000b40046027a20 */ /* 0x000fe80000410000 */
[----:B------:R-:W-:Y:S01]  /*17d00*/  FADD.FTZ R0, -R0, R87 ;  /* 0x0000005700007221 */ /* 0x000fe20000010100 */
[----:B------:R-:W-:Y:S01]  /*17d10*/  FSEL R2, R2, RZ, P0 ;  /* 0x000000ff02027208 */ /* 0x000fe20000000000 */
[----:B------:R-:W-:Y:S01]  /*17d20*/  MUFU.EX2 R87, R183 ;  /* 0x000000b700577308 */ /* 0x000fe20000000800 */
[----:B------:R-:W-:Y:S01]  /*17d30*/  FSETP.NEU.FTZ.AND P0, PT, R69, -INF , PT ;  /* 0xff8000004500780b */ /* 0x000fe20003f1d000 */
[----:B------:R-:W-:Y:S02]  /*17d40*/  FMUL.FTZ R0, R0, c[0x0][0x2d0] ;  /* 0x0000b40000007a20 */ /* 0x000fe40000410000 */
[--C-:B------:R-:W-:Y:S02]  /*17d50*/  FFMA.FTZ R3, R17, c[0x0][0x2d0], -R2.reuse ;  /* 0x0000b40011037a23 */ /* 0x100fe40000010802 */
[--C-:B------:R-:W-:Y:S02]  /*17d60*/  FFMA.FTZ R231, R53, c[0x0][0x2d0], -R2.reuse ;  /* 0x0000b40035e77a23 */ /* 0x100fe40000010802 */
[--C-:B------:R-:W-:Y:S02]  /*17d70*/  FFMA.FTZ R4, R54, c[0x0][0x2d0], -R2.reuse ;  /* 0x0000b40036047a23 */ /* 0x100fe40000010802 */
[----:B------:R-:W-:Y:S01]  /*17d80*/  MUFU.EX2 R5, R3 ;  /* 0x0000000300057308 */ /* 0x000fe20000000800 */
[--C-:B------:R-:W-:Y:S02]  /*17d90*/  FFMA.FTZ R54, R76, c[0x0][0x2d0], -R2.reuse ;  /* 0x0000b4004c367a23 */ /* 0x100fe40000010802 */
        /* <DEDUP_REMOVED lines=17> */
[----:B------:R-:W-:Y:S01]  /*17eb0*/  FFMA.FTZ R235, R34, c[0x0][0x2d0], -R2 ;  /* 0x0000b40022eb7a23 */ /* 0x000fe20000010802 */
[----:B------:R-:W-:Y:S01]  /*17ec0*/  MUFU.EX2 R185, R176 ;  /* 0x000000b000b97308 */ /* 0x000fe20000000800 */
[----:B-1----:R-:W-:Y:S09]  /*17ed0*/  FFMA.FTZ R0, R3, R243, R5 ;  /* 0x000000f303007223 */ /* 0x002ff20000010005 */
[----:B------:R-:W1:Y:S10]  /*17ee0*/  MUFU.EX2 R2, R4 ;  /* 0x0000000400027308 */ /* 0x000e740000000800 */
[----:B------:R-:W-:Y:S10]  /*17ef0*/  MUFU.EX2 R243, R169 ;  /* 0x000000a900f37308 */ /* 0x000ff40000000800 */
[----:B------:R-:W-:Y:S01]  /*17f00*/  MUFU.EX2 R169, R228 ;  /* 0x000000e400a97308 */ /* 0x000fe20000000800 */
[C---:B-1----:R-:W-:Y:S01]  /*17f10*/  FADD.FTZ R52, R2.reuse, R0 ;  /* 0x0000000002347221 */ /* 0x042fe20000010000 */
[----:B------:R-:W-:Y:S01]  /*17f20*/  F2FP.PACK_AB R73, R2, R5 ;  /* 0x000000050249723e */ /* 0x000fe200000000ff */
[C---:B------:R-:W-:Y:S01]  /*17f30*/  FMUL.FTZ R2, R69.reuse, c[0x0][0x2d0] ;  /* 0x0000b40045027a20 */ /* 0x040fe20000410000 */
[----:B------:R-:W-:Y:S04]  /*17f40*/  FSEL R0, R69, RZ, P0 ;  /* 0x000000ff45007208 */ /* 0x000fe80000000000 */
[----:B------:R-:W-:Y:S01]  /*17f50*/  FSEL R2, R2, RZ, P0 ;  /* 0x000000ff02027208 */ /* 0x000fe20000000000 */
[----:B------:R-:W-:Y:S01]  /*17f60*/  FADD.FTZ R0, -R0, R88 ;  /* 0x0000005800007221 */ /* 0x000fe20000010100 */
[----:B------:R-:W-:Y:S03]  /*17f70*/  FSETP.NEU.FTZ.AND P0, PT, R68, -INF , PT ;  /* 0xff8000004400780b */ /* 0x000fe60003f1d000 */
[--C-:B------:R-:W-:Y:S02]  /*17f80*/  FFMA.FTZ R4, R16, c[0x0][0x2d0], -R2.reuse ;  /* 0x0000b40010047a23 */ /* 0x100fe40000010802 */
[--C-:B------:R-:W-:Y:S02]  /*17f90*/  FFMA.FTZ R237, R35, c[0x0][0x2d0], -R2.reuse ;  /* 0x0000b40023ed7a23 */ /* 0x100fe40000010802 */
[----:B------:R1:W-:Y:S01]  /*17fa0*/  MUFU.EX2 R35, R4 ;  /* 0x0000000400237308 */ /* 0x0003e20000000800 */
        /* <DEDUP_REMOVED lines=15> */
[----:B------:R-:W2:Y:S01]  /*180a0*/  MUFU.EX2 R48, R7 ;  /* 0x0000000700307308 */ /* 0x000ea20000000800 */
[--C-:B------:R-:W-:Y:S02]  /*180b0*/  FFMA.FTZ R187, R42, c[0x0][0x2d0], -R2.reuse ;  /* 0x0000b4002abb7a23 */ /* 0x100fe40000010802 */
[--C-:B------:R-:W-:Y:S02]  /*180c0*/  FFMA.FTZ R190, R41, c[0x0][0x2d0], -R2.reuse ;  /* 0x0000b40029be7a23 */ /* 0x100fe40000010802 */
[--C-:B------:R-:W-:Y:S02]  /*180d0*/  FFMA.FTZ R189, R40, c[0x0][0x2d0], -R2.reuse ;  /* 0x0000b40028bd7a23 */ /* 0x100fe40000010802 */
[----:B------:R-:W-:Y:S01]  /*180e0*/  FFMA.FTZ R239, R32, c[0x0][0x2d0], -R2 ;  /* 0x0000b40020ef7a23 */ /* 0x000fe20000010802 */
[----:B------:R-:W-:Y:S01]  /*180f0*/  FSEL R2, R68, RZ, P0 ;  /* 0x000000ff44027208 */ /* 0x000fe20000000000 */
[----:B------:R-:W-:Y:S01]  /*18100*/  FMUL.FTZ R0, R0, c[0x0][0x2d0] ;  /* 0x0000b40000007a20 */ /* 0x000fe20000410000 */
[----:B------:R-:W3:Y:S01]  /*18110*/  MUFU.EX2 R32, R5 ;  /* 0x0000000500207308 */ /* 0x000ee20000000800 */
[----:B------:R-:W-:Y:S02]  /*18120*/  FMUL.FTZ R49, R65, R149 ;  /* 0x0000009541317220 */ /* 0x000fe40000410000 */
[----:B------:R-:W-:Y:S02]  /*18130*/  FADD.FTZ R2, -R2, R89 ;  /* 0x0000005902027221 */ /* 0x000fe40000010100 */
[C---:B------:R-:W-:Y:S02]  /*18140*/  FMUL.FTZ R50, R3.reuse, R150 ;  /* 0x0000009603327220 */ /* 0x040fe40000410000 */
[----:B------:R-:W-:Y:S02]  /*18150*/  FMUL.FTZ R51, R3, R151 ;  /* 0x0000009703337220 */ /* 0x000fe40000410000 */
[----:B------:R-:W-:Y:S01]  /*18160*/  FMUL.FTZ R2, R2, c[0x0][0x2d0] ;  /* 0x0000b40002027a20 */ /* 0x000fe20000410000 */
[----:B------:R-:W4:Y:S01]  /*18170*/  MUFU.EX2 R0, R0 ;  /* 0x0000000000007308 */ /* 0x000f220000000800 */
[----:B-1----:R-:W-:Y:S01]  /*18180*/  FMUL.FTZ R4, R68, c[0x0][0x2d0] ;  /* 0x0000b40044047a20 */ /* 0x002fe20000410000 */
[----:B--2---:R-:W-:Y:S04]  /*18190*/  F2FP.PACK_AB R74, R39, R48 ;  /* 0x00000030274a723e */ /* 0x004fe800000000ff */
[----:B------:R-:W-:Y:S02]  /*181a0*/  FSEL R4, R4, RZ, P0 ;  /* 0x000000ff04047208 */ /* 0x000fe40000000000 */
[----:B------:R-:W-:Y:S02]  /*181b0*/  ISETP.GT.AND P0, PT, R209, R248, PT ;  /* 0x000000f8d100720c */ /* 0x000fe40003f04270 */
[----:B------:R-:W1:Y:S01]  /*181c0*/  MUFU.EX2 R2, R2 ;  /* 0x0000000200027308 */ /* 0x000e620000000800 */
[--C-:B------:R-:W-:Y:S01]  /*181d0*/  FFMA.FTZ R161, R23, c[0x0][0x2d0], -R4.reuse ;  /* 0x0000b40017a17a23 */ /* 0x100fe20000010804 */
[----:B------:R-:W-:Y:S01]  /*181e0*/  IADD3 R209, R209, -0x1, RZ ;  /* 0xffffffffd1d17810 */ /* 0x000fe20007ffe0ff */
[--C-:B------:R-:W-:Y:S01]  /*181f0*/  FFMA.FTZ R160, R22, c[0x0][0x2d0], -R4.reuse ;  /* 0x0000b40016a07a23 */ /* 0x100fe20000010804 */
[----:B---3--:R-:W-:Y:S01]  /*18200*/  F2FP.PACK_AB R76, R32, R35 ;  /* 0x00000023204c723e */ /* 0x008fe200000000ff */
[--C-:B------:R-:W-:Y:S02]  /*18210*/  FFMA.FTZ R67, R21, c[0x0][0x2d0], -R4.reuse ;  /* 0x0000b40015437a23 */ /* 0x100fe40000010804 */
[--C-:B------:R-:W-:Y:S02]  /*18220*/  FFMA.FTZ R181, R20, c[0x0][0x2d0], -R4.reuse ;  /* 0x0000b40014b57a23 */ /* 0x100fe40000010804 */
[----:B------:R-:W2:Y:S01]  /*18230*/  LDSM.16.MT88.4 R20, [R192] ;  /* 0x00000000c014783b */ /* 0x000ea20000004200 */
[----:B------:R-:W-:Y:S01]  /*18240*/  MUFU.EX2 R183, R67 ;  /* 0x0000004300b77308 */ /* 0x000fe20000000800 */
[--C-:B------:R-:W-:Y:S02]  /*18250*/  FFMA.FTZ R6, R9, c[0x0][0x2d0], -R4.reuse ;  /* 0x0000b40009067a23 */ /* 0x100fe40000010804 */
[--C-:B------:R-:W-:Y:S02]  /*18260*/  FFMA.FTZ R7, R15, c[0x0][0x2d0], -R4.reuse ;  /* 0x0000b4000f077a23 */ /* 0x100fe40000010804 */
[C---:B----4-:R-:W-:Y:S02]  /*18270*/  FMUL.FTZ R45, R0.reuse, R101 ;  /* 0x00000065002d7220 */ /* 0x050fe40000410000 */
[C---:B------:R-:W-:Y:S02]  /*18280*/  FMUL.FTZ R60, R0.reuse, R92 ;  /* 0x0000005c003c7220 */ /* 0x040fe40000410000 */
[----:B------:R-:W-:Y:S01]  /*18290*/  FMUL.FTZ R61, R0, R93 ;  /* 0x0000005d003d7220 */ /* 0x000fe20000410000 */
[----:B------:R-:W-:Y:S01]  /*182a0*/  MUFU.EX2 R176, R188 ;  /* 0x000000bc00b07308 */ /* 0x000fe20000000800 */
[--C-:B------:R-:W-:Y:S02]  /*182b0*/  FFMA.FTZ R17, R12, c[0x0][0x2d0], -R4.reuse ;  /* 0x0000b4000c117a23 */ /* 0x100fe40000010804 */
[--C-:B------:R-:W-:Y:S02]  /*182c0*/  FFMA.FTZ R16, R13, c[0x0][0x2d0], -R4.reuse ;  /* 0x0000b4000d107a23 */ /* 0x100fe40000010804 */
[----:B------:R-:W-:Y:S02]  /*182d0*/  FFMA.FTZ R191, R19, c[0x0][0x2d0], -R4 ;  /* 0x0000b40013bf7a23 */ /* 0x000fe40000010804 */
[----:B------:R-:W-:Y:S02]  /*182e0*/  FADD.FTZ R5, R48, R8 ;  /* 0x0000000830057221 */ /* 0x000fe40000010000 */
[C---:B------:R-:W-:Y:S02]  /*182f0*/  FMUL.FTZ R40, R0.reuse, R104 ;  /* 0x0000006800287220 */ /* 0x040fe40000410000 */
[----:B------:R-:W-:Y:S01]  /*18300*/  MUFU.EX2 R104, R178 ;  /* 0x000000b200687308 */ /* 0x000fe20000000800 */
[C---:B------:R-:W-:Y:S02]  /*18310*/  FMUL.FTZ R41, R0.reuse, R105 ;  /* 0x0000006900297220 */ /* 0x040fe40000410000 */
[C---:B------:R-:W-:Y:S02]  /*18320*/  FMUL.FTZ R44, R0.reuse, R100 ;  /* 0x00000064002c7220 */ /* 0x040fe40000410000 */
[C---:B------:R-:W-:Y:S02]  /*18330*/  FMUL.FTZ R56, R0.reuse, R96 ;  /* 0x0000006000387220 */ /* 0x040fe40000410000 */
[----:B------:R-:W-:Y:S02]  /*18340*/  FMUL.FTZ R57, R0, R97 ;  /* 0x0000006100397220 */ /* 0x000fe40000410000 */
        /* <DEDUP_REMOVED lines=12> */
[----:B------:R-:W-:Y:S01]  /*18410*/  FFMA.FTZ R242, R10, c[0x0][0x2d0], -R4 ;  /* 0x0000b4000af27a23 */ /* 0x000fe20000010804 */
[----:B------:R-:W3:Y:S01]  /*18420*/  MUFU.EX2 R97, R17 ;  /* 0x0000001100617308 */ /* 0x000ee20000000800 */
[C---:B------:R-:W-:Y:S02]  /*18430*/  FFMA.FTZ R4, R0.reuse, R246, R35 ;  /* 0x000000f600047223 */ /* 0x040fe40000010023 */
[C---:B------:R-:W-:Y:S02]  /*18440*/  FMUL.FTZ R8, R0.reuse, R120 ;  /* 0x0000007800087220 */ /* 0x040fe40000410000 */
[C---:B------:R-:W-:Y:S02]  /*18450*/  FMUL.FTZ R9, R0.reuse, R121 ;  /* 0x0000007900097220 */ /* 0x040fe40000410000 */
[C---:B------:R-:W-:Y:S02]  /*18460*/  FMUL.FTZ R12, R0.reuse, R116 ;  /* 0x00000074000c7220 */ /* 0x040fe40000410000 */
[C---:B------:R-:W-:Y:S01]  /*18470*/  FMUL.FTZ R13, R0.reuse, R117 ;  /* 0x00000075000d7220 */ /* 0x040fe20000410000 */
[----:B------:R4:W-:Y:S01]  /*18480*/  MUFU.EX2 R116, R7 ;  /* 0x0000000700747308 */ /* 0x0009e20000000800 */
[C---:B------:R-:W-:Y:S02]  /*18490*/  FMUL.FTZ R24, R0.reuse, R112 ;  /* 0x0000007000187220 */ /* 0x040fe40000410000 */
[C---:B------:R-:W-:Y:S02]  /*184a0*/  FMUL.FTZ R25, R0.reuse, R113 ;  /* 0x0000007100197220 */ /* 0x040fe40000410000 */
[C---:B------:R-:W-:Y:S02]  /*184b0*/  FMUL.FTZ R28, R0.reuse, R108 ;  /* 0x0000006c001c7220 */ /* 0x040fe40000410000 */
[----:B------:R-:W-:Y:S02]  /*184c0*/  FMUL.FTZ R29, R0, R109 ;  /* 0x0000006d001d7220 */ /* 0x000fe40000410000 */
[C---:B-1----:R-:W-:Y:S01]  /*184d0*/  FMUL.FTZ R58, R2.reuse, R98 ;  /* 0x00000062023a7220 */ /* 0x042fe20000410000 */
[----:B------:R-:W1:Y:S01]  /*184e0*/  MUFU.EX2 R0, R14 ;  /* 0x0000000e00007308 */ /* 0x000e620000000800 */
[----:B------:R-:W-:Y:S02]  /*184f0*/  FMUL.FTZ R59, R2, R99 ;  /* 0x00000063023b7220 */ /* 0x000fe40000410000 */
[----:B------:R-:W-:Y:S01]  /*18500*/  FADD.FTZ R66, R39, R5 ;  /* 0x0000000527427221 */ /* 0x000fe20000010000 */
[----:B---3--:R-:W-:Y:S01]  /*18510*/  F2FP.PACK_AB R77, R97, R18 ;  /* 0x00000012614d723e */ /* 0x008fe200000000ff */
[----:B------:R-:W-:Y:S01]  /*18520*/  FADD.FTZ R96, R32, R4 ;  /* 0x0000000420607221 */ /* 0x000fe20000010000 */
[----:B------:R-:W3:Y:S01]  /*18530*/  LDSM.16.MT88.4 R36, [R196] ;  /* 0x00000000c424783b */ /* 0x000ee20000004200 */
[----:B------:R-:W-:Y:S02]  /*18540*/  FMUL.FTZ R6, R3, R130 ;  /* 0x0000008203067220 */ /* 0x000fe40000410000 */
[C---:B------:R-:W-:Y:S01]  /*18550*/  FMUL.FTZ R4, R65.reuse, R128 ;  /* 0x0000008041047220 */ /* 0x040fe20000410000 */
[----:B------:R-:W-:Y:S01]  /*18560*/  MUFU.EX2 R99, R34 ;  /* 0x0000002200637308 */ /* 0x000fe20000000800 */
[----:B------:R-:W-:Y:S02]  /*18570*/  FMUL.FTZ R5, R65, R129 ;  /* 0x0000008141057220 */ /* 0x000fe40000410000 */
[C---:B------:R-:W-:Y:S02]  /*18580*/  FMUL.FTZ R10, R2.reuse, R122 ;  /* 0x0000007a020a7220 */ /* 0x040fe40000410000 */
[----:B----4-:R-:W-:Y:S02]  /*18590*/  FMUL.FTZ R7, R3, R131 ;  /* 0x0000008303077220 */ /* 0x010fe40000410000 */
[C---:B------:R-:W-:Y:S02]  /*185a0*/  FMUL.FTZ R11, R2.reuse, R123 ;  /* 0x0000007b020b7220 */ /* 0x040fe40000410000 */
[----:B------:R-:W-:Y:S01]  /*185b0*/  FMUL.FTZ R15, R2, R119 ;  /* 0x00000077020f7220 */ /* 0x000fe20000410000 */
[----:B------:R-:W4:Y:S01]  /*185c0*/  MUFU.EX2 R98, R16 ;  /* 0x0000001000627308 */ /* 0x000f220000000800 */
[----:B------:R-:W-:Y:S02]  /*185d0*/  FMUL.FTZ R17, R65, R133 ;  /* 0x0000008541117220 */ /* 0x000fe40000410000 */
[----:B------:R-:W-:Y:S01]  /*185e0*/  FMUL.FTZ R19, R3, R135 ;  /* 0x0000008703137220 */ /* 0x000fe20000410000 */
[----:B-1----:R-:W-:Y:S01]  /*185f0*/  F2FP.PACK_AB R75, R100, R0 ;  /* 0x00000000644b723e */ /* 0x002fe200000000ff */
[----:B------:R-:W-:Y:S02]  /*18600*/  FADD.FTZ R88, R0, R52 ;  /* 0x0000003400587221 */ /* 0x000fe40000010000 */
[----:B------:R-:W1:Y:S01]  /*18610*/  LDSM.16.MT88.4 R52, [R193] ;  /* 0x00000000c134783b */ /* 0x000e620000004200 */
[----:B------:R-:W-:Y:S02]  /*18620*/  FMUL.FTZ R32, R65, R140 ;  /* 0x0000008c41207220 */ /* 0x000fe40000410000 */
[----:B------:R-:W5:Y:S01]  /*18630*/  MUFU.EX2 R117, R33 ;  /* 0x0000002100757308 */ /* 0x000f620000000800 */
[-C--:B--2---:R-:W-:Y:S05]  /*18640*/  HMMA.16816.F32 R4, R72, R20.reuse, R4 ;  /* 0x000000144804723c */ /* 0x084fea0000001804 */
[C---:B------:R-:W-:Y:S02]  /*18650*/  FMUL.FTZ R14, R2.reuse, R118 ;  /* 0x00000076020e7220 */ /* 0x040fe40000410000 */
[C---:B------:R-:W-:Y:S02]  /*18660*/  FFMA.FTZ R89, R2.reuse, R247, R18 ;  /* 0x000000f702597223 */ /* 0x040fe40000010012 */
[----:B------:R-:W-:Y:S01]  /*18670*/  FMUL.FTZ R18, R3, R134 ;  /* 0x0000008603127220 */ /* 0x000fe20000410000 */
[----:B------:R-:W-:Y:S02]  /*18680*/  MUFU.EX2 R105, R180 ;  /* 0x000000b400697308 */ /* 0x000fe40000000800 */
[----:B------:R-:W-:Y:S01]  /*18690*/  FMUL.FTZ R26, R2, R114 ;  /* 0x00000072021a7220 */ /* 0x000fe20000410000 */
[----:B----4-:R-:W-:Y:S01]  /*186a0*/  F2FP.PACK_AB R79, R116, R98 ;  /* 0x00000062744f723e */ /* 0x010fe200000000ff */
[----:B------:R-:W-:Y:S02]  /*186b0*/  FMUL.FTZ R16, R65, R132 ;  /* 0x0000008441107220 */ /* 0x000fe40000410000 */
[C---:B------:R-:W-:Y:S01]  /*186c0*/  FMUL.FTZ R27, R2.reuse, R115 ;  /* 0x00000073021b7220 */ /* 0x040fe20000410000 */
[----:B------:R-:W-:Y:S01]  /*186d0*/  LDSM.16.MT88.4 R132, [R192+0x2000] ;  /* 0x00200000c084783b */ /* 0x000fe20000004200 */
[C---:B------:R-:W-:Y:S02]  /*186e0*/  FMUL.FTZ R34, R3.reuse, R142 ;  /* 0x0000008e03227220 */ /* 0x040fe40000410000 */
[----:B------:R-:W-:Y:S01]  /*186f0*/  FMUL.FTZ R35, R3, R143 ;  /* 0x0000008f03237220 */ /* 0x000fe20000410000 */
[----:B------:R-:W-:Y:S01]  /*18700*/  MUFU.EX2 R119, R172 ;  /* 0x000000ac00777308 */ /* 0x000fe20000000800 */
[C---:B------:R-:W-:Y:S01]  /*18710*/  FMUL.FTZ R46, R2.reuse, R102 ;  /* 0x00000066022e7220 */ /* 0x040fe20000410000 */
[----:B-----5:R-:W-:Y:S01]  /*18720*/  F2FP.PACK_AB R78, R117, R99 ;  /* 0x00000063754e723e */ /* 0x020fe200000000ff */
[C---:B------:R-:W-:Y:S02]  /*18730*/  FMUL.FTZ R33, R65.reuse, R141 ;  /* 0x0000008d41217220 */ /* 0x040fe40000410000 */
[----:B------:R-:W-:Y:S01]  /*18740*/  LDSM.16.MT88.4 R140, [R196+0x2000] ;  /* 0x00200000c48c783b */ /* 0x000fe20000004200 */
[C---:B------:R-:W-:Y:S02]  /*18750*/  FMUL.FTZ R47, R2.reuse, R103 ;  /* 0x00000067022f7220 */ /* 0x040fe40000410000 */
[C---:B------:R-:W-:Y:S01]  /*18760*/  FMUL.FTZ R48, R65.reuse, R148 ;  /* 0x0000009441307220 */ /* 0x040fe20000410000 */
[C---:B------:R-:W-:Y:S01]  /*18770*/  HMMA.16816.F32 R8, R76.reuse, R20, R8 ;  /* 0x000000144c08723c */ /* 0x040fe20000001808 */
[----:B------:R-:W-:Y:S03]  /*18780*/  MUFU.EX2 R122, R171 ;  /* 0x000000ab007a7308 */ /* 0x000fe60000000800 */
[----:B------:R-:W-:Y:S01]  /*18790*/  LDSM.16.MT88.4 R148, [R193+0x2000] ;  /* 0x00200000c194783b */ /* 0x000fe20000004200 */
[C---:B------:R-:W-:Y:S02]  /*187a0*/  FMUL.FTZ R62, R2.reuse, R94 ;  /* 0x0000005e023e7220 */ /* 0x040fe40000410000 */
[C---:B------:R-:W-:Y:S01]  /*187b0*/  FMUL.FTZ R63, R2.reuse, R95 ;  /* 0x0000005f023f7220 */ /* 0x040fe20000410000 */
[-C--:B------:R-:W-:Y:S03]  /*187c0*/  HMMA.16816.F32 R12, R76, R22.reuse, R12 ;  /* 0x000000164c0c723c */ /* 0x080fe6000000180c */
[----:B------:R-:W-:Y:S01]  /*187d0*/  MUFU.EX2 R171, R190 ;  /* 0x000000be00ab7308 */ /* 0x000fe20000000800 */
[----:B------:R-:W2:Y:S01]  /*187e0*/  LDSM.16.MT88.4 R92, [R192+0x800] ;  /* 0x00080000c05c783b */ /* 0x000ea20000004200 */
[C---:B------:R-:W-:Y:S02]  /*187f0*/  FMUL.FTZ R42, R2.reuse, R106 ;  /* 0x0000006a022a7220 */ /* 0x040fe40000410000 */
[C---:B------:R-:W-:Y:S01]  /*18800*/  FMUL.FTZ R43, R2.reuse, R107 ;  /* 0x0000006b022b7220 */ /* 0x040fe20000410000 */
[C---:B------:R-:W-:Y:S04]  /*18810*/  HMMA.16816.F32 R16, R72.reuse, R22, R16 ;  /* 0x000000164810723c */ /* 0x040fe80000001810 */
[C---:B------:R-:W-:Y:S01]  /*18820*/  FMUL.FTZ R20, R65.reuse, R136 ;  /* 0x0000008841147220 */ /* 0x040fe20000410000 */
[----:B------:R-:W-:Y:S01]  /*18830*/  MUFU.EX2 R107, R182 ;  /* 0x000000b6006b7308 */ /* 0x000fe20000000800 */
[----:B------:R-:W-:Y:S02]  /*18840*/  FMUL.FTZ R21, R65, R137 ;  /* 0x0000008941157220 */ /* 0x000fe40000410000 */
[C---:B------:R-:W-:Y:S04]  /*18850*/  FMUL.FTZ R22, R3.reuse, R138 ;  /* 0x0000008a03167220 */ /* 0x040fe80000410000 */
[C---:B------:R-:W-:Y:S02]  /*18860*/  FMUL.FTZ R23, R3.reuse, R139 ;  /* 0x0000008b03177220 */ /* 0x040fe40000410000 */
[C---:B------:R-:W-:Y:S01]  /*18870*/  FMUL.FTZ R67, R3.reuse, R159 ;  /* 0x0000009f03437220 */ /* 0x040fe20000410000 */
[----:B------:R-:W-:Y:S01]  /*18880*/  MUFU.EX2 R106, R179 ;  /* 0x000000b3006a7308 */ /* 0x000fe20000000800 */
[C---:B------:R-:W-:Y:S02]  /*18890*/  FMUL.FTZ R30, R2.reuse, R110 ;  /* 0x0000006e021e7220 */ /* 0x040fe40000410000 */
[----:B------:R-:W-:Y:S01]  /*188a0*/  FMUL.FTZ R31, R2, R111 ;  /* 0x0000006f021f7220 */ /* 0x000fe20000410000 */
[-C--:B---3--:R-:W-:Y:S03]  /*188b0*/  HMMA.16816.F32 R20, R72, R36.reuse, R20 ;  /* 0x000000244814723c */ /* 0x088fe60000001814 */
[----:B------:R-:W-:Y:S02]  /*188c0*/  FADD.FTZ R0, R64, R66 ;  /* 0x0000004240007221 */ /* 0x000fe40000010000 */
[----:B------:R-:W-:Y:S01]  /*188d0*/  FMUL.FTZ R66, R3, R158 ;  /* 0x0000009e03427220 */ /* 0x000fe20000410000 */
[----:B------:R-:W3:Y:S02]  /*188e0*/  MUFU.EX2 R2, R184 ;  /* 0x000000b800027308 */ /* 0x000ee40000000800 */
[C---:B------:R-:W-:Y:S07]  /*188f0*/  HMMA.16816.F32 R24, R76.reuse, R36, R24 ;  /* 0x000000244c18723c */ /* 0x040fee0000001818 */
[C---:B------:R-:W-:Y:S01]  /*18900*/  FMUL.FTZ R36, R65.reuse, R144 ;  /* 0x0000009041247220 */ /* 0x040fe20000410000 */
[-C--:B------:R-:W-:Y:S01]  /*18910*/  HMMA.16816.F32 R28, R76, R38.reuse, R28 ;  /* 0x000000264c1c723c */ /* 0x080fe2000000181c */
[----:B------:R-:W-:Y:S03]  /*18920*/  MUFU.EX2 R179, R186 ;  /* 0x000000ba00b37308 */ /* 0x000fe60000000800 */
[----:B------:R-:W-:Y:S04]  /*18930*/  FMUL.FTZ R37, R65, R145 ;  /* 0x0000009141257220 */ /* 0x000fe80000410000 */
[C---:B------:R-:W-:Y:S03]  /*18940*/  HMMA.16816.F32 R32, R72.reuse, R38, R32 ;  /* 0x000000264820723c */ /* 0x040fe60000001820 */
[----:B------:R-:W4:Y:S01]  /*18950*/  MUFU.EX2 R111, R173 ;  /* 0x000000ad006f7308 */ /* 0x000f220000000800 */
[----:B---3--:R-:W-:Y:S03]  /*18960*/  FADD.FTZ R0, R2, R0 ;  /* 0x0000000002007221 */ /* 0x008fe60000010000 */
[C---:B------:R-:W-:Y:S02]  /*18970*/  FMUL.FTZ R38, R3.reuse, R146 ;  /* 0x0000009203267220 */ /* 0x040fe40000410000 */
[----:B------:R-:W-:Y:S04]  /*18980*/  FMUL.FTZ R39, R3, R147 ;  /* 0x0000009303277220 */ /* 0x000fe80000410000 */
[----:B------:R-:W3:Y:S01]  /*18990*/  MUFU.EX2 R128, R170 ;  /* 0x000000aa00807308 */ /* 0x000ee20000000800 */
[----:B------:R-:W-:Y:S04]  /*189a0*/  FADD.FTZ R0, R87, R0 ;  /* 0x0000000057007221 */ /* 0x000fe80000010000 */
[----:B------:R-:W-:Y:S01]  /*189b0*/  FADD.FTZ R0, R86, R0 ;  /* 0x0000000056007221 */ /* 0x000fe20000010000 */
[-C--:B-1----:R-:W-:Y:S03]  /*189c0*/  HMMA.16816.F32 R36, R72, R52.reuse, R36 ;  /* 0x000000344824723c */ /* 0x082fe60000001824 */
[----:B------:R-:W-:Y:S01]  /*189d0*/  FADD.FTZ R0, R107, R0 ;  /* 0x000000006b007221 */ /* 0x000fe20000010000 */
[----:B------:R-:W-:Y:S03]  /*189e0*/  MUFU.EX2 R110, R166 ;  /* 0x000000a6006e7308 */ /* 0x000fe60000000800 */
[----:B------:R-:W-:Y:S01]  /*189f0*/  FADD.FTZ R0, R105, R0 ;  /* 0x0000000069007221 */ /* 0x000fe20000010000 */
[C---:B------:R-:W-:Y:S04]  /*18a00*/  HMMA.16816.F32 R40, R76.reuse, R52, R40 ;  /* 0x000000344c28723c */ /* 0x040fe80000001828 */
[----:B------:R-:W-:Y:S02]  /*18a10*/  FADD.FTZ R0, R106, R0 ;  /* 0x000000006a007221 */ /* 0x000fe40000010000 */
[----:B------:R-:W-:Y:S01]  /*18a20*/  MUFU.EX2 R166, R223 ;  /* 0x000000df00a67308 */ /* 0x000fe20000000800 */
[C---:B------:R-:W-:Y:S01]  /*18a30*/  FMUL.FTZ R52, R65.reuse, R152 ;  /* 0x0000009841347220 */ /* 0x040fe20000410000 */
[-C--:B------:R-:W-:Y:S04]  /*18a40*/  HMMA.16816.F32 R44, R76, R54.reuse, R44 ;  /* 0x000000364c2c723c */ /* 0x080fe8000000182c */
[----:B------:R-:W-:Y:S04]  /*18a50*/  FMUL.FTZ R53, R65, R153 ;  /* 0x0000009941357220 */ /* 0x000fe80000410000 */
[C---:B------:R-:W-:Y:S01]  /*18a60*/  HMMA.16816.F32 R48, R72.reuse, R54, R48 ;  /* 0x000000364830723c */ /* 0x040fe20000001830 */
[----:B------:R-:W1:Y:S06]  /*18a70*/  MUFU.EX2 R120, R165 ;  /* 0x000000a500787308 */ /* 0x000e6c0000000800 */
[C---:B------:R-:W-:Y:S02]  /*18a80*/  FMUL.FTZ R54, R3.reuse, R154 ;  /* 0x0000009a03367220 */ /* 0x040fe40000410000 */
[----:B------:R-:W-:Y:S02]  /*18a90*/  FMUL.FTZ R55, R3, R155 ;  /* 0x0000009b03377220 */ /* 0x000fe40000410000 */
[----:B------:R-:W-:Y:S01]  /*18aa0*/  MUFU.EX2 R165, R224 ;  /* 0x000000e000a57308 */ /* 0x000fe20000000800 */
[----:B------:R-:W-:Y:S04]  /*18ab0*/  FADD.FTZ R3, R99, R96 ;  /* 0x0000006063037221 */ /* 0x000fe80000010000 */
[-C--:B------:R-:W-:Y:S05]  /*18ac0*/  HMMA.16816.F32 R52, R72, R80.reuse, R52 ;  /* 0x000000504834723c */ /* 0x080fea0000001834 */
[----:B------:R-:W-:Y:S03]  /*18ad0*/  MUFU.EX2 R123, R164 ;  /* 0x000000a4007b7308 */ /* 0x000fe60000000800 */
[C---:B------:R-:W-:Y:S07]  /*18ae0*/  HMMA.16816.F32 R56, R76.reuse, R80, R56 ;  /* 0x000000504c38723c */ /* 0x040fee0000001838 */
[----:B------:R-:W5:Y:S01]  /*18af0*/  MUFU.EX2 R247, R163 ;  /* 0x000000a300f77308 */ /* 0x000f620000000800 */
[-C--:B------:R-:W-:Y:S07]  /*18b00*/  HMMA.16816.F32 R60, R76, R82.reuse, R60 ;  /* 0x000000524c3c723c */ /* 0x080fee000000183c */
[----:B------:R-:W-:Y:S01]  /*18b10*/  F2FP.PACK_AB R76, R2, R64 ;  /* 0x00000040024c723e */ /* 0x000fe200000000ff */
[C---:B------:R-:W-:Y:S01]  /*18b20*/  FMUL.FTZ R64, R65.reuse, R156 ;  /* 0x0000009c41407220 */ /* 0x040fe20000410000 */
[----:B------:R-:W-:Y:S03]  /*18b30*/  MUFU.EX2 R113, R162 ;  /* 0x000000a200717308 */ /* 0x000fe60000000800 */
[----:B------:R-:W-:Y:S01]  /*18b40*/  FMUL.FTZ R65, R65, R157 ;  /* 0x0000009d41417220 */ /* 0x000fe20000410000 */
[----:B------:R-:W-:Y:S01]  /*18b50*/  F2FP.PACK_AB R78, R86, R87 ;  /* 0x00000057564e723e */ /* 0x000fe200000000ff */
[----:B------:R-:W-:Y:S01]  /*18b60*/  FADD.FTZ R2, R97, R89 ;  /* 0x0000005961027221 */ /* 0x000fe20000010000 */
[----:B----4-:R-:W-:Y:S01]  /*18b70*/  F2FP.PACK_AB R77, R119, R111 ;  /* 0x0000006f774d723e */ /* 0x010fe200000000ff */
[----:B------:R-:W-:Y:S01]  /*18b80*/  FADD.FTZ R87, R100, R88 ;  /* 0x0000005864577221 */ /* 0x000fe20000010000 */
[----:B---3--:R-:W-:Y:S01]  /*18b90*/  F2FP.PACK_AB R79, R128, R122 ;  /* 0x0000007a804f723e */ /* 0x008fe200000000ff */
[----:B------:R-:W-:Y:S01]  /*18ba0*/  LDSM.16.MT88.4 R100, [R193+0x1000] ;  /* 0x00100000c164783b */ /* 0x000fe20000004200 */
[----:B------:R-:W-:Y:S01]  /*18bb0*/  HMMA.16816.F32 R64, R72, R82, R64 ;  /* 0x000000524840723c */ /* 0x000fe20000001840 */
[----:B------:R-:W3:Y:S03]  /*18bc0*/  MUFU.EX2 R114, R161 ;  /* 0x000000a100727308 */ /* 0x000ee60000000800 */
[----:B------:R-:W-:Y:S02]  /*18bd0*/  FADD.FTZ R86, R98, R2 ;  /* 0x0000000262567221 */ /* 0x000fe40000010000 */
[----:B------:R-:W-:Y:S01]  /*18be0*/  FADD.FTZ R2, R104, R0 ;  /* 0x0000000068027221 */ /* 0x000fe20000010000 */
[----:B------:R-:W4:Y:S01]  /*18bf0*/  LDSM.16.MT88.4 R80, [R196+0x800] ;  /* 0x00080000c450783b */ /* 0x000f220000004200 */
[-C--:B--2---:R-:W-:Y:S03]  /*18c00*/  HMMA.16816.F32 R4, R76, R92.reuse, R4 ;  /* 0x0000005c4c04723c */ /* 0x084fe60000001804 */
[----:B------:R-:W2:Y:S02]  /*18c10*/  MUFU.EX2 R121, R160 ;  /* 0x000000a000797308 */ /* 0x000ea40000000800 */
[----:B-1----:R-:W-:Y:S01]  /*18c20*/  F2FP.PACK_AB R72, R120, R110 ;  /* 0x0000006e7848723e */ /* 0x002fe200000000ff */
[----:B------:R-:W-:Y:S01]  /*18c30*/  FADD.FTZ R0, R117, R3 ;  /* 0x0000000375007221 */ /* 0x000fe20000010000 */
[----:B-----5:R-:W-:Y:S01]  /*18c40*/  F2FP.PACK_AB R74, R247, R123 ;  /* 0x0000007bf74a723e */ /* 0x020fe200000000ff */
[----:B------:R-:W1:Y:S01]  /*18c50*/  LDSM.16.MT88.4 R96, [R193+0x800] ;  /* 0x00080000c160783b */ /* 0x000e620000004200 */
[----:B------:R-:W-:Y:S03]  /*18c60*/  FADD.FTZ R3, R111, R87 ;  /* 0x000000576f037221 */ /* 0x000fe60000010000 */
[----:B------:R-:W-:Y:S01]  /*18c70*/  FADD.FTZ R87, R110, R0 ;  /* 0x000000006e577221 */ /* 0x000fe20000010000 */
[----:B------:R-:W-:Y:S01]  /*18c80*/  MUFU.EX2 R164, R225 ;  /* 0x000000e100a47308 */ /* 0x000fe20000000800 */
[----:B------:R-:W-:Y:S02]  /*18c90*/  FADD.FTZ R86, R116, R86 ;  /* 0x0000005674567221 */ /* 0x000fe40000010000 */
[----:B------:R-:W-:Y:S01]  /*18ca0*/  FADD.FTZ R3, R119, R3 ;  /* 0x0000000377037221 */ /* 0x000fe20000010000 */
[----:B---3--:R-:W-:Y:S01]  /*18cb0*/  F2FP.PACK_AB R73, R114, R113 ;  /* 0x000000717249723e */ /* 0x008fe200000000ff */
[----:B------:R-:W-:Y:S05]  /*18cc0*/  FADD.FTZ R87, R120, R87 ;  /* 0x0000005778577221 */ /* 0x000fea0000010000 */
[----:B------:R-:W-:Y:S01]  /*18cd0*/  MUFU.EX2 R162, R226 ;  /* 0x000000e200a27308 */ /* 0x000fe20000000800 */
[----:B--2---:R-:W-:Y:S09]  /*18ce0*/  F2FP.PACK_AB R75, R183, R121 ;  /* 0x00000079b74b723e */ /* 0x004ff200000000ff */
[----:B------:R-:W2:Y:S01]  /*18cf0*/  MUFU.EX2 R246, R168 ;  /* 0x000000a800f67308 */ /* 0x000ea20000000800 */
[C---:B------:R-:W-:Y:S08]  /*18d00*/  HMMA.16816.F32 R8, R72.reuse, R92, R8 ;  /* 0x0000005c4808723c */ /* 0x040ff00000001808 */
[-C--:B------:R-:W-:Y:S01]  /*18d10*/  HMMA.16816.F32 R12, R72, R94.reuse, R12 ;  /* 0x0000005e480c723c */ /* 0x080fe2000000180c */
[----:B------:R-:W3:Y:S07]  /*18d20*/  MUFU.EX2 R184, R174 ;  /* 0x000000ae00b87308 */ /* 0x000eee0000000800 */
[C---:B------:R-:W-:Y:S01]  /*18d30*/  HMMA.16816.F32 R16, R76.reuse, R94, R16 ;  /* 0x0000005e4c10723c */ /* 0x040fe20000001810 */
[----:B------:R-:W5:Y:S02]  /*18d40*/  LDSM.16.MT88.4 R92, [R195+0x800] ;  /* 0x00080000c35c783b */ /* 0x000f640000004200 */
[----:B------:R-:W-:Y:S05]  /*18d50*/  MUFU.EX2 R174, R189 ;  /* 0x000000bd00ae7308 */ /* 0x000fea0000000800 */
[-C--:B----4-:R-:W-:Y:S05]  /*18d60*/  HMMA.16816.F32 R20, R76, R80.reuse, R20 ;  /* 0x000000504c14723c */ /* 0x090fea0000001814 */
[----:B------:R-:W-:Y:S03]  /*18d70*/  MUFU.EX2 R182, R167 ;  /* 0x000000a700b67308 */ /* 0x000fe60000000800 */
[C---:B------:R-:W-:Y:S07]  /*18d80*/  HMMA.16816.F32 R24, R72.reuse, R80, R24 ;  /* 0x000000504818723c */ /* 0x040fee0000001818 */
[----:B------:R-:W4:Y:S01]  /*18d90*/  MUFU.EX2 R180, R175 ;  /* 0x000000af00b47308 */ /* 0x000f220000000800 */
[-C--:B------:R-:W-:Y:S08]  /*18da0*/  HMMA.16816.F32 R28, R72, R82.reuse, R28 ;  /* 0x00000052481c723c */ /* 0x080ff0000000181c */
[C---:B------:R-:W-:Y:S01]  /*18db0*/  HMMA.16816.F32 R32, R76.reuse, R82, R32 ;  /* 0x000000524c20723c */ /* 0x040fe20000001820 */
[----:B------:R-:W2:Y:S01]  /*18dc0*/  LDSM.16.MT88.4 R80, [R192+0x1000] ;  /* 0x00100000c050783b */ /* 0x000ea20000004200 */
[----:B------:R-:W-:Y:S06]  /*18dd0*/  MUFU.EX2 R155, R177 ;  /* 0x000000b1009b7308 */ /* 0x000fec0000000800 */
[-C--:B-1----:R-:W-:Y:S04]  /*18de0*/  HMMA.16816.F32 R36, R76, R96.reuse, R36 ;  /* 0x000000604c24723c */ /* 0x082fe80000001824 */
[----:B------:R-:W1:Y:S04]  /*18df0*/  MUFU.EX2 R175, R187 ;  /* 0x000000bb00af7308 */ /* 0x000e680000000800 */
[C---:B------:R-:W-:Y:S06]  /*18e00*/  HMMA.16816.F32 R40, R72.reuse, R96, R40 ;  /* 0x000000604828723c */ /* 0x040fec0000001828 */
[----:B------:R-:W-:Y:S02]  /*18e10*/  MUFU.EX2 R154, R181 ;  /* 0x000000b5009a7308 */ /* 0x000fe40000000800 */
[-C--:B------:R-:W-:Y:S08]  /*18e20*/  HMMA.16816.F32 R44, R72, R98.reuse, R44 ;  /* 0x00000062482c723c */ /* 0x080ff0000000182c */
[C---:B------:R-:W-:Y:S01]  /*18e30*/  HMMA.16816.F32 R48, R76.reuse, R98, R48 ;  /* 0x000000624c30723c */ /* 0x040fe20000001830 */
[----:B------:R-:W1:Y:S01]  /*18e40*/  LDSM.16.MT88.4 R96, [R196+0x1000] ;  /* 0x00100000c460783b */ /* 0x000e620000004200 */
[----:B------:R-:W1:Y:S06]  /*18e50*/  MUFU.EX2 R153, R191 ;  /* 0x000000bf00997308 */ /* 0x000e6c0000000800 */
[-C--:B-----5:R-:W-:Y:S04]  /*18e60*/  HMMA.16816.F32 R52, R76, R92.reuse, R52 ;  /* 0x0000005c4c34723c */ /* 0x0a0fe80000001834 */
[----:B------:R-:W-:Y:S04]  /*18e70*/  MUFU.EX2 R152, R210 ;  /* 0x000000d200987308 */ /* 0x000fe80000000800 */
[C---:B------:R-:W-:Y:S06]  /*18e80*/  HMMA.16816.F32 R56, R72.reuse, R92, R56 ;  /* 0x0000005c4838723c */ /* 0x040fec0000001838 */
[----:B------:R-:W5:Y:S02]  /*18e90*/  MUFU.EX2 R170, R211 ;  /* 0x000000d300aa7308 */ /* 0x000f640000000800 */
[-C--:B------:R-:W-:Y:S07]  /*18ea0*/  HMMA.16816.F32 R60, R72, R94.reuse, R60 ;  /* 0x0000005e483c723c */ /* 0x080fee000000183c */
[----:B------:R-:W-:Y:S01]  /*18eb0*/  F2FP.PACK_AB R72, R105, R107 ;  /* 0x0000006b6948723e */ /* 0x000fe200000000ff */
[----:B------:R-:W-:Y:S01]  /*18ec0*/  HMMA.16816.F32 R64, R76, R94, R64 ;  /* 0x0000005e4c40723c */ /* 0x000fe20000001840 */
[----:B------:R-:W5:Y:S01]  /*18ed0*/  LDSM.16.MT88.4 R92, [R195+0x1000] ;  /* 0x00100000c35c783b */ /* 0x000f620000004200 */
[----:B------:R-:W5:Y:S02]  /*18ee0*/  MUFU.EX2 R89, R221 ;  /* 0x000000dd00597308 */ /* 0x000f640000000800 */
[----:B------:R-:W-:Y:S02]  /*18ef0*/  F2FP.PACK_AB R74, R104, R106 ;  /* 0x0000006a684a723e */ /* 0x000fe400000000ff */
[----:B--2---:R-:W-:Y:S02]  /*18f00*/  F2FP.PACK_AB R73, R246, R243 ;  /* 0x000000f3f649723e */ /* 0x004fe400000000ff */
[----:B---3--:R-:W-:Y:S01]  /*18f10*/  F2FP.PACK_AB R75, R185, R184 ;  /* 0x000000b8b94b723e */ /* 0x008fe200000000ff */
[----:B------:R-:W-:Y:S03]  /*18f20*/  LDSM.16.MT88.4 R104, [R195+0x1800] ;  /* 0x00180000c368783b */ /* 0x000fe60000004200 */
[----:B----4-:R-:W-:Y:S01]  /*18f30*/  F2FP.PACK_AB R76, R180, R182 ;  /* 0x000000b6b44c723e */ /* 0x010fe200000000ff */
[----:B------:R-:W2:Y:S01]  /*18f40*/  MUFU.EX2 R88, R220 ;  /* 0x000000dc00587308 */ /* 0x000ea20000000800 */
[----:B-1----:R-:W-:Y:S01]  /*18f50*/  F2FP.PACK_AB R78, R175, R155 ;  /* 0x0000009baf4e723e */ /* 0x002fe200000000ff */
[-C--:B------:R-:W-:Y:S05]  /*18f60*/  HMMA.16816.F32 R4, R72, R80.reuse, R4 ;  /* 0x000000504804723c */ /* 0x080fea0000001804 */
[----:B------:R-:W-:Y:S02]  /*18f70*/  F2FP.PACK_AB R77, R153, R154 ;  /* 0x0000009a994d723e */ /* 0x000fe400000000ff */
[----:B-----5:R-:W-:Y:S01]  /*18f80*/  F2FP.PACK_AB R79, R170, R152 ;  /* 0x00000098aa4f723e */ /* 0x020fe200000000ff */
[----:B------:R-:W1:Y:S01]  /*18f90*/  MUFU.EX2 R109, R219 ;  /* 0x000000db006d7308 */ /* 0x000e620000000800 */
[----:B------:R-:W-:Y:S05]  /*18fa0*/  FADD.FTZ R0, R89, R2 ;  /* 0x0000000259007221 */ /* 0x000fea0000010000 */
[C---:B------:R-:W-:Y:S04]  /*18fb0*/  HMMA.16816.F32 R8, R76.reuse, R80, R8 ;  /* 0x000000504c08723c */ /* 0x040fe80000001808 */
[----:B------:R-:W3:Y:S04]  /*18fc0*/  MUFU.EX2 R108, R218 ;  /* 0x000000da006c7308 */ /* 0x000ee80000000800 */
[-C--:B------:R-:W-:Y:S04]  /*18fd0*/  HMMA.16816.F32 R12, R76, R82.reuse, R12 ;  /* 0x000000524c0c723c */ /* 0x080fe8000000180c */
[----:B--2---:R-:W-:Y:S02]  /*18fe0*/  FADD.FTZ R0, R88, R0 ;  /* 0x0000000058007221 */ /* 0x004fe40000010000 */
[----:B------:R-:W-:Y:S02]  /*18ff0*/  MUFU.EX2 R172, R215 ;  /* 0x000000d700ac7308 */ /* 0x000fe40000000800 */
[C---:B------:R-:W-:Y:S01]  /*19000*/  HMMA.16816.F32 R16, R72.reuse, R82, R16 ;  /* 0x000000524810723c */ /* 0x040fe20000001810 */
[----:B------:R-:W2:Y:S03]  /*19010*/  LDSM.16.MT88.4 R80, [R192+0x1800] ;  /* 0x00180000c050783b */ /* 0x000ea60000004200 */
[----:B-1----:R-:W-:Y:S04]  /*19020*/  FADD.FTZ R0, R109, R0 ;  /* 0x000000006d007221 */ /* 0x002fe80000010000 */
[-C--:B------:R-:W-:Y:S01]  /*19030*/  HMMA.16816.F32 R20, R72, R96.reuse, R20 ;  /* 0x000000604814723c */ /* 0x080fe20000001814 */
[----:B------:R-:W-:Y:S03]  /*19040*/  MUFU.EX2 R173, R214 ;  /* 0x000000d600ad7308 */ /* 0x000fe60000000800 */
[----:B---3--:R-:W-:Y:S02]  /*19050*/  FADD.FTZ R2, R108, R0 ;  /* 0x000000006c027221 */ /* 0x008fe40000010000 */
[----:B------:R-:W-:Y:S02]  /*19060*/  FADD.FTZ R0, R113, R86 ;  /* 0x0000005671007221 */ /* 0x000fe40000010000 */
[C---:B------:R-:W-:Y:S03]  /*19070*/  HMMA.16816.F32 R24, R76.reuse, R96, R24 ;  /* 0x000000604c18723c */ /* 0x040fe60000001818 */
[----:B------:R-:W-:Y:S01]  /*19080*/  MUFU.EX2 R177, R213 ;  /* 0x000000d500b17308 */ /* 0x000fe20000000800 */
[----:B------:R-:W-:Y:S04]  /*19090*/  FADD.FTZ R86, R114, R0 ;  /* 0x0000000072567221 */ /* 0x000fe80000010000 */
[-C--:B------:R-:W-:Y:S05]  /*190a0*/  HMMA.16816.F32 R28, R76, R98.reuse, R28 ;  /* 0x000000624c1c723c */ /* 0x080fea000000181c */
[----:B------:R-:W-:Y:S03]  /*190b0*/  MUFU.EX2 R178, R212 ;  /* 0x000000d400b27308 */ /* 0x000fe60000000800 */
[C---:B------:R-:W-:Y:S01]  /*190c0*/  HMMA.16816.F32 R32, R72.reuse, R98, R32 ;  /* 0x000000624820723c */ /* 0x040fe20000001820 */
[----:B------:R-:W1:Y:S06]  /*190d0*/  LDSM.16.MT88.4 R96, [R196+0x1800] ;  /* 0x00180000c460783b */ /* 0x000e6c0000004200 */
[----:B------:R-:W3:Y:S01]  /*190e0*/  MUFU.EX2 R118, R217 ;  /* 0x000000d900767308 */ /* 0x000ee20000000800 */
[-C--:B------:R-:W-:Y:S08]  /*190f0*/  HMMA.16816.F32 R36, R72, R100.reuse, R36 ;  /* 0x000000644824723c */ /* 0x080ff00000001824 */
[C---:B------:R-:W-:Y:S01]  /*19100*/  HMMA.16816.F32 R40, R76.reuse, R100, R40 ;  /* 0x000000644c28723c */ /* 0x040fe20000001828 */
[----:B------:R-:W4:Y:S07]  /*19110*/  MUFU.EX2 R115, R222 ;  /* 0x000000de00737308 */ /* 0x000f2e0000000800 */
[-C--:B------:R-:W-:Y:S03]  /*19120*/  HMMA.16816.F32 R44, R76, R102.reuse, R44 ;  /* 0x000000664c2c723c */ /* 0x080fe6000000182c */
[----:B------:R-:W5:Y:S01]  /*19130*/  MUFU.EX2 R112, R227 ;  /* 0x000000e300707308 */ /* 0x000f620000000800 */
[----:B---3--:R-:W-:Y:S04]  /*19140*/  FADD.FTZ R0, R118, R2 ;  /* 0x0000000276007221 */ /* 0x008fe80000010000 */
[C---:B------:R-:W-:Y:S01]  /*19150*/  HMMA.16816.F32 R48, R72.reuse, R102, R48 ;  /* 0x000000664830723c */ /* 0x040fe20000001830 */
[----:B------:R-:W3:Y:S03]  /*19160*/  LDSM.16.MT88.4 R100, [R193+0x1800] ;  /* 0x00180000c164783b */ /* 0x000ee60000004200 */
[----:B------:R-:W-:Y:S01]  /*19170*/  FADD.FTZ R2, R121, R86 ;  /* 0x0000005679027221 */ /* 0x000fe20000010000 */
[----:B------:R-:W-:Y:S01]  /*19180*/  MOV R86, R71 ;  /* 0x0000004700567202 */ /* 0x000fe20000000f00 */
[----:B------:R-:W1:Y:S02]  /*19190*/  MUFU.EX2 R110, R232 ;  /* 0x000000e8006e7308 */ /* 0x000e640000000800 */
[-C--:B------:R-:W-:Y:S04]  /*191a0*/  HMMA.16816.F32 R52, R72, R92.reuse, R52 ;  /* 0x0000005c4834723c */ /* 0x080fe80000001834 */
[C---:B----4-:R-:W-:Y:S01]  /*191b0*/  FADD.FTZ R0, R115.reuse, R0 ;  /* 0x0000000073007221 */ /* 0x050fe20000010000 */
[----:B------:R-:W-:Y:S01]  /*191c0*/  F2FP.PACK_AB R156, R115, R118 ;  /* 0x00000076739c723e */ /* 0x000fe200000000ff */
[----:B------:R-:W-:Y:S02]  /*191d0*/  FADD.FTZ R2, R183, R2 ;  /* 0x00000002b7027221 */ /* 0x000fe40000010000 */
[C---:B------:R-:W-:Y:S01]  /*191e0*/  HMMA.16816.F32 R56, R76.reuse, R92, R56 ;  /* 0x0000005c4c38723c */ /* 0x040fe20000001838 */
[----:B------:R-:W4:Y:S03]  /*191f0*/  MUFU.EX2 R168, R230 ;  /* 0x000000e600a87308 */ /* 0x000f260000000800 */
[----:B-----5:R-:W-:Y:S02]  /*19200*/  FADD.FTZ R0, R112, R0 ;  /* 0x0000000070007221 */ /* 0x020fe40000010000 */
[----:B------:R-:W-:Y:S02]  /*19210*/  FADD.FTZ R2, R154, R2 ;  /* 0x000000029a027221 */ /* 0x000fe40000010000 */
[-C--:B------:R-:W-:Y:S03]  /*19220*/  HMMA.16816.F32 R60, R76, R94.reuse, R60 ;  /* 0x0000005e4c3c723c */ /* 0x080fe6000000183c */
[----:B------:R-:W-:Y:S01]  /*19230*/  MUFU.EX2 R167, R231 ;  /* 0x000000e700a77308 */ /* 0x000fe20000000800 */
[----:B------:R-:W-:Y:S01]  /*19240*/  FADD.FTZ R2, R153, R2 ;  /* 0x0000000299027221 */ /* 0x000fe20000010000 */
[----:B-1----:R-:W-:Y:S03]  /*19250*/  F2FP.PACK_AB R158, R110, R112 ;  /* 0x000000706e9e723e */ /* 0x002fe600000000ff */
[----:B------:R-:W-:Y:S04]  /*19260*/  HMMA.16816.F32 R64, R72, R94, R64 ;  /* 0x0000005e4840723c */ /* 0x000fe80000001840 */
[----:B------:R-:W-:Y:S01]  /*19270*/  F2FP.PACK_AB R76, R88, R89 ;  /* 0x00000059584c723e */ /* 0x000fe200000000ff */
[----:B------:R-:W1:Y:S01]  /*19280*/  MUFU.EX2 R163, R235 ;  /* 0x000000eb00a37308 */ /* 0x000e620000000800 */
[----:B------:R-:W-:Y:S01]  /*19290*/  F2FP.PACK_AB R78, R108, R109 ;  /* 0x0000006d6c4e723e */ /* 0x000fe200000000ff */
[----:B------:R-:W-:Y:S01]  /*192a0*/  FADD.FTZ R2, R152, R2 ;  /* 0x0000000298027221 */ /* 0x000fe20000010000 */
[----:B------:R-:W-:Y:S04]  /*192b0*/  F2FP.PACK_AB R77, R173, R172 ;  /* 0x000000acad4d723e */ /* 0x000fe800000000ff */
[----:B------:R-:W-:Y:S01]  /*192c0*/  F2FP.PACK_AB R79, R178, R177 ;  /* 0x000000b1b24f723e */ /* 0x000fe200000000ff */
[----:B------:R-:W-:Y:S01]  /*192d0*/  FADD.FTZ R2, R170, R2 ;  /* 0x00000002aa027221 */ /* 0x000fe20000010000 */
[----:B------:R-:W-:Y:S01]  /*192e0*/  F2FP.PACK_AB R72, R174, R171 ;  /* 0x000000abae48723e */ /* 0x000fe200000000ff */
[----:B------:R5:W-:Y:S01]  /*192f0*/  MUFU.EX2 R89, R237 ;  /* 0x000000ed00597308 */ /* 0x000be20000000800 */
[----:B------:R-:W-:Y:S01]  /*19300*/  F2FP.PACK_AB R74, R179, R176 ;  /* 0x000000b0b34a723e */ /* 0x000fe200000000ff */
[----:B------:R-:W-:Y:S01]  /*19310*/  FADD.FTZ R2, R166, R2 ;  /* 0x00000002a6027221 */ /* 0x000fe20000010000 */
[C---:B------:R-:W-:Y:S01]  /*19320*/  F2FP.PACK_AB R73, R165.reuse, R166 ;  /* 0x000000a6a549723e */ /* 0x040fe200000000ff */
[-C--:B--2---:R-:W-:Y:S05]  /*19330*/  HMMA.16816.F32 R4, R76, R80.reuse, R4 ;  /* 0x000000504c04723c */ /* 0x084fea0000001804 */
[----:B------:R-:W-:Y:S01]  /*19340*/  F2FP.PACK_AB R75, R162, R164 ;  /* 0x000000a4a24b723e */ /* 0x000fe200000000ff */
[----:B------:R-:W-:Y:S01]  /*19350*/  MUFU.EX2 R161, R233 ;  /* 0x000000e900a17308 */ /* 0x000fe20000000800 */
[----:B----4-:R-:W-:Y:S01]  /*19360*/  F2FP.PACK_AB R157, R168, R169 ;  /* 0x000000a9a89d723e */ /* 0x010fe200000000ff */
[----:B------:R-:W-:Y:S04]  /*19370*/  FADD.FTZ R2, R165, R2 ;  /* 0x00000002a5027221 */ /* 0x000fe80000010000 */
[C---:B------:R-:W-:Y:S04]  /*19380*/  HMMA.16816.F32 R8, R72.reuse, R80, R8 ;  /* 0x000000504808723c */ /* 0x040fe80000001808 */
[----:B------:R-:W2:Y:S01]  /*19390*/  MUFU.EX2 R160, R234 ;  /* 0x000000ea00a07308 */ /* 0x000ea20000000800 */
[----:B-1----:R-:W-:Y:S01]  /*193a0*/  F2FP.PACK_AB R159, R163, R167 ;  /* 0x000000a7a39f723e */ /* 0x002fe200000000ff */
[----:B------:R-:W-:Y:S02]  /*193b0*/  FADD.FTZ R2, R164, R2 ;  /* 0x00000002a4027221 */ /* 0x000fe40000010000 */
[-C--:B------:R-:W-:Y:S04]  /*193c0*/  HMMA.16816.F32 R12, R72, R82.reuse, R12 ;  /* 0x00000052480c723c */ /* 0x080fe8000000180c */
[----:B-----5:R-:W-:Y:S02]  /*193d0*/  FADD.FTZ R237, R110, R0 ;  /* 0x000000006eed7221 */ /* 0x020fe40000010000 */
[----:B------:R-:W1:Y:S01]  /*193e0*/  MUFU.EX2 R88, R239 ;  /* 0x000000ef00587308 */ /* 0x000e620000000800 */
[----:B------:R-:W-:Y:S01]  /*193f0*/  FADD.FTZ R0, R122, R3 ;  /* 0x000000037a007221 */ /* 0x000fe20000010000 */
[C---:B------:R-:W-:Y:S04]  /*19400*/  HMMA.16816.F32 R16, R76.reuse, R82, R16 ;  /* 0x000000524c10723c */ /* 0x040fe80000001810 */
[----:B------:R-:W-:Y:S02]  /*19410*/  FADD.FTZ R0, R128, R0 ;  /* 0x0000000080007221 */ /* 0x000fe40000010000 */
[----:B------:R-:W-:Y:S01]  /*19420*/  FADD.FTZ R3, R123, R87 ;  /* 0x000000577b037221 */ /* 0x000fe20000010000 */
[----:B------:R-:W-:Y:S01]  /*19430*/  MOV R87, R70 ;  /* 0x0000004600577202 */ /* 0x000fe20000000f00 */
[-C--:B------:R-:W-:Y:S01]  /*19440*/  HMMA.16816.F32 R20, R76, R96.reuse, R20 ;  /* 0x000000604c14723c */ /* 0x080fe20000001814 */
[----:B------:R-:W-:Y:S03]  /*19450*/  MUFU.EX2 R82, R236 ;  /* 0x000000ec00527308 */ /* 0x000fe60000000800 */
[----:B--2---:R-:W-:Y:S01]  /*19460*/  F2FP.PACK_AB R92, R160, R161 ;  /* 0x000000a1a05c723e */ /* 0x004fe200000000ff */
[----:B------:R-:W-:Y:S02]  /*19470*/  FADD.FTZ R3, R247, R3 ;  /* 0x00000003f7037221 */ /* 0x000fe40000010000 */
[----:B------:R-:W-:Y:S01]  /*19480*/  FADD.FTZ R0, R243, R0 ;  /* 0x00000000f3007221 */ /* 0x000fe20000010000 */
[C---:B------:R-:W-:Y:S03]  /*19490*/  HMMA.16816.F32 R24, R72.reuse, R96, R24 ;  /* 0x000000604818723c */ /* 0x040fe60000001818 */
[----:B------:R-:W2:Y:S01]  /*194a0*/  MUFU.EX2 R83, R238 ;  /* 0x000000ee00537308 */ /* 0x000ea20000000800 */
[----:B------:R-:W-:Y:S01]  /*194b0*/  FADD.FTZ R3, R182, R3 ;  /* 0x00000003b6037221 */ /* 0x000fe20000010000 */
[----:B-1----:R-:W-:Y:S01]  /*194c0*/  F2FP.PACK_AB R94, R88, R89 ;  /* 0x00000059585e723e */ /* 0x002fe200000000ff */
[----:B------:R-:W-:Y:S02]  /*194d0*/  FADD.FTZ R0, R246, R0 ;  /* 0x00000000f6007221 */ /* 0x000fe40000010000 */
[-C--:B------:R-:W-:Y:S04]  /*194e0*/  HMMA.16816.F32 R28, R72, R98.reuse, R28 ;  /* 0x00000062481c723c */ /* 0x080fe8000000181c */
[----:B------:R-:W-:Y:S01]  /*194f0*/  FADD.FTZ R3, R180, R3 ;  /* 0x00000003b4037221 */ /* 0x000fe20000010000 */
[----:B------:R-:W-:Y:S01]  /*19500*/  MUFU.EX2 R81, R240 ;  /* 0x000000f000517308 */ /* 0x000fe20000000800 */
[----:B------:R-:W-:Y:S02]  /*19510*/  FADD.FTZ R0, R184, R0 ;  /* 0x00000000b8007221 */ /* 0x000fe40000010000 */
[C---:B------:R-:W-:Y:S04]  /*19520*/  HMMA.16816.F32 R32, R76.reuse, R98, R32 ;  /* 0x000000624c20723c */ /* 0x040fe80000001820 */
[----:B------:R-:W-:Y:S02]  /*19530*/  FADD.FTZ R3, R155, R3 ;  /* 0x000000039b037221 */ /* 0x000fe40000010000 */
[----:B------:R-:W-:Y:S01]  /*19540*/  FADD.FTZ R0, R185, R0 ;  /* 0x00000000b9007221 */ /* 0x000fe20000010000 */
[----:B------:R-:W1:Y:S01]  /*19550*/  MUFU.EX2 R80, R242 ;  /* 0x000000f200507308 */ /* 0x000e620000000800 */
[-C--:B---3--:R-:W-:Y:S04]  /*19560*/  HMMA.16816.F32 R36, R76, R100.reuse, R36 ;  /* 0x000000644c24723c */ /* 0x088fe80000001824 */
[----:B--2---:R-:W-:Y:S01]  /*19570*/  F2FP.PACK_AB R93, R83, R82 ;  /* 0x00000052535d723e */ /* 0x004fe200000000ff */
[----:B------:R-:W-:Y:S02]  /*19580*/  FADD.FTZ R3, R175, R3 ;  /* 0x00000003af037221 */ /* 0x000fe40000010000 */
[----:B------:R-:W-:Y:S01]  /*19590*/  FADD.FTZ R0, R172, R0 ;  /* 0x00000000ac007221 */ /* 0x000fe20000010000 */
[C---:B------:R-:W-:Y:S04]  /*195a0*/  HMMA.16816.F32 R40, R72.reuse, R100, R40 ;  /* 0x000000644828723c */ /* 0x040fe80000001828 */
[----:B------:R-:W-:Y:S02]  /*195b0*/  FADD.FTZ R3, R171, R3 ;  /* 0x00000003ab037221 */ /* 0x000fe40000010000 */
[----:B------:R-:W-:Y:S02]  /*195c0*/  FADD.FTZ R0, R173, R0 ;  /* 0x00000000ad007221 */ /* 0x000fe40000010000 */
[-C--:B------:R-:W-:Y:S04]  /*195d0*/  HMMA.16816.F32 R44, R72, R102.reuse, R44 ;  /* 0x00000066482c723c */ /* 0x080fe8000000182c */
[----:B------:R-:W-:Y:S02]  /*195e0*/  FADD.FTZ R3, R174, R3 ;  /* 0x00000003ae037221 */ /* 0x000fe40000010000 */
[----:B------:R-:W-:Y:S01]  /*195f0*/  FADD.FTZ R0, R177, R0 ;  /* 0x00000000b1007221 */ /* 0x000fe20000010000 */
[----:B-1----:R-:W-:Y:S01]  /*19600*/  F2FP.PACK_AB R95, R80, R81 ;  /* 0x00000051505f723e */ /* 0x002fe200000000ff */
[C---:B------:R-:W-:Y:S04]  /*19610*/  HMMA.16816.F32 R48, R76.reuse, R102, R48 ;  /* 0x000000664c30723c */ /* 0x040fe80000001830 */
[----:B------:R-:W-:Y:S02]  /*19620*/  FADD.FTZ R3, R176, R3 ;  /* 0x00000003b0037221 */ /* 0x000fe40000010000 */
[----:B------:R-:W-:Y:S02]  /*19630*/  FADD.FTZ R0, R178, R0 ;  /* 0x00000000b2007221 */ /* 0x000fe40000010000 */
[-C--:B------:R-:W-:Y:S04]  /*19640*/  HMMA.16816.F32 R52, R76, R104.reuse, R52 ;  /* 0x000000684c34723c */ /* 0x080fe80000001834 */
[----:B------:R-:W-:Y:S02]  /*19650*/  FADD.FTZ R3, R179, R3 ;  /* 0x00000003b3037221 */ /* 0x000fe40000010000 */
[----:B------:R-:W-:Y:S02]  /*19660*/  FADD.FTZ R2, R162, R2 ;  /* 0x00000002a2027221 */ /* 0x000fe40000010000 */
[C---:B------:R-:W-:Y:S04]  /*19670*/  HMMA.16816.F32 R56, R72.reuse, R104, R56 ;  /* 0x000000684838723c */ /* 0x040fe80000001838 */
[----:B------:R-:W-:Y:S04]  /*19680*/  FADD.FTZ R0, R169, R0 ;  /* 0x00000000a9007221 */ /* 0x000fe80000010000 */
        /* <DEDUP_REMOVED lines=16> */
[----:B------:R-:W-:Y:S02]  /*19790*/  FADD.FTZ R0, R81, R3 ;  /* 0x0000000351007221 */ /* 0x000fe40000010000 */
[----:B------:R-:W-:Y:S02]  /*197a0*/  FADD.FTZ R243, R163, R4 ;  /* 0x00000004a3f37221 */ /* 0x000fe40000010000 */
[C---:B------:R-:W-:Y:S04]  /*197b0*/  HMMA.16816.F32 R112, R92.reuse, R140, R24 ;  /* 0x0000008c5c70723c */ /* 0x040fe80000001818 */
[----:B------:R-:W-:Y:S01]  /*197c0*/  FADD.FTZ R246, R88, R2 ;  /* 0x0000000258f67221 */ /* 0x000fe20000010000 */
[----:B------:R-:W-:Y:S01]  /*197d0*/  MOV R88, R69 ;  /* 0x0000004500587202 */ /* 0x000fe20000000f00 */
[----:B------:R-:W-:Y:S02]  /*197e0*/  FADD.FTZ R247, R80, R0 ;  /* 0x0000000050f77221 */ /* 0x000fe40000010000 */
        /* <DEDUP_REMOVED lines=10> */
[----:B------:R-:W-:-:S07]  /*19890*/  @P0 BRA `(.L_x_1093) ;  /* 0xffffa4f000000947 */ /* 0x000fce000383ffff */
.L_x_1062:
[----:B------:R-:W2:Y:S01]  /*198a0*/  LDL R0, [R1+0x38] ;  /* 0x0000380001007983 */ /* 0x000ea20000100800 */
[----:B------:R-:W-:-:S05]  /*198b0*/  IMAD.MOV.U32 R2, RZ, RZ, c[0x0][0x2c4] ;  /* 0x0000b100ff027624 */ /* 0x000fca00078e00ff */
        /* <DEDUP_REMOVED lines=20> */
.L_x_1096:
[----:B------:R-:W-:-:S04]  /*19a00*/  MOV R3, 0x1 ;  /* 0x0000000100037802 */ /* 0x000fc80000000f00 */
[----:B------:R-:W-:-:S13]  /*19a10*/  ISETP.NE.AND P0, PT, R3, c[0x0][0x32c], PT ;  /* 0x0000cb0003007a0c */ /* 0x000fda0003f05270 */
[----:B------:R-:W-:-:S05]  /*19a20*/  @P0 IMAD.HI.U32 R3, R0, c[0x0][0x330], RZ ;  /* 0x0000cc0000030a27 */ /* 0x000fca00078e00ff */
[----:B------:R-:W-:Y:S02]  /*19a30*/  @P0 SHF.R.U32.HI R0, RZ, c[0x0][0x334], R3 ;  /* 0x0000cd00ff000a19 */ /* 0x000fe40000011603 */
.L_x_1097:
[----:B------:R-:W-:Y:S05]  /*19a40*/  BSYNC B0 ;  /* 0x0000000000007941 */ /* 0x000fea0003800000 */
.L_x_1095:
[----:B------:R-:W-:-:S05]  /*19a50*/  IMAD R0, R0, c[0x0][0x32c], RZ ;  /* 0x0000cb0000007a24 */ /* 0x000fca00078e02ff */
[----:B------:R-:W-:-:S03]  /*19a60*/  IMNMX R2, R2, R0, !PT ;  /* 0x0000000002027217 */ /* 0x000fc60007800200 */
.L_x_1094:
        /* <DEDUP_REMOVED lines=13> */
.L_x_1109:
        /* <DEDUP_REMOVED lines=41> */
.L_x_1243:
        /* <DEDUP_REMOVED lines=22> */
.L_x_1244:
[----:B-1--4-:R-:W-:Y:S04]  /*19f30*/  IADD3 R2, P0, R0, R5, RZ ;  /* 0x0000000500027210 */ /* 0x012fe80007f1e0ff */
[----:B------:R-:W-:Y:S05]  /*19f40*/  IADD3.X R3, R4, R6, RZ, P0, !PT ;  /* 0x0000000604037210 */ /* 0x000fea00007fe4ff */
[----:B------:R-:W-:Y:S01]  /*19f50*/  @!PT LDS RZ, [RZ] ;  /* 0x00000000fffff984 */ /* 0x000fe20000000800 */
[----:B------:R-:W-:Y:S01]  /*19f60*/  @!PT LDS RZ, [RZ] ;  /* 0x00000000fffff984 */ /* 0x000fe20000000800 */
[----:B------:R-:W-:Y:S01]  /*19f70*/  @!PT LDS RZ, [RZ] ;  /* 0x00000000fffff984 */ /* 0x000fe20000000800 */
[----:B------:R1:W-:Y:S04]  /*19f80*/  LDGSTS.E.BYPASS.LTC128B.128 [R208+0x2100], [R2.64], !P2 ;  /* 0x0210000002d07fae */ /* 0x0003e8000d101d48 */
.L_x_1100:
[----:B-1-34-:R-:W-:Y:S05]  /*19f90*/  BSYNC B0 ;  /* 0x0000000000007941 */ /* 0x01afea0003800000 */
.L_x_1099:
        /* <DEDUP_REMOVED lines=133> */
[-C--:B------:R-:W-:Y:S08]  /*1a7f0*/  HMMA.16816.F32 R76, R172, R10.reuse, R76 ;  /* 0x0000000aac4c723c */ /* 0x080ff0000000184c */
[----:B------:R-:W-:Y:S04]  /*1a800*/  HMMA.16816.F32 R80, R180, R10, R80 ;  /* 0x0000000ab450723c */ /* 0x000fe80000001850 */
[----:B-1----:R-:W-:Y:S04]  /*1a810*/  FMUL.FTZ R0, R16, c[0x0][0x320] ;  /* 0x0000c80010007a20 */ /* 0x002fe80000410000 */
[----:B------:R1:W2:Y:S04]  /*1a820*/  MUFU.TANH R188, R0 ;  /* 0x0000000000bc7308 */ /* 0x0002a80000002400 */
        /* <DEDUP_REMOVED lines=164> */
.L_x_1245:
        /* <DEDUP_REMOVED lines=24> */
.L_x_1246:
[----:B--2-4-:R-:W-:Y:S04]  /*1b3f0*/  IADD3 R2, P0, R0, R5, RZ ;  /* 0x0000000500027210 */ /* 0x014fe80007f1e0ff */
[----:B-1----:R-:W-:Y:S05]  /*1b400*/  IADD3.X R3, R4, R6, RZ, P0, !PT ;  /* 0x0000000604037210 */ /* 0x002fea00007fe4ff */
[----:B------:R-:W-:Y:S01]  /*1b410*/  @!PT LDS RZ, [RZ] ;  /* 0x00000000fffff984 */ /* 0x000fe20000000800 */
[----:B------:R-:W-:Y:S01]  /*1b420*/  @!PT LDS RZ, [RZ] ;  /* 0x00000000fffff984 */ /* 0x000fe20000000800 */
[----:B------:R-:W-:Y:S01]  /*1b430*/  @!PT LDS RZ, [RZ] ;  /* 0x00000000fffff984 */ /* 0x000fe20000000800 */
[----:B------:R1:W-:Y:S04]  /*1b440*/  LDGSTS.E.BYPASS.LTC128B.128 [R208+0x4900], [R2.64], !P2 ;  /* 0x0490000002d07fae */ /* 0x0003e8000d101d48 */
.L_x_1104:
[----:B--234-:R-:W-:Y:S05]  /*1b450*/  BSYNC B0 ;  /* 0x0000000000007941 */ /* 0x01cfea0003800000 */
.L_x_1103:
        /* <DEDUP_REMOVED lines=83> */
.L_x_1247:
        /* <DEDUP_REMOVED lines=15> */
.L_x_1248:
[C---:B------:R-:W-:Y:S01]  /*1ba80*/  FMUL.FTZ R2, R71.reuse, c[0x0][0x2d0] ;  /* 0x0000b40047027a20 */ /* 0x040fe20000410000 */
[----:B--2---:R-:W-:Y:S01]  /*1ba90*/  FMNMX.FTZ R68, R0, R4, !PT ;  /* 0x0000000400447209 */ /* 0x004fe20007810000 */
[----:B------:R-:W-:Y:S01]  /*1baa0*/  FADD.FTZ R0, -R71, R86 ;  /* 0x0000005647007221 */ /* 0x000fe20000010100 */
[----:B------:R-:W-:Y:S01]  /*1bab0*/  WARPSYNC 0xffffffff ;  /* 0xffffffff00007948 */ /* 0x000fe20003800000 */
[--C-:B-1----:R-:W-:Y:S01]  /*1bac0*/  FFMA.FTZ R4, R189, c[0x0][0x2d0], -R2.reuse ;  /* 0x0000b400bd047a23 */ /* 0x102fe20000010802 */
[----:B------:R-:W-:Y:S01]  /*1bad0*/  LDSM.16.MT88.4 R52, [R193] ;  /* 0x00000000c134783b */ /* 0x000fe20000004200 */
[----:B------:R-:W-:Y:S02]  /*1bae0*/  FMUL.FTZ R0, R0, c[0x0][0x2d0] ;  /* 0x0000b40000007a20 */ /* 0x000fe40000410000 */
[--C-:B------:R-:W-:Y:S02]  /*1baf0*/  FFMA.FTZ R3, R217, c[0x0][0x2d0], -R2.reuse ;  /* 0x0000b400d9037a23 */ /* 0x100fe40000010802 */
        /* <DEDUP_REMOVED lines=22> */
[----:B------:R-:W-:Y:S09]  /*1bc60*/  FFMA.FTZ R239, R8, c[0x0][0x2d0], -R2 ;  /* 0x0000b40008ef7a23 */ /* 0x000ff20000010802 */
[----:B------:R-:W1:Y:S02]  /*1bc70*/  MUFU.EX2 R2, R4 ;  /* 0x0000000400027308 */ /* 0x000e640000000800 */
[----:B-1----:R-:W-:Y:S01]  /*1bc80*/  FFMA.FTZ R0, R65, R237, R2 ;  /* 0x000000ed41007223 */ /* 0x002fe20000010002 */
        /* <DEDUP_REMOVED lines=8> */
[C---:B------:R-:W-:Y:S02]  /*1bd10*/  FMUL.FTZ R48, R65.reuse, R148 ;  /* 0x0000009441307220 */ /* 0x040fe40000410000 */
[----:B------:R-:W-:Y:S01]  /*1bd20*/  FMUL.FTZ R49, R65, R149 ;  /* 0x0000009541317220 */ /* 0x000fe20000410000 */
        /* <DEDUP_REMOVED lines=25> */
[----:B------:R-:W-:Y:S03]  /*1bec0*/  LDSM.16.MT88.4 R148, [R193+0x2000] ;  /* 0x00200000c194783b */ /* 0x000fe60000004200 */
[----:B------:R-:W1:Y:S01]  /*1bed0*/  MUFU.EX2 R10, R6 ;  /* 0x00000006000a7308 */ /* 0x000e620000000800 */
[C---:B--2---:R-:W-:Y:S01]  /*1bee0*/  FADD.FTZ R33, R2.reuse, R0 ;  /* 0x0000000002217221 */ /* 0x044fe20000010000 */
[----:B------:R-:W-:Y:S01]  /*1bef0*/  F2FP.PACK_AB R73, R2, R5 ;  /* 0x000000050249723e */ /* 0x000fe200000000ff */
[C---:B------:R-:W-:Y:S07]  /*1bf00*/  FADD.FTZ R0, -R69.reuse, R88 ;  /* 0x0000005845007221 */ /* 0x040fee0000010100 */
[----:B------:R-:W-:Y:S01]  /*1bf10*/  MUFU.EX2 R88, R188 ;  /* 0x000000bc00587308 */ /* 0x000fe20000000800 */
[----:B------:R-:W-:Y:S02]  /*1bf20*/  FMUL.FTZ R4, R69, c[0x0][0x2d0] ;  /* 0x0000b40045047a20 */ /* 0x000fe40000410000 */
[----:B------:R-:W-:Y:S02]  /*1bf30*/  FMUL.FTZ R0, R0, c[0x0][0x2d0] ;  /* 0x0000b40000007a20 */ /* 0x000fe40000410000 */
[--C-:B------:R-:W-:Y:S01]  /*1bf40*/  FFMA.FTZ R185, R44, c[0x0][0x2d0], -R4.reuse ;  /* 0x0000b4002cb97a23 */ /* 0x100fe20000010804 */
[----:B-1----:R-:W-:Y:S01]  /*1bf50*/  F2FP.PACK_AB R74, R9, R10 ;  /* 0x0000000a094a723e */ /* 0x002fe200000000ff */
[--C-:B------:R-:W-:Y:S02]  /*1bf60*/  FFMA.FTZ R6, R223, c[0x0][0x2d0], -R4.reuse ;  /* 0x0000b400df067a23 */ /* 0x100fe40000010804 */
[--C-:B------:R-:W-:Y:S01]  /*1bf70*/  FFMA.FTZ R19, R221, c[0x0][0x2d0], -R4.reuse ;  /* 0x0000b400dd137a23 */ /* 0x100fe20000010804 */
        /* <DEDUP_REMOVED lines=14> */
[--C-:B------:R-:W-:Y:S02]  /*1c060*/  FFMA.FTZ R190, R40, c[0x0][0x2d0], -R4.reuse ;  /* 0x0000b40028be7a23 */ /* 0x100fe40000010804 */
[----:B-1----:R-:W-:Y:S02]  /*1c070*/  FADD.FTZ R0, -R68, R89 ;  /* 0x0000005944007221 */ /* 0x002fe40000010100 */
[--C-:B------:R-:W-:Y:S02]  /*1c080*/  FFMA.FTZ R186, R31, c[0x0][0x2d0], -R4.reuse ;  /* 0x0000b4001fba7a23 */ /* 0x100fe40000010804 */
[--C-:B------:R-:W-:Y:S01]  /*1c090*/  FFMA.FTZ R184, R29, c[0x0][0x2d0], -R4.reuse ;  /* 0x0000b4001db87a23 */ /* 0x100fe20000010804 */
[----:B------:R-:W-:Y:S01]  /*1c0a0*/  MUFU.EX2 R188, R172 ;  /* 0x000000ac00bc7308 */ /* 0x000fe20000000800 */
[--C-:B------:R-:W-:Y:S02]  /*1c0b0*/  FFMA.FTZ R220, R25, c[0x0][0x2d0], -R4.reuse ;  /* 0x0000b40019dc7a23 */ /* 0x100fe40000010804 */
[--C-:B------:R-:W-:Y:S02]  /*1c0c0*/  FFMA.FTZ R222, R13, c[0x0][0x2d0], -R4.reuse ;  /* 0x0000b4000dde7a23 */ /* 0x100fe40000010804 */
[----:B------:R-:W-:Y:S02]  /*1c0d0*/  FFMA.FTZ R243, R12, c[0x0][0x2d0], -R4 ;  /* 0x0000b4000cf37a23 */ /* 0x000fe40000010804 */
[----:B------:R-:W-:Y:S02]  /*1c0e0*/  FMUL.FTZ R4, R68, c[0x0][0x2d0] ;  /* 0x0000b40044047a20 */ /* 0x000fe40000410000 */
[----:B------:R-:W-:Y:S01]  /*1c0f0*/  FMUL.FTZ R0, R0, c[0x0][0x2d0] ;  /* 0x0000b40000007a20 */ /* 0x000fe20000410000 */
[----:B------:R-:W-:Y:S01]  /*1c100*/  MUFU.EX2 R183, R166 ;  /* 0x000000a600b77308 */ /* 0x000fe20000000800 */
[--C-:B--2---:R-:W-:Y:S02]  /*1c110*/  FFMA.FTZ R5, R224, c[0x0][0x2d0], -R4.reuse ;  /* 0x0000b400e0057a23 */ /* 0x104fe40000010804 */
[--C-:B------:R-:W-:Y:S01]  /*1c120*/  FFMA.FTZ R162, R214, c[0x0][0x2d0], -R4.reuse ;  /* 0x0000b400d6a27a23 */ /* 0x100fe20000010804 */
[----:B---3--:R-:W-:Y:S01]  /*1c130*/  F2FP.PACK_AB R76, R22, R35 ;  /* 0x00000023164c723e */ /* 0x008fe200000000ff */
[--C-:B------:R-:W-:Y:S02]  /*1c140*/  FFMA.FTZ R214, R34, c[0x0][0x2d0], -R4.reuse ;  /* 0x0000b40022d67a23 */ /* 0x100fe40000010804 */
[--C-:B------:R-:W-:Y:S02]  /*1c150*/  FFMA.FTZ R213, R36, c[0x0][0x2d0], -R4.reuse ;  /* 0x0000b40024d57a23 */ /* 0x100fe40000010804 */
[--C-:B------:R-:W-:Y:S01]  /*1c160*/  FFMA.FTZ R223, R23, c[0x0][0x2d0], -R4.reuse ;  /* 0x0000b40017df7a23 */ /* 0x100fe20000010804 */
[----:B------:R-:W1:Y:S01]  /*1c170*/  MUFU.EX2 R0, R0 ;  /* 0x0000000000007308 */ /* 0x000e620000000800 */
[--C-:B------:R-:W-:Y:S02]  /*1c180*/  FFMA.FTZ R224, R21, c[0x0][0x2d0], -R4.reuse ;  /* 0x0000b40015e07a23 */ /* 0x100fe40000010804 */
[C---:B------:R-:W-:Y:S02]  /*1c190*/  FMUL.FTZ R60, R2.reuse, R92 ;  /* 0x0000005c023c7220 */ /* 0x040fe40000410000 */
[----:B------:R-:W-:Y:S02]  /*1c1a0*/  FMUL.FTZ R61, R2, R93 ;  /* 0x0000005d023d7220 */ /* 0x000fe40000410000 */
[--C-:B------:R-:W-:Y:S02]  /*1c1b0*/  FFMA.FTZ R191, R46, c[0x0][0x2d0], -R4.reuse ;  /* 0x0000b4002ebf7a23 */ /* 0x100fe40000010804 */
[--C-:B------:R-:W-:Y:S01]  /*1c1c0*/  FFMA.FTZ R17, R227, c[0x0][0x2d0], -R4.reuse ;  /* 0x0000b400e3117a23 */ /* 0x100fe20000010804 */
[----:B------:R-:W2:Y:S01]  /*1c1d0*/  MUFU.EX2 R34, R5 ;  /* 0x0000000500227308 */ /* 0x000ea20000000800 */
[----:B------:R-:W-:Y:S02]  /*1c1e0*/  FFMA.FTZ R7, R225, c[0x0][0x2d0], -R4 ;  /* 0x0000b400e1077a23 */ /* 0x000fe40000010804 */
[----:B------:R-:W-:Y:S02]  /*1c1f0*/  FADD.FTZ R6, R10, R8 ;  /* 0x000000080a067221 */ /* 0x000fe40000010000 */
[--C-:B------:R-:W-:Y:S02]  /*1c200*/  FFMA.FTZ R225, R14, c[0x0][0x2d0], -R4.reuse ;  /* 0x0000b4000ee17a23 */ /* 0x100fe40000010804 */
[--C-:B------:R-:W-:Y:S02]  /*1c210*/  FFMA.FTZ R16, R226, c[0x0][0x2d0], -R4.reuse ;  /* 0x0000b400e2107a23 */ /* 0x100fe40000010804 */
[--C-:B------:R-:W-:Y:S01]  /*1c220*/  FFMA.FTZ R161, R212, c[0x0][0x2d0], -R4.reuse ;  /* 0x0000b400d4a17a23 */ /* 0x100fe20000010804 */
[----:B------:R-:W-:Y:S01]  /*1c230*/  MUFU.EX2 R226, R173 ;  /* 0x000000ad00e27308 */ /* 0x000fe20000000800 */
[--C-:B------:R-:W-:Y:S02]  /*1c240*/  FFMA.FTZ R212, R39, c[0x0][0x2d0], -R4.reuse ;  /* 0x0000b40027d47a23 */ /* 0x100fe40000010804 */
[----:B------:R-:W-:Y:S01]  /*1c250*/  FFMA.FTZ R163, R215, c[0x0][0x2d0], -R4 ;  /* 0x0000b400d7a37a23 */ /* 0x000fe20000010804 */
[----:B------:R-:W-:Y:S01]  /*1c260*/  LDSM.16.MT88.4 R36, [R196] ;  /* 0x00000000c424783b */ /* 0x000fe20000004200 */
        /* <DEDUP_REMOVED lines=27> */
[----:B------:R-:W-:Y:S01]  /*1c420*/  FFMA.FTZ R215, R24, c[0x0][0x2d0], -R4 ;  /* 0x0000b40018d77a23 */ /* 0x000fe20000010804 */
[----:B------:R-:W2:Y:S01]  /*1c430*/  MUFU.EX2 R98, R17 ;  /* 0x0000001100627308 */ /* 0x000ea20000000800 */
[C---:B------:R-:W-:Y:S02]  /*1c440*/  FFMA.FTZ R4, R2.reuse, R246, R35 ;  /* 0x000000f602047223 */ /* 0x040fe40000010023 */
[----:B------:R-:W-:Y:S02]  /*1c450*/  FMUL.FTZ R57, R2, R97 ;  /* 0x0000006102397220 */ /* 0x000fe40000410000 */
[----:B------:R-:W-:Y:S02]  /*1c460*/  FADD.FTZ R97, R22, R4 ;  /* 0x0000000416617221 */ /* 0x000fe40000010000 */
[C---:B------:R-:W-:Y:S02]  /*1c470*/  FMUL.FTZ R45, R2.reuse, R101 ;  /* 0x00000065022d7220 */ /* 0x040fe40000410000 */
[C---:B------:R-:W-:Y:S01]  /*1c480*/  FMUL.FTZ R12, R2.reuse, R116 ;  /* 0x00000074020c7220 */ /* 0x040fe20000410000 */
[----:B------:R-:W3:Y:S01]  /*1c490*/  MUFU.EX2 R101, R32 ;  /* 0x0000002000657308 */ /* 0x000ee20000000800 */
[C---:B------:R-:W-:Y:S02]  /*1c4a0*/  FMUL.FTZ R44, R2.reuse, R100 ;  /* 0x00000064022c7220 */ /* 0x040fe40000410000 */
[C---:B------:R-:W-:Y:S01]  /*1c4b0*/  FMUL.FTZ R13, R2.reuse, R117 ;  /* 0x00000075020d7220 */ /* 0x040fe20000410000 */
[----:B-1----:R-:W1:Y:S01]  /*1c4c0*/  LDSM.16.MT88.4 R20, [R192] ;  /* 0x00000000c014783b */ /* 0x002e620000004200 */
[----:B------:R-:W-:Y:S02]  /*1c4d0*/  FADD.FTZ R165, R9, R6 ;  /* 0x0000000609a57221 */ /* 0x000fe40000010000 */
[----:B------:R-:W-:Y:S02]  /*1c4e0*/  FMUL.FTZ R6, R3, R130 ;  /* 0x0000008203067220 */ /* 0x000fe40000410000 */
[C---:B------:R-:W-:Y:S01]  /*1c4f0*/  FMUL.FTZ R4, R65.reuse, R128 ;  /* 0x0000008041047220 */ /* 0x040fe20000410000 */
[----:B------:R4:W-:Y:S01]  /*1c500*/  MUFU.EX2 R116, R7 ;  /* 0x0000000700747308 */ /* 0x0009e20000000800 */
[C---:B------:R-:W-:Y:S02]  /*1c510*/  FMUL.FTZ R5, R65.reuse, R129 ;  /* 0x0000008141057220 */ /* 0x040fe40000410000 */
[----:B------:R-:W-:Y:S01]  /*1c520*/  FMUL.FTZ R8, R2, R120 ;  /* 0x0000007802087220 */ /* 0x000fe20000410000 */
[----:B--2---:R-:W-:Y:S01]  /*1c530*/  F2FP.PACK_AB R77, R98, R34 ;  /* 0x00000022624d723e */ /* 0x004fe200000000ff */
[C---:B------:R-:W-:Y:S02]  /*1c540*/  FMUL.FTZ R9, R2.reuse, R121 ;  /* 0x0000007902097220 */ /* 0x040fe40000410000 */
[----:B------:R-:W-:Y:S02]  /*1c550*/  FMUL.FTZ R17, R65, R133 ;  /* 0x0000008541117220 */ /* 0x000fe40000410000 */
[C---:B------:R-:W-:Y:S01]  /*1c560*/  FMUL.FTZ R34, R3.reuse, R142 ;  /* 0x0000008e03227220 */ /* 0x040fe20000410000 */
[----:B------:R2:W-:Y:S01]  /*1c570*/  MUFU.EX2 R100, R19 ;  /* 0x0000001300647308 */ /* 0x0005e20000000800 */
[----:B------:R-:W-:Y:S02]  /*1c580*/  FMUL.FTZ R35, R3, R143 ;  /* 0x0000008f03237220 */ /* 0x000fe40000410000 */
[----:B------:R-:W-:Y:S01]  /*1c590*/  FMUL.FTZ R56, R2, R96 ;  /* 0x0000006002387220 */ /* 0x000fe20000410000 */
[----:B---3--:R-:W-:Y:S01]  /*1c5a0*/  F2FP.PACK_AB R75, R101, R0 ;  /* 0x00000000654b723e */ /* 0x008fe200000000ff */
[----:B------:R-:W-:Y:S02]  /*1c5b0*/  FADD.FTZ R96, R0, R33 ;  /* 0x0000002100607221 */ /* 0x000fe40000010000 */
[C---:B------:R-:W-:Y:S02]  /*1c5c0*/  FMUL.FTZ R32, R65.reuse, R140 ;  /* 0x0000008c41207220 */ /* 0x040fe40000410000 */
[----:B------:R-:W-:Y:S01]  /*1c5d0*/  FMUL.FTZ R33, R65, R141 ;  /* 0x0000008d41217220 */ /* 0x000fe20000410000 */
[----:B------:R-:W3:Y:S01]  /*1c5e0*/  MUFU.EX2 R99, R16 ;  /* 0x0000001000637308 */ /* 0x000ee20000000800 */
[----:B------:R-:W-:Y:S01]  /*1c5f0*/  LDSM.16.MT88.4 R140, [R196+0x2000] ;  /* 0x00200000c48c783b */ /* 0x000fe20000004200 */
[C---:B------:R-:W-:Y:S02]  /*1c600*/  FMUL.FTZ R40, R2.reuse, R104 ;  /* 0x0000006802287220 */ /* 0x040fe40000410000 */
[C---:B----4-:R-:W-:Y:S02]  /*1c610*/  FMUL.FTZ R7, R3.reuse, R131 ;  /* 0x0000008303077220 */ /* 0x050fe40000410000 */
[----:B------:R-:W-:Y:S02]  /*1c620*/  FMUL.FTZ R41, R2, R105 ;  /* 0x0000006902297220 */ /* 0x000fe40000410000 */
[----:B------:R-:W-:Y:S02]  /*1c630*/  FADD.FTZ R0, R86, R165 ;  /* 0x000000a556007221 */ /* 0x000fe40000010000 */
[----:B------:R-:W4:Y:S01]  /*1c640*/  MUFU.EX2 R117, R18 ;  /* 0x0000001200757308 */ /* 0x000f220000000800 */
[C---:B------:R-:W-:Y:S02]  /*1c650*/  FMUL.FTZ R24, R2.reuse, R112 ;  /* 0x0000007002187220 */ /* 0x040fe40000410000 */
[C---:B------:R-:W-:Y:S01]  /*1c660*/  FMUL.FTZ R25, R2.reuse, R113 ;  /* 0x0000007102197220 */ /* 0x040fe20000410000 */
[-C--:B-1----:R-:W-:Y:S05]  /*1c670*/  HMMA.16816.F32 R4, R72, R20.reuse, R4 ;  /* 0x000000144804723c */ /* 0x082fea0000001804 */
[----:B--2---:R-:W-:Y:S01]  /*1c680*/  FMUL.FTZ R19, R3, R135 ;  /* 0x0000008703137220 */ /* 0x004fe20000410000 */
[----:B------:R-:W-:Y:S01]  /*1c690*/  MUFU.EX2 R107, R182 ;  /* 0x000000b6006b7308 */ /* 0x000fe20000000800 */
[C---:B------:R-:W-:Y:S02]  /*1c6a0*/  FMUL.FTZ R28, R2.reuse, R108 ;  /* 0x0000006c021c7220 */ /* 0x040fe40000410000 */
[----:B------:R-:W-:Y:S03]  /*1c6b0*/  FMUL.FTZ R29, R2, R109 ;  /* 0x0000006d021d7220 */ /* 0x000fe60000410000 */
[----:B---3--:R-:W-:Y:S01]  /*1c6c0*/  F2FP.PACK_AB R79, R116, R99 ;  /* 0x00000063744f723e */ /* 0x008fe200000000ff */
[----:B------:R-:W-:Y:S03]  /*1c6d0*/  FMUL.FTZ R16, R65, R132 ;  /* 0x0000008441107220 */ /* 0x000fe60000410000 */
[----:B------:R-:W-:Y:S01]  /*1c6e0*/  MUFU.EX2 R105, R181 ;  /* 0x000000b500697308 */ /* 0x000fe20000000800 */
[----:B----4-:R-:W-:Y:S01]  /*1c6f0*/  F2FP.PACK_AB R78, R117, R100 ;  /* 0x00000064754e723e */ /* 0x010fe200000000ff */
[----:B------:R-:W-:Y:S02]  /*1c700*/  FMUL.FTZ R18, R3, R134 ;  /* 0x0000008603127220 */ /* 0x000fe40000410000 */
[----:B------:R-:W-:Y:S06]  /*1c710*/  LDSM.16.MT88.4 R132, [R192+0x2000] ;  /* 0x00200000c084783b */ /* 0x000fec0000004200 */
        /* <DEDUP_REMOVED lines=21> */
[----:B------:R-:W-:Y:S01]  /*1c870*/  MUFU.EX2 R165, R213 ;  /* 0x000000d500a57308 */ /* 0x000fe20000000800 */
[----:B------:R-:W-:Y:S03]  /*1c880*/  FADD.FTZ R0, R87, R0 ;  /* 0x0000000057007221 */ /* 0x000fe60000010000 */
[C---:B------:R-:W-:Y:S02]  /*1c890*/  FMUL.FTZ R38, R3.reuse, R146 ;  /* 0x0000009203267220 */ /* 0x040fe40000410000 */
[----:B------:R-:W-:Y:S03]  /*1c8a0*/  FMUL.FTZ R39, R3, R147 ;  /* 0x0000009303277220 */ /* 0x000fe60000410000 */
[----:B------:R-:W-:Y:S01]  /*1c8b0*/  FADD.FTZ R0, R107, R0 ;  /* 0x000000006b007221 */ /* 0x000fe20000010000 */
[----:B------:R1:W-:Y:S03]  /*1c8c0*/  MUFU.EX2 R120, R67 ;  /* 0x0000004300787308 */ /* 0x0003e60000000800 */
[-C--:B------:R-:W-:Y:S03]  /*1c8d0*/  HMMA.16816.F32 R36, R72, R52.reuse, R36 ;  /* 0x000000344824723c */ /* 0x080fe60000001824 */
[----:B------:R-:W-:Y:S04]  /*1c8e0*/  FADD.FTZ R0, R105, R0 ;  /* 0x0000000069007221 */ /* 0x000fe80000010000 */
[----:B------:R-:W-:Y:S01]  /*1c8f0*/  FADD.FTZ R0, R106, R0 ;  /* 0x000000006a007221 */ /* 0x000fe20000010000 */
[C---:B------:R-:W-:Y:S01]  /*1c900*/  HMMA.16816.F32 R40, R76.reuse, R52, R40 ;  /* 0x000000344c28723c */ /* 0x040fe20000001828 */
[----:B------:R2:W-:Y:S06]  /*1c910*/  MUFU.EX2 R122, R66 ;  /* 0x00000042007a7308 */ /* 0x0005ec0000000800 */
[C---:B------:R-:W-:Y:S01]  /*1c920*/  FMUL.FTZ R52, R65.reuse, R152 ;  /* 0x0000009841347220 */ /* 0x040fe20000410000 */
[-C--:B------:R-:W-:Y:S03]  /*1c930*/  HMMA.16816.F32 R44, R76, R54.reuse, R44 ;  /* 0x000000364c2c723c */ /* 0x080fe6000000182c */
[----:B------:R3:W-:Y:S01]  /*1c940*/  MUFU.EX2 R247, R64 ;  /* 0x0000004000f77308 */ /* 0x0007e20000000800 */
[----:B------:R-:W-:Y:S02]  /*1c950*/  FMUL.FTZ R53, R65, R153 ;  /* 0x0000009941357220 */ /* 0x000fe40000410000 */
[C---:B-1----:R-:W-:Y:S02]  /*1c960*/  FMUL.FTZ R67, R3.reuse, R159 ;  /* 0x0000009f03437220 */ /* 0x042fe40000410000 */
[C---:B------:R-:W-:Y:S05]  /*1c970*/  HMMA.16816.F32 R48, R72.reuse, R54, R48 ;  /* 0x000000364830723c */ /* 0x040fea0000001830 */
[----:B------:R-:W1:Y:S02]  /*1c980*/  MUFU.EX2 R111, R171 ;  /* 0x000000ab006f7308 */ /* 0x000e640000000800 */
[C---:B------:R-:W-:Y:S02]  /*1c990*/  FMUL.FTZ R54, R3.reuse, R154 ;  /* 0x0000009a03367220 */ /* 0x040fe40000410000 */
[C---:B------:R-:W-:Y:S03]  /*1c9a0*/  FMUL.FTZ R55, R3.reuse, R155 ;  /* 0x0000009b03377220 */ /* 0x040fe60000410000 */
[----:B--2---:R-:W-:Y:S02]  /*1c9b0*/  FMUL.FTZ R66, R3, R158 ;  /* 0x0000009e03427220 */ /* 0x004fe40000410000 */
[----:B------:R-:W-:Y:S01]  /*1c9c0*/  FADD.FTZ R3, R101, R96 ;  /* 0x0000006065037221 */ /* 0x000fe20000010000 */
[----:B------:R2:W-:Y:S01]  /*1c9d0*/  MUFU.EX2 R155, R185 ;  /* 0x000000b9009b7308 */ /* 0x0005e20000000800 */
[-C--:B------:R-:W-:Y:S03]  /*1c9e0*/  HMMA.16816.F32 R52, R72, R80.reuse, R52 ;  /* 0x000000504834723c */ /* 0x080fe60000001834 */
[C---:B---3--:R-:W-:Y:S02]  /*1c9f0*/  FMUL.FTZ R64, R65.reuse, R156 ;  /* 0x0000009c41407220 */ /* 0x048fe40000410000 */
[----:B------:R-:W-:Y:S03]  /*1ca00*/  FMUL.FTZ R65, R65, R157 ;  /* 0x0000009d41417220 */ /* 0x000fe60000410000 */
[C---:B------:R-:W-:Y:S01]  /*1ca10*/  HMMA.16816.F32 R56, R76.reuse, R80, R56 ;  /* 0x000000504c38723c */ /* 0x040fe20000001838 */
[----:B------:R-:W3:Y:S03]  /*1ca20*/  MUFU.EX2 R119, R170 ;  /* 0x000000aa00777308 */ /* 0x000ee60000000800 */
[----:B-1----:R-:W-:Y:S04]  /*1ca30*/  FADD.FTZ R3, R111, R3 ;  /* 0x000000036f037221 */ /* 0x002fe80000010000 */
[-C--:B------:R-:W-:Y:S03]  /*1ca40*/  HMMA.16816.F32 R60, R76, R82.reuse, R60 ;  /* 0x000000524c3c723c */ /* 0x080fe6000000183c */
[----:B------:R-:W-:Y:S01]  /*1ca50*/  MUFU.EX2 R123, R169 ;  /* 0x000000a9007b7308 */ /* 0x000fe20000000800 */
[----:B--2---:R-:W2:Y:S04]  /*1ca60*/  LDL R185, [R1+0xc] ;  /* 0x00000c0001b97983 */ /* 0x004ea80000100800 */
[----:B------:R-:W-:Y:S01]  /*1ca70*/  HMMA.16816.F32 R64, R72, R82, R64 ;  /* 0x000000524840723c */ /* 0x000fe20000001840 */
[----:B------:R-:W1:Y:S03]  /*1ca80*/  LDSM.16.MT88.4 R80, [R196+0x800] ;  /* 0x00080000c450783b */ /* 0x000e660000004200 */
[----:B------:R-:W-:Y:S01]  /*1ca90*/  F2FP.PACK_AB R76, R2, R86 ;  /* 0x00000056024c723e */ /* 0x000fe200000000ff */
[----:B------:R-:W4:Y:S01]  /*1caa0*/  MUFU.EX2 R128, R168 ;  /* 0x000000a800807308 */ /* 0x000f220000000800 */
[----:B------:R-:W-:Y:S01]  /*1cab0*/  F2FP.PACK_AB R78, R87, R88 ;  /* 0x00000058574e723e */ /* 0x000fe200000000ff */
[----:B------:R-:W-:Y:S01]  /*1cac0*/  FADD.FTZ R2, R98, R89 ;  /* 0x0000005962027221 */ /* 0x000fe20000010000 */
[----:B------:R-:W-:Y:S01]  /*1cad0*/  F2FP.PACK_AB R74, R247, R122 ;  /* 0x0000007af74a723e */ /* 0x000fe200000000ff */
[----:B------:R-:W-:Y:S02]  /*1cae0*/  FADD.FTZ R87, R100, R97 ;  /* 0x0000006164577221 */ /* 0x000fe40000010000 */
[----:B------:R-:W-:Y:S01]  /*1caf0*/  LDSM.16.MT88.4 R100, [R193+0x1000] ;  /* 0x00100000c164783b */ /* 0x000fe20000004200 */
[----:B---3--:R-:W-:Y:S01]  /*1cb00*/  F2FP.PACK_AB R77, R119, R111 ;  /* 0x0000006f774d723e */ /* 0x008fe200000000ff */
[----:B------:R-:W-:Y:S02]  /*1cb10*/  FADD.FTZ R86, R99, R2 ;  /* 0x0000000263567221 */ /* 0x000fe40000010000 */
[----:B------:R-:W3:Y:S01]  /*1cb20*/  MUFU.EX2 R110, R160 ;  /* 0x000000a0006e7308 */ /* 0x000ee20000000800 */
[----:B------:R-:W-:Y:S02]  /*1cb30*/  FADD.FTZ R2, R104, R0 ;  /* 0x0000000068027221 */ /* 0x000fe40000010000 */
[----:B------:R-:W-:Y:S01]  /*1cb40*/  FADD.FTZ R0, R117, R87 ;  /* 0x0000005775007221 */ /* 0x000fe20000010000 */
[----:B------:R-:W5:Y:S01]  /*1cb50*/  LDSM.16.MT88.4 R96, [R193+0x800] ;  /* 0x00080000c160783b */ /* 0x000f620000004200 */
[----:B------:R-:W-:Y:S05]  /*1cb60*/  FADD.FTZ R86, R116, R86 ;  /* 0x0000005674567221 */ /* 0x000fea0000010000 */
[----:B------:R-:W-:Y:S01]  /*1cb70*/  MUFU.EX2 R113, R163 ;  /* 0x000000a300717308 */ /* 0x000fe20000000800 */
[----:B----4-:R-:W-:Y:S09]  /*1cb80*/  F2FP.PACK_AB R79, R128, R123 ;  /* 0x0000007b804f723e */ /* 0x010ff200000000ff */
[----:B------:R-:W4:Y:S01]  /*1cb90*/  MUFU.EX2 R114, R162 ;  /* 0x000000a200727308 */ /* 0x000f220000000800 */
[-C--:B------:R-:W-:Y:S05]  /*1cba0*/  HMMA.16816.F32 R4, R76, R92.reuse, R4 ;  /* 0x0000005c4c04723c */ /* 0x080fea0000001804 */
[----:B---3--:R-:W-:Y:S01]  /*1cbb0*/  F2FP.PACK_AB R72, R120, R110 ;  /* 0x0000006e7848723e */ /* 0x008fe200000000ff */
[----:B------:R-:W-:Y:S03]  /*1cbc0*/  FADD.FTZ R87, R110, R0 ;  /* 0x000000006e577221 */ /* 0x000fe60000010000 */
[----:B------:R-:W-:Y:S10]  /*1cbd0*/  MUFU.EX2 R121, R161 ;  /* 0x000000a100797308 */ /* 0x000ff40000000800 */
[----:B------:R-:W3:Y:S01]  /*1cbe0*/  MUFU.EX2 R189, R164 ;  /* 0x000000a400bd7308 */ /* 0x000ee20000000800 */
[----:B----4-:R-:W-:Y:S09]  /*1cbf0*/  F2FP.PACK_AB R73, R114, R113 ;  /* 0x000000717249723e */ /* 0x010ff200000000ff */
[----:B------:R-:W-:Y:S10]  /*1cc00*/  MUFU.EX2 R163, R214 ;  /* 0x000000d600a37308 */ /* 0x000ff40000000800 */
[----:B------:R-:W-:Y:S01]  /*1cc10*/  MUFU.EX2 R246, R174 ;  /* 0x000000ae00f67308 */ /* 0x000fe20000000800 */
[----:B---3--:R-:W-:Y:S09]  /*1cc20*/  F2FP.PACK_AB R75, R189, R121 ;  /* 0x00000079bd4b723e */ /* 0x008ff200000000ff */
[----:B------:R-:W-:Y:S01]  /*1cc30*/  MUFU.EX2 R180, R176 ;  /* 0x000000b000b47308 */ /* 0x000fe20000000800 */
[C---:B------:R-:W-:Y:S08]  /*1cc40*/  HMMA.16816.F32 R8, R72.reuse, R92, R8 ;  /* 0x0000005c4808723c */ /* 0x040ff00000001808 */
[-C--:B------:R-:W-:Y:S01]  /*1cc50*/  HMMA.16816.F32 R12, R72, R94.reuse, R12 ;  /* 0x0000005e480c723c */ /* 0x080fe2000000180c */
[----:B------:R-:W-:Y:S07]  /*1cc60*/  MUFU.EX2 R176, R186 ;  /* 0x000000ba00b07308 */ /* 0x000fee0000000800 */
[C---:B------:R-:W-:Y:S01]  /*1cc70*/  HMMA.16816.F32 R16, R76.reuse, R94, R16 ;  /* 0x0000005e4c10723c */ /* 0x040fe20000001810 */
[----:B------:R-:W3:Y:S02]  /*1cc80*/  LDSM.16.MT88.4 R92, [R195+0x800] ;  /* 0x00080000c35c783b */ /* 0x000ee40000004200 */
[----:B------:R-:W-:Y:S05]  /*1cc90*/  MUFU.EX2 R154, R178 ;  /* 0x000000b2009a7308 */ /* 0x000fea0000000800 */
[-C--:B-1----:R-:W-:Y:S05]  /*1cca0*/  HMMA.16816.F32 R20, R76, R80.reuse, R20 ;  /* 0x000000504c14723c */ /* 0x082fea0000001814 */
[----:B------:R-:W-:Y:S03]  /*1ccb0*/  MUFU.EX2 R153, R177 ;  /* 0x000000b100997308 */ /* 0x000fe60000000800 */
[C---:B------:R-:W-:Y:S07]  /*1ccc0*/  HMMA.16816.F32 R24, R72.reuse, R80, R24 ;  /* 0x000000504818723c */ /* 0x040fee0000001818 */
[----:B------:R-:W-:Y:S01]  /*1ccd0*/  MUFU.EX2 R152, R191 ;  /* 0x000000bf00987308 */ /* 0x000fe20000000800 */
[-C--:B------:R-:W-:Y:S08]  /*1cce0*/  HMMA.16816.F32 R28, R72, R82.reuse, R28 ;  /* 0x00000052481c723c */ /* 0x080ff0000000181c */
[C---:B------:R-:W-:Y:S01]  /*1ccf0*/  HMMA.16816.F32 R32, R76.reuse, R82, R32 ;  /* 0x000000524c20723c */ /* 0x040fe20000001820 */
[----:B------:R-:W1:Y:S01]  /*1cd00*/  LDSM.16.MT88.4 R80, [R192+0x1000] ;  /* 0x00100000c050783b */ /* 0x000e620000004200 */
[----:B------:R-:W-:Y:S06]  /*1cd10*/  MUFU.EX2 R171, R210 ;  /* 0x000000d200ab7308 */ /* 0x000fec0000000800 */
[-C--:B-----5:R-:W-:Y:S04]  /*1cd20*/  HMMA.16816.F32 R36, R76, R96.reuse, R36 ;  /* 0x000000604c24723c */ /* 0x0a0fe80000001824 */
[----:B------:R-:W4:Y:S04]  /*1cd30*/  MUFU.EX2 R89, R234 ;  /* 0x000000ea00597308 */ /* 0x000f280000000800 */
[C---:B------:R-:W-:Y:S06]  /*1cd40*/  HMMA.16816.F32 R40, R72.reuse, R96, R40 ;  /* 0x000000604828723c */ /* 0x040fec0000001828 */
[----:B------:R-:W5:Y:S02]  /*1cd50*/  MUFU.EX2 R88, R233 ;  /* 0x000000e900587308 */ /* 0x000f640000000800 */
[-C--:B------:R-:W-:Y:S08]  /*1cd60*/  HMMA.16816.F32 R44, R72, R98.reuse, R44 ;  /* 0x00000062482c723c */ /* 0x080ff0000000182c */
[C---:B------:R-:W-:Y:S01]  /*1cd70*/  HMMA.16816.F32 R48, R76.reuse, R98, R48 ;  /* 0x000000624c30723c */ /* 0x040fe20000001830 */
[----:B------:R-:W1:Y:S01]  /*1cd80*/  LDSM.16.MT88.4 R96, [R196+0x1000] ;  /* 0x00100000c460783b */ /* 0x000e620000004200 */
[----:B------:R-:W5:Y:S02]  /*1cd90*/  MUFU.EX2 R109, R232 ;  /* 0x000000e8006d7308 */ /* 0x000f640000000800 */
[----:B----4-:R-:W-:Y:S04]  /*1cda0*/  FADD.FTZ R0, R89, R2 ;  /* 0x0000000259007221 */ /* 0x010fe80000010000 */
[-C--:B---3--:R-:W-:Y:S04]  /*1cdb0*/  HMMA.16816.F32 R52, R76, R92.reuse, R52 ;  /* 0x0000005c4c34723c */ /* 0x088fe80000001834 */
[----:B------:R-:W3:Y:S01]  /*1cdc0*/  MUFU.EX2 R108, R231 ;  /* 0x000000e7006c7308 */ /* 0x000ee20000000800 */
[----:B-----5:R-:W-:Y:S03]  /*1cdd0*/  FADD.FTZ R0, R88, R0 ;  /* 0x0000000058007221 */ /* 0x020fe60000010000 */
[C---:B------:R-:W-:Y:S06]  /*1cde0*/  HMMA.16816.F32 R56, R72.reuse, R92, R56 ;  /* 0x0000005c4838723c */ /* 0x040fec0000001838 */
[----:B------:R-:W-:Y:S02]  /*1cdf0*/  MUFU.EX2 R174, R228 ;  /* 0x000000e400ae7308 */ /* 0x000fe40000000800 */
[-C--:B------:R-:W-:Y:S04]  /*1ce00*/  HMMA.16816.F32 R60, R72, R94.reuse, R60 ;  /* 0x0000005e483c723c */ /* 0x080fe8000000183c */
[----:B------:R-:W-:Y:S03]  /*1ce10*/  FADD.FTZ R0, R109, R0 ;  /* 0x000000006d007221 */ /* 0x000fe60000010000 */
[----:B------:R-:W-:Y:S01]  /*1ce20*/  F2FP.PACK_AB R72, R105, R107 ;  /* 0x0000006b6948723e */ /* 0x000fe200000000ff */
[----:B------:R-:W-:Y:S01]  /*1ce30*/  HMMA.16816.F32 R64, R76, R94, R64 ;  /* 0x0000005e4c40723c */ /* 0x000fe20000001840 */
[----:B------:R-:W4:Y:S01]  /*1ce40*/  LDSM.16.MT88.4 R92, [R195+0x1000] ;  /* 0x00100000c35c783b */ /* 0x000f220000004200 */
[----:B------:R-:W-:Y:S02]  /*1ce50*/  MUFU.EX2 R175, R219 ;  /* 0x000000db00af7308 */ /* 0x000fe40000000800 */
[----:B------:R-:W-:Y:S01]  /*1ce60*/  F2FP.PACK_AB R74, R104, R106 ;  /* 0x0000006a684a723e */ /* 0x000fe200000000ff */
[----:B---3--:R-:W-:Y:S01]  /*1ce70*/  FADD.FTZ R2, R108, R0 ;  /* 0x000000006c027221 */ /* 0x008fe20000010000 */
[----:B------:R-:W-:Y:S01]  /*1ce80*/  F2FP.PACK_AB R73, R226, R248 ;  /* 0x000000f8e249723e */ /* 0x000fe200000000ff */
[----:B------:R-:W-:Y:S01]  /*1ce90*/  FADD.FTZ R0, R113, R86 ;  /* 0x0000005671007221 */ /* 0x000fe20000010000 */
[----:B------:R-:W-:Y:S01]  /*1cea0*/  F2FP.PACK_AB R75, R246, R227 ;  /* 0x000000e3f64b723e */ /* 0x000fe200000000ff */
[----:B------:R-:W-:Y:S03]  /*1ceb0*/  LDSM.16.MT88.4 R104, [R195+0x1800] ;  /* 0x00180000c368783b */ /* 0x000fe60000004200 */
[----:B------:R-:W-:Y:S01]  /*1cec0*/  F2FP.PACK_AB R76, R183, R188 ;  /* 0x000000bcb74c723e */ /* 0x000fe200000000ff */
[----:B------:R-:W-:Y:S01]  /*1ced0*/  MUFU.EX2 R181, R218 ;  /* 0x000000da00b57308 */ /* 0x000fe20000000800 */
[----:B------:R-:W-:Y:S01]  /*1cee0*/  F2FP.PACK_AB R78, R155, R180 ;  /* 0x000000b49b4e723e */ /* 0x000fe200000000ff */
[-C--:B-1----:R-:W-:Y:S05]  /*1cef0*/  HMMA.16816.F32 R4, R72, R80.reuse, R4 ;  /* 0x000000504804723c */ /* 0x082fea0000001804 */
[----:B------:R-:W-:Y:S01]  /*1cf00*/  F2FP.PACK_AB R77, R153, R154 ;  /* 0x0000009a994d723e */ /* 0x000fe200000000ff */
[----:B------:R-:W-:Y:S01]  /*1cf10*/  FADD.FTZ R86, R119, R3 ;  /* 0x0000000377567221 */ /* 0x000fe20000010000 */
[----:B------:R-:W-:Y:S01]  /*1cf20*/  F2FP.PACK_AB R79, R171, R152 ;  /* 0x00000098ab4f723e */ /* 0x000fe200000000ff */
[----:B------:R-:W-:Y:S01]  /*1cf30*/  MUFU.EX2 R182, R217 ;  /* 0x000000d900b67308 */ /* 0x000fe20000000800 */
[----:B------:R-:W-:Y:S03]  /*1cf40*/  FADD.FTZ R3, R120, R87 ;  /* 0x0000005778037221 */ /* 0x000fe60000010000 */
[----:B------:R-:W-:Y:S02]  /*1cf50*/  FADD.FTZ R87, R114, R0 ;  /* 0x0000000072577221 */ /* 0x000fe40000010000 */
[C---:B------:R-:W-:Y:S04]  /*1cf60*/  HMMA.16816.F32 R8, R76.reuse, R80, R8 ;  /* 0x000000504c08723c */ /* 0x040fe80000001808 */
[----:B------:R-:W1:Y:S04]  /*1cf70*/  MUFU.EX2 R118, R230 ;  /* 0x000000e600767308 */ /* 0x000e680000000800 */
[-C--:B------:R-:W-:Y:S06]  /*1cf80*/  HMMA.16816.F32 R12, R76, R82.reuse, R12 ;  /* 0x000000524c0c723c */ /* 0x080fec000000180c */
[----:B------:R-:W3:Y:S02]  /*1cf90*/  MUFU.EX2 R115, R235 ;  /* 0x000000eb00737308 */ /* 0x000ee40000000800 */
[C---:B------:R-:W-:Y:S01]  /*1cfa0*/  HMMA.16816.F32 R16, R72.reuse, R82, R16 ;  /* 0x000000524810723c */ /* 0x040fe20000001810 */
[----:B------:R-:W5:Y:S07]  /*1cfb0*/  LDSM.16.MT88.4 R80, [R192+0x1800] ;  /* 0x00180000c050783b */ /* 0x000f6e0000004200 */
[-C--:B------:R-:W-:Y:S01]  /*1cfc0*/  HMMA.16816.F32 R20, R72, R96.reuse, R20 ;  /* 0x000000604814723c */ /* 0x080fe20000001814 */
[----:B------:R-:W4:Y:S03]  /*1cfd0*/  MUFU.EX2 R112, R236 ;  /* 0x000000ec00707308 */ /* 0x000f260000000800 */
[----:B-1----:R-:W-:Y:S04]  /*1cfe0*/  FADD.FTZ R0, R118, R2 ;  /* 0x0000000276007221 */ /* 0x002fe80000010000 */
[C---:B------:R-:W-:Y:S03]  /*1cff0*/  HMMA.16816.F32 R24, R76.reuse, R96, R24 ;  /* 0x000000604c18723c */ /* 0x040fe60000001818 */
[----:B------:R-:W1:Y:S01]  /*1d000*/  MUFU.EX2 R110, R239 ;  /* 0x000000ef006e7308 */ /* 0x000e620000000800 */
[C---:B---3--:R-:W-:Y:S01]  /*1d010*/  F2FP.PACK_AB R156, R115.reuse, R118 ;  /* 0x00000076739c723e */ /* 0x048fe200000000ff */
[----:B------:R-:W-:Y:S03]  /*1d020*/  FADD.FTZ R0, R115, R0 ;  /* 0x0000000073007221 */ /* 0x000fe60000010000 */
[-C--:B------:R-:W-:Y:S05]  /*1d030*/  HMMA.16816.F32 R28, R76, R98.reuse, R28 ;  /* 0x000000624c1c723c */ /* 0x080fea000000181c */
[----:B------:R3:W-:Y:S03]  /*1d040*/  MUFU.EX2 R170, R237 ;  /* 0x000000ed00aa7308 */ /* 0x0007e60000000800 */
[C---:B------:R-:W-:Y:S01]  /*1d050*/  HMMA.16816.F32 R32, R72.reuse, R98, R32 ;  /* 0x000000624820723c */ /* 0x040fe20000001820 */
[----:B------:R-:W5:Y:S03]  /*1d060*/  LDSM.16.MT88.4 R96, [R196+0x1800] ;  /* 0x00180000c460783b */ /* 0x000f660000004200 */
[----:B----4-:R-:W-:Y:S03]  /*1d070*/  FADD.FTZ R0, R112, R0 ;  /* 0x0000000070007221 */ /* 0x010fe60000010000 */
[----:B------:R-:W4:Y:S01]  /*1d080*/  MUFU.EX2 R169, R238 ;  /* 0x000000ee00a97308 */ /* 0x000f220000000800 */
[-C--:B------:R-:W-:Y:S04]  /*1d090*/  HMMA.16816.F32 R36, R72, R100.reuse, R36 ;  /* 0x000000644824723c */ /* 0x080fe80000001824 */
[C---:B-1----:R-:W-:Y:S04]  /*1d0a0*/  F2FP.PACK_AB R158, R110.reuse, R112 ;  /* 0x000000706e9e723e */ /* 0x042fe800000000ff */
[C---:B------:R-:W-:Y:S01]  /*1d0b0*/  HMMA.16816.F32 R40, R76.reuse, R100, R40 ;  /* 0x000000644c28723c */ /* 0x040fe20000001828 */
[----:B------:R-:W-:Y:S03]  /*1d0c0*/  MUFU.EX2 R168, R240 ;  /* 0x000000f000a87308 */ /* 0x000fe60000000800 */
[----:B---3--:R-:W-:Y:S02]  /*1d0d0*/  FADD.FTZ R237, R110, R0 ;  /* 0x000000006eed7221 */ /* 0x008fe40000010000 */
[----:B------:R-:W-:Y:S02]  /*1d0e0*/  FADD.FTZ R0, R123, R86 ;  /* 0x000000567b007221 */ /* 0x000fe40000010000 */
[-C--:B------:R-:W-:Y:S03]  /*1d0f0*/  HMMA.16816.F32 R44, R76, R102.reuse, R44 ;  /* 0x000000664c2c723c */ /* 0x080fe6000000182c */
[----:B------:R-:W1:Y:S01]  /*1d100*/  MUFU.EX2 R164, R242 ;  /* 0x000000f200a47308 */ /* 0x000e620000000800 */
[----:B------:R-:W-:Y:S01]  /*1d110*/  FADD.FTZ R2, R128, R0 ;  /* 0x0000000080027221 */ /* 0x000fe20000010000 */
[----:B--2---:R-:W-:Y:S02]  /*1d120*/  ISETP.GT.AND P0, PT, R209, R185, PT ;  /* 0x000000b9d100720c */ /* 0x004fe40003f04270 */
[----:B----4-:R-:W-:Y:S01]  /*1d130*/  F2FP.PACK_AB R157, R169, R170 ;  /* 0x000000aaa99d723e */ /* 0x010fe200000000ff */
[C---:B------:R-:W-:Y:S01]  /*1d140*/  HMMA.16816.F32 R48, R72.reuse, R102, R48 ;  /* 0x000000664830723c */ /* 0x040fe20000001830 */
[----:B------:R-:W2:Y:S03]  /*1d150*/  LDSM.16.MT88.4 R100, [R193+0x1800] ;  /* 0x00180000c164783b */ /* 0x000ea60000004200 */
[----:B------:R-:W-:Y:S01]  /*1d160*/  FADD.FTZ R2, R248, R2 ;  /* 0x00000002f8027221 */ /* 0x000fe20000010000 */
[----:B------:R-:W-:Y:S01]  /*1d170*/  MUFU.EX2 R162, R220 ;  /* 0x000000dc00a27308 */ /* 0x000fe20000000800 */
[----:B------:R-:W-:Y:S02]  /*1d180*/  IADD3 R209, R209, -0x1, RZ ;  /* 0xffffffffd1d17810 */ /* 0x000fe40007ffe0ff */
[-C--:B------:R-:W-:Y:S04]  /*1d190*/  HMMA.16816.F32 R52, R72, R92.reuse, R52 ;  /* 0x0000005c4834723c */ /* 0x080fe80000001834 */
[----:B------:R-:W-:Y:S01]  /*1d1a0*/  FADD.FTZ R2, R226, R2 ;  /* 0x00000002e2027221 */ /* 0x000fe20000010000 */
[----:B------:R-:W-:Y:S02]  /*1d1b0*/  MOV R86, R71 ;  /* 0x0000004700567202 */ /* 0x000fe40000000f00 */
[----:B------:R-:W3:Y:S01]  /*1d1c0*/  MUFU.EX2 R161, R221 ;  /* 0x000000dd00a17308 */ /* 0x000ee20000000800 */
[C---:B------:R-:W-:Y:S04]  /*1d1d0*/  HMMA.16816.F32 R56, R76.reuse, R92, R56 ;  /* 0x0000005c4c38723c */ /* 0x040fe80000001838 */
[----:B-1----:R-:W-:Y:S01]  /*1d1e0*/  F2FP.PACK_AB R159, R164, R168 ;  /* 0x000000a8a49f723e */ /* 0x002fe200000000ff */
[----:B------:R-:W-:Y:S03]  /*1d1f0*/  FADD.FTZ R2, R227, R2 ;  /* 0x00000002e3027221 */ /* 0x000fe60000010000 */
[-C--:B------:R-:W-:Y:S01]  /*1d200*/  HMMA.16816.F32 R60, R76, R94.reuse, R60 ;  /* 0x0000005e4c3c723c */ /* 0x080fe2000000183c */
[----:B------:R-:W-:Y:S03]  /*1d210*/  MUFU.EX2 R160, R222 ;  /* 0x000000de00a07308 */ /* 0x000fe60000000800 */
[----:B------:R-:W-:Y:S03]  /*1d220*/  FADD.FTZ R2, R246, R2 ;  /* 0x00000002f6027221 */ /* 0x000fe60000010000 */
[----:B------:R-:W-:Y:S01]  /*1d230*/  F2FP.PACK_AB R76, R88, R89 ;  /* 0x00000059584c723e */ /* 0x000fe200000000ff */
[----:B------:R-:W-:Y:S03]  /*1d240*/  HMMA.16816.F32 R64, R72, R94, R64 ;  /* 0x0000005e4840723c */ /* 0x000fe60000001840 */
[----:B------:R-:W1:Y:S01]  /*1d250*/  MUFU.EX2 R89, R243 ;  /* 0x000000f300597308 */ /* 0x000e620000000800 */
[----:B------:R-:W-:Y:S01]  /*1d260*/  F2FP.PACK_AB R78, R108, R109 ;  /* 0x0000006d6c4e723e */ /* 0x000fe200000000ff */
[----:B------:R-:W-:Y:S01]  /*1d270*/  FADD.FTZ R2, R174, R2 ;  /* 0x00000002ae027221 */ /* 0x000fe20000010000 */
[C---:B------:R-:W-:Y:S02]  /*1d280*/  F2FP.PACK_AB R77, R175.reuse, R174 ;  /* 0x000000aeaf4d723e */ /* 0x040fe400000000ff */
[----:B------:R-:W-:Y:S01]  /*1d290*/  F2FP.PACK_AB R79, R182, R181 ;  /* 0x000000b5b64f723e */ /* 0x000fe200000000ff */
[----:B------:R-:W-:Y:S03]  /*1d2a0*/  FADD.FTZ R2, R175, R2 ;  /* 0x00000002af027221 */ /* 0x000fe60000010000 */
[----:B------:R-:W-:Y:S01]  /*1d2b0*/  F2FP.PACK_AB R72, R173, R172 ;  /* 0x000000acad48723e */ /* 0x000fe200000000ff */
[----:B------:R-:W-:Y:S01]  /*1d2c0*/  MUFU.EX2 R88, R223 ;  /* 0x000000df00587308 */ /* 0x000fe20000000800 */
[----:B------:R-:W-:Y:S01]  /*1d2d0*/  F2FP.PACK_AB R74, R179, R176 ;  /* 0x000000b0b34a723e */ /* 0x000fe200000000ff */
[-C--:B-----5:R-:W-:Y:S05]  /*1d2e0*/  HMMA.16816.F32 R4, R76, R80.reuse, R4 ;  /* 0x000000504c04723c */ /* 0x0a0fea0000001804 */
[----:B------:R-:W-:Y:S01]  /*1d2f0*/  F2FP.PACK_AB R73, R166, R167 ;  /* 0x000000a7a649723e */ /* 0x000fe200000000ff */
[----:B------:R-:W-:Y:S01]  /*1d300*/  FADD.FTZ R2, R181, R2 ;  /* 0x00000002b5027221 */ /* 0x000fe20000010000 */
[----:B------:R-:W-:Y:S02]  /*1d310*/  F2FP.PACK_AB R75, R163, R165 ;  /* 0x000000a5a34b723e */ /* 0x000fe400000000ff */
[----:B---3--:R-:W-:Y:S03]  /*1d320*/  F2FP.PACK_AB R92, R161, R162 ;  /* 0x000000a2a15c723e */ /* 0x008fe600000000ff */
[----:B-1----:R-:W-:Y:S01]  /*1d330*/  F2FP.PACK_AB R94, R89, R160 ;  /* 0x000000a0595e723e */ /* 0x002fe200000000ff */
[----:B------:R-:W-:Y:S01]  /*1d340*/  FADD.FTZ R2, R182, R2 ;  /* 0x00000002b6027221 */ /* 0x000fe20000010000 */
[C---:B------:R-:W-:Y:S01]  /*1d350*/  HMMA.16816.F32 R8, R72.reuse, R80, R8 ;  /* 0x000000504808723c */ /* 0x040fe20000001808 */
[----:B------:R-:W-:Y:S03]  /*1d360*/  MUFU.EX2 R81, R225 ;  /* 0x000000e100517308 */ /* 0x000fe60000000800 */
[----:B------:R-:W-:Y:S03]  /*1d370*/  FADD.FTZ R2, R170, R2 ;  /* 0x00000002aa027221 */ /* 0x000fe60000010000 */
[----:B------:R-:W-:Y:S01]  /*1d380*/  FADD.FTZ R80, R122, R3 ;  /* 0x000000037a507221 */ /* 0x000fe20000010000 */
[-C--:B------:R-:W-:Y:S04]  /*1d390*/  HMMA.16816.F32 R12, R72, R82.reuse, R12 ;  /* 0x00000052480c723c */ /* 0x080fe8000000180c */
[----:B------:R-:W-:Y:S01]  /*1d3a0*/  FADD.FTZ R3, R121, R87 ;  /* 0x0000005779037221 */ /* 0x000fe20000010000 */
[----:B------:R-:W-:Y:S01]  /*1d3b0*/  MOV R87, R70 ;  /* 0x0000004600577202 */ /* 0x000fe20000000f00 */
[----:B------:R-:W-:Y:S02]  /*1d3c0*/  FADD.FTZ R0, R247, R80 ;  /* 0x00000050f7007221 */ /* 0x000fe40000010000 */
[C---:B------:R-:W-:Y:S01]  /*1d3d0*/  HMMA.16816.F32 R16, R76.reuse, R82, R16 ;  /* 0x000000524c10723c */ /* 0x040fe20000001810 */
[----:B------:R-:W1:Y:S03]  /*1d3e0*/  MUFU.EX2 R83, R215 ;  /* 0x000000d700537308 */ /* 0x000e660000000800 */
[----:B------:R-:W-:Y:S02]  /*1d3f0*/  FADD.FTZ R3, R189, R3 ;  /* 0x00000003bd037221 */ /* 0x000fe40000010000 */
[----:B------:R-:W-:Y:S02]  /*1d400*/  FADD.FTZ R0, R188, R0 ;  /* 0x00000000bc007221 */ /* 0x000fe40000010000 */
[-C--:B------:R-:W-:Y:S03]  /*1d410*/  HMMA.16816.F32 R20, R76, R96.reuse, R20 ;  /* 0x000000604c14723c */ /* 0x080fe60000001814 */
[----:B------:R-:W3:Y:S01]  /*1d420*/  MUFU.EX2 R82, R224 ;  /* 0x000000e000527308 */ /* 0x000ee20000000800 */
[----:B------:R-:W-:Y:S02]  /*1d430*/  FADD.FTZ R3, R154, R3 ;  /* 0x000000039a037221 */ /* 0x000fe40000010000 */
[----:B------:R-:W-:Y:S02]  /*1d440*/  FADD.FTZ R0, R183, R0 ;  /* 0x00000000b7007221 */ /* 0x000fe40000010000 */
[C---:B------:R-:W-:Y:S04]  /*1d450*/  HMMA.16816.F32 R24, R72.reuse, R96, R24 ;  /* 0x000000604818723c */ /* 0x040fe80000001818 */
[----:B------:R-:W-:Y:S02]  /*1d460*/  FADD.FTZ R3, R153, R3 ;  /* 0x0000000399037221 */ /* 0x000fe40000010000 */
[----:B------:R-:W-:Y:S02]  /*1d470*/  FADD.FTZ R0, R180, R0 ;  /* 0x00000000b4007221 */ /* 0x000fe40000010000 */
[-C--:B------:R-:W-:Y:S04]  /*1d480*/  HMMA.16816.F32 R28, R72, R98.reuse, R28 ;  /* 0x00000062481c723c */ /* 0x080fe8000000181c */
[----:B-1----:R-:W-:Y:S01]  /*1d490*/  F2FP.PACK_AB R93, R88, R83 ;  /* 0x00000053585d723e */ /* 0x002fe200000000ff */
[----:B------:R-:W-:Y:S02]  /*1d4a0*/  FADD.FTZ R3, R152, R3 ;  /* 0x0000000398037221 */ /* 0x000fe40000010000 */
[----:B------:R-:W-:Y:S01]  /*1d4b0*/  FADD.FTZ R0, R155, R0 ;  /* 0x000000009b007221 */ /* 0x000fe20000010000 */
[C---:B------:R-:W-:Y:S04]  /*1d4c0*/  HMMA.16816.F32 R32, R76.reuse, R98, R32 ;  /* 0x000000624c20723c */ /* 0x040fe80000001820 */
[----:B---3--:R-:W-:Y:S01]  /*1d4d0*/  F2FP.PACK_AB R95, R81, R82 ;  /* 0x00000052515f723e */ /* 0x008fe200000000ff */
[----:B------:R-:W-:Y:S02]  /*1d4e0*/  FADD.FTZ R3, R171, R3 ;  /* 0x00000003ab037221 */ /* 0x000fe40000010000 */
[----:B------:R-:W-:Y:S01]  /*1d4f0*/  FADD.FTZ R0, R172, R0 ;  /* 0x00000000ac007221 */ /* 0x000fe20000010000 */
[-C--:B--2---:R-:W-:Y:S04]  /*1d500*/  HMMA.16816.F32 R36, R76, R100.reuse, R36 ;  /* 0x000000644c24723c */ /* 0x084fe80000001824 */
        /* <DEDUP_REMOVED lines=10> */
[----:B------:R-:W-:Y:S02]  /*1d5b0*/  FADD.FTZ R0, R162, R0 ;  /* 0x00000000a2007221 */ /* 0x000fe40000010000 */
[-C--:B------:R-:W-:Y:S08]  /*1d5c0*/  HMMA.16816.F32 R52, R76, R104.reuse, R52 ;  /* 0x000000684c34723c */ /* 0x080ff00000001834 */
[C---:B------:R-:W-:Y:S08]  /*1d5d0*/  HMMA.16816.F32 R56, R72.reuse, R104, R56 ;  /* 0x000000684838723c */ /* 0x040ff00000001838 */
        /* <DEDUP_REMOVED lines=9> */
[----:B------:R-:W-:Y:S01]  /*1d670*/  FADD.FTZ R0, R88, R4 ;  /* 0x0000000458007221 */ /* 0x000fe20000010000 */
[----:B------:R-:W-:Y:S01]  /*1d680*/  MOV R88, R69 ;  /* 0x0000004500587202 */ /* 0x000fe20000000f00 */
[----:B------:R-:W-:Y:S02]  /*1d690*/  FADD.FTZ R3, R168, R3 ;  /* 0x00000003a8037221 */ /* 0x000fe40000010000 */
[C---:B------:R-:W-:Y:S04]  /*1d6a0*/  HMMA.16816.F32 R132, R156.reuse, R134, R16 ;  /* 0x000000869c84723c */ /* 0x040fe80000001810 */
[----:B------:R-:W-:Y:S02]  /*1d6b0*/  FADD.FTZ R2, R160, R2 ;  /* 0x00000002a0027221 */ /* 0x000fe40000010000 */
[----:B------:R-:W-:Y:S02]  /*1d6c0*/  FADD.FTZ R0, R82, R0 ;  /* 0x0000000052007221 */ /* 0x000fe40000010000 */
[-C--:B------:R-:W-:Y:S04]  /*1d6d0*/  HMMA.16816.F32 R136, R156, R140.reuse, R20 ;  /* 0x0000008c9c88723c */ /* 0x080fe80000001814 */
[----:B------:R-:W-:Y:S02]  /*1d6e0*/  FADD.FTZ R243, R164, R3 ;  /* 0x00000003a4f37221 */ /* 0x000fe40000010000 */
[----:B------:R-:W-:Y:S01]  /*1d6f0*/  FADD.FTZ R246, R89, R2 ;  /* 0x0000000259f67221 */ /* 0x000fe20000010000 */
[----:B------:R-:W-:Y:S01]  /*1d700*/  MOV R89, R68 ;  /* 0x0000004400597202 */ /* 0x000fe20000000f00 */
[C---:B------:R-:W-:Y:S04]  /*1d710*/  HMMA.16816.F32 R112, R92.reuse, R140, R24 ;  /* 0x0000008c5c70723c */ /* 0x040fe80000001818 */
[----:B------:R-:W-:Y:S04]  /*1d720*/  FADD.FTZ R247, R81, R0 ;  /* 0x0000000051f77221 */ /* 0x000fe80000010000 */
        /* <DEDUP_REMOVED lines=11> */
.L_x_1098:
[----:B------:R-:W2:Y:S02]  /*1d7e0*/  LDL R0, [R1+0x8] ;  /* 0x0000080001007983 */ /* 0x000ea40000100800 */
[----:B--2---:R-:W-:-:S13]  /*1d7f0*/  ISETP.GE.AND P0, PT, R209, R0, PT ;  /* 0x00000000d100720c */ /* 0x004fda0003f06270 */
[----:B------:R-:W-:Y:S05]  /*1d800*/  @!P0 BRA `(.L_x_1110) ;  /* 0x00005af000008947 */ /* 0x000fea0003800000 */
[----:B------:R-:W-:Y:S01]  /*1d810*/  IMAD.MOV.U32 R87, RZ, RZ, R70 ;  /* 0x000000ffff577224 */ /* 0x000fe200078e0046 */
[----:B------:R-:W-:Y:S01]  /*1d820*/  MOV R89, R68 ;  /* 0x0000004400597202 */ /* 0x000fe20000000f00 */
[----:B------:R-:W-:Y:S01]  /*1d830*/  IMAD.MOV.U32 R86, RZ, RZ, R71 ;  /* 0x000000ffff567224 */ /* 0x000fe200078e0047 */
[----:B------:R-:W-:Y:S02]  /*1d840*/  MOV R88, R69 ;  /* 0x0000004500587202 */ /* 0x000fe40000000f00 */
.L_x_1138:
[----:B------:R-:W2:Y:S01]  /*1d850*/  LDL.64 R6, [R1+0x18] ;  /* 0x0000180001067983 */ /* 0x000ea20000100a00 */
[----:B------:R-:W-:Y:S04]  /*1d860*/  DEPBAR.LE SB0, 0x0 ;  /* 0x000080000000791a */ /* 0x000fe80000000000 */
[----:B------:R-:W3:Y:S01]  /*1d870*/  LDL R4, [R1+0x14] ;  /* 0x0000140001047983 */ /* 0x000ee20000100800 */
[----:B------:R-:W-:Y:S01]  /*1d880*/  WARPSYNC 0xffffffff ;  /* 0xffffffff00007948 */ /* 0x000fe20003800000 */
[----:B------:R-:W-:Y:S01]  /*1d890*/  SHF.R.S32.HI R0, RZ, 0x1f, R229 ;  /* 0x0000001fff007819 */ /* 0x000fe200000114e5 */
[C---:B-1----:R-:W-:Y:S01]  /*1d8a0*/  IMAD.WIDE.U32 R2, R229.reuse, c[0x0][0x208], RZ ;  /* 0x00008200e5027a25 */ /* 0x042fe200078e00ff */
[----:B------:R-:W-:Y:S01]  /*1d8b0*/  BAR.SYNC.DEFER_BLOCKING 0x0 ;  /* 0x0000000000007b1d */ /* 0x000fe20000010000 */
[----:B------:R-:W-:Y:S02]  /*1d8c0*/  SHF.L.U64.HI R68, R244, 0x1, R245 ;  /* 0x00000001f4447819 */ /* 0x000fe400000102f5 */
[----:B------:R-:W-:Y:S01]  /*1d8d0*/  IMAD R0, R0, c[0x0][0x208], RZ ;  /* 0x0000820000007a24 */ /* 0x000fe200078e02ff */
[----:B------:R-:W-:Y:S03]  /*1d8e0*/  SHF.L.U32 R53, R244, 0x1, RZ ;  /* 0x00000001f4357819 */ /* 0x000fe600000006ff */
[----:B------:R-:W-:Y:S04]  /*1d8f0*/  IMAD R0, R229, c[0x0][0x20c], R0 ;  /* 0x00008300e5007a24 */ /* 0x000fe800078e0200 */
[----:B------:R-:W-:Y:S01]  /*1d900*/  IMAD.IADD R3, R3, 0x1, R0 ;  /* 0x0000000103037824 */ /* 0x000fe200078e0200 */
[----:B------:R-:W-:Y:S03]  /*1d910*/  SHF.R.S32.HI R0, RZ, 0x1f, R216 ;  /* 0x0000001fff007819 */ /* 0x000fe600000114d8 */
[----:B------:R-:W-:Y:S04]  /*1d920*/  IMAD.WIDE.U32 R2, R216, c[0x0][0x218], R2 ;  /* 0x00008600d8027a25 */ /* 0x000fe800078e0002 */
        /* <DEDUP_REMOVED lines=22> */
.L_x_1249:
        /* <DEDUP_REMOVED lines=16> */
[----:B------:R-:W1:Y:S07]  /*1db90*/  SHFL.IDX PT, R69, R52, 0x3, 0x181f ;  /* 0x00781f0034457f89 */ /* 0x000e6e00000e0000 */
[-C--:B------:R-:W-:Y:S01]  /*1dba0*/  HMMA.16816.F32 R36, R80, R48.reuse, RZ ;  /* 0x000000305024723c */ /* 0x080fe200000018ff */
[----:B------:R1:W1:Y:S07]  /*1dbb0*/  SHFL.IDX PT, R73, R52, 0x4, 0x181f ;  /* 0x00981f0034497f89 */ /* 0x00026e00000e0000 */
[C---:B------:R-:W-:Y:S01]  /*1dbc0*/  HMMA.16816.F32 R40, R76.reuse, R48, RZ ;  /* 0x000000304c28723c */ /* 0x040fe200000018ff */
        /* <DEDUP_REMOVED lines=8> */
[-C--:B-1----:R-:W-:Y:S02]  /*1dc50*/  IADD3 R60, P0, R54, R53.reuse, RZ ;  /* 0x00000035363c7210 */ /* 0x082fe40007f1e0ff */
[-C--:B------:R-:W-:Y:S02]  /*1dc60*/  IADD3 R70, P1, R55, R53.reuse, RZ ;  /* 0x0000003537467210 */ /* 0x080fe40007f3e0ff */
[-C--:B------:R-:W-:Y:S02]  /*1dc70*/  IADD3.X R61, R57, R68.reuse, RZ, P0, !PT ;  /* 0x00000044393d7210 */ /* 0x080fe400007fe4ff */
[----:B------:R-:W-:Y:S01]  /*1dc80*/  IADD3 R72, P0, R0, R53, RZ ;  /* 0x0000003500487210 */ /* 0x000fe20007f1e0ff */
[----:B------:R1:W-:Y:S01]  /*1dc90*/  LDGSTS.E.BYPASS.LTC128B.128 [R208+0x900], [R62.64], !P2 ;  /* 0x009000003ed07fae */ /* 0x0003e2000d101d48 */
[-C--:B------:R-:W-:Y:S01]  /*1dca0*/  IADD3.X R71, R69, R68.reuse, RZ, P1, !PT ;  /* 0x0000004445477210 */ /* 0x080fe20000ffe4ff */
[-C--:B------:R-:W-:Y:S01]  /*1dcb0*/  HMMA.16816.F32 R52, R80, R64.reuse, RZ ;  /* 0x000000405034723c */ /* 0x080fe200000018ff */
[----:B------:R-:W-:Y:S05]  /*1dcc0*/  IADD3.X R73, R73, R68, RZ, P0, !PT ;  /* 0x0000004449497210 */ /* 0x000fea00007fe4ff */
[----:B------:R1:W-:Y:S02]  /*1dcd0*/  LDGSTS.E.BYPASS.LTC128B.128 [R208+0x1100], [R60.64], !P2 ;  /* 0x011000003cd07fae */ /* 0x0003e4000d101d48 */
[C---:B------:R-:W-:Y:S06]  /*1dce0*/  HMMA.16816.F32 R56, R76.reuse, R64, RZ ;  /* 0x000000404c38723c */ /* 0x040fec00000018ff */
        /* <DEDUP_REMOVED lines=286> */
.L_x_1250:
        /* <DEDUP_REMOVED lines=24> */
.L_x_1251:
[----:B--2-4-:R-:W-:Y:S04]  /*1f050*/  IADD3 R2, P0, R0, R5, RZ ;  /* 0x0000000500027210 */ /* 0x014fe80007f1e0ff */
[----:B-1----:R-:W-:Y:S05]  /*1f060*/  IADD3.X R3, R4, R6, RZ, P0, !PT ;  /* 0x0000000604037210 */ /* 0x002fea00007fe4ff */
[----:B------:R-:W-:Y:S01]  /*1f070*/  @!PT LDS RZ, [RZ] ;  /* 0x00000000fffff984 */ /* 0x000fe20000000800 */
[----:B------:R-:W-:Y:S01]  /*1f080*/  @!PT LDS RZ, [RZ] ;  /* 0x00000000fffff984 */ /* 0x000fe20000000800 */
[----:B------:R-:W-:Y:S01]  /*1f090*/  @!PT LDS RZ, [RZ] ;  /* 0x00000000fffff984 */ /* 0x000fe20000000800 */
[----:B------:R1:W-:Y:S04]  /*1f0a0*/  LDGSTS.E.BYPASS.LTC128B.128 [R208+0x4900], [R2.64], !P2 ;  /* 0x0490000002d07fae */ /* 0x0003e8000d101d48 */
.L_x_1113:
[----:B--234-:R-:W-:Y:S05]  /*1f0b0*/  BSYNC B0 ;  /* 0x0000000000007941 */ /* 0x01cfea0003800000 */
.L_x_1112:
[----:B-1----:R-:W2:Y:S01]  /*1f0c0*/  LDL R2, [R1+0x38] ;  /* 0x0000380001027983 */ /* 0x002ea20000100800 */
[----:B------:R-:W-:Y:S01]  /*1f0d0*/  IMAD.MOV.U32 R3, RZ, RZ, c[0x0][0x2c4] ;  /* 0x0000b100ff037624 */ /* 0x000fe200078e00ff */
[----:B------:R-:W-:Y:S02]  /*1f0e0*/  ULDC UR4, c[0x0][0x324] ;  /* 0x0000c90000047ab9 */ /* 0x000fe40000000800 */
[----:B------:R-:W2:Y:S01]  /*1f0f0*/  LDL R0, [R1+0x50] ;  /* 0x0000500001007983 */ /* 0x000ea20000100800 */
[----:B------:R-:W-:Y:S01]  /*1f100*/  ULOP3.LUT UR4, URZ, UR4, URZ, 0x33, !UPT ;  /* 0x000000043f047292 */ /* 0x000fe2000f8e333f */
        /* <DEDUP_REMOVED lines=8> */
[C---:B------:R-:W-:Y:S02]  /*1f190*/  IADD3 R7, R2.reuse, UR4, RZ ;  /* 0x0000000402077c10 */ /* 0x040fe4000fffe0ff */
[----:B------:R-:W-:Y:S01]  /*1f1a0*/  IADD3 R6, R2, c[0x0][0x328], RZ ;  /* 0x0000ca0002067a10 */ /* 0x000fe20007ffe0ff */
[----:B------:R-:W-:-:S05]  /*1f1b0*/  BRA.DIV ~URZ, `(.L_x_1116) ;  /* 0x0000bf427f007947 */ /* 0x000fca000b800000 */
[----:B------:R1:W2:Y:S02]  /*1f1c0*/  SHFL.IDX PT, R4, R5, RZ, 0x1c1f ;  /* 0x001c1fff05047589 */ /* 0x0002a400000e0000 */
.L_x_1252:
[----:B--2---:R-:W-:Y:S01]  /*1f1d0*/  IADD3 R3, R6, R4, RZ ;  /* 0x0000000406037210 */ /* 0x004fe20007ffe0ff */
        /* <DEDUP_REMOVED lines=18> */
.L_x_1119:
[----:B------:R-:W-:Y:S04]  /*1f300*/  MOV R8, c[0x0][0x32c] ;  /* 0x0000cb0000087a02 */ /* 0x000fe80000000f00 */
[----:B------:R-:W-:Y:S11]  /*1f310*/  ISETP.NE.AND P0, PT, R8, 0x1, PT ;  /* 0x000000010800780c */ /* 0x000ff60003f05270 */
[----:B------:R-:W-:Y:S02]  /*1f320*/  @!UPT UIADD3 URZ, URZ, URZ, URZ ;  /* 0x0000003f3f3ff290 */ /* 0x000fe4000fffe03f */
[----:B------:R-:W-:Y:S05]  /*1f330*/  @P0 IMAD.HI.U32 R8, R4, c[0x0][0x330], RZ ;  /* 0x0000cc0004080a27 */ /* 0x000fea00078e00ff */
[----:B------:R-:W-:Y:S02]  /*1f340*/  @P0 SHF.R.U32.HI R4, RZ, c[0x0][0x334], R8 ;  /* 0x0000cd00ff040a19 */ /* 0x000fe40000011608 */
.L_x_1120:
[----:B------:R-:W-:Y:S05]  /*1f350*/  BSYNC B0 ;  /* 0x0000000000007941 */ /* 0x000fea0003800000 */
.L_x_1118:
[----:B------:R-:W-:Y:S04]  /*1f360*/  IMAD.IADD R8, R0, 0x1, -R251 ;  /* 0x0000000100087824 */ /* 0x000fe800078e0afb */
[----:B------:R-:W-:Y:S05]  /*1f370*/  IMAD R4, R4, c[0x0][0x32c], R8 ;  /* 0x0000cb0004047a24 */ /* 0x000fea00078e0208 */
[----:B------:R-:W-:Y:S02]  /*1f380*/  IMNMX R2, R2, R4, !PT ;  /* 0x0000000402027217 */ /* 0x000fe40007800200 */
[----:B------:R-:W-:Y:S04]  /*1f390*/  IADD3 R4, R4, c[0x0][0x32c], RZ ;  /* 0x0000cb0004047a10 */ /* 0x000fe80007ffe0ff */
[----:B------:R-:W-:Y:S02]  /*1f3a0*/  IMNMX R3, R3, R4, PT ;  /* 0x0000000403037217 */ /* 0x000fe40003800200 */
.L_x_1117:
        /* <DEDUP_REMOVED lines=113> */
.L_x_1253:
        /* <DEDUP_REMOVED lines=19> */
.L_x_1124:
[----:B------:R-:W-:Y:S04]  /*1fbf0*/  MOV R8, c[0x0][0x32c] ;  /* 0x0000cb0000087a02 */ /* 0x000fe80000000f00 */
[----:B------:R-:W-:Y:S11]  /*1fc00*/  ISETP.NE.AND P0, PT, R8, 0x1, PT ;  /* 0x000000010800780c */ /* 0x000ff60003f05270 */
[----:B------:R-:W-:Y:S02]  /*1fc10*/  @!UPT UIADD3 URZ, URZ, URZ, URZ ;  /* 0x0000003f3f3ff290 */ /* 0x000fe4000fffe03f */
[----:B------:R-:W-:Y:S05]  /*1fc20*/  @P0 IMAD.HI.U32 R8, R4, c[0x0][0x330], RZ ;  /* 0x0000cc0004080a27 */ /* 0x000fea00078e00ff */
[----:B------:R-:W-:Y:S02]  /*1fc30*/  @P0 SHF.R.U32.HI R4, RZ, c[0x0][0x334], R8 ;  /* 0x0000cd00ff040a19 */ /* 0x000fe40000011608 */
.L_x_1125:
[----:B------:R-:W-:Y:S05]  /*1fc40*/  BSYNC B0 ;  /* 0x0000000000007941 */ /* 0x000fea0003800000 */
.L_x_1123:
[----:B------:R-:W-:Y:S04]  /*1fc50*/  IMAD.IADD R8, R0, 0x1, -R251 ;  /* 0x0000000100087824 */ /* 0x000fe800078e0afb */
[----:B------:R-:W-:Y:S05]  /*1fc60*/  IMAD R4, R4, c[0x0][0x32c], R8 ;  /* 0x0000cb0004047a24 */ /* 0x000fea00078e0208 */
[----:B------:R-:W-:Y:S02]  /*1fc70*/  IMNMX R3, R3, R4, !PT ;  /* 0x0000000403037217 */ /* 0x000fe40007800200 */
[----:B------:R-:W-:Y:S04]  /*1fc80*/  IADD3 R4, R4, c[0x0][0x32c], RZ ;  /* 0x0000cb0004047a10 */ /* 0x000fe80007ffe0ff */
[----:B------:R-:W-:Y:S02]  /*1fc90*/  IMNMX R2, R2, R4, PT ;  /* 0x0000000402027217 */ /* 0x000fe40003800200 */
.L_x_1122:
        /* <DEDUP_REMOVED lines=77> */
.L_x_1254:
        /* <DEDUP_REMOVED lines=19> */
.L_x_1129:
[----:B------:R-:W-:Y:S04]  /*202a0*/  MOV R8, c[0x0][0x32c] ;  /* 0x0000cb0000087a02 */ /* 0x000fe80000000f00 */
[----:B------:R-:W-:Y:S11]  /*202b0*/  ISETP.NE.AND P0, PT, R8, 0x1, PT ;  /* 0x000000010800780c */ /* 0x000ff60003f05270 */
[----:B------:R-:W-:Y:S02]  /*202c0*/  @!UPT UIADD3 URZ, URZ, URZ, URZ ;  /* 0x0000003f3f3ff290 */ /* 0x000fe4000fffe03f */
[----:B------:R-:W-:Y:S05]  /*202d0*/  @P0 IMAD.HI.U32 R8, R4, c[0x0][0x330], RZ ;  /* 0x0000cc0004080a27 */ /* 0x000fea00078e00ff */
[----:B------:R-:W-:Y:S02]  /*202e0*/  @P0 SHF.R.U32.HI R4, RZ, c[0x0][0x334], R8 ;  /* 0x0000cd00ff040a19 */ /* 0x000fe40000011608 */
.L_x_1130:
[----:B------:R-:W-:Y:S05]  /*202f0*/  BSYNC B0 ;  /* 0x0000000000007941 */ /* 0x000fea0003800000 */
.L_x_1128:
[----:B------:R-:W-:Y:S04]  /*20300*/  IMAD.IADD R8, R0, 0x1, -R251 ;  /* 0x0000000100087824 */ /* 0x000fe800078e0afb */
[----:B------:R-:W-:Y:S05]  /*20310*/  IMAD R4, R4, c[0x0][0x32c], R8 ;  /* 0x0000cb0004047a24 */ /* 0x000fea00078e0208 */
[----:B------:R-:W-:Y:S02]  /*20320*/  IMNMX R3, R3, R4, !PT ;  /* 0x0000000403037217 */ /* 0x000fe40007800200 */
[----:B------:R-:W-:Y:S04]  /*20330*/  IADD3 R4, R4, c[0x0][0x32c], RZ ;  /* 0x0000cb0004047a10 */ /* 0x000fe80007ffe0ff */
[----:B------:R-:W-:Y:S02]  /*20340*/  IMNMX R2, R2, R4, PT ;  /* 0x0000000402027217 */ /* 0x000fe40003800200 */
.L_x_1127:
        /* <DEDUP_REMOVED lines=77> */
.L_x_1255:
        /* <DEDUP_REMOVED lines=19> */
.L_x_1134:
[----:B--234-:R-:W-:Y:S04]  /*20950*/  MOV R5, c[0x0][0x32c] ;  /* 0x0000cb0000057a02 */ /* 0x01cfe80000000f00 */
[----:B------:R-:W-:Y:S11]  /*20960*/  ISETP.NE.AND P0, PT, R5, 0x1, PT ;  /* 0x000000010500780c */ /* 0x000ff60003f05270 */
[----:B------:R-:W-:Y:S02]  /*20970*/  @!UPT UIADD3 URZ, URZ, URZ, URZ ;  /* 0x0000003f3f3ff290 */ /* 0x000fe4000fffe03f */
[----:B------:R-:W-:Y:S05]  /*20980*/  @P0 IMAD.HI.U32 R5, R4, c[0x0][0x330], RZ ;  /* 0x0000cc0004050a27 */ /* 0x000fea00078e00ff */
[----:B------:R-:W-:Y:S02]  /*20990*/  @P0 SHF.R.U32.HI R4, RZ, c[0x0][0x334], R5 ;  /* 0x0000cd00ff040a19 */ /* 0x000fe40000011605 */
.L_x_1135:
[----:B------:R-:W-:Y:S05]  /*209a0*/  BSYNC B0 ;  /* 0x0000000000007941 */ /* 0x000fea0003800000 */
.L_x_1133:
[----:B------:R-:W-:Y:S04]  /*209b0*/  IMAD.IADD R0, R0, 0x1, -R251 ;  /* 0x0000000100007824 */ /* 0x000fe800078e0afb */
[----:B------:R-:W-:Y:S05]  /*209c0*/  IMAD R0, R4, c[0x0][0x32c], R0 ;  /* 0x0000cb0004007a24 */ /* 0x000fea00078e0200 */
[----:B------:R-:W-:Y:S02]  /*209d0*/  IMNMX R2, R2, R0, !PT ;  /* 0x0000000002027217 */ /* 0x000fe40007800200 */
[----:B------:R-:W-:Y:S04]  /*209e0*/  IADD3 R0, R0, c[0x0][0x32c], RZ ;  /* 0x0000cb0000007a10 */ /* 0x000fe80007ffe0ff */
[----:B------:R-:W-:Y:S02]  /*209f0*/  IMNMX R3, R3, R0, PT ;  /* 0x0000000003037217 */ /* 0x000fe40003800200 */
.L_x_1132:
        /* <DEDUP_REMOVED lines=157> */
.L_x_1256:
        /* <DEDUP_REMOVED lines=15> */
.L_x_1257:
[C---:B------:R-:W-:Y:S01]  /*214c0*/  FSETP.NEU.FTZ.AND P0, PT, R71.reuse, -INF , PT ;  /* 0xff8000004700780b */ /* 0x040fe20003f1d000 */
[C---:B------:R-:W-:Y:S01]  /*214d0*/  FMUL.FTZ R2, R71.reuse, c[0x0][0x2d0] ;  /* 0x0000b40047027a20 */ /* 0x040fe20000410000 */
[----:B--2---:R-:W-:Y:S01]  /*214e0*/  FMNMX.FTZ R68, R0, R4, !PT ;  /* 0x0000000400447209 */ /* 0x004fe20007810000 */
[----:B------:R-:W2:Y:S01]  /*214f0*/  LDL R248, [R1+0x8] ;  /* 0x0000080001f87983 */ /* 0x000ea20000100800 */
[----:B------:R-:W-:Y:S01]  /*21500*/  FSEL R0, R71, RZ, P0 ;  /* 0x000000ff47007208 */ /* 0x000fe20000000000 */
[----:B------:R-:W-:Y:S01]  /*21510*/  WARPSYNC 0xffffffff ;  /* 0xffffffff00007948 */ /* 0x000fe20003800000 */
        /* <DEDUP_REMOVED lines=27> */
[----:B------:R-:W3:Y:S10]  /*216d0*/  MUFU.EX2 R2, R4 ;  /* 0x0000000400027308 */ /* 0x000ef40000000800 */
[----:B------:R-:W-:Y:S01]  /*216e0*/  MUFU.EX2 R86, R86 ;  /* 0x0000005600567308 */ /* 0x000fe20000000800 */
[----:B-1----:R-:W-:Y:S01]  /*216f0*/  FFMA.FTZ R0, R65, R237, R3 ;  /* 0x000000ed41007223 */ /* 0x002fe20000010003 */
[C---:B---3--:R-:W-:Y:S03]  /*21700*/  F2FP.PACK_AB R72, R2.reuse, R3 ;  /* 0x000000030248723e */ /* 0x048fe600000000ff */
        /* <DEDUP_REMOVED lines=64> */
[--C-:B------:R-:W-:Y:S02]  /*21b10*/  FFMA.FTZ R189, R40, c[0x0][0x2d0], -R2.reuse ;  /* 0x0000b40028bd7a23 */ /* 0x100fe40000010802 */
[----:B------:R-:W-:Y:S01]  /*21b20*/  FFMA.FTZ R239, R32, c[0x0][0x2d0], -R2 ;  /* 0x0000b40020ef7a23 */ /* 0x000fe20000010802 */
[----:B------:R-:W-:Y:S01]  /*21b30*/  FSEL R2, R68, RZ, P0 ;  /* 0x000000ff44027208 */ /* 0x000fe20000000000 */
[----:B------:R-:W-:Y:S01]  /*21b40*/  FMUL.FTZ R0, R0, c[0x0][0x2d0] ;  /* 0x0000b40000007a20 */ /* 0x000fe20000410000 */
[----:B------:R-:W4:Y:S01]  /*21b50*/  MUFU.EX2 R32, R5 ;  /* 0x0000000500207308 */ /* 0x000f220000000800 */
[----:B------:R-:W-:Y:S02]  /*21b60*/  FMUL.FTZ R49, R65, R149 ;  /* 0x0000009541317220 */ /* 0x000fe40000410000 */
[----:B------:R-:W-:Y:S02]  /*21b70*/  FADD.FTZ R2, -R2, R89 ;  /* 0x0000005902027221 */ /* 0x000fe40000010100 */
[C---:B------:R-:W-:Y:S02]  /*21b80*/  FMUL.FTZ R50, R3.reuse, R150 ;  /* 0x0000009603327220 */ /* 0x040fe40000410000 */
[----:B------:R-:W-:Y:S02]  /*21b90*/  FMUL.FTZ R51, R3, R151 ;  /* 0x0000009703337220 */ /* 0x000fe40000410000 */
[----:B------:R-:W-:Y:S01]  /*21ba0*/  FMUL.FTZ R2, R2, c[0x0][0x2d0] ;  /* 0x0000b40002027a20 */ /* 0x000fe20000410000 */
[----:B------:R-:W5:Y:S01]  /*21bb0*/  MUFU.EX2 R0, R0 ;  /* 0x0000000000007308 */ /* 0x000f620000000800 */
[----:B-1----:R-:W-:Y:S01]  /*21bc0*/  FMUL.FTZ R4, R68, c[0x0][0x2d0] ;  /* 0x0000b40044047a20 */ /* 0x002fe20000410000 */
[----:B---3--:R-:W-:Y:S04]  /*21bd0*/  F2FP.PACK_AB R74, R39, R48 ;  /* 0x00000030274a723e */ /* 0x008fe800000000ff */
[----:B------:R-:W-:Y:S04]  /*21be0*/  FSEL R4, R4, RZ, P0 ;  /* 0x000000ff04047208 */ /* 0x000fe80000000000 */
[----:B------:R-:W1:Y:S01]  /*21bf0*/  MUFU.EX2 R2, R2 ;  /* 0x0000000200027308 */ /* 0x000e620000000800 */
[--C-:B------:R-:W-:Y:S02]  /*21c00*/  FFMA.FTZ R161, R23, c[0x0][0x2d0], -R4.reuse ;  /* 0x0000b40017a17a23 */ /* 0x100fe40000010804 */
[--C-:B------:R-:W-:Y:S01]  /*21c10*/  FFMA.FTZ R160, R22, c[0x0][0x2d0], -R4.reuse ;  /* 0x0000b40016a07a23 */ /* 0x100fe20000010804 */
[----:B----4-:R-:W-:Y:S01]  /*21c20*/  F2FP.PACK_AB R76, R32, R35 ;  /* 0x00000023204c723e */ /* 0x010fe200000000ff */
[--C-:B------:R-:W-:Y:S02]  /*21c30*/  FFMA.FTZ R67, R21, c[0x0][0x2d0], -R4.reuse ;  /* 0x0000b40015437a23 */ /* 0x100fe40000010804 */
[--C-:B------:R-:W-:Y:S02]  /*21c40*/  FFMA.FTZ R181, R20, c[0x0][0x2d0], -R4.reuse ;  /* 0x0000b40014b57a23 */ /* 0x100fe40000010804 */
[----:B------:R-:W3:Y:S01]  /*21c50*/  LDSM.16.MT88.4 R20, [R192] ;  /* 0x00000000c014783b */ /* 0x000ee20000004200 */
[----:B------:R-:W-:Y:S01]  /*21c60*/  MUFU.EX2 R183, R67 ;  /* 0x0000004300b77308 */ /* 0x000fe20000000800 */
[--C-:B------:R-:W-:Y:S02]  /*21c70*/  FFMA.FTZ R6, R9, c[0x0][0x2d0], -R4.reuse ;  /* 0x0000b40009067a23 */ /* 0x100fe40000010804 */
[--C-:B------:R-:W-:Y:S02]  /*21c80*/  FFMA.FTZ R7, R15, c[0x0][0x2d0], -R4.reuse ;  /* 0x0000b4000f077a23 */ /* 0x100fe40000010804 */
[C---:B-----5:R-:W-:Y:S02]  /*21c90*/  FMUL.FTZ R45, R0.reuse, R101 ;  /* 0x00000065002d7220 */ /* 0x060fe40000410000 */
        /* <DEDUP_REMOVED lines=26> */
[----:B------:R-:W4:Y:S01]  /*21e40*/  MUFU.EX2 R97, R17 ;  /* 0x0000001100617308 */ /* 0x000f220000000800 */
[C---:B------:R-:W-:Y:S01]  /*21e50*/  FFMA.FTZ R4, R0.reuse, R246, R35 ;  /* 0x000000f600047223 */ /* 0x040fe20000010023 */
[----:B--2---:R-:W-:Y:S01]  /*21e60*/  ISETP.GT.AND P0, PT, R209, R248, PT ;  /* 0x000000f8d100720c */ /* 0x004fe20003f04270 */
        /* <DEDUP_REMOVED lines=13> */
[----:B----4-:R-:W-:Y:S01]  /*21f40*/  F2FP.PACK_AB R77, R97, R18 ;  /* 0x00000012614d723e */ /* 0x010fe200000000ff */
[----:B------:R-:W-:Y:S01]  /*21f50*/  FADD.FTZ R96, R32, R4 ;  /* 0x0000000420607221 */ /* 0x000fe20000010000 */
[----:B------:R-:W4:Y:S01]  /*21f60*/  LDSM.16.MT88.4 R36, [R196] ;  /* 0x00000000c424783b */ /* 0x000f220000004200 */
[----:B------:R-:W-:Y:S02]  /*21f70*/  FMUL.FTZ R6, R3, R130 ;  /* 0x0000008203067220 */ /* 0x000fe40000410000 */
[C---:B------:R-:W-:Y:S01]  /*21f80*/  FMUL.FTZ R4, R65.reuse, R128 ;  /* 0x0000008041047220 */ /* 0x040fe20000410000 */
[----:B------:R-:W-:Y:S01]  /*21f90*/  MUFU.EX2 R99, R34 ;  /* 0x0000002200637308 */ /* 0x000fe20000000800 */
[----:B------:R-:W-:Y:S02]  /*21fa0*/  FMUL.FTZ R5, R65, R129 ;  /* 0x0000008141057220 */ /* 0x000fe40000410000 */
[C---:B------:R-:W-:Y:S02]  /*21fb0*/  FMUL.FTZ R10, R2.reuse, R122 ;  /* 0x0000007a020a7220 */ /* 0x040fe40000410000 */
[----:B--2---:R-:W-:Y:S02]  /*21fc0*/  FMUL.FTZ R7, R3, R131 ;  /* 0x0000008303077220 */ /* 0x004fe40000410000 */
[C---:B------:R-:W-:Y:S02]  /*21fd0*/  FMUL.FTZ R11, R2.reuse, R123 ;  /* 0x0000007b020b7220 */ /* 0x040fe40000410000 */
[----:B------:R-:W-:Y:S01]  /*21fe0*/  FMUL.FTZ R15, R2, R119 ;  /* 0x00000077020f7220 */ /* 0x000fe20000410000 */
[----:B------:R-:W2:Y:S01]  /*21ff0*/  MUFU.EX2 R98, R16 ;  /* 0x0000001000627308 */ /* 0x000ea20000000800 */
[----:B------:R-:W-:Y:S02]  /*22000*/  FMUL.FTZ R17, R65, R133 ;  /* 0x0000008541117220 */ /* 0x000fe40000410000 */
[----:B------:R-:W-:Y:S01]  /*22010*/  FMUL.FTZ R19, R3, R135 ;  /* 0x0000008703137220 */ /* 0x000fe20000410000 */
[----:B-1----:R-:W-:Y:S01]  /*22020*/  F2FP.PACK_AB R75, R100, R0 ;  /* 0x00000000644b723e */ /* 0x002fe200000000ff */
[----:B------:R-:W-:Y:S02]  /*22030*/  FADD.FTZ R88, R0, R52 ;  /* 0x0000003400587221 */ /* 0x000fe40000010000 */
[----:B------:R-:W1:Y:S01]  /*22040*/  LDSM.16.MT88.4 R52, [R193] ;  /* 0x00000000c134783b */ /* 0x000e620000004200 */
[----:B------:R-:W-:Y:S02]  /*22050*/  FMUL.FTZ R32, R65, R140 ;  /* 0x0000008c41207220 */ /* 0x000fe40000410000 */
[----:B------:R-:W5:Y:S01]  /*22060*/  MUFU.EX2 R117, R33 ;  /* 0x0000002100757308 */ /* 0x000f620000000800 */
[-C--:B---3--:R-:W-:Y:S05]  /*22070*/  HMMA.16816.F32 R4, R72, R20.reuse, R4 ;  /* 0x000000144804723c */ /* 0x088fea0000001804 */
[C---:B------:R-:W-:Y:S02]  /*22080*/  FMUL.FTZ R14, R2.reuse, R118 ;  /* 0x00000076020e7220 */ /* 0x040fe40000410000 */
[C---:B------:R-:W-:Y:S02]  /*22090*/  FFMA.FTZ R89, R2.reuse, R247, R18 ;  /* 0x000000f702597223 */ /* 0x040fe40000010012 */
[----:B------:R-:W-:Y:S01]  /*220a0*/  FMUL.FTZ R18, R3, R134 ;  /* 0x0000008603127220 */ /* 0x000fe20000410000 */
[----:B------:R-:W-:Y:S02]  /*220b0*/  MUFU.EX2 R105, R180 ;  /* 0x000000b400697308 */ /* 0x000fe40000000800 */
[----:B------:R-:W-:Y:S01]  /*220c0*/  FMUL.FTZ R26, R2, R114 ;  /* 0x00000072021a7220 */ /* 0x000fe20000410000 */
[----:B--2---:R-:W-:Y:S01]  /*220d0*/  F2FP.PACK_AB R79, R116, R98 ;  /* 0x00000062744f723e */ /* 0x004fe200000000ff */
        /* <DEDUP_REMOVED lines=32> */
[-C--:B----4-:R-:W-:Y:S03]  /*222e0*/  HMMA.16816.F32 R20, R72, R36.reuse, R20 ;  /* 0x000000244814723c */ /* 0x090fe60000001814 */
        /* <DEDUP_REMOVED lines=257> */
.L_x_1110:
[----:B------:R-:W-:Y:S05]  /*23300*/  BRA.DIV ~URZ, `(.L_x_1139) ;  /* 0x000081e27f007947 */ /* 0x000fea000b800000 */
[----:B------:R2:W3:Y:S02]  /*23310*/  SHFL.BFLY PT, R0, R237, 0x2, 0x1f ;  /* 0x0c401f00ed007f89 */ /* 0x0004e400000e0000 */
.L_x_1258:
[----:B---3--:R-:W-:Y:S01]  /*23320*/  FADD.FTZ R5, R0, R237 ;  /* 0x000000ed00057221 */ /* 0x008fe20000010000 */
[----:B------:R-:W-:Y:S05]  /*23330*/  BRA.DIV ~URZ, `(.L_x_1140) ;  /* 0x000082027f007947 */ /* 0x000fea000b800000 */
[----:B------:R-:W3:Y:S04]  /*23340*/  SHFL.BFLY PT, R2, R243, 0x2, 0x1f ;  /* 0x0c401f00f3027f89 */ /* 0x000ee800000e0000 */
[----:B------:R-:W4:Y:S04]  /*23350*/  SHFL.BFLY PT, R0, R246, 0x2, 0x1f ;  /* 0x0c401f00f6007f89 */ /* 0x000f2800000e0000 */
[----:B------:R-:W5:Y:S04]  /*23360*/  SHFL.BFLY PT, R4, R247, 0x2, 0x1f ;  /* 0x0c401f00f7047f89 */ /* 0x000f6800000e0000 */
[----:B-1----:R-:W1:Y:S01]  /*23370*/  SHFL.BFLY PT, R3, R5, 0x1, 0x1f ;  /* 0x0c201f0005037f89 */ /* 0x002e6200000e0000 */
[----:B---3--:R-:W-:-:S02]  /*23380*/  FADD.FTZ R2, R2, R243 ;  /* 0x000000f302027221 */ /* 0x008fc40000010000 */
[----:B----4-:R-:W-:-:S03]  /*23390*/  FADD.FTZ R0, R0, R246 ;  /* 0x000000f600007221 */ /* 0x010fc60000010000 */
[----:B------:R-:W3:Y:S01]  /*233a0*/  SHFL.BFLY PT, R6, R2, 0x1, 0x1f ;  /* 0x0c201f0002067f89 */ /* 0x000ee200000e0000 */
[----:B-----5:R-:W-:-:S03]  /*233b0*/  FADD.FTZ R4, R4, R247 ;  /* 0x000000f704047221 */ /* 0x020fc60000010000 */
[----:B------:R-:W4:Y:S01]  /*233c0*/  SHFL.BFLY PT, R7, R0, 0x1, 0x1f ;  /* 0x0c201f0000077f89 */ /* 0x000f2200000e0000 */
[----:B-1----:R-:W-:-:S03]  /*233d0*/  FADD.FTZ R5, R5, R3 ;  /* 0x0000000305057221 */ /* 0x002fc60000010000 */
[----:B------:R1:W2:Y:S01]  /*233e0*/  SHFL.BFLY PT, R8, R4, 0x1, 0x1f ;  /* 0x0c201f0004087f89 */ /* 0x0002a200000e0000 */
[----:B---3--:R-:W-:Y:S02]  /*233f0*/  FADD.FTZ R6, R2, R6 ;  /* 0x0000000602067221 */ /* 0x008fe40000010000 */
[----:B----4-:R-:W-:Y:S02]  /*23400*/  FADD.FTZ R7, R0, R7 ;  /* 0x0000000700077221 */ /* 0x010fe40000010000 */
.L_x_1259:
[----:B------:R-:W-:Y:S01]  /*23410*/  FSETP.NE.FTZ.AND P3, PT, R5, RZ, PT ;  /* 0x000000ff0500720b */ /* 0x000fe20003f75000 */
[----:B------:R-:W-:Y:S01]  /*23420*/  CS2R R2, SRZ ;  /* 0x0000000000027805 */ /* 0x000fe2000001ff00 */
[----:B------:R-:W-:Y:S01]  /*23430*/  MOV R0, RZ ;  /* 0x000000ff00007202 */ /* 0x000fe20000000f00 */
[----:B-12---:R-:W-:Y:S01]  /*23440*/  FADD.FTZ R4, R8, R4 ;  /* 0x0000000408047221 */ /* 0x006fe20000010000 */
        /* <DEDUP_REMOVED lines=98> */
.L_x_969:
[----:B------:R3:W5:Y:S04]  /*23a70*/  LDL R6, [R1+0x40] ;  /* 0x0000400001067983 */ /* 0x0007680000100800 */
[----:B------:R-:W4:Y:S01]  /*23a80*/  S2R R2, SR_TID.X ;  /* 0x0000000000027919 */ /* 0x000f220000002100 */
[----:B------:R-:W-:Y:S01]  /*23a90*/  BSSY B0, `(.L_x_1141) ;  /* 0x0000011000007945 */ /* 0x000fe20003800000 */
[----:B----4-:R-:W-:-:S13]  /*23aa0*/  LOP3.LUT P0, RZ, R2, 0x7f, RZ, 0xc0, !PT ;  /* 0x0000007f02ff7812 */ /* 0x010fda000780c0ff */
[----:B------:R-:W-:Y:S05]  /*23ab0*/  @P0 BRA `(.L_x_1142) ;  /* 0x000000e000000947 */ /* 0x000fea0003800000 */
[----:B---3--:R-:W3:Y:S01]  /*23ac0*/  S2R R4, SR_LANEID ;  /* 0x0000000000047919 */ /* 0x008ee20000000000 */
[----:B------:R-:W-:Y:S01]  /*23ad0*/  VOTEU.ANY UR4, UPT, PT ;  /* 0x0000000000047886 */ /* 0x000fe200038e0100 */
[----:B------:R-:W-:Y:S01]  /*23ae0*/  IMAD.MOV.U32 R5, RZ, RZ, c[0x0][0x564] ;  /* 0x00015900ff057624 */ /* 0x000fe200078e00ff */
[----:B-1----:R-:W3:Y:S08]  /*23af0*/  FLO.U32 R3, UR4 ;  /* 0x0000000400037d00 */ /* 0x002ef000080e0000 */
[----:B------:R-:W1:Y:S01]  /*23b00*/  POPC R2, UR4 ;  /* 0x0000000400027d09 */ /* 0x000e620008000000 */
[----:B---3--:R-:W-:Y:S01]  /*23b10*/  ISETP.EQ.U32.AND P0, PT, R3, R4, PT ;  /* 0x000000040300720c */ /* 0x008fe20003f02070 */
[----:B------:R-:W-:-:S12]  /*23b20*/  IMAD.MOV.U32 R4, RZ, RZ, c[0x0][0x560] ;  /* 0x00015800ff047624 */ /* 0x000fd800078e00ff */
[----:B-1----:R1:W3:Y:S04]  /*23b30*/  @P0 ATOMG.E.ADD.STRONG.GPU PT, R2, [R4.64], R2 ;  /* 0x00000002040209a8 */ /* 0x0022e800081ee1c8 */
[----:B-1----:R-:W1:Y:S04]  /*23b40*/  S2R R4, SR_LTMASK ;  /* 0x0000000000047919 */ /* 0x002e680000003900 */
[----:B---3--:R1:W3:Y:S02]  /*23b50*/  SHFL.IDX PT, R3, R2, R3, 0x1f ;  /* 0x00001f0302037589 */ /* 0x0082e400000e0000 */
[----:B-1----:R-:W-:-:S06]  /*23b60*/  LOP3.LUT R2, R4, UR4, RZ, 0xc0, !PT ;  /* 0x0000000404027c12 */ /* 0x002fcc000f8ec0ff */
[----:B------:R-:W3:Y:S02]  /*23b70*/  POPC R2, R2 ;  /* 0x0000000200027309 */ /* 0x000ee40000000000 */
[----:B---3-5:R-:W-:-:S05]  /*23b80*/  IADD3 R6, R3, c[0x0][0xc], R2 ;  /* 0x0000030003067a10 */ /* 0x028fca0007ffe002 */
[----:B------:R1:W-:Y:S02]  /*23b90*/  STL [R1+0x40], R6 ;  /* 0x0000400601007387 */ /* 0x0003e40000100800 */
.L_x_1142:
[----:B---3--:R-:W-:Y:S05]  /*23ba0*/  BSYNC B0 ;  /* 0x0000000000007941 */ /* 0x008fea0003800000 */
.L_x_1141:
[----:B------:R-:W-:Y:S01]  /*23bb0*/  PRMT R0, R0, 0x9910, RZ ;  /* 0x0000991000007816 */ /* 0x000fe200000000ff */
[----:B------:R-:W-:Y:S01]  /*23bc0*/  BSSY B1, `(.L_x_1143) ;  /* 0x0000302000017945 */ /* 0x000fe20003800000 */
[----:B-----5:R-:W-:Y:S02]  /*23bd0*/  IMAD.MOV.U32 R53, RZ, RZ, R6 ;  /* 0x000000ffff357224 */ /* 0x020fe400078e0006 */
[----:B------:R-:W-:-:S13]  /*23be0*/  ISETP.NE.AND P0, PT, R0, RZ, PT ;  /* 0x000000ff0000720c */ /* 0x000fda0003f05270 */
[----:B------:R-:W-:Y:S05]  /*23bf0*/  @!P0 BRA `(.L_x_1144) ;  /* 0x0000241000008947 */ /* 0x000fea0003800000 */
[----:B------:R-:W3:Y:S04]  /*23c00*/  LDL R7, [R1+0x6c] ;  /* 0x00006c0001077983 */ /* 0x000ee80000100800 */
[----:B-1----:R-:W4:Y:S04]  /*23c10*/  LDL R6, [R1+0x7c] ;  /* 0x00007c0001067983 */ /* 0x002f280000100800 */
[----:B--2---:R-:W2:Y:S04]  /*23c20*/  LDL R9, [R1+0x84] ;  /* 0x0000840001097983 */ /* 0x004ea80000100800 */
[----:B------:R-:W2:Y:S01]  /*23c30*/  LDL R5, [R1+0x80] ;  /* 0x0000800001057983 */ /* 0x000ea20000100800 */
[----:B------:R-:W-:Y:S01]  /*23c40*/  WARPSYNC 0xffffffff ;  /* 0xffffffff00007948 */ /* 0x000fe20003800000 */
[----:B------:R-:W-:-:S02]  /*23c50*/  F2FP.PACK_AB R0, R67, R66 ;  /* 0x000000424300723e */ /* 0x000fc400000000ff */
[----:B------:R-:W-:Y:S01]  /*23c60*/  BAR.SYNC.DEFER_BLOCKING 0x1, 0x80 ;  /* 0x0042000000007b1d */ /* 0x000fe20000010000 */
[----:B------:R-:W-:Y:S02]  /*23c70*/  F2FP.PACK_AB R3, R83, R82 ;  /* 0x000000525303723e */ /* 0x000fe400000000ff */
[----:B------:R-:W-:-:S03]  /*23c80*/  F2FP.PACK_AB R2, R73, R72 ;  /* 0x000000484902723e */ /* 0x000fc600000000ff */
[----:B------:R-:W2:Y:S01]  /*23c90*/  LDL R8, [R1+0x70] ;  /* 0x0000700001087983 */ /* 0x000ea20000100800 */
[----:B------:R-:W-:-:S03]  /*23ca0*/  F2FP.PACK_AB R4, R37, R36 ;  /* 0x000000242504723e */ /* 0x000fc600000000ff */
[----:B------:R-:W2:Y:S04]  /*23cb0*/  LDL R12, [R1+0x88] ;  /* 0x00008800010c7983 */ /* 0x000ea80000100800 */
[----:B------:R-:W2:Y:S04]  /*23cc0*/  LDL R10, [R1+0x4c] ;  /* 0x00004c00010a7983 */ /* 0x000ea80000100800 */
[----:B---3--:R1:W-:Y:S04]  /*23cd0*/  STS [R7], R0 ;  /* 0x0000000007007388 */ /* 0x0083e80000000800 */
[----:B------:R3:W-:Y:S04]  /*23ce0*/  STS [R7+0x400], R3 ;  /* 0x0004000307007388 */ /* 0x0007e80000000800 */
[----:B----4-:R4:W-:Y:S01]  /*23cf0*/  STS [R6], R2 ;  /* 0x0000000206007388 */ /* 0x0109e20000000800 */
[----:B-1----:R-:W-:-:S02]  /*23d00*/  F2FP.PACK_AB R0, R87, R86 ;  /* 0x000000565700723e */ /* 0x002fc400000000ff */
[----:B---3--:R-:W-:-:S03]  /*23d10*/  F2FP.PACK_AB R3, R49, R48 ;  /* 0x000000303103723e */ /* 0x008fc600000000ff */
[----:B------:R1:W-:Y:S01]  /*23d20*/  STS [R6+0x400], R0 ;  /* 0x0004000006007388 */ /* 0x0003e20000000800 */
[----:B----4-:R-:W-:-:S03]  /*23d30*/  F2FP.PACK_AB R2, R31, R30 ;  /* 0x0000001e1f02723e */ /* 0x010fc600000000ff */
[----:B------:R3:W-:Y:S04]  /*23d40*/  STS [R7+0x2000], R3 ;  /* 0x0020000307007388 */ /* 0x0007e80000000800 */
[----:B------:R4:W-:Y:S01]  /*23d50*/  STS [R7+0x2400], R2 ;  /* 0x0024000207007388 */ /* 0x0009e20000000800 */
[----:B-1----:R-:W-:Y:S02]  /*23d60*/  F2FP.PACK_AB R0, R35, R34 ;  /* 0x000000222300723e */ /* 0x002fe400000000ff */
[----:B---3--:R-:W-:-:S03]  /*23d70*/  F2FP.PACK_AB R3, R75, R74 ;  /* 0x0000004a4b03723e */ /* 0x008fc600000000ff */
[----:B------:R1:W-:Y:S04]  /*23d80*/  STS [R6+0x2000], R0 ;  /* 0x0020000006007388 */ /* 0x0003e80000000800 */
[----:B----4-:R-:W3:Y:S01]  /*23d90*/  LDL R7, [R1+0x78] ;  /* 0x0000780001077983 */ /* 0x010ee20000100800 */
[----:B------:R-:W-:-:S03]  /*23da0*/  F2FP.PACK_AB R2, R89, R88 ;  /* 0x000000585902723e */ /* 0x000fc600000000ff */
[----:B------:R4:W-:Y:S04]  /*23db0*/  STS [R6+0x2400], R4 ;  /* 0x0024000406007388 */ /* 0x0009e80000000800 */
[----:B--2---:R2:W-:Y:S04]  /*23dc0*/  STS [R9], R3 ;  /* 0x0000000309007388 */ /* 0x0045e80000000800 */
[----:B------:R2:W-:Y:S01]  /*23dd0*/  STS [R9+0x400], R2 ;  /* 0x0004000209007388 */ /* 0x0005e20000000800 */
[----:B-1----:R-:W-:-:S05]  /*23de0*/  F2FP.PACK_AB R0, R77, R76 ;  /* 0x0000004c4d00723e */ /* 0x002fca00000000ff */
[----:B------:R1:W-:Y:S01]  /*23df0*/  STS [R5], R0 ;  /* 0x0000000005007388 */ /* 0x0003e20000000800 */
[----:B----4-:R-:W-:-:S03]  /*23e00*/  F2FP.PACK_AB R4, R39, R38 ;  /* 0x000000262704723e */ /* 0x010fc600000000ff */
[----:B------:R-:W4:Y:S01]  /*23e10*/  LDL R6, [R1+0x74] ;  /* 0x0000740001067983 */ /* 0x000f220000100800 */
[----:B--2---:R-:W-:Y:S02]  /*23e20*/  F2FP.PACK_AB R3, R129, R128 ;  /* 0x000000808103723e */ /* 0x004fe400000000ff */
[----:B------:R-:W-:-:S03]  /*23e30*/  F2FP.PACK_AB R2, R43, R42 ;  /* 0x0000002a2b02723e */ /* 0x000fc600000000ff */
[----:B------:R2:W-:Y:S04]  /*23e40*/  STS [R5+0x400], R3 ;  /* 0x0004000305007388 */ /* 0x0005e80000000800 */
[----:B------:R-:W-:Y:S01]  /*23e50*/  STS [R9+0x2000], R4 ;  /* 0x0020000409007388 */ /* 0x000fe20000000800 */
[----:B-1----:R-:W-:-:S05]  /*23e60*/  F2FP.PACK_AB R0, R41, R40 ;  /* 0x000000282900723e */ /* 0x002fca00000000ff */
[----:B------:R1:W-:Y:S01]  /*23e70*/  STS [R9+0x2400], R0 ;  /* 0x0024000009007388 */ /* 0x0003e20000000800 */
[----:B--2---:R-:W-:-:S03]  /*23e80*/  F2FP.PACK_AB R3, R59, R58 ;  /* 0x0000003a3b03723e */ /* 0x004fc600000000ff */
[----:B-1----:R-:W2:Y:S01]  /*23e90*/  LDL R9, [R1+0x8c] ;  /* 0x00008c0001097983 */ /* 0x002ea20000100800 */
        /* <DEDUP_REMOVED lines=16> */
[----:B---3--:R1:W-:Y:S04]  /*23fa0*/  STS [R7], R3 ;  /* 0x0000000307007388 */ /* 0x0083e80000000800 */
[----:B------:R3:W-:Y:S04]  /*23fb0*/  STS [R7+0x400], R0 ;  /* 0x0004000007007388 */ /* 0x0007e80000000800 */
[----:B------:R4:W-:Y:S04]  /*23fc0*/  STS [R8+0x2000], R2 ;  /* 0x0020000208007388 */ /* 0x0009e80000000800 */
[----:B------:R4:W-:Y:S04]  /*23fd0*/  STS [R8+0x2400], R4 ;  /* 0x0024000408007388 */ /* 0x0009e80000000800 */
[----:B------:R-:W-:Y:S01]  /*23fe0*/  STS [R7+0x2000], R5 ;  /* 0x0020000507007388 */ /* 0x000fe20000000800 */
[----:B-1----:R-:W-:-:S02]  /*23ff0*/  F2FP.PACK_AB R3, R47, R46 ;  /* 0x0000002e2f03723e */ /* 0x002fc400000000ff */
[----:B---3--:R-:W-:Y:S02]  /*24000*/  F2FP.PACK_AB R0, R81, R80 ;  /* 0x000000505100723e */ /* 0x008fe400000000ff */
[----:B----4-:R-:W-:Y:S01]  /*24010*/  F2FP.PACK_AB R2, R79, R78 ;  /* 0x0000004e4f02723e */ /* 0x010fe200000000ff */
[----:B------:R-:W-:Y:S04]  /*24020*/  STS [R7+0x2400], R3 ;  /* 0x0024000307007388 */ /* 0x000fe80000000800 */
[----:B------:R1:W-:Y:S04]  /*24030*/  STS [R6], R2 ;  /* 0x0000000206007388 */ /* 0x0003e80000000800 */
[----:B------:R3:W-:Y:S01]  /*24040*/  STS [R6+0x400], R0 ;  /* 0x0004000006007388 */ /* 0x0007e20000000800 */
[----:B------:R-:W-:-:S03]  /*24050*/  F2FP.PACK_AB R4, R45, R44 ;  /* 0x0000002c2d04723e */ /* 0x000fc600000000ff */
[----:B------:R-:W4:Y:S01]  /*24060*/  LDL.LU R8, [R1+0x44] ;  /* 0x0000440001087983 */ /* 0x000f220000300800 */
[----:B-1----:R-:W-:Y:S02]  /*24070*/  F2FP.PACK_AB R2, R61, R60 ;  /* 0x0000003c3d02723e */ /* 0x002fe400000000ff */
[----:B---3--:R-:W-:-:S03]  /*24080*/  F2FP.PACK_AB R0, R63, R62 ;  /* 0x0000003e3f00723e */ /* 0x008fc600000000ff */
[----:B------:R1:W-:Y:S01]  /*24090*/  STS [R12], R2 ;  /* 0x000000020c007388 */ /* 0x0003e20000000800 */
[----:B------:R-:W-:-:S03]  /*240a0*/  F2FP.PACK_AB R3, R33, R32 ;  /* 0x000000202103723e */ /* 0x000fc600000000ff */
[----:B--2---:R2:W-:Y:S04]  /*240b0*/  STS [R9+0x400], R0 ;  /* 0x0004000009007388 */ /* 0x0045e80000000800 */
[----:B------:R3:W-:Y:S04]  /*240c0*/  STS [R6+0x2000], R4 ;  /* 0x0020000406007388 */ /* 0x0007e80000000800 */
[----:B------:R3:W-:Y:S01]  /*240d0*/  STS [R6+0x2400], R3 ;  /* 0x0024000306007388 */ /* 0x0007e20000000800 */
[----:B-1----:R-:W-:-:S05]  /*240e0*/  F2FP.PACK_AB R2, R27, R26 ;  /* 0x0000001a1b02723e */ /* 0x002fca00000000ff */
[----:B------:R-:W-:Y:S01]  /*240f0*/  STS [R12+0x2000], R2 ;  /* 0x002000020c007388 */ /* 0x000fe20000000800 */
[----:B--2---:R-:W-:-:S05]  /*24100*/  F2FP.PACK_AB R0, R29, R28 ;  /* 0x0000001c1d00723e */ /* 0x004fca00000000ff */
[----:B------:R1:W-:Y:S01]  /*24110*/  STS [R9+0x2400], R0 ;  /* 0x0024000009007388 */ /* 0x0003e20000000800 */
[----:B---3--:R-:W-:Y:S02]  /*24120*/  IMAD.MOV.U32 R4, RZ, RZ, 0x4 ;  /* 0x00000004ff047424 */ /* 0x008fe400078e00ff */
[----:B------:R-:W-:Y:S02]  /*24130*/  IMAD.MOV.U32 R3, RZ, RZ, RZ ;  /* 0x000000ffff037224 */ /* 0x000fe400078e00ff */
[CC--:B------:R-:W-:Y:S01]  /*24140*/  @P1 IMAD.WIDE R6, R10.reuse, R4.reuse, c[0x0][0x508] ;  /* 0x000142000a061625 */ /* 0x0c0fe200078e0204 */
[----:B------:R-:W-:Y:S03]  /*24150*/  BAR.SYNC.DEFER_BLOCKING 0x1, 0x80 ;  /* 0x0042000000007b1d */ /* 0x000fe60000010000 */
[----:B------:R-:W-:-:S03]  /*24160*/  IMAD.WIDE R4, R10, R4, c[0x0][0x500] ;  /* 0x000140000a047625 */ /* 0x000fc600078e0204 */
[----:B------:R2:W5:Y:S04]  /*24170*/  @P1 LDG.E R11, [R6.64] ;  /* 0x00000008060b1981 */ /* 0x000568000c1e1900 */
[----:B------:R2:W5:Y:S01]  /*24180*/  @P2 LDG.E R3, [R4.64] ;  /* 0x0000000804032981 */ /* 0x000562000c1e1900 */
[----:B----4-:R-:W-:-:S04]  /*24190*/  ISETP.NE.AND P0, PT, R8, RZ, PT ;  /* 0x000000ff0800720c */ /* 0x010fc80003f05270 */
[----:B-1----:R-:W-:Y:S01]  /*241a0*/  SEL R0, R8, c[0x0][0x3d4], P0 ;  /* 0x0000f50008007a07 */ /* 0x002fe20000000000 */
[----:B------:R-:W-:Y:S05]  /*241b0*/  @P1 BRA `(.L_x_1145) ;  /* 0x0000004000001947 */ /* 0x000fea0003800000 */
[----:B--2---:R-:W-:Y:S05]  /*241c0*/  @!P2 BRA `(.L_x_1145) ;  /* 0x000000300000a947 */ /* 0x004fea0003800000 */
[----:B-----5:R1:W2:Y:S04]  /*241d0*/  LDG.E R11, [R4.64] ;  /* 0x00000008040b7981 */ /* 0x0202a8000c1e1900 */
[----:B-1----:R-:W2:Y:S02]  /*241e0*/  LDG.E R4, [R4.64+0x4] ;  /* 0x0000040804047981 */ /* 0x002ea4000c1e1900 */
[----:B--2---:R-:W-:Y:S02]  /*241f0*/  IADD3 R11, -R11, R4, RZ ;  /* 0x000000040b0b7210 */ /* 0x004fe40007ffe1ff */
.L_x_1145:
        /* <DEDUP_REMOVED lines=9> */
[----:B------:R-:W2:Y:S08]  /*24290*/  LDC.64 R14, c[0x0][R12+0x168] ;  /* 0x00005a000c0e7b82 */ /* 0x000eb00000000a00 */
        /* <DEDUP_REMOVED lines=12> */
[----:B------:R-:W-:-:S04]  /*24360*/  IMAD.WIDE.U32 R6, R8, R2, RZ ;  /* 0x0000000208067225 */ /* 0x000fc800078e00ff */
[----:B------:R-:W-:Y:S01]  /*24370*/  IMAD.IADD R13, R7, 0x1, R13 ;  /* 0x00000001070d7824 */ /* 0x000fe200078e020d */
        /* <DEDUP_REMOVED lines=13> */
[----:B----4-:R-:W-:Y:S02]  /*24450*/  SEL R10, R16, RZ, P2 ;  /* 0x000000ff100a7207 */ /* 0x010fe40001000000 */
        /* <DEDUP_REMOVED lines=54> */
[----:B------:R-:W-:Y:S01]  /*247c0*/  SHF.R.S32.HI R4, RZ, 0x1f, R2 ;  /* 0x0000001fff047819 */ /* 0x000fe20000011402 */
[----:B------:R-:W-:Y:S01]  /*247d0*/  IMAD.WIDE.U32 R6, R3, c[0x0][0x3a0], RZ ;  /* 0x0000e80003067a25 */ /* 0x000fe200078e00ff */
[----:B-1----:R1:W3:Y:S01]  /*247e0*/  LDS.128 R12, [R208+0x80] ;  /* 0x00008000d00c7984 */ /* 0x0022e20000000c00 */
        /* <DEDUP_REMOVED lines=10> */
[----:B------:R-:W-:Y:S01]  /*24890*/  IMAD R7, R2, c[0x0][0x3f4], R4 ;  /* 0x0000fd0002077a24 */ /* 0x000fe200078e0204 */
[----:B------:R-:W-:-:S02]  /*248a0*/  MOV R4, R6 ;  /* 0x0000000600047202 */ /* 0x000fc40000000f00 */
[----:B------:R1:W1:Y:S03]  /*248b0*/  LDS.128 R32, [R208+0x2880] ;  /* 0x00288000d0207984 */ /* 0x0002660000000c00 */
[----:B------:R-:W-:Y:S01]  /*248c0*/  IMAD.WIDE.U32 R4, R2, c[0x0][0x3f0], R4 ;  /* 0x0000fc0002047a25 */ /* 0x000fe200078e0004 */
[----:B------:R1:W1:Y:S04]  /*248d0*/  LDS.128 R36, [R208+0x3080] ;  /* 0x00308000d0247984 */ /* 0x0002680000000c00 */
[----:B------:R1:W1:Y:S01]  /*248e0*/  LDS.128 R40, [R208+0x3880] ;  /* 0x00388000d0287984 */ /* 0x0002620000000c00 */
[----:B------:R-:W-:-:S03]  /*248f0*/  IADD3 R5, R5, R7, RZ ;  /* 0x0000000705057210 */ /* 0x000fc60007ffe0ff */
[----:B------:R-:W5:Y:S02]  /*24900*/  S2R R11, SR_TID.X ;  /* 0x00000000000b7919 */ /* 0x000f640000002100 */
[----:B-----5:R-:W-:-:S04]  /*24910*/  SHF.R.S32.HI R10, RZ, 0x1f, R11 ;  /* 0x0000001fff0a7819 */ /* 0x020fc8000001140b */
[----:B------:R-:W-:-:S04]  /*24920*/  LEA.HI R10, R10, R11, RZ, 0x3 ;  /* 0x0000000b0a0a7211 */ /* 0x000fc800078f18ff */
[----:B------:R-:W-:Y:S02]  /*24930*/  SHF.R.S32.HI R10, RZ, 0x3, R10 ;  /* 0x00000003ff0a7819 */ /* 0x000fe4000001140a */
        /* <DEDUP_REMOVED lines=16> */
[----:B------:R-:W-:Y:S02]  /*24a40*/  IADD3 R3, R3, R4, RZ ;  /* 0x0000000403037210 */ /* 0x000fe40007ffe0ff */
[----:B------:R-:W-:Y:S02]  /*24a50*/  IADD3 R4, R10, R52, RZ ;  /* 0x000000340a047210 */ /* 0x000fe40007ffe0ff */
[----:B------:R-:W-:Y:S01]  /*24a60*/  LEA.HI.X R5, R2, c[0x0][0x384], R3, 0x1, P0 ;  /* 0x0000e10002057a11 */ /* 0x000fe200000f0c03 */
[----:B------:R-:W-:Y:S05]  /*24a70*/  BRA.DIV ~URZ, `(.L_x_1147) ;  /* 0x00006cf27f007947 */ /* 0x000fea000b800000 */
[----:B-1-34-:R1:W2:Y:S02]  /*24a80*/  SHFL.IDX PT, R7, R5, RZ, 0x181f ;  /* 0x00181fff05077589 */ /* 0x01a2a400000e0000 */
.L_x_1260:
[----:B------:R-:W-:Y:S05]  /*24a90*/  BRA.DIV ~URZ, `(.L_x_1148) ;  /* 0x00006d427f007947 */ /* 0x000fea000b800000 */
[----:B------:R3:W4:Y:S02]  /*24aa0*/  SHFL.IDX PT, R2, R6, RZ, 0x181f ;  /* 0x00181fff06027589 */ /* 0x00072400000e0000 */
.L_x_1261:
[----:B------:R-:W-:-:S13]  /*24ab0*/  ISETP.GE.OR P0, PT, R4, R0, P2 ;  /* 0x000000000400720c */ /* 0x000fda0001706670 */
[----:B----4-:R-:W-:-:S04]  /*24ac0*/  @!P0 LEA R2, P1, R244, R2, 0x1 ;  /* 0x00000002f4028211 */ /* 0x010fc800078208ff */
[----:B--2---:R-:W-:-:S05]  /*24ad0*/  @!P0 LEA.HI.X R3, R244, R7, R245, 0x1, P1 ;  /* 0x00000007f4038211 */ /* 0x004fca00008f0cf5 */
[----:B------:R2:W-:Y:S01]  /*24ae0*/  @!P0 ST.E.128 [R2.64], R12 ;  /* 0x0000000c02008985 */ /* 0x0005e2000c101d08 */
[----:B------:R-:W-:Y:S05]  /*24af0*/  BRA.DIV ~URZ, `(.L_x_1149) ;  /* 0x00006d527f007947 */ /* 0x000fea000b800000 */
[----:B------:R4:W1:Y:S04]  /*24b00*/  SHFL.IDX PT, R7, R5, 0x1, 0x181f ;  /* 0x00381f0005077f89 */ /* 0x00086800000e0000 */
[----:B--2---:R4:W2:Y:S02]  /*24b10*/  SHFL.IDX PT, R2, R6, 0x1, 0x181f ;  /* 0x00381f0006027f89 */ /* 0x0048a400000e0000 */
.L_x_1262:
[----:B------:R-:W-:-:S04]  /*24b20*/  IADD3 R3, R4, 0x10, RZ ;  /* 0x0000001004037810 */ /* 0x000fc80007ffe0ff */
[----:B------:R-:W-:-:S13]  /*24b30*/  ISETP.GE.OR P0, PT, R3, R0, P2 ;  /* 0x000000000300720c */ /* 0x000fda0001706670 */
[----:B--2---:R-:W-:-:S04]  /*24b40*/  @!P0 LEA R2, P1, R244, R2, 0x1 ;  /* 0x00000002f4028211 */ /* 0x004fc800078208ff */
[----:B-1----:R-:W-:-:S05]  /*24b50*/  @!P0 LEA.HI.X R3, R244, R7, R245, 0x1, P1 ;  /* 0x00000007f4038211 */ /* 0x002fca00008f0cf5 */
[----:B------:R1:W-:Y:S01]  /*24b60*/  @!P0 ST.E.128 [R2.64], R16 ;  /* 0x0000001002008985 */ /* 0x0003e2000c101d08 */
[----:B------:R-:W-:Y:S05]  /*24b70*/  BRA.DIV ~URZ, `(.L_x_1150) ;  /* 0x00006da27f007947 */ /* 0x000fea000b800000 */
[----:B------:R2:W1:Y:S02]  /*24b80*/  SHFL.IDX PT, R7, R5, 0x2, 0x181f ;  /* 0x00581f0005077f89 */ /* 0x00046400000e0000 */
.L_x_1263:
[----:B------:R-:W-:Y:S05]  /*24b90*/  BRA.DIV ~URZ, `(.L_x_1151) ;  /* 0x00006df27f007947 */ /* 0x000fea000b800000 */
[----:B-1----:R1:W2:Y:S02]  /*24ba0*/  SHFL.IDX PT, R2, R6, 0x2, 0x181f ;  /* 0x00581f0006027f89 */ /* 0x0022a400000e0000 */
.L_x_1264:
        /* <DEDUP_REMOVED lines=8> */
.L_x_1265:
[----:B------:R-:W-:-:S04]  /*24c30*/  IADD3 R3, R4, 0x30, RZ ;  /* 0x0000003004037810 */ /* 0x000fc80007ffe0ff */
[----:B------:R-:W-:-:S13]  /*24c40*/  ISETP.GE.OR P0, PT, R3, R0, P2 ;  /* 0x000000000300720c */ /* 0x000fda0001706670 */
[----:B--2---:R-:W-:-:S04]  /*24c50*/  @!P0 LEA R2, P1, R244, R2, 0x1 ;  /* 0x00000002f4028211 */ /* 0x004fc800078208ff */
[----:B------:R-:W-:-:S05]  /*24c60*/  @!P0 LEA.HI.X R3, R244, R7, R245, 0x1, P1 ;  /* 0x00000007f4038211 */ /* 0x000fca00008f0cf5 */
[----:B------:R2:W-:Y:S01]  /*24c70*/  @!P0 ST.E.128 [R2.64], R24 ;  /* 0x0000001802008985 */ /* 0x0005e2000c101d08 */
[----:B------:R-:W-:Y:S05]  /*24c80*/  BRA.DIV ~URZ, `(.L_x_1153) ;  /* 0x00006e427f007947 */ /* 0x000fea000b800000 */
[----:B------:R1:W2:Y:S02]  /*24c90*/  SHFL.IDX PT, R7, R5, 0x4, 0x181f ;  /* 0x00981f0005077f89 */ /* 0x0002a400000e0000 */
.L_x_1266:
[----:B------:R-:W-:Y:S05]  /*24ca0*/  BRA.DIV ~URZ, `(.L_x_1154) ;  /* 0x00006e927f007947 */ /* 0x000fea000b800000 */
[----:B--2---:R2:W1:Y:S02]  /*24cb0*/  SHFL.IDX PT, R2, R6, 0x4, 0x181f ;  /* 0x00981f0006027f89 */ /* 0x00446400000e0000 */
.L_x_1267:
        /* <DEDUP_REMOVED lines=8> */
.L_x_1268:
[----:B------:R-:W-:-:S04]  /*24d40*/  IADD3 R3, R4, 0x50, RZ ;  /* 0x0000005004037810 */ /* 0x000fc80007ffe0ff */
[----:B------:R-:W-:-:S13]  /*24d50*/  ISETP.GE.OR P0, PT, R3, R0, P2 ;  /* 0x000000000300720c */ /* 0x000fda0001706670 */
[----:B---3--:R-:W-:-:S04]  /*24d60*/  @!P0 LEA R2, P1, R244, R2, 0x1 ;  /* 0x00000002f4028211 */ /* 0x008fc800078208ff */
[----:B--2---:R-:W-:-:S05]  /*24d70*/  @!P0 LEA.HI.X R3, R244, R7, R245, 0x1, P1 ;  /* 0x00000007f4038211 */ /* 0x004fca00008f0cf5 */
[----:B------:R2:W-:Y:S01]  /*24d80*/  @!P0 ST.E.128 [R2.64], R32 ;  /* 0x0000002002008985 */ /* 0x0005e2000c101d08 */
[----:B------:R-:W-:Y:S05]  /*24d90*/  BRA.DIV ~URZ, `(.L_x_1156) ;  /* 0x00006ee27f007947 */ /* 0x000fea000b800000 */
[----:B------:R3:W1:Y:S02]  /*24da0*/  SHFL.IDX PT, R7, R5, 0x6, 0x181f ;  /* 0x00d81f0005077f89 */ /* 0x00066400000e0000 */
.L_x_1269:
[----:B------:R-:W-:Y:S05]  /*24db0*/  BRA.DIV ~URZ, `(.L_x_1157) ;  /* 0x00006f327f007947 */ /* 0x000fea000b800000 */
[----:B--2---:R2:W3:Y:S02]  /*24dc0*/  SHFL.IDX PT, R2, R6, 0x6, 0x181f ;  /* 0x00d81f0006027f89 */ /* 0x0044e400000e0000 */
.L_x_1270:
        /* <DEDUP_REMOVED lines=8> */
.L_x_1271:
[----:B------:R-:W-:-:S04]  /*24e50*/  IADD3 R2, R4, 0x70, RZ ;  /* 0x0000007004027810 */ /* 0x000fc80007ffe0ff */
[----:B------:R-:W-:-:S13]  /*24e60*/  ISETP.GE.OR P0, PT, R2, R0, P2 ;  /* 0x000000000200720c */ /* 0x000fda0001706670 */
[----:B------:R-:W-:Y:S05]  /*24e70*/  @P0 BRA `(.L_x_1159) ;  /* 0x00001d6000000947 */ /* 0x000fea0003800000 */
[----:B----4-:R-:W-:-:S04]  /*24e80*/  LEA R2, P0, R244, R3, 0x1 ;  /* 0x00000003f4027211 */ /* 0x010fc800078008ff */
[----:B---3--:R-:W-:-:S05]  /*24e90*/  LEA.HI.X R3, R244, R5, R245, 0x1, P0 ;  /* 0x00000005f4037211 */ /* 0x008fca00000f0cf5 */
[----:B------:R3:W-:Y:S01]  /*24ea0*/  ST.E.128 [R2.64], R40 ;  /* 0x0000002802007985 */ /* 0x0007e2000c101d08 */
[----:B------:R-:W-:Y:S05]  /*24eb0*/  BRA `(.L_x_1159) ;  /* 0x00001d2000007947 */ /* 0x000fea0003800000 */
.L_x_1146:
        /* <DEDUP_REMOVED lines=33> */
.L_x_1272:
[----:B------:R-:W-:Y:S05]  /*250d0*/  BRA.DIV ~URZ, `(.L_x_1161) ;  /* 0x00006dc27f007947 */ /* 0x000fea000b800000 */
[----:B------:R3:W4:Y:S02]  /*250e0*/  SHFL.IDX PT, R0, R12, RZ, 0x1c1f ;  /* 0x001c1fff0c007589 */ /* 0x00072400000e0000 */
.L_x_1273:
[----:B------:R-:W-:Y:S01]  /*250f0*/  BSSY B0, `(.L_x_1162) ;  /* 0x0000038000007945 */ /* 0x000fe20003800000 */
[----:B------:R-:W-:Y:S05]  /*25100*/  @P0 BRA `(.L_x_1163) ;  /* 0x0000036000000947 */ /* 0x000fea0003800000 */
[C---:B------:R-:W-:Y:S02]  /*25110*/  ISETP.GE.AND P1, PT, R251.reuse, c[0x0][0x3c8], PT ;  /* 0x0000f200fb007a0c */ /* 0x040fe40003f26270 */
[C---:B------:R-:W-:Y:S02]  /*25120*/  IADD3 R10, R251.reuse, 0x8, RZ ;  /* 0x00000008fb0a7810 */ /* 0x040fe40007ffe0ff */
[----:B------:R-:W-:Y:S02]  /*25130*/  IADD3 R11, R251, 0x10, RZ ;  /* 0x00000010fb0b7810 */ /* 0x000fe40007ffe0ff */
[----:B------:R-:W-:Y:S02]  /*25140*/  ISETP.GE.AND P2, PT, R10, c[0x0][0x3c8], PT ;  /* 0x0000f2000a007a0c */ /* 0x000fe40003f46270 */
[----:B------:R-:W-:-:S02]  /*25150*/  SHF.R.S32.HI R6, RZ, 0x1f, R251 ;  /* 0x0000001fff067819 */ /* 0x000fc400000114fb */
[----:B------:R-:W-:Y:S02]  /*25160*/  ISETP.GE.AND P3, PT, R11, c[0x0][0x3c8], PT ;  /* 0x0000f2000b007a0c */ /* 0x000fe40003f66270 */
[C---:B------:R-:W-:Y:S02]  /*25170*/  IADD3 R13, R251.reuse, 0x8, RZ ;  /* 0x00000008fb0d7810 */ /* 0x040fe40007ffe0ff */
[C---:B----4-:R-:W-:Y:S02]  /*25180*/  @!P1 LEA R2, P0, R251.reuse, R0, 0x2 ;  /* 0x00000000fb029211 */ /* 0x050fe400078010ff */
[C---:B------:R-:W-:Y:S02]  /*25190*/  IADD3 R9, R251.reuse, 0x18, RZ ;  /* 0x00000018fb097810 */ /* 0x040fe40007ffe0ff */
[----:B--2---:R-:W-:Y:S02]  /*251a0*/  @!P1 LEA.HI.X R3, R251, R4, R6, 0x2, P0 ;  /* 0x00000004fb039211 */ /* 0x004fe400000f1406 */
[----:B------:R-:W-:-:S02]  /*251b0*/  @!P2 LEA R6, P0, R10, R0, 0x2 ;  /* 0x000000000a06a211 */ /* 0x000fc400078010ff */
[----:B------:R-:W-:Y:S01]  /*251c0*/  SHF.R.S32.HI R13, RZ, 0x1f, R13 ;  /* 0x0000001fff0d7819 */ /* 0x000fe2000001140d */
[----:B------:R2:W-:Y:S01]  /*251d0*/  @!P1 ST.E.64 [R2.64], R66 ;  /* 0x0000004202009985 */ /* 0x0005e2000c101b08 */
[----:B------:R-:W-:Y:S02]  /*251e0*/  ISETP.GE.AND P1, PT, R9, c[0x0][0x3c8], PT ;  /* 0x0000f20009007a0c */ /* 0x000fe40003f26270 */
[----:B------:R-:W-:Y:S02]  /*251f0*/  @!P2 LEA.HI.X R7, R10, R4, R13, 0x2, P0 ;  /* 0x000000040a07a211 */ /* 0x000fe400000f140d */
[C---:B------:R-:W-:Y:S02]  /*25200*/  IADD3 R13, R251.reuse, 0x10, RZ ;  /* 0x00000010fb0d7810 */ /* 0x040fe40007ffe0ff */
[----:B------:R-:W-:Y:S01]  /*25210*/  IADD3 R8, R251, 0x20, RZ ;  /* 0x00000020fb087810 */ /* 0x000fe20007ffe0ff */
[----:B------:R4:W-:Y:S01]  /*25220*/  @!P2 ST.E.64 [R6.64], R72 ;  /* 0x000000480600a985 */ /* 0x0009e2000c101b08 */
[----:B------:R-:W-:-:S02]  /*25230*/  SHF.R.S32.HI R13, RZ, 0x1f, R13 ;  /* 0x0000001fff0d7819 */ /* 0x000fc4000001140d */
[----:B------:R-:W-:Y:S02]  /*25240*/  ISETP.GE.AND P2, PT, R8, c[0x0][0x3c8], PT ;  /* 0x0000f20008007a0c */ /* 0x000fe40003f46270 */
[C---:B------:R-:W-:Y:S02]  /*25250*/  IADD3 R10, R251.reuse, 0x18, RZ ;  /* 0x00000018fb0a7810 */ /* 0x040fe40007ffe0ff */
[----:B------:R-:W-:Y:S02]  /*25260*/  IADD3 R14, R251, 0x28, RZ ;  /* 0x00000028fb0e7810 */ /* 0x000fe40007ffe0ff */
[----:B------:R-:W-:Y:S02]  /*25270*/  SHF.R.S32.HI R10, RZ, 0x1f, R10 ;  /* 0x0000001fff0a7819 */ /* 0x000fe4000001140a */
[----:B------:R-:W-:Y:S02]  /*25280*/  SHF.R.S32.HI R14, RZ, 0x1f, R14 ;  /* 0x0000001fff0e7819 */ /* 0x000fe4000001140e */
[----:B--2---:R-:W-:-:S04]  /*25290*/  @!P3 LEA R2, P0, R11, R0, 0x2 ;  /* 0x000000000b02b211 */ /* 0x004fc800078010ff */
[----:B------:R-:W-:Y:S02]  /*252a0*/  @!P3 LEA.HI.X R3, R11, R4, R13, 0x2, P0 ;  /* 0x000000040b03b211 */ /* 0x000fe400000f140d */
[----:B------:R-:W-:Y:S02]  /*252b0*/  IADD3 R11, R251, 0x28, RZ ;  /* 0x00000028fb0b7810 */ /* 0x000fe40007ffe0ff */
[----:B----4-:R-:W-:Y:S01]  /*252c0*/  @!P1 LEA R6, P0, R9, R0, 0x2 ;  /* 0x0000000009069211 */ /* 0x010fe200078010ff */
[----:B------:R2:W-:Y:S01]  /*252d0*/  @!P3 ST.E.64 [R2.64], R74 ;  /* 0x0000004a0200b985 */ /* 0x0005e2000c101b08 */
[----:B------:R-:W-:Y:S02]  /*252e0*/  ISETP.GE.AND P4, PT, R11, c[0x0][0x3c8], PT ;  /* 0x0000f2000b007a0c */ /* 0x000fe40003f86270 */
[----:B------:R-:W-:Y:S02]  /*252f0*/  @!P1 LEA.HI.X R7, R9, R4, R10, 0x2, P0 ;  /* 0x0000000409079211 */ /* 0x000fe400000f140a */
[----:B------:R-:W-:-:S02]  /*25300*/  IADD3 R9, R251, 0x20, RZ ;  /* 0x00000020fb097810 */ /* 0x000fc40007ffe0ff */
[----:B------:R-:W-:Y:S01]  /*25310*/  IADD3 R13, R251, 0x30, RZ ;  /* 0x00000030fb0d7810 */ /* 0x000fe20007ffe0ff */
[----:B------:R4:W-:Y:S01]  /*25320*/  @!P1 ST.E.64 [R6.64], R76 ;  /* 0x0000004c06009985 */ /* 0x0009e2000c101b08 */
[----:B------:R-:W-:Y:S02]  /*25330*/  SHF.R.S32.HI R9, RZ, 0x1f, R9 ;  /* 0x0000001fff097819 */ /* 0x000fe40000011409 */
[----:B------:R-:W-:Y:S02]  /*25340*/  ISETP.GE.AND P3, PT, R13, c[0x0][0x3c8], PT ;  /* 0x0000f2000d007a0c */ /* 0x000fe40003f66270 */
[----:B------:R-:W-:-:S04]  /*25350*/  IADD3 R10, R251, 0x38, RZ ;  /* 0x00000038fb0a7810 */ /* 0x000fc80007ffe0ff */
[----:B------:R-:W-:Y:S02]  /*25360*/  ISETP.GE.AND P1, PT, R10, c[0x0][0x3c8], PT ;  /* 0x0000f2000a007a0c */ /* 0x000fe40003f26270 */
[----:B--2---:R-:W-:-:S04]  /*25370*/  @!P2 LEA R2, P0, R8, R0, 0x2 ;  /* 0x000000000802a211 */ /* 0x004fc800078010ff */
[----:B------:R-:W-:Y:S02]  /*25380*/  @!P2 LEA.HI.X R3, R8, R4, R9, 0x2, P0 ;  /* 0x000000040803a211 */ /* 0x000fe400000f1409 */
[----:B------:R-:W-:-:S03]  /*25390*/  @!P4 LEA R8, P0, R11, R0, 0x2 ;  /* 0x000000000b08c211 */ /* 0x000fc600078010ff */
[----:B------:R2:W-:Y:S01]  /*253a0*/  @!P2 ST.E.64 [R2.64], R64 ;  /* 0x000000400200a985 */ /* 0x0005e2000c101b08 */
[----:B------:R-:W-:Y:S02]  /*253b0*/  @!P4 LEA.HI.X R9, R11, R4, R14, 0x2, P0 ;  /* 0x000000040b09c211 */ /* 0x000fe400000f140e */
[----:B------:R-:W-:Y:S02]  /*253c0*/  IADD3 R14, R251, 0x30, RZ ;  /* 0x00000030fb0e7810 */ /* 0x000fe40007ffe0ff */
[----:B----4-:R-:W-:Y:S01]  /*253d0*/  @!P3 LEA R6, P0, R13, R0, 0x2 ;  /* 0x000000000d06b211 */ /* 0x010fe200078010ff */
[----:B------:R4:W-:Y:S01]  /*253e0*/  @!P4 ST.E.64 [R8.64], R132 ;  /* 0x000000840800c985 */ /* 0x0009e2000c101b08 */
[----:B------:R-:W-:Y:S02]  /*253f0*/  SHF.R.S32.HI R14, RZ, 0x1f, R14 ;  /* 0x0000001fff0e7819 */ /* 0x000fe4000001140e */
[----:B------:R-:W-:Y:S02]  /*25400*/  IADD3 R11, R251, 0x38, RZ ;  /* 0x00000038fb0b7810 */ /* 0x000fe40007ffe0ff */
[----:B------:R-:W-:-:S02]  /*25410*/  @!P3 LEA.HI.X R7, R13, R4, R14, 0x2, P0 ;  /* 0x000000040d07b211 */ /* 0x000fc400000f140e */
[----:B------:R-:W-:-:S03]  /*25420*/  SHF.R.S32.HI R11, RZ, 0x1f, R11 ;  /* 0x0000001fff0b7819 */ /* 0x000fc6000001140b */
[----:B------:R4:W-:Y:S01]  /*25430*/  @!P3 ST.E.64 [R6.64], R78 ;  /* 0x0000004e0600b985 */ /* 0x0009e2000c101b08 */
[----:B--2---:R-:W-:-:S04]  /*25440*/  @!P1 LEA R2, P0, R10, R0, 0x2 ;  /* 0x000000000a029211 */ /* 0x004fc800078010ff */
[----:B------:R-:W-:-:S05]  /*25450*/  @!P1 LEA.HI.X R3, R10, R4, R11, 0x2, P0 ;  /* 0x000000040a039211 */ /* 0x000fca00000f140b */
[----:B------:R4:W-:Y:S04]  /*25460*/  @!P1 ST.E.64 [R2.64], R60 ;  /* 0x0000003c02009985 */ /* 0x0009e8000c101b08 */
.L_x_1163:
[----:B------:R-:W-:Y:S05]  /*25470*/  BSYNC B0 ;  /* 0x0000000000007941 */ /* 0x000fea0003800000 */
.L_x_1162:
[----:B------:R-:W-:Y:S05]  /*25480*/  BRA.DIV ~URZ, `(.L_x_1164) ;  /* 0x00006a827f007947 */ /* 0x000fea000b800000 */
[----:B--2---:R2:W1:Y:S04]  /*25490*/  SHFL.IDX PT, R4, R5, 0x1, 0x1c1f ;  /* 0x003c1f0005047f89 */ /* 0x00446800000e0000 */
[----:B----4-:R2:W4:Y:S02]  /*254a0*/  SHFL.IDX PT, R0, R12, 0x1, 0x1c1f ;  /* 0x003c1f000c007f89 */ /* 0x01052400000e0000 */
.L_x_1274:
[----:B------:R-:W-:Y:S01]  /*254b0*/  BSSY B0, `(.L_x_1165) ;  /* 0x0000038000007945 */ /* 0x000fe20003800000 */
[----:B------:R-:W-:Y:S05]  /*254c0*/  @P6 BRA `(.L_x_1166) ;  /* 0x0000036000006947 */ /* 0x000fea0003800000 */
[C---:B------:R-:W-:Y:S02]  /*254d0*/  ISETP.GE.AND P1, PT, R251.reuse, c[0x0][0x3c8], PT ;  /* 0x0000f200fb007a0c */ /* 0x040fe40003f26270 */
[C---:B------:R-:W-:Y:S02]  /*254e0*/  IADD3 R6, R251.reuse, 0x8, RZ ;  /* 0x00000008fb067810 */ /* 0x040fe40007ffe0ff */
[----:B------:R-:W-:Y:S02]  /*254f0*/  IADD3 R13, R251, 0x10, RZ ;  /* 0x00000010fb0d7810 */ /* 0x000fe40007ffe0ff */
[----:B------:R-:W-:-:S02]  /*25500*/  ISETP.GE.AND P0, PT, R6, c[0x0][0x3c8], PT ;  /* 0x0000f20006007a0c */ /* 0x000fc40003f06270 */
[----:B------:R-:W-:Y:S02]  /*25510*/  IADD3 R10, R251, 0x18, RZ ;  /* 0x00000018fb0a7810 */ /* 0x000fe40007ffe0ff */
[----:B------:R-:W-:Y:S02]  /*25520*/  ISETP.GE.AND P2, PT, R13, c[0x0][0x3c8], PT ;  /* 0x0000f2000d007a0c */ /* 0x000fe40003f46270 */
[----:B------:R-:W-:Y:S02]  /*25530*/  SHF.R.S32.HI R8, RZ, 0x1f, R251 ;  /* 0x0000001fff087819 */ /* 0x000fe400000114fb */
[C---:B----4-:R-:W-:Y:S02]  /*25540*/  @!P1 LEA R2, P3, R251.reuse, R0, 0x2 ;  /* 0x00000000fb029211 */ /* 0x050fe400078610ff */
[----:B------:R-:W-:Y:S02]  /*25550*/  IADD3 R7, R251, 0x8, RZ ;  /* 0x00000008fb077810 */ /* 0x000fe40007ffe0ff */
[----:B------:R-:W-:-:S02]  /*25560*/  ISETP.GE.AND P4, PT, R10, c[0x0][0x3c8], PT ;  /* 0x0000f2000a007a0c */ /* 0x000fc40003f86270 */
[C---:B------:R-:W-:Y:S02]  /*25570*/  IADD3 R17, R251.reuse, 0x20, RZ ;  /* 0x00000020fb117810 */ /* 0x040fe40007ffe0ff */
[----:B-1----:R-:W-:Y:S02]  /*25580*/  @!P1 LEA.HI.X R3, R251, R4, R8, 0x2, P3 ;  /* 0x00000004fb039211 */ /* 0x002fe400018f1408 */
[----:B------:R-:W-:Y:S02]  /*25590*/  SHF.R.S32.HI R7, RZ, 0x1f, R7 ;  /* 0x0000001fff077819 */ /* 0x000fe40000011407 */
[----:B------:R-:W-:Y:S01]  /*255a0*/  @!P0 LEA R8, P3, R6, R0, 0x2 ;  /* 0x0000000006088211 */ /* 0x000fe200078610ff */
[----:B------:R1:W-:Y:S01]  /*255b0*/  @!P1 ST.E.64 [R2.64], R82 ;  /* 0x0000005202009985 */ /* 0x0003e2000c101b08 */
[----:B------:R-:W-:Y:S02]  /*255c0*/  ISETP.GE.AND P5, PT, R17, c[0x0][0x3c8], PT ;  /* 0x0000f20011007a0c */ /* 0x000fe40003fa6270 */
[----:B------:R-:W-:-:S02]  /*255d0*/  IADD3 R15, R251, 0x10, RZ ;  /* 0x00000010fb0f7810 */ /* 0x000fc40007ffe0ff */
[----:B------:R-:W-:Y:S02]  /*255e0*/  IADD3 R14, R251, 0x28, RZ ;  /* 0x00000028fb0e7810 */ /* 0x000fe40007ffe0ff */
[----:B------:R-:W-:Y:S02]  /*255f0*/  @!P0 LEA.HI.X R9, R6, R4, R7, 0x2, P3 ;  /* 0x0000000406098211 */ /* 0x000fe400018f1407 */
[----:B------:R-:W-:Y:S02]  /*25600*/  @!P2 LEA R6, P1, R13, R0, 0x2 ;  /* 0x000000000d06a211 */ /* 0x000fe400078210ff */
[----:B------:R-:W-:Y:S01]  /*25610*/  SHF.R.S32.HI R15, RZ, 0x1f, R15 ;  /* 0x0000001fff0f7819 */ /* 0x000fe2000001140f */
[----:B------:R4:W-:Y:S01]  /*25620*/  @!P0 ST.E.64 [R8.64], R86 ;  /* 0x0000005608008985 */ /* 0x0009e2000c101b08 */
[----:B------:R-:W-:Y:S02]  /*25630*/  IADD3 R11, R251, 0x18, RZ ;  /* 0x00000018fb0b7810 */ /* 0x000fe40007ffe0ff */
[----:B------:R-:W-:-:S02]  /*25640*/  ISETP.GE.AND P3, PT, R14, c[0x0][0x3c8], PT ;  /* 0x0000f2000e007a0c */ /* 0x000fc40003f66270 */
[----:B------:R-:W-:Y:S02]  /*25650*/  SHF.R.S32.HI R11, RZ, 0x1f, R11 ;  /* 0x0000001fff0b7819 */ /* 0x000fe4000001140b */
[----:B------:R-:W-:Y:S02]  /*25660*/  @!P2 LEA.HI.X R7, R13, R4, R15, 0x2, P1 ;  /* 0x000000040d07a211 */ /* 0x000fe400008f140f */
[C---:B------:R-:W-:Y:S02]  /*25670*/  IADD3 R18, R251.reuse, 0x20, RZ ;  /* 0x00000020fb127810 */ /* 0x040fe40007ffe0ff */
[----:B------:R-:W-:Y:S01]  /*25680*/  IADD3 R15, R251, 0x30, RZ ;  /* 0x00000030fb0f7810 */ /* 0x000fe20007ffe0ff */
[----:B------:R5:W-:Y:S01]  /*25690*/  @!P2 ST.E.64 [R6.64], R88 ;  /* 0x000000580600a985 */ /* 0x000be2000c101b08 */
[----:B------:R-:W-:Y:S02]  /*256a0*/  SHF.R.S32.HI R18, RZ, 0x1f, R18 ;  /* 0x0000001fff127819 */ /* 0x000fe40000011412 */
[----:B------:R-:W-:-:S02]  /*256b0*/  ISETP.GE.AND P2, PT, R15, c[0x0][0x3c8], PT ;  /* 0x0000f2000f007a0c */ /* 0x000fc40003f46270 */
[C---:B-1----:R-:W-:Y:S02]  /*256c0*/  @!P4 LEA R2, P0, R10.reuse, R0, 0x2 ;  /* 0x000000000a02c211 */ /* 0x042fe400078010ff */
[----:B------:R-:W-:Y:S02]  /*256d0*/  IADD3 R16, R251, 0x28, RZ ;  /* 0x00000028fb107810 */ /* 0x000fe40007ffe0ff */
[----:B------:R-:W-:Y:S02]  /*256e0*/  @!P4 LEA.HI.X R3, R10, R4, R11, 0x2, P0 ;  /* 0x000000040a03c211 */ /* 0x000fe400000f140b */
[----:B------:R-:W-:Y:S02]  /*256f0*/  @!P5 LEA R10, P0, R17, R0, 0x2 ;  /* 0x00000000110ad211 */ /* 0x000fe400078010ff */
[----:B------:R-:W-:Y:S01]  /*25700*/  IADD3 R13, R251, 0x38, RZ ;  /* 0x00000038fb0d7810 */ /* 0x000fe20007ffe0ff */
[----:B------:R1:W-:Y:S01]  /*25710*/  @!P4 ST.E.64 [R2.64], R128 ;  /* 0x000000800200c985 */ /* 0x0003e2000c101b08 */
[----:B------:R-:W-:-:S02]  /*25720*/  @!P5 LEA.HI.X R11, R17, R4, R18, 0x2, P0 ;  /* 0x00000004110bd211 */ /* 0x000fc400000f1412 */
[----:B------:R-:W-:Y:S02]  /*25730*/  SHF.R.S32.HI R16, RZ, 0x1f, R16 ;  /* 0x0000001fff107819 */ /* 0x000fe40000011410 */
[C---:B----4-:R-:W-:Y:S01]  /*25740*/  @!P3 LEA R8, P0, R14.reuse, R0, 0x2 ;  /* 0x000000000e08b211 */ /* 0x050fe200078010ff */
[----:B------:R4:W-:Y:S01]  /*25750*/  @!P5 ST.E.64 [R10.64], R134 ;  /* 0x000000860a00d985 */ /* 0x0009e2000c101b08 */
[----:B------:R-:W-:Y:S02]  /*25760*/  ISETP.GE.AND P1, PT, R13, c[0x0][0x3c8], PT ;  /* 0x0000f2000d007a0c */ /* 0x000fe40003f26270 */
[----:B------:R-:W-:Y:S02]  /*25770*/  @!P3 LEA.HI.X R9, R14, R4, R16, 0x2, P0 ;  /* 0x000000040e09b211 */ /* 0x000fe400000f1410 */
[C---:B------:R-:W-:Y:S02]  /*25780*/  IADD3 R16, R251.reuse, 0x30, RZ ;  /* 0x00000030fb107810 */ /* 0x040fe40007ffe0ff */
[----:B------:R-:W-:Y:S01]  /*25790*/  IADD3 R14, R251, 0x38, RZ ;  /* 0x00000038fb0e7810 */ /* 0x000fe20007ffe0ff */
[----:B------:R4:W-:Y:S01]  /*257a0*/  @!P3 ST.E.64 [R8.64], R130 ;  /* 0x000000820800b985 */ /* 0x0009e2000c101b08 */
[----:B------:R-:W-:-:S02]  /*257b0*/  SHF.R.S32.HI R16, RZ, 0x1f, R16 ;  /* 0x0000001fff107819 */ /* 0x000fc40000011410 */
[C---:B-----5:R-:W-:Y:S02]  /*257c0*/  @!P2 LEA R6, P0, R15.reuse, R0, 0x2 ;  /* 0x000000000f06a211 */ /* 0x060fe400078010ff */
[----:B------:R-:W-:Y:S02]  /*257d0*/  SHF.R.S32.HI R14, RZ, 0x1f, R14 ;  /* 0x0000001fff0e7819 */ /* 0x000fe4000001140e */
[----:B------:R-:W-:-:S05]  /*257e0*/  @!P2 LEA.HI.X R7, R15, R4, R16, 0x2, P0 ;  /* 0x000000040f07a211 */ /* 0x000fca00000f1410 */
[----:B------:R4:W-:Y:S01]  /*257f0*/  @!P2 ST.E.64 [R6.64], R80 ;  /* 0x000000500600a985 */ /* 0x0009e2000c101b08 */
[----:B-1----:R-:W-:-:S04]  /*25800*/  @!P1 LEA R2, P0, R13, R0, 0x2 ;  /* 0x000000000d029211 */ /* 0x002fc800078010ff */
[----:B------:R-:W-:-:S05]  /*25810*/  @!P1 LEA.HI.X R3, R13, R4, R14, 0x2, P0 ;  /* 0x000000040d039211 */ /* 0x000fca00000f140e */
[----:B------:R4:W-:Y:S04]  /*25820*/  @!P1 ST.E.64 [R2.64], R62 ;  /* 0x0000003e02009985 */ /* 0x0009e8000c101b08 */
.L_x_1166:
[----:B------:R-:W-:Y:S05]  /*25830*/  BSYNC B0 ;  /* 0x0000000000007941 */ /* 0x000fea0003800000 */
.L_x_1165:
[----:B------:R-:W-:Y:S05]  /*25840*/  BRA.DIV ~URZ, `(.L_x_1167) ;  /* 0x000067927f007947 */ /* 0x000fea000b800000 */
[----:B-1----:R1:W2:Y:S02]  /*25850*/  SHFL.IDX PT, R4, R5, 0x2, 0x1c1f ;  /* 0x005c1f0005047f89 */ /* 0x0022a400000e0000 */
.L_x_1275:
[----:B------:R-:W-:Y:S05]  /*25860*/  BRA.DIV ~URZ, `(.L_x_1168) ;  /* 0x000067e27f007947 */ /* 0x000fea000b800000 */
[----:B----4-:R4:W1:Y:S02]  /*25870*/  SHFL.IDX PT, R0, R12, 0x2, 0x1c1f ;  /* 0x005c1f000c007f89 */ /* 0x01086400000e0000 */
.L_x_1276:
[----:B------:R-:W-:Y:S01]  /*25880*/  LOP3.LUT P0, RZ, R207, 0x1, RZ, 0xc0, !PT ;  /* 0x00000001cfff7812 */ /* 0x000fe2000780c0ff */
[----:B------:R-:W-:-:S12]  /*25890*/  BSSY B0, `(.L_x_1169) ;  /* 0x0000038000007945 */ /* 0x000fd80003800000 */
[----:B------:R-:W-:Y:S05]  /*258a0*/  @P0 BRA `(.L_x_1170) ;  /* 0x0000036000000947 */ /* 0x000fea0003800000 */
[C---:B------:R-:W-:Y:S02]  /*258b0*/  IADD3 R13, R251.reuse, 0x8, RZ ;  /* 0x00000008fb0d7810 */ /* 0x040fe40007ffe0ff */
[----:B------:R-:W-:Y:S02]  /*258c0*/  ISETP.GE.AND P1, PT, R251, c[0x0][0x3c8], PT ;  /* 0x0000f200fb007a0c */ /* 0x000fe40003f26270 */
[----:B------:R-:W-:Y:S02]  /*258d0*/  ISETP.GE.AND P0, PT, R13, c[0x0][0x3c8], PT ;  /* 0x0000f2000d007a0c */ /* 0x000fe40003f06270 */
[C---:B------:R-:W-:Y:S02]  /*258e0*/  IADD3 R11, R251.reuse, 0x10, RZ ;  /* 0x00000010fb0b7810 */ /* 0x040fe40007ffe0ff */
[----:B------:R-:W-:Y:S02]  /*258f0*/  IADD3 R15, R251, 0x8, RZ ;  /* 0x00000008fb0f7810 */ /* 0x000fe40007ffe0ff */
[----:B------:R-:W-:-:S02]  /*25900*/  ISETP.GE.AND P4, PT, R11, c[0x0][0x3c8], PT ;  /* 0x0000f2000b007a0c */ /* 0x000fc40003f86270 */
[----:B------:R-:W-:Y:S02]  /*25910*/  SHF.R.S32.HI R15, RZ, 0x1f, R15 ;  /* 0x0000001fff0f7819 */ /* 0x000fe4000001140f */
[C---:B------:R-:W-:Y:S02]  /*25920*/  IADD3 R10, R251.reuse, 0x18, RZ ;  /* 0x00000018fb0a7810 */ /* 0x040fe40007ffe0ff */
[-C--:B-1----:R-:W-:Y:S02]  /*25930*/  @!P1 LEA R6, P2, R251, R0.reuse, 0x2 ;  /* 0x00000000fb069211 */ /* 0x082fe400078410ff */
[C---:B------:R-:W-:Y:S02]  /*25940*/  @!P0 LEA R2, P3, R13.reuse, R0, 0x2 ;  /* 0x000000000d028211 */ /* 0x040fe400078610ff */
[----:B------:R-:W-:Y:S02]  /*25950*/  SHF.R.S32.HI R8, RZ, 0x1f, R251 ;  /* 0x0000001fff087819 */ /* 0x000fe400000114fb */
[----:B--2---:R-:W-:-:S02]  /*25960*/  @!P0 LEA.HI.X R3, R13, R4, R15, 0x2, P3 ;  /* 0x000000040d038211 */ /* 0x004fc400018f140f */
[----:B------:R-:W-:Y:S02]  /*25970*/  ISETP.GE.AND P5, PT, R10, c[0x0][0x3c8], PT ;  /* 0x0000f2000a007a0c */ /* 0x000fe40003fa6270 */
[C---:B------:R-:W-:Y:S02]  /*25980*/  IADD3 R13, R251.reuse, 0x10, RZ ;  /* 0x00000010fb0d7810 */ /* 0x040fe40007ffe0ff */
[C---:B------:R-:W-:Y:S02]  /*25990*/  IADD3 R14, R251.reuse, 0x20, RZ ;  /* 0x00000020fb0e7810 */ /* 0x040fe40007ffe0ff */
[----:B------:R-:W-:Y:S02]  /*259a0*/  @!P1 LEA.HI.X R7, R251, R4, R8, 0x2, P2 ;  /* 0x00000004fb079211 */ /* 0x000fe400010f1408 */
[----:B------:R-:W-:Y:S02]  /*259b0*/  @!P4 LEA R8, P2, R11, R0, 0x2 ;  /* 0x000000000b08c211 */ /* 0x000fe400078410ff */
[----:B------:R-:W-:Y:S01]  /*259c0*/  SHF.R.S32.HI R13, RZ, 0x1f, R13 ;  /* 0x0000001fff0d7819 */ /* 0x000fe2000001140d */
[----:B------:R-:W-:Y:S01]  /*259d0*/  @!P1 ST.E.64 [R6.64], R48 ;  /* 0x0000003006009985 */ /* 0x000fe2000c101b08 */
[----:B------:R-:W-:-:S02]  /*259e0*/  ISETP.GE.AND P3, PT, R14, c[0x0][0x3c8], PT ;  /* 0x0000f2000e007a0c */ /* 0x000fc40003f66270 */
[----:B------:R-:W-:Y:S01]  /*259f0*/  IADD3 R17, R251, 0x28, RZ ;  /* 0x00000028fb117810 */ /* 0x000fe20007ffe0ff */
[----:B------:R1:W-:Y:S01]  /*25a00*/  @!P0 ST.E.64 [R2.64], R34 ;  /* 0x0000002202008985 */ /* 0x0003e2000c101b08 */
[----:B------:R-:W-:Y:S02]  /*25a10*/  @!P4 LEA.HI.X R9, R11, R4, R13, 0x2, P2 ;  /* 0x000000040b09c211 */ /* 0x000fe400010f140d */
[C---:B------:R-:W-:Y:S02]  /*25a20*/  IADD3 R11, R251.reuse, 0x18, RZ ;  /* 0x00000018fb0b7810 */ /* 0x040fe40007ffe0ff */
[----:B------:R-:W-:Y:S01]  /*25a30*/  IADD3 R15, R251, 0x30, RZ ;  /* 0x00000030fb0f7810 */ /* 0x000fe20007ffe0ff */
[----:B------:R2:W-:Y:S01]  /*25a40*/  @!P4 ST.E.64 [R8.64], R38 ;  /* 0x000000260800c985 */ /* 0x0005e2000c101b08 */
[----:B------:R-:W-:Y:S02]  /*25a50*/  ISETP.GE.AND P2, PT, R17, c[0x0][0x3c8], PT ;  /* 0x0000f20011007a0c */ /* 0x000fe40003f46270 */
[----:B------:R-:W-:-:S02]  /*25a60*/  IADD3 R13, R251, 0x38, RZ ;  /* 0x00000038fb0d7810 */ /* 0x000fc40007ffe0ff */
[----:B------:R-:W-:Y:S02]  /*25a70*/  SHF.R.S32.HI R11, RZ, 0x1f, R11 ;  /* 0x0000001fff0b7819 */ /* 0x000fe4000001140b */
[----:B------:R-:W-:Y:S02]  /*25a80*/  ISETP.GE.AND P1, PT, R15, c[0x0][0x3c8], PT ;  /* 0x0000f2000f007a0c */ /* 0x000fe40003f26270 */
[----:B------:R-:W-:Y:S02]  /*25a90*/  IADD3 R16, R251, 0x20, RZ ;  /* 0x00000020fb107810 */ /* 0x000fe40007ffe0ff */
[----:B------:R-:W-:Y:S02]  /*25aa0*/  ISETP.GE.AND P0, PT, R13, c[0x0][0x3c8], PT ;  /* 0x0000f2000d007a0c */ /* 0x000fe40003f06270 */
[----:B------:R-:W-:Y:S02]  /*25ab0*/  SHF.R.S32.HI R16, RZ, 0x1f, R16 ;  /* 0x0000001fff107819 */ /* 0x000fe40000011410 */
[----:B------:R-:W-:-:S04]  /*25ac0*/  IADD3 R18, R251, 0x28, RZ ;  /* 0x00000028fb127810 */ /* 0x000fc80007ffe0ff */
[----:B------:R-:W-:Y:S02]  /*25ad0*/  SHF.R.S32.HI R18, RZ, 0x1f, R18 ;  /* 0x0000001fff127819 */ /* 0x000fe40000011412 */
[----:B-1----:R-:W-:-:S04]  /*25ae0*/  @!P5 LEA R2, P6, R10, R0, 0x2 ;  /* 0x000000000a02d211 */ /* 0x002fc800078c10ff */
[----:B------:R-:W-:Y:S02]  /*25af0*/  @!P5 LEA.HI.X R3, R10, R4, R11, 0x2, P6 ;  /* 0x000000040a03d211 */ /* 0x000fe400030f140b */
[CC--:B------:R-:W-:Y:S02]  /*25b00*/  @!P3 LEA R10, P6, R14.reuse, R0.reuse, 0x2 ;  /* 0x000000000e0ab211 */ /* 0x0c0fe400078c10ff */
[----:B--2---:R-:W-:Y:S01]  /*25b10*/  @!P2 LEA R8, P4, R17, R0, 0x2 ;  /* 0x000000001108a211 */ /* 0x004fe200078810ff */
[----:B------:R1:W-:Y:S01]  /*25b20*/  @!P5 ST.E.64 [R2.64], R42 ;  /* 0x0000002a0200d985 */ /* 0x0003e2000c101b08 */
[----:B------:R-:W-:Y:S02]  /*25b30*/  @!P3 LEA.HI.X R11, R14, R4, R16, 0x2, P6 ;  /* 0x000000040e0bb211 */ /* 0x000fe400030f1410 */
[C---:B------:R-:W-:Y:S02]  /*25b40*/  IADD3 R16, R251.reuse, 0x30, RZ ;  /* 0x00000030fb107810 */ /* 0x040fe40007ffe0ff */
[----:B------:R-:W-:Y:S01]  /*25b50*/  IADD3 R14, R251, 0x38, RZ ;  /* 0x00000038fb0e7810 */ /* 0x000fe20007ffe0ff */
[----:B------:R2:W-:Y:S01]  /*25b60*/  @!P3 ST.E.64 [R10.64], R56 ;  /* 0x000000380a00b985 */ /* 0x0005e2000c101b08 */
[----:B------:R-:W-:-:S02]  /*25b70*/  @!P1 LEA R6, P5, R15, R0, 0x2 ;  /* 0x000000000f069211 */ /* 0x000fc400078a10ff */
[----:B------:R-:W-:Y:S02]  /*25b80*/  SHF.R.S32.HI R16, RZ, 0x1f, R16 ;  /* 0x0000001fff107819 */ /* 0x000fe40000011410 */
[-C--:B------:R-:W-:Y:S02]  /*25b90*/  @!P2 LEA.HI.X R9, R17, R4.reuse, R18, 0x2, P4 ;  /* 0x000000041109a211 */ /* 0x080fe400020f1412 */
[----:B------:R-:W-:Y:S02]  /*25ba0*/  SHF.R.S32.HI R14, RZ, 0x1f, R14 ;  /* 0x0000001fff0e7819 */ /* 0x000fe4000001140e */
[----:B------:R-:W-:Y:S01]  /*25bb0*/  @!P1 LEA.HI.X R7, R15, R4, R16, 0x2, P5 ;  /* 0x000000040f079211 */ /* 0x000fe200028f1410 */
[----:B------:R2:W-:Y:S04]  /*25bc0*/  @!P2 ST.E.64 [R8.64], R50 ;  /* 0x000000320800a985 */ /* 0x0005e8000c101b08 */
[----:B------:R2:W-:Y:S01]  /*25bd0*/  @!P1 ST.E.64 [R6.64], R44 ;  /* 0x0000002c06009985 */ /* 0x0005e2000c101b08 */
[----:B-1----:R-:W-:-:S04]  /*25be0*/  @!P0 LEA R2, P4, R13, R0, 0x2 ;  /* 0x000000000d028211 */ /* 0x002fc800078810ff */
[----:B------:R-:W-:-:S05]  /*25bf0*/  @!P0 LEA.HI.X R3, R13, R4, R14, 0x2, P4 ;  /* 0x000000040d038211 */ /* 0x000fca00020f140e */
[----:B------:R2:W-:Y:S04]  /*25c00*/  @!P0 ST.E.64 [R2.64], R26 ;  /* 0x0000001a02008985 */ /* 0x0005e8000c101b08 */
.L_x_1170:
[----:B------:R-:W-:Y:S05]  /*25c10*/  BSYNC B0 ;  /* 0x0000000000007941 */ /* 0x000fea0003800000 */
.L_x_1169:
[----:B------:R-:W-:Y:S05]  /*25c20*/  BRA.DIV ~URZ, `(.L_x_1171) ;  /* 0x000064927f007947 */ /* 0x000fea000b800000 */
[----:B--2---:R2:W3:Y:S04]  /*25c30*/  SHFL.IDX PT, R4, R5, 0x3, 0x1c1f ;  /* 0x007c1f0005047f89 */ /* 0x0044e800000e0000 */
[----:B-1----:R2:W1:Y:S02]  /*25c40*/  SHFL.IDX PT, R0, R12, 0x3, 0x1c1f ;  /* 0x007c1f000c007f89 */ /* 0x00246400000e0000 */
.L_x_1277:
[----:B------:R-:W-:-:S13]  /*25c50*/  LOP3.LUT P0, RZ, R207, 0x2, RZ, 0xc0, !PT ;  /* 0x00000002cfff7812 */ /* 0x000fda000780c0ff */
[----:B------:R-:W-:Y:S05]  /*25c60*/  @P0 BRA `(.L_x_1159) ;  /* 0x00000f7000000947 */ /* 0x000fea0003800000 */
[C---:B------:R-:W-:Y:S02]  /*25c70*/  ISETP.GE.AND P0, PT, R251.reuse, c[0x0][0x3c8], PT ;  /* 0x0000f200fb007a0c */ /* 0x040fe40003f06270 */
[C---:B------:R-:W-:Y:S02]  /*25c80*/  IADD3 R10, R251.reuse, 0x8, RZ ;  /* 0x00000008fb0a7810 */ /* 0x040fe40007ffe0ff */
[----:B--2---:R-:W-:Y:S02]  /*25c90*/  SHF.R.S32.HI R5, RZ, 0x1f, R251 ;  /* 0x0000001fff057819 */ /* 0x004fe400000114fb */
[----:B------:R-:W-:Y:S02]  /*25ca0*/  ISETP.GE.AND P5, PT, R10, c[0x0][0x3c8], PT ;  /* 0x0000f2000a007a0c */ /* 0x000fe40003fa6270 */
[C---:B---34-:R-:W-:Y:S02]  /*25cb0*/  IADD3 R12, R251.reuse, 0x18, RZ ;  /* 0x00000018fb0c7810 */ /* 0x058fe40007ffe0ff */
[----:B------:R-:W-:-:S02]  /*25cc0*/  IADD3 R8, R251, 0x10, RZ ;  /* 0x00000010fb087810 */ /* 0x000fc40007ffe0ff */
[C---:B------:R-:W-:Y:S02]  /*25cd0*/  IADD3 R11, R251.reuse, 0x8, RZ ;  /* 0x00000008fb0b7810 */ /* 0x040fe40007ffe0ff */
[C---:B-1----:R-:W-:Y:S02]  /*25ce0*/  @!P0 LEA R2, P1, R251.reuse, R0, 0x2 ;  /* 0x00000000fb028211 */ /* 0x042fe400078210ff */
[----:B------:R-:W-:Y:S02]  /*25cf0*/  ISETP.GE.AND P3, PT, R12, c[0x0][0x3c8], PT ;  /* 0x0000f2000c007a0c */ /* 0x000fe40003f66270 */
[----:B------:R-:W-:Y:S02]  /*25d00*/  @!P0 LEA.HI.X R3, R251, R4, R5, 0x2, P1 ;  /* 0x00000004fb038211 */ /* 0x000fe400008f1405 */
[----:B------:R-:W-:Y:S02]  /*25d10*/  ISETP.GE.AND P4, PT, R8, c[0x0][0x3c8], PT ;  /* 0x0000f20008007a0c */ /* 0x000fe40003f86270 */
[----:B------:R-:W-:Y:S01]  /*25d20*/  SHF.R.S32.HI R11, RZ, 0x1f, R11 ;  /* 0x0000001fff0b7819 */ /* 0x000fe2000001140b */
[----:B------:R1:W-:Y:S01]  /*25d30*/  @!P0 ST.E.64 [R2.64], R30 ;  /* 0x0000001e02008985 */ /* 0x0003e2000c101b08 */
[----:B------:R-:W-:-:S02]  /*25d40*/  @!P5 LEA R6, P0, R10, R0, 0x2 ;  /* 0x000000000a06d211 */ /* 0x000fc400078010ff */
[C---:B------:R-:W-:Y:S02]  /*25d50*/  IADD3 R9, R251.reuse, 0x10, RZ ;  /* 0x00000010fb097810 */ /* 0x040fe40007ffe0ff */
[----:B------:R-:W-:Y:S02]  /*25d60*/  @!P5 LEA.HI.X R7, R10, R4, R11, 0x2, P0 ;  /* 0x000000040a07d211 */ /* 0x000fe400000f140b */
[----:B------:R-:W-:Y:S02]  /*25d70*/  SHF.R.S32.HI R9, RZ, 0x1f, R9 ;  /* 0x0000001fff097819 */ /* 0x000fe40000011409 */
[C---:B------:R-:W-:Y:S01]  /*25d80*/  IADD3 R15, R251.reuse, 0x20, RZ ;  /* 0x00000020fb0f7810 */ /* 0x040fe20007ffe0ff */
[----:B------:R-:W-:Y:S01]  /*25d90*/  @!P5 ST.E.64 [R6.64], R36 ;  /* 0x000000240600d985 */ /* 0x000fe2000c101b08 */
[----:B------:R-:W-:Y:S02]  /*25da0*/  @!P3 LEA R10, P5, R12, R0, 0x2 ;  /* 0x000000000c0ab211 */ /* 0x000fe400078a10ff */
[----:B------:R-:W-:-:S02]  /*25db0*/  IADD3 R13, R251, 0x28, RZ ;  /* 0x00000028fb0d7810 */ /* 0x000fc40007ffe0ff */
[----:B------:R-:W-:Y:S02]  /*25dc0*/  IADD3 R5, R251, 0x30, RZ ;  /* 0x00000030fb057810 */ /* 0x000fe40007ffe0ff */
[----:B------:R-:W-:Y:S02]  /*25dd0*/  ISETP.GE.AND P2, PT, R15, c[0x0][0x3c8], PT ;  /* 0x0000f2000f007a0c */ /* 0x000fe40003f46270 */
[----:B------:R-:W-:Y:S02]  /*25de0*/  ISETP.GE.AND P1, PT, R13, c[0x0][0x3c8], PT ;  /* 0x0000f2000d007a0c */ /* 0x000fe40003f26270 */
[----:B------:R-:W-:Y:S02]  /*25df0*/  IADD3 R14, R251, 0x18, RZ ;  /* 0x00000018fb0e7810 */ /* 0x000fe40007ffe0ff */
[----:B------:R-:W-:Y:S02]  /*25e00*/  ISETP.GE.AND P0, PT, R5, c[0x0][0x3c8], PT ;  /* 0x0000f20005007a0c */ /* 0x000fe40003f06270 */
[----:B------:R-:W-:-:S02]  /*25e10*/  SHF.R.S32.HI R14, RZ, 0x1f, R14 ;  /* 0x0000001fff0e7819 */ /* 0x000fc4000001140e */
[----:B------:R-:W-:Y:S02]  /*25e20*/  IADD3 R16, R251, 0x20, RZ ;  /* 0x00000020fb107810 */ /* 0x000fe40007ffe0ff */
[C---:B-1----:R-:W-:Y:S02]  /*25e30*/  @!P4 LEA R2, P6, R8.reuse, R0, 0x2 ;  /* 0x000000000802c211 */ /* 0x042fe400078c10ff */
[----:B------:R-:W-:Y:S02]  /*25e40*/  SHF.R.S32.HI R16, RZ, 0x1f, R16 ;  /* 0x0000001fff107819 */ /* 0x000fe40000011410 */
[----:B------:R-:W-:Y:S02]  /*25e50*/  @!P4 LEA.HI.X R3, R8, R4, R9, 0x2, P6 ;  /* 0x000000040803c211 */ /* 0x000fe400030f1409 */
[----:B------:R-:W-:-:S03]  /*25e60*/  @!P2 LEA R8, P6, R15, R0, 0x2 ;  /* 0x000000000f08a211 */ /* 0x000fc600078c10ff */
[----:B------:R1:W-:Y:S01]  /*25e70*/  @!P4 ST.E.64 [R2.64], R40 ;  /* 0x000000280200c985 */ /* 0x0003e2000c101b08 */
[----:B------:R-:W-:Y:S02]  /*25e80*/  @!P2 LEA.HI.X R9, R15, R4, R16, 0x2, P6 ;  /* 0x000000040f09a211 */ /* 0x000fe400030f1410 */
[----:B-1----:R-:W-:Y:S02]  /*25e90*/  P2R R2, PR, RZ, 0x20 ;  /* 0x00000020ff027803 */ /* 0x002fe40000000000 */
[----:B------:R-:W-:Y:S02]  /*25ea0*/  @!P1 LEA R6, P5, R13, R0, 0x2 ;  /* 0x000000000d069211 */ /* 0x000fe400078a10ff */
[----:B------:R-:W-:-:S04]  /*25eb0*/  ISETP.NE.AND P4, PT, R2, RZ, PT ;  /* 0x000000ff0200720c */ /* 0x000fc80003f85270 */
[----:B------:R-:W-:Y:S02]  /*25ec0*/  @!P3 LEA.HI.X R11, R12, R4, R14, 0x2, P4 ;  /* 0x000000040c0bb211 */ /* 0x000fe400020f140e */
[C---:B------:R-:W-:Y:S02]  /*25ed0*/  IADD3 R14, R251.reuse, 0x28, RZ ;  /* 0x00000028fb0e7810 */ /* 0x040fe40007ffe0ff */
[----:B------:R-:W-:Y:S01]  /*25ee0*/  IADD3 R12, R251, 0x30, RZ ;  /* 0x00000030fb0c7810 */ /* 0x000fe20007ffe0ff */
[----:B------:R1:W-:Y:S01]  /*25ef0*/  @!P3 ST.E.64 [R10.64], R58 ;  /* 0x0000003a0a00b985 */ /* 0x0003e2000c101b08 */
[----:B------:R-:W-:Y:S02]  /*25f00*/  SHF.R.S32.HI R14, RZ, 0x1f, R14 ;  /* 0x0000001fff0e7819 */ /* 0x000fe4000001140e */
[----:B------:R-:W-:Y:S01]  /*25f10*/  SHF.R.S32.HI R12, RZ, 0x1f, R12 ;  /* 0x0000001fff0c7819 */ /* 0x000fe2000001140c */
[----:B------:R1:W-:Y:S01]  /*25f20*/  @!P2 ST.E.64 [R8.64], R54 ;  /* 0x000000360800a985 */ /* 0x0003e2000c101b08 */
[----:B------:R-:W-:-:S02]  /*25f30*/  @!P0 LEA R2, P4, R5, R0, 0x2 ;  /* 0x0000000005028211 */ /* 0x000fc400078810ff */
[-C--:B------:R-:W-:Y:S02]  /*25f40*/  @!P1 LEA.HI.X R7, R13, R4.reuse, R14, 0x2, P5 ;  /* 0x000000040d079211 */ /* 0x080fe400028f140e */
[----:B------:R-:W-:Y:S02]  /*25f50*/  @!P0 LEA.HI.X R3, R5, R4, R12, 0x2, P4 ;  /* 0x0000000405038211 */ /* 0x000fe400020f140c */
[----:B------:R-:W-:Y:S01]  /*25f60*/  IADD3 R5, R251, 0x38, RZ ;  /* 0x00000038fb057810 */ /* 0x000fe20007ffe0ff */
[----:B------:R1:W-:Y:S04]  /*25f70*/  @!P1 ST.E.64 [R6.64], R46 ;  /* 0x0000002e06009985 */ /* 0x0003e8000c101b08 */
[----:B------:R1:W-:Y:S01]  /*25f80*/  @!P0 ST.E.64 [R2.64], R32 ;  /* 0x0000002002008985 */ /* 0x0003e2000c101b08 */
[----:B------:R-:W-:-:S13]  /*25f90*/  ISETP.GE.AND P0, PT, R5, c[0x0][0x3c8], PT ;  /* 0x0000f20005007a0c */ /* 0x000fda0003f06270 */
[----:B------:R-:W-:Y:S05]  /*25fa0*/  @P0 BRA `(.L_x_1159) ;  /* 0x00000c3000000947 */ /* 0x000fea0003800000 */
[----:B------:R-:W-:Y:S02]  /*25fb0*/  IADD3 R12, R251, 0x38, RZ ;  /* 0x00000038fb0c7810 */ /* 0x000fe40007ffe0ff */
[----:B-1----:R-:W-:Y:S02]  /*25fc0*/  LEA R2, P0, R5, R0, 0x2 ;  /* 0x0000000005027211 */ /* 0x002fe400078010ff */
[----:B------:R-:W-:-:S04]  /*25fd0*/  SHF.R.S32.HI R12, RZ, 0x1f, R12 ;  /* 0x0000001fff0c7819 */ /* 0x000fc8000001140c */
[----:B------:R-:W-:-:S05]  /*25fe0*/  LEA.HI.X R3, R5, R4, R12, 0x2, P0 ;  /* 0x0000000405037211 */ /* 0x000fca00000f140c */
[----:B------:R1:W-:Y:S01]  /*25ff0*/  ST.E.64 [R2.64], R28 ;  /* 0x0000001c02007985 */ /* 0x0003e2000c101b08 */
[----:B------:R-:W-:Y:S05]  /*26000*/  BRA `(.L_x_1159) ;  /* 0x00000bd000007947 */ /* 0x000fea0003800000 */
.L_x_1144:
[----:B------:R-:W3:Y:S04]  /*26010*/  LDL.LU R7, [R1+0x44] ;  /* 0x0000440001077983 */ /* 0x000ee80000300800 */
[----:B-1----:R-:W4:Y:S01]  /*26020*/  LDL R6, [R1+0x4c] ;  /* 0x00004c0001067983 */ /* 0x002f220000100800 */
[----:B------:R-:W-:Y:S01]  /*26030*/  ISETP.NE.U32.AND P0, PT, RZ, c[0x0][0x508], PT ;  /* 0x00014200ff007a0c */ /* 0x000fe20003f05070 */
[----:B------:R-:W-:Y:S01]  /*26040*/  IMAD.MOV.U32 R4, RZ, RZ, 0x4 ;  /* 0x00000004ff047424 */ /* 0x000fe200078e00ff */
[----:B------:R-:W-:Y:S01]  /*26050*/  ISETP.NE.U32.AND P2, PT, RZ, c[0x0][0x500], PT ;  /* 0x00014000ff007a0c */ /* 0x000fe20003f45070 */
[----:B--2---:R-:W-:Y:S01]  /*26060*/  IMAD.MOV.U32 R17, RZ, RZ, c[0x0][0x388] ;  /* 0x0000e200ff117624 */ /* 0x004fe200078e00ff */
[----:B------:R-:W-:Y:S01]  /*26070*/  ISETP.NE.AND.EX P0, PT, RZ, c[0x0][0x50c], PT, P0 ;  /* 0x00014300ff007a0c */ /* 0x000fe20003f05300 */
[----:B------:R-:W-:Y:S01]  /*26080*/  IMAD.MOV.U32 R0, RZ, RZ, RZ ;  /* 0x000000ffff007224 */ /* 0x000fe200078e00ff */
[----:B------:R-:W-:Y:S01]  /*26090*/  ISETP.NE.AND.EX P2, PT, RZ, c[0x0][0x504], PT, P2 ;  /* 0x00014100ff007a0c */ /* 0x000fe20003f45320 */
[----:B----4-:R-:W-:-:S10]  /*260a0*/  IMAD.WIDE R2, R6, R4, c[0x0][0x500] ;  /* 0x0001400006027625 */ /* 0x010fd400078e0204 */
[----:B------:R-:W-:Y:S02]  /*260b0*/  @P0 IMAD.WIDE R4, R6, R4, c[0x0][0x508] ;  /* 0x0001420006040625 */ /* 0x000fe400078e0204 */
[----:B------:R1:W5:Y:S04]  /*260c0*/  @P2 LDG.E R0, [R2.64] ;  /* 0x0000000802002981 */ /* 0x000368000c1e1900 */
[----:B------:R1:W5:Y:S01]  /*260d0*/  @P0 LDG.E R17, [R4.64] ;  /* 0x0000000804110981 */ /* 0x000362000c1e1900 */
[----:B---3--:R-:W-:-:S04]  /*260e0*/  ISETP.NE.AND P1, PT, R7, RZ, PT ;  /* 0x000000ff0700720c */ /* 0x008fc80003f25270 */
[----:B------:R-:W-:Y:S01]  /*260f0*/  SEL R19, R7, c[0x0][0x3d4], P1 ;  /* 0x0000f50007137a07 */ /* 0x000fe20000800000 */
[----:B------:R-:W-:Y:S05]  /*26100*/  @P0 BRA `(.L_x_1172) ;  /* 0x0000004000000947 */ /* 0x000fea0003800000 */
[----:B------:R-:W-:Y:S05]  /*26110*/  @!P2 BRA `(.L_x_1172) ;  /* 0x000000300000a947 */ /* 0x000fea0003800000 */
[----:B-1----:R1:W2:Y:S04]  /*26120*/  LDG.E R4, [R2.64] ;  /* 0x0000000802047981 */ /* 0x0022a8000c1e1900 */
[----:B-1----:R-:W2:Y:S02]  /*26130*/  LDG.E R2, [R2.64+0x4] ;  /* 0x0000040802027981 */ /* 0x002ea4000c1e1900 */
[----:B--2--5:R-:W-:Y:S02]  /*26140*/  IADD3 R17, -R4, R2, RZ ;  /* 0x0000000204117210 */ /* 0x024fe40007ffe1ff */
.L_x_1172:
[----:B-1----:R-:W2:Y:S01]  /*26150*/  LDL.LU R3, [R1+0x48] ;  /* 0x0000480001037983 */ /* 0x002ea20000300800 */
[----:B------:R-:W-:Y:S01]  /*26160*/  SHF.R.S32.HI R2, RZ, 0x1f, R6 ;  /* 0x0000001fff027819 */ /* 0x000fe20000011406 */
[----:B------:R-:W-:Y:S01]  /*26170*/  BSSY B0, `(.L_x_1173) ;  /* 0x0000039000007945 */ /* 0x000fe20003800000 */
[----:B-----5:R-:W-:Y:S01]  /*26180*/  SHF.R.S32.HI R18, RZ, 0x1f, R0 ;  /* 0x0000001fff127819 */ /* 0x020fe20000011400 */
[----:B------:R-:W1:Y:S01]  /*26190*/  S2R R4, SR_TID.X ;  /* 0x0000000000047919 */ /* 0x000e620000002100 */
[----:B------:R-:W-:-:S02]  /*261a0*/  SEL R9, R6, RZ, !P2 ;  /* 0x000000ff06097207 */ /* 0x000fc40005000000 */
[----:B------:R-:W-:Y:S02]  /*261b0*/  SEL R21, R2, RZ, !P2 ;  /* 0x000000ff02157207 */ /* 0x000fe40005000000 */
[----:B-1----:R-:W-:Y:S02]  /*261c0*/  ISETP.GT.AND P0, PT, R4, 0x7f, PT ;  /* 0x0000007f0400780c */ /* 0x002fe40003f04270 */
        /* <DEDUP_REMOVED lines=51> */
.L_x_1174:
[----:B------:R-:W-:Y:S05]  /*26500*/  BSYNC B0 ;  /* 0x0000000000007941 */ /* 0x000fea0003800000 */
.L_x_1173:
[----:B------:R-:W-:-:S13]  /*26510*/  ISETP.GT.AND P0, PT, R19, 0x1, PT ;  /* 0x000000011300780c */ /* 0x000fda0003f04270 */
[----:B------:R-:W-:Y:S05]  /*26520*/  @P0 BRA `(.L_x_1159) ;  /* 0x000006b000000947 */ /* 0x000fea0003800000 */
[----:B-1----:R-:W2:Y:S04]  /*26530*/  LDL.LU R2, [R1+0x38] ;  /* 0x0000380001027983 */ /* 0x002ea80000300800 */
[----:B------:R-:W3:Y:S01]  /*26540*/  LDL R5, [R1+0x10] ;  /* 0x0000100001057983 */ /* 0x000ee20000100800 */
[----:B------:R-:W-:Y:S01]  /*26550*/  IMAD R4, R18, c[0x0][0x3a0], RZ ;  /* 0x0000e80012047a24 */ /* 0x000fe200078e02ff */
[----:B------:R-:W-:Y:S02]  /*26560*/  ISETP.GE.AND P2, PT, R244, c[0x0][0x3c8], PT ;  /* 0x0000f200f4007a0c */ /* 0x000fe40003f46270 */
[----:B------:R-:W1:Y:S02]  /*26570*/  S2R R12, SR_TID.X ;  /* 0x00000000000c7919 */ /* 0x000e640000002100 */
[----:B-1----:R-:W-:-:S04]  /*26580*/  SHF.R.S32.HI R10, RZ, 0x1f, R12 ;  /* 0x0000001fff0a7819 */ /* 0x002fc8000001140c */
[----:B------:R-:W-:-:S04]  /*26590*/  LEA.HI R10, R10, R12, RZ, 0x3 ;  /* 0x0000000c0a0a7211 */ /* 0x000fc800078f18ff */
[----:B------:R-:W-:Y:S02]  /*265a0*/  SHF.R.S32.HI R10, RZ, 0x3, R10 ;  /* 0x00000003ff0a7819 */ /* 0x000fe4000001140a */
[----:B--2---:R-:W-:Y:S02]  /*265b0*/  MOV R11, R2 ;  /* 0x00000002000b7202 */ /* 0x004fe40000000f00 */
[----:B------:R-:W-:-:S04]  /*265c0*/  MOV R2, c[0x0][0x4e8] ;  /* 0x00013a0000027a02 */ /* 0x000fc80000000f00 */
[----:B------:R-:W-:Y:S01]  /*265d0*/  ISETP.NE.AND P0, PT, R2, 0x1, PT ;  /* 0x000000010200780c */ /* 0x000fe20003f05270 */
[----:B------:R-:W-:-:S04]  /*265e0*/  IMAD.WIDE.U32 R2, R0, c[0x0][0x3a0], RZ ;  /* 0x0000e80000027a25 */ /* 0x000fc800078e00ff */
[----:B------:R-:W-:Y:S01]  /*265f0*/  IMAD R0, R0, c[0x0][0x3a4], R4 ;  /* 0x0000e90000007a24 */ /* 0x000fe200078e0204 */
[----:B---3--:R-:W-:Y:S01]  /*26600*/  IADD3 R4, R5, R11, RZ ;  /* 0x0000000b05047210 */ /* 0x008fe20007ffe0ff */
[----:B------:R-:W-:-:S03]  /*26610*/  IMAD R5, R21, c[0x0][0x3f0], RZ ;  /* 0x0000fc0015057a24 */ /* 0x000fc600078e02ff */
[----:B------:R-:W-:Y:S01]  /*26620*/  IADD3 R3, R3, R0, RZ ;  /* 0x0000000003037210 */ /* 0x000fe20007ffe0ff */
[----:B------:R-:W-:Y:S02]  /*26630*/  IMAD.MOV.U32 R0, RZ, RZ, R4 ;  /* 0x000000ffff007224 */ /* 0x000fe400078e0004 */
[----:B------:R-:W-:-:S04]  /*26640*/  @P0 IMAD.HI.U32 R6, R4, c[0x0][0x4ec], RZ ;  /* 0x00013b0004060a27 */ /* 0x000fc800078e00ff */
[----:B------:R-:W-:Y:S01]  /*26650*/  IMAD.WIDE.U32 R2, R8, c[0x0][0x3e8], R2 ;  /* 0x0000fa0008027a25 */ /* 0x000fe200078e0002 */
[----:B------:R-:W-:-:S03]  /*26660*/  @P0 SHF.R.U32.HI R0, RZ, c[0x0][0x4f0], R6 ;  /* 0x00013c00ff000a19 */ /* 0x000fc60000011606 */
[----:B------:R-:W-:Y:S01]  /*26670*/  IMAD R3, R8, c[0x0][0x3ec], R3 ;  /* 0x0000fb0008037a24 */ /* 0x000fe200078e0203 */
[----:B------:R-:W-:Y:S01]  /*26680*/  SHF.R.S32.HI R6, RZ, 0x1f, R0 ;  /* 0x0000001fff067819 */ /* 0x000fe20000011400 */
[C---:B------:R-:W-:Y:S01]  /*26690*/  IMAD R7, R9.reuse, c[0x0][0x3f4], R5 ;  /* 0x0000fd0009077a24 */ /* 0x040fe200078e0205 */
[----:B------:R-:W-:Y:S01]  /*266a0*/  IADD3 R5, -R0, RZ, RZ ;  /* 0x000000ff00057210 */ /* 0x000fe20007ffe1ff */
[----:B------:R-:W-:-:S04]  /*266b0*/  IMAD.WIDE.U32 R2, R9, c[0x0][0x3f0], R2 ;  /* 0x0000fc0009027a25 */ /* 0x000fc800078e0002 */
[----:B------:R-:W-:Y:S01]  /*266c0*/  IMAD R6, R6, c[0x0][0x3e0], RZ ;  /* 0x0000f80006067a24 */ /* 0x000fe200078e02ff */
[----:B------:R-:W-:Y:S01]  /*266d0*/  IADD3 R3, R3, R7, RZ ;  /* 0x0000000703037210 */ /* 0x000fe20007ffe0ff */
[----:B------:R-:W-:Y:S02]  /*266e0*/  IMAD R4, R5, c[0x0][0x4e8], R4 ;  /* 0x00013a0005047a24 */ /* 0x000fe400078e0204 */
[C---:B------:R-:W-:Y:S02]  /*266f0*/  IMAD R6, R0.reuse, c[0x0][0x3e4], R6 ;  /* 0x0000f90000067a24 */ /* 0x040fe400078e0206 */
[----:B------:R-:W-:Y:S01]  /*26700*/  IMAD.WIDE.U32 R2, R0, c[0x0][0x3e0], R2 ;  /* 0x0000f80000027a25 */ /* 0x000fe200078e0002 */
[----:B------:R-:W-:-:S03]  /*26710*/  SHF.R.S32.HI R0, RZ, 0x1f, R4 ;  /* 0x0000001fff007819 */ /* 0x000fc60000011404 */
[----:B------:R-:W-:Y:S02]  /*26720*/  IMAD.IADD R3, R3, 0x1, R6 ;  /* 0x0000000103037824 */ /* 0x000fe400078e0206 */
[----:B------:R-:W-:Y:S02]  /*26730*/  IMAD R0, R0, c[0x0][0x3d8], RZ ;  /* 0x0000f60000007a24 */ /* 0x000fe400078e02ff */
[----:B------:R-:W-:-:S04]  /*26740*/  IMAD.WIDE.U32 R2, R4, c[0x0][0x3d8], R2 ;  /* 0x0000f60004027a25 */ /* 0x000fc800078e0002 */
[----:B------:R-:W-:Y:S01]  /*26750*/  IMAD R4, R4, c[0x0][0x3dc], R0 ;  /* 0x0000f70004047a24 */ /* 0x000fe200078e0200 */
[----:B------:R-:W-:Y:S02]  /*26760*/  LEA R6, P0, R2, c[0x0][0x380], 0x1 ;  /* 0x0000e00002067a11 */ /* 0x000fe400078008ff */
[----:B------:R-:W-:Y:S02]  /*26770*/  IADD3 R0, R10, R11, RZ ;  /* 0x0000000b0a007210 */ /* 0x000fe40007ffe0ff */
[----:B------:R-:W-:-:S04]  /*26780*/  IADD3 R4, R3, R4, RZ ;  /* 0x0000000403047210 */ /* 0x000fc80007ffe0ff */
[----:B------:R-:W-:Y:S01]  /*26790*/  LEA.HI.X R5, R2, c[0x0][0x384], R4, 0x1, P0 ;  /* 0x0000e10002057a11 */ /* 0x000fe200000f0c04 */
[----:B------:R-:W-:Y:S05]  /*267a0*/  BRA.DIV ~URZ, `(.L_x_1175) ;  /* 0x000059e27f007947 */ /* 0x000fea000b800000 */
[----:B------:R1:W2:Y:S02]  /*267b0*/  SHFL.IDX PT, R7, R5, RZ, 0x181f ;  /* 0x00181fff05077589 */ /* 0x0002a400000e0000 */
.L_x_1278:
[----:B------:R-:W-:Y:S05]  /*267c0*/  BRA.DIV ~URZ, `(.L_x_1176) ;  /* 0x00005a327f007947 */ /* 0x000fea000b800000 */
[----:B------:R3:W4:Y:S02]  /*267d0*/  SHFL.IDX PT, R2, R6, RZ, 0x181f ;  /* 0x00181fff06027589 */ /* 0x00072400000e0000 */
.L_x_1279:
        /* <DEDUP_REMOVED lines=8> */
.L_x_1280:
[----:B------:R-:W-:-:S04]  /*26860*/  IADD3 R3, R0, 0x10, RZ ;  /* 0x0000001000037810 */ /* 0x000fc80007ffe0ff */
[----:B------:R-:W-:-:S13]  /*26870*/  ISETP.GE.OR P0, PT, R3, R4, P2 ;  /* 0x000000040300720c */ /* 0x000fda0001706670 */
[----:B--2---:R-:W-:-:S04]  /*26880*/  @!P0 LEA R2, P1, R244, R2, 0x1 ;  /* 0x00000002f4028211 */ /* 0x004fc800078208ff */
[----:B-1----:R-:W-:-:S05]  /*26890*/  @!P0 LEA.HI.X R3, R244, R7, R245, 0x1, P1 ;  /* 0x00000007f4038211 */ /* 0x002fca00008f0cf5 */
[----:B------:R1:W-:Y:S01]  /*268a0*/  @!P0 ST.E.128 [R2.64], RZ ;  /* 0x000000ff02008985 */ /* 0x0003e2000c101d08 */
[----:B------:R-:W-:Y:S05]  /*268b0*/  BRA.DIV ~URZ, `(.L_x_1178) ;  /* 0x00005a827f007947 */ /* 0x000fea000b800000 */
[----:B------:R2:W1:Y:S02]  /*268c0*/  SHFL.IDX PT, R7, R5, 0x2, 0x181f ;  /* 0x00581f0005077f89 */ /* 0x00046400000e0000 */
.L_x_1281:
[----:B------:R-:W-:Y:S05]  /*268d0*/  BRA.DIV ~URZ, `(.L_x_1179) ;  /* 0x00005ad27f007947 */ /* 0x000fea000b800000 */
[----:B-1----:R1:W2:Y:S02]  /*268e0*/  SHFL.IDX PT, R2, R6, 0x2, 0x181f ;  /* 0x00581f0006027f89 */ /* 0x0022a400000e0000 */
.L_x_1282:
        /* <DEDUP_REMOVED lines=8> */
.L_x_1283:
[----:B------:R-:W-:-:S04]  /*26970*/  IADD3 R3, R0, 0x30, RZ ;  /* 0x0000003000037810 */ /* 0x000fc80007ffe0ff */
[----:B------:R-:W-:-:S13]  /*26980*/  ISETP.GE.OR P0, PT, R3, R4, P2 ;  /* 0x000000040300720c */ /* 0x000fda0001706670 */
[----:B--2---:R-:W-:-:S04]  /*26990*/  @!P0 LEA R2, P1, R244, R2, 0x1 ;  /* 0x00000002f4028211 */ /* 0x004fc800078208ff */
[----:B------:R-:W-:-:S05]  /*269a0*/  @!P0 LEA.HI.X R3, R244, R7, R245, 0x1, P1 ;  /* 0x00000007f4038211 */ /* 0x000fca00008f0cf5 */
[----:B------:R2:W-:Y:S01]  /*269b0*/  @!P0 ST.E.128 [R2.64], RZ ;  /* 0x000000ff02008985 */ /* 0x0005e2000c101d08 */
[----:B------:R-:W-:Y:S05]  /*269c0*/  BRA.DIV ~URZ, `(.L_x_1181) ;  /* 0x00005b227f007947 */ /* 0x000fea000b800000 */
[----:B------:R1:W2:Y:S02]  /*269d0*/  SHFL.IDX PT, R7, R5, 0x4, 0x181f ;  /* 0x00981f0005077f89 */ /* 0x0002a400000e0000 */
.L_x_1284:
[----:B------:R-:W-:Y:S05]  /*269e0*/  BRA.DIV ~URZ, `(.L_x_1182) ;  /* 0x00005b727f007947 */ /* 0x000fea000b800000 */
[----:B--2---:R2:W1:Y:S02]  /*269f0*/  SHFL.IDX PT, R2, R6, 0x4, 0x181f ;  /* 0x00981f0006027f89 */ /* 0x00446400000e0000 */
.L_x_1285:
        /* <DEDUP_REMOVED lines=8> */
.L_x_1286:
[----:B------:R-:W-:-:S04]  /*26a80*/  IADD3 R3, R0, 0x50, RZ ;  /* 0x0000005000037810 */ /* 0x000fc80007ffe0ff */
[----:B------:R-:W-:-:S13]  /*26a90*/  ISETP.GE.OR P0, PT, R3, R4, P2 ;  /* 0x000000040300720c */ /* 0x000fda0001706670 */
[----:B---3--:R-:W-:-:S04]  /*26aa0*/  @!P0 LEA R2, P1, R244, R2, 0x1 ;  /* 0x00000002f4028211 */ /* 0x008fc800078208ff */
[----:B--2---:R-:W-:-:S05]  /*26ab0*/  @!P0 LEA.HI.X R3, R244, R7, R245, 0x1, P1 ;  /* 0x00000007f4038211 */ /* 0x004fca00008f0cf5 */
[----:B------:R2:W-:Y:S01]  /*26ac0*/  @!P0 ST.E.128 [R2.64], RZ ;  /* 0x000000ff02008985 */ /* 0x0005e2000c101d08 */
[----:B------:R-:W-:Y:S05]  /*26ad0*/  BRA.DIV ~URZ, `(.L_x_1184) ;  /* 0x00005bc27f007947 */ /* 0x000fea000b800000 */
[----:B------:R3:W1:Y:S02]  /*26ae0*/  SHFL.IDX PT, R7, R5, 0x6, 0x181f ;  /* 0x00d81f0005077f89 */ /* 0x00066400000e0000 */
.L_x_1287:
[----:B------:R-:W-:Y:S05]  /*26af0*/  BRA.DIV ~URZ, `(.L_x_1185) ;  /* 0x00005c127f007947 */ /* 0x000fea000b800000 */
[----:B--2---:R2:W3:Y:S02]  /*26b00*/  SHFL.IDX PT, R2, R6, 0x6, 0x181f ;  /* 0x00d81f0006027f89 */ /* 0x0044e400000e0000 */
.L_x_1288:
        /* <DEDUP_REMOVED lines=8> */
.L_x_1289:
[----:B------:R-:W-:-:S04]  /*26b90*/  IADD3 R0, R0, 0x70, RZ ;  /* 0x0000007000007810 */ /* 0x000fc80007ffe0ff */
[----:B------:R-:W-:-:S13]  /*26ba0*/  ISETP.GE.OR P0, PT, R0, R4, P2 ;  /* 0x000000040000720c */ /* 0x000fda0001706670 */
[----:B----4-:R-:W-:-:S04]  /*26bb0*/  @!P0 LEA R2, P1, R244, R2, 0x1 ;  /* 0x00000002f4028211 */ /* 0x010fc800078208ff */
[----:B---3--:R-:W-:-:S05]  /*26bc0*/  @!P0 LEA.HI.X R3, R244, R5, R245, 0x1, P1 ;  /* 0x00000005f4038211 */ /* 0x008fca00008f0cf5 */
[----:B------:R3:W-:Y:S04]  /*26bd0*/  @!P0 ST.E.128 [R2.64], RZ ;  /* 0x000000ff02008985 */ /* 0x0007e8000c101d08 */
.L_x_1159:
[----:B------:R-:W-:Y:S05]  /*26be0*/  BSYNC B1 ;  /* 0x0000000000017941 */ /* 0x000fea0003800000 */
.L_x_1143:
        /* <DEDUP_REMOVED lines=15> */
.L_x_1290:
[----:B------:R-:W-:Y:S05]  /*26ce0*/  BRA.DIV ~URZ, `(.L_x_1189) ;  /* 0x00005bd27f007947 */ /* 0x000fea000b800000 */
[----:B------:R3:W4:Y:S02]  /*26cf0*/  SHFL.IDX PT, R8, R53, 0x1, 0x1f ;  /* 0x00201f0035087f89 */ /* 0x00072400000e0000 */
.L_x_1291:
[----:B------:R-:W5:Y:S01]  /*26d00*/  LDL R0, [R1+0x4c] ;  /* 0x00004c0001007983 */ /* 0x000f620000100800 */
[----:B------:R-:W-:Y:S02]  /*26d10*/  IMAD.MOV.U32 R6, RZ, RZ, RZ ;  /* 0x000000ffff067224 */ /* 0x000fe400078e00ff */
[----:B-----5:R-:W-:-:S05]  /*26d20*/  IMAD.IADD R0, R0, 0x1, R12 ;  /* 0x0000000100007824 */ /* 0x020fca00078e020c */
[----:B------:R-:W-:-:S13]  /*26d30*/  ISETP.GE.OR P0, PT, R0, c[0x0][0x53c], !P6 ;  /* 0x00014f0000007a0c */ /* 0x000fda0007706670 */
[----:B------:R-:W-:Y:S01]  /*26d40*/  @!P0 MOV R2, 0x4 ;  /* 0x0000000400028802 */ /* 0x000fe20000000f00 */
[----:B------:R-:W-:-:S04]  /*26d50*/  @!P0 IMAD.MOV.U32 R4, RZ, RZ, 0x4 ;  /* 0x00000004ff048424 */ /* 0x000fc800078e00ff */
        /* <DEDUP_REMOVED lines=13> */
.L_x_1292:
        /* <DEDUP_REMOVED lines=16> */
.L_x_1293:
[----:B---3--:R-:W-:Y:S01]  /*26f30*/  IMAD R0, R0, c[0x0][0x538], RZ ;  /* 0x00014e0000007a24 */ /* 0x008fe200078e02ff */
[----:B------:R-:W-:Y:S04]  /*26f40*/  BSSY B1, `(.L_x_1192) ;  /* 0x00000ce000017945 */ /* 0x000fe80003800000 */
[----:B----4-:R-:W-:-:S04]  /*26f50*/  IADD3 R8, R0, R8, RZ ;  /* 0x0000000800087210 */ /* 0x010fc80007ffe0ff */
[----:B--2---:R-:W-:-:S13]  /*26f60*/  ISETP.GT.AND P0, PT, R8, R9, PT ;  /* 0x000000090800720c */ /* 0x004fda0003f04270 */
[----:B------:R-:W-:Y:S05]  /*26f70*/  @P0 BRA `(.L_x_1193) ;  /* 0x0000025000000947 */ /* 0x000fea0003800000 */
.L_x_1197:
        /* <DEDUP_REMOVED lines=8> */
[----:B-1----:R-:W-:Y:S02]  /*27000*/  @!P0 MOV R4, 0x4 ;  /* 0x0000000400048802 */ /* 0x002fe40000000f00 */
        /* <DEDUP_REMOVED lines=8> */
.L_x_1294:
        /* <DEDUP_REMOVED lines=16> */
.L_x_1295:
[----:B--2---:R-:W-:-:S05]  /*27190*/  IMAD R0, R0, c[0x0][0x538], RZ ;  /* 0x00014e0000007a24 */ /* 0x004fca00078e02ff */
[----:B------:R-:W-:-:S04]  /*271a0*/  IADD3 R8, R0, R8, RZ ;  /* 0x0000000800087210 */ /* 0x000fc80007ffe0ff */
[----:B------:R-:W-:-:S13]  /*271b0*/  ISETP.GT.AND P0, PT, R8, R9, PT ;  /* 0x000000090800720c */ /* 0x000fda0003f04270 */
[----:B-1----:R-:W-:Y:S05]  /*271c0*/  @!P0 BRA `(.L_x_1197) ;  /* 0xfffffdb000008947 */ /* 0x002fea000383ffff */
.L_x_1193:
[----:B------:R-:W-:-:S05]  /*271d0*/  IADD3 R8, -R0, R8, RZ ;  /* 0x0000000800087210 */ /* 0x000fca0007ffe1ff */
[----:B------:R-:W-:-:S05]  /*271e0*/  IMAD R0, R4, c[0x0][0x538], R8 ;  /* 0x00014e0004007a24 */ /* 0x000fca00078e0208 */
[----:B------:R-:W-:Y:S01]  /*271f0*/  ISETP.GT.AND P0, PT, R0, R9, PT ;  /* 0x000000090000720c */ /* 0x000fe20003f04270 */
[----:B------:R-:W-:-:S12]  /*27200*/  BRA.DIV ~URZ, `(.L_x_1198) ;  /* 0x00005b127f007947 */ /* 0x000fd8000b800000 */
[----:B------:R-:W-:-:S03]  /*27210*/  VOTE.ANY R5, PT, !P0 ;  /* 0x0000000000057806 */ /* 0x000fc600040e0100 */
.L_x_1296:
[----:B------:R-:W2:Y:S01]  /*27220*/  LDL.LU R2, [R1+0x4c] ;  /* 0x00004c0001027983 */ /* 0x000ea20000300800 */
[----:B------:R-:W2:Y:S02]  /*27230*/  POPC R0, R5 ;  /* 0x0000000500007309 */ /* 0x000ea40000000000 */
[----:B--2---:R-:W-:-:S05]  /*27240*/  IADD3 R2, R0, R2, RZ ;  /* 0x0000000200027210 */ /* 0x004fca0007ffe0ff */
[----:B------:R2:W-:Y:S01]  /*27250*/  STL [R1+0x4c], R2 ;  /* 0x00004c0201007387 */ /* 0x0005e20000100800 */
[----:B------:R-:W-:Y:S05]  /*27260*/  BRA.DIV ~URZ, `(.L_x_1199) ;  /* 0x00005b027f007947 */ /* 0x000fea000b800000 */
[----:B------:R3:W4:Y:S04]  /*27270*/  SHFL.IDX PT, R6, R6, R0, 0x1f ;  /* 0x00001f0006067589 */ /* 0x00072800000e0000 */
[----:B------:R3:W1:Y:S02]  /*27280*/  SHFL.IDX PT, R7, R7, R0, 0x1f ;  /* 0x00001f0007077589 */ /* 0x00066400000e0000 */
.L_x_1297:
[----:B------:R-:W-:Y:S01]  /*27290*/  ISETP.NE.AND P0, PT, R5, RZ, PT ;  /* 0x000000ff0500720c */ /* 0x000fe20003f05270 */
[----:B------:R-:W-:-:S12]  /*272a0*/  BSSY B0, `(.L_x_1200) ;  /* 0x0000005000007945 */ /* 0x000fd80003800000 */
[----:B------:R-:W-:Y:S05]  /*272b0*/  @!P0 BRA `(.L_x_1201) ;  /* 0x0000003000008947 */ /* 0x000fea0003800000 */
[----:B---3--:R-:W-:Y:S01]  /*272c0*/  IADD3 R0, R0, -0x1, RZ ;  /* 0xffffffff00007810 */ /* 0x008fe20007ffe0ff */
[----:B------:R-:W-:Y:S05]  /*272d0*/  BRA.DIV ~URZ, `(.L_x_1202) ;  /* 0x00005b627f007947 */ /* 0x000fea000b800000 */
[----:B------:R3:W2:Y:S02]  /*272e0*/  SHFL.IDX PT, R10, R4, R0, 0x1f ;  /* 0x00001f00040a7589 */ /* 0x0006a400000e0000 */
.L_x_1201:
[----:B------:R-:W-:Y:S05]  /*272f0*/  BSYNC B0 ;  /* 0x0000000000007941 */ /* 0x000fea0003800000 */
.L_x_1200:
        /* <DEDUP_REMOVED lines=68> */
.L_x_1204:
        /* <DEDUP_REMOVED lines=68> */
.L_x_1205:
[----:B------:R-:W-:Y:S05]  /*27b80*/  BSYNC B0 ;  /* 0x0000000000007941 */ /* 0x000fea0003800000 */
.L_x_1203:
[----:B------:R-:W-:-:S04]  /*27b90*/  LOP3.LUT R2, RZ, R2, RZ, 0x33, !PT ;  /* 0x00000002ff027212 */ /* 0x000fc800078e33ff */
[----:B-1----:R-:W-:-:S05]  /*27ba0*/  IADD3 R0, R2, R6, RZ ;  /* 0x0000000602007210 */ /* 0x002fca0007ffe0ff */
[----:B------:R1:W-:Y:S01]  /*27bb0*/  STL [R1+0x44], R0 ;  /* 0x0000440001007387 */ /* 0x0003e20000100800 */
[----:B------:R-:W-:Y:S05]  /*27bc0*/  BRA `(.L_x_1206) ;  /* 0x0000005000007947 */ /* 0x000fea0003800000 */
.L_x_1194:
[----:B------:R-:W-:Y:S01]  /*27bd0*/  MOV R0, c[0x0][0x53c] ;  /* 0x00014f0000007a02 */ /* 0x000fe20000000f00 */
[----:B------:R2:W-:Y:S04]  /*27be0*/  STL [R1+0x40], R9 ;  /* 0x0000400901007387 */ /* 0x0005e80000100800 */
[----:B------:R2:W-:Y:S04]  /*27bf0*/  STL [R1+0x44], RZ ;  /* 0x000044ff01007387 */ /* 0x0005e80000100800 */
[----:B------:R2:W-:Y:S04]  /*27c00*/  STL [R1+0x48], RZ ;  /* 0x000048ff01007387 */ /* 0x0005e80000100800 */
[----:B------:R2:W-:Y:S02]  /*27c10*/  STL [R1+0x4c], R0 ;  /* 0x00004c0001007387 */ /* 0x0005e40000100800 */
.L_x_1206:
[----:B------:R-:W-:Y:S05]  /*27c20*/  BSYNC B1 ;  /* 0x0000000000017941 */ /* 0x000fea0003800000 */
.L_x_1192:
        /* <DEDUP_REMOVED lines=9> */
.L_x_1187:
[----:B--2---:R-:W2:Y:S02]  /*27cc0*/  LDL R0, [R1+0x4c] ;  /* 0x00004c0001007983 */ /* 0x004ea40000100800 */
[----:B--2---:R-:W-:-:S13]  /*27cd0*/  ISETP.GE.AND P0, PT, R0, c[0x0][0x53c], PT ;  /* 0x00014f0000007a0c */ /* 0x004fda0003f06270 */
[----:B-1--4-:R-:W-:Y:S01]  /*27ce0*/  @P0 CALL.REL.NOINC `(.L_x_1207) ;  /* 0x0000001000000944 */ /* 0x012fe20003c00000 */
[----:B------:R-:W-:Y:S05]  /*27cf0*/  BRA `(.L_x_1208) ;  /* 0xfffda16000007947 */ /* 0x000fea000383ffff */
.L_x_1207:
[----:B------:R-:W-:Y:S05]  /*27d00*/  EXIT ;  /* 0x000000000000794d */ /* 0x000fea0003800000 */
.L_x_898:
[----:B------:R-:W-:Y:S01]  /*27d10*/  IMAD.MOV.U32 R0, RZ, RZ, R5 ;  /* 0x000000ffff007224 */ /* 0x000fe200078e0005 */
[----:B------:R-:W-:Y:S02]  /*27d20*/  MOV R2, 0x1 ;  /* 0x0000000100027802 */ /* 0x000fe40000000f00 */
[----:B------:R-:W-:Y:S02]  /*27d30*/  MOV R3, 0x27d50 ;  /* 0x00027d5000037802 */ /* 0x000fe40000000f00 */
[----:B------:R-:W-:Y:S05]  /*27d40*/  CALL.REL.NOINC `($__internal_14_$__cuda_sm70_shflsync_up_p) ;  /* 0x0000522000007944 */ /* 0x000fea0003c00000 */
[----:B------:R-:W-:Y:S01]  /*27d50*/  MOV R0, R4 ;  /* 0x0000000400007202 */ /* 0x000fe20000000f00 */
[----:B------:R-:W-:Y:S05]  /*27d60*/  BRA `(.L_x_1209) ;  /* 0xfffd86f000007947 */ /* 0x000fea000383ffff */
.L_x_899:
[----:B------:R-:W-:Y:S01]  /*27d70*/  IMAD.MOV.U32 R0, RZ, RZ, R5 ;  /* 0x000000ffff007224 */ /* 0x000fe200078e0005 */
[----:B------:R-:W-:Y:S02]  /*27d80*/  MOV R2, 0x2 ;  /* 0x0000000200027802 */ /* 0x000fe40000000f00 */
[----:B------:R-:W-:Y:S02]  /*27d90*/  MOV R3, 0x27db0 ;  /* 0x00027db000037802 */ /* 0x000fe40000000f00 */
[----:B------:R-:W-:Y:S05]  /*27da0*/  CALL.REL.NOINC `($__internal_14_$__cuda_sm70_shflsync_up_p) ;  /* 0x000051c000007944 */ /* 0x000fea0003c00000 */
[----:B------:R-:W-:Y:S01]  /*27db0*/  SEL R0, R4, RZ, P4 ;  /* 0x000000ff04007207 */ /* 0x000fe20002000000 */
[----:B------:R-:W-:Y:S01]  /*27dc0*/  IMAD.MOV.U32 R2, RZ, RZ, 0x4 ;  /* 0x00000004ff027424 */ /* 0x000fe200078e00ff */
[----:B------:R-:W-:-:S03]  /*27dd0*/  MOV R3, 0x27e00 ;  /* 0x00027e0000037802 */ /* 0x000fc60000000f00 */
[----:B------:R-:W-:Y:S02]  /*27de0*/  IMAD.IADD R0, R5, 0x1, R0 ;  /* 0x0000000105007824 */ /* 0x000fe400078e0200 */
        /* <DEDUP_REMOVED lines=13> */
[----:B------:R-:W-:Y:S02]  /*27ec0*/  MOV R71, 0x1f ;  /* 0x0000001f00477802 */ /* 0x000fe40000000f00 */
[----:B------:R-:W-:Y:S01]  /*27ed0*/  MOV R3, 0x27f10 ;  /* 0x00027f1000037802 */ /* 0x000fe20000000f00 */
[----:B------:R-:W-:-:S04]  /*27ee0*/  IMAD.IADD R4, R0, 0x1, R4 ;  /* 0x0000000100047824 */ /* 0x000fc800078e0204 */
[----:B------:R-:W-:Y:S02]  /*27ef0*/  IMAD.MOV.U32 R52, RZ, RZ, R4 ;  /* 0x000000ffff347224 */ /* 0x000fe400078e0004 */
[----:B------:R-:W-:Y:S05]  /*27f00*/  CALL.REL.NOINC `($__internal_13_$__cuda_sm70_shflsync_idx_p) ;  /* 0x0000500000007944 */ /* 0x000fea0003c00000 */
[----:B------:R-:W-:Y:S01]  /*27f10*/  MOV R0, R234 ;  /* 0x000000ea00007202 */ /* 0x000fe20000000f00 */
[----:B------:R-:W-:Y:S05]  /*27f20*/  BRA `(.L_x_1210) ;  /* 0xfffd863000007947 */ /* 0x000fea000383ffff */
.L_x_901:
[----:B------:R-:W-:Y:S02]  /*27f30*/  SEL R0, RZ, 0x1, P0 ;  /* 0x00000001ff007807 */ /* 0x000fe40000000000 */
[----:B------:R-:W-:Y:S02]  /*27f40*/  MOV R2, 0x27f60 ;  /* 0x00027f6000027802 */ /* 0x000fe40000000f00 */
[----:B------:R-:W-:Y:S05]  /*27f50*/  CALL.REL.NOINC `($__internal_15_$__cuda_sm70_votesync_ballot) ;  /* 0x0000508000007944 */ /* 0x000fea0003c00000 */
[----:B------:R-:W-:Y:S01]  /*27f60*/  MOV R7, R0 ;  /* 0x0000000000077202 */ /* 0x000fe20000000f00 */
[----:B------:R-:W-:Y:S05]  /*27f70*/  BRA `(.L_x_1211) ;  /* 0xfffd867000007947 */ /* 0x000fea000383ffff */
.L_x_902:
[----:B------:R-:W-:Y:S01]  /*27f80*/  IMAD.MOV.U32 R52, RZ, RZ, R9 ;  /* 0x000000ffff347224 */ /* 0x000fe200078e0009 */
[----:B-1----:R-:W-:Y:S01]  /*27f90*/  MOV R2, R0 ;  /* 0x0000000000027202 */ /* 0x002fe20000000f00 */
[----:B------:R-:W-:Y:S01]  /*27fa0*/  IMAD.MOV.U32 R71, RZ, RZ, 0x1f ;  /* 0x0000001fff477424 */ /* 0x000fe200078e00ff */
[----:B------:R-:W-:Y:S02]  /*27fb0*/  MOV R3, 0x27fd0 ;  /* 0x00027fd000037802 */ /* 0x000fe40000000f00 */
[----:B------:R-:W-:Y:S05]  /*27fc0*/  CALL.REL.NOINC `($__internal_13_$__cuda_sm70_shflsync_idx_p) ;  /* 0x00004f4000007944 */ /* 0x000fea0003c00000 */
[----:B------:R-:W-:Y:S01]  /*27fd0*/  IMAD.MOV.U32 R12, RZ, RZ, R234 ;  /* 0x000000ffff0c7224 */ /* 0x000fe200078e00ea */
[----:B------:R-:W-:Y:S01]  /*27fe0*/  MOV R52, R8 ;  /* 0x0000000800347202 */ /* 0x000fe20000000f00 */
[----:B------:R-:W-:Y:S01]  /*27ff0*/  IMAD.MOV.U32 R5, RZ, RZ, RZ ;  /* 0x000000ffff057224 */ /* 0x000fe200078e00ff */
[----:B------:R-:W-:Y:S01]  /*28000*/  MOV R2, R0 ;  /* 0x0000000000027202 */ /* 0x000fe20000000f00 */
[----:B------:R-:W-:Y:S01]  /*28010*/  IMAD.MOV.U32 R71, RZ, RZ, 0x1f ;  /* 0x0000001fff477424 */ /* 0x000fe200078e00ff */
[----:B------:R-:W-:-:S02]  /*28020*/  MOV R3, 0x28040 ;  /* 0x0002804000037802 */ /* 0x000fc40000000f00 */
[----:B------:R-:W-:Y:S05]  /*28030*/  CALL.REL.NOINC `($__internal_13_$__cuda_sm70_shflsync_idx_p) ;  /* 0x00004ed000007944 */ /* 0x000fea0003c00000 */
[----:B------:R-:W-:Y:S01]  /*28040*/  MOV R9, R234 ;  /* 0x000000ea00097202 */ /* 0x000fe20000000f00 */
[----:B------:R-:W-:Y:S05]  /*28050*/  BRA `(.L_x_1212) ;  /* 0xfffd860000007947 */ /* 0x000fea000383ffff */
.L_x_905:
[----:B------:R-:W-:Y:S01]  /*28060*/  IMAD.MOV.U32 R52, RZ, RZ, R4 ;  /* 0x000000ffff347224 */ /* 0x000fe200078e0004 */
[----:B-1----:R-:W-:Y:S01]  /*28070*/  MOV R2, R0 ;  /* 0x0000000000027202 */ /* 0x002fe20000000f00 */
[----:B------:R-:W-:Y:S01]  /*28080*/  IMAD.MOV.U32 R71, RZ, RZ, 0x1f ;  /* 0x0000001fff477424 */ /* 0x000fe200078e00ff */
[----:B------:R-:W-:-:S02]  /*28090*/  MOV R3, 0x280b0 ;  /* 0x000280b000037802 */ /* 0x000fc40000000f00 */
[----:B---34-:R-:W-:Y:S05]  /*280a0*/  CALL.REL.NOINC `($__internal_13_$__cuda_sm70_shflsync_idx_p) ;  /* 0x00004e6000007944 */ /* 0x018fea0003c00000 */
[----:B------:R-:W-:Y:S01]  /*280b0*/  MOV R5, R234 ;  /* 0x000000ea00057202 */ /* 0x000fe20000000f00 */
[----:B------:R-:W-:Y:S05]  /*280c0*/  BRA `(.L_x_904) ;  /* 0xfffd85f000007947 */ /* 0x000fea000383ffff */
.L_x_970:
[----:B------:R-:W-:Y:S01]  /*280d0*/  IMAD.MOV.U32 R52, RZ, RZ, R5 ;  /* 0x000000ffff347224 */ /* 0x000fe200078e0005 */
[----:B------:R-:W-:Y:S01]  /*280e0*/  MOV R2, RZ ;  /* 0x000000ff00027202 */ /* 0x000fe20000000f00 */
[----:B------:R-:W-:Y:S01]  /*280f0*/  IMAD.MOV.U32 R71, RZ, RZ, 0x181f ;  /* 0x0000181fff477424 */ /* 0x000fe200078e00ff */
[----:B------:R-:W-:-:S02]  /*28100*/  MOV R3, 0x28120 ;  /* 0x0002812000037802 */ /* 0x000fc40000000f00 */
[----:B-----5:R-:W-:Y:S05]  /*28110*/  CALL.REL.NOINC `($__internal_13_$__cuda_sm70_shflsync_idx_p) ;  /* 0x00004df000007944 */ /* 0x020fea0003c00000 */
[----:B------:R-:W-:Y:S01]  /*28120*/  MOV R7, R234 ;  /* 0x000000ea00077202 */ /* 0x000fe20000000f00 */
[----:B------:R-:W-:Y:S05]  /*28130*/  BRA `(.L_x_1213) ;  /* 0xfffe0e1000007947 */ /* 0x000fea000383ffff */
.L_x_971:
[----:B------:R-:W-:Y:S01]  /*28140*/  IMAD.MOV.U32 R52, RZ, RZ, R6 ;  /* 0x000000ffff347224 */ /* 0x000fe200078e0006 */
[----:B------:R-:W-:Y:S01]  /*28150*/  MOV R2, RZ ;  /* 0x000000ff00027202 */ /* 0x000fe20000000f00 */
[----:B------:R-:W-:Y:S01]  /*28160*/  IMAD.MOV.U32 R71, RZ, RZ, 0x181f ;  /* 0x0000181fff477424 */ /* 0x000fe200078e00ff */
[----:B------:R-:W-:-:S02]  /*28170*/  MOV R3, 0x28190 ;  /* 0x0002819000037802 */ /* 0x000fc40000000f00 */
[----:B-12--5:R-:W-:Y:S05]  /*28180*/  CALL.REL.NOINC `($__internal_13_$__cuda_sm70_shflsync_idx_p) ;  /* 0x00004d8000007944 */ /* 0x026fea0003c00000 */
[----:B------:R-:W-:Y:S01]  /*28190*/  MOV R2, R234 ;  /* 0x000000ea00027202 */ /* 0x000fe20000000f00 */
[----:B------:R-:W-:Y:S05]  /*281a0*/  BRA `(.L_x_1214) ;  /* 0xfffe0dc000007947 */ /* 0x000fea000383ffff */
.L_x_974:
[----:B------:R-:W-:Y:S01]  /*281b0*/  IMAD.MOV.U32 R52, RZ, RZ, R5 ;  /* 0x000000ffff347224 */ /* 0x000fe200078e0005 */
[----:B--2-4-:R-:W-:Y:S01]  /*281c0*/  MOV R2, 0x1 ;  /* 0x0000000100027802 */ /* 0x014fe20000000f00 */
[----:B------:R-:W-:Y:S01]  /*281d0*/  IMAD.MOV.U32 R71, RZ, RZ, 0x181f ;  /* 0x0000181fff477424 */ /* 0x000fe200078e00ff */
[----:B------:R-:W-:-:S02]  /*281e0*/  MOV R3, 0x28200 ;  /* 0x0002820000037802 */ /* 0x000fc40000000f00 */
[----:B-1-3-5:R-:W-:Y:S05]  /*281f0*/  CALL.REL.NOINC `($__internal_13_$__cuda_sm70_shflsync_idx_p) ;  /* 0x00004d1000007944 */ /* 0x02afea0003c00000 */
[----:B------:R-:W-:Y:S01]  /*28200*/  IMAD.MOV.U32 R7, RZ, RZ, R234 ;  /* 0x000000ffff077224 */ /* 0x000fe200078e00ea */
[----:B------:R-:W-:Y:S01]  /*28210*/  MOV R2, 0x1 ;  /* 0x0000000100027802 */ /* 0x000fe20000000f00 */
[----:B------:R-:W-:Y:S01]  /*28220*/  IMAD.MOV.U32 R52, RZ, RZ, R6 ;  /* 0x000000ffff347224 */ /* 0x000fe200078e0006 */
[----:B------:R-:W-:-:S02]  /*28230*/  MOV R71, 0x181f ;  /* 0x0000181f00477802 */ /* 0x000fc40000000f00 */
[----:B------:R-:W-:Y:S02]  /*28240*/  MOV R3, 0x28260 ;  /* 0x0002826000037802 */ /* 0x000fe40000000f00 */
[----:B------:R-:W-:Y:S05]  /*28250*/  CALL.REL.NOINC `($__internal_13_$__cuda_sm70_shflsync_idx_p) ;  /* 0x00004cb000007944 */ /* 0x000fea0003c00000 */
[----:B------:R-:W-:Y:S01]  /*28260*/  MOV R2, R234 ;  /* 0x000000ea00027202 */ /* 0x000fe20000000f00 */
[----:B------:R-:W-:Y:S05]  /*28270*/  BRA `(.L_x_1215) ;  /* 0xfffe0dd000007947 */ /* 0x000fea000383ffff */
.L_x_977:
[----:B------:R-:W-:Y:S01]  /*28280*/  IMAD.MOV.U32 R52, RZ, RZ, R5 ;  /* 0x000000ffff347224 */ /* 0x000fe200078e0005 */
[----:B-1--4-:R-:W-:Y:S01]  /*28290*/  MOV R2, 0x2 ;  /* 0x0000000200027802 */ /* 0x012fe20000000f00 */
[----:B------:R-:W-:Y:S01]  /*282a0*/  IMAD.MOV.U32 R71, RZ, RZ, 0x181f ;  /* 0x0000181fff477424 */ /* 0x000fe200078e00ff */
[----:B------:R-:W-:Y:S02]  /*282b0*/  MOV R3, 0x282d0 ;  /* 0x000282d000037802 */ /* 0x000fe40000000f00 */
[----:B--23-5:R-:W-:Y:S05]  /*282c0*/  CALL.REL.NOINC `($__internal_13_$__cuda_sm70_shflsync_idx_p) ;  /* 0x00004c4000007944 */ /* 0x02cfea0003c00000 */
[----:B------:R-:W-:Y:S01]  /*282d0*/  MOV R7, R234 ;  /* 0x000000ea00077202 */ /* 0x000fe20000000f00 */
[----:B------:R-:W-:Y:S05]  /*282e0*/  BRA `(.L_x_1216) ;  /* 0xfffe0e3000007947 */ /* 0x000fea000383ffff */
.L_x_978:
[----:B------:R-:W-:Y:S01]  /*282f0*/  IMAD.MOV.U32 R52, RZ, RZ, R6 ;  /* 0x000000ffff347224 */ /* 0x000fe200078e0006 */
[----:B----4-:R-:W-:Y:S01]  /*28300*/  MOV R2, 0x2 ;  /* 0x0000000200027802 */ /* 0x010fe20000000f00 */
[----:B------:R-:W-:Y:S01]  /*28310*/  IMAD.MOV.U32 R71, RZ, RZ, 0x181f ;  /* 0x0000181fff477424 */ /* 0x000fe200078e00ff */
[----:B------:R-:W-:Y:S02]  /*28320*/  MOV R3, 0x28340 ;  /* 0x0002834000037802 */ /* 0x000fe40000000f00 */
[----:B-123-5:R-:W-:Y:S05]  /*28330*/  CALL.REL.NOINC `($__internal_13_$__cuda_sm70_shflsync_idx_p) ;  /* 0x00004bd000007944 */ /* 0x02efea0003c00000 */
[----:B------:R-:W-:Y:S01]  /*28340*/  MOV R2, R234 ;  /* 0x000000ea00027202 */ /* 0x000fe20000000f00 */
[----:B------:R-:W-:Y:S05]  /*28350*/  BRA `(.L_x_1217) ;  /* 0xfffe0de000007947 */ /* 0x000fea000383ffff */
.L_x_981:
[----:B------:R-:W-:Y:S01]  /*28360*/  IMAD.MOV.U32 R52, RZ, RZ, R5 ;  /* 0x000000ffff347224 */ /* 0x000fe200078e0005 */
[----:B-1----:R-:W-:Y:S01]  /*28370*/  MOV R2, 0x3 ;  /* 0x0000000300027802 */ /* 0x002fe20000000f00 */
[----:B------:R-:W-:Y:S01]  /*28380*/  IMAD.MOV.U32 R71, RZ, RZ, 0x181f ;  /* 0x0000181fff477424 */ /* 0x000fe200078e00ff */
[----:B------:R-:W-:-:S02]  /*28390*/  MOV R3, 0x283b0 ;  /* 0x000283b000037802 */ /* 0x000fc40000000f00 */
[----:B--2345:R-:W-:Y:S05]  /*283a0*/  CALL.REL.NOINC `($__internal_13_$__cuda_sm70_shflsync_idx_p) ;  /* 0x00004b6000007944 */ /* 0x03cfea0003c00000 */
        /* <DEDUP_REMOVED lines=8> */
.L_x_984:
[----:B------:R-:W-:Y:S01]  /*28430*/  IMAD.MOV.U32 R52, RZ, RZ, R5 ;  /* 0x000000ffff347224 */ /* 0x000fe200078e0005 */
[----:B-1----:R-:W-:Y:S01]  /*28440*/  MOV R2, 0x4 ;  /* 0x0000000400027802 */ /* 0x002fe20000000f00 */
[----:B------:R-:W-:Y:S01]  /*28450*/  IMAD.MOV.U32 R71, RZ, RZ, 0x181f ;  /* 0x0000181fff477424 */ /* 0x000fe200078e00ff */
[----:B------:R-:W-:Y:S02]  /*28460*/  MOV R3, 0x28480 ;  /* 0x0002848000037802 */ /* 0x000fe40000000f00 */
[----:B--2345:R-:W-:Y:S05]  /*28470*/  CALL.REL.NOINC `($__internal_13_$__cuda_sm70_shflsync_idx_p) ;  /* 0x00004a9000007944 */ /* 0x03cfea0003c00000 */
[----:B------:R-:W-:Y:S01]  /*28480*/  MOV R7, R234 ;  /* 0x000000ea00077202 */ /* 0x000fe20000000f00 */
[----:B------:R-:W-:Y:S05]  /*28490*/  BRA `(.L_x_1219) ;  /* 0xfffe0e5000007947 */ /* 0x000fea000383ffff */
.L_x_985:
[----:B------:R-:W-:Y:S01]  /*284a0*/  IMAD.MOV.U32 R52, RZ, RZ, R6 ;  /* 0x000000ffff347224 */ /* 0x000fe200078e0006 */
[----:B-1----:R-:W-:Y:S01]  /*284b0*/  MOV R2, 0x4 ;  /* 0x0000000400027802 */ /* 0x002fe20000000f00 */
[----:B------:R-:W-:Y:S01]  /*284c0*/  IMAD.MOV.U32 R71, RZ, RZ, 0x181f ;  /* 0x0000181fff477424 */ /* 0x000fe200078e00ff */
[----:B------:R-:W-:Y:S02]  /*284d0*/  MOV R3, 0x284f0 ;  /* 0x000284f000037802 */ /* 0x000fe40000000f00 */
[----:B--2345:R-:W-:Y:S05]  /*284e0*/  CALL.REL.NOINC `($__internal_13_$__cuda_sm70_shflsync_idx_p) ;  /* 0x00004a2000007944 */ /* 0x03cfea0003c00000 */
[----:B------:R-:W-:Y:S01]  /*284f0*/  MOV R2, R234 ;  /* 0x000000ea00027202 */ /* 0x000fe20000000f00 */
[----:B------:R-:W-:Y:S05]  /*28500*/  BRA `(.L_x_1220) ;  /* 0xfffe0e0000007947 */ /* 0x000fea000383ffff */
.L_x_988:
[----:B------:R-:W-:Y:S01]  /*28510*/  IMAD.MOV.U32 R52, RZ, RZ, R5 ;  /* 0x000000ffff347224 */ /* 0x000fe200078e0005 */
[----:B--23--:R-:W-:Y:S01]  /*28520*/  MOV R2, 0x5 ;  /* 0x0000000500027802 */ /* 0x00cfe20000000f00 */
[----:B------:R-:W-:Y:S01]  /*28530*/  IMAD.MOV.U32 R71, RZ, RZ, 0x181f ;  /* 0x0000181fff477424 */ /* 0x000fe200078e00ff */
[----:B------:R-:W-:-:S02]  /*28540*/  MOV R3, 0x28560 ;  /* 0x0002856000037802 */ /* 0x000fc40000000f00 */
[----:B-1--45:R-:W-:Y:S05]  /*28550*/  CALL.REL.NOINC `($__internal_13_$__cuda_sm70_shflsync_idx_p) ;  /* 0x000049b000007944 */ /* 0x032fea0003c00000 */
        /* <DEDUP_REMOVED lines=8> */
.L_x_991:
[----:B------:R-:W-:Y:S01]  /*285e0*/  IMAD.MOV.U32 R52, RZ, RZ, R5 ;  /* 0x000000ffff347224 */ /* 0x000fe200078e0005 */
[----:B-1-3--:R-:W-:Y:S01]  /*285f0*/  MOV R2, 0x6 ;  /* 0x0000000600027802 */ /* 0x00afe20000000f00 */
[----:B------:R-:W-:Y:S01]  /*28600*/  IMAD.MOV.U32 R71, RZ, RZ, 0x181f ;  /* 0x0000181fff477424 */ /* 0x000fe200078e00ff */
[----:B------:R-:W-:Y:S02]  /*28610*/  MOV R3, 0x28630 ;  /* 0x0002863000037802 */ /* 0x000fe40000000f00 */
[----:B--2-45:R-:W-:Y:S05]  /*28620*/  CALL.REL.NOINC `($__internal_13_$__cuda_sm70_shflsync_idx_p) ;  /* 0x000048e000007944 */ /* 0x034fea0003c00000 */
[----:B------:R-:W-:Y:S01]  /*28630*/  MOV R7, R234 ;  /* 0x000000ea00077202 */ /* 0x000fe20000000f00 */
[----:B------:R-:W-:Y:S05]  /*28640*/  BRA `(.L_x_1222) ;  /* 0xfffe0e7000007947 */ /* 0x000fea000383ffff */
.L_x_992:
[----:B------:R-:W-:Y:S01]  /*28650*/  IMAD.MOV.U32 R52, RZ, RZ, R6 ;  /* 0x000000ffff347224 */ /* 0x000fe200078e0006 */
[----:B---3--:R-:W-:Y:S01]  /*28660*/  MOV R2, 0x6 ;  /* 0x0000000600027802 */ /* 0x008fe20000000f00 */
[----:B------:R-:W-:Y:S01]  /*28670*/  IMAD.MOV.U32 R71, RZ, RZ, 0x181f ;  /* 0x0000181fff477424 */ /* 0x000fe200078e00ff */
[----:B------:R-:W-:Y:S02]  /*28680*/  MOV R3, 0x286a0 ;  /* 0x000286a000037802 */ /* 0x000fe40000000f00 */
[----:B-12-45:R-:W-:Y:S05]  /*28690*/  CALL.REL.NOINC `($__internal_13_$__cuda_sm70_shflsync_idx_p) ;  /* 0x0000487000007944 */ /* 0x036fea0003c00000 */
[----:B------:R-:W-:Y:S01]  /*286a0*/  MOV R2, R234 ;  /* 0x000000ea00027202 */ /* 0x000fe20000000f00 */
[----:B------:R-:W-:Y:S05]  /*286b0*/  BRA `(.L_x_1223) ;  /* 0xfffe0e2000007947 */ /* 0x000fea000383ffff */
.L_x_995:
        /* <DEDUP_REMOVED lines=13> */
.L_x_1034:
[----:B------:R-:W-:Y:S01]  /*28790*/  IMAD.MOV.U32 R52, RZ, RZ, R4 ;  /* 0x000000ffff347224 */ /* 0x000fe200078e0004 */
[----:B------:R-:W-:Y:S01]  /*287a0*/  MOV R2, RZ ;  /* 0x000000ff00027202 */ /* 0x000fe20000000f00 */
[----:B------:R-:W-:Y:S01]  /*287b0*/  IMAD.MOV.U32 R71, RZ, RZ, 0x181f ;  /* 0x0000181fff477424 */ /* 0x000fe200078e00ff */
[----:B------:R-:W-:Y:S02]  /*287c0*/  MOV R3, 0x287e0 ;  /* 0x000287e000037802 */ /* 0x000fe40000000f00 */
[----:B------:R-:W-:Y:S05]  /*287d0*/  CALL.REL.NOINC `($__internal_13_$__cuda_sm70_shflsync_idx_p) ;  /* 0x0000473000007944 */ /* 0x000fea0003c00000 */
[----:B------:R-:W-:Y:S01]  /*287e0*/  MOV R5, R234 ;  /* 0x000000ea00057202 */ /* 0x000fe20000000f00 */
[----:B------:R-:W-:Y:S05]  /*287f0*/  BRA `(.L_x_1225) ;  /* 0xfffe75f000007947 */ /* 0x000fea000383ffff */
.L_x_1035:
[----:B------:R-:W-:Y:S01]  /*28800*/  IMAD.MOV.U32 R52, RZ, RZ, R0 ;  /* 0x000000ffff347224 */ /* 0x000fe200078e0000 */
[----:B------:R-:W-:Y:S01]  /*28810*/  MOV R2, RZ ;  /* 0x000000ff00027202 */ /* 0x000fe20000000f00 */
[----:B------:R-:W-:Y:S01]  /*28820*/  IMAD.MOV.U32 R71, RZ, RZ, 0x181f ;  /* 0x0000181fff477424 */ /* 0x000fe200078e00ff */
[----:B------:R-:W-:Y:S02]  /*28830*/  MOV R3, 0x28850 ;  /* 0x0002885000037802 */ /* 0x000fe40000000f00 */
[----:B-12---:R-:W-:Y:S05]  /*28840*/  CALL.REL.NOINC `($__internal_13_$__cuda_sm70_shflsync_idx_p) ;  /* 0x000046c000007944 */ /* 0x006fea0003c00000 */
        /* <DEDUP_REMOVED lines=10> */
[----:B------:R-:W-:Y:S05]  /*288f0*/  CALL.REL.NOINC `($__internal_13_$__cuda_sm70_shflsync_idx_p) ;  /* 0x0000461000007944 */ /* 0x000fea0003c00000 */
[----:B------:R-:W-:Y:S01]  /*28900*/  IMAD.MOV.U32 R5, RZ, RZ, R234 ;  /* 0x000000ffff057224 */ /* 0x000fe200078e00ea */
[----:B------:R-:W-:Y:S01]  /*28910*/  MOV R2, 0x1 ;  /* 0x0000000100027802 */ /* 0x000fe20000000f00 */
[----:B------:R-:W-:Y:S01]  /*28920*/  IMAD.MOV.U32 R52, RZ, RZ, R0 ;  /* 0x000000ffff347224 */ /* 0x000fe200078e0000 */
[----:B------:R-:W-:Y:S02]  /*28930*/  MOV R71, 0x181f ;  /* 0x0000181f00477802 */ /* 0x000fe40000000f00 */
[----:B------:R-:W-:Y:S02]  /*28940*/  MOV R3, 0x28960 ;  /* 0x0002896000037802 */ /* 0x000fe40000000f00 */
[----:B------:R-:W-:Y:S05]  /*28950*/  CALL.REL.NOINC `($__internal_13_$__cuda_sm70_shflsync_idx_p) ;  /* 0x000045b000007944 */ /* 0x000fea0003c00000 */
        /* <DEDUP_REMOVED lines=51> */
[----:B------:R-:W-:Y:S01]  /*28c90*/  MOV R0, R234 ;  /* 0x000000ea00007202 */ /* 0x000fe20000000f00 */
[----:B------:R-:W-:Y:S05]  /*28ca0*/  BRA `(.L_x_1226) ;  /* 0xfffe72a000007947 */ /* 0x000fea000383ffff */
.L_x_1036:
[----:B------:R-:W-:Y:S01]  /*28cb0*/  IMAD.MOV.U32 R52, RZ, RZ, R4 ;  /* 0x000000ffff347224 */ /* 0x000fe200078e0004 */
[----:B------:R-:W-:Y:S01]  /*28cc0*/  MOV R2, RZ ;  /* 0x000000ff00027202 */ /* 0x000fe20000000f00 */
[----:B------:R-:W-:Y:S01]  /*28cd0*/  IMAD.MOV.U32 R71, RZ, RZ, 0x1c1f ;  /* 0x00001c1fff477424 */ /* 0x000fe200078e00ff */
[----:B------:R-:W-:-:S02]  /*28ce0*/  MOV R3, 0x28d00 ;  /* 0x00028d0000037802 */ /* 0x000fc40000000f00 */
[----:B------:R-:W-:Y:S05]  /*28cf0*/  CALL.REL.NOINC `($__internal_13_$__cuda_sm70_shflsync_idx_p) ;  /* 0x0000421000007944 */ /* 0x000fea0003c00000 */
[----:B------:R-:W-:Y:S01]  /*28d00*/  MOV R3, R234 ;  /* 0x000000ea00037202 */ /* 0x000fe20000000f00 */
[----:B------:R-:W-:Y:S05]  /*28d10*/  BRA `(.L_x_1227) ;  /* 0xfffe73d000007947 */ /* 0x000fea000383ffff */
.L_x_1041:
[----:B------:R-:W-:Y:S01]  /*28d20*/  IMAD.MOV.U32 R52, RZ, RZ, R4 ;  /* 0x000000ffff347224 */ /* 0x000fe200078e0004 */
[----:B------:R-:W-:Y:S01]  /*28d30*/  MOV R2, 0x1 ;  /* 0x0000000100027802 */ /* 0x000fe20000000f00 */
[----:B------:R-:W-:Y:S01]  /*28d40*/  IMAD.MOV.U32 R71, RZ, RZ, 0x1c1f ;  /* 0x00001c1fff477424 */ /* 0x000fe200078e00ff */
[----:B------:R-:W-:-:S02]  /*28d50*/  MOV R3, 0x28d70 ;  /* 0x00028d7000037802 */ /* 0x000fc40000000f00 */
[----:B-1----:R-:W-:Y:S05]  /*28d60*/  CALL.REL.NOINC `($__internal_13_$__cuda_sm70_shflsync_idx_p) ;  /* 0x000041a000007944 */ /* 0x002fea0003c00000 */
[----:B------:R-:W-:Y:S01]  /*28d70*/  MOV R3, R234 ;  /* 0x000000ea00037202 */ /* 0x000fe20000000f00 */
[----:B------:R-:W-:Y:S05]  /*28d80*/  BRA `(.L_x_1228) ;  /* 0xfffe7c0000007947 */ /* 0x000fea000383ffff */
.L_x_1046:
[----:B------:R-:W-:Y:S01]  /*28d90*/  IMAD.MOV.U32 R52, RZ, RZ, R4 ;  /* 0x000000ffff347224 */ /* 0x000fe200078e0004 */
[----:B------:R-:W-:Y:S01]  /*28da0*/  MOV R2, 0x2 ;  /* 0x0000000200027802 */ /* 0x000fe20000000f00 */
[----:B------:R-:W-:Y:S01]  /*28db0*/  IMAD.MOV.U32 R71, RZ, RZ, 0x1c1f ;  /* 0x00001c1fff477424 */ /* 0x000fe200078e00ff */
[----:B------:R-:W-:-:S02]  /*28dc0*/  MOV R3, 0x28de0 ;  /* 0x00028de000037802 */ /* 0x000fc40000000f00 */
[----:B-12---:R-:W-:Y:S05]  /*28dd0*/  CALL.REL.NOINC `($__internal_13_$__cuda_sm70_shflsync_idx_p) ;  /* 0x0000413000007944 */ /* 0x006fea0003c00000 */
[----:B------:R-:W-:Y:S01]  /*28de0*/  MOV R3, R234 ;  /* 0x000000ea00037202 */ /* 0x000fe20000000f00 */
[----:B------:R-:W-:Y:S05]  /*28df0*/  BRA `(.L_x_1229) ;  /* 0xfffe820000007947 */ /* 0x000fea000383ffff */
.L_x_1051:
[----:B------:R-:W-:Y:S01]  /*28e00*/  IMAD.MOV.U32 R52, RZ, RZ, R4 ;  /* 0x000000ffff347224 */ /* 0x000fe200078e0004 */
[----:B------:R-:W-:Y:S01]  /*28e10*/  MOV R2, 0x3 ;  /* 0x0000000300027802 */ /* 0x000fe20000000f00 */
[----:B------:R-:W-:Y:S01]  /*28e20*/  IMAD.MOV.U32 R71, RZ, RZ, 0x1c1f ;  /* 0x00001c1fff477424 */ /* 0x000fe200078e00ff */
[----:B------:R-:W-:-:S02]  /*28e30*/  MOV R3, 0x28e50 ;  /* 0x00028e5000037802 */ /* 0x000fc40000000f00 */
[----:B-123--:R-:W-:Y:S05]  /*28e40*/  CALL.REL.NOINC `($__internal_13_$__cuda_sm70_shflsync_idx_p) ;  /* 0x000040c000007944 */ /* 0x00efea0003c00000 */
[----:B------:R-:W-:Y:S01]  /*28e50*/  MOV R3, R234 ;  /* 0x000000ea00037202 */ /* 0x000fe20000000f00 */
[----:B------:R-:W-:Y:S05]  /*28e60*/  BRA `(.L_x_1230) ;  /* 0xfffe880000007947 */ /* 0x000fea000383ffff */
.L_x_1056:
[----:B------:R-:W-:Y:S02]  /*28e70*/  MOV R0, 0x2 ;  /* 0x0000000200007802 */ /* 0x000fe40000000f00 */
[----:B------:R-:W-:-:S02]  /*28e80*/  MOV R2, 0x28ea0 ;  /* 0x00028ea000027802 */ /* 0x000fc40000000f00 */
[----:B------:R-:W-:Y:S05]  /*28e90*/  CALL.REL.NOINC `($__internal_12_$__cuda_sm70_shflsync_bfly_p) ;  /* 0x0000401000007944 */ /* 0x000fea0003c00000 */
[----:B------:R-:W-:Y:S05]  /*28ea0*/  BRA `(.L_x_1231) ;  /* 0xfffe92f000007947 */ /* 0x000fea000383ffff */
.L_x_1057:
[----:B------:R-:W-:Y:S02]  /*28eb0*/  MOV R0, 0x1 ;  /* 0x0000000100007802 */ /* 0x000fe40000000f00 */
[----:B------:R-:W-:-:S02]  /*28ec0*/  MOV R2, 0x28ee0 ;  /* 0x00028ee000027802 */ /* 0x000fc40000000f00 */
[----:B------:R-:W-:Y:S05]  /*28ed0*/  CALL.REL.NOINC `($__internal_12_$__cuda_sm70_shflsync_bfly_p) ;  /* 0x00003fd000007944 */ /* 0x000fea0003c00000 */
[----:B------:R-:W-:Y:S01]  /*28ee0*/  FMNMX.FTZ R71, R4, R0, !PT ;  /* 0x0000000004477209 */ /* 0x000fe20007810000 */
[----:B------:R-:W-:Y:S01]  /*28ef0*/  IMAD.MOV.U32 R4, RZ, RZ, R5 ;  /* 0x000000ffff047224 */ /* 0x000fe200078e0005 */
[----:B------:R-:W-:Y:S01]  /*28f00*/  MOV R2, 0x28f30 ;  /* 0x00028f3000027802 */ /* 0x000fe20000000f00 */
[----:B------:R-:W-:-:S02]  /*28f10*/  IMAD.MOV.U32 R0, RZ, RZ, 0x2 ;  /* 0x00000002ff007424 */ /* 0x000fc400078e00ff */
[----:B------:R-:W-:Y:S05]  /*28f20*/  CALL.REL.NOINC `($__internal_12_$__cuda_sm70_shflsync_bfly_p) ;  /* 0x00003f8000007944 */ /* 0x000fea0003c00000 */
[----:B------:R-:W-:Y:S01]  /*28f30*/  FMNMX.FTZ R5, R5, R0, !PT ;  /* 0x0000000005057209 */ /* 0x000fe20007810000 */
[----:B------:R-:W-:Y:S01]  /*28f40*/  IMAD.MOV.U32 R0, RZ, RZ, 0x1 ;  /* 0x00000001ff007424 */ /* 0x000fe200078e00ff */
[----:B------:R-:W-:-:S03]  /*28f50*/  MOV R2, 0x28f80 ;  /* 0x00028f8000027802 */ /* 0x000fc60000000f00 */
[----:B------:R-:W-:Y:S02]  /*28f60*/  IMAD.MOV.U32 R4, RZ, RZ, R5 ;  /* 0x000000ffff047224 */ /* 0x000fe400078e0005 */
[----:B------:R-:W-:Y:S05]  /*28f70*/  CALL.REL.NOINC `($__internal_12_$__cuda_sm70_shflsync_bfly_p) ;  /* 0x00003f3000007944 */ /* 0x000fea0003c00000 */
[----:B------:R-:W-:Y:S01]  /*28f80*/  FMNMX.FTZ R70, R5, R0, !PT ;  /* 0x0000000005467209 */ /* 0x000fe20007810000 */
[----:B------:R-:W-:Y:S01]  /*28f90*/  IMAD.MOV.U32 R4, RZ, RZ, R6 ;  /* 0x000000ffff047224 */ /* 0x000fe200078e0006 */
[----:B------:R-:W-:Y:S01]  /*28fa0*/  MOV R2, 0x28fd0 ;  /* 0x00028fd000027802 */ /* 0x000fe20000000f00 */
[----:B------:R-:W-:Y:S02]  /*28fb0*/  IMAD.MOV.U32 R0, RZ, RZ, 0x2 ;  /* 0x00000002ff007424 */ /* 0x000fe400078e00ff */
        /* <DEDUP_REMOVED lines=16> */
[----:B------:R-:W-:Y:S01]  /*290c0*/  MOV R8, R0 ;  /* 0x0000000000087202 */ /* 0x000fe20000000f00 */
[----:B------:R-:W-:Y:S05]  /*290d0*/  BRA `(.L_x_1232) ;  /* 0xfffe91b000007947 */ /* 0x000fea000383ffff */
.L_x_1065:
[----:B------:R-:W-:Y:S01]  /*290e0*/  MOV R2, RZ ;  /* 0x000000ff00027202 */ /* 0x000fe20000000f00 */
[----:B------:R-:W-:Y:S01]  /*290f0*/  IMAD.MOV.U32 R52, RZ, RZ, R4 ;  /* 0x000000ffff347224 */ /* 0x000fe200078e0004 */
[----:B------:R-:W-:Y:S01]  /*29100*/  MOV R3, 0x29130 ;  /* 0x0002913000037802 */ /* 0x000fe20000000f00 */
[----:B------:R-:W-:Y:S02]  /*29110*/  IMAD.MOV.U32 R71, RZ, RZ, 0x181f ;  /* 0x0000181fff477424 */ /* 0x000fe400078e00ff */
[----:B------:R-:W-:Y:S05]  /*29120*/  CALL.REL.NOINC `($__internal_13_$__cuda_sm70_shflsync_idx_p) ;  /* 0x00003de000007944 */ /* 0x000fea0003c00000 */
[----:B------:R-:W-:Y:S01]  /*29130*/  MOV R8, R234 ;  /* 0x000000ea00087202 */ /* 0x000fe20000000f00 */
[----:B------:R-:W-:-:S05]  /*29140*/  BRA `(.L_x_1233) ;  /* 0xfffeaed000007947 */ /* 0x000fca000383ffff */
.L_x_1066:
[----:B------:R-:W-:Y:S01]  /*29150*/  MOV R2, RZ ;  /* 0x000000ff00027202 */ /* 0x000fe20000000f00 */
[----:B------:R-:W-:Y:S01]  /*29160*/  IMAD.MOV.U32 R52, RZ, RZ, R0 ;  /* 0x000000ffff347224 */ /* 0x000fe200078e0000 */
[----:B------:R-:W-:Y:S01]  /*29170*/  MOV R3, 0x291a0 ;  /* 0x000291a000037802 */ /* 0x000fe20000000f00 */
[----:B------:R-:W-:Y:S02]  /*29180*/  IMAD.MOV.U32 R71, RZ, RZ, 0x181f ;  /* 0x0000181fff477424 */ /* 0x000fe400078e00ff */
[----:B-12---:R-:W-:Y:S05]  /*29190*/  CALL.REL.NOINC `($__internal_13_$__cuda_sm70_shflsync_idx_p) ;  /* 0x00003d7000007944 */ /* 0x006fea0003c00000 */
        /* <DEDUP_REMOVED lines=10> */
[----:B------:R-:W-:Y:S05]  /*29240*/  CALL.REL.NOINC `($__internal_13_$__cuda_sm70_shflsync_idx_p) ;  /* 0x00003cc000007944 */ /* 0x000fea0003c00000 */
[----:B------:R-:W-:Y:S01]  /*29250*/  MOV R2, 0x1 ;  /* 0x0000000100027802 */ /* 0x000fe20000000f00 */
[----:B------:R-:W-:Y:S01]  /*29260*/  IMAD.MOV.U32 R7, RZ, RZ, R234 ;  /* 0x000000ffff077224 */ /* 0x000fe200078e00ea */
[----:B------:R-:W-:Y:S01]  /*29270*/  MOV R71, 0x181f ;  /* 0x0000181f00477802 */ /* 0x000fe20000000f00 */
[----:B------:R-:W-:Y:S01]  /*29280*/  IMAD.MOV.U32 R52, RZ, RZ, R0 ;  /* 0x000000ffff347224 */ /* 0x000fe200078e0000 */
[----:B------:R-:W-:Y:S02]  /*29290*/  MOV R3, 0x292b0 ;  /* 0x000292b000037802 */ /* 0x000fe40000000f00 */
[----:B------:R-:W-:Y:S05]  /*292a0*/  CALL.REL.NOINC `($__internal_13_$__cuda_sm70_shflsync_idx_p) ;  /* 0x00003c6000007944 */ /* 0x000fea0003c00000 */
        /* <DEDUP_REMOVED lines=51> */
[----:B------:R-:W-:Y:S01]  /*295e0*/  MOV R0, R234 ;  /* 0x000000ea00007202 */ /* 0x000fe20000000f00 */
[----:B------:R-:W-:-:S05]  /*295f0*/  BRA `(.L_x_1234) ;  /* 0xfffeab8000007947 */ /* 0x000fca000383ffff */
.L_x_1069:
[----:B------:R-:W-:Y:S01]  /*29600*/  MOV R2, RZ ;  /* 0x000000ff00027202 */ /* 0x000fe20000000f00 */
[----:B------:R-:W-:Y:S01]  /*29610*/  IMAD.MOV.U32 R52, RZ, RZ, R4 ;  /* 0x000000ffff347224 */ /* 0x000fe200078e0004 */
[----:B------:R-:W-:Y:S01]  /*29620*/  MOV R3, 0x29650 ;  /* 0x0002965000037802 */ /* 0x000fe20000000f00 */
[----:B------:R-:W-:Y:S02]  /*29630*/  IMAD.MOV.U32 R71, RZ, RZ, 0x181f ;  /* 0x0000181fff477424 */ /* 0x000fe400078e00ff */
[----:B------:R-:W-:Y:S05]  /*29640*/  CALL.REL.NOINC `($__internal_13_$__cuda_sm70_shflsync_idx_p) ;  /* 0x000038c000007944 */ /* 0x000fea0003c00000 */
[----:B------:R-:W-:Y:S01]  /*29650*/  MOV R7, R234 ;  /* 0x000000ea00077202 */ /* 0x000fe20000000f00 */
[----:B------:R-:W-:-:S05]  /*29660*/  BRA `(.L_x_1235) ;  /* 0xfffebe5000007947 */ /* 0x000fca000383ffff */
.L_x_1070:
        /* <DEDUP_REMOVED lines=75> */
.L_x_1071:
[----:B------:R-:W-:Y:S01]  /*29b20*/  MOV R2, RZ ;  /* 0x000000ff00027202 */ /* 0x000fe20000000f00 */
[----:B------:R-:W-:Y:S01]  /*29b30*/  IMAD.MOV.U32 R52, RZ, RZ, R5 ;  /* 0x000000ffff347224 */ /* 0x000fe200078e0005 */
[----:B------:R-:W-:Y:S01]  /*29b40*/  MOV R3, 0x29b70 ;  /* 0x00029b7000037802 */ /* 0x000fe20000000f00 */
[----:B------:R-:W-:Y:S02]  /*29b50*/  IMAD.MOV.U32 R71, RZ, RZ, 0x1c1f ;  /* 0x00001c1fff477424 */ /* 0x000fe400078e00ff */
[----:B------:R-:W-:Y:S05]  /*29b60*/  CALL.REL.NOINC `($__internal_13_$__cuda_sm70_shflsync_idx_p) ;  /* 0x000033a000007944 */ /* 0x000fea0003c00000 */
[----:B------:R-:W-:Y:S01]  /*29b70*/  MOV R4, R234 ;  /* 0x000000ea00047202 */ /* 0x000fe20000000f00 */
[----:B------:R-:W-:-:S05]  /*29b80*/  BRA `(.L_x_1237) ;  /* 0xfffebc1000007947 */ /* 0x000fca000383ffff */
.L_x_1076:
[----:B------:R-:W-:Y:S01]  /*29b90*/  MOV R2, 0x1 ;  /* 0x0000000100027802 */ /* 0x000fe20000000f00 */
[----:B------:R-:W-:Y:S01]  /*29ba0*/  IMAD.MOV.U32 R52, RZ, RZ, R5 ;  /* 0x000000ffff347224 */ /* 0x000fe200078e0005 */
[----:B------:R-:W-:Y:S01]  /*29bb0*/  MOV R3, 0x29be0 ;  /* 0x00029be000037802 */ /* 0x000fe20000000f00 */
[----:B------:R-:W-:Y:S02]  /*29bc0*/  IMAD.MOV.U32 R71, RZ, RZ, 0x1c1f ;  /* 0x00001c1fff477424 */ /* 0x000fe400078e00ff */
[----:B-1----:R-:W-:Y:S05]  /*29bd0*/  CALL.REL.NOINC `($__internal_13_$__cuda_sm70_shflsync_idx_p) ;  /* 0x0000333000007944 */ /* 0x002fea0003c00000 */
[----:B------:R-:W-:Y:S01]  /*29be0*/  MOV R4, R234 ;  /* 0x000000ea00047202 */ /* 0x000fe20000000f00 */
[----:B------:R-:W-:-:S05]  /*29bf0*/  BRA `(.L_x_1238) ;  /* 0xfffec49000007947 */ /* 0x000fca000383ffff */
.L_x_1081:
[----:B------:R-:W-:Y:S01]  /*29c00*/  MOV R2, 0x2 ;  /* 0x0000000200027802 */ /* 0x000fe20000000f00 */
[----:B------:R-:W-:Y:S01]  /*29c10*/  IMAD.MOV.U32 R52, RZ, RZ, R5 ;  /* 0x000000ffff347224 */ /* 0x000fe200078e0005 */
[----:B------:R-:W-:Y:S01]  /*29c20*/  MOV R3, 0x29c50 ;  /* 0x00029c5000037802 */ /* 0x000fe20000000f00 */
[----:B------:R-:W-:Y:S02]  /*29c30*/  IMAD.MOV.U32 R71, RZ, RZ, 0x1c1f ;  /* 0x00001c1fff477424 */ /* 0x000fe400078e00ff */
[----:B-12---:R-:W-:Y:S05]  /*29c40*/  CALL.REL.NOINC `($__internal_13_$__cuda_sm70_shflsync_idx_p) ;  /* 0x000032c000007944 */ /* 0x006fea0003c00000 */
[----:B------:R-:W-:Y:S01]  /*29c50*/  MOV R4, R234 ;  /* 0x000000ea00047202 */ /* 0x000fe20000000f00 */
[----:B------:R-:W-:-:S05]  /*29c60*/  BRA `(.L_x_1239) ;  /* 0xfffecad000007947 */ /* 0x000fca000383ffff */
.L_x_1086:
[----:B------:R-:W-:Y:S01]  /*29c70*/  MOV R2, 0x3 ;  /* 0x0000000300027802 */ /* 0x000fe20000000f00 */
[----:B------:R-:W-:Y:S01]  /*29c80*/  IMAD.MOV.U32 R52, RZ, RZ, R5 ;  /* 0x000000ffff347224 */ /* 0x000fe200078e0005 */
[----:B------:R-:W-:Y:S01]  /*29c90*/  MOV R3, 0x29cc0 ;  /* 0x00029cc000037802 */ /* 0x000fe20000000f00 */
[----:B------:R-:W-:Y:S02]  /*29ca0*/  IMAD.MOV.U32 R71, RZ, RZ, 0x1c1f ;  /* 0x00001c1fff477424 */ /* 0x000fe400078e00ff */
[----:B-123--:R-:W-:Y:S05]  /*29cb0*/  CALL.REL.NOINC `($__internal_13_$__cuda_sm70_shflsync_idx_p) ;  /* 0x0000325000007944 */ /* 0x00efea0003c00000 */
[----:B------:R-:W-:Y:S01]  /*29cc0*/  MOV R4, R234 ;  /* 0x000000ea00047202 */ /* 0x000fe20000000f00 */
[----:B------:R-:W-:-:S05]  /*29cd0*/  BRA `(.L_x_1240) ;  /* 0xfffed11000007947 */ /* 0x000fca000383ffff */
.L_x_1091:
[----:B------:R-:W-:Y:S02]  /*29ce0*/  MOV R0, 0x2 ;  /* 0x0000000200007802 */ /* 0x000fe40000000f00 */
[----:B------:R-:W-:Y:S02]  /*29cf0*/  MOV R2, 0x29d10 ;  /* 0x00029d1000027802 */ /* 0x000fe40000000f00 */
[----:B------:R-:W-:Y:S05]  /*29d00*/  CALL.REL.NOINC `($__internal_12_$__cuda_sm70_shflsync_bfly_p) ;  /* 0x000031a000007944 */ /* 0x000fea0003c00000 */
[----:B------:R-:W-:-:S05]  /*29d10*/  BRA `(.L_x_1241) ;  /* 0xfffedc8000007947 */ /* 0x000fca000383ffff */
.L_x_1092:
[----:B------:R-:W-:Y:S02]  /*29d20*/  MOV R0, 0x1 ;  /* 0x0000000100007802 */ /* 0x000fe40000000f00 */
[----:B------:R-:W-:Y:S02]  /*29d30*/  MOV R2, 0x29d50 ;  /* 0x00029d5000027802 */ /* 0x000fe40000000f00 */
        /* <DEDUP_REMOVED lines=28> */
[----:B------:R-:W-:-:S05]  /*29f00*/  BRA `(.L_x_1242) ;  /* 0xfffedb8000007947 */ /* 0x000fca000383ffff */
.L_x_1101:
[----:B------:R-:W-:Y:S01]  /*29f10*/  MOV R2, RZ ;  /* 0x000000ff00027202 */ /* 0x000fe20000000f00 */
[----:B------:R-:W-:Y:S01]  /*29f20*/  IMAD.MOV.U32 R52, RZ, RZ, R4 ;  /* 0x000000ffff347224 */ /* 0x000fe200078e0004 */
[----:B------:R-:W-:Y:S01]  /*29f30*/  MOV R3, 0x29f60 ;  /* 0x00029f6000037802 */ /* 0x000fe20000000f00 */
[----:B------:R-:W-:Y:S02]  /*29f40*/  IMAD.MOV.U32 R71, RZ, RZ, 0x181f ;  /* 0x0000181fff477424 */ /* 0x000fe400078e00ff */
[----:B------:R-:W-:Y:S05]  /*29f50*/  CALL.REL.NOINC `($__internal_13_$__cuda_sm70_shflsync_idx_p) ;  /* 0x00002fb000007944 */ /* 0x000fea0003c00000 */
[----:B------:R-:W-:Y:S01]  /*29f60*/  MOV R8, R234 ;  /* 0x000000ea00087202 */ /* 0x000fe20000000f00 */
[----:B------:R-:W-:-:S05]  /*29f70*/  BRA `(.L_x_1243) ;  /* 0xfffefe5000007947 */ /* 0x000fca000383ffff */
.L_x_1102:
        /* <DEDUP_REMOVED lines=75> */
.L_x_1105:
[----:B------:R-:W-:Y:S01]  /*2a430*/  MOV R2, RZ ;  /* 0x000000ff00027202 */ /* 0x000fe20000000f00 */
[----:B------:R-:W-:Y:S01]  /*2a440*/  IMAD.MOV.U32 R52, RZ, RZ, R4 ;  /* 0x000000ffff347224 */ /* 0x000fe200078e0004 */
[----:B------:R-:W-:Y:S01]  /*2a450*/  MOV R3, 0x2a480 ;  /* 0x0002a48000037802 */ /* 0x000fe20000000f00 */
[----:B------:R-:W-:Y:S02]  /*2a460*/  IMAD.MOV.U32 R71, RZ, RZ, 0x181f ;  /* 0x0000181fff477424 */ /* 0x000fe400078e00ff */
[----:B------:R-:W-:Y:S05]  /*2a470*/  CALL.REL.NOINC `($__internal_13_$__cuda_sm70_shflsync_idx_p) ;  /* 0x00002a9000007944 */ /* 0x000fea0003c00000 */
[----:B------:R-:W-:Y:S01]  /*2a480*/  MOV R7, R234 ;  /* 0x000000ea00077202 */ /* 0x000fe20000000f00 */
[----:B------:R-:W-:-:S05]  /*2a490*/  BRA `(.L_x_1245) ;  /* 0xffff0dd000007947 */ /* 0x000fca000383ffff */
.L_x_1106:
        /* <DEDUP_REMOVED lines=75> */
.L_x_1107:
[----:B------:R-:W-:Y:S02]  /*2a950*/  MOV R0, 0x2 ;  /* 0x0000000200007802 */ /* 0x000fe40000000f00 */
[----:B------:R-:W-:Y:S02]  /*2a960*/  MOV R2, 0x2a980 ;  /* 0x0002a98000027802 */ /* 0x000fe40000000f00 */
[----:B------:R-:W-:Y:S05]  /*2a970*/  CALL.REL.NOINC `($__internal_12_$__cuda_sm70_shflsync_bfly_p) ;  /* 0x0000253000007944 */ /* 0x000fea0003c00000 */
[----:B------:R-:W-:-:S05]  /*2a980*/  BRA `(.L_x_1247) ;  /* 0xffff100000007947 */ /* 0x000fca000383ffff */
.L_x_1108:
        /* <DEDUP_REMOVED lines=31> */
.L_x_1111:
[----:B-1--4-:R-:W-:Y:S01]  /*2ab80*/  MOV R71, 0x181f ;  /* 0x0000181f00477802 */ /* 0x012fe20000000f00 */
[----:B------:R-:W-:Y:S01]  /*2ab90*/  IMAD.MOV.U32 R2, RZ, RZ, RZ ;  /* 0x000000ffff027224 */ /* 0x000fe200078e00ff */
[----:B------:R-:W-:Y:S02]  /*2aba0*/  MOV R3, 0x2abc0 ;  /* 0x0002abc000037802 */ /* 0x000fe40000000f00 */
[----:B------:R-:W-:Y:S05]  /*2abb0*/  CALL.REL.NOINC `($__internal_13_$__cuda_sm70_shflsync_idx_p) ;  /* 0x0000235000007944 */ /* 0x000fea0003c00000 */
[----:B------:R-:W-:Y:S01]  /*2abc0*/  MOV R58, R234 ;  /* 0x000000ea003a7202 */ /* 0x000fe20000000f00 */
[----:B------:R-:W-:-:S05]  /*2abd0*/  BRA `(.L_x_1249) ;  /* 0xffff2eb000007947 */ /* 0x000fca000383ffff */
.L_x_1114:
[----:B------:R-:W-:Y:S01]  /*2abe0*/  MOV R2, RZ ;  /* 0x000000ff00027202 */ /* 0x000fe20000000f00 */
[----:B------:R-:W-:Y:S01]  /*2abf0*/  IMAD.MOV.U32 R52, RZ, RZ, R4 ;  /* 0x000000ffff347224 */ /* 0x000fe200078e0004 */
[----:B------:R-:W-:Y:S01]  /*2ac00*/  MOV R3, 0x2ac30 ;  /* 0x0002ac3000037802 */ /* 0x000fe20000000f00 */
[----:B------:R-:W-:Y:S02]  /*2ac10*/  IMAD.MOV.U32 R71, RZ, RZ, 0x181f ;  /* 0x0000181fff477424 */ /* 0x000fe400078e00ff */
[----:B------:R-:W-:Y:S05]  /*2ac20*/  CALL.REL.NOINC `($__internal_13_$__cuda_sm70_shflsync_idx_p) ;  /* 0x000022e000007944 */ /* 0x000fea0003c00000 */
[----:B------:R-:W-:Y:S01]  /*2ac30*/  MOV R7, R234 ;  /* 0x000000ea00077202 */ /* 0x000fe20000000f00 */
[----:B------:R-:W-:-:S05]  /*2ac40*/  BRA `(.L_x_1250) ;  /* 0xffff428000007947 */ /* 0x000fca000383ffff */
.L_x_1115:
        /* <DEDUP_REMOVED lines=75> */
.L_x_1116:
[----:B------:R-:W-:Y:S01]  /*2b100*/  MOV R2, RZ ;  /* 0x000000ff00027202 */ /* 0x000fe20000000f00 */
[----:B------:R-:W-:Y:S01]  /*2b110*/  IMAD.MOV.U32 R52, RZ, RZ, R5 ;  /* 0x000000ffff347224 */ /* 0x000fe200078e0005 */
[----:B------:R-:W-:Y:S01]  /*2b120*/  MOV R3, 0x2b150 ;  /* 0x0002b15000037802 */ /* 0x000fe20000000f00 */
[----:B------:R-:W-:Y:S02]  /*2b130*/  IMAD.MOV.U32 R71, RZ, RZ, 0x1c1f ;  /* 0x00001c1fff477424 */ /* 0x000fe400078e00ff */
[----:B------:R-:W-:Y:S05]  /*2b140*/  CALL.REL.NOINC `($__internal_13_$__cuda_sm70_shflsync_idx_p) ;  /* 0x00001dc000007944 */ /* 0x000fea0003c00000 */
[----:B------:R-:W-:Y:S01]  /*2b150*/  MOV R4, R234 ;  /* 0x000000ea00047202 */ /* 0x000fe20000000f00 */
[----:B------:R-:W-:-:S05]  /*2b160*/  BRA `(.L_x_1252) ;  /* 0xffff406000007947 */ /* 0x000fca000383ffff */
.L_x_1121:
[----:B------:R-:W-:Y:S01]  /*2b170*/  MOV R2, 0x1 ;  /* 0x0000000100027802 */ /* 0x000fe20000000f00 */
[----:B------:R-:W-:Y:S01]  /*2b180*/  IMAD.MOV.U32 R52, RZ, RZ, R5 ;  /* 0x000000ffff347224 */ /* 0x000fe200078e0005 */
[----:B------:R-:W-:Y:S01]  /*2b190*/  MOV R3, 0x2b1c0 ;  /* 0x0002b1c000037802 */ /* 0x000fe20000000f00 */
[----:B------:R-:W-:Y:S02]  /*2b1a0*/  IMAD.MOV.U32 R71, RZ, RZ, 0x1c1f ;  /* 0x00001c1fff477424 */ /* 0x000fe400078e00ff */
[----:B-1----:R-:W-:Y:S05]  /*2b1b0*/  CALL.REL.NOINC `($__internal_13_$__cuda_sm70_shflsync_idx_p) ;  /* 0x00001d5000007944 */ /* 0x002fea0003c00000 */
[----:B------:R-:W-:Y:S01]  /*2b1c0*/  MOV R4, R234 ;  /* 0x000000ea00047202 */ /* 0x000fe20000000f00 */
[----:B------:R-:W-:-:S05]  /*2b1d0*/  BRA `(.L_x_1253) ;  /* 0xffff48e000007947 */ /* 0x000fca000383ffff */
.L_x_1126:
[----:B------:R-:W-:Y:S01]  /*2b1e0*/  MOV R2, 0x2 ;  /* 0x0000000200027802 */ /* 0x000fe20000000f00 */
[----:B------:R-:W-:Y:S01]  /*2b1f0*/  IMAD.MOV.U32 R52, RZ, RZ, R5 ;  /* 0x000000ffff347224 */ /* 0x000fe200078e0005 */
[----:B------:R-:W-:Y:S01]  /*2b200*/  MOV R3, 0x2b230 ;  /* 0x0002b23000037802 */ /* 0x000fe20000000f00 */
[----:B------:R-:W-:Y:S02]  /*2b210*/  IMAD.MOV.U32 R71, RZ, RZ, 0x1c1f ;  /* 0x00001c1fff477424 */ /* 0x000fe400078e00ff */
[----:B-12---:R-:W-:Y:S05]  /*2b220*/  CALL.REL.NOINC `($__internal_13_$__cuda_sm70_shflsync_idx_p) ;  /* 0x00001ce000007944 */ /* 0x006fea0003c00000 */
[----:B------:R-:W-:Y:S01]  /*2b230*/  MOV R4, R234 ;  /* 0x000000ea00047202 */ /* 0x000fe20000000f00 */
[----:B------:R-:W-:-:S05]  /*2b240*/  BRA `(.L_x_1254) ;  /* 0xffff4f2000007947 */ /* 0x000fca000383ffff */
.L_x_1131:
[----:B------:R-:W-:Y:S01]  /*2b250*/  MOV R2, 0x3 ;  /* 0x0000000300027802 */ /* 0x000fe20000000f00 */
[----:B------:R-:W-:Y:S01]  /*2b260*/  IMAD.MOV.U32 R52, RZ, RZ, R5 ;  /* 0x000000ffff347224 */ /* 0x000fe200078e0005 */
[----:B------:R-:W-:Y:S01]  /*2b270*/  MOV R3, 0x2b2a0 ;  /* 0x0002b2a000037802 */ /* 0x000fe20000000f00 */
[----:B------:R-:W-:Y:S02]  /*2b280*/  IMAD.MOV.U32 R71, RZ, RZ, 0x1c1f ;  /* 0x00001c1fff477424 */ /* 0x000fe400078e00ff */
[----:B-123--:R-:W-:Y:S05]  /*2b290*/  CALL.REL.NOINC `($__internal_13_$__cuda_sm70_shflsync_idx_p) ;  /* 0x00001c7000007944 */ /* 0x00efea0003c00000 */
[----:B------:R-:W-:Y:S01]  /*2b2a0*/  MOV R4, R234 ;  /* 0x000000ea00047202 */ /* 0x000fe20000000f00 */
[----:B------:R-:W-:-:S05]  /*2b2b0*/  BRA `(.L_x_1255) ;  /* 0xffff556000007947 */ /* 0x000fca000383ffff */
.L_x_1136:
[----:B------:R-:W-:Y:S02]  /*2b2c0*/  MOV R0, 0x2 ;  /* 0x0000000200007802 */ /* 0x000fe40000000f00 */
[----:B------:R-:W-:Y:S02]  /*2b2d0*/  MOV R2, 0x2b2f0 ;  /* 0x0002b2f000027802 */ /* 0x000fe40000000f00 */
[----:B------:R-:W-:Y:S05]  /*2b2e0*/  CALL.REL.NOINC `($__internal_12_$__cuda_sm70_shflsync_bfly_p) ;  /* 0x00001bc000007944 */ /* 0x000fea0003c00000 */
[----:B------:R-:W-:-:S05]  /*2b2f0*/  BRA `(.L_x_1256) ;  /* 0xffff60d000007947 */ /* 0x000fca000383ffff */
.L_x_1137:
        /* <DEDUP_REMOVED lines=31> */
.L_x_1139:
[----:B------:R-:W-:Y:S01]  /*2b4f0*/  IMAD.MOV.U32 R4, RZ, RZ, R237 ;  /* 0x000000ffff047224 */ /* 0x000fe200078e00ed */
[----:B------:R-:W-:-:S02]  /*2b500*/  MOV R0, 0x2 ;  /* 0x0000000200007802 */ /* 0x000fc40000000f00 */
[----:B------:R-:W-:Y:S02]  /*2b510*/  MOV R2, 0x2b530 ;  /* 0x0002b53000027802 */ /* 0x000fe40000000f00 */
[----:B-1----:R-:W-:Y:S05]  /*2b520*/  CALL.REL.NOINC `($__internal_12_$__cuda_sm70_shflsync_bfly_p) ;  /* 0x0000198000007944 */ /* 0x002fea0003c00000 */
[----:B------:R-:W-:Y:S05]  /*2b530*/  BRA `(.L_x_1258) ;  /* 0xffff7de000007947 */ /* 0x000fea000383ffff */
.L_x_1140:
[----:B------:R-:W-:Y:S01]  /*2b540*/  IMAD.MOV.U32 R4, RZ, RZ, R5 ;  /* 0x000000ffff047224 */ /* 0x000fe200078e0005 */
[----:B------:R-:W-:Y:S02]  /*2b550*/  MOV R0, 0x1 ;  /* 0x0000000100007802 */ /* 0x000fe40000000f00 */
[----:B------:R-:W-:Y:S02]  /*2b560*/  MOV R2, 0x2b580 ;  /* 0x0002b58000027802 */ /* 0x000fe40000000f00 */
[----:B-12---:R-:W-:Y:S05]  /*2b570*/  CALL.REL.NOINC `($__internal_12_$__cuda_sm70_shflsync_bfly_p) ;  /* 0x0000193000007944 */ /* 0x006fea0003c00000 */
[----:B------:R-:W-:Y:S01]  /*2b580*/  FADD.FTZ R5, R5, R0 ;  /* 0x0000000005057221 */ /* 0x000fe20000010000 */
[----:B------:R-:W-:Y:S02]  /*2b590*/  MOV R4, R243 ;  /* 0x000000f300047202 */ /* 0x000fe40000000f00 */
[----:B------:R-:W-:Y:S02]  /*2b5a0*/  MOV R0, 0x2 ;  /* 0x0000000200007802 */ /* 0x000fe40000000f00 */
[----:B------:R-:W-:Y:S02]  /*2b5b0*/  MOV R2, 0x2b5d0 ;  /* 0x0002b5d000027802 */ /* 0x000fe40000000f00 */
[----:B------:R-:W-:Y:S05]  /*2b5c0*/  CALL.REL.NOINC `($__internal_12_$__cuda_sm70_shflsync_bfly_p) ;  /* 0x000018e000007944 */ /* 0x000fea0003c00000 */
[----:B------:R-:W-:Y:S01]  /*2b5d0*/  FADD.FTZ R6, R243, R0 ;  /* 0x00000000f3067221 */ /* 0x000fe20000010000 */
[----:B------:R-:W-:Y:S02]  /*2b5e0*/  MOV R0, 0x1 ;  /* 0x0000000100007802 */ /* 0x000fe40000000f00 */
[----:B------:R-:W-:-:S02]  /*2b5f0*/  MOV R2, 0x2b620 ;  /* 0x0002b62000027802 */ /* 0x000fc40000000f00 */
[----:B------:R-:W-:Y:S02]  /*2b600*/  MOV R4, R6 ;  /* 0x0000000600047202 */ /* 0x000fe40000000f00 */
[----:B------:R-:W-:Y:S05]  /*2b610*/  CALL.REL.NOINC `($__internal_12_$__cuda_sm70_shflsync_bfly_p) ;  /* 0x0000189000007944 */ /* 0x000fea0003c00000 */
[----:B------:R-:W-:Y:S01]  /*2b620*/  FADD.FTZ R6, R6, R0 ;  /* 0x0000000006067221 */ /* 0x000fe20000010000 */
[----:B------:R-:W-:Y:S02]  /*2b630*/  MOV R4, R246 ;  /* 0x000000f600047202 */ /* 0x000fe40000000f00 */
[----:B------:R-:W-:Y:S02]  /*2b640*/  MOV R0, 0x2 ;  /* 0x0000000200007802 */ /* 0x000fe40000000f00 */
[----:B------:R-:W-:Y:S02]  /*2b650*/  MOV R2, 0x2b670 ;  /* 0x0002b67000027802 */ /* 0x000fe40000000f00 */
[----:B------:R-:W-:Y:S05]  /*2b660*/  CALL.REL.NOINC `($__internal_12_$__cuda_sm70_shflsync_bfly_p) ;  /* 0x0000184000007944 */ /* 0x000fea0003c00000 */
[----:B------:R-:W-:Y:S01]  /*2b670*/  FADD.FTZ R7, R246, R0 ;  /* 0x00000000f6077221 */ /* 0x000fe20000010000 */
[----:B------:R-:W-:Y:S02]  /*2b680*/  MOV R0, 0x1 ;  /* 0x0000000100007802 */ /* 0x000fe40000000f00 */
[----:B------:R-:W-:Y:S02]  /*2b690*/  MOV R2, 0x2b6c0 ;  /* 0x0002b6c000027802 */ /* 0x000fe40000000f00 */
[----:B------:R-:W-:-:S02]  /*2b6a0*/  MOV R4, R7 ;  /* 0x0000000700047202 */ /* 0x000fc40000000f00 */
[----:B------:R-:W-:Y:S05]  /*2b6b0*/  CALL.REL.NOINC `($__internal_12_$__cuda_sm70_shflsync_bfly_p) ;  /* 0x000017f000007944 */ /* 0x000fea0003c00000 */
[----:B------:R-:W-:Y:S01]  /*2b6c0*/  FADD.FTZ R7, R7, R0 ;  /* 0x0000000007077221 */ /* 0x000fe20000010000 */
[----:B------:R-:W-:-:S02]  /*2b6d0*/  MOV R4, R247 ;  /* 0x000000f700047202 */ /* 0x000fc40000000f00 */
[----:B------:R-:W-:Y:S02]  /*2b6e0*/  MOV R0, 0x2 ;  /* 0x0000000200007802 */ /* 0x000fe40000000f00 */
[----:B------:R-:W-:Y:S02]  /*2b6f0*/  MOV R2, 0x2b710 ;  /* 0x0002b71000027802 */ /* 0x000fe40000000f00 */
[----:B------:R-:W-:Y:S05]  /*2b700*/  CALL.REL.NOINC `($__internal_12_$__cuda_sm70_shflsync_bfly_p) ;  /* 0x000017a000007944 */ /* 0x000fea0003c00000 */
[----:B------:R-:W-:Y:S01]  /*2b710*/  FADD.FTZ R4, R247, R0 ;  /* 0x00000000f7047221 */ /* 0x000fe20000010000 */
[----:B------:R-:W-:Y:S02]  /*2b720*/  MOV R0, 0x1 ;  /* 0x0000000100007802 */ /* 0x000fe40000000f00 */
[----:B------:R-:W-:Y:S02]  /*2b730*/  MOV R2, 0x2b750 ;  /* 0x0002b75000027802 */ /* 0x000fe40000000f00 */
[----:B------:R-:W-:Y:S05]  /*2b740*/  CALL.REL.NOINC `($__internal_12_$__cuda_sm70_shflsync_bfly_p) ;  /* 0x0000176000007944 */ /* 0x000fea0003c00000 */
[----:B------:R-:W-:Y:S01]  /*2b750*/  MOV R8, R0 ;  /* 0x0000000000087202 */ /* 0x000fe20000000f00 */
[----:B------:R-:W-:Y:S05]  /*2b760*/  BRA `(.L_x_1259) ;  /* 0xffff7ca000007947 */ /* 0x000fea000383ffff */
.L_x_1147:
[----:B-1-34-:R-:W-:Y:S01]  /*2b770*/  IMAD.MOV.U32 R52, RZ, RZ, R5 ;  /* 0x000000ffff347224 */ /* 0x01afe200078e0005 */
[----:B------:R-:W-:Y:S01]  /*2b780*/  MOV R2, RZ ;  /* 0x000000ff00027202 */ /* 0x000fe20000000f00 */
[----:B------:R-:W-:Y:S01]  /*2b790*/  IMAD.MOV.U32 R71, RZ, RZ, 0x181f ;  /* 0x0000181fff477424 */ /* 0x000fe200078e00ff */
[----:B------:R-:W-:Y:S02]  /*2b7a0*/  MOV R3, 0x2b7c0 ;  /* 0x0002b7c000037802 */ /* 0x000fe40000000f00 */
[----:B------:R-:W-:Y:S05]  /*2b7b0*/  CALL.REL.NOINC `($__internal_13_$__cuda_sm70_shflsync_idx_p) ;  /* 0x0000175000007944 */ /* 0x000fea0003c00000 */
[----:B------:R-:W-:Y:S01]  /*2b7c0*/  MOV R7, R234 ;  /* 0x000000ea00077202 */ /* 0x000fe20000000f00 */
[----:B------:R-:W-:Y:S05]  /*2b7d0*/  BRA `(.L_x_1260) ;  /* 0xffff92b000007947 */ /* 0x000fea000383ffff */
.L_x_1148:
[----:B------:R-:W-:Y:S01]  /*2b7e0*/  IMAD.MOV.U32 R52, RZ, RZ, R6 ;  /* 0x000000ffff347224 */ /* 0x000fe200078e0006 */
[----:B------:R-:W-:Y:S01]  /*2b7f0*/  MOV R2, RZ ;  /* 0x000000ff00027202 */ /* 0x000fe20000000f00 */
[----:B------:R-:W-:Y:S01]  /*2b800*/  IMAD.MOV.U32 R71, RZ, RZ, 0x181f ;  /* 0x0000181fff477424 */ /* 0x000fe200078e00ff */
[----:B------:R-:W-:-:S02]  /*2b810*/  MOV R3, 0x2b830 ;  /* 0x0002b83000037802 */ /* 0x000fc40000000f00 */
[----:B-12---:R-:W-:Y:S05]  /*2b820*/  CALL.REL.NOINC `($__internal_13_$__cuda_sm70_shflsync_idx_p) ;  /* 0x000016e000007944 */ /* 0x006fea0003c00000 */
[----:B------:R-:W-:Y:S01]  /*2b830*/  MOV R2, R234 ;  /* 0x000000ea00027202 */ /* 0x000fe20000000f00 */
[----:B------:R-:W-:Y:S05]  /*2b840*/  BRA `(.L_x_1261) ;  /* 0xffff926000007947 */ /* 0x000fea000383ffff */
.L_x_1149:
[----:B------:R-:W-:Y:S01]  /*2b850*/  IMAD.MOV.U32 R52, RZ, RZ, R5 ;  /* 0x000000ffff347224 */ /* 0x000fe200078e0005 */
[----:B--2---:R-:W-:Y:S01]  /*2b860*/  MOV R2, 0x1 ;  /* 0x0000000100027802 */ /* 0x004fe20000000f00 */
[----:B------:R-:W-:Y:S01]  /*2b870*/  IMAD.MOV.U32 R71, RZ, RZ, 0x181f ;  /* 0x0000181fff477424 */ /* 0x000fe200078e00ff */
[----:B------:R-:W-:-:S02]  /*2b880*/  MOV R3, 0x2b8a0 ;  /* 0x0002b8a000037802 */ /* 0x000fc40000000f00 */
[----:B-1-3--:R-:W-:Y:S05]  /*2b890*/  CALL.REL.NOINC `($__internal_13_$__cuda_sm70_shflsync_idx_p) ;  /* 0x0000167000007944 */ /* 0x00afea0003c00000 */
        /* <DEDUP_REMOVED lines=8> */
.L_x_1150:
[----:B------:R-:W-:Y:S01]  /*2b920*/  IMAD.MOV.U32 R52, RZ, RZ, R5 ;  /* 0x000000ffff347224 */ /* 0x000fe200078e0005 */
[----:B-1----:R-:W-:Y:S01]  /*2b930*/  MOV R2, 0x2 ;  /* 0x0000000200027802 */ /* 0x002fe20000000f00 */
[----:B------:R-:W-:Y:S01]  /*2b940*/  IMAD.MOV.U32 R71, RZ, RZ, 0x181f ;  /* 0x0000181fff477424 */ /* 0x000fe200078e00ff */
[----:B------:R-:W-:Y:S02]  /*2b950*/  MOV R3, 0x2b970 ;  /* 0x0002b97000037802 */ /* 0x000fe40000000f00 */
[----:B---34-:R-:W-:Y:S05]  /*2b960*/  CALL.REL.NOINC `($__internal_13_$__cuda_sm70_shflsync_idx_p) ;  /* 0x000015a000007944 */ /* 0x018fea0003c00000 */
[----:B------:R-:W-:Y:S01]  /*2b970*/  MOV R7, R234 ;  /* 0x000000ea00077202 */ /* 0x000fe20000000f00 */
[----:B------:R-:W-:Y:S05]  /*2b980*/  BRA `(.L_x_1263) ;  /* 0xffff920000007947 */ /* 0x000fea000383ffff */
.L_x_1151:
[----:B------:R-:W-:Y:S01]  /*2b990*/  IMAD.MOV.U32 R52, RZ, RZ, R6 ;  /* 0x000000ffff347224 */ /* 0x000fe200078e0006 */
[----:B-1----:R-:W-:Y:S01]  /*2b9a0*/  MOV R2, 0x2 ;  /* 0x0000000200027802 */ /* 0x002fe20000000f00 */
[----:B------:R-:W-:Y:S01]  /*2b9b0*/  IMAD.MOV.U32 R71, RZ, RZ, 0x181f ;  /* 0x0000181fff477424 */ /* 0x000fe200078e00ff */
[----:B------:R-:W-:Y:S02]  /*2b9c0*/  MOV R3, 0x2b9e0 ;  /* 0x0002b9e000037802 */ /* 0x000fe40000000f00 */
[----:B--234-:R-:W-:Y:S05]  /*2b9d0*/  CALL.REL.NOINC `($__internal_13_$__cuda_sm70_shflsync_idx_p) ;  /* 0x0000153000007944 */ /* 0x01cfea0003c00000 */
[----:B------:R-:W-:Y:S01]  /*2b9e0*/  MOV R2, R234 ;  /* 0x000000ea00027202 */ /* 0x000fe20000000f00 */
[----:B------:R-:W-:Y:S05]  /*2b9f0*/  BRA `(.L_x_1264) ;  /* 0xffff91b000007947 */ /* 0x000fea000383ffff */
.L_x_1152:
[----:B------:R-:W-:Y:S01]  /*2ba00*/  IMAD.MOV.U32 R52, RZ, RZ, R5 ;  /* 0x000000ffff347224 */ /* 0x000fe200078e0005 */
[----:B--2---:R-:W-:Y:S01]  /*2ba10*/  MOV R2, 0x3 ;  /* 0x0000000300027802 */ /* 0x004fe20000000f00 */
[----:B------:R-:W-:Y:S01]  /*2ba20*/  IMAD.MOV.U32 R71, RZ, RZ, 0x181f ;  /* 0x0000181fff477424 */ /* 0x000fe200078e00ff */
[----:B------:R-:W-:-:S02]  /*2ba30*/  MOV R3, 0x2ba50 ;  /* 0x0002ba5000037802 */ /* 0x000fc40000000f00 */
[----:B-1-34-:R-:W-:Y:S05]  /*2ba40*/  CALL.REL.NOINC `($__internal_13_$__cuda_sm70_shflsync_idx_p) ;  /* 0x000014c000007944 */ /* 0x01afea0003c00000 */
        /* <DEDUP_REMOVED lines=8> */
.L_x_1153:
[----:B------:R-:W-:Y:S01]  /*2bad0*/  IMAD.MOV.U32 R52, RZ, RZ, R5 ;  /* 0x000000ffff347224 */ /* 0x000fe200078e0005 */
[----:B--2---:R-:W-:Y:S01]  /*2bae0*/  MOV R2, 0x4 ;  /* 0x0000000400027802 */ /* 0x004fe20000000f00 */
[----:B------:R-:W-:Y:S01]  /*2baf0*/  IMAD.MOV.U32 R71, RZ, RZ, 0x181f ;  /* 0x0000181fff477424 */ /* 0x000fe200078e00ff */
[----:B------:R-:W-:Y:S02]  /*2bb00*/  MOV R3, 0x2bb20 ;  /* 0x0002bb2000037802 */ /* 0x000fe40000000f00 */
[----:B-1-34-:R-:W-:Y:S05]  /*2bb10*/  CALL.REL.NOINC `($__internal_13_$__cuda_sm70_shflsync_idx_p) ;  /* 0x000013f000007944 */ /* 0x01afea0003c00000 */
[----:B------:R-:W-:Y:S01]  /*2bb20*/  MOV R7, R234 ;  /* 0x000000ea00077202 */ /* 0x000fe20000000f00 */
[----:B------:R-:W-:Y:S05]  /*2bb30*/  BRA `(.L_x_1266) ;  /* 0xffff916000007947 */ /* 0x000fea000383ffff */
.L_x_1154:
[----:B------:R-:W-:Y:S01]  /*2bb40*/  IMAD.MOV.U32 R52, RZ, RZ, R6 ;  /* 0x000000ffff347224 */ /* 0x000fe200078e0006 */
[----:B--2---:R-:W-:Y:S01]  /*2bb50*/  MOV R2, 0x4 ;  /* 0x0000000400027802 */ /* 0x004fe20000000f00 */
[----:B------:R-:W-:Y:S01]  /*2bb60*/  IMAD.MOV.U32 R71, RZ, RZ, 0x181f ;  /* 0x0000181fff477424 */ /* 0x000fe200078e00ff */
[----:B------:R-:W-:Y:S02]  /*2bb70*/  MOV R3, 0x2bb90 ;  /* 0x0002bb9000037802 */ /* 0x000fe40000000f00 */
[----:B-1-34-:R-:W-:Y:S05]  /*2bb80*/  CALL.REL.NOINC `($__internal_13_$__cuda_sm70_shflsync_idx_p) ;  /* 0x0000138000007944 */ /* 0x01afea0003c00000 */
[----:B------:R-:W-:Y:S01]  /*2bb90*/  MOV R2, R234 ;  /* 0x000000ea00027202 */ /* 0x000fe20000000f00 */
[----:B------:R-:W-:Y:S05]  /*2bba0*/  BRA `(.L_x_1267) ;  /* 0xffff911000007947 */ /* 0x000fea000383ffff */
.L_x_1155:
[----:B------:R-:W-:Y:S01]  /*2bbb0*/  IMAD.MOV.U32 R52, RZ, RZ, R5 ;  /* 0x000000ffff347224 */ /* 0x000fe200078e0005 */
[----:B-1----:R-:W-:Y:S01]  /*2bbc0*/  MOV R2, 0x5 ;  /* 0x0000000500027802 */ /* 0x002fe20000000f00 */
[----:B------:R-:W-:Y:S01]  /*2bbd0*/  IMAD.MOV.U32 R71, RZ, RZ, 0x181f ;  /* 0x0000181fff477424 */ /* 0x000fe200078e00ff */
[----:B------:R-:W-:-:S02]  /*2bbe0*/  MOV R3, 0x2bc00 ;  /* 0x0002bc0000037802 */ /* 0x000fc40000000f00 */
[----:B--234-:R-:W-:Y:S05]  /*2bbf0*/  CALL.REL.NOINC `($__internal_13_$__cuda_sm70_shflsync_idx_p) ;  /* 0x0000131000007944 */ /* 0x01cfea0003c00000 */
        /* <DEDUP_REMOVED lines=8> */
.L_x_1156:
[----:B------:R-:W-:Y:S01]  /*2bc80*/  IMAD.MOV.U32 R52, RZ, RZ, R5 ;  /* 0x000000ffff347224 */ /* 0x000fe200078e0005 */
[----:B--2---:R-:W-:Y:S01]  /*2bc90*/  MOV R2, 0x6 ;  /* 0x0000000600027802 */ /* 0x004fe20000000f00 */
[----:B------:R-:W-:Y:S01]  /*2bca0*/  IMAD.MOV.U32 R71, RZ, RZ, 0x181f ;  /* 0x0000181fff477424 */ /* 0x000fe200078e00ff */
[----:B------:R-:W-:Y:S02]  /*2bcb0*/  MOV R3, 0x2bcd0 ;  /* 0x0002bcd000037802 */ /* 0x000fe40000000f00 */
[----:B-1--4-:R-:W-:Y:S05]  /*2bcc0*/  CALL.REL.NOINC `($__internal_13_$__cuda_sm70_shflsync_idx_p) ;  /* 0x0000124000007944 */ /* 0x012fea0003c00000 */
[----:B------:R-:W-:Y:S01]  /*2bcd0*/  MOV R7, R234 ;  /* 0x000000ea00077202 */ /* 0x000fe20000000f00 */
[----:B------:R-:W-:Y:S05]  /*2bce0*/  BRA `(.L_x_1269) ;  /* 0xffff90c000007947 */ /* 0x000fea000383ffff */
.L_x_1157:
[----:B------:R-:W-:Y:S01]  /*2bcf0*/  IMAD.MOV.U32 R52, RZ, RZ, R6 ;  /* 0x000000ffff347224 */ /* 0x000fe200078e0006 */
[----:B--2---:R-:W-:Y:S01]  /*2bd00*/  MOV R2, 0x6 ;  /* 0x0000000600027802 */ /* 0x004fe20000000f00 */
[----:B------:R-:W-:Y:S01]  /*2bd10*/  IMAD.MOV.U32 R71, RZ, RZ, 0x181f ;  /* 0x0000181fff477424 */ /* 0x000fe200078e00ff */
[----:B------:R-:W-:Y:S02]  /*2bd20*/  MOV R3, 0x2bd40 ;  /* 0x0002bd4000037802 */ /* 0x000fe40000000f00 */
[----:B-1-34-:R-:W-:Y:S05]  /*2bd30*/  CALL.REL.NOINC `($__internal_13_$__cuda_sm70_shflsync_idx_p) ;  /* 0x000011d000007944 */ /* 0x01afea0003c00000 */
[----:B------:R-:W-:Y:S01]  /*2bd40*/  MOV R2, R234 ;  /* 0x000000ea00027202 */ /* 0x000fe20000000f00 */
[----:B------:R-:W-:Y:S05]  /*2bd50*/  BRA `(.L_x_1270) ;  /* 0xffff907000007947 */ /* 0x000fea000383ffff */
.L_x_1158:
[----:B------:R-:W-:Y:S01]  /*2bd60*/  IMAD.MOV.U32 R52, RZ, RZ, R5 ;  /* 0x000000ffff347224 */ /* 0x000fe200078e0005 */
[----:B-1----:R-:W-:Y:S01]  /*2bd70*/  MOV R2, 0x7 ;  /* 0x0000000700027802 */ /* 0x002fe20000000f00 */
[----:B------:R-:W-:Y:S01]  /*2bd80*/  IMAD.MOV.U32 R71, RZ, RZ, 0x181f ;  /* 0x0000181fff477424 */ /* 0x000fe200078e00ff */
[----:B------:R-:W-:-:S02]  /*2bd90*/  MOV R3, 0x2bdb0 ;  /* 0x0002bdb000037802 */ /* 0x000fc40000000f00 */
[----:B--2-4-:R-:W-:Y:S05]  /*2bda0*/  CALL.REL.NOINC `($__internal_13_$__cuda_sm70_shflsync_idx_p) ;  /* 0x0000116000007944 */ /* 0x014fea0003c00000 */
        /* <DEDUP_REMOVED lines=8> */
.L_x_1160:
[----:B------:R-:W-:Y:S01]  /*2be30*/  IMAD.MOV.U32 R52, RZ, RZ, R5 ;  /* 0x000000ffff347224 */ /* 0x000fe200078e0005 */
[----:B------:R-:W-:Y:S01]  /*2be40*/  MOV R2, RZ ;  /* 0x000000ff00027202 */ /* 0x000fe20000000f00 */
[----:B------:R-:W-:Y:S01]  /*2be50*/  IMAD.MOV.U32 R71, RZ, RZ, 0x1c1f ;  /* 0x00001c1fff477424 */ /* 0x000fe200078e00ff */
[----:B------:R-:W-:Y:S02]  /*2be60*/  MOV R3, 0x2be80 ;  /* 0x0002be8000037802 */ /* 0x000fe40000000f00 */
[----:B------:R-:W-:Y:S05]  /*2be70*/  CALL.REL.NOINC `($__internal_13_$__cuda_sm70_shflsync_idx_p) ;  /* 0x0000109000007944 */ /* 0x000fea0003c00000 */
[----:B------:R-:W-:Y:S01]  /*2be80*/  MOV R4, R234 ;  /* 0x000000ea00047202 */ /* 0x000fe20000000f00 */
[----:B------:R-:W-:Y:S05]  /*2be90*/  BRA `(.L_x_1272) ;  /* 0xffff923000007947 */ /* 0x000fea000383ffff */
.L_x_1161:
[----:B------:R-:W-:Y:S01]  /*2bea0*/  IMAD.MOV.U32 R52, RZ, RZ, R12 ;  /* 0x000000ffff347224 */ /* 0x000fe200078e000c */
[----:B------:R-:W-:Y:S01]  /*2beb0*/  MOV R2, RZ ;  /* 0x000000ff00027202 */ /* 0x000fe20000000f00 */
[----:B------:R-:W-:Y:S01]  /*2bec0*/  IMAD.MOV.U32 R71, RZ, RZ, 0x1c1f ;  /* 0x00001c1fff477424 */ /* 0x000fe200078e00ff */
[----:B------:R-:W-:Y:S02]  /*2bed0*/  MOV R3, 0x2bef0 ;  /* 0x0002bef000037802 */ /* 0x000fe40000000f00 */
[----:B-12---:R-:W-:Y:S05]  /*2bee0*/  CALL.REL.NOINC `($__internal_13_$__cuda_sm70_shflsync_idx_p) ;  /* 0x0000102000007944 */ /* 0x006fea0003c00000 */
[----:B------:R-:W-:Y:S01]  /*2bef0*/  MOV R0, R234 ;  /* 0x000000ea00007202 */ /* 0x000fe20000000f00 */
[----:B------:R-:W-:Y:S05]  /*2bf00*/  BRA `(.L_x_1273) ;  /* 0xffff91e000007947 */ /* 0x000fea000383ffff */
.L_x_1164:
[----:B------:R-:W-:Y:S01]  /*2bf10*/  IMAD.MOV.U32 R52, RZ, RZ, R5 ;  /* 0x000000ffff347224 */ /* 0x000fe200078e0005 */
[----:B----4-:R-:W-:Y:S01]  /*2bf20*/  MOV R2, 0x1 ;  /* 0x0000000100027802 */ /* 0x010fe20000000f00 */
[----:B------:R-:W-:Y:S01]  /*2bf30*/  IMAD.MOV.U32 R71, RZ, RZ, 0x1c1f ;  /* 0x00001c1fff477424 */ /* 0x000fe200078e00ff */
[----:B------:R-:W-:-:S02]  /*2bf40*/  MOV R3, 0x2bf60 ;  /* 0x0002bf6000037802 */ /* 0x000fc40000000f00 */
[----:B-123--:R-:W-:Y:S05]  /*2bf50*/  CALL.REL.NOINC `($__internal_13_$__cuda_sm70_shflsync_idx_p) ;  /* 0x00000fb000007944 */ /* 0x00efea0003c00000 */
        /* <DEDUP_REMOVED lines=8> */
.L_x_1167:
[----:B------:R-:W-:Y:S01]  /*2bfe0*/  IMAD.MOV.U32 R52, RZ, RZ, R5 ;  /* 0x000000ffff347224 */ /* 0x000fe200078e0005 */
[----:B----4-:R-:W-:Y:S01]  /*2bff0*/  MOV R2, 0x2 ;  /* 0x0000000200027802 */ /* 0x010fe20000000f00 */
[----:B------:R-:W-:Y:S01]  /*2c000*/  IMAD.MOV.U32 R71, RZ, RZ, 0x1c1f ;  /* 0x00001c1fff477424 */ /* 0x000fe200078e00ff */
[----:B------:R-:W-:Y:S02]  /*2c010*/  MOV R3, 0x2c030 ;  /* 0x0002c03000037802 */ /* 0x000fe40000000f00 */
[----:B-123--:R-:W-:Y:S05]  /*2c020*/  CALL.REL.NOINC `($__internal_13_$__cuda_sm70_shflsync_idx_p) ;  /* 0x00000ee000007944 */ /* 0x00efea0003c00000 */
[----:B------:R-:W-:Y:S01]  /*2c030*/  MOV R4, R234 ;  /* 0x000000ea00047202 */ /* 0x000fe20000000f00 */
[----:B------:R-:W-:Y:S05]  /*2c040*/  BRA `(.L_x_1275) ;  /* 0xffff981000007947 */ /* 0x000fea000383ffff */
.L_x_1168:
[----:B------:R-:W-:Y:S01]  /*2c050*/  IMAD.MOV.U32 R52, RZ, RZ, R12 ;  /* 0x000000ffff347224 */ /* 0x000fe200078e000c */
[----:B----4-:R-:W-:Y:S01]  /*2c060*/  MOV R2, 0x2 ;  /* 0x0000000200027802 */ /* 0x010fe20000000f00 */
[----:B------:R-:W-:Y:S01]  /*2c070*/  IMAD.MOV.U32 R71, RZ, RZ, 0x1c1f ;  /* 0x00001c1fff477424 */ /* 0x000fe200078e00ff */
[----:B------:R-:W-:Y:S02]  /*2c080*/  MOV R3, 0x2c0a0 ;  /* 0x0002c0a000037802 */ /* 0x000fe40000000f00 */
[----:B-123--:R-:W-:Y:S05]  /*2c090*/  CALL.REL.NOINC `($__internal_13_$__cuda_sm70_shflsync_idx_p) ;  /* 0x00000e7000007944 */ /* 0x00efea0003c00000 */
[----:B------:R-:W-:Y:S01]  /*2c0a0*/  MOV R0, R234 ;  /* 0x000000ea00007202 */ /* 0x000fe20000000f00 */
[----:B------:R-:W-:Y:S05]  /*2c0b0*/  BRA `(.L_x_1276) ;  /* 0xffff97c000007947 */ /* 0x000fea000383ffff */
.L_x_1171:
        /* <DEDUP_REMOVED lines=13> */
.L_x_1175:
[----:B------:R-:W-:Y:S01]  /*2c190*/  IMAD.MOV.U32 R52, RZ, RZ, R5 ;  /* 0x000000ffff347224 */ /* 0x000fe200078e0005 */
[----:B------:R-:W-:Y:S01]  /*2c1a0*/  MOV R2, RZ ;  /* 0x000000ff00027202 */ /* 0x000fe20000000f00 */
[----:B------:R-:W-:Y:S01]  /*2c1b0*/  IMAD.MOV.U32 R71, RZ, RZ, 0x181f ;  /* 0x0000181fff477424 */ /* 0x000fe200078e00ff */
[----:B------:R-:W-:Y:S02]  /*2c1c0*/  MOV R3, 0x2c1e0 ;  /* 0x0002c1e000037802 */ /* 0x000fe40000000f00 */
[----:B------:R-:W-:Y:S05]  /*2c1d0*/  CALL.REL.NOINC `($__internal_13_$__cuda_sm70_shflsync_idx_p) ;  /* 0x00000d3000007944 */ /* 0x000fea0003c00000 */
[----:B------:R-:W-:Y:S01]  /*2c1e0*/  MOV R7, R234 ;  /* 0x000000ea00077202 */ /* 0x000fe20000000f00 */
[----:B------:R-:W-:Y:S05]  /*2c1f0*/  BRA `(.L_x_1278) ;  /* 0xffffa5c000007947 */ /* 0x000fea000383ffff */
.L_x_1176:
[----:B------:R-:W-:Y:S01]  /*2c200*/  IMAD.MOV.U32 R52, RZ, RZ, R6 ;  /* 0x000000ffff347224 */ /* 0x000fe200078e0006 */
[----:B------:R-:W-:Y:S01]  /*2c210*/  MOV R2, RZ ;  /* 0x000000ff00027202 */ /* 0x000fe20000000f00 */
[----:B------:R-:W-:Y:S01]  /*2c220*/  IMAD.MOV.U32 R71, RZ, RZ, 0x181f ;  /* 0x0000181fff477424 */ /* 0x000fe200078e00ff */
[----:B------:R-:W-:Y:S02]  /*2c230*/  MOV R3, 0x2c250 ;  /* 0x0002c25000037802 */ /* 0x000fe40000000f00 */
[----:B-12---:R-:W-:Y:S05]  /*2c240*/  CALL.REL.NOINC `($__internal_13_$__cuda_sm70_shflsync_idx_p) ;  /* 0x00000cc000007944 */ /* 0x006fea0003c00000 */
[----:B------:R-:W-:Y:S01]  /*2c250*/  MOV R2, R234 ;  /* 0x000000ea00027202 */ /* 0x000fe20000000f00 */
[----:B------:R-:W-:Y:S05]  /*2c260*/  BRA `(.L_x_1279) ;  /* 0xffffa57000007947 */ /* 0x000fea000383ffff */
.L_x_1177:
        /* <DEDUP_REMOVED lines=13> */
.L_x_1178:
[----:B------:R-:W-:Y:S01]  /*2c340*/  IMAD.MOV.U32 R52, RZ, RZ, R5 ;  /* 0x000000ffff347224 */ /* 0x000fe200078e0005 */
[----:B-1----:R-:W-:Y:S01]  /*2c350*/  MOV R2, 0x2 ;  /* 0x0000000200027802 */ /* 0x002fe20000000f00 */
[----:B------:R-:W-:Y:S01]  /*2c360*/  IMAD.MOV.U32 R71, RZ, RZ, 0x181f ;  /* 0x0000181fff477424 */ /* 0x000fe200078e00ff */
[----:B------:R-:W-:Y:S02]  /*2c370*/  MOV R3, 0x2c390 ;  /* 0x0002c39000037802 */ /* 0x000fe40000000f00 */
[----:B---34-:R-:W-:Y:S05]  /*2c380*/  CALL.REL.NOINC `($__internal_13_$__cuda_sm70_shflsync_idx_p) ;  /* 0x00000b8000007944 */ /* 0x018fea0003c00000 */
[----:B------:R-:W-:Y:S01]  /*2c390*/  MOV R7, R234 ;  /* 0x000000ea00077202 */ /* 0x000fe20000000f00 */
[----:B------:R-:W-:Y:S05]  /*2c3a0*/  BRA `(.L_x_1281) ;  /* 0xffffa52000007947 */ /* 0x000fea000383ffff */
.L_x_1179:
[----:B------:R-:W-:Y:S01]  /*2c3b0*/  IMAD.MOV.U32 R52, RZ, RZ, R6 ;  /* 0x000000ffff347224 */ /* 0x000fe200078e0006 */
[----:B-1----:R-:W-:Y:S01]  /*2c3c0*/  MOV R2, 0x2 ;  /* 0x0000000200027802 */ /* 0x002fe20000000f00 */
[----:B------:R-:W-:Y:S01]  /*2c3d0*/  IMAD.MOV.U32 R71, RZ, RZ, 0x181f ;  /* 0x0000181fff477424 */ /* 0x000fe200078e00ff */
[----:B------:R-:W-:Y:S02]  /*2c3e0*/  MOV R3, 0x2c400 ;  /* 0x0002c40000037802 */ /* 0x000fe40000000f00 */
[----:B--234-:R-:W-:Y:S05]  /*2c3f0*/  CALL.REL.NOINC `($__internal_13_$__cuda_sm70_shflsync_idx_p) ;  /* 0x00000b1000007944 */ /* 0x01cfea0003c00000 */
[----:B------:R-:W-:Y:S01]  /*2c400*/  MOV R2, R234 ;  /* 0x000000ea00027202 */ /* 0x000fe20000000f00 */
[----:B------:R-:W-:Y:S05]  /*2c410*/  BRA `(.L_x_1282) ;  /* 0xffffa4d000007947 */ /* 0x000fea000383ffff */
.L_x_1180:
        /* <DEDUP_REMOVED lines=13> */
.L_x_1181:
[----:B------:R-:W-:Y:S01]  /*2c4f0*/  IMAD.MOV.U32 R52, RZ, RZ, R5 ;  /* 0x000000ffff347224 */ /* 0x000fe200078e0005 */
[----:B--2---:R-:W-:Y:S01]  /*2c500*/  MOV R2, 0x4 ;  /* 0x0000000400027802 */ /* 0x004fe20000000f00 */
[----:B------:R-:W-:Y:S01]  /*2c510*/  IMAD.MOV.U32 R71, RZ, RZ, 0x181f ;  /* 0x0000181fff477424 */ /* 0x000fe200078e00ff */
[----:B------:R-:W-:Y:S02]  /*2c520*/  MOV R3, 0x2c540 ;  /* 0x0002c54000037802 */ /* 0x000fe40000000f00 */
[----:B-1-34-:R-:W-:Y:S05]  /*2c530*/  CALL.REL.NOINC `($__internal_13_$__cuda_sm70_shflsync_idx_p) ;  /* 0x000009d000007944 */ /* 0x01afea0003c00000 */
[----:B------:R-:W-:Y:S01]  /*2c540*/  MOV R7, R234 ;  /* 0x000000ea00077202 */ /* 0x000fe20000000f00 */
[----:B------:R-:W-:Y:S05]  /*2c550*/  BRA `(.L_x_1284) ;  /* 0xffffa48000007947 */ /* 0x000fea000383ffff */
.L_x_1182:
[----:B------:R-:W-:Y:S01]  /*2c560*/  IMAD.MOV.U32 R52, RZ, RZ, R6 ;  /* 0x000000ffff347224 */ /* 0x000fe200078e0006 */
[----:B--2---:R-:W-:Y:S01]  /*2c570*/  MOV R2, 0x4 ;  /* 0x0000000400027802 */ /* 0x004fe20000000f00 */
[----:B------:R-:W-:Y:S01]  /*2c580*/  IMAD.MOV.U32 R71, RZ, RZ, 0x181f ;  /* 0x0000181fff477424 */ /* 0x000fe200078e00ff */
[----:B------:R-:W-:Y:S02]  /*2c590*/  MOV R3, 0x2c5b0 ;  /* 0x0002c5b000037802 */ /* 0x000fe40000000f00 */
[----:B-1-34-:R-:W-:Y:S05]  /*2c5a0*/  CALL.REL.NOINC `($__internal_13_$__cuda_sm70_shflsync_idx_p) ;  /* 0x0000096000007944 */ /* 0x01afea0003c00000 */
[----:B------:R-:W-:Y:S01]  /*2c5b0*/  MOV R2, R234 ;  /* 0x000000ea00027202 */ /* 0x000fe20000000f00 */
[----:B------:R-:W-:Y:S05]  /*2c5c0*/  BRA `(.L_x_1285) ;  /* 0xffffa43000007947 */ /* 0x000fea000383ffff */
.L_x_1183:
        /* <DEDUP_REMOVED lines=13> */
.L_x_1184:
[----:B------:R-:W-:Y:S01]  /*2c6a0*/  IMAD.MOV.U32 R52, RZ, RZ, R5 ;  /* 0x000000ffff347224 */ /* 0x000fe200078e0005 */
[----:B--2---:R-:W-:Y:S01]  /*2c6b0*/  MOV R2, 0x6 ;  /* 0x0000000600027802 */ /* 0x004fe20000000f00 */
[----:B------:R-:W-:Y:S01]  /*2c6c0*/  IMAD.MOV.U32 R71, RZ, RZ, 0x181f ;  /* 0x0000181fff477424 */ /* 0x000fe200078e00ff */
[----:B------:R-:W-:Y:S02]  /*2c6d0*/  MOV R3, 0x2c6f0 ;  /* 0x0002c6f000037802 */ /* 0x000fe40000000f00 */
[----:B-1--4-:R-:W-:Y:S05]  /*2c6e0*/  CALL.REL.NOINC `($__internal_13_$__cuda_sm70_shflsync_idx_p) ;  /* 0x0000082000007944 */ /* 0x012fea0003c00000 */
[----:B------:R-:W-:Y:S01]  /*2c6f0*/  MOV R7, R234 ;  /* 0x000000ea00077202 */ /* 0x000fe20000000f00 */
[----:B------:R-:W-:Y:S05]  /*2c700*/  BRA `(.L_x_1287) ;  /* 0xffffa3e000007947 */ /* 0x000fea000383ffff */
.L_x_1185:
[----:B------:R-:W-:Y:S01]  /*2c710*/  IMAD.MOV.U32 R52, RZ, RZ, R6 ;  /* 0x000000ffff347224 */ /* 0x000fe200078e0006 */
[----:B--2---:R-:W-:Y:S01]  /*2c720*/  MOV R2, 0x6 ;  /* 0x0000000600027802 */ /* 0x004fe20000000f00 */
[----:B------:R-:W-:Y:S01]  /*2c730*/  IMAD.MOV.U32 R71, RZ, RZ, 0x181f ;  /* 0x0000181fff477424 */ /* 0x000fe200078e00ff */
[----:B------:R-:W-:Y:S02]  /*2c740*/  MOV R3, 0x2c760 ;  /* 0x0002c76000037802 */ /* 0x000fe40000000f00 */
[----:B-1-34-:R-:W-:Y:S05]  /*2c750*/  CALL.REL.NOINC `($__internal_13_$__cuda_sm70_shflsync_idx_p) ;  /* 0x000007b000007944 */ /* 0x01afea0003c00000 */
[----:B------:R-:W-:Y:S01]  /*2c760*/  MOV R2, R234 ;  /* 0x000000ea00027202 */ /* 0x000fe20000000f00 */
[----:B------:R-:W-:Y:S05]  /*2c770*/  BRA `(.L_x_1288) ;  /* 0xffffa39000007947 */ /* 0x000fea000383ffff */
.L_x_1186:
        /* <DEDUP_REMOVED lines=13> */
.L_x_1188:
[----:B------:R-:W-:Y:S01]  /*2c850*/  IMAD.MOV.U32 R52, RZ, RZ, R53 ;  /* 0x000000ffff347224 */ /* 0x000fe200078e0035 */
[----:B------:R-:W-:Y:S01]  /*2c860*/  MOV R2, RZ ;  /* 0x000000ff00027202 */ /* 0x000fe20000000f00 */
[----:B------:R-:W-:Y:S01]  /*2c870*/  IMAD.MOV.U32 R71, RZ, RZ, 0x1f ;  /* 0x0000001fff477424 */ /* 0x000fe200078e00ff */
[----:B------:R-:W-:Y:S02]  /*2c880*/  MOV R3, 0x2c8a0 ;  /* 0x0002c8a000037802 */ /* 0x000fe40000000f00 */
[----:B------:R-:W-:Y:S05]  /*2c890*/  CALL.REL.NOINC `($__internal_13_$__cuda_sm70_shflsync_idx_p) ;  /* 0x0000067000007944 */ /* 0x000fea0003c00000 */
[----:B------:R-:W-:Y:S01]  /*2c8a0*/  MOV R9, R234 ;  /* 0x000000ea00097202 */ /* 0x000fe20000000f00 */
[----:B------:R-:W-:Y:S05]  /*2c8b0*/  BRA `(.L_x_1290) ;  /* 0xffffa42000007947 */ /* 0x000fea000383ffff */
.L_x_1189:
[----:B------:R-:W-:Y:S01]  /*2c8c0*/  IMAD.MOV.U32 R52, RZ, RZ, R53 ;  /* 0x000000ffff347224 */ /* 0x000fe200078e0035 */
[----:B------:R-:W-:Y:S01]  /*2c8d0*/  MOV R2, 0x1 ;  /* 0x0000000100027802 */ /* 0x000fe20000000f00 */
[----:B------:R-:W-:Y:S01]  /*2c8e0*/  IMAD.MOV.U32 R71, RZ, RZ, 0x1f ;  /* 0x0000001fff477424 */ /* 0x000fe200078e00ff */
[----:B------:R-:W-:Y:S02]  /*2c8f0*/  MOV R3, 0x2c910 ;  /* 0x0002c91000037802 */ /* 0x000fe40000000f00 */
[----:B-12---:R-:W-:Y:S05]  /*2c900*/  CALL.REL.NOINC `($__internal_13_$__cuda_sm70_shflsync_idx_p) ;  /* 0x0000060000007944 */ /* 0x006fea0003c00000 */
[----:B------:R-:W-:Y:S01]  /*2c910*/  MOV R8, R234 ;  /* 0x000000ea00087202 */ /* 0x000fe20000000f00 */
[----:B------:R-:W-:Y:S05]  /*2c920*/  BRA `(.L_x_1291) ;  /* 0xffffa3d000007947 */ /* 0x000fea000383ffff */
.L_x_1190:
[----:B------:R-:W-:Y:S02]  /*2c930*/  MOV R2, 0x1 ;  /* 0x0000000100027802 */ /* 0x000fe40000000f00 */
[----:B------:R-:W-:-:S02]  /*2c940*/  MOV R3, 0x2c960 ;  /* 0x0002c96000037802 */ /* 0x000fc40000000f00 */
[----:B-1234-:R-:W-:Y:S05]  /*2c950*/  CALL.REL.NOINC `($__internal_14_$__cuda_sm70_shflsync_up_p) ;  /* 0x0000061000007944 */ /* 0x01efea0003c00000 */
[----:B------:R-:W-:Y:S05]  /*2c960*/  BRA `(.L_x_1292) ;  /* 0xffffa4c000007947 */ /* 0x000fea000383ffff */
.L_x_1191:
[----:B------:R-:W-:Y:S02]  /*2c970*/  MOV R2, 0x2 ;  /* 0x0000000200027802 */ /* 0x000fe40000000f00 */
[----:B------:R-:W-:-:S02]  /*2c980*/  MOV R3, 0x2c9a0 ;  /* 0x0002c9a000037802 */ /* 0x000fc40000000f00 */
[----:B--2-4-:R-:W-:Y:S05]  /*2c990*/  CALL.REL.NOINC `($__internal_14_$__cuda_sm70_shflsync_up_p) ;  /* 0x000005d000007944 */ /* 0x014fea0003c00000 */
        /* <DEDUP_REMOVED lines=24> */
.L_x_1195:
[----:B------:R-:W-:Y:S02]  /*2cb20*/  MOV R2, 0x1 ;  /* 0x0000000100027802 */ /* 0x000fe40000000f00 */
[----:B------:R-:W-:Y:S02]  /*2cb30*/  MOV R3, 0x2cb50 ;  /* 0x0002cb5000037802 */ /* 0x000fe40000000f00 */
[----:B------:R-:W-:Y:S05]  /*2cb40*/  CALL.REL.NOINC `($__internal_14_$__cuda_sm70_shflsync_up_p) ;  /* 0x0000042000007944 */ /* 0x000fea0003c00000 */
[----:B------:R-:W-:Y:S01]  /*2cb50*/  MOV R2, R4 ;  /* 0x0000000400027202 */ /* 0x000fe20000000f00 */
[----:B------:R-:W-:Y:S05]  /*2cb60*/  BRA `(.L_x_1294) ;  /* 0xffffa52000007947 */ /* 0x000fea000383ffff */
.L_x_1196:
        /* <DEDUP_REMOVED lines=27> */
.L_x_1198:
[----:B------:R-:W-:Y:S02]  /*2cd20*/  SEL R0, RZ, 0x1, P0 ;  /* 0x00000001ff007807 */ /* 0x000fe40000000000 */
[----:B------:R-:W-:Y:S02]  /*2cd30*/  MOV R2, 0x2cd50 ;  /* 0x0002cd5000027802 */ /* 0x000fe40000000f00 */
[----:B-1----:R-:W-:Y:S05]  /*2cd40*/  CALL.REL.NOINC `($__internal_15_$__cuda_sm70_votesync_ballot) ;  /* 0x0000029000007944 */ /* 0x002fea0003c00000 */
[----:B------:R-:W-:Y:S01]  /*2cd50*/  MOV R5, R0 ;  /* 0x0000000000057202 */ /* 0x000fe20000000f00 */
[----:B------:R-:W-:Y:S05]  /*2cd60*/  BRA `(.L_x_1296) ;  /* 0xffffa4b000007947 */ /* 0x000fea000383ffff */
.L_x_1199:
[----:B------:R-:W-:Y:S01]  /*2cd70*/  IMAD.MOV.U32 R52, RZ, RZ, R6 ;  /* 0x000000ffff347224 */ /* 0x000fe200078e0006 */
[----:B--2---:R-:W-:Y:S01]  /*2cd80*/  MOV R2, R0 ;  /* 0x0000000000027202 */ /* 0x004fe20000000f00 */
[----:B------:R-:W-:Y:S01]  /*2cd90*/  IMAD.MOV.U32 R71, RZ, RZ, 0x1f ;  /* 0x0000001fff477424 */ /* 0x000fe200078e00ff */
[----:B------:R-:W-:Y:S02]  /*2cda0*/  MOV R3, 0x2cdc0 ;  /* 0x0002cdc000037802 */ /* 0x000fe40000000f00 */
[----:B-1----:R-:W-:Y:S05]  /*2cdb0*/  CALL.REL.NOINC `($__internal_13_$__cuda_sm70_shflsync_idx_p) ;  /* 0x0000015000007944 */ /* 0x002fea0003c00000 */
[----:B------:R-:W-:Y:S01]  /*2cdc0*/  IMAD.MOV.U32 R6, RZ, RZ, R234 ;  /* 0x000000ffff067224 */ /* 0x000fe200078e00ea */
[----:B------:R-:W-:Y:S01]  /*2cdd0*/  MOV R2, R0 ;  /* 0x0000000000027202 */ /* 0x000fe20000000f00 */
[----:B------:R-:W-:Y:S01]  /*2cde0*/  IMAD.MOV.U32 R52, RZ, RZ, R7 ;  /* 0x000000ffff347224 */ /* 0x000fe200078e0007 */
[----:B------:R-:W-:-:S02]  /*2cdf0*/  MOV R71, 0x1f ;  /* 0x0000001f00477802 */ /* 0x000fc40000000f00 */
[----:B------:R-:W-:Y:S02]  /*2ce00*/  MOV R3, 0x2ce20 ;  /* 0x0002ce2000037802 */ /* 0x000fe40000000f00 */
[----:B------:R-:W-:Y:S05]  /*2ce10*/  CALL.REL.NOINC `($__internal_13_$__cuda_sm70_shflsync_idx_p) ;  /* 0x000000f000007944 */ /* 0x000fea0003c00000 */
[----:B------:R-:W-:Y:S01]  /*2ce20*/  MOV R7, R234 ;  /* 0x000000ea00077202 */ /* 0x000fe20000000f00 */
[----:B------:R-:W-:Y:S05]  /*2ce30*/  BRA `(.L_x_1297) ;  /* 0xffffa45000007947 */ /* 0x000fea000383ffff */
.L_x_1202:
[----:B------:R-:W-:Y:S01]  /*2ce40*/  IMAD.MOV.U32 R52, RZ, RZ, R4 ;  /* 0x000000ffff347224 */ /* 0x000fe200078e0004 */
[----:B--2---:R-:W-:Y:S01]  /*2ce50*/  MOV R2, R0 ;  /* 0x0000000000027202 */ /* 0x004fe20000000f00 */
[----:B------:R-:W-:Y:S01]  /*2ce60*/  IMAD.MOV.U32 R71, RZ, RZ, 0x1f ;  /* 0x0000001fff477424 */ /* 0x000fe200078e00ff */
[----:B------:R-:W-:Y:S02]  /*2ce70*/  MOV R3, 0x2ce90 ;  /* 0x0002ce9000037802 */ /* 0x000fe40000000f00 */
[----:B-1--4-:R-:W-:Y:S05]  /*2ce80*/  CALL.REL.NOINC `($__internal_13_$__cuda_sm70_shflsync_idx_p) ;  /* 0x0000008000007944 */ /* 0x012fea0003c00000 */
[----:B------:R-:W-:Y:S01]  /*2ce90*/  MOV R10, R234 ;  /* 0x000000ea000a7202 */ /* 0x000fe20000000f00 */
[----:B------:R-:W-:Y:S05]  /*2cea0*/  BRA `(.L_x_1201) ;  /* 0xffffa44000007947 */ /* 0x000fea000383ffff */
        .weak           $__internal_12_$__cuda_sm70_shflsync_bfly_p
        .type           $__internal_12_$__cuda_sm70_shflsync_bfly_p,@function
        .size           $__internal_12_$__cuda_sm70_shflsync_bfly_p,($__internal_13_$__cuda_sm70_shflsync_idx_p - $__internal_12_$__cuda_sm70_shflsync_bfly_p)
$__internal_12_$__cuda_sm70_shflsync_bfly_p:
[----:B------:R-:W-:Y:S02]  /*2ceb0*/  MOV R172, 0xffffffff ;  /* 0xffffffff00ac7802 */ /* 0x000fe40000000f00 */
[----:B------:R-:W-:Y:S02]  /*2cec0*/  MOV R3, 0x1f ;  /* 0x0000001f00037802 */ /* 0x000fe40000000f00 */
[----:B------:R-:W-:Y:S04]  /*2ced0*/  WARPSYNC R172 ;  /* 0x000000ac00007348 */ /* 0x000fe80003800000 */
[----:B------:R1:W2:Y:S02]  /*2cee0*/  SHFL.BFLY PT, R0, R4, R0, R3 ;  /* 0x0c00000004007389 */ /* 0x0002a400000e0003 */
[----:B-1----:R-:W-:-:S04]  /*2cef0*/  MOV R3, 0x0 ;  /* 0x0000000000037802 */ /* 0x002fc80000000f00 */
[----:B--2---:R-:W-:Y:S05]  /*2cf00*/  RET.REL.NODEC R2 `(_ZN7cutlass13device_kernelIN5flash19enable_sm80_to_sm89INS1_16FlashAttnFwdSm80INS1_25CollectiveMainloopFwdSm80ILi4ELi1ELb0EN4cute5tupleIJNS5_1CILi128EEENS7_ILi80EEENS7_ILi64EEEEEELi64ENS_6half_tEfNS_4arch4Sm80ELb0ELb1ELb1ELb1ELb1ELb1ELb1ELb1EEENS1_21CollectiveEpilogueFwdINS6_IJS8_SA_S9_EEENS6_IJNS7_ILi1EEESI_SI_EEESC_SE_Li128ELb1ELb1ELb1ELb0EEENS1_36VarlenDynamicPersistentTileSchedulerILi128ELi80ELi128ELi128ELb1ELb1ELb0ELb1ELb0ELb1EEEEEEEEEvNT_6ParamsE) ;  /* 0xfffd30f002007950 */ /* 0x004fea0003c3ffff */
        .weak           $__internal_13_$__cuda_sm70_shflsync_idx_p
        .type           $__internal_13_$__cuda_sm70_shflsync_idx_p,@function
        .size           $__internal_13_$__cuda_sm70_shflsync_idx_p,($__internal_14_$__cuda_sm70_shflsync_up_p - $__internal_13_$__cuda_sm70_shflsync_idx_p)
$__internal_13_$__cuda_sm70_shflsync_idx_p:
[----:B------:R-:W-:-:S04]  /*2cf10*/  MOV R233, 0xffffffff ;  /* 0xffffffff00e97802 */ /* 0x000fc80000000f00 */
[----:B------:R-:W-:Y:S04]  /*2cf20*/  WARPSYNC R233 ;  /* 0x000000e900007348 */ /* 0x000fe80003800000 */
[----:B------:R1:W2:Y:S02]  /*2cf30*/  SHFL.IDX PT, R234, R52, R2, R71 ;  /* 0x0000000234ea7389 */ /* 0x0002a400000e0047 */
[----:B-1----:R-:W-:Y:S02]  /*2cf40*/  MOV R2, R3 ;  /* 0x0000000300027202 */ /* 0x002fe40000000f00 */
[----:B------:R-:W-:-:S04]  /*2cf50*/  MOV R3, 0x0 ;  /* 0x0000000000037802 */ /* 0x000fc80000000f00 */
[----:B--2---:R-:W-:Y:S05]  /*2cf60*/  RET.REL.NODEC R2 `(_ZN7cutlass13device_kernelIN5flash19enable_sm80_to_sm89INS1_16FlashAttnFwdSm80INS1_25CollectiveMainloopFwdSm80ILi4ELi1ELb0EN4cute5tupleIJNS5_1CILi128EEENS7_ILi80EEENS7_ILi64EEEEEELi64ENS_6half_tEfNS_4arch4Sm80ELb0ELb1ELb1ELb1ELb1ELb1ELb1ELb1EEENS1_21CollectiveEpilogueFwdINS6_IJS8_SA_S9_EEENS6_IJNS7_ILi1EEESI_SI_EEESC_SE_Li128ELb1ELb1ELb1ELb0EEENS1_36VarlenDynamicPersistentTileSchedulerILi128ELi80ELi128ELi128ELb1ELb1ELb0ELb1ELb0ELb1EEEEEEEEEvNT_6ParamsE) ;  /* 0xfffd309002007950 */ /* 0x004fea0003c3ffff */
        .weak           $__internal_14_$__cuda_sm70_shflsync_up_p
        .type           $__internal_14_$__cuda_sm70_shflsync_up_p,@function
        .size           $__internal_14_$__cuda_sm70_shflsync_up_p,($__internal_15_$__cuda_sm70_votesync_ballot - $__internal_14_$__cuda_sm70_shflsync_up_p)
$__internal_14_$__cuda_sm70_shflsync_up_p:
[----:B------:R-:W-:Y:S02]  /*2cf70*/  IMAD.MOV.U32 R4, RZ, RZ, RZ ;  /* 0x000000ffff047224 */ /* 0x000fe400078e00ff */
[----:B------:R-:W-:-:S04]  /*2cf80*/  IMAD.MOV.U32 R11, RZ, RZ, -0x1 ;  /* 0xffffffffff0b7424 */ /* 0x000fc800078e00ff */
[----:B------:R-:W-:Y:S04]  /*2cf90*/  WARPSYNC R11 ;  /* 0x0000000b00007348 */ /* 0x000fe80003800000 */
[----:B------:R1:W2:Y:S02]  /*2cfa0*/  SHFL.UP PT, R4, R0, R2, R4 ;  /* 0x0400000200047389 */ /* 0x0002a400000e0004 */
[----:B-1----:R-:W-:Y:S02]  /*2cfb0*/  MOV R2, R3 ;  /* 0x0000000300027202 */ /* 0x002fe40000000f00 */
[----:B------:R-:W-:-:S04]  /*2cfc0*/  MOV R3, 0x0 ;  /* 0x0000000000037802 */ /* 0x000fc80000000f00 */
[----:B--2---:R-:W-:Y:S05]  /*2cfd0*/  RET.REL.NODEC R2 `(_ZN7cutlass13device_kernelIN5flash19enable_sm80_to_sm89INS1_16FlashAttnFwdSm80INS1_25CollectiveMainloopFwdSm80ILi4ELi1ELb0EN4cute5tupleIJNS5_1CILi128EEENS7_ILi80EEENS7_ILi64EEEEEELi64ENS_6half_tEfNS_4arch4Sm80ELb0ELb1ELb1ELb1ELb1ELb1ELb1ELb1EEENS1_21CollectiveEpilogueFwdINS6_IJS8_SA_S9_EEENS6_IJNS7_ILi1EEESI_SI_EEESC_SE_Li128ELb1ELb1ELb1ELb0EEENS1_36VarlenDynamicPersistentTileSchedulerILi128ELi80ELi128ELi128ELb1ELb1ELb0ELb1ELb0ELb1EEEEEEEEEvNT_6ParamsE) ;  /* 0xfffd302002007950 */ /* 0x004fea0003c3ffff */
        .weak           $__internal_15_$__cuda_sm70_votesync_ballot
        .type           $__internal_15_$__cuda_sm70_votesync_ballot,@function
        .size           $__internal_15_$__cuda_sm70_votesync_ballot,(.L_x_3835 - $__internal_15_$__cuda_sm70_votesync_ballot)
$__internal_15_$__cuda_sm70_votesync_ballot:
[----:B------:R-:W-:Y:S01]  /*2cfe0*/  ISETP.NE.U32.AND P0, PT, R0, 0x1, PT ;  /* 0x000000010000780c */ /* 0x000fe20003f05070 */
[----:B------:R-:W-:-:S04]  /*2cff0*/  IMAD.MOV.U32 R3, RZ, RZ, -0x1 ;  /* 0xffffffffff037424 */ /* 0x000fc800078e00ff */
[----:B------:R-:W-:Y:S08]  /*2d000*/  WARPSYNC R3 ;  /* 0x0000000300007348 */ /* 0x000ff00003800000 */
[----:B------:R-:W-:-:S04]  /*2d010*/  VOTE.ANY R0, PT, !P0 ;  /* 0x0000000000007806 */ /* 0x000fc800040e0100 */
[----:B------:R-:W-:Y:S01]  /*2d020*/  LOP3.LUT R0, R0, R3, RZ, 0xc0, !PT ;  /* 0x0000000300007212 */ /* 0x000fe200078ec0ff */
[----:B------:R-:W-:-:S04]  /*2d030*/  IMAD.MOV.U32 R3, RZ, RZ, 0x0 ;  /* 0x00000000ff037424 */ /* 0x000fc800078e00ff */
[----:B------:R-:W-:Y:S05]  /*2d040*/  RET.REL.NODEC R2 `(_ZN7cutlass13device_kernelIN5flash19enable_sm80_to_sm89INS1_16FlashAttnFwdSm80INS1_25CollectiveMainloopFwdSm80ILi4ELi1ELb0EN4cute5tupleIJNS5_1CILi128EEENS7_ILi80EEENS7_ILi64EEEEEELi64ENS_6half_tEfNS_4arch4Sm80ELb0ELb1ELb1ELb1ELb1ELb1ELb1ELb1EEENS1_21CollectiveEpilogueFwdINS6_IJS8_SA_S9_EEENS6_IJNS7_ILi1EEESI_SI_EEESC_SE_Li128ELb1ELb1ELb1ELb0EEENS1_36VarlenDynamicPersistentTileSchedulerILi128ELi80ELi128ELi128ELb1ELb1ELb0ELb1ELb0ELb1EEEEEEEEEvNT_6ParamsE) ;  /* 0xfffd2fb002007950 */ /* 0x000fea0003c3ffff */
.L_x_1298:
        /* <DEDUP_REMOVED lines=11> */
.L_x_3835:


//--------------------- .text._ZN7cutlass13device_kernelIN5flash19enable_sm80_to_sm89INS1_16FlashAttnFwdSm80INS1_25CollectiveMainloopFwdSm80ILi4ELi1ELb0EN4cute5tupleIJNS5_1CILi128EEENS7_ILi112EEENS7_ILi64EEEEEELi64ENS_6half_tEfNS_4arch4Sm80ELb1ELb0ELb1ELb0ELb1ELb0ELb1ELb1EEENS1_21CollectiveEpilogueFwdINS6_IJS8_SA_S9_EEENS6_IJNS7_ILi1EEESI_SI_EEESC_SE_Li128ELb0ELb1ELb1ELb0EEENS1_30DynamicPersistentTileSchedulerILi128ELi128ELb1ELb1ELb0EEEEEEEEEvNT_6ParamsE --------------------------
	.section	.text._ZN7cutlass13device_kernelIN5flash19enable_sm80_to_sm89INS1_16FlashAttnFwdSm80INS1_25CollectiveMainloopFwdSm80ILi4ELi1ELb0EN4cute5tupleIJNS5_1CILi128EEENS7_ILi112EEENS7_ILi64EEEEEELi64ENS_6half_tEfNS_4arch4Sm80ELb1ELb0ELb1ELb0ELb1ELb0ELb1ELb1EEENS1_21CollectiveEpilogueFwdINS6_IJS8_SA_S9_EEENS6_IJNS7_ILi1EEESI_SI_EEESC_SE_Li128ELb0ELb1ELb1ELb0EEENS1_30DynamicPersistentTileSchedulerILi128ELi128ELb1ELb1ELb0EEEEEEEEEvNT_6ParamsE,"ax",@progbits
	.sectioninfo	@"SHI_REGISTERS=255"
	.align	128
.text._ZN7cutlass13device_kernelIN5flash19enable_sm80_to_sm89INS1_16FlashAttnFwdSm80INS1_25CollectiveMainloopFwdSm80ILi4ELi1ELb0EN4cute5tupleIJNS5_1CILi128EEENS7_ILi112EEENS7_ILi64EEEEEELi64ENS_6half_tEfNS_4arch4Sm80ELb1ELb0ELb1ELb0ELb1ELb0ELb1ELb1EEENS1_21CollectiveEpilogueFwdINS6_IJS8_SA_S9_EEENS6_IJNS7_ILi1EEESI_SI_EEESC_SE_Li128ELb0ELb1ELb1ELb0EEENS1_30DynamicPersistentTileSchedulerILi128ELi128ELb1ELb1ELb0EEEEEEEEEvNT_6ParamsE:
        .type           _ZN7cutlass13device_kernelIN5flash19enable_sm80_to_sm89INS1_16FlashAttnFwdSm80INS1_25CollectiveMainloopFwdSm80ILi4ELi1ELb0EN4cute5tupleIJNS5_1CILi128EEENS7_ILi112EEENS7_ILi64EEEEEELi64ENS_6half_tEfNS_4arch4Sm80ELb1ELb0ELb1ELb0ELb1ELb0ELb1ELb1EEENS1_21CollectiveEpilogueFwdINS6_IJS8_SA_S9_EEENS6_IJNS7_ILi1EEESI_SI_EEESC_SE_Li128ELb0ELb1ELb1ELb0EEENS1_30DynamicPersistentTileSchedulerILi128ELi128ELb1ELb1ELb0EEEEEEEEEvNT_6ParamsE,@function
        .size           _ZN7cutlass13device_kernelIN5flash19enable_sm80_to_sm89INS1_16FlashAttnFwdSm80INS1_25CollectiveMainloopFwdSm80ILi4ELi1ELb0EN4cute5tupleIJNS5_1CILi128EEENS7_ILi112EEENS7_ILi64EEEEEELi64ENS_6half_tEfNS_4arch4Sm80ELb1ELb0ELb1ELb0ELb1ELb0ELb1ELb1EEENS1_21CollectiveEpilogueFwdINS6_IJS8_SA_S9_EEENS6_IJNS7_ILi1EEESI_SI_EEESC_SE_Li128ELb0ELb1ELb1ELb0EEENS1_30DynamicPersistentTileSchedulerILi128ELi128ELb1ELb1ELb0EEEEEEEEEvNT_6ParamsE,(.L_x_3840 - _ZN7cutlass13device_kernelIN5flash19enable_sm80_to_sm89INS1_16FlashAttnFwdSm80INS1_25CollectiveMainloopFwdSm80ILi4ELi1ELb0EN4cute5tupleIJNS5_1CILi128EEENS7_ILi112EEENS7_ILi64EEEEEELi64ENS_6half_tEfNS_4arch4Sm80ELb1ELb0ELb1ELb0ELb1ELb0ELb1ELb1EEENS1_21CollectiveEpilogueFwdINS6_IJS8_SA_S9_EEENS6_IJNS7_ILi1EEESI_SI_EEESC_SE_Li128ELb0ELb1ELb1ELb0EEENS1_30DynamicPersistentTileSchedulerILi128ELi128ELb1ELb1ELb0EEEEEEEEEvNT_6ParamsE)
        .other          _ZN7cutlass13device_kernelIN5flash19enable_sm80_to_sm89INS1_16FlashAttnFwdSm80INS1_25CollectiveMainloopFwdSm80ILi4ELi1ELb0EN4cute5tupleIJNS5_1CILi128EEENS7_ILi112EEENS7_ILi64EEEEEELi64ENS_6half_tEfNS_4arch4Sm80ELb1ELb0ELb1ELb0ELb1ELb0ELb1ELb1EEENS1_21CollectiveEpilogueFwdINS6_IJS8_SA_S9_EEENS6_IJNS7_ILi1EEESI_SI_EEESC_SE_Li128ELb0ELb1ELb1ELb0EEENS1_30DynamicPersistentTileSchedulerILi128ELi128ELb1ELb1ELb0EEEEEEEEEvNT_6ParamsE,@"STO_CUDA_ENTRY STV_DEFAULT"
_ZN7cutlass13device_kernelIN5flash19enable_sm80_to_sm89INS1_16FlashAttnFwdSm80INS1_25CollectiveMainloopFwdSm80ILi4ELi1ELb0EN4cute5tupleIJNS5_1CILi128EEENS7_ILi112EEENS7_ILi64EEEEEELi64ENS_6half_tEfNS_4arch4Sm80ELb1ELb0ELb1ELb0ELb1ELb0ELb1ELb1EEENS1_21CollectiveEpilogueFwdINS6_IJS8_SA_S9_EEENS6_IJNS7_ILi1EEESI_SI_EEESC_SE_Li128ELb0ELb1ELb1ELb0EEENS1_30DynamicPersistentTileSchedulerILi128ELi128ELb1ELb1ELb0EEEEEEEEEvNT_6ParamsE:
[----:B------:R-:W-:-:S03]  /*0000*/  MOV R1, c[0x0][0x28] ;  /* 0x00000a0000017a02 */ /* 0x000fc60000000f00 */
[----:B------:R-:W1:Y:S01]  /*0010*/  S2R R243, SR_TID.X ;  /* 0x0000000000f37919 */ /* 0x000e620000002100 */
[----:B------:R-:W-:-:S03]  /*0020*/  IADD3 R1, R1, -0x68, RZ ;  /* 0xffffff9801017810 */ /* 0x000fc60007ffe0ff */
[----:B------:R-:W2:Y:S01]  /*0030*/  S2R R3, SR_CTAID.X ;  /* 0x0000000000037919 */ /* 0x000ea20000002500 */
[----:B-1----:R-:W-:-:S05]  /*0040*/  SHF.R.U32.HI R0, RZ, 0x5, R243 ;  /* 0x00000005ff007819 */ /* 0x002fca00000116f3 */
[----:B------:R-:W1:Y:S04]  /*0050*/  SHFL.IDX PT, R2, R0, RZ, 0x1f ;  /* 0x00001fff00027589 */ /* 0x000e6800000e0000 */
[----:B------:R-:W3:Y:S01]  /*0060*/  SHFL.IDX PT, R0, R0, RZ, 0x1f ;  /* 0x00001fff00007589 */ /* 0x000ee200000e0000 */
[----:B-1----:R-:W-:Y:S01]  /*0070*/  ISETP.GE.AND P0, PT, R2, 0x1, PT ;  /* 0x000000010200780c */ /* 0x002fe20003f06270 */
[----:B---3--:R1:W3:-:S12]  /*0080*/  R2UR UR6, R0 ;  /* 0x00000000000673c2 */ /* 0x0082d800000e0000 */
[----:B------:R-:W-:Y:S06]  /*0090*/  @P0 BAR.ARV 0x4, 0x80 ;  /* 0x0102000000000b1d */ /* 0x000fec0000002000 */
[----:B--2---:R-:W-:-:S13]  /*00a0*/  ISETP.GE.AND P0, PT, R3, c[0x0][0x538], PT ;  /* 0x00014e0003007a0c */ /* 0x004fda0003f06270 */
[----:B------:R-:W-:Y:S05]  /*00b0*/  @P0 EXIT ;  /* 0x000000000000094d */ /* 0x000fea0003800000 */
[----:B-1-3--:R-:W-:Y:S01]  /*00c0*/  SHF.R.S32.HI R2, RZ, 0x1f, R243 ;  /* 0x0000001fff027819 */ /* 0x00afe200000114f3 */
[----:B------:R-:W-:Y:S01]  /*00d0*/  IMAD.MOV.U32 R232, RZ, RZ, 0x40 ;  /* 0x00000040ffe87424 */ /* 0x000fe200078e00ff */
[----:B------:R1:W-:Y:S01]  /*00e0*/  STL [R1], R3 ;  /* 0x0000000301007387 */ /* 0x0003e20000100800 */
[----:B------:R-:W-:Y:S01]  /*00f0*/  IMAD.MOV.U32 R231, RZ, RZ, 0x20 ;  /* 0x00000020ffe77424 */ /* 0x000fe200078e00ff */
[CC--:B------:R-:W-:Y:S01]  /*0100*/  LEA.HI R7, R2.reuse, R243.reuse, RZ, 0x4 ;  /* 0x000000f302077211 */ /* 0x0c0fe200078f20ff */
[----:B------:R-:W-:Y:S01]  /*0110*/  ULDC.64 UR8, c[0x0][0x118] ;  /* 0x0000460000087ab9 */ /* 0x000fe20000000a00 */
[CC--:B------:R-:W-:Y:S02]  /*0120*/  LEA.HI R5, R2.reuse, R243.reuse, RZ, 0x2 ;  /* 0x000000f302057211 */ /* 0x0c0fe400078f10ff */
[----:B------:R-:W-:Y:S02]  /*0130*/  LEA.HI R4, R2, R243, RZ, 0x3 ;  /* 0x000000f302047211 */ /* 0x000fe400078f18ff */
[----:B------:R-:W-:-:S02]  /*0140*/  LOP3.LUT R0, R7, 0xfffffff0, RZ, 0xc0, !PT ;  /* 0xfffffff007007812 */ /* 0x000fc400078ec0ff */
[----:B------:R-:W-:Y:S02]  /*0150*/  LOP3.LUT R5, R5, 0xfffffffc, RZ, 0xc0, !PT ;  /* 0xfffffffc05057812 */ /* 0x000fe400078ec0ff */
[----:B------:R-:W-:Y:S01]  /*0160*/  LOP3.LUT R250, R4, 0xfffffff8, RZ, 0xc0, !PT ;  /* 0xfffffff804fa7812 */ /* 0x000fe200078ec0ff */
[C---:B------:R-:W-:Y:S01]  /*0170*/  IMAD.IADD R0, R243.reuse, 0x1, -R0 ;  /* 0x00000001f3007824 */ /* 0x040fe200078e0a00 */
[----:B------:R-:W-:Y:S01]  /*0180*/  SHF.R.S32.HI R8, RZ, 0x4, R7 ;  /* 0x00000004ff087819 */ /* 0x000fe20000011407 */
[C---:B------:R-:W-:Y:S01]  /*0190*/  IMAD.IADD R5, R243.reuse, 0x1, -R5 ;  /* 0x00000001f3057824 */ /* 0x040fe200078e0a05 */
[----:B------:R-:W-:Y:S01]  /*01a0*/  SHF.R.S32.HI R252, RZ, 0x3, R4 ;  /* 0x00000003fffc7819 */ /* 0x000fe20000011404 */
[----:B------:R-:W-:Y:S01]  /*01b0*/  IMAD.IADD R250, R243, 0x1, -R250 ;  /* 0x00000001f3fa7824 */ /* 0x000fe200078e0afa */
[----:B------:R-:W-:Y:S02]  /*01c0*/  LEA.HI R7, R7, R8, RZ, 0x1 ;  /* 0x0000000807077211 */ /* 0x000fe400078f08ff */
[----:B------:R-:W-:Y:S01]  /*01d0*/  SHF.R.S32.HI R234, RZ, 0x1f, R0 ;  /* 0x0000001fffea7819 */ /* 0x000fe20000011400 */
[----:B------:R-:W-:Y:S01]  /*01e0*/  IMAD.SHL.U32 R240, R250, 0x40, RZ ;  /* 0x00000040faf07824 */ /* 0x000fe200078e00ff */
[----:B------:R-:W-:Y:S01]  /*01f0*/  LOP3.LUT R7, R7, 0xfffffffe, RZ, 0xc0, !PT ;  /* 0xfffffffe07077812 */ /* 0x000fe200078ec0ff */
[----:B------:R-:W-:Y:S01]  /*0200*/  IMAD.SHL.U32 R244, R252, 0x40, RZ ;  /* 0x00000040fcf47824 */ /* 0x000fe200078e00ff */
[C---:B------:R-:W-:Y:S01]  /*0210*/  LEA.HI R246, R5.reuse, R5, RZ, 0x1 ;  /* 0x0000000505f67211 */ /* 0x040fe200078f08ff */
[----:B------:R-:W-:Y:S01]  /*0220*/  IMAD.SHL.U32 R251, R250, 0x8, RZ ;  /* 0x00000008fafb7824 */ /* 0x000fe200078e00ff */
[----:B------:R-:W-:Y:S01]  /*0230*/  LEA.HI R234, R234, R0, RZ, 0x3 ;  /* 0x00000000eaea7211 */ /* 0x000fe200078f18ff */
[----:B------:R-:W-:Y:S01]  /*0240*/  IMAD.IADD R7, R8, 0x1, -R7 ;  /* 0x0000000108077824 */ /* 0x000fe200078e0a07 */
[C---:B------:R-:W-:Y:S01]  /*0250*/  LOP3.LUT R10, R246.reuse, 0x1ffffffe, RZ, 0xc0, !PT ;  /* 0x1ffffffef60a7812 */ /* 0x040fe200078ec0ff */
[----:B------:R-:W-:Y:S01]  /*0260*/  IMAD.SHL.U32 R246, R246, 0x20, RZ ;  /* 0x00000020f6f67824 */ /* 0x000fe200078e00ff */
[C---:B------:R-:W-:Y:S01]  /*0270*/  LOP3.LUT R8, R234.reuse, 0xfffffff8, RZ, 0xc0, !PT ;  /* 0xfffffff8ea087812 */ /* 0x040fe200078ec0ff */
[----:B------:R-:W-:Y:S01]  /*0280*/  IMAD.SHL.U32 R234, R234, 0x40, RZ ;  /* 0x00000040eaea7824 */ /* 0x000fe200078e00ff */
[----:B------:R-:W-:Y:S01]  /*0290*/  LOP3.LUT R240, R240, 0x1c0, RZ, 0xc0, !PT ;  /* 0x000001c0f0f07812 */ /* 0x000fe200078ec0ff */
[----:B------:R-:W-:Y:S01]  /*02a0*/  IMAD.IADD R10, R5, 0x1, -R10 ;  /* 0x00000001050a7824 */ /* 0x000fe200078e0a0a */
[----:B------:R-:W-:Y:S01]  /*02b0*/  LEA.HI R248, R2, R243, RZ, 0x5 ;  /* 0x000000f302f87211 */ /* 0x000fe200078f28ff */
[----:B------:R-:W-:Y:S01]  /*02c0*/  IMAD.IADD R8, R0, 0x1, -R8 ;  /* 0x0000000100087824 */ /* 0x000fe200078e0a08 */
[----:B------:R-:W-:-:S02]  /*02d0*/  LOP3.LUT R244, R244, 0x1c0, RZ, 0xc0, !PT ;  /* 0x000001c0f4f47812 */ /* 0x000fc400078ec0ff */
[----:B------:R-:W-:Y:S02]  /*02e0*/  LOP3.LUT R4, R240, 0x8, R4, 0xf8, !PT ;  /* 0x00000008f0047812 */ /* 0x000fe400078ef804 */
[----:B------:R-:W-:Y:S02]  /*02f0*/  SHF.R.U32.HI R240, RZ, 0x3, R240 ;  /* 0x00000003fff07819 */ /* 0x000fe400000116f0 */
[----:B------:R-:W-:Y:S02]  /*0300*/  LEA.HI R0, R2, R243, RZ, 0x6 ;  /* 0x000000f302007211 */ /* 0x000fe400078f30ff */
[--C-:B------:R-:W-:Y:S02]  /*0310*/  SHF.R.S32.HI R5, RZ, 0x5, R248.reuse ;  /* 0x00000005ff057819 */ /* 0x100fe400000114f8 */
[----:B------:R-:W-:Y:S01]  /*0320*/  SHF.R.S32.HI R9, RZ, 0x1f, R248 ;  /* 0x0000001fff097819 */ /* 0x000fe200000114f8 */
[----:B------:R-:W-:Y:S01]  /*0330*/  IMAD.SHL.U32 R0, R0, 0x8, RZ ;  /* 0x0000000800007824 */ /* 0x000fe200078e00ff */
[----:B------:R-:W-:-:S02]  /*0340*/  LOP3.LUT R6, R244, 0x38, R251, 0xf8, !PT ;  /* 0x00000038f4067812 */ /* 0x000fc400078ef8fb */
[----:B------:R-:W-:Y:S02]  /*0350*/  LOP3.LUT R248, R248, 0xffffffe0, RZ, 0xc0, !PT ;  /* 0xffffffe0f8f87812 */ /* 0x000fe400078ec0ff */
[----:B------:R-:W-:Y:S02]  /*0360*/  SHF.R.U32.HI R244, RZ, 0x3, R244 ;  /* 0x00000003fff47819 */ /* 0x000fe400000116f4 */
[----:B------:R-:W-:Y:S01]  /*0370*/  LOP3.LUT R240, R4, R240, RZ, 0x3c, !PT ;  /* 0x000000f004f07212 */ /* 0x000fe200078e3cff */
[----:B------:R-:W-:Y:S01]  /*0380*/  IMAD.SHL.U32 R4, R8, 0x40, RZ ;  /* 0x0000004008047824 */ /* 0x000fe200078e00ff */
[----:B------:R-:W-:Y:S01]  /*0390*/  LOP3.LUT R244, R6, R244, RZ, 0x3c, !PT ;  /* 0x000000f406f47212 */ /* 0x000fe200078e3cff */
[----:B------:R-:W-:Y:S01]  /*03a0*/  IMAD.IADD R248, R243, 0x1, -R248 ;  /* 0x00000001f3f87824 */ /* 0x000fe200078e0af8 */
[----:B------:R-:W-:Y:S01]  /*03b0*/  LOP3.LUT R234, R234, 0xfffffe00, RZ, 0xc0, !PT ;  /* 0xfffffe00eaea7812 */ /* 0x000fe200078ec0ff */
[C---:B------:R-:W-:Y:S01]  /*03c0*/  IMAD.SHL.U32 R6, R7.reuse, 0x8, RZ ;  /* 0x0000000807067824 */ /* 0x040fe200078e00ff */
[----:B------:R-:W-:Y:S01]  /*03d0*/  LOP3.LUT R4, R4, 0x1c0, RZ, 0xc0, !PT ;  /* 0x000001c004047812 */ /* 0x000fe200078ec0ff */
[----:B------:R-:W-:Y:S01]  /*03e0*/  IMAD R240, R7, 0x200, R240 ;  /* 0x0000020007f07824 */ /* 0x000fe200078e02f0 */
[----:B------:R-:W-:Y:S01]  /*03f0*/  LOP3.LUT R244, R244, 0x7ffffe00, R0, 0xf8, !PT ;  /* 0x7ffffe00f4f47812 */ /* 0x000fe200078ef800 */
[----:B------:R-:W-:Y:S01]  /*0400*/  IMAD R241, R5, 0x400, R234 ;  /* 0x0000040005f17824 */ /* 0x000fe200078e02ea */
[----:B------:R-:W-:-:S02]  /*0410*/  SHF.R.S32.HI R0, RZ, 0x1f, R248 ;  /* 0x0000001fff007819 */ /* 0x000fc400000114f8 */
[----:B------:R-:W-:Y:S01]  /*0420*/  LOP3.LUT R6, R4, 0x8, R6, 0xf8, !PT ;  /* 0x0000000804067812 */ /* 0x000fe200078ef806 */
[----:B------:R-:W-:Y:S01]  /*0430*/  IMAD.SHL.U32 R244, R244, 0x2, RZ ;  /* 0x00000002f4f47824 */ /* 0x000fe200078e00ff */
[----:B------:R-:W-:Y:S02]  /*0440*/  SHF.R.U32.HI R4, RZ, 0x3, R4 ;  /* 0x00000003ff047819 */ /* 0x000fe40000011604 */
[----:B------:R-:W-:Y:S02]  /*0450*/  LEA.HI R0, R0, R248, RZ, 0x2 ;  /* 0x000000f800007211 */ /* 0x000fe400078f10ff */
[C---:B------:R-:W-:Y:S02]  /*0460*/  LOP3.LUT P3, RZ, R8.reuse, 0x2, RZ, 0xc0, !PT ;  /* 0x0000000208ff7812 */ /* 0x040fe4000786c0ff */
[----:B------:R-:W-:Y:S02]  /*0470*/  LOP3.LUT P0, RZ, R8, 0x4, RZ, 0xc0, !PT ;  /* 0x0000000408ff7812 */ /* 0x000fe4000780c0ff */
[----:B------:R-:W-:-:S02]  /*0480*/  LOP3.LUT R4, R6, R4, RZ, 0x3c, !PT ;  /* 0x0000000406047212 */ /* 0x000fc400078e3cff */
[----:B------:R-:W-:Y:S02]  /*0490*/  LOP3.LUT R245, R0, 0x7ffffffc, RZ, 0xc0, !PT ;  /* 0x7ffffffc00f57812 */ /* 0x000fe400078ec0ff */
[----:B------:R-:W-:Y:S01]  /*04a0*/  R2P PR, R250, 0x6 ;  /* 0x00000006fa007804 */ /* 0x000fe20000000000 */
[----:B------:R-:W-:Y:S01]  /*04b0*/  IMAD.IADD R241, R241, 0x1, R4 ;  /* 0x00000001f1f17824 */ /* 0x000fe200078e0204 */
[----:B------:R-:W-:Y:S01]  /*04c0*/  LEA.HI R9, R9, R5, RZ, 0x2 ;  /* 0x0000000509097211 */ /* 0x000fe200078f10ff */
[----:B------:R-:W-:Y:S01]  /*04d0*/  IMAD.IADD R245, R248, 0x1, -R245 ;  /* 0x00000001f8f57824 */ /* 0x000fe200078e0af5 */
[----:B------:R-:W-:Y:S01]  /*04e0*/  LOP3.LUT R234, R4, R234, RZ, 0xfc, !PT ;  /* 0x000000ea04ea7212 */ /* 0x000fe200078efcff */
[----:B------:R-:W-:Y:S01]  /*04f0*/  IMAD R250, R250, 0x10, R252 ;  /* 0x00000010fafa7824 */ /* 0x000fe200078e02fc */
[----:B------:R-:W-:Y:S01]  /*0500*/  LOP3.LUT R9, R9, 0xffffffc, RZ, 0xc0, !PT ;  /* 0x0ffffffc09097812 */ /* 0x000fe200078ec0ff */
[----:B------:R-:W-:Y:S01]  /*0510*/  IMAD.SHL.U32 R245, R245, 0x2, RZ ;  /* 0x00000002f5f57824 */ /* 0x000fe200078e00ff */
[----:B------:R-:W-:-:S02]  /*0520*/  SEL R224, R232, 0xffffffc0, !P2 ;  /* 0xffffffc0e8e07807 */ /* 0x000fc40005000000 */
[----:B------:R-:W-:Y:S01]  /*0530*/  LEA R240, R240, 0x3900, 0x1 ;  /* 0x00003900f0f07811 */ /* 0x000fe200078e08ff */
[----:B------:R-:W-:Y:S01]  /*0540*/  IMAD.IADD R9, R5, 0x1, -R9 ;  /* 0x0000000105097824 */ /* 0x000fe200078e0a09 */
[----:B------:R-:W-:Y:S02]  /*0550*/  SEL R232, R232, 0xffffffc0, !P0 ;  /* 0xffffffc0e8e87807 */ /* 0x000fe40004000000 */
[----:B------:R-:W-:Y:S01]  /*0560*/  LEA R241, R241, 0x7100, 0x1 ;  /* 0x00007100f1f17811 */ /* 0x000fe200078e08ff */
[----:B------:R-:W-:Y:S01]  /*0570*/  IMAD.IADD R236, R240, 0x1, R224 ;  /* 0x00000001f0ec7824 */ /* 0x000fe200078e02e0 */
[----:B------:R-:W-:Y:S02]  /*0580*/  LOP3.LUT R246, R246, 0xffffffc0, RZ, 0xc0, !PT ;  /* 0xffffffc0f6f67812 */ /* 0x000fe400078ec0ff */
[----:B------:R-:W-:Y:S01]  /*0590*/  SHF.R.S32.HI R247, RZ, 0x2, R0 ;  /* 0x00000002fff77819 */ /* 0x000fe20000011400 */
[----:B------:R-:W-:Y:S01]  /*05a0*/  IMAD.IADD R237, R241, 0x1, R232 ;  /* 0x00000001f1ed7824 */ /* 0x000fe200078e02e8 */
[----:B------:R-:W-:Y:S01]  /*05b0*/  LEA R234, R234, 0x100, 0x1 ;  /* 0x00000100eaea7811 */ /* 0x000fe200078e08ff */
[----:B------:R-:W-:Y:S01]  /*05c0*/  IMAD R246, R10, 0x8, R246 ;  /* 0x000000080af67824 */ /* 0x000fe200078e02f6 */
[----:B------:R-:W-:Y:S01]  /*05d0*/  SEL R231, R231, 0xffffffe0, !P3 ;  /* 0xffffffe0e7e77807 */ /* 0x000fe20005800000 */
[----:B------:R-:W-:Y:S01]  /*05e0*/  IMAD R247, R9, 0x10, R247 ;  /* 0x0000001009f77824 */ /* 0x000fe200078e02f7 */
[----:B------:R-:W-:Y:S01]  /*05f0*/  IADD3 R238, R240, 0x20, RZ ;  /* 0x00000020f0ee7810 */ /* 0x000fe20007ffe0ff */
[--C-:B------:R-:W-:Y:S01]  /*0600*/  IMAD.IADD R232, R232, 0x1, R234.reuse ;  /* 0x00000001e8e87824 */ /* 0x100fe200078e02ea */
[----:B------:R-:W-:Y:S01]  /*0610*/  LEA.HI R249, R2, R243, RZ, 0x7 ;  /* 0x000000f302f97211 */ /* 0x000fe200078f38ff */
[----:B------:R-:W-:Y:S01]  /*0620*/  IMAD.IADD R239, R241, 0x1, R231 ;  /* 0x00000001f1ef7824 */ /* 0x000fe200078e02e7 */
[----:B------:R-:W-:Y:S01]  /*0630*/  SHF.R.S32.HI R0, RZ, 0x1f, R245 ;  /* 0x0000001fff007819 */ /* 0x000fe200000114f5 */
[C---:B------:R-:W-:Y:S01]  /*0640*/  IMAD.IADD R233, R231.reuse, 0x1, R234 ;  /* 0x00000001e7e97824 */ /* 0x040fe200078e02ea */
[----:B------:R-:W-:Y:S01]  /*0650*/  @P1 IADD3 R238, R240, -0x20, RZ ;  /* 0xffffffe0f0ee1810 */ /* 0x000fe20007ffe0ff */
[----:B------:R-:W-:Y:S01]  /*0660*/  IMAD.IADD R235, R231, 0x1, R237 ;  /* 0x00000001e7eb7824 */ /* 0x000fe200078e02ed */
[----:B------:R-:W-:Y:S01]  /*0670*/  IADD3 R7, R245, 0x8, RZ ;  /* 0x00000008f5077810 */ /* 0x000fe20007ffe0ff */
[----:B------:R-:W-:Y:S01]  /*0680*/  IMAD.IADD R246, R247, 0x1, R246 ;  /* 0x00000001f7f67824 */ /* 0x000fe200078e02f6 */
[C---:B------:R-:W-:Y:S01]  /*0690*/  IADD3 R6, R245.reuse, 0x10, RZ ;  /* 0x00000010f5067810 */ /* 0x040fe20007ffe0ff */
[----:B------:R-:W-:Y:S01]  /*06a0*/  IMAD.IADD R224, R224, 0x1, R238 ;  /* 0x00000001e0e07824 */ /* 0x000fe200078e02ee */
[----:B------:R-:W-:Y:S01]  /*06b0*/  IADD3 R5, R245, 0x18, RZ ;  /* 0x00000018f5057810 */ /* 0x000fe20007ffe0ff */
[----:B------:R-:W-:Y:S01]  /*06c0*/  IMAD.IADD R231, R231, 0x1, R232 ;  /* 0x00000001e7e77824 */ /* 0x000fe200078e02e8 */
[----:B------:R-:W-:-:S02]  /*06d0*/  IADD3 R4, R245, 0x20, RZ ;  /* 0x00000020f5047810 */ /* 0x000fc40007ffe0ff */
[C---:B-1----:R-:W-:Y:S02]  /*06e0*/  IADD3 R3, R245.reuse, 0x28, RZ ;  /* 0x00000028f5037810 */ /* 0x042fe40007ffe0ff */
[C---:B------:R-:W-:Y:S02]  /*06f0*/  IADD3 R2, R245.reuse, 0x30, RZ ;  /* 0x00000030f5027810 */ /* 0x040fe40007ffe0ff */
[----:B------:R-:W-:Y:S02]  /*0700*/  IADD3 R0, R245, 0x38, RZ ;  /* 0x00000038f5007810 */ /* 0x000fe40007ffe0ff */
[----:B------:R-:W-:Y:S02]  /*0710*/  SHF.R.S32.HI R249, RZ, 0x7, R249 ;  /* 0x00000007fff97819 */ /* 0x000fe400000114f9 */
[----:B------:R-:W-:Y:S02]  /*0720*/  SHF.R.S32.HI R242, RZ, 0x1f, R251 ;  /* 0x0000001ffff27819 */ /* 0x000fe400000114fb */
[----:B------:R-:W-:-:S02]  /*0730*/  SHF.R.S32.HI R7, RZ, 0x1f, R7 ;  /* 0x0000001fff077819 */ /* 0x000fc40000011407 */
[----:B------:R-:W-:Y:S02]  /*0740*/  SHF.R.S32.HI R6, RZ, 0x1f, R6 ;  /* 0x0000001fff067819 */ /* 0x000fe40000011406 */
[----:B------:R-:W-:Y:S02]  /*0750*/  SHF.R.S32.HI R5, RZ, 0x1f, R5 ;  /* 0x0000001fff057819 */ /* 0x000fe40000011405 */
[----:B------:R-:W-:Y:S02]  /*0760*/  SHF.R.S32.HI R4, RZ, 0x1f, R4 ;  /* 0x0000001fff047819 */ /* 0x000fe40000011404 */
[----:B------:R-:W-:Y:S02]  /*0770*/  SHF.R.S32.HI R3, RZ, 0x1f, R3 ;  /* 0x0000001fff037819 */ /* 0x000fe40000011403 */
[----:B------:R-:W-:Y:S02]  /*0780*/  SHF.R.S32.HI R2, RZ, 0x1f, R2 ;  /* 0x0000001fff027819 */ /* 0x000fe40000011402 */
[----:B------:R-:W-:-:S02]  /*0790*/  SHF.R.S32.HI R0, RZ, 0x1f, R0 ;  /* 0x0000001fff007819 */ /* 0x000fc40000011400 */
[C---:B------:R-:W-:Y:S02]  /*07a0*/  IADD3 R230, R238.reuse, 0x800, RZ ;  /* 0x00000800eee67810 */ /* 0x040fe40007ffe0ff */
[C---:B------:R-:W-:Y:S02]  /*07b0*/  IADD3 R229, R238.reuse, 0x1000, RZ ;  /* 0x00001000eee57810 */ /* 0x040fe40007ffe0ff */
[C---:B------:R-:W-:Y:S02]  /*07c0*/  IADD3 R228, R238.reuse, 0x1800, RZ ;  /* 0x00001800eee47810 */ /* 0x040fe40007ffe0ff */
[C---:B------:R-:W-:Y:S02]  /*07d0*/  IADD3 R227, R238.reuse, 0x2000, RZ ;  /* 0x00002000eee37810 */ /* 0x040fe40007ffe0ff */
[C---:B------:R-:W-:Y:S02]  /*07e0*/  IADD3 R226, R238.reuse, 0x2800, RZ ;  /* 0x00002800eee27810 */ /* 0x040fe40007ffe0ff */
[----:B------:R-:W-:-:S02]  /*07f0*/  IADD3 R225, R238, 0x3000, RZ ;  /* 0x00003000eee17810 */ /* 0x000fc40007ffe0ff */
.L_x_1376:
[----:B------:R-:W2:Y:S01]  /*0800*/  LDL R2, [R1] ;  /* 0x0000000001027983 */ /* 0x000ea20000100800 */
[----:B------:R-:W-:Y:S01]  /*0810*/  IMAD.MOV.U32 R0, RZ, RZ, c[0x0][0x560] ;  /* 0x00015800ff007624 */ /* 0x000fe200078e00ff */
[----:B------:R-:W-:Y:S01]  /*0820*/  YIELD ;  /* 0x0000000000007946 */ /* 0x000fe20003800000 */
[----:B------:R-:W-:Y:S03]  /*0830*/  BSSY B0, `(.L_x_1299) ;  /* 0x0000016000007945 */ /* 0x000fe60003800000 */
[----:B------:R-:W-:-:S13]  /*0840*/  ISETP.NE.AND P0, PT, R0, 0x1, PT ;  /* 0x000000010000780c */ /* 0x000fda0003f05270 */
[----:B--2---:R-:W-:Y:S01]  /*0850*/  @P0 IMAD.HI.U32 R0, R2, c[0x0][0x564], RZ ;  /* 0x0001590002000a27 */ /* 0x004fe200078e00ff */
[----:B------:R-:W-:-:S04]  /*0860*/  MOV R5, R2 ;  /* 0x0000000200057202 */ /* 0x000fc80000000f00 */
[----:B------:R-:W-:-:S04]  /*0870*/  @P0 SHF.R.U32.HI R5, RZ, c[0x0][0x568], R0 ;  /* 0x00015a00ff050a19 */ /* 0x000fc80000011600 */
[----:B------:R-:W-:Y:S01]  /*0880*/  ISETP.GE.AND P0, PT, R5, c[0x0][0x578], PT ;  /* 0x00015e0005007a0c */ /* 0x000fe20003f06270 */
[----:B------:R-:W-:-:S04]  /*0890*/  IMAD.MOV R0, RZ, RZ, -R5 ;  /* 0x000000ffff007224 */ /* 0x000fc800078e0a05 */
[----:B------:R-:W-:-:S08]  /*08a0*/  IMAD R0, R0, c[0x0][0x560], R2 ;  /* 0x0001580000007a24 */ /* 0x000fd000078e0202 */
[----:B------:R-:W-:Y:S05]  /*08b0*/  @!P0 BRA `(.L_x_1300) ;  /* 0x0000007000008947 */ /* 0x000fea0003800000 */
[----:B------:R-:W-:Y:S02]  /*08c0*/  MOV R2, c[0x0][0x56c] ;  /* 0x00015b0000027a02 */ /* 0x000fe40000000f00 */
[----:B------:R-:W-:Y:S02]  /*08d0*/  MOV R4, R0 ;  /* 0x0000000000047202 */ /* 0x000fe40000000f00 */
[----:B------:R-:W-:-:S13]  /*08e0*/  ISETP.NE.AND P0, PT, R2, 0x1, PT ;  /* 0x000000010200780c */ /* 0x000fda0003f05270 */
[----:B------:R-:W-:-:S05]  /*08f0*/  @P0 IMAD.HI.U32 R2, R0, c[0x0][0x570], RZ ;  /* 0x00015c0000020a27 */ /* 0x000fca00078e00ff */
[----:B------:R-:W-:-:S05]  /*0900*/  @P0 SHF.R.U32.HI R4, RZ, c[0x0][0x574], R2 ;  /* 0x00015d00ff040a19 */ /* 0x000fca0000011602 */
[----:B------:R-:W-:Y:S01]  /*0910*/  IMAD R3, R4, c[0x0][0x56c], RZ ;  /* 0x00015b0004037a24 */ /* 0x000fe200078e02ff */
[----:B------:R-:W-:Y:S05]  /*0920*/  BRA `(.L_x_1301) ;  /* 0x0000006000007947 */ /* 0x000fea0003800000 */
.L_x_1300:
[----:B------:R-:W-:Y:S02]  /*0930*/  MOV R2, c[0x0][0x554] ;  /* 0x0001550000027a02 */ /* 0x000fe40000000f00 */
[----:B------:R-:W-:Y:S02]  /*0940*/  MOV R4, R0 ;  /* 0x0000000000047202 */ /* 0x000fe40000000f00 */
[----:B------:R-:W-:-:S13]  /*0950*/  ISETP.NE.AND P0, PT, R2, 0x1, PT ;  /* 0x000000010200780c */ /* 0x000fda0003f05270 */
[----:B------:R-:W-:-:S05]  /*0960*/  @P0 IMAD.HI.U32 R2, R0, c[0x0][0x558], RZ ;  /* 0x0001560000020a27 */ /* 0x000fca00078e00ff */
[----:B------:R-:W-:-:S05]  /*0970*/  @P0 SHF.R.U32.HI R4, RZ, c[0x0][0x55c], R2 ;  /* 0x00015700ff040a19 */ /* 0x000fca0000011602 */
[----:B------:R-:W-:Y:S02]  /*0980*/  IMAD R3, R4, c[0x0][0x554], RZ ;  /* 0x0001550004037a24 */ /* 0x000fe400078e02ff */
.L_x_1301:
[----:B------:R-:W-:Y:S05]  /*0990*/  BSYNC B0 ;  /* 0x0000000000007941 */ /* 0x000fea0003800000 */
.L_x_1299:
[----:B------:R-:W-:Y:S01]  /*09a0*/  IMAD.MOV.U32 R2, RZ, RZ, c[0x0][0x548] ;  /* 0x00015200ff027624 */ /* 0x000fe200078e00ff */
[----:B------:R-:W-:Y:S01]  /*09b0*/  ISETP.NE.U32.AND P0, PT, RZ, c[0x0][0x370], PT ;  /* 0x0000dc00ff007a0c */ /* 0x000fe20003f05070 */
[----:B------:R-:W-:Y:S01]  /*09c0*/  IMAD.IADD R0, R0, 0x1, -R3 ;  /* 0x0000000100007824 */ /* 0x000fe200078e0a03 */
[----:B------:R-:W-:Y:S02]  /*09d0*/  CS2R R6, SRZ ;  /* 0x0000000000067805 */ /* 0x000fe4000001ff00 */
[----:B------:R-:W-:Y:S01]  /*09e0*/  ISETP.NE.AND P1, PT, R2, 0x1, PT ;  /* 0x000000010200780c */ /* 0x000fe20003f25270 */
[----:B------:R-:W-:Y:S01]  /*09f0*/  IMAD R0, R5, c[0x0][0x554], R0 ;  /* 0x0001550005007a24 */ /* 0x000fe200078e0200 */
[----:B------:R-:W-:-:S03]  /*0a00*/  ISETP.NE.AND.EX P0, PT, RZ, c[0x0][0x374], PT, P0 ;  /* 0x0000dd00ff007a0c */ /* 0x000fc60003f05300 */
[----:B------:R-:W-:-:S08]  /*0a10*/  IMAD.MOV.U32 R12, RZ, RZ, R0 ;  /* 0x000000ffff0c7224 */ /* 0x000fd000078e0000 */
[----:B------:R-:W-:Y:S02]  /*0a20*/  @P1 IMAD.HI.U32 R3, R0, c[0x0][0x54c], RZ ;  /* 0x0001530000031a27 */ /* 0x000fe400078e00ff */
[----:B------:R-:W-:-:S03]  /*0a30*/  @P0 MOV R2, 0x4 ;  /* 0x0000000400020802 */ /* 0x000fc60000000f00 */
[----:B------:R-:W-:-:S05]  /*0a40*/  @P1 SHF.R.U32.HI R12, RZ, c[0x0][0x550], R3 ;  /* 0x00015400ff0c1a19 */ /* 0x000fca0000011603 */
[----:B------:R-:W-:Y:S01]  /*0a50*/  @P0 IMAD.WIDE R2, R12, R2, c[0x0][0x370] ;  /* 0x0000dc000c020625 */ /* 0x000fe200078e0202 */
[----:B------:R-:W-:Y:S04]  /*0a60*/  STL [R1+0x2c], R12 ;  /* 0x00002c0c01007387 */ /* 0x000fe80000100800 */
[----:B------:R1:W2:Y:S01]  /*0a70*/  @P0 LDG.E R7, [R2.64] ;  /* 0x0000000802070981 */ /* 0x0002a2000c1e1900 */
[----:B------:R-:W-:Y:S01]  /*0a80*/  IMAD.MOV.U32 R10, RZ, RZ, R4 ;  /* 0x000000ffff0a7224 */ /* 0x000fe200078e0004 */
[----:B------:R-:W-:Y:S01]  /*0a90*/  BSSY B0, `(.L_x_1302) ;  /* 0x0000043000007945 */ /* 0x000fe20003800000 */
[----:B-1----:R-:W-:-:S05]  /*0aa0*/  IMAD.MOV.U32 R2, RZ, RZ, c[0x0][0x53c] ;  /* 0x00014f00ff027624 */ /* 0x002fca00078e00ff */
[----:B------:R-:W-:Y:S02]  /*0ab0*/  ISETP.NE.AND P0, PT, R2, 0x1, PT ;  /* 0x000000010200780c */ /* 0x000fe40003f05270 */
[----:B------:R-:W-:-:S04]  /*0ac0*/  LOP3.LUT R2, R4, 0x1ffffff, RZ, 0x3c, !PT ;  /* 0x01ffffff04027812 */ /* 0x000fc800078e3cff */
[----:B------:R-:W-:-:S07]  /*0ad0*/  IADD3 R2, R2, c[0x0][0x53c], RZ ;  /* 0x00014f0002027a10 */ /* 0x000fce0007ffe0ff */
[----:B------:R-:W-:-:S05]  /*0ae0*/  @P0 IMAD.HI.U32 R3, R4, c[0x0][0x540], RZ ;  /* 0x0001500004030a27 */ /* 0x000fca00078e00ff */
[----:B------:R-:W-:Y:S02]  /*0af0*/  @P0 SHF.R.U32.HI R10, RZ, c[0x0][0x544], R3 ;  /* 0x00015100ff0a0a19 */ /* 0x000fe40000011603 */
[----:B------:R-:W-:-:S03]  /*0b00*/  MOV R3, c[0x0][0x2c4] ;  /* 0x0000b10000037a02 */ /* 0x000fc60000000f00 */
[----:B------:R-:W-:Y:S01]  /*0b10*/  IMAD R2, R10, c[0x0][0x53c], R2 ;  /* 0x00014f000a027a24 */ /* 0x000fe200078e0202 */
[----:B------:R-:W-:Y:S01]  /*0b20*/  ISETP.NE.AND P2, PT, R3, 0x1, PT ;  /* 0x000000010300780c */ /* 0x000fe20003f45270 */
[----:B------:R-:W-:Y:S01]  /*0b30*/  IMAD.MOV.U32 R3, RZ, RZ, c[0x0][0x168] ;  /* 0x00005a00ff037624 */ /* 0x000fe200078e00ff */
[----:B------:R-:W-:Y:S01]  /*0b40*/  STL [R1+0x28], R10 ;  /* 0x0000280a01007387 */ /* 0x000fe20000100800 */
[----:B------:R-:W-:Y:S01]  /*0b50*/  IMAD.SHL.U32 R14, R2, 0x80, RZ ;  /* 0x00000080020e7824 */ /* 0x000fe200078e00ff */
[----:B------:R-:W-:Y:S02]  /*0b60*/  MOV R2, c[0x0][0x2ac] ;  /* 0x0000ab0000027a02 */ /* 0x000fe40000000f00 */
[----:B------:R-:W-:Y:S02]  /*0b70*/  IADD3 R3, -R3, 0x70, RZ ;  /* 0x0000007003037810 */ /* 0x000fe40007ffe1ff */
[----:B------:R-:W-:Y:S01]  /*0b80*/  IADD3 R5, R14, 0x7f, RZ ;  /* 0x0000007f0e057810 */ /* 0x000fe20007ffe0ff */
[C---:B------:R-:W-:Y:S01]  /*0b90*/  IMAD R181, R2.reuse, c[0x0][0x1d0], RZ ;  /* 0x0000740002b57a24 */ /* 0x040fe200078e02ff */
[----:B------:R-:W-:Y:S01]  /*0ba0*/  STL [R1+0x14], R14 ;  /* 0x0000140e01007387 */ /* 0x000fe20000100800 */
[----:B------:R-:W-:-:S02]  /*0bb0*/  IMAD R3, R2, c[0x0][0x1d0], R3 ;  /* 0x0000740002037a24 */ /* 0x000fc400078e0203 */
[----:B------:R-:W-:-:S04]  /*0bc0*/  @P2 IMAD.HI.U32 R4, R5, c[0x0][0x2c8], RZ ;  /* 0x0000b20005042a27 */ /* 0x000fc800078e00ff */
[----:B------:R-:W-:Y:S01]  /*0bd0*/  IMAD.MOV.U32 R2, RZ, RZ, RZ ;  /* 0x000000ffff027224 */ /* 0x000fe200078e00ff */
[----:B------:R-:W-:-:S05]  /*0be0*/  @P2 SHF.R.U32.HI R5, RZ, c[0x0][0x2cc], R4 ;  /* 0x0000b300ff052a19 */ /* 0x000fca0000011604 */
[----:B------:R-:W-:-:S04]  /*0bf0*/  IMAD.IADD R3, R3, 0x1, R5 ;  /* 0x0000000103037824 */ /* 0x000fc800078e0205 */
[----:B------:R-:W-:-:S05]  /*0c00*/  IMAD.HI R3, R3, -0x6db6db6d, R2 ;  /* 0x9249249303037827 */ /* 0x000fca00078e0202 */
[----:B------:R-:W-:-:S04]  /*0c10*/  SHF.R.U32.HI R2, RZ, 0x1f, R3 ;  /* 0x0000001fff027819 */ /* 0x000fc80000011603 */
[----:B------:R-:W-:Y:S01]  /*0c20*/  LEA.HI.SX32 R2, R3, R2, 0x1a ;  /* 0x0000000203027211 */ /* 0x000fe200078fd2ff */
[----:B------:R-:W-:Y:S01]  /*0c30*/  IMAD.MOV.U32 R3, RZ, RZ, RZ ;  /* 0x000000ffff037224 */ /* 0x000fe200078e00ff */
[----:B--2---:R1:W-:Y:S02]  /*0c40*/  STL [R1+0x24], R7 ;  /* 0x0000240701007387 */ /* 0x0043e40000100800 */
[----:B-1----:R-:W-:-:S05]  /*0c50*/  IADD3 R7, R181, 0x6f, RZ ;  /* 0x0000006fb5077810 */ /* 0x002fca0007ffe0ff */
[----:B------:R-:W-:-:S05]  /*0c60*/  IMAD.HI R5, R7, -0x6db6db6d, R6 ;  /* 0x9249249307057827 */ /* 0x000fca00078e0206 */
[----:B------:R-:W-:-:S04]  /*0c70*/  SHF.R.U32.HI R4, RZ, 0x1f, R5 ;  /* 0x0000001fff047819 */ /* 0x000fc80000011605 */
[----:B------:R-:W-:-:S04]  /*0c80*/  LEA.HI.SX32 R4, R5, R4, 0x1a ;  /* 0x0000000405047211 */ /* 0x000fc800078fd2ff */
[----:B------:R-:W-:Y:S02]  /*0c90*/  IMNMX R180, R4, R2, PT ;  /* 0x0000000204b47217 */ /* 0x000fe40003800200 */
[----:B------:R-:W-:Y:S02]  /*0ca0*/  IADD3 R2, -R12, RZ, RZ ;  /* 0x000000ff0c027210 */ /* 0x000fe40007ffe1ff */
[----:B------:R-:W-:-:S03]  /*0cb0*/  ISETP.GE.AND P0, PT, R180, 0x1, PT ;  /* 0x00000001b400780c */ /* 0x000fc60003f06270 */
[----:B------:R-:W-:-:S05]  /*0cc0*/  IMAD R13, R2, c[0x0][0x548], R0 ;  /* 0x00015200020d7a24 */ /* 0x000fca00078e0200 */
[----:B------:R1:W-:Y:S05]  /*0cd0*/  STL [R1+0x18], R13 ;  /* 0x0000180d01007387 */ /* 0x0003ea0000100800 */
[----:B------:R-:W-:Y:S05]  /*0ce0*/  @!P0 BRA `(.L_x_1303) ;  /* 0x000001d000008947 */ /* 0x000fea0003800000 */
[----:B------:R-:W-:-:S04]  /*0cf0*/  SHF.R.U32.HI R3, RZ, 0x10, R10 ;  /* 0x00000010ff037819 */ /* 0x000fc8000001160a */
[----:B------:R-:W-:-:S04]  /*0d00*/  ISETP.NE.AND P0, PT, R3, RZ, PT ;  /* 0x000000ff0300720c */ /* 0x000fc80003f05270 */
[----:B------:R-:W-:-:S04]  /*0d10*/  SEL R3, R3, c[0x0][0x338], P0 ;  /* 0x0000ce0003037a07 */ /* 0x000fc80000000000 */
[-C--:B------:R-:W-:Y:S02]  /*0d20*/  IABS R5, R3.reuse ;  /* 0x0000000300057213 */ /* 0x080fe40000000000 */
[----:B------:R-:W-:Y:S02]  /*0d30*/  IADD3 R6, R3, -0x1, R180 ;  /* 0xffffffff03067810 */ /* 0x000fe40007ffe0b4 */
[----:B------:R-:W2:Y:S01]  /*0d40*/  I2F.RP R8, R5 ;  /* 0x0000000500087306 */ /* 0x000ea20000209400 */
[-C--:B------:R-:W-:Y:S02]  /*0d50*/  IABS R0, R3.reuse ;  /* 0x0000000300007213 */ /* 0x080fe40000000000 */
[----:B------:R-:W-:Y:S02]  /*0d60*/  IABS R2, R6 ;  /* 0x0000000600027213 */ /* 0x000fe40000000000 */
[----:B------:R-:W-:Y:S01]  /*0d70*/  LOP3.LUT R6, R6, R3, RZ, 0x3c, !PT ;  /* 0x0000000306067212 */ /* 0x000fe200078e3cff */
[----:B------:R-:W-:-:S03]  /*0d80*/  IMAD.MOV R0, RZ, RZ, -R0 ;  /* 0x000000ffff007224 */ /* 0x000fc600078e0a00 */
[----:B------:R-:W-:Y:S01]  /*0d90*/  ISETP.GE.AND P0, PT, R6, RZ, PT ;  /* 0x000000ff0600720c */ /* 0x000fe20003f06270 */
[----:B--2---:R-:W2:Y:S02]  /*0da0*/  MUFU.RCP R8, R8 ;  /* 0x0000000800087308 */ /* 0x004ea40000001000 */
[----:B--2---:R-:W-:-:S06]  /*0db0*/  IADD3 R8, R8, 0xffffffe, RZ ;  /* 0x0ffffffe08087810 */ /* 0x004fcc0007ffe0ff */
[----:B------:R-:W2:Y:S02]  /*0dc0*/  F2I.FTZ.U32.TRUNC.NTZ R9, R8 ;  /* 0x0000000800097305 */ /* 0x000ea4000021f000 */
[----:B--2---:R-:W-:Y:S02]  /*0dd0*/  IMAD.MOV R4, RZ, RZ, -R9 ;  /* 0x000000ffff047224 */ /* 0x004fe400078e0a09 */
[----:B------:R-:W-:Y:S02]  /*0de0*/  IMAD.MOV.U32 R8, RZ, RZ, RZ ;  /* 0x000000ffff087224 */ /* 0x000fe400078e00ff */
[----:B------:R-:W-:-:S04]  /*0df0*/  IMAD R4, R4, R5, RZ ;  /* 0x0000000504047224 */ /* 0x000fc800078e02ff */
[----:B------:R-:W-:-:S06]  /*0e00*/  IMAD.HI.U32 R4, R9, R4, R8 ;  /* 0x0000000409047227 */ /* 0x000fcc00078e0008 */
[----:B------:R-:W-:-:S04]  /*0e10*/  IMAD.HI.U32 R4, R4, R2, RZ ;  /* 0x0000000204047227 */ /* 0x000fc800078e00ff */
[----:B------:R-:W-:-:S05]  /*0e20*/  IMAD R0, R4, R0, R2 ;  /* 0x0000000004007224 */ /* 0x000fca00078e0202 */
[----:B------:R-:W-:-:S13]  /*0e30*/  ISETP.GT.U32.AND P1, PT, R5, R0, PT ;  /* 0x000000000500720c */ /* 0x000fda0003f24070 */
[----:B------:R-:W-:Y:S01]  /*0e40*/  @!P1 IMAD.IADD R0, R0, 0x1, -R5 ;  /* 0x0000000100009824 */ /* 0x000fe200078e0a05 */
[----:B------:R-:W-:Y:S02]  /*0e50*/  @!P1 IADD3 R4, R4, 0x1, RZ ;  /* 0x0000000104049810 */ /* 0x000fe40007ffe0ff */
[----:B------:R-:W-:Y:S02]  /*0e60*/  ISETP.NE.AND P1, PT, R3, RZ, PT ;  /* 0x000000ff0300720c */ /* 0x000fe40003f25270 */
[----:B------:R-:W-:-:S13]  /*0e70*/  ISETP.GE.U32.AND P3, PT, R0, R5, PT ;  /* 0x000000050000720c */ /* 0x000fda0003f66070 */
[----:B------:R-:W-:-:S05]  /*0e80*/  @P3 IADD3 R4, R4, 0x1, RZ ;  /* 0x0000000104043810 */ /* 0x000fca0007ffe0ff */
[----:B------:R-:W-:Y:S01]  /*0e90*/  @!P0 IMAD.MOV R4, RZ, RZ, -R4 ;  /* 0x000000ffff048224 */ /* 0x000fe200078e0a04 */
[----:B------:R-:W-:-:S05]  /*0ea0*/  @!P1 LOP3.LUT R4, RZ, R3, RZ, 0x33, !PT ;  /* 0x00000003ff049212 */ /* 0x000fca00078e33ff */
[----:B------:R-:W-:Y:S02]  /*0eb0*/  IMAD.MOV.U32 R3, RZ, RZ, R4 ;  /* 0x000000ffff037224 */ /* 0x000fe400078e0004 */
.L_x_1303:
[----:B------:R-:W-:Y:S05]  /*0ec0*/  BSYNC B0 ;  /* 0x0000000000007941 */ /* 0x000fea0003800000 */
.L_x_1302:
[----:B------:R-:W-:Y:S01]  /*0ed0*/  LOP3.LUT R0, R10, 0xffff, RZ, 0xc0, !PT ;  /* 0x0000ffff0a007812 */ /* 0x000fe200078ec0ff */
[----:B------:R-:W-:Y:S01]  /*0ee0*/  IMAD.MOV.U32 R7, RZ, RZ, RZ ;  /* 0x000000ffff077224 */ /* 0x000fe200078e00ff */
[----:B------:R-:W-:Y:S01]  /*0ef0*/  PRMT R2, RZ, 0x7610, R2 ;  /* 0x00007610ff027816 */ /* 0x000fe20000000002 */
[----:B------:R-:W-:Y:S01]  /*0f00*/  CS2R R10, SRZ ;  /* 0x00000000000a7805 */ /* 0x000fe2000001ff00 */
[----:B------:R-:W-:Y:S01]  /*0f10*/  CS2R R178, SRZ ;  /* 0x0000000000b27805 */ /* 0x000fe2000001ff00 */
[----:B------:R-:W-:Y:S01]  /*0f20*/  IMAD R4, R0, R3, RZ ;  /* 0x0000000300047224 */ /* 0x000fe200078e02ff */
[----:B------:R-:W-:Y:S01]  /*0f30*/  CS2R R176, SRZ ;  /* 0x0000000000b07805 */ /* 0x000fe2000001ff00 */
[----:B------:R-:W-:Y:S01]  /*0f40*/  IMAD.MOV.U32 R0, RZ, RZ, RZ ;  /* 0x000000ffff007224 */ /* 0x000fe200078e00ff */
        /* <DEDUP_REMOVED lines=35> */
[----:B--2---:R-:W-:-:S04]  /*1180*/  ISETP.NE.U32.AND P0, PT, RZ, c[0x0][0x340], PT ;  /* 0x0000d000ff007a0c */ /* 0x004fc80003f05070 */
[----:B------:R-:W-:-:S13]  /*1190*/  ISETP.NE.AND.EX P0, PT, RZ, c[0x0][0x344], PT, P0 ;  /* 0x0000d100ff007a0c */ /* 0x000fda0003f05300 */
[----:B------:R-:W-:Y:S05]  /*11a0*/  @!P0 BRA `(.L_x_1305) ;  /* 0x0000004000008947 */ /* 0x000fea0003800000 */
[----:B------:R-:W-:-:S05]  /*11b0*/  MOV R0, 0x4 ;  /* 0x0000000400007802 */ /* 0x000fca0000000f00 */
[----:B------:R-:W-:-:S05]  /*11c0*/  IMAD.WIDE R2, R12, R0, c[0x0][0x340] ;  /* 0x0000d0000c027625 */ /* 0x000fca00078e0200 */
[----:B------:R2:W5:Y:S01]  /*11d0*/  LDG.E R0, [R2.64] ;  /* 0x0000000802007981 */ /* 0x000562000c1e1900 */
[----:B------:R-:W-:Y:S05]  /*11e0*/  BRA `(.L_x_1306) ;  /* 0x0000001000007947 */ /* 0x000fea0003800000 */
.L_x_1305:
[----:B------:R-:W-:Y:S02]  /*11f0*/  MOV R0, R12 ;  /* 0x0000000c00007202 */ /* 0x000fe40000000f00 */
.L_x_1306:
[----:B------:R-:W-:Y:S01]  /*1200*/  SHF.R.S32.HI R7, RZ, 0x1f, R13 ;  /* 0x0000001fff077819 */ /* 0x000fe2000001140d */
[----:B------:R-:W-:Y:S01]  /*1210*/  IMAD.WIDE.U32 R8, R13, c[0x0][0x1b8], RZ ;  /* 0x00006e000d087a25 */ /* 0x000fe200078e00ff */
[----:B--2---:R-:W-:Y:S02]  /*1220*/  IADD3 R2, R250, R14, RZ ;  /* 0x0000000efa027210 */ /* 0x004fe40007ffe0ff */
[----:B------:R-:W-:Y:S01]  /*1230*/  SHF.R.S32.HI R4, RZ, 0x1f, R12 ;  /* 0x0000001fff047819 */ /* 0x000fe2000001140c */
[----:B------:R-:W-:Y:S01]  /*1240*/  IMAD R3, R7, c[0x0][0x1b8], RZ ;  /* 0x00006e0007037a24 */ /* 0x000fe200078e02ff */
[----:B------:R-:W-:Y:S01]  /*1250*/  MOV R5, R2 ;  /* 0x0000000200057202 */ /* 0x000fe20000000f00 */
[----:B------:R-:W-:Y:S01]  /*1260*/  @P2 IMAD.HI.U32 R6, R2, c[0x0][0x2c8], RZ ;  /* 0x0000b20002062a27 */ /* 0x000fe200078e00ff */
[----:B------:R-:W-:-:S03]  /*1270*/  ISETP.GE.AND P3, PT, R251, c[0x0][0x198], PT ;  /* 0x00006600fb007a0c */ /* 0x000fc60003f66270 */
[----:B------:R-:W-:Y:S01]  /*1280*/  IMAD R3, R13, c[0x0][0x1bc], R3 ;  /* 0x00006f000d037a24 */ /* 0x000fe200078e0203 */
[----:B------:R-:W-:Y:S01]  /*1290*/  @P2 SHF.R.U32.HI R5, RZ, c[0x0][0x2cc], R6 ;  /* 0x0000b300ff052a19 */ /* 0x000fe20000011606 */
[----:B------:R-:W-:-:S03]  /*12a0*/  IMAD R4, R4, c[0x0][0x1c0], RZ ;  /* 0x0000700004047a24 */ /* 0x000fc600078e02ff */
[----:B------:R-:W-:Y:S01]  /*12b0*/  IADD3 R9, R9, R3, RZ ;  /* 0x0000000309097210 */ /* 0x000fe20007ffe0ff */
[C---:B------:R-:W-:Y:S01]  /*12c0*/  IMAD R6, R12.reuse, c[0x0][0x1c4], R4 ;  /* 0x000071000c067a24 */ /* 0x040fe200078e0204 */
[----:B------:R-:W-:Y:S02]  /*12d0*/  SHF.R.S32.HI R4, RZ, 0x1f, R5 ;  /* 0x0000001fff047819 */ /* 0x000fe40000011405 */
[----:B------:R-:W-:Y:S01]  /*12e0*/  IADD3 R3, -R5, RZ, RZ ;  /* 0x000000ff05037210 */ /* 0x000fe20007ffe1ff */
[----:B------:R-:W-:-:S04]  /*12f0*/  IMAD.WIDE.U32 R8, R12, c[0x0][0x1c0], R8 ;  /* 0x000070000c087a25 */ /* 0x000fc800078e0008 */
[----:B------:R-:W-:Y:S01]  /*1300*/  IMAD R4, R4, c[0x0][0x1b0], RZ ;  /* 0x00006c0004047a24 */ /* 0x000fe200078e02ff */
[----:B------:R-:W-:Y:S01]  /*1310*/  IADD3 R9, R9, R6, RZ ;  /* 0x0000000609097210 */ /* 0x000fe20007ffe0ff */
[----:B------:R-:W-:Y:S02]  /*1320*/  IMAD R3, R3, c[0x0][0x2c4], R2 ;  /* 0x0000b10003037a24 */ /* 0x000fe400078e0202 */
[C---:B------:R-:W-:Y:S02]  /*1330*/  IMAD R4, R5.reuse, c[0x0][0x1b4], R4 ;  /* 0x00006d0005047a24 */ /* 0x040fe400078e0204 */
[----:B------:R-:W-:Y:S01]  /*1340*/  IMAD.WIDE.U32 R8, R5, c[0x0][0x1b0], R8 ;  /* 0x00006c0005087a25 */ /* 0x000fe200078e0008 */
[----:B------:R-:W-:-:S04]  /*1350*/  SHF.R.S32.HI R2, RZ, 0x1f, R3 ;  /* 0x0000001fff027819 */ /* 0x000fc80000011403 */
[----:B------:R-:W-:Y:S01]  /*1360*/  IADD3 R5, R9, R4, RZ ;  /* 0x0000000409057210 */ /* 0x000fe20007ffe0ff */
[----:B------:R-:W-:Y:S01]  /*1370*/  IMAD R2, R2, c[0x0][0x1a8], RZ ;  /* 0x00006a0002027a24 */ /* 0x000fe200078e02ff */
[----:B------:R-:W-:-:S03]  /*1380*/  MOV R4, R8 ;  /* 0x0000000800047202 */ /* 0x000fc60000000f00 */
[C---:B------:R-:W-:Y:S02]  /*1390*/  IMAD R2, R3.reuse, c[0x0][0x1ac], R2 ;  /* 0x00006b0003027a24 */ /* 0x040fe400078e0202 */
[----:B------:R-:W-:Y:S01]  /*13a0*/  IMAD.WIDE.U32 R4, R3, c[0x0][0x1a8], R4 ;  /* 0x00006a0003047a25 */ /* 0x000fe200078e0004 */
[----:B------:R-:W-:-:S04]  /*13b0*/  IADD3 R3, R180, -0x1, RZ ;  /* 0xffffffffb4037810 */ /* 0x000fc80007ffe0ff */
[----:B------:R-:W-:Y:S02]  /*13c0*/  LEA R12, P0, R4, c[0x0][0x160], 0x1 ;  /* 0x00005800040c7a11 */ /* 0x000fe400078008ff */
[----:B------:R-:W-:-:S04]  /*13d0*/  IADD3 R11, R5, R2, RZ ;  /* 0x00000002050b7210 */ /* 0x000fc80007ffe0ff */
[----:B------:R-:W-:Y:S01]  /*13e0*/  LEA.HI.X R11, R4, c[0x0][0x164], R11, 0x1, P0 ;  /* 0x00005900040b7a11 */ /* 0x000fe200000f0c0b */
[----:B------:R-:W-:Y:S05]  /*13f0*/  BRA.DIV ~URZ, `(.L_x_1307) ;  /* 0x00013a327f007947 */ /* 0x000fea000b800000 */
[----:B-1----:R1:W2:Y:S02]  /*1400*/  SHFL.IDX PT, R13, R11, RZ, 0x181f ;  /* 0x00181fff0b0d7589 */ /* 0x0022a400000e0000 */
.L_x_1377:
[----:B------:R-:W-:Y:S05]  /*1410*/  BRA.DIV ~URZ, `(.L_x_1308) ;  /* 0x00013a827f007947 */ /* 0x000fea000b800000 */
[----:B------:R3:W4:Y:S02]  /*1420*/  SHFL.IDX PT, R4, R12, RZ, 0x181f ;  /* 0x00181fff0c047589 */ /* 0x00072400000e0000 */
.L_x_1378:
[----:B---3--:R-:W3:Y:S01]  /*1430*/  LDL R2, [R1+0x14] ;  /* 0x0000140001027983 */ /* 0x008ee20000100800 */
[----:B------:R-:W-:Y:S01]  /*1440*/  MOV R14, c[0x0][0x2c4] ;  /* 0x0000b100000e7a02 */ /* 0x000fe20000000f00 */
[----:B------:R-:W-:Y:S04]  /*1450*/  BSSY B0, `(.L_x_1309) ;  /* 0x000000b000007945 */ /* 0x000fe80003800000 */
[----:B------:R-:W-:Y:S01]  /*1460*/  IMAD R14, R14, c[0x0][0x168], RZ ;  /* 0x00005a000e0e7a24 */ /* 0x000fe200078e02ff */
[----:B---3--:R-:W-:-:S04]  /*1470*/  IADD3 R10, R252, R2, RZ ;  /* 0x00000002fc0a7210 */ /* 0x008fc80007ffe0ff */
        /* <DEDUP_REMOVED lines=8> */
.L_x_1310:
[----:B------:R-:W-:Y:S05]  /*1500*/  BSYNC B0 ;  /* 0x0000000000007941 */ /* 0x000fea0003800000 */
.L_x_1309:
[----:B------:R-:W-:Y:S05]  /*1510*/  BRA.DIV ~URZ, `(.L_x_1311) ;  /* 0x000139e27f007947 */ /* 0x000fea000b800000 */
[----:B--2---:R2:W3:Y:S04]  /*1520*/  SHFL.IDX PT, R13, R11, 0x1, 0x181f ;  /* 0x00381f000b0d7f89 */ /* 0x0044e800000e0000 */
[----:B----4-:R2:W4:Y:S02]  /*1530*/  SHFL.IDX PT, R4, R12, 0x1, 0x181f ;  /* 0x00381f000c047f89 */ /* 0x01052400000e0000 */
.L_x_1379:
[----:B------:R-:W-:Y:S01]  /*1540*/  IADD3 R2, R10, 0x10, RZ ;  /* 0x000000100a027810 */ /* 0x000fe20007ffe0ff */
[----:B------:R-:W-:Y:S03]  /*1550*/  BSSY B0, `(.L_x_1312) ;  /* 0x0000009000007945 */ /* 0x000fe60003800000 */
[----:B------:R-:W-:-:S13]  /*1560*/  ISETP.GE.AND P0, PT, R2, R14, PT ;  /* 0x0000000e0200720c */ /* 0x000fda0003f06270 */
[----:B------:R-:W-:Y:S05]  /*1570*/  @P0 BRA `(.L_x_1313) ;  /* 0x0000006000000947 */ /* 0x000fea0003800000 */
[----:B----4-:R-:W-:-:S04]  /*1580*/  LEA R4, P0, R251, R4, 0x1 ;  /* 0x00000004fb047211 */ /* 0x010fc800078008ff */
[----:B---3--:R-:W-:-:S05]  /*1590*/  LEA.HI.X R5, R251, R13, R242, 0x1, P0 ;  /* 0x0000000dfb057211 */ /* 0x008fca00000f0cf2 */
[----:B------:R-:W-:Y:S01]  /*15a0*/  @!PT LDS RZ, [RZ] ;  /* 0x00000000fffff984 */ /* 0x000fe20000000800 */
[----:B------:R-:W-:Y:S01]  /*15b0*/  @!PT LDS RZ, [RZ] ;  /* 0x00000000fffff984 */ /* 0x000fe20000000800 */
[----:B------:R-:W-:Y:S01]  /*15c0*/  @!PT LDS RZ, [RZ] ;  /* 0x00000000fffff984 */ /* 0x000fe20000000800 */
[----:B------:R3:W-:Y:S04]  /*15d0*/  LDGSTS.E.BYPASS.LTC128B.128 [R244+0x7900], [R4.64], !P3 ;  /* 0x0790000004f47fae */ /* 0x0007e8000d901d48 */
.L_x_1313:
[----:B------:R-:W-:Y:S05]  /*15e0*/  BSYNC B0 ;  /* 0x0000000000007941 */ /* 0x000fea0003800000 */
.L_x_1312:
[----:B------:R-:W-:Y:S05]  /*15f0*/  BRA.DIV ~URZ, `(.L_x_1314) ;  /* 0x000139c27f007947 */ /* 0x000fea000b800000 */
[----:B---3--:R3:W1:Y:S02]  /*1600*/  SHFL.IDX PT, R13, R11, 0x2, 0x181f ;  /* 0x00581f000b0d7f89 */ /* 0x00866400000e0000 */
.L_x_1380:
[----:B------:R-:W-:Y:S05]  /*1610*/  BRA.DIV ~URZ, `(.L_x_1315) ;  /* 0x00013a127f007947 */ /* 0x000fea000b800000 */
[----:B----4-:R4:W2:Y:S02]  /*1620*/  SHFL.IDX PT, R4, R12, 0x2, 0x181f ;  /* 0x00581f000c047f89 */ /* 0x0108a400000e0000 */
.L_x_1381:
[----:B------:R-:W-:Y:S01]  /*1630*/  IADD3 R2, R10, 0x20, RZ ;  /* 0x000000200a027810 */ /* 0x000fe20007ffe0ff */
[----:B------:R-:W-:Y:S03]  /*1640*/  BSSY B0, `(.L_x_1316) ;  /* 0x0000009000007945 */ /* 0x000fe60003800000 */
[----:B------:R-:W-:-:S13]  /*1650*/  ISETP.GE.AND P0, PT, R2, R14, PT ;  /* 0x0000000e0200720c */ /* 0x000fda0003f06270 */
[----:B------:R-:W-:Y:S05]  /*1660*/  @P0 BRA `(.L_x_1317) ;  /* 0x0000006000000947 */ /* 0x000fea0003800000 */
[----:B--2---:R-:W-:-:S04]  /*1670*/  LEA R4, P0, R251, R4, 0x1 ;  /* 0x00000004fb047211 */ /* 0x004fc800078008ff */
[----:B-1----:R-:W-:-:S05]  /*1680*/  LEA.HI.X R5, R251, R13, R242, 0x1, P0 ;  /* 0x0000000dfb057211 */ /* 0x002fca00000f0cf2 */
[----:B------:R-:W-:Y:S01]  /*1690*/  @!PT LDS RZ, [RZ] ;  /* 0x00000000fffff984 */ /* 0x000fe20000000800 */
[----:B------:R-:W-:Y:S01]  /*16a0*/  @!PT LDS RZ, [RZ] ;  /* 0x00000000fffff984 */ /* 0x000fe20000000800 */
[----:B------:R-:W-:Y:S01]  /*16b0*/  @!PT LDS RZ, [RZ] ;  /* 0x00000000fffff984 */ /* 0x000fe20000000800 */
[----:B------:R1:W-:Y:S04]  /*16c0*/  LDGSTS.E.BYPASS.LTC128B.128 [R244+0x8100], [R4.64], !P3 ;  /* 0x0810000004f47fae */ /* 0x0003e8000d901d48 */
.L_x_1317:
[----:B------:R-:W-:Y:S05]  /*16d0*/  BSYNC B0 ;  /* 0x0000000000007941 */ /* 0x000fea0003800000 */
.L_x_1316:
[----:B------:R-:W-:Y:S05]  /*16e0*/  BRA.DIV ~URZ, `(.L_x_1318) ;  /* 0x000139a27f007947 */ /* 0x000fea000b800000 */
[----:B-1----:R1:W3:Y:S04]  /*16f0*/  SHFL.IDX PT, R13, R11, 0x3, 0x181f ;  /* 0x00781f000b0d7f89 */ /* 0x0022e800000e0000 */
[----:B--2---:R1:W2:Y:S02]  /*1700*/  SHFL.IDX PT, R4, R12, 0x3, 0x181f ;  /* 0x00781f000c047f89 */ /* 0x0042a400000e0000 */
.L_x_1382:
[----:B------:R-:W-:Y:S01]  /*1710*/  IADD3 R2, R10, 0x30, RZ ;  /* 0x000000300a027810 */ /* 0x000fe20007ffe0ff */
[----:B------:R-:W-:Y:S03]  /*1720*/  BSSY B0, `(.L_x_1319) ;  /* 0x0000009000007945 */ /* 0x000fe60003800000 */
[----:B------:R-:W-:-:S13]  /*1730*/  ISETP.GE.AND P0, PT, R2, R14, PT ;  /* 0x0000000e0200720c */ /* 0x000fda0003f06270 */
[----:B------:R-:W-:Y:S05]  /*1740*/  @P0 BRA `(.L_x_1320) ;  /* 0x0000006000000947 */ /* 0x000fea0003800000 */
[----:B--2---:R-:W-:-:S04]  /*1750*/  LEA R4, P0, R251, R4, 0x1 ;  /* 0x00000004fb047211 */ /* 0x004fc800078008ff */
[----:B---3--:R-:W-:-:S05]  /*1760*/  LEA.HI.X R5, R251, R13, R242, 0x1, P0 ;  /* 0x0000000dfb057211 */ /* 0x008fca00000f0cf2 */
[----:B------:R-:W-:Y:S01]  /*1770*/  @!PT LDS RZ, [RZ] ;  /* 0x00000000fffff984 */ /* 0x000fe20000000800 */
[----:B------:R-:W-:Y:S01]  /*1780*/  @!PT LDS RZ, [RZ] ;  /* 0x00000000fffff984 */ /* 0x000fe20000000800 */
[----:B------:R-:W-:Y:S01]  /*1790*/  @!PT LDS RZ, [RZ] ;  /* 0x00000000fffff984 */ /* 0x000fe20000000800 */
[----:B------:R2:W-:Y:S04]  /*17a0*/  LDGSTS.E.BYPASS.LTC128B.128 [R244+0x8900], [R4.64], !P3 ;  /* 0x0890000004f47fae */ /* 0x0005e8000d901d48 */
.L_x_1320:
[----:B------:R-:W-:Y:S05]  /*17b0*/  BSYNC B0 ;  /* 0x0000000000007941 */ /* 0x000fea0003800000 */
.L_x_1319:
[----:B------:R-:W-:Y:S05]  /*17c0*/  BRA.DIV ~URZ, `(.L_x_1321) ;  /* 0x000139827f007947 */ /* 0x000fea000b800000 */
[----:B---3--:R3:W1:Y:S02]  /*17d0*/  SHFL.IDX PT, R13, R11, 0x4, 0x181f ;  /* 0x00981f000b0d7f89 */ /* 0x00866400000e0000 */
.L_x_1383:
[----:B------:R-:W-:Y:S05]  /*17e0*/  BRA.DIV ~URZ, `(.L_x_1322) ;  /* 0x000139d27f007947 */ /* 0x000fea000b800000 */
[----:B--2---:R2:W3:Y:S02]  /*17f0*/  SHFL.IDX PT, R4, R12, 0x4, 0x181f ;  /* 0x00981f000c047f89 */ /* 0x0044e400000e0000 */
.L_x_1384:
        /* <DEDUP_REMOVED lines=10> */
.L_x_1324:
[----:B------:R-:W-:Y:S05]  /*18a0*/  BSYNC B0 ;  /* 0x0000000000007941 */ /* 0x000fea0003800000 */
.L_x_1323:
[----:B------:R-:W-:Y:S05]  /*18b0*/  BRA.DIV ~URZ, `(.L_x_1325) ;  /* 0x000139627f007947 */ /* 0x000fea000b800000 */
[----:B-1----:R1:W2:Y:S04]  /*18c0*/  SHFL.IDX PT, R13, R11, 0x5, 0x181f ;  /* 0x00b81f000b0d7f89 */ /* 0x0022a800000e0000 */
[----:B---3--:R1:W3:Y:S02]  /*18d0*/  SHFL.IDX PT, R4, R12, 0x5, 0x181f ;  /* 0x00b81f000c047f89 */ /* 0x0082e400000e0000 */
.L_x_1385:
        /* <DEDUP_REMOVED lines=10> */
.L_x_1327:
[----:B------:R-:W-:Y:S05]  /*1980*/  BSYNC B0 ;  /* 0x0000000000007941 */ /* 0x000fea0003800000 */
.L_x_1326:
[----:B------:R-:W-:Y:S05]  /*1990*/  BRA.DIV ~URZ, `(.L_x_1328) ;  /* 0x000139427f007947 */ /* 0x000fea000b800000 */
[----:B--2---:R2:W1:Y:S02]  /*19a0*/  SHFL.IDX PT, R13, R11, 0x6, 0x181f ;  /* 0x00d81f000b0d7f89 */ /* 0x00446400000e0000 */
.L_x_1386:
[----:B------:R-:W-:Y:S05]  /*19b0*/  BRA.DIV ~URZ, `(.L_x_1329) ;  /* 0x000139927f007947 */ /* 0x000fea000b800000 */
[----:B---3--:R3:W2:Y:S02]  /*19c0*/  SHFL.IDX PT, R4, R12, 0x6, 0x181f ;  /* 0x00d81f000c047f89 */ /* 0x0086a400000e0000 */
.L_x_1387:
        /* <DEDUP_REMOVED lines=10> */
.L_x_1331:
[----:B------:R-:W-:Y:S05]  /*1a70*/  BSYNC B0 ;  /* 0x0000000000007941 */ /* 0x000fea0003800000 */
.L_x_1330:
[----:B------:R-:W-:Y:S05]  /*1a80*/  BRA.DIV ~URZ, `(.L_x_1332) ;  /* 0x000139227f007947 */ /* 0x000fea000b800000 */
[----:B-12---:R-:W1:Y:S04]  /*1a90*/  SHFL.IDX PT, R11, R11, 0x7, 0x181f ;  /* 0x00f81f000b0b7f89 */ /* 0x006e6800000e0000 */
[----:B---34-:R-:W2:Y:S02]  /*1aa0*/  SHFL.IDX PT, R12, R12, 0x7, 0x181f ;  /* 0x00f81f000c0c7f89 */ /* 0x018ea400000e0000 */
.L_x_1388:
[----:B-----5:R-:W-:Y:S01]  /*1ab0*/  SHF.R.S32.HI R2, RZ, 0x1f, R0 ;  /* 0x0000001fff027819 */ /* 0x020fe20000011400 */
[----:B------:R-:W-:Y:S01]  /*1ac0*/  IMAD.WIDE.U32 R162, R0, c[0x0][0x2b0], RZ ;  /* 0x0000ac0000a27a25 */ /* 0x000fe200078e00ff */
[----:B------:R-:W-:-:S03]  /*1ad0*/  IADD3 R10, R10, 0x70, RZ ;  /* 0x000000700a0a7810 */ /* 0x000fc60007ffe0ff */
[----:B------:R-:W-:Y:S01]  /*1ae0*/  IMAD R2, R2, c[0x0][0x2b0], RZ ;  /* 0x0000ac0002027a24 */ /* 0x000fe200078e02ff */
[----:B------:R-:W-:Y:S01]  /*1af0*/  ISETP.GE.AND P1, PT, R10, R14, PT ;  /* 0x0000000e0a00720c */ /* 0x000fe20003f26270 */
[----:B------:R3:W-:Y:S02]  /*1b00*/  STL.64 [R1+0x40], R162 ;  /* 0x000040a201007387 */ /* 0x0007e40000100a00 */
[----:B------:R-:W-:-:S04]  /*1b10*/  IMAD R2, R0, c[0x0][0x2b4], R2 ;  /* 0x0000ad0000027a24 */ /* 0x000fc800078e0202 */
[----:B------:R-:W-:-:S05]  /*1b20*/  IMAD.IADD R159, R163, 0x1, R2 ;  /* 0x00000001a39f7824 */ /* 0x000fca00078e0202 */
[----:B------:R3:W-:Y:S01]  /*1b30*/  STL [R1+0xc], R159 ;  /* 0x00000c9f01007387 */ /* 0x0007e20000100800 */
[----:B--2---:R-:W-:-:S04]  /*1b40*/  @!P1 LEA R12, P0, R251, R12, 0x1 ;  /* 0x0000000cfb0c9211 */ /* 0x004fc800078008ff */
[----:B-1----:R-:W-:-:S05]  /*1b50*/  @!P1 LEA.HI.X R13, R251, R11, R242, 0x1, P0 ;  /* 0x0000000bfb0d9211 */ /* 0x002fca00000f0cf2 */
[----:B------:R-:W-:Y:S01]  /*1b60*/  @!PT LDS RZ, [RZ] ;  /* 0x00000000fffff984 */ /* 0x000fe20000000800 */
[----:B------:R-:W-:Y:S01]  /*1b70*/  @!PT LDS RZ, [RZ] ;  /* 0x00000000fffff984 */ /* 0x000fe20000000800 */
[----:B------:R-:W-:Y:S01]  /*1b80*/  @!PT LDS RZ, [RZ] ;  /* 0x00000000fffff984 */ /* 0x000fe20000000800 */
[----:B------:R3:W-:Y:S04]  /*1b90*/  @!P1 LDGSTS.E.BYPASS.LTC128B.128 [R244+0xa900], [R12.64], !P3 ;  /* 0x0a9000000cf49fae */ /* 0x0007e8000d901d48 */
[----:B------:R-:W0:Y:S01]  /*1ba0*/  LDGDEPBAR ;  /* 0x00000000000079af */ /* 0x000e220000000000 */
[----:B------:R-:W-:Y:S02]  /*1bb0*/  WARPSYNC 0xffffffff ;  /* 0xffffffff00007948 */ /* 0x000fe40003800000 */
[----:B------:R-:W2:Y:S01]  /*1bc0*/  LDL R164, [R1+0x24] ;  /* 0x0000240001a47983 */ /* 0x000ea20000100800 */
[----:B------:R-:W-:Y:S01]  /*1bd0*/  MOV R4, 0x70 ;  /* 0x0000007000047802 */ /* 0x000fe20000000f00 */
[----:B------:R-:W-:Y:S02]  /*1be0*/  ULDC UR4, c[0x0][0x2b8] ;  /* 0x0000ae0000047ab9 */ /* 0x000fe40000000800 */
[----:B------:R-:W-:Y:S01]  /*1bf0*/  UISETP.NE.AND UP0, UPT, UR4, 0x1, UPT ;  /* 0x000000010400788c */ /* 0x000fe2000bf05270 */
[----:B------:R-:W4:Y:S01]  /*1c00*/  LDL R15, [R1+0x18] ;  /* 0x00001800010f7983 */ /* 0x000f220000100800 */
[----:B------:R-:W-:-:S04]  /*1c10*/  IMAD R2, R180, R4, -0x70 ;  /* 0xffffff90b4027424 */ /* 0x000fc800078e0204 */
[----:B------:R-:W-:Y:S02]  /*1c20*/  PLOP3.LUT P1, PT, PT, PT, UP0, 0x80, 0x0 ;  /* 0x000000000000781c */ /* 0x000fe40003f2f008 */
[----:B------:R-:W-:Y:S02]  /*1c30*/  IADD3 R0, R250, R2, RZ ;  /* 0x00000002fa007210 */ /* 0x000fe40007ffe0ff */
[----:B------:R-:W-:Y:S02]  /*1c40*/  PLOP3.LUT P0, PT, PT, PT, UP0, 0x80, 0x0 ;  /* 0x000000000000781c */ /* 0x000fe40003f0f008 */
[----:B------:R-:W-:-:S04]  /*1c50*/  ISETP.GE.AND P3, PT, R0, R181, PT ;  /* 0x000000b50000720c */ /* 0x000fc80003f66270 */
[----:B------:R-:W-:Y:S02]  /*1c60*/  ISETP.GT.OR P3, PT, R250, 0x6f, P3 ;  /* 0x0000006ffa00780c */ /* 0x000fe40001f64670 */
[----:B---3--:R-:W-:Y:S01]  /*1c70*/  MOV R12, RZ ;  /* 0x000000ff000c7202 */ /* 0x008fe20000000f00 */
[----:B------:R-:W-:Y:S01]  /*1c80*/  BAR.SYNC.DEFER_BLOCKING 0x0 ;  /* 0x0000000000007b1d */ /* 0x000fe20000010000 */
[----:B--2---:R-:W-:-:S05]  /*1c90*/  IADD3 R0, R0, R164, RZ ;  /* 0x000000a400007210 */ /* 0x004fca0007ffe0ff */
[----:B------:R-:W-:Y:S01]  /*1ca0*/  @P1 IMAD.HI.U32 R6, R0, c[0x0][0x2bc], RZ ;  /* 0x0000af0000061a27 */ /* 0x000fe200078e00ff */
[----:B------:R-:W-:-:S04]  /*1cb0*/  MOV R5, R0 ;  /* 0x0000000000057202 */ /* 0x000fc80000000f00 */
[----:B------:R-:W-:-:S04]  /*1cc0*/  @P0 SHF.R.U32.HI R5, RZ, c[0x0][0x2c0], R6 ;  /* 0x0000b000ff050a19 */ /* 0x000fc80000011606 */
[----:B------:R-:W-:-:S04]  /*1cd0*/  @!P3 IADD3 R8, P0, R5, R162, RZ ;  /* 0x000000a20508b210 */ /* 0x000fc80007f1e0ff */
[----:B------:R-:W-:Y:S02]  /*1ce0*/  @!P3 LEA.HI.X.SX32 R6, R5, R159, 0x1, P0 ;  /* 0x0000009f0506b211 */ /* 0x000fe400000f0eff */
[----:B------:R-:W-:-:S04]  /*1cf0*/  @!P3 LEA R10, P0, R8, c[0x0][0x2a0], 0x2 ;  /* 0x0000a800080aba11 */ /* 0x000fc800078010ff */
[----:B------:R-:W-:-:S05]  /*1d00*/  @!P3 LEA.HI.X R11, R8, c[0x0][0x2a4], R6, 0x2, P0 ;  /* 0x0000a900080bba11 */ /* 0x000fca00000f1406 */
[----:B------:R1:W2:Y:S01]  /*1d10*/  @!P3 LDG.E R12, [R10.64] ;  /* 0x000000080a0cb981 */ /* 0x0002a2000c1e1900 */
[----:B------:R-:W-:-:S05]  /*1d20*/  IADD3 R5, -R5, RZ, RZ ;  /* 0x000000ff05057210 */ /* 0x000fca0007ffe1ff */
[----:B------:R-:W-:-:S05]  /*1d30*/  IMAD R17, R5, c[0x0][0x2b8], R0 ;  /* 0x0000ae0005117a24 */ /* 0x000fca00078e0200 */
[----:B------:R-:W-:-:S05]  /*1d40*/  SHF.R.S32.HI R16, RZ, 0x1f, R17 ;  /* 0x0000001fff107819 */ /* 0x000fca0000011411 */
[----:B------:R-:W-:-:S04]  /*1d50*/  IMAD R8, R16, c[0x0][0x1e0], RZ ;  /* 0x0000780010087a24 */ /* 0x000fc800078e02ff */
[C---:B------:R-:W-:Y:S02]  /*1d60*/  IMAD R8, R17.reuse, c[0x0][0x1e4], R8 ;  /* 0x0000790011087a24 */ /* 0x040fe400078e0208 */
[----:B-1----:R-:W-:-:S05]  /*1d70*/  IMAD.WIDE.U32 R10, R17, c[0x0][0x1e0], RZ ;  /* 0x00007800110a7a25 */ /* 0x002fca00078e00ff */
[----:B------:R-:W-:Y:S01]  /*1d80*/  IADD3 R9, R11, R8, RZ ;  /* 0x000000080b097210 */ /* 0x000fe20007ffe0ff */
[----:B------:R-:W-:Y:S01]  /*1d90*/  IMAD R0, R7, c[0x0][0x1e8], RZ ;  /* 0x00007a0007007a24 */ /* 0x000fe200078e02ff */
[----:B------:R-:W-:Y:S01]  /*1da0*/  MOV R8, R10 ;  /* 0x0000000a00087202 */ /* 0x000fe20000000f00 */
[----:B----4-:R-:W-:-:S04]  /*1db0*/  IMAD.WIDE.U32 R160, R15, c[0x0][0x1e8], RZ ;  /* 0x00007a000fa07a25 */ /* 0x010fc800078e00ff */
[----:B------:R-:W-:-:S05]  /*1dc0*/  IMAD R0, R15, c[0x0][0x1ec], R0 ;  /* 0x00007b000f007a24 */ /* 0x000fca00078e0200 */
[----:B------:R-:W-:Y:S01]  /*1dd0*/  IADD3 R158, R161, R0, RZ ;  /* 0x00000000a19e7210 */ /* 0x000fe20007ffe0ff */
[----:B------:R-:W-:Y:S01]  /*1de0*/  IMAD R4, R180, -0x70, R4 ;  /* 0xffffff90b4047824 */ /* 0x000fe200078e0204 */
[----:B------:R-:W-:-:S05]  /*1df0*/  MOV R0, c[0x0][0x2ac] ;  /* 0x0000ab0000007a02 */ /* 0x000fca0000000f00 */
[----:B------:R-:W-:Y:S01]  /*1e00*/  IMAD R0, R0, c[0x0][0x1d0], R4 ;  /* 0x0000740000007a24 */ /* 0x000fe200078e0204 */
[----:B------:R-:W-:Y:S01]  /*1e10*/  ISETP.GE.AND P3, PT, R251, c[0x0][0x1d4], PT ;  /* 0x00007500fb007a0c */ /* 0x000fe20003f66270 */
[----:B------:R-:W-:Y:S02]  /*1e20*/  IMAD R16, R16, c[0x0][0x208], RZ ;  /* 0x0000820010107a24 */ /* 0x000fe400078e02ff */
[----:B------:R-:W-:-:S04]  /*1e30*/  IMAD.WIDE.U32 R22, R17, c[0x0][0x208], RZ ;  /* 0x0000820011167a25 */ /* 0x000fc800078e00ff */
[----:B------:R-:W-:Y:S01]  /*1e40*/  IMAD R16, R17, c[0x0][0x20c], R16 ;  /* 0x0000830011107a24 */ /* 0x000fe200078e0210 */
[----:B------:R1:W-:Y:S01]  /*1e50*/  STL [R1+0x20], R17 ;  /* 0x0000201101007387 */ /* 0x0003e20000100800 */
[----:B------:R-:W-:Y:S02]  /*1e60*/  IMAD R7, R7, c[0x0][0x210], RZ ;  /* 0x0000840007077a24 */ /* 0x000fe400078e02ff */
[----:B------:R-:W-:-:S04]  /*1e70*/  IMAD.WIDE.U32 R26, R15, c[0x0][0x210], RZ ;  /* 0x000084000f1a7a25 */ /* 0x000fc800078e00ff */
[----:B------:R-:W-:-:S05]  /*1e80*/  IMAD R7, R15, c[0x0][0x214], R7 ;  /* 0x000085000f077a24 */ /* 0x000fca00078e0207 */
[----:B------:R-:W-:Y:S02]  /*1e90*/  IADD3 R15, R27, R7, RZ ;  /* 0x000000071b0f7210 */ /* 0x000fe40007ffe0ff */
[----:B-1----:R-:W-:Y:S02]  /*1ea0*/  IADD3 R17, R23, R16, RZ ;  /* 0x0000001017117210 */ /* 0x002fe40007ffe0ff */
[----:B------:R-:W-:Y:S02]  /*1eb0*/  MOV R16, R22 ;  /* 0x0000001600107202 */ /* 0x000fe40000000f00 */
[C---:B------:R-:W-:Y:S02]  /*1ec0*/  SHF.L.U32 R121, R251.reuse, 0x1, RZ ;  /* 0x00000001fb797819 */ /* 0x040fe400000006ff */
[----:B------:R-:W-:Y:S02]  /*1ed0*/  SHF.L.U64.HI R120, R251, 0x1, R242 ;  /* 0x00000001fb787819 */ /* 0x000fe400000102f2 */
        /* <DEDUP_REMOVED lines=8> */
[----:B------:R-:W1:Y:S01]  /*1f60*/  SHFL.IDX PT, R8, R9, RZ, 0x181f ;  /* 0x00181fff09087589 */ /* 0x000e6200000e0000 */
[----:B------:R-:W-:-:S03]  /*1f70*/  IADD3 R5, -R252, R0, RZ ;  /* 0x00000000fc057210 */ /* 0x000fc60007ffe1ff */
[----:B------:R-:W2:Y:S04]  /*1f80*/  SHFL.IDX PT, R6, R13, RZ, 0x181f ;  /* 0x00181fff0d067589 */ /* 0x000ea800000e0000 */
[----:B------:R-:W3:Y:S01]  /*1f90*/  SHFL.IDX PT, R20, R9, 0x1, 0x181f ;  /* 0x00381f0009147f89 */ /* 0x000ee200000e0000 */
[----:B------:R-:W-:-:S03]  /*1fa0*/  ISETP.GE.AND P5, PT, R5, 0x1, PT ;  /* 0x000000010500780c */ /* 0x000fc60003fa6270 */
[----:B------:R-:W4:Y:S01]  /*1fb0*/  SHFL.IDX PT, R4, R13, 0x1, 0x181f ;  /* 0x00381f000d047f89 */ /* 0x000f2200000e0000 */
[----:B------:R-:W-:-:S03]  /*1fc0*/  ISETP.GE.AND P4, PT, R5, 0x11, PT ;  /* 0x000000110500780c */ /* 0x000fc60003f86270 */
[----:B------:R-:W5:Y:S04]  /*1fd0*/  SHFL.IDX PT, R18, R9, 0x2, 0x181f ;  /* 0x00581f0009127f89 */ /* 0x000f6800000e0000 */
[----:B------:R-:W5:Y:S02]  /*1fe0*/  SHFL.IDX PT, R10, R13, 0x2, 0x181f ;  /* 0x00581f000d0a7f89 */ /* 0x000f6400000e0000 */
[----:B-1----:R-:W-:Y:S02]  /*1ff0*/  @P5 LEA R24, P1, R251, R8, 0x1 ;  /* 0x00000008fb185211 */ /* 0x002fe400078208ff */
[----:B------:R-:W-:Y:S02]  /*2000*/  ISETP.GE.AND P0, PT, R5, 0x21, PT ;  /* 0x000000210500780c */ /* 0x000fe40003f06270 */
[----:B--2---:R-:W-:-:S02]  /*2010*/  @P5 LEA.HI.X R25, R251, R6, R242, 0x1, P1 ;  /* 0x00000006fb195211 */ /* 0x004fc400008f0cf2 */
[----:B------:R-:W1:Y:S01]  /*2020*/  SHFL.IDX PT, R6, R9, 0x3, 0x181f ;  /* 0x00781f0009067f89 */ /* 0x000e6200000e0000 */
[----:B---3--:R-:W-:-:S03]  /*2030*/  @P4 LEA R20, P1, R251, R20, 0x1 ;  /* 0x00000014fb144211 */ /* 0x008fc600078208ff */
[----:B------:R-:W-:Y:S01]  /*2040*/  SHFL.IDX PT, R11, R13, 0x3, 0x181f ;  /* 0x00781f000d0b7f89 */ /* 0x000fe200000e0000 */
[----:B----4-:R-:W-:-:S03]  /*2050*/  @P4 LEA.HI.X R21, R251, R4, R242, 0x1, P1 ;  /* 0x00000004fb154211 */ /* 0x010fc600008f0cf2 */
[----:B------:R-:W2:Y:S01]  /*2060*/  SHFL.IDX PT, R4, R9, 0x4, 0x181f ;  /* 0x00981f0009047f89 */ /* 0x000ea200000e0000 */
[----:B------:R-:W-:Y:S02]  /*2070*/  ISETP.GE.AND P6, PT, R5, 0x31, PT ;  /* 0x000000310500780c */ /* 0x000fe40003fc6270 */
[----:B-----5:R-:W-:Y:S01]  /*2080*/  @P0 LEA R18, P1, R251, R18, 0x1 ;  /* 0x00000012fb120211 */ /* 0x020fe200078208ff */
[----:B------:R-:W3:Y:S01]  /*2090*/  SHFL.IDX PT, R8, R13, 0x4, 0x181f ;  /* 0x00981f000d087f89 */ /* 0x000ee200000e0000 */
[----:B------:R-:W-:-:S03]  /*20a0*/  IMAD R14, R14, c[0x0][0x218], RZ ;  /* 0x000086000e0e7a24 */ /* 0x000fc600078e02ff */
[----:B------:R4:W-:Y:S01]  /*20b0*/  @P5 LDGSTS.E.BYPASS.LTC128B.128 [R244+0x3900], [R24.64], !P3 ;  /* 0x0390000018f45fae */ /* 0x0009e2000d901d48 */
[----:B------:R-:W-:Y:S01]  /*20c0*/  ISETP.GE.AND P5, PT, R5, 0x41, PT ;  /* 0x000000410500780c */ /* 0x000fe20003fa6270 */
[C---:B------:R-:W-:Y:S01]  /*20d0*/  IMAD.WIDE.U32 R16, R12.reuse, c[0x0][0x218], R16 ;  /* 0x000086000c107a25 */ /* 0x040fe200078e0010 */
[----:B------:R-:W-:Y:S01]  /*20e0*/  @P0 LEA.HI.X R19, R251, R10, R242, 0x1, P1 ;  /* 0x0000000afb130211 */ /* 0x000fe200008f0cf2 */
[----:B------:R5:W-:Y:S02]  /*20f0*/  @P4 LDGSTS.E.BYPASS.LTC128B.128 [R244+0x4100], [R20.64], !P3 ;  /* 0x0410000014f44fae */ /* 0x000be4000d901d48 */
[----:B------:R-:W-:Y:S02]  /*2100*/  IMAD R14, R12, c[0x0][0x21c], R14 ;  /* 0x000087000c0e7a24 */ /* 0x000fe400078e020e */
[----:B------:R-:W5:Y:S04]  /*2110*/  SHFL.IDX PT, R10, R9, 0x5, 0x181f ;  /* 0x00b81f00090a7f89 */ /* 0x000f6800000e0000 */
[----:B------:R-:W1:Y:S04]  /*2120*/  SHFL.IDX PT, R9, R9, 0x6, 0x181f ;  /* 0x00d81f0009097f89 */ /* 0x000e6800000e0000 */
[----:B------:R1:W-:Y:S04]  /*2130*/  STL [R1+0x1c], R12 ;  /* 0x00001c0c01007387 */ /* 0x0003e80000100800 */
[----:B------:R2:W-:Y:S04]  /*2140*/  @P0 LDGSTS.E.BYPASS.LTC128B.128 [R244+0x4900], [R18.64], !P3 ;  /* 0x0490000012f40fae */ /* 0x0005e8000d901d48 */
[----:B------:R-:W3:Y:S01]  /*2150*/  SHFL.IDX PT, R7, R13, 0x5, 0x181f ;  /* 0x00b81f000d077f89 */ /* 0x000ee200000e0000 */
[----:B-1----:R-:W-:-:S02]  /*2160*/  IADD3 R12, P0, R16, R26, RZ ;  /* 0x0000001a100c7210 */ /* 0x002fc40007f1e0ff */
[C---:B------:R-:W-:Y:S02]  /*2170*/  @P6 LEA R16, P4, R251.reuse, R6, 0x1 ;  /* 0x00000006fb106211 */ /* 0x040fe400078808ff */
[----:B------:R-:W1:Y:S01]  /*2180*/  SHFL.IDX PT, R6, R13, 0x6, 0x181f ;  /* 0x00d81f000d067f89 */ /* 0x000e6200000e0000 */
[----:B--2---:R-:W-:Y:S02]  /*2190*/  @P5 LEA R18, P1, R251, R4, 0x1 ;  /* 0x00000004fb125211 */ /* 0x004fe400078208ff */
[----:B------:R-:W-:Y:S02]  /*21a0*/  IADD3.X R4, R15, R17, R14, P0, !PT ;  /* 0x000000110f047210 */ /* 0x000fe400007fe40e */
[--C-:B------:R-:W-:Y:S02]  /*21b0*/  @P6 LEA.HI.X R17, R251, R11, R242.reuse, 0x1, P4 ;  /* 0x0000000bfb116211 */ /* 0x100fe400020f0cf2 */
[C---:B------:R-:W-:Y:S02]  /*21c0*/  ISETP.GE.AND P0, PT, R5.reuse, 0x51, PT ;  /* 0x000000510500780c */ /* 0x040fe40003f06270 */
[----:B------:R-:W-:Y:S01]  /*21d0*/  ISETP.GE.AND P4, PT, R5, 0x61, PT ;  /* 0x000000610500780c */ /* 0x000fe20003f86270 */
[----:B------:R2:W-:Y:S01]  /*21e0*/  @P6 LDGSTS.E.BYPASS.LTC128B.128 [R244+0x5100], [R16.64], !P3 ;  /* 0x0510000010f46fae */ /* 0x0005e2000d901d48 */
[----:B---3--:R-:W-:-:S02]  /*21f0*/  @P5 LEA.HI.X R19, R251, R8, R242, 0x1, P1 ;  /* 0x00000008fb135211 */ /* 0x008fc400008f0cf2 */
[----:B------:R-:W-:-:S03]  /*2200*/  LEA R8, P1, R12, c[0x0][0x1f8], 0x1 ;  /* 0x00007e000c087a11 */ /* 0x000fc600078208ff */
[----:B------:R3:W-:Y:S01]  /*2210*/  @P5 LDGSTS.E.BYPASS.LTC128B.128 [R244+0x5900], [R18.64], !P3 ;  /* 0x0590000012f45fae */ /* 0x0007e2000d901d48 */
[----:B------:R-:W-:-:S03]  /*2220*/  LEA.HI.X R4, R12, c[0x0][0x1fc], R4, 0x1, P1 ;  /* 0x00007f000c047a11 */ /* 0x000fc600008f0c04 */
[C---:B-----5:R-:W-:Y:S02]  /*2230*/  @P0 LEA R20, P5, R251.reuse, R10, 0x1 ;  /* 0x0000000afb140211 */ /* 0x060fe400078a08ff */
[C---:B------:R-:W-:Y:S02]  /*2240*/  @P4 LEA R22, P1, R251.reuse, R9, 0x1 ;  /* 0x00000009fb164211 */ /* 0x040fe400078208ff */
[C-C-:B------:R-:W-:Y:S02]  /*2250*/  @P0 LEA.HI.X R21, R251.reuse, R7, R242.reuse, 0x1, P5 ;  /* 0x00000007fb150211 */ /* 0x140fe400028f0cf2 */
[----:B-1----:R-:W-:-:S03]  /*2260*/  @P4 LEA.HI.X R23, R251, R6, R242, 0x1, P1 ;  /* 0x00000006fb174211 */ /* 0x002fc600008f0cf2 */
[----:B------:R1:W-:Y:S04]  /*2270*/  @P0 LDGSTS.E.BYPASS.LTC128B.128 [R244+0x6100], [R20.64], !P3 ;  /* 0x0610000014f40fae */ /* 0x0003e8000d901d48 */
[----:B------:R1:W-:Y:S04]  /*2280*/  @P4 LDGSTS.E.BYPASS.LTC128B.128 [R244+0x6900], [R22.64], !P3 ;  /* 0x0690000016f44fae */ /* 0x0003e8000d901d48 */
[----:B------:R-:W0:Y:S04]  /*2290*/  LDGDEPBAR ;  /* 0x00000000000079af */ /* 0x000e280000000000 */
[----:B---3--:R-:W3:Y:S04]  /*22a0*/  SHFL.IDX PT, R18, R8, RZ, 0x181f ;  /* 0x00181fff08127589 */ /* 0x008ee800000e0000 */
[----:B------:R-:W-:Y:S01]  /*22b0*/  STL.64 [R1+0x38], R160 ;  /* 0x000038a001007387 */ /* 0x000fe20000100a00 */
[----:B------:R-:W-:-:S04]  /*22c0*/  DEPBAR.LE SB0, 0x1 ;  /* 0x000080400000791a */ /* 0x000fc80000000000 */
[----:B------:R-:W-:-:S04]  /*22d0*/  DEPBAR.LE SB0, 0x0 ;  /* 0x000080000000791a */ /* 0x000fc80000000000 */
[----:B------:R-:W-:Y:S06]  /*22e0*/  BAR.SYNC.DEFER_BLOCKING 0x0 ;  /* 0x0000000000007b1d */ /* 0x000fec0000010000 */
[----:B--2---:R-:W2:Y:S04]  /*22f0*/  SHFL.IDX PT, R16, R8, 0x1, 0x181f ;  /* 0x00381f0008107f89 */ /* 0x004ea800000e0000 */
[----:B------:R-:W-:Y:S04]  /*2300*/  STL [R1+0x8], R158 ;  /* 0x0000089e01007387 */ /* 0x000fe80000100800 */
[----:B------:R-:W5:Y:S04]  /*2310*/  SHFL.IDX PT, R14, R8, 0x2, 0x181f ;  /* 0x00581f00080e7f89 */ /* 0x000f6800000e0000 */
[----:B------:R-:W1:Y:S04]  /*2320*/  SHFL.IDX PT, R17, R4, RZ, 0x181f ;  /* 0x00181fff04117589 */ /* 0x000e6800000e0000 */
[----:B------:R-:W-:Y:S04]  /*2330*/  STL.64 [R1+0x30], R26 ;  /* 0x0000301a01007387 */ /* 0x000fe80000100a00 */
[----:B------:R-:W1:Y:S04]  /*2340*/  SHFL.IDX PT, R12, R8, 0x3, 0x181f ;  /* 0x00781f00080c7f89 */ /* 0x000e6800000e0000 */
[----:B------:R-:W-:Y:S04]  /*2350*/  STL [R1+0x4], R15 ;  /* 0x0000040f01007387 */ /* 0x000fe80000100800 */
[----:B------:R-:W1:Y:S04]  /*2360*/  SHFL.IDX PT, R15, R4, 0x1, 0x181f ;  /* 0x00381f00040f7f89 */ /* 0x000e6800000e0000 */
[----:B------:R-:W2:Y:S04]  /*2370*/  SHFL.IDX PT, R13, R4, 0x2, 0x181f ;  /* 0x00581f00040d7f89 */ /* 0x000ea800000e0000 */
[----:B------:R-:W2:Y:S04]  /*2380*/  SHFL.IDX PT, R11, R4, 0x3, 0x181f ;  /* 0x00781f00040b7f89 */ /* 0x000ea800000e0000 */
[----:B------:R-:W4:Y:S04]  /*2390*/  SHFL.IDX PT, R10, R8, 0x4, 0x181f ;  /* 0x00981f00080a7f89 */ /* 0x000f2800000e0000 */
[----:B------:R-:W4:Y:S04]  /*23a0*/  SHFL.IDX PT, R9, R4, 0x4, 0x181f ;  /* 0x00981f0004097f89 */ /* 0x000f2800000e0000 */
[----:B------:R-:W-:Y:S04]  /*23b0*/  LDSM.16.M88.4 R100, [R241] ;  /* 0x00000000f164783b */ /* 0x000fe80000000200 */
[----:B-1----:R-:W-:Y:S04]  /*23c0*/  LDSM.16.M88.4 R20, [R240] ;  /* 0x00000000f014783b */ /* 0x002fe80000000200 */
[----:B------:R-:W1:Y:S01]  /*23d0*/  SHFL.IDX PT, R6, R8, 0x5, 0x181f ;  /* 0x00b81f0008067f89 */ /* 0x000e6200000e0000 */
[----:B---3--:R-:W-:-:S03]  /*23e0*/  IADD3 R18, P4, R18, R121, RZ ;  /* 0x0000007912127210 */ /* 0x008fc60007f9e0ff */
[----:B------:R-:W3:Y:S01]  /*23f0*/  SHFL.IDX PT, R7, R4, 0x5, 0x181f ;  /* 0x00b81f0004077f89 */ /* 0x000ee200000e0000 */
[-C--:B--2---:R-:W-:Y:S02]  /*2400*/  IADD3 R16, P0, R16, R121.reuse, RZ ;  /* 0x0000007910107210 */ /* 0x084fe40007f1e0ff */
[-C--:B-----5:R-:W-:Y:S01]  /*2410*/  IADD3 R14, P6, R14, R121.reuse, RZ ;  /* 0x000000790e0e7210 */ /* 0x0a0fe20007fde0ff */
[----:B------:R-:W2:Y:S01]  /*2420*/  SHFL.IDX PT, R8, R8, 0x6, 0x181f ;  /* 0x00d81f0008087f89 */ /* 0x000ea200000e0000 */
[-C--:B------:R-:W-:Y:S02]  /*2430*/  IADD3.X R19, R17, R120.reuse, RZ, P4, !PT ;  /* 0x0000007811137210 */ /* 0x080fe400027fe4ff */
[----:B------:R-:W-:Y:S01]  /*2440*/  ISETP.GE.AND P1, PT, R251, c[0x0][0x1d4], PT ;  /* 0x00007500fb007a0c */ /* 0x000fe20003f26270 */
[----:B------:R-:W-:Y:S01]  /*2450*/  LDSM.16.M88.4 R72, [R239] ;  /* 0x00000000ef48783b */ /* 0x000fe20000000200 */
[----:B------:R-:W-:Y:S02]  /*2460*/  IADD3 R12, P4, R12, R121, RZ ;  /* 0x000000790c0c7210 */ /* 0x000fe40007f9e0ff */
[-C--:B------:R-:W-:Y:S01]  /*2470*/  IADD3.X R17, R15, R120.reuse, RZ, P0, !PT ;  /* 0x000000780f117210 */ /* 0x080fe200007fe4ff */
[----:B------:R-:W5:Y:S01]  /*2480*/  SHFL.IDX PT, R4, R4, 0x6, 0x181f ;  /* 0x00d81f0004047f89 */ /* 0x000f6200000e0000 */
[----:B------:R-:W-:-:S02]  /*2490*/  IADD3.X R15, R13, R120, RZ, P6, !PT ;  /* 0x000000780d0f7210 */ /* 0x000fc400037fe4ff */
[----:B------:R-:W-:Y:S01]  /*24a0*/  ISETP.LT.OR P5, PT, R5, 0x1, P1 ;  /* 0x000000010500780c */ /* 0x000fe20000fa1670 */
[----:B----4-:R-:W4:Y:S01]  /*24b0*/  LDSM.16.M88.4 R24, [R238] ;  /* 0x00000000ee18783b */ /* 0x010f220000000200 */
[-C--:B------:R-:W-:Y:S02]  /*24c0*/  IADD3.X R13, R11, R120.reuse, RZ, P4, !PT ;  /* 0x000000780b0d7210 */ /* 0x080fe400027fe4ff */
[----:B------:R-:W-:Y:S01]  /*24d0*/  IADD3 R10, P0, R10, R121, RZ ;  /* 0x000000790a0a7210 */ /* 0x000fe20007f1e0ff */
[----:B------:R-:W2:Y:S01]  /*24e0*/  LDSM.16.M88.4 R96, [R241+0x2000] ;  /* 0x00200000f160783b */ /* 0x000ea20000000200 */
[----:B------:R-:W-:Y:S02]  /*24f0*/  ISETP.LT.OR P4, PT, R5, 0x11, P1 ;  /* 0x000000110500780c */ /* 0x000fe40000f81670 */
[----:B------:R-:W-:Y:S01]  /*2500*/  IADD3.X R11, R9, R120, RZ, P0, !PT ;  /* 0x00000078090b7210 */ /* 0x000fe200007fe4ff */
[----:B------:R-:W-:Y:S01]  /*2510*/  LDSM.16.M88.4 R108, [R240+0x800] ;  /* 0x00080000f06c783b */ /* 0x000fe20000000200 */
[----:B------:R-:W-:-:S02]  /*2520*/  ISETP.LT.OR P0, PT, R5, 0x21, P1 ;  /* 0x000000210500780c */ /* 0x000fc40000f01670 */
[----:B-1----:R-:W-:Y:S01]  /*2530*/  IADD3 R6, P6, R6, R121, RZ ;  /* 0x0000007906067210 */ /* 0x002fe20007fde0ff */
[----:B------:R-:W-:Y:S03]  /*2540*/  LDSM.16.M88.4 R92, [R240+0x1000] ;  /* 0x00100000f05c783b */ /* 0x000fe60000000200 */
[----:B---3--:R-:W-:Y:S01]  /*2550*/  IADD3.X R7, R7, R120, RZ, P6, !PT ;  /* 0x0000007807077210 */ /* 0x008fe200037fe4ff */
[----:B------:R-:W-:Y:S01]  /*2560*/  LDSM.16.M88.4 R88, [R240+0x1800] ;  /* 0x00180000f058783b */ /* 0x000fe20000000200 */
[----:B------:R-:W-:-:S03]  /*2570*/  ISETP.LT.OR P6, PT, R5, 0x31, P1 ;  /* 0x000000310500780c */ /* 0x000fc60000fc1670 */
[----:B------:R-:W-:Y:S04]  /*2580*/  LDSM.16.M88.4 R84, [R240+0x2000] ;  /* 0x00200000f054783b */ /* 0x000fe80000000200 */
[----:B------:R-:W-:Y:S04]  /*2590*/  LDSM.16.M88.4 R80, [R240+0x2800] ;  /* 0x00280000f050783b */ /* 0x000fe80000000200 */
[----:B------:R-:W-:Y:S04]  /*25a0*/  LDSM.16.M88.4 R76, [R240+0x3000] ;  /* 0x00300000f04c783b */ /* 0x000fe80000000200 */
[----:B------:R-:W-:Y:S04]  /*25b0*/  LDSM.16.M88.4 R68, [R239+0x2000] ;  /* 0x00200000ef44783b */ /* 0x000fe80000000200 */
[----:B------:R-:W-:Y:S04]  /*25c0*/  LDSM.16.M88.4 R64, [R230] ;  /* 0x00000000e640783b */ /* 0x000fe80000000200 */
[----:B------:R-:W-:Y:S04]  /*25d0*/  LDSM.16.M88.4 R60, [R229] ;  /* 0x00000000e53c783b */ /* 0x000fe80000000200 */
        /* <DEDUP_REMOVED lines=12> */
[----:B------:R3:W-:Y:S01]  /*26a0*/  LDGSTS.E.BYPASS.LTC128B.128 [R244+0x1100], [R14.64], !P0 ;  /* 0x011000000ef47fae */ /* 0x0007e2000c101d48 */
[----:B--2---:R-:W-:Y:S01]  /*26b0*/  IADD3 R8, P0, R8, R121, RZ ;  /* 0x0000007908087210 */ /* 0x004fe20007f1e0ff */
[----:B------:R-:W-:Y:S02]  /*26c0*/  HMMA.16816.F32 R104, R100, R20, RZ ;  /* 0x000000146468723c */ /* 0x000fe400000018ff */
[----:B------:R3:W-:Y:S01]  /*26d0*/  LDGSTS.E.BYPASS.LTC128B.128 [R244+0x1900], [R12.64], !P6 ;  /* 0x019000000cf47fae */ /* 0x0007e2000f101d48 */
[----:B-----5:R-:W-:-:S03]  /*26e0*/  IADD3.X R9, R4, R120, RZ, P0, !PT ;  /* 0x0000007804097210 */ /* 0x020fc600007fe4ff */
[----:B------:R2:W-:Y:S04]  /*26f0*/  LDGSTS.E.BYPASS.LTC128B.128 [R244+0x2100], [R10.64], !P5 ;  /* 0x021000000af47fae */ /* 0x0005e8000e901d48 */
[----:B------:R5:W-:Y:S04]  /*2700*/  LDGSTS.E.BYPASS.LTC128B.128 [R244+0x2900], [R6.64], !P4 ;  /* 0x0290000006f47fae */ /* 0x000be8000e101d48 */
[----:B------:R2:W-:Y:S04]  /*2710*/  LDGSTS.E.BYPASS.LTC128B.128 [R244+0x3100], [R8.64], !P1 ;  /* 0x0310000008f47fae */ /* 0x0005e8000c901d48 */
[----:B------:R-:W-:Y:S04]  /*2720*/  LDSM.16.M88.4 R116, [R236] ;  /* 0x00000000ec74783b */ /* 0x000fe80000000200 */
[----:B------:R-:W2:Y:S02]  /*2730*/  LDSM.16.M88.4 R32, [R237] ;  /* 0x00000000ed20783b */ /* 0x000ea40000000200 */
[----:B----4-:R-:W-:Y:S02]  /*2740*/  HMMA.16816.F32 R104, R72, R24, R104 ;  /* 0x000000184868723c */ /* 0x010fe40000001868 */
[----:B------:R-:W-:Y:S04]  /*2750*/  LDSM.16.M88.4 R112, [R224] ;  /* 0x00000000e070783b */ /* 0x000fe80000000200 */
[----:B-1----:R-:W1:Y:S04]  /*2760*/  LDSM.16.M88.4 R16, [R235] ;  /* 0x00000000eb10783b */ /* 0x002e680000000200 */
[----:B------:R-:W4:Y:S01]  /*2770*/  LDSM.16.M88.4 R28, [R237+0x2000] ;  /* 0x00200000ed1c783b */ /* 0x000f220000000200 */
[----:B-----5:R-:W-:Y:S03]  /*2780*/  HMMA.16816.F32 R4, R96, R20, RZ ;  /* 0x000000146004723c */ /* 0x020fe600000018ff */
[----:B---3--:R-:W3:Y:S04]  /*2790*/  LDSM.16.M88.4 R12, [R235+0x2000] ;  /* 0x00200000eb0c783b */ /* 0x008ee80000000200 */
[----:B------:R-:W5:Y:S01]  /*27a0*/  LDL R165, [R1+0x10] ;  /* 0x0000100001a57983 */ /* 0x000f620000100800 */
[-C--:B--2---:R-:W-:Y:S03]  /*27b0*/  HMMA.16816.F32 R8, R100, R22.reuse, RZ ;  /* 0x000000166408723c */ /* 0x084fe600000018ff */
[----:B------:R-:W0:Y:S05]  /*27c0*/  LDGDEPBAR ;  /* 0x00000000000079af */ /* 0x000e2a0000000000 */
[----:B------:R-:W-:Y:S08]  /*27d0*/  HMMA.16816.F32 R20, R96, R22, RZ ;  /* 0x000000166014723c */ /* 0x000ff000000018ff */
[----:B------:R-:W-:Y:S08]  /*27e0*/  HMMA.16816.F32 R104, R32, R116, R104 ;  /* 0x000000742068723c */ /* 0x000ff00000001868 */
[C---:B------:R-:W-:Y:S08]  /*27f0*/  HMMA.16816.F32 R4, R68.reuse, R24, R4 ;  /* 0x000000184404723c */ /* 0x040ff00000001804 */
[-C--:B------:R-:W-:Y:S08]  /*2800*/  HMMA.16816.F32 R20, R68, R26.reuse, R20 ;  /* 0x0000001a4414723c */ /* 0x080ff00000001814 */
[----:B------:R-:W-:Y:S01]  /*2810*/  HMMA.16816.F32 R8, R72, R26, R8 ;  /* 0x0000001a4808723c */ /* 0x000fe20000001808 */
[----:B------:R-:W2:Y:S07]  /*2820*/  LDSM.16.M88.4 R24, [R236+0x800] ;  /* 0x00080000ec18783b */ /* 0x000eae0000000200 */
[-C--:B------:R-:W-:Y:S08]  /*2830*/  HMMA.16816.F32 R40, R100, R108.reuse, RZ ;  /* 0x0000006c6428723c */ /* 0x080ff000000018ff */
[----:B------:R-:W-:Y:S08]  /*2840*/  HMMA.16816.F32 R36, R96, R108, RZ ;  /* 0x0000006c6024723c */ /* 0x000ff000000018ff */
[----:B-1----:R-:W-:Y:S08]  /*2850*/  HMMA.16816.F32 R104, R16, R112, R104 ;  /* 0x000000701068723c */ /* 0x002ff00000001868 */
[C---:B----4-:R-:W-:Y:S08]  /*2860*/  HMMA.16816.F32 R4, R28.reuse, R116, R4 ;  /* 0x000000741c04723c */ /* 0x050ff00000001804 */
[-C--:B------:R-:W-:Y:S08]  /*2870*/  HMMA.16816.F32 R20, R28, R118.reuse, R20 ;  /* 0x000000761c14723c */ /* 0x080ff00000001814 */
[----:B------:R-:W-:Y:S01]  /*2880*/  HMMA.16816.F32 R8, R32, R118, R8 ;  /* 0x000000762008723c */ /* 0x000fe20000001808 */
[----:B------:R-:W-:-:S02]  /*2890*/  FMUL.FTZ R104, R104, c[0x0][0x320] ;  /* 0x0000c80068687a20 */ /* 0x000fc40000410000 */
[----:B------:R-:W-:Y:S02]  /*28a0*/  FMUL.FTZ R105, R105, c[0x0][0x320] ;  /* 0x0000c80069697a20 */ /* 0x000fe40000410000 */
[----:B------:R-:W-:-:S03]  /*28b0*/  FMUL.FTZ R106, R106, c[0x0][0x320] ;  /* 0x0000c8006a6a7a20 */ /* 0x000fc60000410000 */
[----:B------:R-:W-:Y:S01]  /*28c0*/  HMMA.16816.F32 R40, R72, R64, R40 ;  /* 0x000000404828723c */ /* 0x000fe20000001828 */
[----:B------:R-:W-:-:S07]  /*28d0*/  FMUL.FTZ R107, R107, c[0x0][0x320] ;  /* 0x0000c8006b6b7a20 */ /* 0x000fce0000410000 */
[----:B------:R-:W-:Y:S01]  /*28e0*/  HMMA.16816.F32 R36, R68, R64, R36 ;  /* 0x000000404424723c */ /* 0x000fe20000001824 */
[----:B------:R-:W1:Y:S08]  /*28f0*/  MUFU.TANH R116, R104 ;  /* 0x0000006800747308 */ /* 0x000e700000002400 */
[----:B------:R-:W4:Y:S01]  /*2900*/  MUFU.TANH R117, R105 ;  /* 0x0000006900757308 */ /* 0x000f220000002400 */
[C---:B---3--:R-:W-:Y:S07]  /*2910*/  HMMA.16816.F32 R4, R12.reuse, R112, R4 ;  /* 0x000000700c04723c */ /* 0x048fee0000001804 */
[----:B------:R-:W3:Y:S08]  /*2920*/  MUFU.TANH R118, R106 ;  /* 0x0000006a00767308 */ /* 0x000ef00000002400 */
[----:B------:R1:W1:Y:S01]  /*2930*/  MUFU.TANH R119, R107 ;  /* 0x0000006b00777308 */ /* 0x0002620000002400 */
[-C--:B------:R-:W-:Y:S01]  /*2940*/  HMMA.16816.F32 R20, R12, R114.reuse, R20 ;  /* 0x000000720c14723c */ /* 0x080fe20000001814 */
[----:B-1----:R-:W1:Y:S07]  /*2950*/  LDSM.16.M88.4 R104, [R224+0x800] ;  /* 0x00080000e068783b */ /* 0x002e6e0000000200 */
[----:B------:R-:W-:Y:S08]  /*2960*/  HMMA.16816.F32 R8, R16, R114, R8 ;  /* 0x000000721008723c */ /* 0x000ff00000001808 */
[----:B------:R-:W-:Y:S08]  /*2970*/  HMMA.16816.F32 R112, R100, R110, RZ ;  /* 0x0000006e6470723c */ /* 0x000ff000000018ff */
[-C--:B--2---:R-:W-:Y:S08]  /*2980*/  HMMA.16816.F32 R40, R32, R24.reuse, R40 ;  /* 0x000000182028723c */ /* 0x084ff00000001828 */
[----:B------:R-:W-:Y:S08]  /*2990*/  HMMA.16816.F32 R36, R28, R24, R36 ;  /* 0x000000181c24723c */ /* 0x000ff00000001824 */
[----:B------:R-:W-:Y:S01]  /*29a0*/  HMMA.16816.F32 R108, R96, R110, RZ ;  /* 0x0000006e606c723c */ /* 0x000fe200000018ff */
[----:B------:R-:W-:-:S02]  /*29b0*/  FMUL.FTZ R4, R4, c[0x0][0x320] ;  /* 0x0000c80004047a20 */ /* 0x000fc40000410000 */
[----:B------:R-:W-:Y:S02]  /*29c0*/  FMUL.FTZ R5, R5, c[0x0][0x320] ;  /* 0x0000c80005057a20 */ /* 0x000fe40000410000 */
[----:B------:R-:W-:Y:S02]  /*29d0*/  FMUL.FTZ R6, R6, c[0x0][0x320] ;  /* 0x0000c80006067a20 */ /* 0x000fe40000410000 */
[----:B------:R-:W-:Y:S01]  /*29e0*/  FMUL.FTZ R7, R7, c[0x0][0x320] ;  /* 0x0000c80007077a20 */ /* 0x000fe20000410000 */
[----:B------:R-:W2:Y:S01]  /*29f0*/  MUFU.TANH R122, R4 ;  /* 0x00000004007a7308 */ /* 0x000ea20000002400 */
[----:B------:R-:W-:Y:S02]  /*2a00*/  FMUL.FTZ R20, R20, c[0x0][0x320] ;  /* 0x0000c80014147a20 */ /* 0x000fe40000410000 */
[----:B------:R-:W-:Y:S02]  /*2a10*/  FMUL.FTZ R21, R21, c[0x0][0x320] ;  /* 0x0000c80015157a20 */ /* 0x000fe40000410000 */
[----:B------:R-:W-:-:S03]  /*2a20*/  FMUL.FTZ R22, R22, c[0x0][0x320] ;  /* 0x0000c80016167a20 */ /* 0x000fc60000410000 */
[----:B------:R-:W2:Y:S01]  /*2a30*/  MUFU.TANH R123, R5 ;  /* 0x00000005007b7308 */ /* 0x000ea20000002400 */
[----:B------:R-:W-:-:S07]  /*2a40*/  FMUL.FTZ R23, R23, c[0x0][0x320] ;  /* 0x0000c80017177a20 */ /* 0x000fce0000410000 */
[----:B------:R-:W2:Y:S01]  /*2a50*/  MUFU.TANH R124, R6 ;  /* 0x00000006007c7308 */ /* 0x000ea20000002400 */
[-C--:B-1----:R-:W-:Y:S07]  /*2a60*/  HMMA.16816.F32 R40, R16, R104.reuse, R40 ;  /* 0x000000681028723c */ /* 0x082fee0000001828 */
[----:B------:R1:W1:Y:S01]  /*2a70*/  MUFU.TANH R125, R7 ;  /* 0x00000007007d7308 */ /* 0x0002620000002400 */
[----:B------:R-:W-:Y:S07]  /*2a80*/  HMMA.16816.F32 R36, R12, R104, R36 ;  /* 0x000000680c24723c */ /* 0x000fee0000001824 */
[----:B------:R-:W2:Y:S01]  /*2a90*/  MUFU.TANH R130, R20 ;  /* 0x0000001400827308 */ /* 0x000ea20000002400 */
[----:B------:R-:W-:Y:S08]  /*2aa0*/  HMMA.16816.F32 R112, R72, R66, R112 ;  /* 0x000000424870723c */ /* 0x000ff00000001870 */
[----:B-1----:R-:W-:Y:S01]  /*2ab0*/  HMMA.16816.F32 R4, R100, R92, RZ ;  /* 0x0000005c6404723c */ /* 0x002fe200000018ff */
[----:B------:R-:W1:Y:S07]  /*2ac0*/  MUFU.TANH R131, R21 ;  /* 0x0000001500837308 */ /* 0x000e6e0000002400 */
[----:B------:R-:W-:Y:S01]  /*2ad0*/  HMMA.16816.F32 R108, R68, R66, R108 ;  /* 0x00000042446c723c */ /* 0x000fe2000000186c */
[----:B------:R-:W1:Y:S08]  /*2ae0*/  MUFU.TANH R104, R22 ;  /* 0x0000001600687308 */ /* 0x000e700000002400 */
[----:B------:R1:W1:Y:S01]  /*2af0*/  MUFU.TANH R105, R23 ;  /* 0x0000001700697308 */ /* 0x0002620000002400 */
[----:B------:R-:W-:Y:S01]  /*2b00*/  HMMA.16816.F32 R112, R32, R26, R112 ;  /* 0x0000001a2070723c */ /* 0x000fe20000001870 */
[----:B------:R-:W-:Y:S01]  /*2b10*/  FMUL.FTZ R8, R8, c[0x0][0x320] ;  /* 0x0000c80008087a20 */ /* 0x000fe20000410000 */
[----:B------:R-:W-:Y:S04]  /*2b20*/  LDSM.16.M88.4 R64, [R236+0x1800] ;  /* 0x00180000ec40783b */ /* 0x000fe80000000200 */
[----:B-1----:R-:W1:Y:S02]  /*2b30*/  LDSM.16.M88.4 R20, [R236+0x1000] ;  /* 0x00100000ec14783b */ /* 0x002e640000000200 */
[----:B------:R-:W-:Y:S01]  /*2b40*/  HMMA.16816.F32 R4, R72, R60, R4 ;  /* 0x0000003c4804723c */ /* 0x000fe20000001804 */
[----:B------:R-:W-:-:S02]  /*2b50*/  FMUL.FTZ R9, R9, c[0x0][0x320] ;  /* 0x0000c80009097a20 */ /* 0x000fc40000410000 */
[----:B------:R-:W-:Y:S02]  /*2b60*/  FMUL.FTZ R10, R10, c[0x0][0x320] ;  /* 0x0000c8000a0a7a20 */ /* 0x000fe40000410000 */
[----:B------:R-:W-:-:S03]  /*2b70*/  FMUL.FTZ R11, R11, c[0x0][0x320] ;  /* 0x0000c8000b0b7a20 */ /* 0x000fc60000410000 */
[----:B------:R-:W-:Y:S01]  /*2b80*/  HMMA.16816.F32 R108, R28, R26, R108 ;  /* 0x0000001a1c6c723c */ /* 0x000fe2000000186c */
[----:B------:R-:W2:Y:S01]  /*2b90*/  LDSM.16.M88.4 R24, [R224+0x1000] ;  /* 0x00100000e018783b */ /* 0x000ea20000000200 */
[----:B------:R-:W1:Y:S01]  /*2ba0*/  MUFU.TANH R126, R8 ;  /* 0x00000008007e7308 */ /* 0x000e620000002400 */
[----:B------:R-:W-:Y:S02]  /*2bb0*/  FMUL.FTZ R40, R40, c[0x0][0x320] ;  /* 0x0000c80028287a20 */ /* 0x000fe40000410000 */
[----:B------:R-:W-:Y:S02]  /*2bc0*/  FMUL.FTZ R41, R41, c[0x0][0x320] ;  /* 0x0000c80029297a20 */ /* 0x000fe40000410000 */
[----:B------:R-:W-:-:S03]  /*2bd0*/  FMUL.FTZ R42, R42, c[0x0][0x320] ;  /* 0x0000c8002a2a7a20 */ /* 0x000fc60000410000 */
[----:B------:R-:W1:Y:S01]  /*2be0*/  MUFU.TANH R127, R9 ;  /* 0x00000009007f7308 */ /* 0x000e620000002400 */
[----:B------:R-:W-:-:S07]  /*2bf0*/  FMUL.FTZ R43, R43, c[0x0][0x320] ;  /* 0x0000c8002b2b7a20 */ /* 0x000fce0000410000 */
[----:B------:R-:W2:Y:S08]  /*2c00*/  MUFU.TANH R128, R10 ;  /* 0x0000000a00807308 */ /* 0x000eb00000002400 */
[----:B------:R2:W2:Y:S01]  /*2c10*/  MUFU.TANH R129, R11 ;  /* 0x0000000b00817308 */ /* 0x0004a20000002400 */
[----:B-1----:R-:W-:Y:S07]  /*2c20*/  HMMA.16816.F32 R4, R32, R20, R4 ;  /* 0x000000142004723c */ /* 0x002fee0000001804 */
[----:B------:R-:W1:Y:S01]  /*2c30*/  MUFU.TANH R132, R40 ;  /* 0x0000002800847308 */ /* 0x000e620000002400 */
[----:B--2---:R-:W-:Y:S07]  /*2c40*/  HMMA.16816.F32 R8, R96, R92, RZ ;  /* 0x0000005c6008723c */ /* 0x004fee00000018ff */
[----:B------:R-:W2:Y:S08]  /*2c50*/  MUFU.TANH R133, R41 ;  /* 0x0000002900857308 */ /* 0x000eb00000002400 */
[----:B------:R-:W1:Y:S08]  /*2c60*/  MUFU.TANH R134, R42 ;  /* 0x0000002a00867308 */ /* 0x000e700000002400 */
[----:B------:R1:W1:Y:S02]  /*2c70*/  MUFU.TANH R135, R43 ;  /* 0x0000002b00877308 */ /* 0x0002640000002400 */
[----:B-1----:R-:W-:Y:S01]  /*2c80*/  HMMA.16816.F32 R40, R100, R94, RZ ;  /* 0x0000005e6428723c */ /* 0x002fe200000018ff */
[----:B------:R-:W-:-:S02]  /*2c90*/  FMUL.FTZ R36, R36, c[0x0][0x320] ;  /* 0x0000c80024247a20 */ /* 0x000fc40000410000 */
[----:B------:R-:W-:-:S05]  /*2ca0*/  FMUL.FTZ R37, R37, c[0x0][0x320] ;  /* 0x0000c80025257a20 */ /* 0x000fca0000410000 */
[----:B------:R-:W-:Y:S01]  /*2cb0*/  HMMA.16816.F32 R92, R96, R94, RZ ;  /* 0x0000005e605c723c */ /* 0x000fe200000018ff */
[----:B------:R-:W-:Y:S02]  /*2cc0*/  FMUL.FTZ R38, R38, c[0x0][0x320] ;  /* 0x0000c80026267a20 */ /* 0x000fe40000410000 */
[----:B------:R-:W-:-:S05]  /*2cd0*/  FMUL.FTZ R39, R39, c[0x0][0x320] ;  /* 0x0000c80027277a20 */ /* 0x000fca0000410000 */
[----:B------:R-:W-:Y:S01]  /*2ce0*/  HMMA.16816.F32 R8, R68, R60, R8 ;  /* 0x0000003c4408723c */ /* 0x000fe20000001808 */
[----:B------:R-:W1:Y:S07]  /*2cf0*/  MUFU.TANH R136, R36 ;  /* 0x0000002400887308 */ /* 0x000e6e0000002400 */
[-C--:B------:R-:W-:Y:S01]  /*2d00*/  HMMA.16816.F32 R112, R16, R106.reuse, R112 ;  /* 0x0000006a1070723c */ /* 0x080fe20000001870 */
[----:B------:R-:W1:Y:S07]  /*2d10*/  MUFU.TANH R137, R37 ;  /* 0x0000002500897308 */ /* 0x000e6e0000002400 */
[----:B------:R-:W-:Y:S01]  /*2d20*/  HMMA.16816.F32 R108, R12, R106, R108 ;  /* 0x0000006a0c6c723c */ /* 0x000fe2000000186c */
[----:B------:R-:W1:Y:S07]  /*2d30*/  MUFU.TANH R106, R38 ;  /* 0x00000026006a7308 */ /* 0x000e6e0000002400 */
[----:B------:R-:W-:Y:S01]  /*2d40*/  HMMA.16816.F32 R40, R72, R62, R40 ;  /* 0x0000003e4828723c */ /* 0x000fe20000001828 */
[----:B------:R1:W1:Y:S07]  /*2d50*/  MUFU.TANH R107, R39 ;  /* 0x00000027006b7308 */ /* 0x00026e0000002400 */
[----:B------:R-:W-:Y:S08]  /*2d60*/  HMMA.16816.F32 R4, R16, R24, R4 ;  /* 0x000000181004723c */ /* 0x000ff00000001804 */
[----:B-1----:R-:W-:Y:S08]  /*2d70*/  HMMA.16816.F32 R36, R100, R88, RZ ;  /* 0x000000586424723c */ /* 0x002ff000000018ff */
[----:B------:R-:W-:Y:S08]  /*2d80*/  HMMA.16816.F32 R92, R68, R62, R92 ;  /* 0x0000003e445c723c */ /* 0x000ff0000000185c */
[----:B------:R-:W-:Y:S01]  /*2d90*/  HMMA.16816.F32 R8, R28, R20, R8 ;  /* 0x000000141c08723c */ /* 0x000fe20000001808 */
[----:B------:R-:W-:-:S02]  /*2da0*/  FMUL.FTZ R4, R4, c[0x0][0x320] ;  /* 0x0000c80004047a20 */ /* 0x000fc40000410000 */
[----:B------:R-:W-:Y:S02]  /*2db0*/  FMUL.FTZ R5, R5, c[0x0][0x320] ;  /* 0x0000c80005057a20 */ /* 0x000fe40000410000 */
[----:B------:R-:W-:-:S03]  /*2dc0*/  FMUL.FTZ R6, R6, c[0x0][0x320] ;  /* 0x0000c80006067a20 */ /* 0x000fc60000410000 */
[----:B------:R-:W-:Y:S01]  /*2dd0*/  HMMA.16816.F32 R40, R32, R22, R40 ;  /* 0x000000162028723c */ /* 0x000fe20000001828 */
[----:B------:R-:W-:-:S07]  /*2de0*/  FMUL.FTZ R7, R7, c[0x0][0x320] ;  /* 0x0000c80007077a20 */ /* 0x000fce0000410000 */
[----:B------:R-:W-:Y:S01]  /*2df0*/  HMMA.16816.F32 R36, R72, R56, R36 ;  /* 0x000000384824723c */ /* 0x000fe20000001824 */
[----:B------:R-:W1:Y:S07]  /*2e00*/  MUFU.TANH R138, R4 ;  /* 0x00000004008a7308 */ /* 0x000e6e0000002400 */
[----:B------:R-:W-:Y:S01]  /*2e10*/  HMMA.16816.F32 R60, R96, R88, RZ ;  /* 0x00000058603c723c */ /* 0x000fe200000018ff */
[----:B------:R-:W1:Y:S08]  /*2e20*/  MUFU.TANH R139, R5 ;  /* 0x00000005008b7308 */ /* 0x000e700000002400 */
[----:B------:R-:W1:Y:S01]  /*2e30*/  MUFU.TANH R140, R6 ;  /* 0x00000006008c7308 */ /* 0x000e620000002400 */
[----:B------:R-:W-:Y:S07]  /*2e40*/  HMMA.16816.F32 R92, R28, R22, R92 ;  /* 0x000000161c5c723c */ /* 0x000fee000000185c */
[----:B------:R1:W1:Y:S01]  /*2e50*/  MUFU.TANH R141, R7 ;  /* 0x00000007008d7308 */ /* 0x0002620000002400 */
[-C--:B------:R-:W-:Y:S01]  /*2e60*/  HMMA.16816.F32 R20, R100, R90.reuse, RZ ;  /* 0x0000005a6414723c */ /* 0x080fe200000018ff */
[----:B-1----:R-:W1:Y:S07]  /*2e70*/  LDSM.16.M88.4 R4, [R224+0x1800] ;  /* 0x00180000e004783b */ /* 0x002e6e0000000200 */
[----:B------:R-:W-:Y:S08]  /*2e80*/  HMMA.16816.F32 R88, R96, R90, RZ ;  /* 0x0000005a6058723c */ /* 0x000ff000000018ff */
[----:B------:R-:W-:Y:S08]  /*2e90*/  HMMA.16816.F32 R8, R12, R24, R8 ;  /* 0x000000180c08723c */ /* 0x000ff00000001808 */
[----:B------:R-:W-:Y:S08]  /*2ea0*/  HMMA.16816.F32 R40, R16, R26, R40 ;  /* 0x0000001a1028723c */ /* 0x000ff00000001828 */
[----:B------:R-:W-:Y:S08]  /*2eb0*/  HMMA.16816.F32 R36, R32, R64, R36 ;  /* 0x000000402024723c */ /* 0x000ff00000001824 */
[----:B------:R-:W-:Y:S01]  /*2ec0*/  HMMA.16816.F32 R60, R68, R56, R60 ;  /* 0x00000038443c723c */ /* 0x000fe2000000183c */
[----:B------:R-:W-:-:S02]  /*2ed0*/  FMUL.FTZ R8, R8, c[0x0][0x320] ;  /* 0x0000c80008087a20 */ /* 0x000fc40000410000 */
[----:B------:R-:W-:Y:S02]  /*2ee0*/  FMUL.FTZ R9, R9, c[0x0][0x320] ;  /* 0x0000c80009097a20 */ /* 0x000fe40000410000 */
[----:B------:R-:W-:-:S03]  /*2ef0*/  FMUL.FTZ R10, R10, c[0x0][0x320] ;  /* 0x0000c8000a0a7a20 */ /* 0x000fc60000410000 */
[-C--:B------:R-:W-:Y:S01]  /*2f00*/  HMMA.16816.F32 R20, R72, R58.reuse, R20 ;  /* 0x0000003a4814723c */ /* 0x080fe20000001814 */
[----:B------:R-:W-:Y:S01]  /*2f10*/  FMUL.FTZ R11, R11, c[0x0][0x320] ;  /* 0x0000c8000b0b7a20 */ /* 0x000fe20000410000 */
[----:B------:R-:W1:Y:S06]  /*2f20*/  MUFU.TANH R142, R8 ;  /* 0x00000008008e7308 */ /* 0x000e6c0000002400 */
[----:B------:R-:W-:Y:S01]  /*2f30*/  HMMA.16816.F32 R88, R68, R58, R88 ;  /* 0x0000003a4458723c */ /* 0x000fe20000001858 */
[----:B------:R-:W-:Y:S01]  /*2f40*/  FMUL.FTZ R40, R40, c[0x0][0x320] ;  /* 0x0000c80028287a20 */ /* 0x000fe20000410000 */
[----:B------:R-:W2:Y:S01]  /*2f50*/  MUFU.TANH R143, R9 ;  /* 0x00000009008f7308 */ /* 0x000ea20000002400 */
[----:B------:R-:W-:Y:S01]  /*2f60*/  FMUL.FTZ R41, R41, c[0x0][0x320] ;  /* 0x0000c80029297a20 */ /* 0x000fe20000410000 */
[----:B------:R-:W-:Y:S01]  /*2f70*/  LDSM.16.M88.4 R56, [R236+0x2800] ;  /* 0x00280000ec38783b */ /* 0x000fe20000000200 */
[----:B------:R-:W-:-:S02]  /*2f80*/  FMUL.FTZ R42, R42, c[0x0][0x320] ;  /* 0x0000c8002a2a7a20 */ /* 0x000fc40000410000 */
[----:B------:R-:W-:-:S03]  /*2f90*/  FMUL.FTZ R43, R43, c[0x0][0x320] ;  /* 0x0000c8002b2b7a20 */ /* 0x000fc60000410000 */
[----:B------:R-:W2:Y:S01]  /*2fa0*/  MUFU.TANH R144, R10 ;  /* 0x0000000a00907308 */ /* 0x000ea20000002400 */
[----:B-1----:R-:W-:Y:S07]  /*2fb0*/  HMMA.16816.F32 R36, R16, R4, R36 ;  /* 0x000000041024723c */ /* 0x002fee0000001824 */
[----:B------:R1:W1:Y:S01]  /*2fc0*/  MUFU.TANH R145, R11 ;  /* 0x0000000b00917308 */ /* 0x0002620000002400 */
[----:B------:R-:W-:Y:S07]  /*2fd0*/  HMMA.16816.F32 R60, R28, R64, R60 ;  /* 0x000000401c3c723c */ /* 0x000fee000000183c */
[----:B------:R-:W2:Y:S01]  /*2fe0*/  MUFU.TANH R146, R40 ;  /* 0x0000002800927308 */ /* 0x000ea20000002400 */
[----:B-1----:R-:W-:Y:S07]  /*2ff0*/  HMMA.16816.F32 R8, R100, R84, RZ ;  /* 0x000000546408723c */ /* 0x002fee00000018ff */
[----:B------:R-:W1:Y:S08]  /*3000*/  MUFU.TANH R147, R41 ;  /* 0x0000002900937308 */ /* 0x000e700000002400 */
[----:B------:R-:W1:Y:S08]  /*3010*/  MUFU.TANH R64, R42 ;  /* 0x0000002a00407308 */ /* 0x000e700000002400 */
[----:B------:R1:W1:Y:S01]  /*3020*/  MUFU.TANH R65, R43 ;  /* 0x0000002b00417308 */ /* 0x0002620000002400 */
[-C--:B------:R-:W-:Y:S01]  /*3030*/  HMMA.16816.F32 R20, R32, R66.reuse, R20 ;  /* 0x000000422014723c */ /* 0x080fe20000001814 */
[----:B-1----:R-:W1:Y:S07]  /*3040*/  LDSM.16.M88.4 R40, [R236+0x2000] ;  /* 0x00200000ec28783b */ /* 0x002e6e0000000200 */
[----:B------:R-:W-:Y:S01]  /*3050*/  HMMA.16816.F32 R88, R28, R66, R88 ;  /* 0x000000421c58723c */ /* 0x000fe20000001858 */
[----:B------:R-:W-:-:S02]  /*3060*/  FMUL.FTZ R36, R36, c[0x0][0x320] ;  /* 0x0000c80024247a20 */ /* 0x000fc40000410000 */
[----:B------:R-:W-:Y:S02]  /*3070*/  FMUL.FTZ R37, R37, c[0x0][0x320] ;  /* 0x0000c80025257a20 */ /* 0x000fe40000410000 */
[----:B------:R-:W-:-:S03]  /*3080*/  FMUL.FTZ R38, R38, c[0x0][0x320] ;  /* 0x0000c80026267a20 */ /* 0x000fc60000410000 */
[----:B------:R-:W-:Y:S01]  /*3090*/  HMMA.16816.F32 R8, R72, R52, R8 ;  /* 0x000000344808723c */ /* 0x000fe20000001808 */
[----:B------:R-:W-:Y:S01]  /*30a0*/  FMUL.FTZ R39, R39, c[0x0][0x320] ;  /* 0x0000c80027277a20 */ /* 0x000fe20000410000 */
[----:B------:R-:W1:Y:S08]  /*30b0*/  MUFU.TANH R148, R36 ;  /* 0x0000002400947308 */ /* 0x000e700000002400 */
[----:B------:R-:W1:Y:S01]  /*30c0*/  MUFU.TANH R149, R37 ;  /* 0x0000002500957308 */ /* 0x000e620000002400 */
[C---:B------:R-:W-:Y:S07]  /*30d0*/  HMMA.16816.F32 R92, R12.reuse, R26, R92 ;  /* 0x0000001a0c5c723c */ /* 0x040fee000000185c */
[----:B------:R-:W1:Y:S08]  /*30e0*/  MUFU.TANH R66, R38 ;  /* 0x0000002600427308 */ /* 0x000e700000002400 */
[----:B------:R1:W1:Y:S01]  /*30f0*/  MUFU.TANH R67, R39 ;  /* 0x0000002700437308 */ /* 0x0002620000002400 */
[----:B------:R-:W-:Y:S08]  /*3100*/  HMMA.16816.F32 R60, R12, R4, R60 ;  /* 0x000000040c3c723c */ /* 0x000ff0000000183c */
[----:B------:R-:W-:Y:S01]  /*3110*/  HMMA.16816.F32 R24, R96, R84, RZ ;  /* 0x000000546018723c */ /* 0x000fe200000018ff */
[----:B-1----:R-:W1:Y:S07]  /*3120*/  LDSM.16.M88.4 R36, [R224+0x2000] ;  /* 0x00200000e024783b */ /* 0x002e6e0000000200 */
[-C--:B------:R-:W-:Y:S08]  /*3130*/  HMMA.16816.F32 R20, R16, R6.reuse, R20 ;  /* 0x000000061014723c */ /* 0x080ff00000001814 */
[----:B------:R-:W-:Y:S08]  /*3140*/  HMMA.16816.F32 R88, R12, R6, R88 ;  /* 0x000000060c58723c */ /* 0x000ff00000001858 */
[----:B------:R-:W-:Y:S08]  /*3150*/  HMMA.16816.F32 R4, R100, R86, RZ ;  /* 0x000000566404723c */ /* 0x000ff000000018ff */
[----:B------:R-:W-:Y:S01]  /*3160*/  HMMA.16816.F32 R8, R32, R40, R8 ;  /* 0x000000282008723c */ /* 0x000fe20000001808 */
[----:B------:R-:W-:-:S02]  /*3170*/  FMUL.FTZ R62, R62, c[0x0][0x320] ;  /* 0x0000c8003e3e7a20 */ /* 0x000fc40000410000 */
[----:B------:R-:W-:Y:S02]  /*3180*/  FMUL.FTZ R63, R63, c[0x0][0x320] ;  /* 0x0000c8003f3f7a20 */ /* 0x000fe40000410000 */
[----:B------:R-:W-:-:S03]  /*3190*/  FMUL.FTZ R20, R20, c[0x0][0x320] ;  /* 0x0000c80014147a20 */ /* 0x000fc60000410000 */
[----:B------:R-:W-:Y:S01]  /*31a0*/  HMMA.16816.F32 R24, R68, R52, R24 ;  /* 0x000000344418723c */ /* 0x000fe20000001818 */
[----:B------:R-:W-:Y:S02]  /*31b0*/  FMUL.FTZ R21, R21, c[0x0][0x320] ;  /* 0x0000c80015157a20 */ /* 0x000fe40000410000 */
[----:B------:R-:W-:Y:S02]  /*31c0*/  FMUL.FTZ R22, R22, c[0x0][0x320] ;  /* 0x0000c80016167a20 */ /* 0x000fe40000410000 */
[----:B------:R-:W-:Y:S01]  /*31d0*/  FMUL.FTZ R23, R23, c[0x0][0x320] ;  /* 0x0000c80017177a20 */ /* 0x000fe20000410000 */
[----:B------:R-:W1:Y:S02]  /*31e0*/  MUFU.TANH R195, R62 ;  /* 0x0000003e00c37308 */ /* 0x000e640000002400 */
[----:B------:R-:W-:Y:S06]  /*31f0*/  HMMA.16816.F32 R84, R96, R86, RZ ;  /* 0x000000566054723c */ /* 0x000fec00000018ff */
[----:B------:R-:W2:Y:S02]  /*3200*/  MUFU.TANH R194, R63 ;  /* 0x0000003f00c27308 */ /* 0x000ea40000002400 */
[----:B------:R-:W-:Y:S06]  /*3210*/  HMMA.16816.F32 R4, R72, R54, R4 ;  /* 0x000000364804723c */ /* 0x000fec0000001804 */
[----:B------:R-:W2:Y:S02]  /*3220*/  MUFU.TANH R62, R20 ;  /* 0x00000014003e7308 */ /* 0x000ea40000002400 */
[----:B-1----:R-:W-:Y:S06]  /*3230*/  HMMA.16816.F32 R8, R16, R36, R8 ;  /* 0x000000241008723c */ /* 0x002fec0000001808 */
[----:B------:R-:W1:Y:S08]  /*3240*/  MUFU.TANH R63, R21 ;  /* 0x00000015003f7308 */ /* 0x000e700000002400 */
[----:B------:R-:W1:Y:S08]  /*3250*/  MUFU.TANH R150, R22 ;  /* 0x0000001600967308 */ /* 0x000e700000002400 */
[----:B------:R1:W1:Y:S02]  /*3260*/  MUFU.TANH R151, R23 ;  /* 0x0000001700977308 */ /* 0x0002640000002400 */
[----:B-1----:R-:W-:Y:S08]  /*3270*/  HMMA.16816.F32 R20, R100, R80, RZ ;  /* 0x000000506414723c */ /* 0x002ff000000018ff */
[----:B------:R-:W-:Y:S01]  /*3280*/  HMMA.16816.F32 R24, R28, R40, R24 ;  /* 0x000000281c18723c */ /* 0x000fe20000001818 */
[----:B------:R-:W-:-:S07]  /*3290*/  FMUL.FTZ R90, R90, c[0x0][0x320] ;  /* 0x0000c8005a5a7a20 */ /* 0x000fce0000410000 */
[----:B------:R-:W-:Y:S01]  /*32a0*/  HMMA.16816.F32 R84, R68, R54, R84 ;  /* 0x000000364454723c */ /* 0x000fe20000001854 */
[----:B------:R-:W-:Y:S02]  /*32b0*/  FMUL.FTZ R8, R8, c[0x0][0x320] ;  /* 0x0000c80008087a20 */ /* 0x000fe40000410000 */
[----:B------:R-:W-:-:S05]  /*32c0*/  FMUL.FTZ R9, R9, c[0x0][0x320] ;  /* 0x0000c80009097a20 */ /* 0x000fca0000410000 */
[----:B------:R-:W-:Y:S01]  /*32d0*/  HMMA.16816.F32 R4, R32, R42, R4 ;  /* 0x0000002a2004723c */ /* 0x000fe20000001804 */
[----:B------:R-:W-:Y:S02]  /*32e0*/  FMUL.FTZ R10, R10, c[0x0][0x320] ;  /* 0x0000c8000a0a7a20 */ /* 0x000fe40000410000 */
[----:B------:R-:W-:-:S05]  /*32f0*/  FMUL.FTZ R11, R11, c[0x0][0x320] ;  /* 0x0000c8000b0b7a20 */ /* 0x000fca0000410000 */
[----:B------:R-:W-:Y:S01]  /*3300*/  HMMA.16816.F32 R52, R96, R80, RZ ;  /* 0x000000506034723c */ /* 0x000fe200000018ff */
[----:B------:R1:W1:Y:S07]  /*3310*/  MUFU.TANH R193, R90 ;  /* 0x0000005a00c17308 */ /* 0x00026e0000002400 */
[----:B------:R-:W-:Y:S01]  /*3320*/  HMMA.16816.F32 R20, R72, R48, R20 ;  /* 0x000000304814723c */ /* 0x000fe20000001814 */
[----:B------:R-:W2:Y:S01]  /*3330*/  MUFU.TANH R152, R9 ;  /* 0x0000000900987308 */ /* 0x000ea20000002400 */
[----:B-1----:R-:W-:-:S07]  /*3340*/  FMUL.FTZ R90, R91, c[0x0][0x320] ;  /* 0x0000c8005b5a7a20 */ /* 0x002fce0000410000 */
[----:B------:R-:W1:Y:S08]  /*3350*/  MUFU.TANH R153, R10 ;  /* 0x0000000a00997308 */ /* 0x000e700000002400 */
[----:B------:R-:W1:Y:S08]  /*3360*/  MUFU.TANH R91, R8 ;  /* 0x00000008005b7308 */ /* 0x000e700000002400 */
[----:B------:R1:W1:Y:S01]  /*3370*/  MUFU.TANH R154, R11 ;  /* 0x0000000b009a7308 */ /* 0x0002620000002400 */
[----:B------:R-:W-:Y:S01]  /*3380*/  HMMA.16816.F32 R24, R12, R36, R24 ;  /* 0x000000240c18723c */ /* 0x000fe20000001818 */
[----:B-1----:R-:W1:Y:S07]  /*3390*/  LDSM.16.M88.4 R8, [R224+0x2800] ;  /* 0x00280000e008783b */ /* 0x002e6e0000000200 */
[----:B------:R-:W-:Y:S01]  /*33a0*/  HMMA.16816.F32 R84, R28, R42, R84 ;  /* 0x0000002a1c54723c */ /* 0x000fe20000001854 */
[----:B------:R-:W1:Y:S07]  /*33b0*/  LDSM.16.M88.4 R40, [R236+0x3000] ;  /* 0x00300000ec28783b */ /* 0x000e6e0000000200 */
[----:B------:R-:W-:Y:S08]  /*33c0*/  HMMA.16816.F32 R4, R16, R38, R4 ;  /* 0x000000261004723c */ /* 0x000ff00000001804 */
[----:B------:R-:W-:Y:S08]  /*33d0*/  HMMA.16816.F32 R52, R68, R48, R52 ;  /* 0x000000304434723c */ /* 0x000ff00000001834 */
[----:B------:R-:W-:Y:S01]  /*33e0*/  HMMA.16816.F32 R20, R32, R56, R20 ;  /* 0x000000382014723c */ /* 0x000fe20000001814 */
[----:B------:R-:W-:-:S02]  /*33f0*/  FMUL.FTZ R24, R24, c[0x0][0x320] ;  /* 0x0000c80018187a20 */ /* 0x000fc40000410000 */
[----:B------:R-:W-:Y:S02]  /*3400*/  FMUL.FTZ R25, R25, c[0x0][0x320] ;  /* 0x0000c80019197a20 */ /* 0x000fe40000410000 */
[----:B------:R-:W-:Y:S02]  /*3410*/  FMUL.FTZ R26, R26, c[0x0][0x320] ;  /* 0x0000c8001a1a7a20 */ /* 0x000fe40000410000 */
[----:B------:R-:W-:Y:S01]  /*3420*/  FMUL.FTZ R27, R27, c[0x0][0x320] ;  /* 0x0000c8001b1b7a20 */ /* 0x000fe20000410000 */
[----:B------:R-:W-:Y:S01]  /*3430*/  HMMA.16816.F32 R84, R12, R38, R84 ;  /* 0x000000260c54723c */ /* 0x000fe20000001854 */
[----:B------:R-:W1:Y:S01]  /*3440*/  MUFU.TANH R155, R24 ;  /* 0x00000018009b7308 */ /* 0x000e620000002400 */
[----:B------:R-:W-:Y:S02]  /*3450*/  FMUL.FTZ R4, R4, c[0x0][0x320] ;  /* 0x0000c80004047a20 */ /* 0x000fe40000410000 */
[----:B------:R-:W-:Y:S02]  /*3460*/  FMUL.FTZ R5, R5, c[0x0][0x320] ;  /* 0x0000c80005057a20 */ /* 0x000fe40000410000 */
[----:B------:R-:W-:-:S02]  /*3470*/  FMUL.FTZ R6, R6, c[0x0][0x320] ;  /* 0x0000c80006067a20 */ /* 0x000fc40000410000 */
[----:B------:R-:W-:Y:S01]  /*3480*/  HMMA.16816.F32 R36, R100, R82, RZ ;  /* 0x000000526424723c */ /* 0x000fe200000018ff */
[----:B------:R-:W1:Y:S01]  /*3490*/  MUFU.TANH R156, R25 ;  /* 0x00000019009c7308 */ /* 0x000e620000002400 */
[----:B------:R-:W-:-:S07]  /*34a0*/  FMUL.FTZ R7, R7, c[0x0][0x320] ;  /* 0x0000c80007077a20 */ /* 0x000fce0000410000 */
[----:B------:R-:W2:Y:S01]  /*34b0*/  MUFU.TANH R49, R26 ;  /* 0x0000001a00317308 */ /* 0x000ea20000002400 */
[----:B------:R-:W-:Y:S07]  /*34c0*/  HMMA.16816.F32 R52, R28, R56, R52 ;  /* 0x000000381c34723c */ /* 0x000fee0000001834 */
[----:B------:R2:W2:Y:S01]  /*34d0*/  MUFU.TANH R48, R27 ;  /* 0x0000001b00307308 */ /* 0x0004a20000002400 */
[----:B-1----:R-:W-:Y:S07]  /*34e0*/  HMMA.16816.F32 R20, R16, R8, R20 ;  /* 0x000000081014723c */ /* 0x002fee0000001814 */
[----:B------:R-:W1:Y:S01]  /*34f0*/  MUFU.TANH R186, R4 ;  /* 0x0000000400ba7308 */ /* 0x000e620000002400 */
[C---:B------:R-:W-:Y:S08]  /*3500*/  HMMA.16816.F32 R80, R96.reuse, R82, RZ ;  /* 0x000000526050723c */ /* 0x040ff000000018ff */
[C---:B--2---:R-:W-:Y:S01]  /*3510*/  HMMA.16816.F32 R24, R96.reuse, R76, RZ ;  /* 0x0000004c6018723c */ /* 0x044fe200000018ff */
[----:B------:R-:W2:Y:S07]  /*3520*/  MUFU.TANH R185, R5 ;  /* 0x0000000500b97308 */ /* 0x000eae0000002400 */
[----:B------:R-:W-:Y:S01]  /*3530*/  HMMA.16816.F32 R96, R96, R78, RZ ;  /* 0x0000004e6060723c */ /* 0x000fe200000018ff */
[----:B------:R-:W1:Y:S08]  /*3540*/  MUFU.TANH R56, R6 ;  /* 0x0000000600387308 */ /* 0x000e700000002400 */
[----:B------:R1:W1:Y:S02]  /*3550*/  MUFU.TANH R57, R7 ;  /* 0x0000000700397308 */ /* 0x0002640000002400 */
[C---:B-1----:R-:W-:Y:S08]  /*3560*/  HMMA.16816.F32 R4, R100.reuse, R76, RZ ;  /* 0x0000004c6404723c */ /* 0x042ff000000018ff */
[----:B------:R-:W-:Y:S01]  /*3570*/  HMMA.16816.F32 R100, R100, R78, RZ ;  /* 0x0000004e6464723c */ /* 0x000fe200000018ff */
[----:B------:R-:W-:-:S02]  /*3580*/  FMUL.FTZ R84, R84, c[0x0][0x320] ;  /* 0x0000c80054547a20 */ /* 0x000fc40000410000 */
[----:B------:R-:W-:Y:S02]  /*3590*/  FMUL.FTZ R20, R20, c[0x0][0x320] ;  /* 0x0000c80014147a20 */ /* 0x000fe40000410000 */
[----:B------:R-:W-:-:S03]  /*35a0*/  FMUL.FTZ R21, R21, c[0x0][0x320] ;  /* 0x0000c80015157a20 */ /* 0x000fc60000410000 */
[----:B------:R-:W-:Y:S01]  /*35b0*/  HMMA.16816.F32 R36, R72, R50, R36 ;  /* 0x000000324824723c */ /* 0x000fe20000001824 */
[----:B------:R-:W-:Y:S02]  /*35c0*/  FMUL.FTZ R22, R22, c[0x0][0x320] ;  /* 0x0000c80016167a20 */ /* 0x000fe40000410000 */
[----:B------:R-:W-:-:S05]  /*35d0*/  FMUL.FTZ R23, R23, c[0x0][0x320] ;  /* 0x0000c80017177a20 */ /* 0x000fca0000410000 */
[C---:B------:R-:W-:Y:S01]  /*35e0*/  HMMA.16816.F32 R24, R68.reuse, R44, R24 ;  /* 0x0000002c4418723c */ /* 0x040fe20000001818 */
[----:B------:R1:W1:Y:S07]  /*35f0*/  MUFU.TANH R157, R84 ;  /* 0x00000054009d7308 */ /* 0x00026e0000002400 */
[C---:B------:R-:W-:Y:S01]  /*3600*/  HMMA.16816.F32 R96, R68.reuse, R46, R96 ;  /* 0x0000002e4460723c */ /* 0x040fe20000001860 */
[----:B------:R-:W2:Y:S07]  /*3610*/  MUFU.TANH R77, R22 ;  /* 0x00000016004d7308 */ /* 0x000eae0000002400 */
[----:B------:R-:W-:Y:S01]  /*3620*/  HMMA.16816.F32 R80, R68, R50, R80 ;  /* 0x000000324450723c */ /* 0x000fe20000001850 */
[----:B-1----:R-:W-:Y:S01]  /*3630*/  FMUL.FTZ R84, R86, c[0x0][0x320] ;  /* 0x0000c80056547a20 */ /* 0x002fe20000410000 */
[----:B------:R-:W1:Y:S05]  /*3640*/  MUFU.TANH R76, R23 ;  /* 0x00000017004c7308 */ /* 0x000e6a0000002400 */
[----:B------:R-:W-:Y:S01]  /*3650*/  FMUL.FTZ R51, R85, c[0x0][0x320] ;  /* 0x0000c80055337a20 */ /* 0x000fe20000410000 */
[C---:B------:R-:W-:Y:S02]  /*3660*/  HMMA.16816.F32 R100, R72.reuse, R46, R100 ;  /* 0x0000002e4864723c */ /* 0x040fe40000001864 */
[----:B------:R-:W1:Y:S06]  /*3670*/  MUFU.TANH R85, R20 ;  /* 0x0000001400557308 */ /* 0x000e6c0000002400 */
[----:B------:R-:W-:Y:S02]  /*3680*/  HMMA.16816.F32 R4, R72, R44, R4 ;  /* 0x0000002c4804723c */ /* 0x000fe40000001804 */
[----:B------:R1:W1:Y:S02]  /*3690*/  MUFU.TANH R86, R21 ;  /* 0x0000001500567308 */ /* 0x0002640000002400 */
[----:B-1----:R-:W1:Y:S04]  /*36a0*/  LDSM.16.M88.4 R20, [R224+0x3000] ;  /* 0x00300000e014783b */ /* 0x002e680000000200 */
[----:B------:R-:W-:Y:S08]  /*36b0*/  HMMA.16816.F32 R36, R32, R58, R36 ;  /* 0x0000003a2024723c */ /* 0x000ff00000001824 */
[C---:B------:R-:W-:Y:S08]  /*36c0*/  HMMA.16816.F32 R24, R28.reuse, R40, R24 ;  /* 0x000000281c18723c */ /* 0x040ff00000001818 */
[C---:B------:R-:W-:Y:S08]  /*36d0*/  HMMA.16816.F32 R96, R28.reuse, R42, R96 ;  /* 0x0000002a1c60723c */ /* 0x040ff00000001860 */
[----:B------:R-:W-:Y:S08]  /*36e0*/  HMMA.16816.F32 R80, R28, R58, R80 ;  /* 0x0000003a1c50723c */ /* 0x000ff00000001850 */
[----:B------:R-:W-:Y:S01]  /*36f0*/  HMMA.16816.F32 R52, R12, R8, R52 ;  /* 0x000000080c34723c */ /* 0x000fe20000001834 */
[----:B------:R-:W-:-:S02]  /*3700*/  FMUL.FTZ R112, R112, c[0x0][0x320] ;  /* 0x0000c80070707a20 */ /* 0x000fc40000410000 */
[----:B------:R-:W-:Y:S02]  /*3710*/  FMUL.FTZ R113, R113, c[0x0][0x320] ;  /* 0x0000c80071717a20 */ /* 0x000fe40000410000 */
[----:B------:R-:W-:Y:S02]  /*3720*/  FMUL.FTZ R114, R114, c[0x0][0x320] ;  /* 0x0000c80072727a20 */ /* 0x000fe40000410000 */
[----:B------:R-:W-:Y:S01]  /*3730*/  FMUL.FTZ R115, R115, c[0x0][0x320] ;  /* 0x0000c80073737a20 */ /* 0x000fe20000410000 */
[----:B------:R-:W-:Y:S01]  /*3740*/  HMMA.16816.F32 R100, R32, R42, R100 ;  /* 0x0000002a2064723c */ /* 0x000fe20000001864 */
[----:B------:R-:W-:Y:S02]  /*3750*/  FMUL.FTZ R108, R108, c[0x0][0x320] ;  /* 0x0000c8006c6c7a20 */ /* 0x000fe40000410000 */
[----:B------:R-:W-:Y:S02]  /*3760*/  FMUL.FTZ R109, R109, c[0x0][0x320] ;  /* 0x0000c8006d6d7a20 */ /* 0x000fe40000410000 */
[----:B------:R-:W-:-:S02]  /*3770*/  FMUL.FTZ R110, R110, c[0x0][0x320] ;  /* 0x0000c8006e6e7a20 */ /* 0x000fc40000410000 */
[----:B------:R-:W-:Y:S01]  /*3780*/  FMUL.FTZ R111, R111, c[0x0][0x320] ;  /* 0x0000c8006f6f7a20 */ /* 0x000fe20000410000 */
[----:B------:R-:W-:Y:S01]  /*3790*/  HMMA.16816.F32 R4, R32, R40, R4 ;  /* 0x000000282004723c */ /* 0x000fe20000001804 */
[----:B------:R-:W-:Y:S02]  /*37a0*/  FMUL.FTZ R92, R92, c[0x0][0x320] ;  /* 0x0000c8005c5c7a20 */ /* 0x000fe40000410000 */
[----:B------:R-:W-:Y:S02]  /*37b0*/  FMUL.FTZ R93, R93, c[0x0][0x320] ;  /* 0x0000c8005d5d7a20 */ /* 0x000fe40000410000 */
[----:B------:R-:W-:Y:S02]  /*37c0*/  FMUL.FTZ R94, R94, c[0x0][0x320] ;  /* 0x0000c8005e5e7a20 */ /* 0x000fe40000410000 */
[----:B------:R-:W-:Y:S01]  /*37d0*/  FMUL.FTZ R95, R95, c[0x0][0x320] ;  /* 0x0000c8005f5f7a20 */ /* 0x000fe20000410000 */
[----:B------:R-:W-:Y:S01]  /*37e0*/  HMMA.16816.F32 R36, R16, R10, R36 ;  /* 0x0000000a1024723c */ /* 0x000fe20000001824 */
[----:B------:R-:W-:-:S02]  /*37f0*/  FMUL.FTZ R60, R60, c[0x0][0x320] ;  /* 0x0000c8003c3c7a20 */ /* 0x000fc40000410000 */
[----:B------:R-:W-:Y:S02]  /*3800*/  FMUL.FTZ R61, R61, c[0x0][0x320] ;  /* 0x0000c8003d3d7a20 */ /* 0x000fe40000410000 */
[----:B------:R-:W-:Y:S02]  /*3810*/  FMUL.FTZ R88, R88, c[0x0][0x320] ;  /* 0x0000c80058587a20 */ /* 0x000fe40000410000 */
[----:B------:R-:W-:Y:S01]  /*3820*/  FMUL.FTZ R89, R89, c[0x0][0x320] ;  /* 0x0000c80059597a20 */ /* 0x000fe20000410000 */
[----:B-1----:R-:W-:Y:S01]  /*3830*/  HMMA.16816.F32 R24, R12, R20, R24 ;  /* 0x000000140c18723c */ /* 0x002fe20000001818 */
[----:B------:R-:W-:Y:S01]  /*3840*/  FMUL.FTZ R50, R87, c[0x0][0x320] ;  /* 0x0000c80057327a20 */ /* 0x000fe20000410000 */
[----:B-----5:R-:W-:Y:S01]  /*3850*/  ISETP.GT.AND P0, PT, R3, R165, PT ;  /* 0x000000a50300720c */ /* 0x020fe20003f04270 */
[----:B------:R-:W1:Y:S01]  /*3860*/  MUFU.TANH R90, R90 ;  /* 0x0000005a005a7308 */ /* 0x000e620000002400 */
[----:B------:R-:W-:-:S04]  /*3870*/  DEPBAR.LE SB0, 0x0 ;  /* 0x000080000000791a */ /* 0x000fc80000000000 */
[C---:B------:R-:W-:Y:S08]  /*3880*/  HMMA.16816.F32 R96, R12.reuse, R22, R96 ;  /* 0x000000160c60723c */ /* 0x040ff00000001860 */
[----:B------:R-:W-:Y:S08]  /*3890*/  HMMA.16816.F32 R80, R12, R10, R80 ;  /* 0x0000000a0c50723c */ /* 0x000ff00000001850 */
[C---:B------:R-:W-:Y:S08]  /*38a0*/  HMMA.16816.F32 R100, R16.reuse, R22, R100 ;  /* 0x000000161064723c */ /* 0x040ff00000001864 */
[----:B------:R-:W-:Y:S01]  /*38b0*/  HMMA.16816.F32 R4, R16, R20, R4 ;  /* 0x000000141004723c */ /* 0x000fe20000001804 */
[----:B------:R-:W-:-:S02]  /*38c0*/  FMUL.FTZ R37, R37, c[0x0][0x320] ;  /* 0x0000c80025257a20 */ /* 0x000fc40000410000 */
[----:B------:R-:W-:Y:S02]  /*38d0*/  FMUL.FTZ R24, R24, c[0x0][0x320] ;  /* 0x0000c80018187a20 */ /* 0x000fe40000410000 */
[----:B------:R-:W-:Y:S01]  /*38e0*/  FMUL.FTZ R10, R36, c[0x0][0x320] ;  /* 0x0000c800240a7a20 */ /* 0x000fe20000410000 */
[----:B------:R5:W1:Y:S01]  /*38f0*/  MUFU.TANH R78, R37 ;  /* 0x00000025004e7308 */ /* 0x000a620000002400 */
[----:B------:R-:W-:Y:S02]  /*3900*/  FMUL.FTZ R36, R38, c[0x0][0x320] ;  /* 0x0000c80026247a20 */ /* 0x000fe40000410000 */
[----:B------:R-:W-:Y:S02]  /*3910*/  FMUL.FTZ R28, R97, c[0x0][0x320] ;  /* 0x0000c800611c7a20 */ /* 0x000fe40000410000 */
[----:B------:R-:W-:Y:S02]  /*3920*/  FMUL.FTZ R52, R52, c[0x0][0x320] ;  /* 0x0000c80034347a20 */ /* 0x000fe40000410000 */
[----:B------:R-:W-:Y:S01]  /*3930*/  FMUL.FTZ R45, R53, c[0x0][0x320] ;  /* 0x0000c800352d7a20 */ /* 0x000fe20000410000 */
[----:B------:R1:W1:Y:S01]  /*3940*/  MUFU.TANH R31, R24 ;  /* 0x00000018001f7308 */ /* 0x0002620000002400 */
[----:B------:R-:W-:-:S02]  /*3950*/  FMUL.FTZ R44, R80, c[0x0][0x320] ;  /* 0x0000c800502c7a20 */ /* 0x000fc40000410000 */
[----:B------:R-:W-:Y:S02]  /*3960*/  FMUL.FTZ R41, R81, c[0x0][0x320] ;  /* 0x0000c80051297a20 */ /* 0x000fe40000410000 */
[----:B------:R-:W-:Y:S02]  /*3970*/  FMUL.FTZ R21, R27, c[0x0][0x320] ;  /* 0x0000c8001b157a20 */ /* 0x000fe40000410000 */
[----:B------:R-:W-:Y:S02]  /*3980*/  FMUL.FTZ R38, R101, c[0x0][0x320] ;  /* 0x0000c80065267a20 */ /* 0x000fe40000410000 */
[----:B-----5:R-:W-:Y:S02]  /*3990*/  FMUL.FTZ R37, R39, c[0x0][0x320] ;  /* 0x0000c80027257a20 */ /* 0x020fe40000410000 */
[----:B------:R-:W-:Y:S02]  /*39a0*/  FMUL.FTZ R39, R100, c[0x0][0x320] ;  /* 0x0000c80064277a20 */ /* 0x000fe40000410000 */
[----:B------:R-:W-:-:S02]  /*39b0*/  FMUL.FTZ R22, R102, c[0x0][0x320] ;  /* 0x0000c80066167a20 */ /* 0x000fc40000410000 */
[----:B------:R-:W-:Y:S02]  /*39c0*/  FMUL.FTZ R15, R103, c[0x0][0x320] ;  /* 0x0000c800670f7a20 */ /* 0x000fe40000410000 */
[----:B-1----:R-:W-:Y:S02]  /*39d0*/  FMUL.FTZ R24, R26, c[0x0][0x320] ;  /* 0x0000c8001a187a20 */ /* 0x002fe40000410000 */
[----:B------:R-:W-:Y:S02]  /*39e0*/  FMUL.FTZ R29, R96, c[0x0][0x320] ;  /* 0x0000c800601d7a20 */ /* 0x000fe40000410000 */
[----:B------:R-:W-:Y:S02]  /*39f0*/  FMUL.FTZ R97, R98, c[0x0][0x320] ;  /* 0x0000c80062617a20 */ /* 0x000fe40000410000 */
[----:B------:R-:W-:Y:S02]  /*3a00*/  FMUL.FTZ R70, R99, c[0x0][0x320] ;  /* 0x0000c80063467a20 */ /* 0x000fe40000410000 */
[----:B------:R-:W-:-:S02]  /*3a10*/  FMUL.FTZ R54, R54, c[0x0][0x320] ;  /* 0x0000c80036367a20 */ /* 0x000fc40000410000 */
[----:B------:R-:W-:Y:S02]  /*3a20*/  FMUL.FTZ R55, R55, c[0x0][0x320] ;  /* 0x0000c80037377a20 */ /* 0x000fe40000410000 */
[----:B------:R-:W-:Y:S02]  /*3a30*/  FMUL.FTZ R82, R82, c[0x0][0x320] ;  /* 0x0000c80052527a20 */ /* 0x000fe40000410000 */
[----:B------:R-:W-:Y:S02]  /*3a40*/  FMUL.FTZ R83, R83, c[0x0][0x320] ;  /* 0x0000c80053537a20 */ /* 0x000fe40000410000 */
[----:B------:R-:W-:Y:S02]  /*3a50*/  FMUL.FTZ R4, R4, c[0x0][0x320] ;  /* 0x0000c80004047a20 */ /* 0x000fe40000410000 */
[----:B------:R-:W-:Y:S02]  /*3a60*/  FMUL.FTZ R5, R5, c[0x0][0x320] ;  /* 0x0000c80005057a20 */ /* 0x000fe40000410000 */
[----:B------:R-:W-:-:S02]  /*3a70*/  FMUL.FTZ R6, R6, c[0x0][0x320] ;  /* 0x0000c80006067a20 */ /* 0x000fc40000410000 */
[----:B------:R-:W-:Y:S02]  /*3a80*/  FMUL.FTZ R7, R7, c[0x0][0x320] ;  /* 0x0000c80007077a20 */ /* 0x000fe40000410000 */
[----:B------:R-:W-:Y:S01]  /*3a90*/  FMUL.FTZ R25, R25, c[0x0][0x320] ;  /* 0x0000c80019197a20 */ /* 0x000fe20000410000 */
[----:B------:R-:W1:Y:S08]  /*3aa0*/  MUFU.TANH R112, R112 ;  /* 0x0000007000707308 */ /* 0x000e700000002400 */
        /* <DEDUP_REMOVED lines=20> */
[----:B------:R1:W1:Y:S08]  /*3bf0*/  MUFU.TANH R192, R54 ;  /* 0x0000003600c07308 */ /* 0x0002700000002400 */
[----:B------:R1:W1:Y:S08]  /*3c00*/  MUFU.TANH R191, R55 ;  /* 0x0000003700bf7308 */ /* 0x0002700000002400 */
[----:B------:R-:W1:Y:S08]  /*3c10*/  MUFU.TANH R10, R10 ;  /* 0x0000000a000a7308 */ /* 0x000e700000002400 */
[----:B------:R-:W1:Y:S08]  /*3c20*/  MUFU.TANH R36, R36 ;  /* 0x0000002400247308 */ /* 0x000e700000002400 */
[----:B------:R-:W1:Y:S08]  /*3c30*/  MUFU.TANH R37, R37 ;  /* 0x0000002500257308 */ /* 0x000e700000002400 */
[----:B------:R-:W1:Y:S08]  /*3c40*/  MUFU.TANH R44, R44 ;  /* 0x0000002c002c7308 */ /* 0x000e700000002400 */
        /* <DEDUP_REMOVED lines=17> */
[----:B------:R-:W1:Y:S01]  /*3d60*/  MUFU.TANH R70, R70 ;  /* 0x0000004600467308 */ /* 0x000e620000002400 */
[----:B------:R-:W-:Y:S01]  /*3d70*/  BSSY B0, `(.L_x_1333) ;  /* 0x000004a000007945 */ /* 0x000fe20003800000 */
[----:B------:R-:W-:Y:S01]  /*3d80*/  BAR.SYNC.DEFER_BLOCKING 0x0 ;  /* 0x0000000000007b1d */ /* 0x000fe20000010000 */
[----:B------:R-:W-:-:S05]  /*3d90*/  ISETP.GT.AND P1, PT, R250, 0x6f, PT ;  /* 0x0000006ffa00780c */ /* 0x000fca0003f24270 */
[----:B------:R-:W-:Y:S05]  /*3da0*/  @!P0 BRA `(.L_x_1334) ;  /* 0x0000046000008947 */ /* 0x000fea0003800000 */
[----:B--234-:R-:W-:Y:S01]  /*3db0*/  PLOP3.LUT P4, PT, PT, PT, UP0, 0x80, 0x0 ;  /* 0x000000000000781c */ /* 0x01cfe20003f8f008 */
[----:B------:R-:W-:Y:S01]  /*3dc0*/  IMAD.MOV.U32 R8, RZ, RZ, RZ ;  /* 0x000000ffff087224 */ /* 0x000fe200078e00ff */
[----:B------:R-:W-:Y:S02]  /*3dd0*/  IADD3 R2, R250, R2, R164 ;  /* 0x00000002fa027210 */ /* 0x000fe40007ffe0a4 */
[----:B------:R-:W-:Y:S02]  /*3de0*/  PLOP3.LUT P0, PT, PT, PT, UP0, 0x80, 0x0 ;  /* 0x000000000000781c */ /* 0x000fe40003f0f008 */
[----:B------:R-:W-:-:S05]  /*3df0*/  IADD3 R2, R2, -0x70, RZ ;  /* 0xffffff9002027810 */ /* 0x000fca0007ffe0ff */
[----:B------:R-:W-:Y:S02]  /*3e00*/  IMAD.MOV.U32 R3, RZ, RZ, R2 ;  /* 0x000000ffff037224 */ /* 0x000fe400078e0002 */
[----:B-1----:R-:W-:-:S05]  /*3e10*/  @P4 IMAD.HI.U32 R4, R2, c[0x0][0x2bc], RZ ;  /* 0x0000af0002044a27 */ /* 0x002fca00078e00ff */
        /* <DEDUP_REMOVED lines=9> */
[----:B------:R-:W-:Y:S01]  /*3eb0*/  SHF.R.S32.HI R2, RZ, 0x1f, R9 ;  /* 0x0000001fff027819 */ /* 0x000fe20000011409 */
[----:B------:R1:W-:Y:S04]  /*3ec0*/  STL [R1+0x20], R9 ;  /* 0x0000200901007387 */ /* 0x0003e80000100800 */
[----:B------:R-:W-:-:S04]  /*3ed0*/  IMAD R2, R2, c[0x0][0x1e0], RZ ;  /* 0x0000780002027a24 */ /* 0x000fc800078e02ff */
[----:B------:R-:W-:-:S04]  /*3ee0*/  IMAD R2, R9, c[0x0][0x1e4], R2 ;  /* 0x0000790009027a24 */ /* 0x000fc800078e0202 */
[----:B------:R-:W-:Y:S01]  /*3ef0*/  IMAD.IADD R5, R5, 0x1, R2 ;  /* 0x0000000105057824 */ /* 0x000fe200078e0202 */
[----:B--2---:R1:W-:Y:S01]  /*3f00*/  STL [R1+0x1c], R8 ;  /* 0x00001c0801007387 */ /* 0x0043e20000100800 */
[----:B------:R-:W-:Y:S02]  /*3f10*/  SHF.R.S32.HI R2, RZ, 0x1f, R8 ;  /* 0x0000001fff027819 */ /* 0x000fe40000011408 */
        /* <DEDUP_REMOVED lines=9> */
.L_x_1389:
[----:B------:R-:W-:Y:S05]  /*3fb0*/  BRA.DIV ~URZ, `(.L_x_1336) ;  /* 0x000115327f007947 */ /* 0x000fea000b800000 */
[----:B------:R-:W4:Y:S04]  /*3fc0*/  SHFL.IDX PT, R18, R7, RZ, 0x181f ;  /* 0x00181fff07127589 */ /* 0x000f2800000e0000 */
[----:B------:R-:W5:Y:S04]  /*3fd0*/  SHFL.IDX PT, R16, R7, 0x1, 0x181f ;  /* 0x00381f0007107f89 */ /* 0x000f6800000e0000 */
[----:B------:R-:W1:Y:S04]  /*3fe0*/  SHFL.IDX PT, R13, R7, 0x2, 0x181f ;  /* 0x00581f00070d7f89 */ /* 0x000e6800000e0000 */
[----:B------:R-:W2:Y:S04]  /*3ff0*/  SHFL.IDX PT, R17, R3, 0x1, 0x181f ;  /* 0x00381f0003117f89 */ /* 0x000ea800000e0000 */
[----:B-1----:R-:W1:Y:S04]  /*4000*/  SHFL.IDX PT, R8, R7, 0x3, 0x181f ;  /* 0x00781f0007087f89 */ /* 0x002e6800000e0000 */
[----:B------:R-:W3:Y:S04]  /*4010*/  SHFL.IDX PT, R14, R3, 0x2, 0x181f ;  /* 0x00581f00030e7f89 */ /* 0x000ee800000e0000 */
[----:B------:R-:W-:Y:S01]  /*4020*/  SHFL.IDX PT, R5, R7, 0x4, 0x181f ;  /* 0x00981f0007057f89 */ /* 0x000fe200000e0000 */
[----:B----4-:R-:W-:-:S03]  /*4030*/  IADD3 R18, P0, R18, R121, RZ ;  /* 0x0000007912127210 */ /* 0x010fc60007f1e0ff */
[----:B------:R-:W-:Y:S01]  /*4040*/  SHFL.IDX PT, R2, R7, 0x5, 0x181f ;  /* 0x00b81f0007027f89 */ /* 0x000fe200000e0000 */
[-C--:B-----5:R-:W-:Y:S01]  /*4050*/  IADD3 R16, P4, R16, R121.reuse, RZ ;  /* 0x0000007910107210 */ /* 0x0a0fe20007f9e0ff */
[----:B---3--:R-:W-:Y:S02]  /*4060*/  IMAD.X R19, R12, 0x1, R120, P0 ;  /* 0x000000010c137824 */ /* 0x008fe400000e0678 */
[----:B------:R-:W3:Y:S01]  /*4070*/  SHFL.IDX PT, R9, R3, 0x3, 0x181f ;  /* 0x00781f0003097f89 */ /* 0x000ee200000e0000 */
[----:B------:R-:W-:-:S03]  /*4080*/  IADD3 R12, P0, R13, R121, RZ ;  /* 0x000000790d0c7210 */ /* 0x000fc60007f1e0ff */
[----:B------:R-:W4:Y:S01]  /*4090*/  SHFL.IDX PT, R6, R3, 0x4, 0x181f ;  /* 0x00981f0003067f89 */ /* 0x000f2200000e0000 */
[----:B--2---:R-:W-:-:S03]  /*40a0*/  IMAD.X R17, R17, 0x1, R120, P4 ;  /* 0x0000000111117824 */ /* 0x004fc600020e0678 */
[----:B------:R-:W2:Y:S01]  /*40b0*/  SHFL.IDX PT, R4, R3, 0x5, 0x181f ;  /* 0x00b81f0003047f89 */ /* 0x000ea200000e0000 */
[----:B-1----:R-:W-:-:S03]  /*40c0*/  IADD3 R8, P5, R8, R121, RZ ;  /* 0x0000007908087210 */ /* 0x002fc60007fbe0ff */
[----:B------:R1:W-:Y:S01]  /*40d0*/  LDGSTS.E.BYPASS.LTC128B.128 [R244+0x3900], [R18.64], !P3 ;  /* 0x0390000012f47fae */ /* 0x0003e2000d901d48 */
[----:B------:R-:W-:-:S03]  /*40e0*/  IMAD.X R13, R14, 0x1, R120, P0 ;  /* 0x000000010e0d7824 */ /* 0x000fc600000e0678 */
[----:B------:R5:W-:Y:S04]  /*40f0*/  LDGSTS.E.BYPASS.LTC128B.128 [R244+0x4100], [R16.64], !P3 ;  /* 0x0410000010f47fae */ /* 0x000be8000d901d48 */
[----:B------:R2:W-:Y:S01]  /*4100*/  LDGSTS.E.BYPASS.LTC128B.128 [R244+0x4900], [R12.64], !P3 ;  /* 0x049000000cf47fae */ /* 0x0005e2000d901d48 */
[----:B---3--:R-:W-:-:S03]  /*4110*/  IMAD.X R9, R9, 0x1, R120, P5 ;  /* 0x0000000109097824 */ /* 0x008fc600028e0678 */
[----:B------:R-:W3:Y:S04]  /*4120*/  SHFL.IDX PT, R7, R7, 0x6, 0x181f ;  /* 0x00d81f0007077f89 */ /* 0x000ee800000e0000 */
[----:B------:R3:W-:Y:S04]  /*4130*/  LDGSTS.E.BYPASS.LTC128B.128 [R244+0x5100], [R8.64], !P3 ;  /* 0x0510000008f47fae */ /* 0x0007e8000d901d48 */
[----:B------:R-:W3:Y:S01]  /*4140*/  SHFL.IDX PT, R3, R3, 0x6, 0x181f ;  /* 0x00d81f0003037f89 */ /* 0x000ee200000e0000 */
[-C--:B-1----:R-:W-:Y:S02]  /*4150*/  IADD3 R18, P4, R5, R121.reuse, RZ ;  /* 0x0000007905127210 */ /* 0x082fe40007f9e0ff */
[----:B-----5:R-:W-:-:S03]  /*4160*/  IADD3 R16, P0, R2, R121, RZ ;  /* 0x0000007902107210 */ /* 0x020fc60007f1e0ff */
[--C-:B----4-:R-:W-:Y:S02]  /*4170*/  IMAD.X R19, R6, 0x1, R120.reuse, P4 ;  /* 0x0000000106137824 */ /* 0x110fe400020e0678 */
[----:B--2---:R-:W-:-:S03]  /*4180*/  IMAD.X R17, R4, 0x1, R120, P0 ;  /* 0x0000000104117824 */ /* 0x004fc600000e0678 */
[----:B------:R1:W-:Y:S04]  /*4190*/  LDGSTS.E.BYPASS.LTC128B.128 [R244+0x5900], [R18.64], !P3 ;  /* 0x0590000012f47fae */ /* 0x0003e8000d901d48 */
[----:B------:R1:W-:Y:S02]  /*41a0*/  LDGSTS.E.BYPASS.LTC128B.128 [R244+0x6100], [R16.64], !P3 ;  /* 0x0610000010f47fae */ /* 0x0003e4000d901d48 */
.L_x_1390:
[----:B---3--:R-:W-:-:S04]  /*41b0*/  IADD3 R2, P0, R7, R121, RZ ;  /* 0x0000007907027210 */ /* 0x008fc80007f1e0ff */
[----:B------:R-:W-:-:S05]  /*41c0*/  IADD3.X R3, R3, R120, RZ, P0, !PT ;  /* 0x0000007803037210 */ /* 0x000fca00007fe4ff */
[----:B------:R-:W-:Y:S01]  /*41d0*/  @!PT LDS RZ, [RZ] ;  /* 0x00000000fffff984 */ /* 0x000fe20000000800 */
[----:B------:R-:W-:Y:S01]  /*41e0*/  @!PT LDS RZ, [RZ] ;  /* 0x00000000fffff984 */ /* 0x000fe20000000800 */
[----:B------:R-:W-:Y:S01]  /*41f0*/  @!PT LDS RZ, [RZ] ;  /* 0x00000000fffff984 */ /* 0x000fe20000000800 */
[----:B------:R2:W-:Y:S04]  /*4200*/  LDGSTS.E.BYPASS.LTC128B.128 [R244+0x6900], [R2.64], !P3 ;  /* 0x0690000002f47fae */ /* 0x0005e8000d901d48 */
.L_x_1334:
[----:B--234-:R-:W-:Y:S05]  /*4210*/  BSYNC B0 ;  /* 0x0000000000007941 */ /* 0x01cfea0003800000 */
.L_x_1333:
[----:B------:R-:W2:Y:S04]  /*4220*/  LDL R2, [R1+0x14] ;  /* 0x0000140001027983 */ /* 0x000ea80000100800 */
[----:B------:R-:W0:Y:S01]  /*4230*/  LDGDEPBAR ;  /* 0x00000000000079af */ /* 0x000e220000000000 */
[----:B--2---:R-:W-:-:S04]  /*4240*/  IMAD.IADD R2, R246, 0x1, R2 ;  /* 0x00000001f6027824 */ /* 0x004fc800078e0202 */
[----:B------:R-:W-:Y:S01]  /*4250*/  @P2 IMAD.HI.U32 R3, R2, c[0x0][0x2c8], RZ ;  /* 0x0000b20002032a27 */ /* 0x000fe200078e00ff */
[----:B------:R2:W-:Y:S01]  /*4260*/  STL [R1+0x5c], R2 ;  /* 0x00005c0201007387 */ /* 0x0005e20000100800 */
[----:B-1----:R-:W-:-:S03]  /*4270*/  MOV R6, R2 ;  /* 0x0000000200067202 */ /* 0x002fc60000000f00 */
[----:B------:R-:W-:Y:S01]  /*4280*/  @P2 SHF.R.U32.HI R6, RZ, c[0x0][0x2cc], R3 ;  /* 0x0000b300ff062a19 */ /* 0x000fe20000011603 */
[----:B------:R-:W-:Y:S01]  /*4290*/  IMAD.IADD R3, R0, 0x1, -R245 ;  /* 0x0000000100037824 */ /* 0x000fe200078e0af5 */
[----:B--2---:R-:W-:-:S04]  /*42a0*/  IADD3 R2, -R245, 0x1, R0 ;  /* 0x00000001f5027810 */ /* 0x004fc80007ffe100 */
[----:B------:R-:W-:Y:S01]  /*42b0*/  IADD3 R0, R2, -c[0x0][0x168], RZ ;  /* 0x80005a0002007a10 */ /* 0x000fe20007ffe0ff */
[----:B------:R-:W-:Y:S05]  /*42c0*/  BRA.DIV ~URZ, `(.L_x_1337) ;  /* 0x000118f27f007947 */ /* 0x000fea000b800000 */
[----:B------:R1:W2:Y:S02]  /*42d0*/  SHFL.IDX PT, R2, R6, RZ, 0x1c1f ;  /* 0x001c1fff06027589 */ /* 0x0002a400000e0000 */
.L_x_1391:
[----:B--2---:R-:W-:-:S05]  /*42e0*/  IMAD.IADD R2, R0, 0x1, R2 ;  /* 0x0000000100027824 */ /* 0x004fca00078e0202 */
[----:B------:R-:W-:-:S04]  /*42f0*/  IMNMX R2, R3, R2, PT ;  /* 0x0000000203027217 */ /* 0x000fc80003800200 */
[C---:B------:R-:W-:Y:S02]  /*4300*/  ISETP.GT.AND P6, PT, R2.reuse, RZ, PT ;  /* 0x000000ff0200720c */ /* 0x040fe40003fc4270 */
        /* <DEDUP_REMOVED lines=19> */
[----:B------:R-:W-:Y:S02]  /*4440*/  FSEL R162, R138, -INF , P6 ;  /* 0xff8000008aa27808 */ /* 0x000fe40003000000 */
        /* <DEDUP_REMOVED lines=34> */
[----:B------:R-:W-:Y:S01]  /*4670*/  FSEL R38, R38, -INF , P0 ;  /* 0xff80000026267808 */ /* 0x000fe20000000000 */
[----:B------:R-:W-:Y:S05]  /*4680*/  BRA.DIV ~URZ, `(.L_x_1338) ;  /* 0x000115927f007947 */ /* 0x000fea000b800000 */
[----:B------:R-:W2:Y:S04]  /*4690*/  SHFL.IDX PT, R2, R6, 0x2, 0x1c1f ;  /* 0x005c1f0006027f89 */ /* 0x000ea800000e0000 */
[----:B------:R-:W3:Y:S04]  /*46a0*/  SHFL.IDX PT, R5, R6, 0x1, 0x1c1f ;  /* 0x003c1f0006057f89 */ /* 0x000ee800000e0000 */
[----:B------:R-:W4:Y:S01]  /*46b0*/  SHFL.IDX PT, R4, R6, 0x3, 0x1c1f ;  /* 0x007c1f0006047f89 */ /* 0x000f2200000e0000 */
[----:B--2---:R-:W-:-:S02]  /*46c0*/  IMAD.IADD R2, R0, 0x1, R2 ;  /* 0x0000000100027824 */ /* 0x004fc400078e0202 */
[----:B---3--:R-:W-:-:S03]  /*46d0*/  IMAD.IADD R5, R0, 0x1, R5 ;  /* 0x0000000100057824 */ /* 0x008fc600078e0205 */
[----:B------:R-:W-:Y:S01]  /*46e0*/  IMNMX R2, R3, R2, PT ;  /* 0x0000000203027217 */ /* 0x000fe20003800200 */
[----:B----4-:R-:W-:-:S03]  /*46f0*/  IMAD.IADD R4, R0, 0x1, R4 ;  /* 0x0000000100047824 */ /* 0x010fc600078e0204 */
[C---:B------:R-:W-:Y:S02]  /*4700*/  ISETP.GT.AND P6, PT, R2.reuse, RZ, PT ;  /* 0x000000ff0200720c */ /* 0x040fe40003fc4270 */
[C---:B------:R-:W-:Y:S02]  /*4710*/  ISETP.GT.AND P5, PT, R2.reuse, 0x1, PT ;  /* 0x000000010200780c */ /* 0x040fe40003fa4270 */
[C---:B------:R-:W-:Y:S02]  /*4720*/  ISETP.GT.AND P4, PT, R2.reuse, 0x8, PT ;  /* 0x000000080200780c */ /* 0x040fe40003f84270 */
[----:B------:R-:W-:Y:S02]  /*4730*/  ISETP.GT.AND P0, PT, R2, 0x9, PT ;  /* 0x000000090200780c */ /* 0x000fe40003f04270 */
[----:B------:R-:W-:Y:S02]  /*4740*/  FSEL R12, R122, -INF , P6 ;  /* 0xff8000007a0c7808 */ /* 0x000fe40003000000 */
[----:B------:R-:W-:-:S02]  /*4750*/  FSEL R123, R123, -INF , P5 ;  /* 0xff8000007b7b7808 */ /* 0x000fc40002800000 */
[C---:B------:R-:W-:Y:S02]  /*4760*/  ISETP.GT.AND P6, PT, R2.reuse, 0x10, PT ;  /* 0x000000100200780c */ /* 0x040fe40003fc4270 */
[----:B------:R-:W-:Y:S02]  /*4770*/  ISETP.GT.AND P5, PT, R2, 0x11, PT ;  /* 0x000000110200780c */ /* 0x000fe40003fa4270 */
[----:B------:R-:W-:Y:S02]  /*4780*/  FSEL R130, R130, -INF , P4 ;  /* 0xff80000082827808 */ /* 0x000fe40002000000 */
[----:B------:R-:W-:Y:S02]  /*4790*/  FSEL R131, R131, -INF , P0 ;  /* 0xff80000083837808 */ /* 0x000fe40000000000 */
[C---:B------:R-:W-:Y:S02]  /*47a0*/  ISETP.GT.AND P4, PT, R2.reuse, 0x18, PT ;  /* 0x000000180200780c */ /* 0x040fe40003f84270 */
[----:B------:R-:W-:-:S02]  /*47b0*/  ISETP.GT.AND P0, PT, R2, 0x19, PT ;  /* 0x000000190200780c */ /* 0x000fc40003f04270 */
[----:B------:R-:W-:Y:S02]  /*47c0*/  FSEL R136, R136, -INF , P6 ;  /* 0xff80000088887808 */ /* 0x000fe40003000000 */
[----:B------:R-:W-:Y:S02]  /*47d0*/  FSEL R137, R137, -INF , P5 ;  /* 0xff80000089897808 */ /* 0x000fe40002800000 */
        /* <DEDUP_REMOVED lines=34> */
[----:B------:R-:W-:Y:S02]  /*4a00*/  IMNMX R0, R3, R5, PT ;  /* 0x0000000503007217 */ /* 0x000fe40003800200 */
[----:B------:R-:W-:Y:S02]  /*4a10*/  FSEL R44, R44, -INF , P4 ;  /* 0xff8000002c2c7808 */ /* 0x000fe40002000000 */
[----:B------:R-:W-:Y:S02]  /*4a20*/  FSEL R43, R41, -INF , P0 ;  /* 0xff800000292b7808 */ /* 0x000fe40000000000 */
[C---:B------:R-:W-:Y:S02]  /*4a30*/  ISETP.GT.AND P4, PT, R2.reuse, 0x68, PT ;  /* 0x000000680200780c */ /* 0x040fe40003f84270 */
[----:B------:R-:W-:Y:S02]  /*4a40*/  ISETP.GT.AND P0, PT, R2, 0x69, PT ;  /* 0x000000690200780c */ /* 0x000fe40003f04270 */
[----:B------:R-:W-:-:S02]  /*4a50*/  FSEL R31, R31, -INF , P6 ;  /* 0xff8000001f1f7808 */ /* 0x000fc40003000000 */
[----:B------:R-:W-:Y:S02]  /*4a60*/  FSEL R30, R30, -INF , P5 ;  /* 0xff8000001e1e7808 */ /* 0x000fe40002800000 */
[C---:B------:R-:W-:Y:S02]  /*4a70*/  ISETP.GT.AND P6, PT, R0.reuse, RZ, PT ;  /* 0x000000ff0000720c */ /* 0x040fe40003fc4270 */
[----:B------:R-:W-:Y:S02]  /*4a80*/  ISETP.GT.AND P5, PT, R0, 0x1, PT ;  /* 0x000000010000780c */ /* 0x000fe40003fa4270 */
[----:B------:R-:W-:Y:S02]  /*4a90*/  FSEL R29, R29, -INF , P4 ;  /* 0xff8000001d1d7808 */ /* 0x000fe40002000000 */
[----:B------:R-:W-:Y:S02]  /*4aa0*/  FSEL R28, R28, -INF , P0 ;  /* 0xff8000001c1c7808 */ /* 0x000fe40000000000 */
[----:B------:R-:W-:-:S02]  /*4ab0*/  ISETP.GT.AND P4, PT, R0, 0x8, PT ;  /* 0x000000080000780c */ /* 0x000fc40003f84270 */
[----:B------:R-:W-:Y:S02]  /*4ac0*/  ISETP.GT.AND P0, PT, R0, 0x9, PT ;  /* 0x000000090000780c */ /* 0x000fe40003f04270 */
[----:B------:R-:W-:Y:S02]  /*4ad0*/  FSEL R118, R118, -INF , P6 ;  /* 0xff80000076767808 */ /* 0x000fe40003000000 */
[----:B------:R-:W-:Y:S02]  /*4ae0*/  FSEL R119, R119, -INF , P5 ;  /* 0xff80000077777808 */ /* 0x000fe40002800000 */
[C---:B------:R-:W-:Y:S02]  /*4af0*/  ISETP.GT.AND P6, PT, R0.reuse, 0x10, PT ;  /* 0x000000100000780c */ /* 0x040fe40003fc4270 */
[----:B------:R-:W-:Y:S02]  /*4b00*/  ISETP.GT.AND P5, PT, R0, 0x11, PT ;  /* 0x000000110000780c */ /* 0x000fe40003fa4270 */
[----:B------:R-:W-:-:S02]  /*4b10*/  FSEL R128, R128, -INF , P4 ;  /* 0xff80000080807808 */ /* 0x000fc40002000000 */
[----:B------:R-:W-:Y:S02]  /*4b20*/  FSEL R129, R129, -INF , P0 ;  /* 0xff80000081817808 */ /* 0x000fe40000000000 */
[C---:B------:R-:W-:Y:S02]  /*4b30*/  ISETP.GT.AND P4, PT, R0.reuse, 0x18, PT ;  /* 0x000000180000780c */ /* 0x040fe40003f84270 */
        /* <DEDUP_REMOVED lines=37> */
[----:B------:R-:W-:Y:S02]  /*4d90*/  IMNMX R3, R3, R4, PT ;  /* 0x0000000403037217 */ /* 0x000fe40003800200 */
[----:B------:R-:W-:Y:S02]  /*4da0*/  FSEL R16, R36, -INF , P4 ;  /* 0xff80000024107808 */ /* 0x000fe40002000000 */
[----:B------:R-:W-:-:S02]  /*4db0*/  FSEL R62, R37, -INF , P0 ;  /* 0xff800000253e7808 */ /* 0x000fc40000000000 */
[----:B------:R-:W-:Y:S02]  /*4dc0*/  FMNMX.FTZ R4, R116, R117, !PT ;  /* 0x0000007574047209 */ /* 0x000fe40007810000 */
[----:B------:R-:W-:Y:S02]  /*4dd0*/  ISETP.GT.AND P4, PT, R0, 0x68, PT ;  /* 0x000000680000780c */ /* 0x000fe40003f84270 */
[----:B------:R-:W-:Y:S02]  /*4de0*/  FSEL R37, R20, -INF , P6 ;  /* 0xff80000014257808 */ /* 0x000fe40003000000 */
[----:B------:R-:W-:Y:S02]  /*4df0*/  FSEL R36, R32, -INF , P5 ;  /* 0xff80000020247808 */ /* 0x000fe40002800000 */
[C---:B------:R-:W-:Y:S02]  /*4e00*/  ISETP.GT.AND P6, PT, R3.reuse, RZ, PT ;  /* 0x000000ff0300720c */ /* 0x040fe40003fc4270 */
[----:B------:R-:W-:-:S02]  /*4e10*/  ISETP.GT.AND P5, PT, R3, 0x1, PT ;  /* 0x000000010300780c */ /* 0x000fc40003fa4270 */
[----:B------:R-:W-:Y:S02]  /*4e20*/  FMNMX.FTZ R2, R126, R4, !PT ;  /* 0x000000047e027209 */ /* 0x000fe40007810000 */
[----:B------:R-:W-:Y:S02]  /*4e30*/  ISETP.GT.AND P0, PT, R0, 0x69, PT ;  /* 0x000000690000780c */ /* 0x000fe40003f04270 */
[----:B------:R-:W-:Y:S02]  /*4e40*/  FSEL R57, R22, -INF , P4 ;  /* 0xff80000016397808 */ /* 0x000fe40002000000 */
[----:B------:R-:W-:Y:S02]  /*4e50*/  ISETP.GT.AND P4, PT, R3, 0x8, PT ;  /* 0x000000080300780c */ /* 0x000fe40003f84270 */
[----:B------:R-:W-:Y:S02]  /*4e60*/  FSEL R124, R124, -INF , P6 ;  /* 0xff8000007c7c7808 */ /* 0x000fe40003000000 */
[----:B------:R-:W-:-:S02]  /*4e70*/  FSEL R125, R125, -INF , P5 ;  /* 0xff8000007d7d7808 */ /* 0x000fc40002800000 */
[----:B------:R-:W-:Y:S02]  /*4e80*/  FMNMX.FTZ R5, R118, R119, !PT ;  /* 0x0000007776057209 */ /* 0x000fe40007810000 */
[----:B------:R-:W-:Y:S02]  /*4e90*/  FMNMX.FTZ R4, R12, R123, !PT ;  /* 0x0000007b0c047209 */ /* 0x000fe40007810000 */
[----:B------:R-:W-:Y:S02]  /*4ea0*/  FSEL R56, R15, -INF , P0 ;  /* 0xff8000000f387808 */ /* 0x000fe40000000000 */
[----:B------:R-:W-:Y:S02]  /*4eb0*/  ISETP.GT.AND P0, PT, R3, 0x9, PT ;  /* 0x000000090300780c */ /* 0x000fe40003f04270 */
[----:B------:R-:W-:Y:S02]  /*4ec0*/  FSEL R104, R104, -INF , P4 ;  /* 0xff80000068687808 */ /* 0x000fe40002000000 */
[----:B------:R-:W-:-:S02]  /*4ed0*/  FMNMX.FTZ R5, R128, R5, !PT ;  /* 0x0000000580057209 */ /* 0x000fc40007810000 */
[----:B------:R-:W-:Y:S02]  /*4ee0*/  FMNMX.FTZ R4, R130, R4, !PT ;  /* 0x0000000482047209 */ /* 0x000fe40007810000 */
[----:B-1----:R-:W-:Y:S02]  /*4ef0*/  FMNMX.FTZ R6, R124, R125, !PT ;  /* 0x0000007d7c067209 */ /* 0x002fe40007810000 */
[----:B------:R-:W-:Y:S02]  /*4f00*/  FMNMX.FTZ R2, R127, R2, !PT ;  /* 0x000000027f027209 */ /* 0x000fe40007810000 */
[----:B------:R-:W-:Y:S02]  /*4f10*/  ISETP.GT.AND P6, PT, R3, 0x10, PT ;  /* 0x000000100300780c */ /* 0x000fe40003fc4270 */
[----:B------:R-:W-:Y:S02]  /*4f20*/  FSEL R22, R105, -INF , P0 ;  /* 0xff80000069167808 */ /* 0x000fe40000000000 */
[----:B------:R-:W-:-:S02]  /*4f30*/  FMNMX.FTZ R5, R129, R5, !PT ;  /* 0x0000000581057209 */ /* 0x000fc40007810000 */
[----:B------:R-:W-:Y:S02]  /*4f40*/  FMNMX.FTZ R4, R131, R4, !PT ;  /* 0x0000000483047209 */ /* 0x000fe40007810000 */
[----:B------:R-:W-:Y:S02]  /*4f50*/  FMNMX.FTZ R6, R104, R6, !PT ;  /* 0x0000000668067209 */ /* 0x000fe40007810000 */
[----:B------:R-:W-:Y:S02]  /*4f60*/  ISETP.GT.AND P5, PT, R3, 0x11, PT ;  /* 0x000000110300780c */ /* 0x000fe40003fa4270 */
[----:B------:R-:W-:Y:S02]  /*4f70*/  FSEL R15, R106, -INF , P6 ;  /* 0xff8000006a0f7808 */ /* 0x000fe40003000000 */
[----:B------:R-:W-:Y:S02]  /*4f80*/  FMNMX.FTZ R2, R132, R2, !PT ;  /* 0x0000000284027209 */ /* 0x000fe40007810000 */
        /* <DEDUP_REMOVED lines=135> */
[----:B------:R-:W-:Y:S02]  /*5800*/  FMNMX.FTZ R8, R38, R8, !PT ;  /* 0x0000000826087209 */ /* 0x000fe40007810000 */
[----:B------:R-:W-:Y:S02]  /*5810*/  FMNMX.FTZ R5, R56, R5, !PT ;  /* 0x0000000538057209 */ /* 0x000fe40007810000 */
[----:B------:R-:W-:Y:S01]  /*5820*/  FMNMX.FTZ R4, R28, R4, !PT ;  /* 0x000000041c047209 */ /* 0x000fe20007810000 */
[----:B------:R-:W1:Y:S01]  /*5830*/  SHFL.BFLY PT, R3, R8, 0x2, 0x1f ;  /* 0x0c401f0008037f89 */ /* 0x000e6200000e0000 */
[----:B------:R-:W-:-:S02]  /*5840*/  FSEL R70, R70, -INF , P0 ;  /* 0xff80000046467808 */ /* 0x000fc40000000000 */
[----:B------:R-:W-:Y:S01]  /*5850*/  FMNMX.FTZ R6, R97, R6, !PT ;  /* 0x0000000661067209 */ /* 0x000fe20007810000 */
[----:B------:R-:W2:Y:S03]  /*5860*/  SHFL.BFLY PT, R2, R5, 0x2, 0x1f ;  /* 0x0c401f0005027f89 */ /* 0x000ea600000e0000 */
[----:B------:R-:W-:Y:S01]  /*5870*/  FMNMX.FTZ R6, R70, R6, !PT ;  /* 0x0000000646067209 */ /* 0x000fe20007810000 */
        /* <DEDUP_REMOVED lines=13> */
.L_x_1392:
[C---:B------:R-:W-:Y:S01]  /*5950*/  FMUL.FTZ R9, R3.reuse, c[0x0][0x2d0] ;  /* 0x0000b40003097a20 */ /* 0x040fe20000410000 */
[----:B------:R-:W-:Y:S01]  /*5960*/  FSETP.NEU.FTZ.AND P0, PT, R3, -INF , PT ;  /* 0xff8000000300780b */ /* 0x000fe20003f1d000 */
[----:B------:R-:W-:Y:S01]  /*5970*/  FMUL.FTZ R8, R2, c[0x0][0x2d0] ;  /* 0x0000b40002087a20 */ /* 0x000fe20000410000 */
[----:B------:R-:W2:Y:S01]  /*5980*/  LDL R208, [R1+0x14] ;  /* 0x0000140001d07983 */ /* 0x000ea20000100800 */
[----:B------:R-:W-:Y:S01]  /*5990*/  FMUL.FTZ R122, R0, c[0x0][0x2d0] ;  /* 0x0000b400007a7a20 */ /* 0x000fe20000410000 */
[----:B------:R-:W-:Y:S01]  /*59a0*/  FSEL R9, R9, RZ, P0 ;  /* 0x000000ff09097208 */ /* 0x000fe20000000000 */
[----:B------:R-:W-:Y:S01]  /*59b0*/  WARPSYNC 0xffffffff ;  /* 0xffffffff00007948 */ /* 0x000fe20003800000 */
[----:B------:R-:W-:Y:S01]  /*59c0*/  FSETP.NEU.FTZ.AND P0, PT, R2, -INF , PT ;  /* 0xff8000000200780b */ /* 0x000fe20003f1d000 */
[----:B------:R-:W-:Y:S01]  /*59d0*/  LDSM.16.MT88.4 R140, [R234] ;  /* 0x00000000ea8c783b */ /* 0x000fe20000004200 */
[----:B----4-:R-:W-:Y:S01]  /*59e0*/  FMNMX.FTZ R68, R6, R68, !PT ;  /* 0x0000004406447209 */ /* 0x010fe20007810000 */
[--C-:B------:R-:W-:Y:S01]  /*59f0*/  FFMA.FTZ R182, R126, c[0x0][0x2d0], -R9.reuse ;  /* 0x0000b4007eb67a23 */ /* 0x100fe20000010809 */
[----:B------:R-:W-:Y:S01]  /*5a00*/  FSEL R8, R8, RZ, P0 ;  /* 0x000000ff08087208 */ /* 0x000fe20000000000 */
[--C-:B------:R-:W-:Y:S01]  /*5a10*/  FFMA.FTZ R115, R127, c[0x0][0x2d0], -R9.reuse ;  /* 0x0000b4007f737a23 */ /* 0x100fe20000010809 */
[----:B------:R-:W-:Y:S01]  /*5a20*/  FSETP.NEU.FTZ.AND P0, PT, R0, -INF , PT ;  /* 0xff8000000000780b */ /* 0x000fe20003f1d000 */
[----:B------:R-:W-:Y:S01]  /*5a30*/  FMUL.FTZ R96, R68, c[0x0][0x2d0] ;  /* 0x0000b40044607a20 */ /* 0x000fe20000410000 */
[----:B------:R-:W-:Y:S01]  /*5a40*/  LDSM.16.MT88.4 R24, [R233+0x800] ;  /* 0x00080000e918783b */ /* 0x000fe20000004200 */
[--C-:B------:R-:W-:Y:S01]  /*5a50*/  FFMA.FTZ R107, R132, c[0x0][0x2d0], -R9.reuse ;  /* 0x0000b400846b7a23 */ /* 0x100fe20000010809 */
[----:B------:R-:W-:Y:S01]  /*5a60*/  FSEL R122, R122, RZ, P0 ;  /* 0x000000ff7a7a7208 */ /* 0x000fe20000000000 */
[----:B------:R-:W-:Y:S01]  /*5a70*/  FFMA.FTZ R76, R133, c[0x0][0x2d0], -R9 ;  /* 0x0000b400854c7a23 */ /* 0x000fe20000010809 */
[----:B------:R-:W-:Y:S01]  /*5a80*/  FSETP.NEU.FTZ.AND P0, PT, R68, -INF , PT ;  /* 0xff8000004400780b */ /* 0x000fe20003f1d000 */
[--C-:B------:R-:W-:Y:S01]  /*5a90*/  FFMA.FTZ R106, R134, c[0x0][0x2d0], -R8.reuse ;  /* 0x0000b400866a7a23 */ /* 0x100fe20000010808 */
[----:B------:R-:W-:Y:S01]  /*5aa0*/  MUFU.EX2 R182, R182 ;  /* 0x000000b600b67308 */ /* 0x000fe20000000800 */
[----:B------:R-:W-:Y:S01]  /*5ab0*/  FFMA.FTZ R75, R135, c[0x0][0x2d0], -R8 ;  /* 0x0000b400874b7a23 */ /* 0x000fe20000010808 */
[----:B------:R-:W-:Y:S01]  /*5ac0*/  FSEL R96, R96, RZ, P0 ;  /* 0x000000ff60607208 */ /* 0x000fe20000000000 */
[----:B------:R-:W1:Y:S01]  /*5ad0*/  LDSM.16.MT88.4 R132, [R233] ;  /* 0x00000000e984783b */ /* 0x000e620000004200 */
[----:B------:R-:W-:-:S02]  /*5ae0*/  FFMA.FTZ R49, R108, c[0x0][0x2d0], -R122 ;  /* 0x0000b4006c317a23 */ /* 0x000fc4000001087a */
[--C-:B------:R-:W-:Y:S01]  /*5af0*/  FFMA.FTZ R53, R112, c[0x0][0x2d0], -R9.reuse ;  /* 0x0000b40070357a23 */ /* 0x100fe20000010809 */
[----:B------:R-:W-:Y:S01]  /*5b00*/  LDSM.16.MT88.4 R32, [R234+0x800] ;  /* 0x00080000ea20783b */ /* 0x000fe20000004200 */
[--C-:B------:R-:W-:Y:S01]  /*5b10*/  FFMA.FTZ R110, R124, c[0x0][0x2d0], -R96.reuse ;  /* 0x0000b4007c6e7a23 */ /* 0x100fe20000010860 */
[----:B------:R-:W3:Y:S01]  /*5b20*/  MUFU.EX2 R115, R115 ;  /* 0x0000007300737308 */ /* 0x000ee20000000800 */
[--C-:B------:R-:W-:Y:S02]  /*5b30*/  FFMA.FTZ R109, R125, c[0x0][0x2d0], -R96.reuse ;  /* 0x0000b4007d6d7a23 */ /* 0x100fe40000010860 */
[----:B------:R-:W4:Y:S01]  /*5b40*/  LDSM.16.MT88.4 R124, [R232] ;  /* 0x00000000e87c783b */ /* 0x000f220000004200 */
[--C-:B------:R-:W-:Y:S02]  /*5b50*/  FFMA.FTZ R52, R113, c[0x0][0x2d0], -R9.reuse ;  /* 0x0000b40071347a23 */ /* 0x100fe40000010809 */
[----:B------:R-:W-:Y:S02]  /*5b60*/  FFMA.FTZ R108, R104, c[0x0][0x2d0], -R96 ;  /* 0x0000b400686c7a23 */ /* 0x000fe40000010860 */
[--C-:B------:R-:W-:Y:S01]  /*5b70*/  FFMA.FTZ R69, R116, c[0x0][0x2d0], -R9.reuse ;  /* 0x0000b40074457a23 */ /* 0x100fe20000010809 */
[----:B------:R-:W-:Y:S01]  /*5b80*/  MUFU.EX2 R110, R110 ;  /* 0x0000006e006e7308 */ /* 0x000fe20000000800 */
[----:B------:R-:W-:-:S02]  /*5b90*/  FFMA.FTZ R67, R117, c[0x0][0x2d0], -R9 ;  /* 0x0000b40075437a23 */ /* 0x000fc40000010809 */
[--C-:B------:R-:W-:Y:S02]  /*5ba0*/  FFMA.FTZ R66, R118, c[0x0][0x2d0], -R8.reuse ;  /* 0x0000b40076427a23 */ /* 0x100fe40000010808 */
[--C-:B------:R-:W-:Y:S02]  /*5bb0*/  FFMA.FTZ R65, R119, c[0x0][0x2d0], -R8.reuse ;  /* 0x0000b40077417a23 */ /* 0x100fe40000010808 */
[--C-:B------:R-:W-:Y:S01]  /*5bc0*/  FFMA.FTZ R114, R128, c[0x0][0x2d0], -R8.reuse ;  /* 0x0000b40080727a23 */ /* 0x100fe20000010808 */
[----:B------:R-:W-:Y:S01]  /*5bd0*/  MUFU.EX2 R69, R69 ;  /* 0x0000004500457308 */ /* 0x000fe20000000800 */
[----:B------:R-:W-:Y:S01]  /*5be0*/  FFMA.FTZ R113, R129, c[0x0][0x2d0], -R8 ;  /* 0x0000b40081717a23 */ /* 0x000fe20000010808 */
[----:B---3--:R-:W-:Y:S01]  /*5bf0*/  F2FP.PACK_AB R118, R115, R182 ;  /* 0x000000b67376723e */ /* 0x008fe200000000ff */
[--C-:B------:R-:W-:Y:S02]  /*5c00*/  FFMA.FTZ R64, R12, c[0x0][0x2d0], -R122.reuse ;  /* 0x0000b4000c407a23 */ /* 0x100fe4000001087a */
[----:B------:R-:W-:-:S02]  /*5c10*/  FFMA.FTZ R63, R123, c[0x0][0x2d0], -R122 ;  /* 0x0000b4007b3f7a23 */ /* 0x000fc4000001087a */
[--C-:B------:R-:W-:Y:S01]  /*5c20*/  FFMA.FTZ R112, R130, c[0x0][0x2d0], -R122.reuse ;  /* 0x0000b40082707a23 */ /* 0x100fe2000001087a */
[----:B------:R-:W3:Y:S01]  /*5c30*/  MUFU.EX2 R67, R67 ;  /* 0x0000004300437308 */ /* 0x000ee20000000800 */
[----:B------:R-:W-:Y:S02]  /*5c40*/  FFMA.FTZ R111, R131, c[0x0][0x2d0], -R122 ;  /* 0x0000b400836f7a23 */ /* 0x000fe4000001087a */
[--C-:B------:R-:W-:Y:S02]  /*5c50*/  FFMA.FTZ R104, R22, c[0x0][0x2d0], -R96.reuse ;  /* 0x0000b40016687a23 */ /* 0x100fe40000010860 */
[----:B------:R-:W-:Y:S02]  /*5c60*/  FFMA.FTZ R47, R20, c[0x0][0x2d0], -R96 ;  /* 0x0000b400142f7a23 */ /* 0x000fe40000010860 */
[----:B------:R-:W5:Y:S01]  /*5c70*/  LDSM.16.MT88.4 R20, [R232+0x800] ;  /* 0x00080000e814783b */ /* 0x000f620000004200 */
[----:B------:R-:W-:Y:S01]  /*5c80*/  MUFU.EX2 R66, R66 ;  /* 0x0000004200427308 */ /* 0x000fe20000000800 */
[----:B------:R-:W-:-:S02]  /*5c90*/  FFMA.FTZ R51, R14, c[0x0][0x2d0], -R8 ;  /* 0x0000b4000e337a23 */ /* 0x000fc40000010808 */
[----:B------:R-:W-:Y:S02]  /*5ca0*/  FFMA.FTZ R50, R13, c[0x0][0x2d0], -R8 ;  /* 0x0000b4000d327a23 */ /* 0x000fe40000010808 */
[----:B------:R-:W-:Y:S02]  /*5cb0*/  FFMA.FTZ R73, R15, c[0x0][0x2d0], -R96 ;  /* 0x0000b4000f497a23 */ /* 0x000fe40000010860 */
[--C-:B------:R-:W-:Y:S01]  /*5cc0*/  FFMA.FTZ R105, R136, c[0x0][0x2d0], -R122.reuse ;  /* 0x0000b40088697a23 */ /* 0x100fe2000001087a */
[----:B------:R-:W1:Y:S01]  /*5cd0*/  MUFU.EX2 R65, R65 ;  /* 0x0000004100417308 */ /* 0x000e620000000800 */
[----:B---3--:R-:W-:Y:S01]  /*5ce0*/  F2FP.PACK_AB R116, R67, R69 ;  /* 0x000000454374723e */ /* 0x008fe200000000ff */
[--C-:B------:R-:W-:Y:S02]  /*5cf0*/  FFMA.FTZ R74, R137, c[0x0][0x2d0], -R122.reuse ;  /* 0x0000b400894a7a23 */ /* 0x100fe4000001087a */
[----:B------:R-:W-:Y:S02]  /*5d00*/  FFMA.FTZ R48, R7, c[0x0][0x2d0], -R122 ;  /* 0x0000b40007307a23 */ /* 0x000fe4000001087a */
[----:B------:R-:W-:-:S02]  /*5d10*/  FFMA.FTZ R54, R54, c[0x0][0x2d0], -R96 ;  /* 0x0000b40036367a23 */ /* 0x000fc40000010860 */
[----:B------:R-:W-:Y:S01]  /*5d20*/  MUFU.EX2 R114, R114 ;  /* 0x0000007200727308 */ /* 0x000fe20000000800 */
[----:B------:R-:W-:Y:S02]  /*5d30*/  FFMA.FTZ R41, R41, c[0x0][0x2d0], -R96 ;  /* 0x0000b40029297a23 */ /* 0x000fe40000010860 */
[----:B------:R-:W-:Y:S02]  /*5d40*/  FFMA.FTZ R90, R19, c[0x0][0x2d0], -R8 ;  /* 0x0000b400135a7a23 */ /* 0x000fe40000010808 */
[--C-:B------:R-:W-:Y:S02]  /*5d50*/  FFMA.FTZ R95, R162, c[0x0][0x2d0], -R9.reuse ;  /* 0x0000b400a25f7a23 */ /* 0x100fe40000010809 */
[--C-:B------:R-:W-:Y:S01]  /*5d60*/  FFMA.FTZ R94, R161, c[0x0][0x2d0], -R9.reuse ;  /* 0x0000b400a15e7a23 */ /* 0x100fe20000010809 */
[----:B------:R-:W3:Y:S01]  /*5d70*/  MUFU.EX2 R113, R113 ;  /* 0x0000007100717308 */ /* 0x000ee20000000800 */
[----:B-1----:R-:W-:Y:S01]  /*5d80*/  F2FP.PACK_AB R117, R65, R66 ;  /* 0x000000424175723e */ /* 0x002fe200000000ff */
[----:B------:R-:W-:-:S02]  /*5d90*/  FFMA.FTZ R61, R160, c[0x0][0x2d0], -R9 ;  /* 0x0000b400a03d7a23 */ /* 0x000fc40000010809 */
[--C-:B------:R-:W-:Y:S02]  /*5da0*/  FFMA.FTZ R60, R121, c[0x0][0x2d0], -R9.reuse ;  /* 0x0000b400793c7a23 */ /* 0x100fe40000010809 */
[--C-:B------:R-:W-:Y:S02]  /*5db0*/  FFMA.FTZ R93, R120, c[0x0][0x2d0], -R9.reuse ;  /* 0x0000b400785d7a23 */ /* 0x100fe40000010809 */
[----:B------:R-:W-:Y:S01]  /*5dc0*/  MUFU.EX2 R64, R64 ;  /* 0x0000004000407308 */ /* 0x000fe20000000800 */
[--C-:B------:R-:W-:Y:S02]  /*5dd0*/  FFMA.FTZ R92, R102, c[0x0][0x2d0], -R9.reuse ;  /* 0x0000b400665c7a23 */ /* 0x100fe40000010809 */
[--C-:B------:R-:W-:Y:S02]  /*5de0*/  FFMA.FTZ R72, R72, c[0x0][0x2d0], -R9.reuse ;  /* 0x0000b40048487a23 */ /* 0x100fe40000010809 */
[--C-:B------:R-:W-:Y:S02]  /*5df0*/  FFMA.FTZ R71, R71, c[0x0][0x2d0], -R9.reuse ;  /* 0x0000b40047477a23 */ /* 0x100fe40000010809 */
[--C-:B------:R-:W-:Y:S01]  /*5e00*/  FFMA.FTZ R188, R188, c[0x0][0x2d0], -R9.reuse ;  /* 0x0000b400bcbc7a23 */ /* 0x100fe20000010809 */
[----:B------:R-:W1:Y:S01]  /*5e10*/  MUFU.EX2 R63, R63 ;  /* 0x0000003f003f7308 */ /* 0x000e620000000800 */
[----:B---3--:R-:W-:Y:S01]  /*5e20*/  F2FP.PACK_AB R119, R113, R114 ;  /* 0x000000727177723e */ /* 0x008fe200000000ff */
[----:B------:R-:W-:-:S02]  /*5e30*/  FFMA.FTZ R187, R152, c[0x0][0x2d0], -R9 ;  /* 0x0000b40098bb7a23 */ /* 0x000fc40000010809 */
[--C-:B------:R-:W-:Y:S02]  /*5e40*/  FFMA.FTZ R186, R186, c[0x0][0x2d0], -R9.reuse ;  /* 0x0000b400baba7a23 */ /* 0x100fe40000010809 */
[--C-:B------:R-:W-:Y:S02]  /*5e50*/  FFMA.FTZ R185, R185, c[0x0][0x2d0], -R9.reuse ;  /* 0x0000b400b9b97a23 */ /* 0x100fe40000010809 */
[----:B------:R-:W-:Y:S01]  /*5e60*/  MUFU.EX2 R112, R112 ;  /* 0x0000007000707308 */ /* 0x000fe20000000800 */
[----:B------:R-:W-:Y:S01]  /*5e70*/  HMMA.16816.F32 R136, R116, R132, RZ ;  /* 0x000000847488723c */ /* 0x000fe200000018ff */
[--C-:B------:R-:W-:Y:S02]  /*5e80*/  FFMA.FTZ R81, R81, c[0x0][0x2d0], -R9.reuse ;  /* 0x0000b40051517a23 */ /* 0x100fe40000010809 */
[--C-:B------:R-:W-:Y:S02]  /*5e90*/  FFMA.FTZ R80, R80, c[0x0][0x2d0], -R9.reuse ;  /* 0x0000b40050507a23 */ /* 0x100fe40000010809 */
[----:B------:R-:W-:-:S02]  /*5ea0*/  FFMA.FTZ R79, R79, c[0x0][0x2d0], -R9 ;  /* 0x0000b4004f4f7a23 */ /* 0x000fc40000010809 */
[----:B------:R-:W3:Y:S01]  /*5eb0*/  MUFU.EX2 R111, R111 ;  /* 0x0000006f006f7308 */ /* 0x000ee20000000800 */
[----:B-1----:R-:W-:Y:S01]  /*5ec0*/  F2FP.PACK_AB R12, R63, R64 ;  /* 0x000000403f0c723e */ /* 0x002fe200000000ff */
[C---:B----4-:R-:W-:Y:S01]  /*5ed0*/  HMMA.16816.F32 R128, R116.reuse, R124, RZ ;  /* 0x0000007c7480723c */ /* 0x050fe200000018ff */
[--C-:B------:R-:W-:Y:S02]  /*5ee0*/  FFMA.FTZ R78, R78, c[0x0][0x2d0], -R9.reuse ;  /* 0x0000b4004e4e7a23 */ /* 0x100fe40000010809 */
[--C-:B------:R-:W-:Y:S02]  /*5ef0*/  FFMA.FTZ R42, R42, c[0x0][0x2d0], -R9.reuse ;  /* 0x0000b4002a2a7a23 */ /* 0x100fe40000010809 */
[--C-:B------:R-:W-:Y:S01]  /*5f00*/  FFMA.FTZ R40, R40, c[0x0][0x2d0], -R9.reuse ;  /* 0x0000b40028287a23 */ /* 0x100fe20000010809 */
[----:B------:R-:W1:Y:S01]  /*5f10*/  MUFU.EX2 R109, R109 ;  /* 0x0000006d006d7308 */ /* 0x000e620000000800 */
[--C-:B------:R-:W-:Y:S01]  /*5f20*/  FFMA.FTZ R39, R39, c[0x0][0x2d0], -R9.reuse ;  /* 0x0000b40027277a23 */ /* 0x100fe20000010809 */
[----:B------:R-:W-:Y:S01]  /*5f30*/  HMMA.16816.F32 R144, R116, R140, RZ ;  /* 0x0000008c7490723c */ /* 0x000fe200000018ff */
[----:B------:R-:W-:-:S02]  /*5f40*/  FFMA.FTZ R38, R38, c[0x0][0x2d0], -R9 ;  /* 0x0000b40026267a23 */ /* 0x000fc40000010809 */
[--C-:B------:R-:W-:Y:S02]  /*5f50*/  FFMA.FTZ R91, R91, c[0x0][0x2d0], -R8.reuse ;  /* 0x0000b4005b5b7a23 */ /* 0x100fe40000010808 */
[--C-:B------:R-:W-:Y:S01]  /*5f60*/  FFMA.FTZ R59, R59, c[0x0][0x2d0], -R8.reuse ;  /* 0x0000b4003b3b7a23 */ /* 0x100fe20000010808 */
[----:B------:R-:W-:Y:S01]  /*5f70*/  MUFU.EX2 R108, R108 ;  /* 0x0000006c006c7308 */ /* 0x000fe20000000800 */
[----:B---3--:R-:W-:Y:S01]  /*5f80*/  F2FP.PACK_AB R14, R111, R112 ;  /* 0x000000706f0e723e */ /* 0x008fe200000000ff */
[--C-:B------:R-:W-:Y:S02]  /*5f90*/  FFMA.FTZ R58, R58, c[0x0][0x2d0], -R8.reuse ;  /* 0x0000b4003a3a7a23 */ /* 0x100fe40000010808 */
[--C-:B------:R-:W-:Y:S02]  /*5fa0*/  FFMA.FTZ R203, R203, c[0x0][0x2d0], -R8.reuse ;  /* 0x0000b400cbcb7a23 */ /* 0x100fe40000010808 */
[--C-:B------:R-:W-:Y:S02]  /*5fb0*/  FFMA.FTZ R202, R202, c[0x0][0x2d0], -R8.reuse ;  /* 0x0000b400caca7a23 */ /* 0x100fe40000010808 */
        /* <DEDUP_REMOVED lines=10> */
[----:B---3--:R-:W-:Y:S01]  /*6060*/  F2FP.PACK_AB R15, R104, R108 ;  /* 0x0000006c680f723e */ /* 0x008fe200000000ff */
[----:B------:R-:W1:Y:S01]  /*6070*/  MUFU.EX2 R76, R76 ;  /* 0x0000004c004c7308 */ /* 0x000e620000000800 */
[----:B------:R-:W-:-:S02]  /*6080*/  FFMA.FTZ R36, R36, c[0x0][0x2d0], -R8 ;  /* 0x0000b40024247a23 */ /* 0x000fc40000010808 */
[--C-:B------:R-:W-:Y:S02]  /*6090*/  FFMA.FTZ R207, R10, c[0x0][0x2d0], -R122.reuse ;  /* 0x0000b4000acf7a23 */ /* 0x100fe4000001087a */
[--C-:B------:R-:W-:Y:S01]  /*60a0*/  FFMA.FTZ R206, R11, c[0x0][0x2d0], -R122.reuse ;  /* 0x0000b4000bce7a23 */ /* 0x100fe2000001087a */
[C---:B------:R-:W-:Y:S01]  /*60b0*/  HMMA.16816.F32 R156, R12.reuse, R132, RZ ;  /* 0x000000840c9c723c */ /* 0x040fe200000018ff */
[--C-:B------:R-:W-:Y:S01]  /*60c0*/  FFMA.FTZ R102, R155, c[0x0][0x2d0], -R122.reuse ;  /* 0x0000b4009b667a23 */ /* 0x100fe2000001087a */
[----:B------:R-:W-:Y:S01]  /*60d0*/  MUFU.EX2 R53, R53 ;  /* 0x0000003500357308 */ /* 0x000fe20000000800 */
[--C-:B------:R-:W-:Y:S02]  /*60e0*/  FFMA.FTZ R199, R199, c[0x0][0x2d0], -R122.reuse ;  /* 0x0000b400c7c77a23 */ /* 0x100fe4000001087a */
[--C-:B------:R-:W-:Y:S02]  /*60f0*/  FFMA.FTZ R198, R198, c[0x0][0x2d0], -R122.reuse ;  /* 0x0000b400c6c67a23 */ /* 0x100fe4000001087a */
[--C-:B------:R-:W-:Y:S01]  /*6100*/  FFMA.FTZ R197, R197, c[0x0][0x2d0], -R122.reuse ;  /* 0x0000b400c5c57a23 */ /* 0x100fe2000001087a */
[----:B------:R-:W-:Y:S01]  /*6110*/  HMMA.16816.F32 R164, R12, R124, RZ ;  /* 0x0000007c0ca4723c */ /* 0x000fe200000018ff */
[--C-:B------:R-:W-:Y:S01]  /*6120*/  FFMA.FTZ R196, R196, c[0x0][0x2d0], -R122.reuse ;  /* 0x0000b400c4c47a23 */ /* 0x100fe2000001087a */
[----:B------:R-:W3:Y:S01]  /*6130*/  MUFU.EX2 R52, R52 ;  /* 0x0000003400347308 */ /* 0x000ee20000000800 */
[----:B-1----:R-:W-:Y:S01]  /*6140*/  F2FP.PACK_AB R4, R76, R107 ;  /* 0x0000006b4c04723e */ /* 0x002fe200000000ff */
[----:B------:R-:W-:-:S02]  /*6150*/  FFMA.FTZ R101, R101, c[0x0][0x2d0], -R122 ;  /* 0x0000b40065657a23 */ /* 0x000fc4000001087a */
[--C-:B------:R-:W-:Y:S02]  /*6160*/  FFMA.FTZ R100, R100, c[0x0][0x2d0], -R122.reuse ;  /* 0x0000b40064647a23 */ /* 0x100fe4000001087a */
        /* <DEDUP_REMOVED lines=8> */
[----:B------:R-:W1:Y:S01]  /*61f0*/  MUFU.EX2 R75, R75 ;  /* 0x0000004b004b7308 */ /* 0x000e620000000800 */
[----:B---3--:R-:W-:Y:S01]  /*6200*/  F2FP.PACK_AB R6, R52, R53 ;  /* 0x000000353406723e */ /* 0x008fe200000000ff */
[----:B------:R-:W-:-:S02]  /*6210*/  FFMA.FTZ R31, R31, c[0x0][0x2d0], -R122 ;  /* 0x0000b4001f1f7a23 */ /* 0x000fc4000001087a */
[--C-:B------:R-:W-:Y:S02]  /*6220*/  FFMA.FTZ R30, R30, c[0x0][0x2d0], -R122.reuse ;  /* 0x0000b4001e1e7a23 */ /* 0x100fe4000001087a */
[--C-:B------:R-:W-:Y:S01]  /*6230*/  FFMA.FTZ R29, R29, c[0x0][0x2d0], -R122.reuse ;  /* 0x0000b4001d1d7a23 */ /* 0x100fe2000001087a */
[----:B------:R-:W-:Y:S01]  /*6240*/  HMMA.16816.F32 R168, R12, R126, RZ ;  /* 0x0000007e0ca8723c */ /* 0x000fe200000018ff */
[----:B------:R-:W-:Y:S01]  /*6250*/  MUFU.EX2 R51, R51 ;  /* 0x0000003300337308 */ /* 0x000fe20000000800 */
[----:B------:R-:W-:Y:S02]  /*6260*/  FFMA.FTZ R28, R28, c[0x0][0x2d0], -R122 ;  /* 0x0000b4001c1c7a23 */ /* 0x000fe4000001087a */
[--C-:B------:R-:W-:Y:S02]  /*6270*/  FFMA.FTZ R83, R83, c[0x0][0x2d0], -R96.reuse ;  /* 0x0000b40053537a23 */ /* 0x100fe40000010860 */
[--C-:B------:R-:W-:Y:S02]  /*6280*/  FFMA.FTZ R55, R55, c[0x0][0x2d0], -R96.reuse ;  /* 0x0000b40037377a23 */ /* 0x100fe40000010860 */
[----:B------:R-:W-:Y:S01]  /*6290*/  HMMA.16816.F32 R132, R116, R134, RZ ;  /* 0x000000867484723c */ /* 0x000fe200000018ff */
[----:B------:R-:W3:Y:S01]  /*62a0*/  MUFU.EX2 R50, R50 ;  /* 0x0000003200327308 */ /* 0x000ee20000000800 */
[----:B-1----:R-:W-:Y:S01]  /*62b0*/  F2FP.PACK_AB R5, R75, R106 ;  /* 0x0000006a4b05723e */ /* 0x002fe200000000ff */
[----:B------:R-:W-:-:S02]  /*62c0*/  FFMA.FTZ R195, R195, c[0x0][0x2d0], -R96 ;  /* 0x0000b400c3c37a23 */ /* 0x000fc40000010860 */
[--C-:B------:R-:W-:Y:S02]  /*62d0*/  FFMA.FTZ R192, R192, c[0x0][0x2d0], -R96.reuse ;  /* 0x0000b400c0c07a23 */ /* 0x100fe40000010860 */
[--C-:B------:R-:W-:Y:S01]  /*62e0*/  FFMA.FTZ R191, R191, c[0x0][0x2d0], -R96.reuse ;  /* 0x0000b400bfbf7a23 */ /* 0x100fe20000010860 */
[----:B------:R-:W-:Y:S01]  /*62f0*/  HMMA.16816.F32 R124, R116, R126, RZ ;  /* 0x0000007e747c723c */ /* 0x000fe200000018ff */
[----:B------:R-:W-:Y:S01]  /*6300*/  MUFU.EX2 R105, R105 ;  /* 0x0000006900697308 */ /* 0x000fe20000000800 */
[--C-:B------:R-:W-:Y:S02]  /*6310*/  FFMA.FTZ R190, R190, c[0x0][0x2d0], -R96.reuse ;  /* 0x0000b400bebe7a23 */ /* 0x100fe40000010860 */
[--C-:B------:R-:W-:Y:S02]  /*6320*/  FFMA.FTZ R189, R189, c[0x0][0x2d0], -R96.reuse ;  /* 0x0000b400bdbd7a23 */ /* 0x100fe40000010860 */
[--C-:B------:R-:W-:Y:S02]  /*6330*/  FFMA.FTZ R103, R103, c[0x0][0x2d0], -R96.reuse ;  /* 0x0000b40067677a23 */ /* 0x100fe40000010860 */
[--C-:B------:R-:W-:Y:S01]  /*6340*/  FFMA.FTZ R98, R98, c[0x0][0x2d0], -R96.reuse ;  /* 0x0000b40062627a23 */ /* 0x100fe20000010860 */
[----:B------:R-:W1:Y:S01]  /*6350*/  MUFU.EX2 R74, R74 ;  /* 0x0000004a004a7308 */ /* 0x000e620000000800 */
[----:B---3--:R-:W-:Y:S01]  /*6360*/  F2FP.PACK_AB R7, R50, R51 ;  /* 0x000000333207723e */ /* 0x008fe200000000ff */
[----:B------:R-:W-:-:S06]  /*6370*/  FFMA.FTZ R97, R97, c[0x0][0x2d0], -R96 ;  /* 0x0000b40061617a23 */ /* 0x000fcc0000010860 */
[----:B------:R-:W-:Y:S01]  /*6380*/  MUFU.EX2 R49, R49 ;  /* 0x0000003100317308 */ /* 0x000fe20000000800 */
[C---:B------:R-:W-:Y:S07]  /*6390*/  HMMA.16816.F32 R136, R4.reuse, R24, R136 ;  /* 0x000000180488723c */ /* 0x040fee0000001888 */
[----:B------:R-:W3:Y:S01]  /*63a0*/  MUFU.EX2 R48, R48 ;  /* 0x0000003000307308 */ /* 0x000ee20000000800 */
[----:B-1----:R-:W-:Y:S01]  /*63b0*/  F2FP.PACK_AB R176, R74, R105 ;  /* 0x000000694ab0723e */ /* 0x002fe200000000ff */
[C---:B-----5:R-:W-:Y:S06]  /*63c0*/  HMMA.16816.F32 R128, R4.reuse, R20, R128 ;  /* 0x000000140480723c */ /* 0x060fec0000001880 */
[----:B------:R-:W-:Y:S02]  /*63d0*/  MUFU.EX2 R73, R73 ;  /* 0x0000004900497308 */ /* 0x000fe40000000800 */
[C---:B------:R-:W-:Y:S06]  /*63e0*/  HMMA.16816.F32 R144, R4.reuse, R32, R144 ;  /* 0x000000200490723c */ /* 0x040fec0000001890 */
[----:B------:R-:W1:Y:S01]  /*63f0*/  MUFU.EX2 R47, R47 ;  /* 0x0000002f002f7308 */ /* 0x000e620000000800 */
[----:B---3--:R-:W-:Y:S01]  /*6400*/  F2FP.PACK_AB R178, R48, R49 ;  /* 0x0000003130b2723e */ /* 0x008fe200000000ff */
[C---:B------:R-:W-:Y:S06]  /*6410*/  HMMA.16816.F32 R132, R4.reuse, R26, R132 ;  /* 0x0000001a0484723c */ /* 0x040fec0000001884 */
[----:B------:R-:W-:Y:S02]  /*6420*/  MUFU.EX2 R54, R54 ;  /* 0x0000003600367308 */ /* 0x000fe40000000800 */
[----:B------:R-:W-:Y:S06]  /*6430*/  HMMA.16816.F32 R124, R4, R22, R124 ;  /* 0x00000016047c723c */ /* 0x000fec000000187c */
[----:B------:R-:W3:Y:S01]  /*6440*/  MUFU.EX2 R41, R41 ;  /* 0x0000002900297308 */ /* 0x000ee20000000800 */
[----:B-1----:R-:W-:-:S07]  /*6450*/  F2FP.PACK_AB R177, R47, R73 ;  /* 0x000000492fb1723e */ /* 0x002fce00000000ff */
[----:B------:R-:W-:Y:S01]  /*6460*/  MUFU.EX2 R95, R95 ;  /* 0x0000005f005f7308 */ /* 0x000fe20000000800 */
[----:B---3--:R-:W-:-:S07]  /*6470*/  F2FP.PACK_AB R179, R41, R54 ;  /* 0x0000003629b3723e */ /* 0x008fce00000000ff */
[----:B------:R-:W-:Y:S01]  /*6480*/  MUFU.EX2 R94, R94 ;  /* 0x0000005e005e7308 */ /* 0x000fe20000000800 */
[C---:B------:R-:W-:Y:S07]  /*6490*/  HMMA.16816.F32 R156, R176.reuse, R24, R156 ;  /* 0x00000018b09c723c */ /* 0x040fee000000189c */
[----:B------:R-:W-:Y:S01]  /*64a0*/  MUFU.EX2 R61, R61 ;  /* 0x0000003d003d7308 */ /* 0x000fe20000000800 */
[--C-:B------:R-:W-:Y:S01]  /*64b0*/  FFMA.FTZ R25, R17, c[0x0][0x2d0], -R8.reuse ;  /* 0x0000b40011197a23 */ /* 0x100fe20000010808 */
[----:B------:R-:W-:Y:S01]  /*64c0*/  HMMA.16816.F32 R164, R176, R20, R164 ;  /* 0x00000014b0a4723c */ /* 0x000fe200000018a4 */
[----:B------:R-:W-:-:S05]  /*64d0*/  FFMA.FTZ R24, R16, c[0x0][0x2d0], -R8 ;  /* 0x0000b40010187a23 */ /* 0x000fca0000010808 */
[----:B------:R-:W-:Y:S01]  /*64e0*/  MUFU.EX2 R60, R60 ;  /* 0x0000003c003c7308 */ /* 0x000fe20000000800 */
[--C-:B------:R-:W-:Y:S01]  /*64f0*/  FFMA.FTZ R20, R18, c[0x0][0x2d0], -R8.reuse ;  /* 0x0000b40012147a23 */ /* 0x100fe20000010808 */
[----:B------:R-:W-:Y:S01]  /*6500*/  HMMA.16816.F32 R148, R176, R32, R148 ;  /* 0x00000020b094723c */ /* 0x000fe20000001894 */
[----:B------:R-:W1:Y:S01]  /*6510*/  LDSM.16.MT88.4 R16, [R231] ;  /* 0x00000000e710783b */ /* 0x000e620000004200 */
[----:B------:R-:W-:-:S04]  /*6520*/  FFMA.FTZ R21, R154, c[0x0][0x2d0], -R8 ;  /* 0x0000b4009a157a23 */ /* 0x000fc80000010808 */
[----:B------:R-:W-:Y:S01]  /*6530*/  MUFU.EX2 R91, R91 ;  /* 0x0000005b005b7308 */ /* 0x000fe20000000800 */
[--C-:B------:R-:W-:Y:S01]  /*6540*/  FFMA.FTZ R33, R57, c[0x0][0x2d0], -R8.reuse ;  /* 0x0000b40039217a23 */ /* 0x100fe20000010808 */
[-C--:B------:R-:W-:Y:S01]  /*6550*/  HMMA.16816.F32 R152, R12, R142.reuse, RZ ;  /* 0x0000008e0c98723c */ /* 0x080fe200000018ff */
[----:B------:R-:W-:Y:S02]  /*6560*/  FFMA.FTZ R32, R56, c[0x0][0x2d0], -R8 ;  /* 0x0000b40038207a23 */ /* 0x000fe40000010808 */
[----:B------:R-:W3:Y:S01]  /*6570*/  LDSM.16.MT88.4 R8, [R231+0x800] ;  /* 0x00080000e708783b */ /* 0x000ee20000004200 */
[--C-:B------:R-:W-:Y:S02]  /*6580*/  FFMA.FTZ R57, R86, c[0x0][0x2d0], -R122.reuse ;  /* 0x0000b40056397a23 */ /* 0x100fe4000001087a */
[----:B------:R-:W-:Y:S01]  /*6590*/  MUFU.EX2 R90, R90 ;  /* 0x0000005a005a7308 */ /* 0x000fe20000000800 */
[----:B------:R-:W-:Y:S01]  /*65a0*/  FFMA.FTZ R56, R87, c[0x0][0x2d0], -R122 ;  /* 0x0000b40057387a23 */ /* 0x000fe2000001087a */
[----:B------:R-:W-:Y:S06]  /*65b0*/  HMMA.16816.F32 R140, R116, R142, RZ ;  /* 0x0000008e748c723c */ /* 0x000fec00000018ff */
[----:B------:R-:W-:Y:S02]  /*65c0*/  MUFU.EX2 R59, R59 ;  /* 0x0000003b003b7308 */ /* 0x000fe40000000800 */
[C---:B------:R-:W-:Y:S06]  /*65d0*/  HMMA.16816.F32 R160, R176.reuse, R26, R160 ;  /* 0x0000001ab0a0723c */ /* 0x040fec00000018a0 */
[----:B------:R-:W-:Y:S01]  /*65e0*/  MUFU.EX2 R58, R58 ;  /* 0x0000003a003a7308 */ /* 0x000fe20000000800 */
[--C-:B------:R-:W-:Y:S01]  /*65f0*/  FFMA.FTZ R27, R84, c[0x0][0x2d0], -R96.reuse ;  /* 0x0000b400541b7a23 */ /* 0x100fe20000010860 */
[----:B------:R-:W-:Y:S01]  /*6600*/  HMMA.16816.F32 R152, R176, R34, R152 ;  /* 0x00000022b098723c */ /* 0x000fe20000001898 */
[----:B------:R-:W-:-:S05]  /*6610*/  FFMA.FTZ R26, R82, c[0x0][0x2d0], -R96 ;  /* 0x0000b400521a7a23 */ /* 0x000fca0000010860 */
[----:B------:R-:W-:Y:S02]  /*6620*/  MUFU.EX2 R87, R207 ;  /* 0x000000cf00577308 */ /* 0x000fe40000000800 */
[----:B------:R-:W-:Y:S06]  /*6630*/  HMMA.16816.F32 R168, R176, R22, R168 ;  /* 0x00000016b0a8723c */ /* 0x000fec00000018a8 */
[----:B------:R-:W4:Y:S02]  /*6640*/  MUFU.EX2 R86, R206 ;  /* 0x000000ce00567308 */ /* 0x000f240000000800 */
[-C--:B-1----:R-:W-:Y:S06]  /*6650*/  HMMA.16816.F32 R120, R116, R16.reuse, RZ ;  /* 0x000000107478723c */ /* 0x082fec00000018ff */
[----:B------:R-:W-:Y:S02]  /*6660*/  MUFU.EX2 R57, R57 ;  /* 0x0000003900397308 */ /* 0x000fe40000000800 */
[C---:B------:R-:W-:Y:S06]  /*6670*/  HMMA.16816.F32 R172, R12.reuse, R16, RZ ;  /* 0x000000100cac723c */ /* 0x040fec00000018ff */
[----:B------:R-:W-:Y:S01]  /*6680*/  MUFU.EX2 R56, R56 ;  /* 0x0000003800387308 */ /* 0x000fe20000000800 */
[----:B------:R-:W-:Y:S01]  /*6690*/  FADD.FTZ R16, R69, R67 ;  /* 0x0000004345107221 */ /* 0x000fe20000010000 */
[----:B------:R-:W-:Y:S01]  /*66a0*/  HMMA.16816.F32 R12, R12, R18, RZ ;  /* 0x000000120c0c723c */ /* 0x000fe200000018ff */
[----:B------:R-:W-:-:S02]  /*66b0*/  FADD.FTZ R17, R66, R65 ;  /* 0x0000004142117221 */ /* 0x000fc40000010000 */
[----:B------:R-:W-:-:S03]  /*66c0*/  FADD.FTZ R16, R182, R16 ;  /* 0x00000010b6107221 */ /* 0x000fc60000010000 */
[----:B------:R-:W-:Y:S01]  /*66d0*/  MUFU.EX2 R83, R83 ;  /* 0x0000005300537308 */ /* 0x000fe20000000800 */
[----:B------:R-:W-:Y:S01]  /*66e0*/  FADD.FTZ R17, R114, R17 ;  /* 0x0000001172117221 */ /* 0x000fe20000010000 */
[----:B------:R-:W-:Y:S01]  /*66f0*/  HMMA.16816.F32 R116, R116, R18, RZ ;  /* 0x000000127474723c */ /* 0x000fe200000018ff */
[----:B------:R-:W-:-:S05]  /*6700*/  FADD.FTZ R115, R115, R16 ;  /* 0x0000001073737221 */ /* 0x000fca0000010000 */
[----:B------:R-:W1:Y:S01]  /*6710*/  MUFU.EX2 R55, R55 ;  /* 0x0000003700377308 */ /* 0x000e620000000800 */
[----:B------:R-:W-:Y:S01]  /*6720*/  FADD.FTZ R18, R64, R63 ;  /* 0x0000003f40127221 */ /* 0x000fe20000010000 */
[----:B---3--:R-:W-:Y:S03]  /*6730*/  HMMA.16816.F32 R172, R176, R8, R172 ;  /* 0x00000008b0ac723c */ /* 0x008fe600000018ac */
[----:B------:R-:W-:-:S03]  /*6740*/  FADD.FTZ R18, R112, R18 ;  /* 0x0000001270127221 */ /* 0x000fc60000010000 */
[----:B------:R-:W-:Y:S02]  /*6750*/  MUFU.EX2 R93, R93 ;  /* 0x0000005d005d7308 */ /* 0x000fe40000000800 */
[----:B------:R-:W-:Y:S06]  /*6760*/  HMMA.16816.F32 R120, R4, R8, R120 ;  /* 0x000000080478723c */ /* 0x000fec0000001878 */
[----:B------:R-:W-:Y:S02]  /*6770*/  MUFU.EX2 R92, R92 ;  /* 0x0000005c005c7308 */ /* 0x000fe40000000800 */
[-C--:B------:R-:W-:Y:S06]  /*6780*/  HMMA.16816.F32 R176, R176, R10.reuse, R12 ;  /* 0x0000000ab0b0723c */ /* 0x080fec000000180c */
[----:B------:R-:W-:Y:S01]  /*6790*/  MUFU.EX2 R72, R72 ;  /* 0x0000004800487308 */ /* 0x000fe20000000800 */
[----:B----4-:R-:W-:Y:S01]  /*67a0*/  F2FP.PACK_AB R12, R86, R87 ;  /* 0x00000057560c723e */ /* 0x010fe200000000ff */
[----:B------:R-:W-:Y:S01]  /*67b0*/  HMMA.16816.F32 R116, R4, R10, R116 ;  /* 0x0000000a0474723c */ /* 0x000fe20000001874 */
[----:B------:R-:W3:Y:S01]  /*67c0*/  LDSM.16.MT88.4 R8, [R234+0x1000] ;  /* 0x00100000ea08783b */ /* 0x000ee20000004200 */
[----:B-1----:R-:W-:-:S02]  /*67d0*/  F2FP.PACK_AB R13, R55, R83 ;  /* 0x00000053370d723e */ /* 0x002fc400000000ff */
[----:B------:R-:W-:Y:S02]  /*67e0*/  F2FP.PACK_AB R14, R56, R57 ;  /* 0x00000039380e723e */ /* 0x000fe400000000ff */
[----:B------:R-:W-:Y:S02]  /*67f0*/  MUFU.EX2 R71, R71 ;  /* 0x0000004700477308 */ /* 0x000fe40000000800 */
[----:B------:R-:W-:Y:S06]  /*6800*/  HMMA.16816.F32 R140, R4, R34, R140 ;  /* 0x00000022048c723c */ /* 0x000fec000000188c */
[----:B------:R-:W-:Y:S01]  /*6810*/  MUFU.EX2 R69, R200 ;  /* 0x000000c800457308 */ /* 0x000fe20000000800 */
[--C-:B------:R-:W-:Y:S01]  /*6820*/  FFMA.FTZ R35, R205, c[0x0][0x2d0], -R96.reuse ;  /* 0x0000b400cd237a23 */ /* 0x100fe20000010860 */
[----:B------:R-:W-:Y:S01]  /*6830*/  F2FP.PACK_AB R4, R94, R95 ;  /* 0x0000005f5e04723e */ /* 0x000fe200000000ff */
[----:B------:R-:W-:Y:S01]  /*6840*/  FFMA.FTZ R34, R204, c[0x0][0x2d0], -R96 ;  /* 0x0000b400cc227a23 */ /* 0x000fe20000010860 */
[----:B------:R-:W-:-:S02]  /*6850*/  F2FP.PACK_AB R5, R90, R91 ;  /* 0x0000005b5a05723e */ /* 0x000fc400000000ff */
[----:B------:R-:W-:Y:S02]  /*6860*/  F2FP.PACK_AB R6, R60, R61 ;  /* 0x0000003d3c06723e */ /* 0x000fe400000000ff */
[----:B------:R-:W-:Y:S01]  /*6870*/  MUFU.EX2 R35, R35 ;  /* 0x0000002300237308 */ /* 0x000fe20000000800 */
[----:B------:R-:W-:-:S07]  /*6880*/  F2FP.PACK_AB R7, R58, R59 ;  /* 0x0000003b3a07723e */ /* 0x000fce00000000ff */
[----:B------:R-:W1:Y:S08]  /*6890*/  MUFU.EX2 R34, R34 ;  /* 0x0000002200227308 */ /* 0x000e700000000800 */
[----:B------:R-:W-:Y:S01]  /*68a0*/  MUFU.EX2 R84, R198 ;  /* 0x000000c600547308 */ /* 0x000fe20000000800 */
[----:B---3--:R-:W-:Y:S01]  /*68b0*/  HMMA.16816.F32 R144, R4, R8, R144 ;  /* 0x000000080490723c */ /* 0x008fe20000001890 */
[----:B-1----:R-:W-:-:S06]  /*68c0*/  F2FP.PACK_AB R15, R34, R35 ;  /* 0x00000023220f723e */ /* 0x002fcc00000000ff */
[----:B------:R-:W-:Y:S01]  /*68d0*/  MUFU.EX2 R67, R197 ;  /* 0x000000c500437308 */ /* 0x000fe20000000800 */
[----:B------:R-:W-:Y:S07]  /*68e0*/  HMMA.16816.F32 R140, R4, R10, R140 ;  /* 0x0000000a048c723c */ /* 0x000fee000000188c */
[----:B------:R-:W1:Y:S01]  /*68f0*/  MUFU.EX2 R66, R196 ;  /* 0x000000c400427308 */ /* 0x000e620000000800 */
[C---:B------:R-:W-:Y:S07]  /*6900*/  HMMA.16816.F32 R148, R12.reuse, R8, R148 ;  /* 0x000000080c94723c */ /* 0x040fee0000001894 */
[----:B------:R-:W-:Y:S01]  /*6910*/  MUFU.EX2 R82, R195 ;  /* 0x000000c300527308 */ /* 0x000fe20000000800 */
[----:B------:R-:W-:Y:S01]  /*6920*/  HMMA.16816.F32 R152, R12, R10, R152 ;  /* 0x0000000a0c98723c */ /* 0x000fe20000001898 */
[----:B------:R-:W3:Y:S06]  /*6930*/  LDSM.16.MT88.4 R8, [R233+0x1000] ;  /* 0x00100000e908783b */ /* 0x000eec0000004200 */
[----:B------:R-:W-:Y:S08]  /*6940*/  MUFU.EX2 R112, R21 ;  /* 0x0000001500707308 */ /* 0x000ff00000000800 */
[----:B------:R-:W-:Y:S08]  /*6950*/  MUFU.EX2 R188, R188 ;  /* 0x000000bc00bc7308 */ /* 0x000ff00000000800 */
[----:B------:R-:W-:Y:S08]  /*6960*/  MUFU.EX2 R187, R187 ;  /* 0x000000bb00bb7308 */ /* 0x000ff00000000800 */
[----:B------:R-:W-:Y:S08]  /*6970*/  MUFU.EX2 R186, R186 ;  /* 0x000000ba00ba7308 */ /* 0x000ff00000000800 */
[----:B------:R-:W-:Y:S01]  /*6980*/  MUFU.EX2 R185, R185 ;  /* 0x000000b900b97308 */ /* 0x000fe20000000800 */
[-C--:B---3--:R-:W-:Y:S07]  /*6990*/  HMMA.16816.F32 R136, R4, R8.reuse, R136 ;  /* 0x000000080488723c */ /* 0x088fee0000001888 */
[----:B------:R-:W-:Y:S01]  /*69a0*/  MUFU.EX2 R184, R184 ;  /* 0x000000b800b87308 */ /* 0x000fe20000000800 */
[C---:B------:R-:W-:Y:S07]  /*69b0*/  HMMA.16816.F32 R156, R12.reuse, R8, R156 ;  /* 0x000000080c9c723c */ /* 0x040fee000000189c */
[----:B------:R-:W-:Y:S01]  /*69c0*/  MUFU.EX2 R183, R183 ;  /* 0x000000b700b77308 */ /* 0x000fe20000000800 */
[-C--:B------:R-:W-:Y:S07]  /*69d0*/  HMMA.16816.F32 R160, R12, R10.reuse, R160 ;  /* 0x0000000a0ca0723c */ /* 0x080fee00000018a0 */
[----:B------:R-:W-:Y:S01]  /*69e0*/  MUFU.EX2 R102, R102 ;  /* 0x0000006600667308 */ /* 0x000fe20000000800 */
[C---:B------:R-:W-:Y:S01]  /*69f0*/  HMMA.16816.F32 R132, R4.reuse, R10, R132 ;  /* 0x0000000a0484723c */ /* 0x040fe20000001884 */
        /* <DEDUP_REMOVED lines=25> */
[----:B-1----:R-:W-:Y:S01]  /*6b90*/  F2FP.PACK_AB R14, R66, R67 ;  /* 0x00000043420e723e */ /* 0x002fe200000000ff */
[----:B------:R-:W-:Y:S01]  /*6ba0*/  HMMA.16816.F32 R116, R4, R10, R116 ;  /* 0x0000000a0474723c */ /* 0x000fe20000001874 */
[----:B------:R-:W1:Y:S05]  /*6bb0*/  LDSM.16.MT88.4 R8, [R234+0x1800] ;  /* 0x00180000ea08783b */ /* 0x000e6a0000004200 */
[----:B------:R-:W-:Y:S01]  /*6bc0*/  MUFU.EX2 R42, R42 ;  /* 0x0000002a002a7308 */ /* 0x000fe20000000800 */
[----:B------:R-:W-:-:S02]  /*6bd0*/  FFMA.FTZ R6, R194, c[0x0][0x2d0], -R96 ;  /* 0x0000b400c2067a23 */ /* 0x000fc40000010860 */
[----:B------:R-:W-:-:S05]  /*6be0*/  FFMA.FTZ R5, R193, c[0x0][0x2d0], -R96 ;  /* 0x0000b400c1057a23 */ /* 0x000fca0000010860 */
[----:B------:R-:W-:Y:S01]  /*6bf0*/  MUFU.EX2 R40, R40 ;  /* 0x0000002800287308 */ /* 0x000fe20000000800 */
[--C-:B------:R-:W-:Y:S02]  /*6c00*/  FFMA.FTZ R4, R89, c[0x0][0x2d0], -R96.reuse ;  /* 0x0000b40059047a23 */ /* 0x100fe40000010860 */
[--C-:B------:R-:W-:Y:S02]  /*6c10*/  FFMA.FTZ R194, R88, c[0x0][0x2d0], -R96.reuse ;  /* 0x0000b40058c27a23 */ /* 0x100fe40000010860 */
[--C-:B------:R-:W-:Y:S02]  /*6c20*/  FFMA.FTZ R193, R85, c[0x0][0x2d0], -R96.reuse ;  /* 0x0000b40055c17a23 */ /* 0x100fe40000010860 */
[----:B------:R-:W-:Y:S01]  /*6c30*/  FFMA.FTZ R96, R70, c[0x0][0x2d0], -R96 ;  /* 0x0000b40046607a23 */ /* 0x000fe20000010860 */
[----:B------:R-:W-:Y:S08]  /*6c40*/  MUFU.EX2 R89, R203 ;  /* 0x000000cb00597308 */ /* 0x000ff00000000800 */
[----:B------:R-:W-:Y:S08]  /*6c50*/  MUFU.EX2 R88, R202 ;  /* 0x000000ca00587308 */ /* 0x000ff00000000800 */
[----:B------:R-:W3:Y:S08]  /*6c60*/  MUFU.EX2 R70, R201 ;  /* 0x000000c900467308 */ /* 0x000ef00000000800 */
[----:B------:R-:W4:Y:S08]  /*6c70*/  MUFU.EX2 R85, R199 ;  /* 0x000000c700557308 */ /* 0x000f300000000800 */
[----:B------:R5:W1:Y:S01]  /*6c80*/  MUFU.EX2 R65, R6 ;  /* 0x0000000600417308 */ /* 0x000a620000000800 */
[----:B---3--:R-:W-:-:S07]  /*6c90*/  F2FP.PACK_AB R7, R69, R70 ;  /* 0x000000464507723e */ /* 0x008fce00000000ff */
[----:B------:R3:W-:Y:S01]  /*6ca0*/  MUFU.EX2 R64, R5 ;  /* 0x0000000500407308 */ /* 0x0007e20000000800 */
[----:B----4-:R-:W-:-:S07]  /*6cb0*/  F2FP.PACK_AB R12, R84, R85 ;  /* 0x00000055540c723e */ /* 0x010fce00000000ff */
[----:B------:R4:W2:Y:S01]  /*6cc0*/  MUFU.EX2 R63, R4 ;  /* 0x00000004003f7308 */ /* 0x0008a20000000800 */
[----:B-----5:R-:W-:Y:S02]  /*6cd0*/  F2FP.PACK_AB R6, R71, R72 ;  /* 0x000000484706723e */ /* 0x020fe400000000ff */
[----:B-1----:R-:W-:Y:S02]  /*6ce0*/  F2FP.PACK_AB R13, R65, R82 ;  /* 0x00000052410d723e */ /* 0x002fe400000000ff */
[----:B---3--:R-:W-:-:S03]  /*6cf0*/  F2FP.PACK_AB R5, R88, R89 ;  /* 0x000000595805723e */ /* 0x008fc600000000ff */
[----:B------:R-:W-:Y:S01]  /*6d00*/  MUFU.EX2 R39, R39 ;  /* 0x0000002700277308 */ /* 0x000fe20000000800 */
[----:B----4-:R-:W-:-:S07]  /*6d10*/  F2FP.PACK_AB R4, R92, R93 ;  /* 0x0000005d5c04723e */ /* 0x010fce00000000ff */
[----:B------:R-:W-:Y:S01]  /*6d20*/  MUFU.EX2 R38, R38 ;  /* 0x0000002600267308 */ /* 0x000fe20000000800 */
[----:B--2---:R-:W-:Y:S01]  /*6d30*/  F2FP.PACK_AB R15, R63, R64 ;  /* 0x000000403f0f723e */ /* 0x004fe200000000ff */
[-C--:B------:R-:W-:Y:S06]  /*6d40*/  HMMA.16816.F32 R144, R4, R8.reuse, R144 ;  /* 0x000000080490723c */ /* 0x080fec0000001890 */
[----:B------:R-:W-:Y:S02]  /*6d50*/  MUFU.EX2 R37, R37 ;  /* 0x0000002500257308 */ /* 0x000fe40000000800 */
[C---:B------:R-:W-:Y:S06]  /*6d60*/  HMMA.16816.F32 R148, R12.reuse, R8, R148 ;  /* 0x000000080c94723c */ /* 0x040fec0000001894 */
[----:B------:R-:W-:Y:S02]  /*6d70*/  MUFU.EX2 R36, R36 ;  /* 0x0000002400247308 */ /* 0x000fe40000000800 */
[-C--:B------:R-:W-:Y:S06]  /*6d80*/  HMMA.16816.F32 R152, R12, R10.reuse, R152 ;  /* 0x0000000a0c98723c */ /* 0x080fec0000001898 */
[----:B------:R-:W-:Y:S02]  /*6d90*/  MUFU.EX2 R33, R33 ;  /* 0x0000002100217308 */ /* 0x000fe40000000800 */
[C---:B------:R-:W-:Y:S01]  /*6da0*/  HMMA.16816.F32 R140, R4.reuse, R10, R140 ;  /* 0x0000000a048c723c */ /* 0x040fe2000000188c */
[----:B------:R-:W1:Y:S05]  /*6db0*/  LDSM.16.MT88.4 R8, [R233+0x1800] ;  /* 0x00180000e908783b */ /* 0x000e6a0000004200 */
[----:B------:R-:W-:Y:S08]  /*6dc0*/  MUFU.EX2 R32, R32 ;  /* 0x0000002000207308 */ /* 0x000ff00000000800 */
[----:B------:R-:W-:Y:S08]  /*6dd0*/  MUFU.EX2 R31, R31 ;  /* 0x0000001f001f7308 */ /* 0x000ff00000000800 */
[----:B------:R-:W-:Y:S08]  /*6de0*/  MUFU.EX2 R30, R30 ;  /* 0x0000001e001e7308 */ /* 0x000ff00000000800 */
[----:B------:R-:W-:Y:S08]  /*6df0*/  MUFU.EX2 R29, R29 ;  /* 0x0000001d001d7308 */ /* 0x000ff00000000800 */
[----:B------:R-:W-:Y:S01]  /*6e00*/  MUFU.EX2 R28, R28 ;  /* 0x0000001c001c7308 */ /* 0x000fe20000000800 */
[-C--:B-1----:R-:W-:Y:S07]  /*6e10*/  HMMA.16816.F32 R136, R4, R8.reuse, R136 ;  /* 0x000000080488723c */ /* 0x082fee0000001888 */
[----:B------:R-:W-:Y:S01]  /*6e20*/  MUFU.EX2 R103, R103 ;  /* 0x0000006700677308 */ /* 0x000fe20000000800 */
[C---:B------:R-:W-:Y:S07]  /*6e30*/  HMMA.16816.F32 R156, R12.reuse, R8, R156 ;  /* 0x000000080c9c723c */ /* 0x040fee000000189c */
[----:B------:R-:W-:Y:S01]  /*6e40*/  MUFU.EX2 R98, R98 ;  /* 0x0000006200627308 */ /* 0x000fe20000000800 */
[-C--:B------:R-:W-:Y:S07]  /*6e50*/  HMMA.16816.F32 R160, R12, R10.reuse, R160 ;  /* 0x0000000a0ca0723c */ /* 0x080fee00000018a0 */
[----:B------:R-:W-:Y:S01]  /*6e60*/  MUFU.EX2 R97, R97 ;  /* 0x0000006100617308 */ /* 0x000fe20000000800 */
[C---:B------:R-:W-:Y:S01]  /*6e70*/  HMMA.16816.F32 R132, R4.reuse, R10, R132 ;  /* 0x0000000a0484723c */ /* 0x040fe20000001884 */
[----:B------:R-:W1:Y:S06]  /*6e80*/  LDSM.16.MT88.4 R8, [R232+0x1800] ;  /* 0x00180000e808783b */ /* 0x000e6c0000004200 */
[----:B------:R-:W-:Y:S01]  /*6e90*/  MUFU.EX2 R96, R96 ;  /* 0x0000006000607308 */ /* 0x000fe20000000800 */
[-C--:B-1----:R-:W-:Y:S08]  /*6ea0*/  HMMA.16816.F32 R128, R4, R8.reuse, R128 ;  /* 0x000000080480723c */ /* 0x082ff00000001880 */
[C---:B------:R-:W-:Y:S08]  /*6eb0*/  HMMA.16816.F32 R164, R12.reuse, R8, R164 ;  /* 0x000000080ca4723c */ /* 0x040ff000000018a4 */
[-C--:B------:R-:W-:Y:S08]  /*6ec0*/  HMMA.16816.F32 R168, R12, R10.reuse, R168 ;  /* 0x0000000a0ca8723c */ /* 0x080ff000000018a8 */
[C---:B------:R-:W-:Y:S01]  /*6ed0*/  HMMA.16816.F32 R124, R4.reuse, R10, R124 ;  /* 0x0000000a047c723c */ /* 0x040fe2000000187c */
[----:B------:R-:W1:Y:S07]  /*6ee0*/  LDSM.16.MT88.4 R8, [R231+0x1800] ;  /* 0x00180000e708783b */ /* 0x000e6e0000004200 */
[C---:B-1----:R-:W-:Y:S08]  /*6ef0*/  HMMA.16816.F32 R120, R4.reuse, R8, R120 ;  /* 0x000000080478723c */ /* 0x042ff00000001878 */
[----:B------:R-:W-:Y:S07]  /*6f00*/  HMMA.16816.F32 R116, R4, R10, R116 ;  /* 0x0000000a0474723c */ /* 0x000fee0000001874 */
[----:B------:R-:W-:Y:S01]  /*6f10*/  FADD.FTZ R4, R110, R109 ;  /* 0x0000006d6e047221 */ /* 0x000fe20000010000 */
[C---:B------:R-:W-:Y:S01]  /*6f20*/  HMMA.16816.F32 R172, R12.reuse, R8, R172 ;  /* 0x000000080cac723c */ /* 0x040fe200000018ac */
[----:B------:R-:W-:Y:S01]  /*6f30*/  FADD.FTZ R110, R113, R17 ;  /* 0x00000011716e7221 */ /* 0x000fe20000010000 */
[----:B------:R-:W-:Y:S01]  /*6f40*/  F2FP.PACK_AB R5, R112, R184 ;  /* 0x000000b87005723e */ /* 0x000fe200000000ff */
[----:B------:R-:W-:Y:S01]  /*6f50*/  FADD.FTZ R113, R108, R4 ;  /* 0x000000046c717221 */ /* 0x000fe20000010000 */
[----:B------:R-:W-:Y:S01]  /*6f60*/  F2FP.PACK_AB R4, R187, R188 ;  /* 0x000000bcbb04723e */ /* 0x000fe200000000ff */
[----:B------:R-:W-:Y:S01]  /*6f70*/  FADD.FTZ R109, R111, R18 ;  /* 0x000000126f6d7221 */ /* 0x000fe20000010000 */
[----:B------:R1:W2:Y:S01]  /*6f80*/  MUFU.EX2 R108, R20 ;  /* 0x00000014006c7308 */ /* 0x0002a20000000800 */
[----:B------:R-:W3:Y:S01]  /*6f90*/  LDSM.16.MT88.4 R16, [R233+0x2000] ;  /* 0x00200000e910783b */ /* 0x000ee20000004200 */
[----:B------:R-:W-:Y:S01]  /*6fa0*/  HMMA.16816.F32 R176, R12, R10, R176 ;  /* 0x0000000a0cb0723c */ /* 0x000fe200000018b0 */
[----:B------:R-:W-:Y:S01]  /*6fb0*/  FADD.FTZ R111, R107, R115 ;  /* 0x000000736b6f7221 */ /* 0x000fe20000010000 */
[----:B------:R-:W-:Y:S01]  /*6fc0*/  F2FP.PACK_AB R6, R185, R186 ;  /* 0x000000bab906723e */ /* 0x000fe200000000ff */
[----:B------:R-:W-:Y:S01]  /*6fd0*/  LDSM.16.MT88.4 R12, [R232+0x2000] ;  /* 0x00200000e80c783b */ /* 0x000fe20000004200 */
[----:B------:R-:W-:-:S02]  /*6fe0*/  FADD.FTZ R110, R106, R110 ;  /* 0x0000006e6a6e7221 */ /* 0x000fc40000010000 */
[----:B------:R-:W-:Y:S01]  /*6ff0*/  FADD.FTZ R109, R105, R109 ;  /* 0x0000006d696d7221 */ /* 0x000fe20000010000 */
[----:B------:R-:W-:Y:S01]  /*7000*/  LDSM.16.MT88.4 R8, [R231+0x2000] ;  /* 0x00200000e708783b */ /* 0x000fe20000004200 */
[----:B------:R-:W-:Y:S01]  /*7010*/  FADD.FTZ R113, R104, R113 ;  /* 0x0000007168717221 */ /* 0x000fe20000010000 */
[----:B------:R-:W4:Y:S01]  /*7020*/  MUFU.EX2 R107, R99 ;  /* 0x00000063006b7308 */ /* 0x000f220000000800 */
[----:B------:R-:W-:Y:S02]  /*7030*/  FADD.FTZ R75, R75, R110 ;  /* 0x0000006e4b4b7221 */ /* 0x000fe40000010000 */
[----:B------:R-:W-:Y:S01]  /*7040*/  FADD.FTZ R109, R74, R109 ;  /* 0x0000006d4a6d7221 */ /* 0x000fe20000010000 */
[----:B-1----:R-:W1:Y:S01]  /*7050*/  LDSM.16.MT88.4 R20, [R234+0x2000] ;  /* 0x00200000ea14783b */ /* 0x002e620000004200 */
[----:B--2---:R-:W-:Y:S01]  /*7060*/  F2FP.PACK_AB R7, R183, R108 ;  /* 0x0000006cb707723e */ /* 0x004fe200000000ff */
[----:B------:R-:W-:Y:S02]  /*7070*/  FADD.FTZ R110, R73, R113 ;  /* 0x00000071496e7221 */ /* 0x000fe40000010000 */
[----:B------:R-:W-:Y:S01]  /*7080*/  MUFU.EX2 R106, R194 ;  /* 0x000000c2006a7308 */ /* 0x000fe20000000800 */
[----:B------:R-:W-:-:S02]  /*7090*/  FADD.FTZ R76, R76, R111 ;  /* 0x0000006f4c4c7221 */ /* 0x000fc40000010000 */
[----:B------:R-:W-:Y:S02]  /*70a0*/  FADD.FTZ R110, R47, R110 ;  /* 0x0000006e2f6e7221 */ /* 0x000fe40000010000 */
[----:B------:R-:W-:Y:S02]  /*70b0*/  FADD.FTZ R76, R53, R76 ;  /* 0x0000004c354c7221 */ /* 0x000fe40000010000 */
[----:B------:R-:W-:Y:S01]  /*70c0*/  FADD.FTZ R75, R51, R75 ;  /* 0x0000004b334b7221 */ /* 0x000fe20000010000 */
[----:B------:R-:W2:Y:S01]  /*70d0*/  MUFU.EX2 R105, R193 ;  /* 0x000000c100697308 */ /* 0x000ea20000000800 */
[----:B------:R-:W-:Y:S02]  /*70e0*/  FADD.FTZ R52, R52, R76 ;  /* 0x0000004c34347221 */ /* 0x000fe40000010000 */
[----:B------:R-:W-:Y:S02]  /*70f0*/  FADD.FTZ R54, R54, R110 ;  /* 0x0000006e36367221 */ /* 0x000fe40000010000 */
[----:B------:R-:W-:-:S02]  /*7100*/  FADD.FTZ R109, R49, R109 ;  /* 0x0000006d316d7221 */ /* 0x000fc40000010000 */
[----:B------:R-:W-:Y:S01]  /*7110*/  FADD.FTZ R52, R95, R52 ;  /* 0x000000345f347221 */ /* 0x000fe20000010000 */
[----:B------:R-:W-:Y:S01]  /*7120*/  MUFU.EX2 R104, R27 ;  /* 0x0000001b00687308 */ /* 0x000fe20000000800 */
[----:B------:R-:W-:Y:S02]  /*7130*/  FADD.FTZ R50, R50, R75 ;  /* 0x0000004b32327221 */ /* 0x000fe40000010000 */
[----:B------:R-:W-:Y:S02]  /*7140*/  FADD.FTZ R54, R41, R54 ;  /* 0x0000003629367221 */ /* 0x000fe40000010000 */
[----:B------:R-:W-:Y:S01]  /*7150*/  FADD.FTZ R48, R48, R109 ;  /* 0x0000006d30307221 */ /* 0x000fe20000010000 */
[----:B---3--:R-:W-:Y:S01]  /*7160*/  HMMA.16816.F32 R136, R4, R16, R136 ;  /* 0x000000100488723c */ /* 0x008fe20000001888 */
[----:B------:R-:W-:Y:S01]  /*7170*/  FADD.FTZ R94, R94, R52 ;  /* 0x000000345e5e7221 */ /* 0x000fe20000010000 */
[----:B------:R-:W3:Y:S01]  /*7180*/  MUFU.EX2 R99, R26 ;  /* 0x0000001a00637308 */ /* 0x000ee20000000800 */
[----:B------:R-:W-:-:S02]  /*7190*/  FADD.FTZ R50, R91, R50 ;  /* 0x000000325b327221 */ /* 0x000fc40000010000 */
[----:B------:R-:W-:Y:S02]  /*71a0*/  FADD.FTZ R83, R83, R54 ;  /* 0x0000003653537221 */ /* 0x000fe40000010000 */
[----:B------:R-:W-:Y:S01]  /*71b0*/  FADD.FTZ R48, R87, R48 ;  /* 0x0000003057307221 */ /* 0x000fe20000010000 */
[C---:B------:R-:W-:Y:S01]  /*71c0*/  HMMA.16816.F32 R132, R4.reuse, R18, R132 ;  /* 0x000000120484723c */ /* 0x040fe20000001884 */
[----:B------:R-:W-:Y:S01]  /*71d0*/  FADD.FTZ R94, R61, R94 ;  /* 0x0000005e3d5e7221 */ /* 0x000fe20000010000 */
[----:B------:R-:W5:Y:S01]  /*71e0*/  MUFU.EX2 R73, R25 ;  /* 0x0000001900497308 */ /* 0x000f620000000800 */
[----:B------:R-:W-:Y:S02]  /*71f0*/  FADD.FTZ R90, R90, R50 ;  /* 0x000000325a5a7221 */ /* 0x000fe40000010000 */
[----:B------:R-:W-:Y:S02]  /*7200*/  FADD.FTZ R83, R55, R83 ;  /* 0x0000005337537221 */ /* 0x000fe40000010000 */
[----:B------:R-:W-:Y:S01]  /*7210*/  FADD.FTZ R86, R86, R48 ;  /* 0x0000003056567221 */ /* 0x000fe20000010000 */
[----:B-1----:R-:W-:Y:S01]  /*7220*/  HMMA.16816.F32 R144, R4, R20, R144 ;  /* 0x000000140490723c */ /* 0x002fe20000001890 */
[----:B------:R-:W-:Y:S01]  /*7230*/  FADD.FTZ R60, R60, R94 ;  /* 0x0000005e3c3c7221 */ /* 0x000fe20000010000 */
[----:B------:R1:W1:Y:S01]  /*7240*/  MUFU.EX2 R74, R24 ;  /* 0x00000018004a7308 */ /* 0x0002620000000800 */
        /* <DEDUP_REMOVED lines=9> */
[----:B------:R-:W-:Y:S01]  /*72e0*/  FADD.FTZ R92, R92, R60 ;  /* 0x0000003c5c5c7221 */ /* 0x000fe20000010000 */
[----:B-1----:R-:W-:Y:S01]  /*72f0*/  LDSM.16.MT88.4 R24, [R231+0x2800] ;  /* 0x00280000e718783b */ /* 0x002fe20000004200 */
[----:B------:R-:W-:-:S02]  /*7300*/  FADD.FTZ R58, R89, R58 ;  /* 0x0000003a593a7221 */ /* 0x000fc40000010000 */
[----:B------:R-:W-:Y:S02]  /*7310*/  FADD.FTZ R82, R82, R35 ;  /* 0x0000002352527221 */ /* 0x000fe40000010000 */
[----:B------:R-:W-:Y:S01]  /*7320*/  FADD.FTZ R56, R85, R56 ;  /* 0x0000003855387221 */ /* 0x000fe20000010000 */
[C---:B------:R-:W-:Y:S08]  /*7330*/  HMMA.16816.F32 R124, R4.reuse, R14, R124 ;  /* 0x0000000e047c723c */ /* 0x040ff0000000187c */
[C---:B------:R-:W-:Y:S08]  /*7340*/  HMMA.16816.F32 R120, R4.reuse, R8, R120 ;  /* 0x000000080478723c */ /* 0x040ff00000001878 */
[----:B------:R-:W-:Y:S01]  /*7350*/  HMMA.16816.F32 R116, R4, R10, R116 ;  /* 0x0000000a0474723c */ /* 0x000fe20000001874 */
[----:B------:R-:W-:-:S02]  /*7360*/  FADD.FTZ R92, R72, R92 ;  /* 0x0000005c485c7221 */ /* 0x000fc40000010000 */
[----:B------:R-:W-:Y:S02]  /*7370*/  FADD.FTZ R88, R88, R58 ;  /* 0x0000003a58587221 */ /* 0x000fe40000010000 */
[----:B------:R-:W-:Y:S02]  /*7380*/  FADD.FTZ R82, R65, R82 ;  /* 0x0000005241527221 */ /* 0x000fe40000010000 */
[----:B------:R-:W-:Y:S01]  /*7390*/  F2FP.PACK_AB R4, R101, R102 ;  /* 0x000000666504723e */ /* 0x000fe200000000ff */
[----:B------:R-:W-:Y:S01]  /*73a0*/  FADD.FTZ R84, R84, R56 ;  /* 0x0000003854547221 */ /* 0x000fe20000010000 */
[----:B----4-:R-:W-:Y:S02]  /*73b0*/  F2FP.PACK_AB R6, R107, R100 ;  /* 0x000000646b06723e */ /* 0x010fe400000000ff */
[----:B--2---:R-:W-:Y:S02]  /*73c0*/  F2FP.PACK_AB R5, R105, R106 ;  /* 0x0000006a6905723e */ /* 0x004fe400000000ff */
[----:B---3--:R-:W-:-:S07]  /*73d0*/  F2FP.PACK_AB R7, R99, R104 ;  /* 0x000000686307723e */ /* 0x008fce00000000ff */
[C---:B------:R-:W-:Y:S08]  /*73e0*/  HMMA.16816.F32 R156, R4.reuse, R16, R156 ;  /* 0x00000010049c723c */ /* 0x040ff0000000189c */
[C---:B------:R-:W-:Y:S01]  /*73f0*/  HMMA.16816.F32 R160, R4.reuse, R18, R160 ;  /* 0x0000001204a0723c */ /* 0x040fe200000018a0 */
[----:B------:R-:W1:Y:S07]  /*7400*/  LDSM.16.MT88.4 R16, [R234+0x2800] ;  /* 0x00280000ea10783b */ /* 0x000e6e0000004200 */
[C---:B------:R-:W-:Y:S08]  /*7410*/  HMMA.16816.F32 R164, R4.reuse, R12, R164 ;  /* 0x0000000c04a4723c */ /* 0x040ff000000018a4 */
[C---:B------:R-:W-:Y:S01]  /*7420*/  HMMA.16816.F32 R168, R4.reuse, R14, R168 ;  /* 0x0000000e04a8723c */ /* 0x040fe200000018a8 */
[----:B------:R-:W2:Y:S07]  /*7430*/  LDSM.16.MT88.4 R12, [R233+0x2800] ;  /* 0x00280000e90c783b */ /* 0x000eae0000004200 */
[C---:B------:R-:W-:Y:S08]  /*7440*/  HMMA.16816.F32 R172, R4.reuse, R8, R172 ;  /* 0x0000000804ac723c */ /* 0x040ff000000018ac */
[C---:B------:R-:W-:Y:S01]  /*7450*/  HMMA.16816.F32 R176, R4.reuse, R10, R176 ;  /* 0x0000000a04b0723c */ /* 0x040fe200000018b0 */
[----:B------:R-:W3:Y:S07]  /*7460*/  LDSM.16.MT88.4 R8, [R232+0x2800] ;  /* 0x00280000e808783b */ /* 0x000eee0000004200 */
[C---:B------:R-:W-:Y:S08]  /*7470*/  HMMA.16816.F32 R148, R4.reuse, R20, R148 ;  /* 0x000000140494723c */ /* 0x040ff00000001894 */
[----:B------:R-:W-:Y:S01]  /*7480*/  HMMA.16816.F32 R152, R4, R22, R152 ;  /* 0x000000160498723c */ /* 0x000fe20000001898 */
[----:B------:R-:W4:Y:S06]  /*7490*/  LDSM.16.MT88.4 R20, [R234+0x3000] ;  /* 0x00300000ea14783b */ /* 0x000f2c0000004200 */
[----:B------:R-:W-:-:S02]  /*74a0*/  F2FP.PACK_AB R4, R80, R81 ;  /* 0x000000515004723e */ /* 0x000fc400000000ff */
[----:B-----5:R-:W-:Y:S02]  /*74b0*/  F2FP.PACK_AB R5, R73, R77 ;  /* 0x0000004d4905723e */ /* 0x020fe400000000ff */
[----:B------:R-:W-:Y:S02]  /*74c0*/  F2FP.PACK_AB R6, R78, R79 ;  /* 0x0000004f4e06723e */ /* 0x000fe400000000ff */
[----:B------:R-:W-:-:S07]  /*74d0*/  F2FP.PACK_AB R7, R62, R74 ;  /* 0x0000004a3e07723e */ /* 0x000fce00000000ff */
[C---:B-1----:R-:W-:Y:S08]  /*74e0*/  HMMA.16816.F32 R144, R4.reuse, R16, R144 ;  /* 0x000000100490723c */ /* 0x042ff00000001890 */
[C---:B------:R-:W-:Y:S08]  /*74f0*/  HMMA.16816.F32 R140, R4.reuse, R18, R140 ;  /* 0x00000012048c723c */ /* 0x040ff0000000188c */
[C---:B--2---:R-:W-:Y:S08]  /*7500*/  HMMA.16816.F32 R136, R4.reuse, R12, R136 ;  /* 0x0000000c0488723c */ /* 0x044ff00000001888 */
[C---:B------:R-:W-:Y:S08]  /*7510*/  HMMA.16816.F32 R132, R4.reuse, R14, R132 ;  /* 0x0000000e0484723c */ /* 0x040ff00000001884 */
[C---:B---3--:R-:W-:Y:S08]  /*7520*/  HMMA.16816.F32 R128, R4.reuse, R8, R128 ;  /* 0x000000080480723c */ /* 0x048ff00000001880 */
        /* <DEDUP_REMOVED lines=17> */
[----:B------:R-:W-:Y:S07]  /*7640*/  HMMA.16816.F32 R176, R4, R26, R176 ;  /* 0x0000001a04b0723c */ /* 0x000fee00000018b0 */
[----:B------:R-:W-:-:S02]  /*7650*/  F2FP.PACK_AB R4, R40, R42 ;  /* 0x0000002a2804723e */ /* 0x000fc400000000ff */
[----:B------:R-:W-:Y:S02]  /*7660*/  F2FP.PACK_AB R5, R36, R37 ;  /* 0x000000252405723e */ /* 0x000fe400000000ff */
[----:B------:R-:W-:Y:S02]  /*7670*/  F2FP.PACK_AB R6, R38, R39 ;  /* 0x000000272606723e */ /* 0x000fe400000000ff */
[----:B------:R-:W-:-:S07]  /*7680*/  F2FP.PACK_AB R7, R32, R33 ;  /* 0x000000212007723e */ /* 0x000fce00000000ff */
[C---:B----4-:R-:W-:Y:S08]  /*7690*/  HMMA.16816.F32 R144, R4.reuse, R20, R144 ;  /* 0x000000140490723c */ /* 0x050ff00000001890 */
[C---:B------:R-:W-:Y:S08]  /*76a0*/  HMMA.16816.F32 R140, R4.reuse, R22, R140 ;  /* 0x00000016048c723c */ /* 0x040ff0000000188c */
[C---:B-1----:R-:W-:Y:S08]  /*76b0*/  HMMA.16816.F32 R136, R4.reuse, R16, R136 ;  /* 0x000000100488723c */ /* 0x042ff00000001888 */
[C---:B------:R-:W-:Y:S08]  /*76c0*/  HMMA.16816.F32 R132, R4.reuse, R18, R132 ;  /* 0x000000120484723c */ /* 0x040ff00000001884 */
[C---:B--2---:R-:W-:Y:S08]  /*76d0*/  HMMA.16816.F32 R128, R4.reuse, R12, R128 ;  /* 0x0000000c0480723c */ /* 0x044ff00000001880 */
[C---:B------:R-:W-:Y:S08]  /*76e0*/  HMMA.16816.F32 R124, R4.reuse, R14, R124 ;  /* 0x0000000e047c723c */ /* 0x040ff0000000187c */
[C---:B---3--:R-:W-:Y:S08]  /*76f0*/  HMMA.16816.F32 R120, R4.reuse, R8, R120 ;  /* 0x000000080478723c */ /* 0x048ff00000001878 */
[----:B------:R-:W-:Y:S07]  /*7700*/  HMMA.16816.F32 R116, R4, R10, R116 ;  /* 0x0000000a0474723c */ /* 0x000fee0000001874 */
[----:B------:R-:W-:-:S02]  /*7710*/  F2FP.PACK_AB R4, R30, R31 ;  /* 0x0000001f1e04723e */ /* 0x000fc400000000ff */
[----:B------:R-:W-:Y:S02]  /*7720*/  F2FP.PACK_AB R6, R28, R29 ;  /* 0x0000001d1c06723e */ /* 0x000fe400000000ff */
[----:B------:R-:W-:Y:S02]  /*7730*/  F2FP.PACK_AB R5, R98, R103 ;  /* 0x000000676205723e */ /* 0x000fe400000000ff */
[----:B------:R-:W-:-:S07]  /*7740*/  F2FP.PACK_AB R7, R96, R97 ;  /* 0x000000616007723e */ /* 0x000fce00000000ff */
[C---:B------:R-:W-:Y:S01]  /*7750*/  HMMA.16816.F32 R160, R4.reuse, R18, R160 ;  /* 0x0000001204a0723c */ /* 0x040fe200000018a0 */
[----:B------:R-:W2:Y:S01]  /*7760*/  LDL R19, [R1+0x10] ;  /* 0x0000100001137983 */ /* 0x000ea20000100800 */
        /* <DEDUP_REMOVED lines=9> */
[----:B------:R-:W-:Y:S01]  /*7800*/  MOV R16, R208 ;  /* 0x000000d000107202 */ /* 0x000fe20000000f00 */
        /* <DEDUP_REMOVED lines=15> */
[----:B------:R-:W-:Y:S01]  /*7900*/  @P2 IMAD.HI.U32 R17, R208, c[0x0][0x2c8], RZ ;  /* 0x0000b200d0112a27 */ /* 0x000fe200078e00ff */
[----:B------:R-:W-:Y:S03]  /*7910*/  HMMA.16816.F32 R152, R4, R22, R152 ;  /* 0x000000160498723c */ /* 0x000fe60000001898 */
[----:B------:R-:W-:Y:S02]  /*7920*/  FADD.FTZ R92, R81, R92 ;  /* 0x0000005c515c7221 */ /* 0x000fe40000010000 */
[----:B------:R-:W-:-:S02]  /*7930*/  FADD.FTZ R88, R183, R88 ;  /* 0x00000058b7587221 */ /* 0x000fc40000010000 */
[----:B------:R-:W-:Y:S02]  /*7940*/  FADD.FTZ R82, R99, R82 ;  /* 0x0000005263527221 */ /* 0x000fe40000010000 */
[----:B------:R-:W-:Y:S01]  /*7950*/  FADD.FTZ R84, R107, R84 ;  /* 0x000000546b547221 */ /* 0x000fe20000010000 */
[----:B------:R-:W-:Y:S01]  /*7960*/  @P2 SHF.R.U32.HI R16, RZ, c[0x0][0x2cc], R17 ;  /* 0x0000b300ff102a19 */ /* 0x000fe20000011611 */
[----:B------:R-:W-:Y:S02]  /*7970*/  FADD.FTZ R92, R80, R92 ;  /* 0x0000005c505c7221 */ /* 0x000fe40000010000 */
[----:B------:R-:W-:Y:S02]  /*7980*/  FADD.FTZ R88, R77, R88 ;  /* 0x000000584d587221 */ /* 0x000fe40000010000 */
[----:B------:R-:W-:Y:S02]  /*7990*/  FADD.FTZ R82, R192, R82 ;  /* 0x00000052c0527221 */ /* 0x000fe40000010000 */
[----:B------:R-:W-:Y:S01]  /*79a0*/  FADD.FTZ R84, R46, R84 ;  /* 0x000000542e547221 */ /* 0x000fe20000010000 */
[----:B------:R-:W-:Y:S01]  /*79b0*/  IADD3 R13, R16, -c[0x0][0x168], R181 ;  /* 0x80005a00100d7a10 */ /* 0x000fe20007ffe0b5 */
[----:B------:R-:W-:Y:S01]  /*79c0*/  FADD.FTZ R92, R79, R92 ;  /* 0x0000005c4f5c7221 */ /* 0x000fe20000010000 */
[----:B------:R-:W-:Y:S01]  /*79d0*/  MOV R12, RZ ;  /* 0x000000ff000c7202 */ /* 0x000fe20000000f00 */
[----:B------:R-:W-:-:S02]  /*79e0*/  FADD.FTZ R88, R73, R88 ;  /* 0x0000005849587221 */ /* 0x000fc40000010000 */
[----:B------:R-:W-:Y:S02]  /*79f0*/  FADD.FTZ R82, R191, R82 ;  /* 0x00000052bf527221 */ /* 0x000fe40000010000 */
[----:B------:R-:W-:Y:S02]  /*7a00*/  FADD.FTZ R84, R45, R84 ;  /* 0x000000542d547221 */ /* 0x000fe40000010000 */
[----:B------:R-:W-:Y:S02]  /*7a10*/  FADD.FTZ R92, R78, R92 ;  /* 0x0000005c4e5c7221 */ /* 0x000fe40000010000 */
[----:B------:R-:W-:Y:S02]  /*7a20*/  FADD.FTZ R88, R74, R88 ;  /* 0x000000584a587221 */ /* 0x000fe40000010000 */
[----:B------:R-:W-:-:S04]  /*7a30*/  IMAD.HI R12, R13, -0x6db6db6d, R12 ;  /* 0x924924930d0c7827 */ /* 0x000fc800078e020c */
[----:B------:R-:W-:Y:S02]  /*7a40*/  FADD.FTZ R82, R190, R82 ;  /* 0x00000052be527221 */ /* 0x000fe40000010000 */
[----:B------:R-:W-:Y:S02]  /*7a50*/  FADD.FTZ R84, R44, R84 ;  /* 0x000000542c547221 */ /* 0x000fe40000010000 */
[----:B------:R-:W-:Y:S02]  /*7a60*/  FADD.FTZ R92, R42, R92 ;  /* 0x0000005c2a5c7221 */ /* 0x000fe40000010000 */
[----:B------:R-:W-:Y:S01]  /*7a70*/  FADD.FTZ R88, R62, R88 ;  /* 0x000000583e587221 */ /* 0x000fe20000010000 */
[----:B------:R-:W-:Y:S01]  /*7a80*/  SHF.R.U32.HI R8, RZ, 0x1f, R12 ;  /* 0x0000001fff087819 */ /* 0x000fe2000001160c */
[----:B------:R-:W-:Y:S02]  /*7a90*/  FADD.FTZ R82, R189, R82 ;  /* 0x00000052bd527221 */ /* 0x000fe40000010000 */
[----:B------:R-:W-:-:S02]  /*7aa0*/  FADD.FTZ R84, R43, R84 ;  /* 0x000000542b547221 */ /* 0x000fc40000010000 */
[----:B------:R-:W-:Y:S02]  /*7ab0*/  FADD.FTZ R92, R40, R92 ;  /* 0x0000005c285c7221 */ /* 0x000fe40000010000 */
[----:B------:R-:W-:Y:S01]  /*7ac0*/  FADD.FTZ R88, R37, R88 ;  /* 0x0000005825587221 */ /* 0x000fe20000010000 */
[----:B------:R-:W-:Y:S01]  /*7ad0*/  LEA.HI.SX32 R12, R12, R8, 0x1a ;  /* 0x000000080c0c7211 */ /* 0x000fe200078fd2ff */
[----:B------:R-:W-:Y:S02]  /*7ae0*/  FADD.FTZ R82, R103, R82 ;  /* 0x0000005267527221 */ /* 0x000fe40000010000 */
[----:B------:R-:W-:Y:S02]  /*7af0*/  FADD.FTZ R84, R31, R84 ;  /* 0x000000541f547221 */ /* 0x000fe40000010000 */
[----:B------:R-:W-:Y:S01]  /*7b00*/  FADD.FTZ R92, R39, R92 ;  /* 0x0000005c275c7221 */ /* 0x000fe20000010000 */
[----:B------:R-:W-:Y:S01]  /*7b10*/  IADD3 R18, R180, -0x2, RZ ;  /* 0xfffffffeb4127810 */ /* 0x000fe20007ffe0ff */
[----:B------:R-:W-:Y:S01]  /*7b20*/  FADD.FTZ R88, R36, R88 ;  /* 0x0000005824587221 */ /* 0x000fe20000010000 */
[----:B------:R-:W-:Y:S01]  /*7b30*/  HMMA.16816.F32 R168, R4, R14, R168 ;  /* 0x0000000e04a8723c */ /* 0x000fe200000018a8 */
[----:B------:R-:W-:-:S02]  /*7b40*/  FADD.FTZ R82, R98, R82 ;  /* 0x0000005262527221 */ /* 0x000fc40000010000 */
[----:B------:R-:W-:Y:S02]  /*7b50*/  FADD.FTZ R84, R30, R84 ;  /* 0x000000541e547221 */ /* 0x000fe40000010000 */
[----:B------:R-:W-:-:S03]  /*7b60*/  FADD.FTZ R88, R33, R88 ;  /* 0x0000005821587221 */ /* 0x000fc60000010000 */
[----:B------:R-:W-:Y:S01]  /*7b70*/  HMMA.16816.F32 R176, R4, R10, R176 ;  /* 0x0000000a04b0723c */ /* 0x000fe200000018b0 */
[----:B------:R-:W-:Y:S01]  /*7b80*/  FADD.FTZ R82, R97, R82 ;  /* 0x0000005261527221 */ /* 0x000fe20000010000 */
[----:B------:R-:W-:Y:S01]  /*7b90*/  STL [R1+0x50], R18 ;  /* 0x0000501201007387 */ /* 0x000fe20000100800 */
[----:B------:R-:W-:-:S04]  /*7ba0*/  FADD.FTZ R84, R29, R84 ;  /* 0x000000541d547221 */ /* 0x000fc80000010000 */
[----:B------:R-:W-:Y:S02]  /*7bb0*/  FADD.FTZ R4, R38, R92 ;  /* 0x0000005c26047221 */ /* 0x000fe40000010000 */
[----:B------:R-:W-:Y:S02]  /*7bc0*/  FADD.FTZ R6, R32, R88 ;  /* 0x0000005820067221 */ /* 0x000fe40000010000 */
[----:B------:R-:W-:Y:S01]  /*7bd0*/  FADD.FTZ R5, R28, R84 ;  /* 0x000000541c057221 */ /* 0x000fe20000010000 */
[----:B--2---:R-:W-:-:S05]  /*7be0*/  IMNMX R19, R19, R12, !PT ;  /* 0x0000000c13137217 */ /* 0x004fca0007800200 */
[----:B------:R-:W-:Y:S04]  /*7bf0*/  STL [R1+0x58], R19 ;  /* 0x0000581301007387 */ /* 0x000fe80000100800 */
[----:B------:R1:W-:Y:S04]  /*7c00*/  STL [R1+0x48], R4 ;  /* 0x0000480401007387 */ /* 0x0003e80000100800 */
[----:B------:R2:W-:Y:S01]  /*7c10*/  STL [R1+0x60], R6 ;  /* 0x0000600601007387 */ /* 0x0005e20000100800 */
[----:B------:R-:W-:Y:S01]  /*7c20*/  ISETP.GE.AND P0, PT, R18, R19, PT ;  /* 0x000000131200720c */ /* 0x000fe20003f06270 */
[----:B-1----:R-:W-:-:S05]  /*7c30*/  FADD.FTZ R4, R96, R82 ;  /* 0x0000005260047221 */ /* 0x002fca0000010000 */
[----:B------:R2:W-:Y:S04]  /*7c40*/  STL [R1+0x4c], R4 ;  /* 0x00004c0401007387 */ /* 0x0005e80000100800 */
[----:B------:R2:W-:Y:S03]  /*7c50*/  STL [R1+0x54], R5 ;  /* 0x0000540501007387 */ /* 0x0005e60000100800 */
[----:B------:R-:W-:Y:S05]  /*7c60*/  @!P0 BRA `(.L_x_1339) ;  /* 0x0000618000008947 */ /* 0x000fea0003800000 */
[----:B------:R-:W-:Y:S01]  /*7c70*/  MOV R180, R0 ;  /* 0x0000000000b47202 */ /* 0x000fe20000000f00 */
[----:B------:R-:W-:Y:S01]  /*7c80*/  IMAD.MOV.U32 R0, RZ, RZ, R18 ;  /* 0x000000ffff007224 */ /* 0x000fe200078e0012 */
[----:B------:R-:W-:Y:S01]  /*7c90*/  MOV R183, R2 ;  /* 0x0000000200b77202 */ /* 0x000fe20000000f00 */
[----:B------:R-:W-:Y:S01]  /*7ca0*/  IMAD.MOV.U32 R181, RZ, RZ, R68 ;  /* 0x000000ffffb57224 */ /* 0x000fe200078e0044 */
[----:B------:R-:W-:-:S02]  /*7cb0*/  MOV R182, R3 ;  /* 0x0000000300b67202 */ /* 0x000fc40000000f00 */
[----:B------:R1:W-:Y:S04]  /*7cc0*/  STL [R1+0x50], R0 ;  /* 0x0000500001007387 */ /* 0x0003e80000100800 */
.L_x_1350:
[----:B------:R-:W3:Y:S01]  /*7cd0*/  LDL R2, [R1+0x50] ;  /* 0x0000500001027983 */ /* 0x000ee20000100800 */
[----:B------:R-:W-:Y:S04]  /*7ce0*/  DEPBAR.LE SB0, 0x0 ;  /* 0x000080000000791a */ /* 0x000fe80000000000 */
[----:B-1----:R-:W3:Y:S01]  /*7cf0*/  LDL R0, [R1+0x10] ;  /* 0x0000100001007983 */ /* 0x002ee20000100800 */
[----:B------:R-:W-:Y:S01]  /*7d00*/  WARPSYNC 0xffffffff ;  /* 0xffffffff00007948 */ /* 0x000fe20003800000 */
[----:B------:R-:W-:Y:S02]  /*7d10*/  BSSY B0, `(.L_x_1340) ;  /* 0x0000051000007945 */ /* 0x000fe40003800000 */
[----:B------:R-:W-:Y:S06]  /*7d20*/  BAR.SYNC.DEFER_BLOCKING 0x0 ;  /* 0x0000000000007b1d */ /* 0x000fec0000010000 */
[----:B------:R1:W4:Y:S04]  /*7d30*/  LDSM.16.M88.4 R112, [R241] ;  /* 0x00000000f170783b */ /* 0x0003280000000200 */
[----:B------:R1:W2:Y:S04]  /*7d40*/  LDSM.16.M88.4 R108, [R241+0x2000] ;  /* 0x00200000f16c783b */ /* 0x0002a80000000200 */
[----:B------:R1:W1:Y:S04]  /*7d50*/  LDSM.16.M88.4 R16, [R240] ;  /* 0x00000000f010783b */ /* 0x0002680000000200 */
[----:B------:R1:W1:Y:S04]  /*7d60*/  LDSM.16.M88.4 R32, [R240+0x800] ;  /* 0x00080000f020783b */ /* 0x0002680000000200 */
[----:B------:R1:W1:Y:S04]  /*7d70*/  LDSM.16.M88.4 R48, [R240+0x1000] ;  /* 0x00100000f030783b */ /* 0x0002680000000200 */
        /* <DEDUP_REMOVED lines=10> */
[----:B------:R1:W1:Y:S04]  /*7e20*/  LDSM.16.M88.4 R212, [R227] ;  /* 0x00000000e3d4783b */ /* 0x0002680000000200 */
[----:B------:R1:W1:Y:S04]  /*7e30*/  LDSM.16.M88.4 R216, [R226] ;  /* 0x00000000e2d8783b */ /* 0x0002680000000200 */
[----:B------:R1:W1:Y:S01]  /*7e40*/  LDSM.16.M88.4 R220, [R225] ;  /* 0x00000000e1dc783b */ /* 0x0002620000000200 */
[----:B---3--:R-:W-:-:S13]  /*7e50*/  ISETP.GT.AND P0, PT, R0, R2, PT ;  /* 0x000000020000720c */ /* 0x008fda0003f04270 */
[----:B------:R-:W-:-:S05]  /*7e60*/  @P0 BRA `(.L_x_1341) ;  /* 0x000003b000000947 */ /* 0x000fca0003800000 */
[----:B-12-4-:R-:W2:Y:S04]  /*7e70*/  LDL R6, [R1+0x20] ;  /* 0x0000200001067983 */ /* 0x016ea80000100800 */
[----:B------:R-:W3:Y:S04]  /*7e80*/  LDL R5, [R1+0x1c] ;  /* 0x00001c0001057983 */ /* 0x000ee80000100800 */
[----:B------:R-:W4:Y:S04]  /*7e90*/  LDL.64 R8, [R1+0x30] ;  /* 0x0000300001087983 */ /* 0x000f280000100a00 */
[----:B------:R-:W5:Y:S01]  /*7ea0*/  LDL R4, [R1+0x4] ;  /* 0x0000040001047983 */ /* 0x000f620000100800 */
[----:B--2---:R-:W-:Y:S01]  /*7eb0*/  IMAD.WIDE.U32 R2, R6, c[0x0][0x208], RZ ;  /* 0x0000820006027a25 */ /* 0x004fe200078e00ff */
[----:B------:R-:W-:Y:S02]  /*7ec0*/  SHF.R.S32.HI R0, RZ, 0x1f, R6 ;  /* 0x0000001fff007819 */ /* 0x000fe40000011406 */
[----:B---3--:R-:W-:Y:S03]  /*7ed0*/  SHF.R.S32.HI R7, RZ, 0x1f, R5 ;  /* 0x0000001fff077819 */ /* 0x008fe60000011405 */
[----:B------:R-:W-:Y:S02]  /*7ee0*/  IMAD R0, R0, c[0x0][0x208], RZ ;  /* 0x0000820000007a24 */ /* 0x000fe400078e02ff */
[----:B------:R-:W-:Y:S02]  /*7ef0*/  IMAD R7, R7, c[0x0][0x218], RZ ;  /* 0x0000860007077a24 */ /* 0x000fe400078e02ff */
[----:B------:R-:W-:Y:S02]  /*7f00*/  IMAD R0, R6, c[0x0][0x20c], R0 ;  /* 0x0000830006007a24 */ /* 0x000fe400078e0200 */
[----:B------:R-:W-:Y:S02]  /*7f10*/  IMAD R7, R5, c[0x0][0x21c], R7 ;  /* 0x0000870005077a24 */ /* 0x000fe400078e0207 */
[----:B------:R-:W-:Y:S01]  /*7f20*/  IMAD.IADD R3, R3, 0x1, R0 ;  /* 0x0000000103037824 */ /* 0x000fe200078e0200 */
[----:B------:R-:W-:Y:S03]  /*7f30*/  SHF.L.U32 R0, R251, 0x1, RZ ;  /* 0x00000001fb007819 */ /* 0x000fe600000006ff */
[----:B------:R-:W-:Y:S05]  /*7f40*/  IMAD.WIDE.U32 R2, R5, c[0x0][0x218], R2 ;  /* 0x0000860005027a25 */ /* 0x000fea00078e0002 */
[----:B----4-:R-:W-:Y:S04]  /*7f50*/  IADD3 R2, P4, R8, R2, RZ ;  /* 0x0000000208027210 */ /* 0x010fe80007f9e0ff */
[----:B------:R-:W-:Y:S02]  /*7f60*/  LEA R10, P0, R2, c[0x0][0x1f8], 0x1 ;  /* 0x00007e00020a7a11 */ /* 0x000fe400078008ff */
[----:B-----5:R-:W-:Y:S02]  /*7f70*/  IADD3.X R7, R4, R3, R7, P4, !PT ;  /* 0x0000000304077210 */ /* 0x020fe400027fe407 */
[----:B------:R-:W-:Y:S02]  /*7f80*/  SHF.L.U64.HI R3, R251, 0x1, R242 ;  /* 0x00000001fb037819 */ /* 0x000fe400000102f2 */
[----:B------:R-:W-:Y:S01]  /*7f90*/  LEA.HI.X R7, R2, c[0x0][0x1fc], R7, 0x1, P0 ;  /* 0x00007f0002077a11 */ /* 0x000fe200000f0c07 */
[----:B------:R-:W-:-:S05]  /*7fa0*/  BRA.DIV ~URZ, `(.L_x_1342) ;  /* 0x0000f1527f007947 */ /* 0x000fca000b800000 */
[----:B------:R1:W2:Y:S02]  /*7fb0*/  SHFL.IDX PT, R11, R7, RZ, 0x181f ;  /* 0x00181fff070b7589 */ /* 0x0002a400000e0000 */
.L_x_1393:
[----:B------:R-:W-:-:S05]  /*7fc0*/  BRA.DIV ~URZ, `(.L_x_1343) ;  /* 0x0000f1a27f007947 */ /* 0x000fca000b800000 */
[----:B------:R-:W3:Y:S04]  /*7fd0*/  SHFL.IDX PT, R20, R10, RZ, 0x181f ;  /* 0x00181fff0a147589 */ /* 0x000ee800000e0000 */
[----:B------:R-:W4:Y:S04]  /*7fe0*/  SHFL.IDX PT, R14, R10, 0x1, 0x181f ;  /* 0x00381f000a0e7f89 */ /* 0x000f2800000e0000 */
[----:B------:R-:W-:Y:S04]  /*7ff0*/  SHFL.IDX PT, R15, R7, 0x1, 0x181f ;  /* 0x00381f00070f7f89 */ /* 0x000fe800000e0000 */
[----:B------:R-:W-:Y:S04]  /*8000*/  SHFL.IDX PT, R12, R10, 0x2, 0x181f ;  /* 0x00581f000a0c7f89 */ /* 0x000fe800000e0000 */
[----:B------:R-:W5:Y:S04]  /*8010*/  SHFL.IDX PT, R8, R10, 0x3, 0x181f ;  /* 0x00781f000a087f89 */ /* 0x000f6800000e0000 */
[----:B------:R-:W-:Y:S04]  /*8020*/  SHFL.IDX PT, R13, R7, 0x2, 0x181f ;  /* 0x00581f00070d7f89 */ /* 0x000fe800000e0000 */
[----:B------:R-:W-:Y:S04]  /*8030*/  SHFL.IDX PT, R5, R10, 0x4, 0x181f ;  /* 0x00981f000a057f89 */ /* 0x000fe800000e0000 */
[----:B------:R-:W1:Y:S04]  /*8040*/  SHFL.IDX PT, R9, R7, 0x3, 0x181f ;  /* 0x00781f0007097f89 */ /* 0x000e6800000e0000 */
[----:B------:R-:W2:Y:S04]  /*8050*/  SHFL.IDX PT, R2, R10, 0x5, 0x181f ;  /* 0x00b81f000a027f89 */ /* 0x000ea800000e0000 */
[----:B------:R-:W2:Y:S04]  /*8060*/  SHFL.IDX PT, R6, R7, 0x4, 0x181f ;  /* 0x00981f0007067f89 */ /* 0x000ea800000e0000 */
[----:B------:R-:W2:Y:S04]  /*8070*/  SHFL.IDX PT, R4, R7, 0x5, 0x181f ;  /* 0x00b81f0007047f89 */ /* 0x000ea800000e0000 */
[----:B-1----:R-:W1:Y:S01]  /*8080*/  SHFL.IDX PT, R7, R7, 0x6, 0x181f ;  /* 0x00d81f0007077f89 */ /* 0x002e6200000e0000 */
[-C--:B---3--:R-:W-:Y:S02]  /*8090*/  IADD3 R20, P0, R20, R0.reuse, RZ ;  /* 0x0000000014147210 */ /* 0x088fe40007f1e0ff */
[-C--:B----4-:R-:W-:Y:S02]  /*80a0*/  IADD3 R14, P4, R14, R0.reuse, RZ ;  /* 0x000000000e0e7210 */ /* 0x090fe40007f9e0ff */
[-C--:B-----5:R-:W-:Y:S01]  /*80b0*/  IADD3 R8, P5, R8, R0.reuse, RZ ;  /* 0x0000000008087210 */ /* 0x0a0fe20007fbe0ff */
[--C-:B--2---:R-:W-:Y:S01]  /*80c0*/  IMAD.X R21, R11, 0x1, R3.reuse, P0 ;  /* 0x000000010b157824 */ /* 0x104fe200000e0603 */
[-C--:B------:R-:W-:Y:S01]  /*80d0*/  IADD3 R12, P0, R12, R0.reuse, RZ ;  /* 0x000000000c0c7210 */ /* 0x080fe20007f1e0ff */
[--C-:B------:R-:W-:Y:S02]  /*80e0*/  IMAD.X R15, R15, 0x1, R3.reuse, P4 ;  /* 0x000000010f0f7824 */ /* 0x100fe400020e0603 */
[--C-:B------:R-:W-:Y:S01]  /*80f0*/  IMAD.X R9, R9, 0x1, R3.reuse, P5 ;  /* 0x0000000109097824 */ /* 0x100fe200028e0603 */
[----:B------:R2:W-:Y:S01]  /*8100*/  LDGSTS.E.BYPASS.LTC128B.128 [R244+0x100], [R20.64], !P3 ;  /* 0x0010000014f47fae */ /* 0x0005e2000d901d48 */
[--C-:B------:R-:W-:Y:S03]  /*8110*/  IMAD.X R13, R13, 0x1, R3.reuse, P0 ;  /* 0x000000010d0d7824 */ /* 0x100fe600000e0603 */
[----:B------:R3:W-:Y:S04]  /*8120*/  LDGSTS.E.BYPASS.LTC128B.128 [R244+0x900], [R14.64], !P3 ;  /* 0x009000000ef47fae */ /* 0x0007e8000d901d48 */
[----:B------:R4:W-:Y:S04]  /*8130*/  LDGSTS.E.BYPASS.LTC128B.128 [R244+0x1100], [R12.64], !P3 ;  /* 0x011000000cf47fae */ /* 0x0009e8000d901d48 */
[----:B------:R4:W-:Y:S01]  /*8140*/  LDGSTS.E.BYPASS.LTC128B.128 [R244+0x1900], [R8.64], !P3 ;  /* 0x0190000008f47fae */ /* 0x0009e2000d901d48 */
[-C--:B--2---:R-:W-:Y:S02]  /*8150*/  IADD3 R20, P4, R5, R0.reuse, RZ ;  /* 0x0000000005147210 */ /* 0x084fe40007f9e0ff */
[----:B---3--:R-:W-:Y:S03]  /*8160*/  IADD3 R14, P0, R2, R0, RZ ;  /* 0x00000000020e7210 */ /* 0x008fe60007f1e0ff */
[--C-:B------:R-:W-:Y:S02]  /*8170*/  IMAD.X R21, R6, 0x1, R3.reuse, P4 ;  /* 0x0000000106157824 */ /* 0x100fe400020e0603 */
[----:B------:R-:W-:Y:S03]  /*8180*/  IMAD.X R15, R4, 0x1, R3, P0 ;  /* 0x00000001040f7824 */ /* 0x000fe600000e0603 */
[----:B------:R4:W-:Y:S04]  /*8190*/  LDGSTS.E.BYPASS.LTC128B.128 [R244+0x2100], [R20.64], !P3 ;  /* 0x0210000014f47fae */ /* 0x0009e8000d901d48 */
[----:B------:R4:W2:Y:S04]  /*81a0*/  SHFL.IDX PT, R4, R10, 0x6, 0x181f ;  /* 0x00d81f000a047f89 */ /* 0x0008a800000e0000 */
[----:B------:R4:W-:Y:S02]  /*81b0*/  LDGSTS.E.BYPASS.LTC128B.128 [R244+0x2900], [R14.64], !P3 ;  /* 0x029000000ef47fae */ /* 0x0009e4000d901d48 */
.L_x_1394:
[----:B-12---:R-:W-:Y:S04]  /*81c0*/  IADD3 R4, P0, R4, R0, RZ ;  /* 0x0000000004047210 */ /* 0x006fe80007f1e0ff */
[----:B------:R-:W-:Y:S05]  /*81d0*/  IADD3.X R5, R7, R3, RZ, P0, !PT ;  /* 0x0000000307057210 */ /* 0x000fea00007fe4ff */
[----:B------:R-:W-:Y:S01]  /*81e0*/  @!PT LDS RZ, [RZ] ;  /* 0x00000000fffff984 */ /* 0x000fe20000000800 */
[----:B------:R-:W-:Y:S01]  /*81f0*/  @!PT LDS RZ, [RZ] ;  /* 0x00000000fffff984 */ /* 0x000fe20000000800 */
[----:B------:R-:W-:Y:S01]  /*8200*/  @!PT LDS RZ, [RZ] ;  /* 0x00000000fffff984 */ /* 0x000fe20000000800 */
[----:B------:R1:W-:Y:S04]  /*8210*/  LDGSTS.E.BYPASS.LTC128B.128 [R244+0x3100], [R4.64], !P3 ;  /* 0x0310000004f47fae */ /* 0x0003e8000d901d48 */
.L_x_1341:
[----:B-12-4-:R-:W-:Y:S05]  /*8220*/  BSYNC B0 ;  /* 0x0000000000007941 */ /* 0x016fea0003800000 */
.L_x_1340:
        /* <DEDUP_REMOVED lines=57> */
[----:B------:R-:W-:Y:S07]  /*85c0*/  LDSM.16.M88.4 R212, [R235] ;  /* 0x00000000ebd4783b */ /* 0x000fee0000000200 */
[-C--:B------:R-:W-:Y:S08]  /*85d0*/  HMMA.16816.F32 R84, R188, R216.reuse, R84 ;  /* 0x000000d8bc54723c */ /* 0x080ff00000001854 */
[C---:B------:R-:W-:Y:S08]  /*85e0*/  HMMA.16816.F32 R88, R196.reuse, R216, R88 ;  /* 0x000000d8c458723c */ /* 0x040ff00000001858 */
[-C--:B------:R-:W-:Y:S08]  /*85f0*/  HMMA.16816.F32 R92, R196, R218.reuse, R92 ;  /* 0x000000dac45c723c */ /* 0x080ff0000000185c */
[C---:B------:R-:W-:Y:S01]  /*8600*/  HMMA.16816.F32 R96, R188.reuse, R218, R96 ;  /* 0x000000dabc60723c */ /* 0x040fe20000001860 */
[----:B------:R-:W-:Y:S07]  /*8610*/  LDSM.16.M88.4 R216, [R224] ;  /* 0x00000000e0d8783b */ /* 0x000fee0000000200 */
[-C--:B------:R-:W-:Y:S08]  /*8620*/  HMMA.16816.F32 R100, R188, R220.reuse, R100 ;  /* 0x000000dcbc64723c */ /* 0x080ff00000001864 */
[C---:B------:R-:W-:Y:S01]  /*8630*/  HMMA.16816.F32 R104, R196.reuse, R220, R104 ;  /* 0x000000dcc468723c */ /* 0x040fe20000001868 */
[----:B------:R-:W2:Y:S07]  /*8640*/  LDL R221, [R1+0x10] ;  /* 0x0000100001dd7983 */ /* 0x000eae0000100800 */
[-C--:B------:R-:W-:Y:S01]  /*8650*/  HMMA.16816.F32 R108, R196, R222.reuse, R108 ;  /* 0x000000dec46c723c */ /* 0x080fe2000000186c */
[----:B------:R-:W-:Y:S07]  /*8660*/  LDSM.16.M88.4 R196, [R236+0x2800] ;  /* 0x00280000ecc4783b */ /* 0x000fee0000000200 */
[----:B------:R-:W-:Y:S01]  /*8670*/  HMMA.16816.F32 R112, R188, R222, R112 ;  /* 0x000000debc70723c */ /* 0x000fe20000001870 */
[----:B------:R-:W5:Y:S07]  /*8680*/  LDSM.16.M88.4 R188, [R236+0x1800] ;  /* 0x00180000ecbc783b */ /* 0x000f6e0000000200 */
        /* <DEDUP_REMOVED lines=27> */
[-C--:B---3--:R-:W-:Y:S08]  /*8840*/  HMMA.16816.F32 R100, R184, R204.reuse, R100 ;  /* 0x000000ccb864723c */ /* 0x088ff00000001864 */
[C---:B------:R-:W-:Y:S08]  /*8850*/  HMMA.16816.F32 R104, R200.reuse, R204, R104 ;  /* 0x000000ccc868723c */ /* 0x040ff00000001868 */
[-C--:B------:R-:W-:Y:S08]  /*8860*/  HMMA.16816.F32 R108, R200, R206.reuse, R108 ;  /* 0x000000cec86c723c */ /* 0x080ff0000000186c */
[----:B------:R-:W-:Y:S08]  /*8870*/  HMMA.16816.F32 R112, R184, R206, R112 ;  /* 0x000000ceb870723c */ /* 0x000ff00000001870 */
[-C--:B------:R-:W-:Y:S08]  /*8880*/  HMMA.16816.F32 R4, R212, R216.reuse, R4 ;  /* 0x000000d8d404723c */ /* 0x080ff00000001804 */
[C---:B----4-:R-:W-:Y:S08]  /*8890*/  HMMA.16816.F32 R8, R188.reuse, R216, R8 ;  /* 0x000000d8bc08723c */ /* 0x050ff00000001808 */
        /* <DEDUP_REMOVED lines=8> */
[----:B------:R3:W4:Y:S01]  /*8920*/  MUFU.TANH R185, R7 ;  /* 0x0000000700b97308 */ /* 0x0007220000002400 */
        /* <DEDUP_REMOVED lines=8> */
[----:B------:R-:W-:Y:S01]  /*89b0*/  FMUL.FTZ R16, R16, c[0x0][0x320] ;  /* 0x0000c80010107a20 */ /* 0x000fe20000410000 */
[----:B--2---:R-:W-:Y:S01]  /*89c0*/  ISETP.GT.AND P0, PT, R2, R221, PT ;  /* 0x000000dd0200720c */ /* 0x004fe20003f04270 */
[----:B------:R-:W-:Y:S02]  /*89d0*/  FMUL.FTZ R17, R17, c[0x0][0x320] ;  /* 0x0000c80011117a20 */ /* 0x000fe40000410000 */
[----:B------:R-:W-:Y:S01]  /*89e0*/  FMUL.FTZ R18, R18, c[0x0][0x320] ;  /* 0x0000c80012127a20 */ /* 0x000fe20000410000 */
[----:B------:R-:W2:Y:S01]  /*89f0*/  MUFU.TANH R187, R9 ;  /* 0x0000000900bb7308 */ /* 0x000ea20000002400 */
[----:B------:R-:W-:Y:S01]  /*8a00*/  FMUL.FTZ R19, R19, c[0x0][0x320] ;  /* 0x0000c80013137a20 */ /* 0x000fe20000410000 */
[----:B---3--:R-:W3:Y:S08]  /*8a10*/  LDSM.16.M88.4 R4, [R224+0x800] ;  /* 0x00080000e004783b */ /* 0x008ef00000000200 */
[----:B------:R-:W1:Y:S10]  /*8a20*/  MUFU.TANH R192, R10 ;  /* 0x0000000a00c07308 */ /* 0x000e740000002400 */
[----:B------:R5:W1:Y:S10]  /*8a30*/  MUFU.TANH R193, R11 ;  /* 0x0000000b00c17308 */ /* 0x000a740000002400 */
[----:B------:R-:W1:Y:S10]  /*8a40*/  MUFU.TANH R0, R0 ;  /* 0x0000000000007308 */ /* 0x000e740000002400 */
[----:B------:R-:W1:Y:S01]  /*8a50*/  MUFU.TANH R3, R3 ;  /* 0x0000000300037308 */ /* 0x000e620000002400 */
[----:B-----5:R-:W5:Y:S01]  /*8a60*/  LDSM.16.M88.4 R8, [R224+0x1000] ;  /* 0x00100000e008783b */ /* 0x020f620000000200 */
[-C--:B---3--:R-:W-:Y:S08]  /*8a70*/  HMMA.16816.F32 R20, R212, R4.reuse, R20 ;  /* 0x00000004d414723c */ /* 0x088ff00000001814 */
[----:B------:R-:W3:Y:S01]  /*8a80*/  MUFU.TANH R12, R12 ;  /* 0x0000000c000c7308 */ /* 0x000ee20000002400 */
        /* <DEDUP_REMOVED lines=43> */
[----:B------:R-:W1:Y:S03]  /*8d40*/  LDSM.16.M88.4 R4, [R224+0x2800] ;  /* 0x00280000e004783b */ /* 0x000e660000000200 */
[----:B------:R-:W-:Y:S02]  /*8d50*/  FMUL.FTZ R41, R41, c[0x0][0x320] ;  /* 0x0000c80029297a20 */ /* 0x000fe40000410000 */
[----:B------:R-:W-:Y:S02]  /*8d60*/  FMUL.FTZ R42, R42, c[0x0][0x320] ;  /* 0x0000c8002a2a7a20 */ /* 0x000fe40000410000 */
[----:B------:R-:W-:Y:S01]  /*8d70*/  FMUL.FTZ R43, R43, c[0x0][0x320] ;  /* 0x0000c8002b2b7a20 */ /* 0x000fe20000410000 */
[----:B------:R-:W1:Y:S01]  /*8d80*/  MUFU.TANH R22, R22 ;  /* 0x0000001600167308 */ /* 0x000e620000002400 */
[-C--:B-----5:R-:W-:Y:S03]  /*8d90*/  HMMA.16816.F32 R68, R212, R8.reuse, R68 ;  /* 0x00000008d444723c */ /* 0x0a0fe60000001844 */
[----:B------:R-:W-:Y:S02]  /*8da0*/  FMUL.FTZ R44, R44, c[0x0][0x320] ;  /* 0x0000c8002c2c7a20 */ /* 0x000fe40000410000 */
[----:B------:R-:W-:Y:S02]  /*8db0*/  FMUL.FTZ R45, R45, c[0x0][0x320] ;  /* 0x0000c8002d2d7a20 */ /* 0x000fe40000410000 */
[----:B------:R-:W-:Y:S01]  /*8dc0*/  FMUL.FTZ R46, R46, c[0x0][0x320] ;  /* 0x0000c8002e2e7a20 */ /* 0x000fe20000410000 */
[C---:B------:R-:W-:Y:S01]  /*8dd0*/  HMMA.16816.F32 R72, R188.reuse, R8, R72 ;  /* 0x00000008bc48723c */ /* 0x040fe20000001848 */
[----:B------:R-:W2:Y:S03]  /*8de0*/  MUFU.TANH R23, R23 ;  /* 0x0000001700177308 */ /* 0x000ea60000002400 */
[----:B------:R-:W-:Y:S02]  /*8df0*/  FMUL.FTZ R47, R47, c[0x0][0x320] ;  /* 0x0000c8002f2f7a20 */ /* 0x000fe40000410000 */
[----:B------:R-:W-:Y:S02]  /*8e00*/  FMUL.FTZ R48, R48, c[0x0][0x320] ;  /* 0x0000c80030307a20 */ /* 0x000fe40000410000 */
[-C--:B------:R-:W-:Y:S03]  /*8e10*/  HMMA.16816.F32 R76, R188, R10.reuse, R76 ;  /* 0x0000000abc4c723c */ /* 0x080fe6000000184c */
[----:B------:R-:W2:Y:S01]  /*8e20*/  MUFU.TANH R24, R24 ;  /* 0x0000001800187308 */ /* 0x000ea20000002400 */
[----:B------:R-:W-:Y:S02]  /*8e30*/  FMUL.FTZ R49, R49, c[0x0][0x320] ;  /* 0x0000c80031317a20 */ /* 0x000fe40000410000 */
[----:B------:R-:W-:Y:S02]  /*8e40*/  FMUL.FTZ R50, R50, c[0x0][0x320] ;  /* 0x0000c80032327a20 */ /* 0x000fe40000410000 */
[C---:B------:R-:W-:Y:S01]  /*8e50*/  HMMA.16816.F32 R80, R212.reuse, R10, R80 ;  /* 0x0000000ad450723c */ /* 0x040fe20000001850 */
[----:B------:R-:W5:Y:S01]  /*8e60*/  LDSM.16.M88.4 R8, [R224+0x3000] ;  /* 0x00300000e008783b */ /* 0x000f620000000200 */
[----:B------:R-:W-:Y:S04]  /*8e70*/  DEPBAR.LE SB0, 0x0 ;  /* 0x000080000000791a */ /* 0x000fe80000000000 */
[----:B------:R-:W2:Y:S01]  /*8e80*/  MUFU.TANH R25, R25 ;  /* 0x0000001900197308 */ /* 0x000ea20000002400 */
[----:B------:R-:W-:Y:S01]  /*8e90*/  FMUL.FTZ R68, R68, c[0x0][0x320] ;  /* 0x0000c80044447a20 */ /* 0x000fe20000410000 */
[-C--:B-1----:R-:W-:Y:S01]  /*8ea0*/  HMMA.16816.F32 R84, R212, R4.reuse, R84 ;  /* 0x00000004d454723c */ /* 0x082fe20000001854 */
[----:B------:R-:W-:Y:S04]  /*8eb0*/  BAR.SYNC.DEFER_BLOCKING 0x0 ;  /* 0x0000000000007b1d */ /* 0x000fe80000010000 */
        /* <DEDUP_REMOVED lines=16> */
[----:B------:R-:W1:Y:S01]  /*8fc0*/  MUFU.TANH R209, R81 ;  /* 0x0000005100d17308 */ /* 0x000e620000002400 */
[----:B------:R-:W-:Y:S02]  /*8fd0*/  FMUL.FTZ R57, R57, c[0x0][0x320] ;  /* 0x0000c80039397a20 */ /* 0x000fe40000410000 */
[C---:B------:R-:W-:Y:S04]  /*8fe0*/  HMMA.16816.F32 R104, R188.reuse, R8, R104 ;  /* 0x00000008bc68723c */ /* 0x040fe80000001868 */
[----:B------:R-:W-:Y:S02]  /*8ff0*/  FMUL.FTZ R58, R58, c[0x0][0x320] ;  /* 0x0000c8003a3a7a20 */ /* 0x000fe40000410000 */
[----:B------:R-:W-:Y:S01]  /*9000*/  FMUL.FTZ R59, R59, c[0x0][0x320] ;  /* 0x0000c8003b3b7a20 */ /* 0x000fe20000410000 */
[----:B------:R-:W1:Y:S01]  /*9010*/  MUFU.TANH R26, R26 ;  /* 0x0000001a001a7308 */ /* 0x000e620000002400 */
[-C--:B------:R-:W-:Y:S04]  /*9020*/  HMMA.16816.F32 R108, R188, R10.reuse, R108 ;  /* 0x0000000abc6c723c */ /* 0x080fe8000000186c */
[----:B------:R-:W-:Y:S02]  /*9030*/  FMUL.FTZ R96, R96, c[0x0][0x320] ;  /* 0x0000c80060607a20 */ /* 0x000fe40000410000 */
[----:B------:R-:W-:Y:S02]  /*9040*/  FMUL.FTZ R97, R97, c[0x0][0x320] ;  /* 0x0000c80061617a20 */ /* 0x000fe40000410000 */
[----:B------:R-:W-:Y:S01]  /*9050*/  FMUL.FTZ R98, R98, c[0x0][0x320] ;  /* 0x0000c80062627a20 */ /* 0x000fe20000410000 */
[----:B------:R-:W1:Y:S01]  /*9060*/  MUFU.TANH R206, R96 ;  /* 0x0000006000ce7308 */ /* 0x000e620000002400 */
[----:B------:R-:W-:Y:S04]  /*9070*/  HMMA.16816.F32 R112, R212, R10, R112 ;  /* 0x0000000ad470723c */ /* 0x000fe80000001870 */
[----:B------:R-:W-:Y:S02]  /*9080*/  FMUL.FTZ R99, R99, c[0x0][0x320] ;  /* 0x0000c80063637a20 */ /* 0x000fe40000410000 */
[----:B------:R-:W-:Y:S02]  /*9090*/  FMUL.FTZ R100, R100, c[0x0][0x320] ;  /* 0x0000c80064647a20 */ /* 0x000fe40000410000 */
[----:B------:R-:W-:Y:S01]  /*90a0*/  FMUL.FTZ R60, R60, c[0x0][0x320] ;  /* 0x0000c8003c3c7a20 */ /* 0x000fe20000410000 */
[----:B------:R-:W2:Y:S03]  /*90b0*/  MUFU.TANH R205, R97 ;  /* 0x0000006100cd7308 */ /* 0x000ea60000002400 */
[----:B------:R-:W-:Y:S02]  /*90c0*/  FMUL.FTZ R61, R61, c[0x0][0x320] ;  /* 0x0000c8003d3d7a20 */ /* 0x000fe40000410000 */
[----:B------:R-:W-:Y:S02]  /*90d0*/  FMUL.FTZ R62, R62, c[0x0][0x320] ;  /* 0x0000c8003e3e7a20 */ /* 0x000fe40000410000 */
[----:B------:R-:W-:Y:S02]  /*90e0*/  FMUL.FTZ R63, R63, c[0x0][0x320] ;  /* 0x0000c8003f3f7a20 */ /* 0x000fe40000410000 */
[----:B------:R-:W-:Y:S01]  /*90f0*/  FMUL.FTZ R64, R64, c[0x0][0x320] ;  /* 0x0000c80040407a20 */ /* 0x000fe20000410000 */
[----:B------:R5:W2:Y:S01]  /*9100*/  MUFU.TANH R204, R98 ;  /* 0x0000006200cc7308 */ /* 0x000aa20000002400 */
[----:B------:R-:W-:Y:S02]  /*9110*/  FMUL.FTZ R65, R65, c[0x0][0x320] ;  /* 0x0000c80041417a20 */ /* 0x000fe40000410000 */
[----:B------:R-:W-:Y:S02]  /*9120*/  FMUL.FTZ R66, R66, c[0x0][0x320] ;  /* 0x0000c80042427a20 */ /* 0x000fe40000410000 */
[----:B------:R-:W-:Y:S02]  /*9130*/  FMUL.FTZ R67, R67, c[0x0][0x320] ;  /* 0x0000c80043437a20 */ /* 0x000fe40000410000 */
[----:B-1----:R-:W-:Y:S02]  /*9140*/  FMUL.FTZ R68, R70, c[0x0][0x320] ;  /* 0x0000c80046447a20 */ /* 0x002fe40000410000 */
[----:B------:R-:W-:Y:S01]  /*9150*/  FMUL.FTZ R69, R71, c[0x0][0x320] ;  /* 0x0000c80047457a20 */ /* 0x000fe20000410000 */
[----:B------:R1:W1:Y:S01]  /*9160*/  MUFU.TANH R203, R99 ;  /* 0x0000006300cb7308 */ /* 0x0002620000002400 */
[----:B------:R-:W-:Y:S02]  /*9170*/  FMUL.FTZ R70, R72, c[0x0][0x320] ;  /* 0x0000c80048467a20 */ /* 0x000fe40000410000 */
        /* <DEDUP_REMOVED lines=14> */
[----:B-----5:R-:W-:Y:S02]  /*9260*/  FMUL.FTZ R98, R104, c[0x0][0x320] ;  /* 0x0000c80068627a20 */ /* 0x020fe40000410000 */
[----:B-1----:R-:W-:Y:S01]  /*9270*/  FMUL.FTZ R99, R105, c[0x0][0x320] ;  /* 0x0000c80069637a20 */ /* 0x002fe20000410000 */
[----:B------:R-:W1:Y:S01]  /*9280*/  MUFU.TANH R28, R28 ;  /* 0x0000001c001c7308 */ /* 0x000e620000002400 */
[----:B------:R-:W-:Y:S02]  /*9290*/  FMUL.FTZ R96, R106, c[0x0][0x320] ;  /* 0x0000c8006a607a20 */ /* 0x000fe40000410000 */
[----:B------:R-:W-:Y:S02]  /*92a0*/  FMUL.FTZ R81, R107, c[0x0][0x320] ;  /* 0x0000c8006b517a20 */ /* 0x000fe40000410000 */
[----:B--2---:R-:W-:Y:S02]  /*92b0*/  FMUL.FTZ R100, R108, c[0x0][0x320] ;  /* 0x0000c8006c647a20 */ /* 0x004fe40000410000 */
        /* <DEDUP_REMOVED lines=22> */
[----:B------:R-:W-:Y:S07]  /*9420*/  FMUL.FTZ R102, R102, c[0x0][0x320] ;  /* 0x0000c80066667a20 */ /* 0x000fee0000410000 */
        /* <DEDUP_REMOVED lines=73> */
[----:B------:R-:W1:Y:S01]  /*98c0*/  MUFU.TANH R11, R11 ;  /* 0x0000000b000b7308 */ /* 0x000e620000002400 */
[----:B------:R-:W-:-:S05]  /*98d0*/  @!P0 BRA `(.L_x_1345) ;  /* 0x000004e000008947 */ /* 0x000fca0003800000 */
[C---:B-1234-:R-:W-:Y:S01]  /*98e0*/  IMAD.SHL.U32 R84, R251.reuse, 0x2, RZ ;  /* 0x00000002fb547824 */ /* 0x05efe200078e00ff */
[----:B------:R-:W2:Y:S01]  /*98f0*/  LDL R218, [R1+0x24] ;  /* 0x0000240001da7983 */ /* 0x000ea20000100800 */
[----:B------:R-:W-:Y:S02]  /*9900*/  PLOP3.LUT P4, PT, PT, PT, UP0, 0x80, 0x0 ;  /* 0x000000000000781c */ /* 0x000fe40003f8f008 */
[----:B------:R-:W-:Y:S01]  /*9910*/  PLOP3.LUT P0, PT, PT, PT, UP0, 0x80, 0x0 ;  /* 0x000000000000781c */ /* 0x000fe20003f0f008 */
[----:B------:R-:W3:Y:S01]  /*9920*/  LDL.64 R82, [R1+0x40] ;  /* 0x0000400001527983 */ /* 0x000ee20000100a00 */
[----:B------:R-:W-:Y:S03]  /*9930*/  SHF.L.U64.HI R85, R251, 0x1, R242 ;  /* 0x00000001fb557819 */ /* 0x000fe600000102f2 */
[----:B------:R-:W4:Y:S04]  /*9940*/  LDL R217, [R1+0xc] ;  /* 0x00000c0001d97983 */ /* 0x000f280000100800 */
[----:B------:R-:W5:Y:S04]  /*9950*/  LDL.64 R222, [R1+0x38] ;  /* 0x0000380001de7983 */ /* 0x000f680000100a00 */
[----:B------:R-:W3:Y:S01]  /*9960*/  LDL R221, [R1+0x8] ;  /* 0x0000080001dd7983 */ /* 0x000ee20000100800 */
[----:B--2---:R-:W-:Y:S05]  /*9970*/  IMAD R5, R2, 0x70, R218 ;  /* 0x0000007002057824 */ /* 0x004fea00078e02da */
[----:B------:R-:W-:Y:S05]  /*9980*/  IADD3 R5, R5, -0x70, R250 ;  /* 0xffffff9005057810 */ /* 0x000fea0007ffe0fa */
[----:B------:R-:W-:Y:S04]  /*9990*/  @P4 IMAD.HI.U32 R2, R5, c[0x0][0x2bc], RZ ;  /* 0x0000af0005024a27 */ /* 0x000fe800078e00ff */
[--C-:B------:R-:W-:Y:S01]  /*99a0*/  IMAD.MOV.U32 R4, RZ, RZ, R5.reuse ;  /* 0x000000ffff047224 */ /* 0x100fe200078e0005 */
[----:B------:R-:W-:Y:S04]  /*99b0*/  @P0 SHF.R.U32.HI R4, RZ, c[0x0][0x2c0], R2 ;  /* 0x0000b000ff040a19 */ /* 0x000fe80000011602 */
[C---:B---3--:R-:W-:Y:S01]  /*99c0*/  @!P1 IADD3 R2, P0, R4.reuse, R82, RZ ;  /* 0x0000005204029210 */ /* 0x048fe20007f1e0ff */
[----:B------:R-:W-:Y:S03]  /*99d0*/  IMAD.MOV R6, RZ, RZ, -R4 ;  /* 0x000000ffff067224 */ /* 0x000fe600078e0a04 */
[----:B----4-:R-:W-:Y:S01]  /*99e0*/  @!P1 LEA.HI.X.SX32 R4, R4, R217, 0x1, P0 ;  /* 0x000000d904049211 */ /* 0x010fe200000f0eff */
[----:B------:R-:W-:Y:S01]  /*99f0*/  IMAD R82, R6, c[0x0][0x2b8], R5 ;  /* 0x0000ae0006527a24 */ /* 0x000fe200078e0205 */
[C---:B------:R-:W-:Y:S01]  /*9a00*/  @!P1 LEA R8, P0, R2.reuse, c[0x0][0x2a0], 0x2 ;  /* 0x0000a80002089a11 */ /* 0x040fe200078010ff */
[----:B------:R-:W-:Y:S03]  /*9a10*/  IMAD.MOV.U32 R6, RZ, RZ, RZ ;  /* 0x000000ffff067224 */ /* 0x000fe600078e00ff */
[----:B------:R-:W-:Y:S01]  /*9a20*/  @!P1 LEA.HI.X R9, R2, c[0x0][0x2a4], R4, 0x2, P0 ;  /* 0x0000a90002099a11 */ /* 0x000fe200000f1404 */
[----:B------:R-:W-:Y:S01]  /*9a30*/  IMAD.WIDE.U32 R4, R82, c[0x0][0x1e0], RZ ;  /* 0x0000780052047a25 */ /* 0x000fe200078e00ff */
[----:B------:R1:W-:Y:S01]  /*9a40*/  STL [R1+0x20], R82 ;  /* 0x0000205201007387 */ /* 0x0003e20000100800 */
[----:B------:R-:W-:Y:S03]  /*9a50*/  SHF.R.S32.HI R2, RZ, 0x1f, R82 ;  /* 0x0000001fff027819 */ /* 0x000fe60000011452 */
[----:B------:R-:W1:Y:S02]  /*9a60*/  @!P1 LDG.E R6, [R8.64] ;  /* 0x0000000808069981 */ /* 0x000e64000c1e1900 */
[----:B------:R-:W-:Y:S04]  /*9a70*/  IMAD R2, R2, c[0x0][0x1e0], RZ ;  /* 0x0000780002027a24 */ /* 0x000fe800078e02ff */
[----:B------:R-:W-:Y:S04]  /*9a80*/  IMAD R2, R82, c[0x0][0x1e4], R2 ;  /* 0x0000790052027a24 */ /* 0x000fe800078e0202 */
[----:B------:R-:W-:Y:S01]  /*9a90*/  IMAD.IADD R5, R5, 0x1, R2 ;  /* 0x0000000105057824 */ /* 0x000fe200078e0202 */
[----:B-1----:R-:W-:Y:S01]  /*9aa0*/  SHF.R.S32.HI R82, RZ, 0x1f, R6 ;  /* 0x0000001fff527819 */ /* 0x002fe20000011406 */
[----:B------:R1:W-:Y:S02]  /*9ab0*/  STL [R1+0x1c], R6 ;  /* 0x00001c0601007387 */ /* 0x0003e40000100800 */
[----:B------:R-:W-:Y:S04]  /*9ac0*/  IMAD.WIDE.U32 R4, R6, c[0x0][0x1f0], R4 ;  /* 0x00007c0006047a25 */ /* 0x000fe800078e0004 */
[----:B------:R-:W-:Y:S01]  /*9ad0*/  IMAD R82, R82, c[0x0][0x1f0], RZ ;  /* 0x00007c0052527a24 */ /* 0x000fe200078e02ff */
[----:B-----5:R-:W-:Y:S03]  /*9ae0*/  IADD3 R2, P0, R222, R4, RZ ;  /* 0x00000004de027210 */ /* 0x020fe60007f1e0ff */
[----:B------:R-:W-:Y:S05]  /*9af0*/  IMAD R82, R6, c[0x0][0x1f4], R82 ;  /* 0x00007d0006527a24 */ /* 0x000fea00078e0252 */
[----:B------:R-:W-:Y:S02]  /*9b00*/  IADD3.X R82, R221, R5, R82, P0, !PT ;  /* 0x00000005dd527210 */ /* 0x000fe400007fe452 */
[C---:B------:R-:W-:Y:S04]  /*9b10*/  LEA R83, P0, R2.reuse, c[0x0][0x1c8], 0x1 ;  /* 0x0000720002537a11 */ /* 0x040fe800078008ff */
[----:B------:R-:W-:Y:S01]  /*9b20*/  LEA.HI.X R82, R2, c[0x0][0x1cc], R82, 0x1, P0 ;  /* 0x0000730002527a11 */ /* 0x000fe200000f0c52 */
[----:B------:R-:W-:-:S06]  /*9b30*/  BRA.DIV ~URZ, `(.L_x_1346) ;  /* 0x0000dcf27f007947 */ /* 0x000fcc000b800000 */
[----:B------:R2:W3:Y:S02]  /*9b40*/  SHFL.IDX PT, R86, R82, RZ, 0x181f ;  /* 0x00181fff52567589 */ /* 0x0004e400000e0000 */
.L_x_1395:
[----:B------:R-:W-:-:S05]  /*9b50*/  BRA.DIV ~URZ, `(.L_x_1347) ;  /* 0x0000dd427f007947 */ /* 0x000fca000b800000 */
[----:B------:R-:W4:Y:S02]  /*9b60*/  SHFL.IDX PT, R2, R83, RZ, 0x181f ;  /* 0x00181fff53027589 */ /* 0x000f2400000e0000 */
[-C--:B----4-:R-:W-:Y:S02]  /*9b70*/  IADD3 R4, P0, R2, R84.reuse, RZ ;  /* 0x0000005402047210 */ /* 0x090fe40007f1e0ff */
[----:B------:R-:W4:Y:S03]  /*9b80*/  SHFL.IDX PT, R2, R83, 0x1, 0x181f ;  /* 0x00381f0053027f89 */ /* 0x000f2600000e0000 */
[--C-:B---3--:R-:W-:Y:S05]  /*9b90*/  IMAD.X R5, R86, 0x1, R85.reuse, P0 ;  /* 0x0000000156057824 */ /* 0x108fea00000e0655 */
[----:B------:R-:W-:Y:S01]  /*9ba0*/  @!PT LDS RZ, [RZ] ;  /* 0x00000000fffff984 */ /* 0x000fe20000000800 */
[----:B------:R3:W-:Y:S01]  /*9bb0*/  LDGSTS.E.BYPASS.LTC128B.128 [R244+0x3900], [R4.64], !P3 ;  /* 0x0390000004f47fae */ /* 0x0007e2000d901d48 */
[-C--:B----4-:R-:W-:Y:S03]  /*9bc0*/  IADD3 R8, P0, R2, R84.reuse, RZ ;  /* 0x0000005402087210 */ /* 0x090fe60007f1e0ff */
[----:B------:R-:W-:Y:S04]  /*9bd0*/  SHFL.IDX PT, R2, R83, 0x2, 0x181f ;  /* 0x00581f0053027f89 */ /* 0x000fe800000e0000 */
[----:B---3--:R-:W3:Y:S02]  /*9be0*/  SHFL.IDX PT, R4, R82, 0x1, 0x181f ;  /* 0x00381f0052047f89 */ /* 0x008ee400000e0000 */
[--C-:B---3--:R-:W-:Y:S02]  /*9bf0*/  IMAD.X R9, R4, 0x1, R85.reuse, P0 ;  /* 0x0000000104097824 */ /* 0x108fe400000e0655 */
[----:B------:R-:W3:Y:S04]  /*9c00*/  SHFL.IDX PT, R4, R82, 0x2, 0x181f ;  /* 0x00581f0052047f89 */ /* 0x000ee800000e0000 */
[----:B------:R4:W-:Y:S02]  /*9c10*/  LDGSTS.E.BYPASS.LTC128B.128 [R244+0x4100], [R8.64], !P3 ;  /* 0x0410000008f47fae */ /* 0x0009e4000d901d48 */
[-C--:B----4-:R-:W-:Y:S02]  /*9c20*/  IADD3 R8, P0, R2, R84.reuse, RZ ;  /* 0x0000005402087210 */ /* 0x090fe40007f1e0ff */
[----:B------:R-:W4:Y:S03]  /*9c30*/  SHFL.IDX PT, R2, R83, 0x3, 0x181f ;  /* 0x00781f0053027f89 */ /* 0x000f2600000e0000 */
        /* <DEDUP_REMOVED lines=12> */
[----:B------:R4:W-:Y:S04]  /*9d00*/  LDGSTS.E.BYPASS.LTC128B.128 [R244+0x5900], [R8.64], !P3 ;  /* 0x0590000008f47fae */ /* 0x0009e8000d901d48 */
[----:B--2---:R-:W2:Y:S01]  /*9d10*/  SHFL.IDX PT, R82, R82, 0x6, 0x181f ;  /* 0x00d81f0052527f89 */ /* 0x004ea200000e0000 */
[----:B----4-:R-:W-:Y:S05]  /*9d20*/  IADD3 R8, P0, R2, R84, RZ ;  /* 0x0000005402087210 */ /* 0x010fea0007f1e0ff */
[----:B---3--:R-:W-:Y:S02]  /*9d30*/  IMAD.X R9, R4, 0x1, R85, P0 ;  /* 0x0000000104097824 */ /* 0x008fe400000e0655 */
[----:B------:R3:W4:Y:S04]  /*9d40*/  SHFL.IDX PT, R4, R83, 0x6, 0x181f ;  /* 0x00d81f0053047f89 */ /* 0x00072800000e0000 */
[----:B------:R3:W-:Y:S02]  /*9d50*/  LDGSTS.E.BYPASS.LTC128B.128 [R244+0x6100], [R8.64], !P3 ;  /* 0x0610000008f47fae */ /* 0x0007e4000d901d48 */
.L_x_1396:
[----:B--2-4-:R-:W-:Y:S04]  /*9d60*/  IADD3 R4, P0, R4, R84, RZ ;  /* 0x0000005404047210 */ /* 0x014fe80007f1e0ff */
[----:B------:R-:W-:Y:S05]  /*9d70*/  IADD3.X R5, R82, R85, RZ, P0, !PT ;  /* 0x0000005552057210 */ /* 0x000fea00007fe4ff */
[----:B------:R-:W-:Y:S01]  /*9d80*/  @!PT LDS RZ, [RZ] ;  /* 0x00000000fffff984 */ /* 0x000fe20000000800 */
[----:B------:R-:W-:Y:S01]  /*9d90*/  @!PT LDS RZ, [RZ] ;  /* 0x00000000fffff984 */ /* 0x000fe20000000800 */
[----:B------:R-:W-:Y:S01]  /*9da0*/  @!PT LDS RZ, [RZ] ;  /* 0x00000000fffff984 */ /* 0x000fe20000000800 */
[----:B------:R2:W-:Y:S04]  /*9db0*/  LDGSTS.E.BYPASS.LTC128B.128 [R244+0x6900], [R4.64], !P3 ;  /* 0x0690000004f47fae */ /* 0x0005e8000d901d48 */
.L_x_1345:
[----:B--234-:R-:W-:Y:S05]  /*9dc0*/  BSYNC B0 ;  /* 0x0000000000007941 */ /* 0x01cfea0003800000 */
.L_x_1344:
[----:B------:R-:W2:Y:S04]  /*9dd0*/  LDL R5, [R1+0x5c] ;  /* 0x00005c0001057983 */ /* 0x000ea80000100800 */
[----:B------:R-:W3:Y:S04]  /*9de0*/  LDL R4, [R1+0x50] ;  /* 0x0000500001047983 */ /* 0x000ee80000100800 */
[----:B------:R-:W0:Y:S01]  /*9df0*/  LDGDEPBAR ;  /* 0x00000000000079af */ /* 0x000e220000000000 */
[----:B-12---:R-:W-:Y:S01]  /*9e00*/  MOV R6, R5 ;  /* 0x0000000500067202 */ /* 0x006fe20000000f00 */
[----:B------:R-:W-:Y:S04]  /*9e10*/  @P2 IMAD.HI.U32 R2, R5, c[0x0][0x2c8], RZ ;  /* 0x0000b20005022a27 */ /* 0x000fe800078e00ff */
[----:B---3--:R-:W-:Y:S01]  /*9e20*/  IMAD R4, R4, -0x70, RZ ;  /* 0xffffff9004047824 */ /* 0x008fe200078e02ff */
[----:B------:R-:W-:Y:S02]  /*9e30*/  @P2 SHF.R.U32.HI R6, RZ, c[0x0][0x2cc], R2 ;  /* 0x0000b300ff062a19 */ /* 0x000fe40000011602 */
[----:B------:R-:W-:Y:S02]  /*9e40*/  MOV R2, c[0x0][0x2ac] ;  /* 0x0000ab0000027a02 */ /* 0x000fe40000000f00 */
[----:B------:R-:W-:Y:S05]  /*9e50*/  IADD3 R4, -R245, 0x1, R4 ;  /* 0x00000001f5047810 */ /* 0x000fea0007ffe104 */
[----:B------:R-:W-:Y:S05]  /*9e60*/  IMAD R4, R2, c[0x0][0x1d0], R4 ;  /* 0x0000740002047a24 */ /* 0x000fea00078e0204 */
[----:B------:R-:W-:Y:S01]  /*9e70*/  IADD3 R101, R4, -c[0x0][0x168], RZ ;  /* 0x80005a0004657a10 */ /* 0x000fe20007ffe0ff */
[----:B------:R-:W-:-:S05]  /*9e80*/  BRA.DIV ~URZ, `(.L_x_1348) ;  /* 0x0000e0d27f007947 */ /* 0x000fca000b800000 */
[----:B------:R1:W2:Y:S02]  /*9e90*/  SHFL.IDX PT, R4, R6, RZ, 0x1c1f ;  /* 0x001c1fff06047589 */ /* 0x0002a400000e0000 */
.L_x_1397:
[----:B--2---:R-:W-:Y:S05]  /*9ea0*/  IMAD.IADD R4, R101, 0x1, R4 ;  /* 0x0000000165047824 */ /* 0x004fea00078e0204 */
[C---:B------:R-:W-:Y:S02]  /*9eb0*/  ISETP.GT.AND P6, PT, R4.reuse, RZ, PT ;  /* 0x000000ff0400720c */ /* 0x040fe40003fc4270 */
[C---:B------:R-:W-:Y:S02]  /*9ec0*/  ISETP.GT.AND P5, PT, R4.reuse, 0x1, PT ;  /* 0x000000010400780c */ /* 0x040fe40003fa4270 */
[C---:B------:R-:W-:Y:S02]  /*9ed0*/  ISETP.GT.AND P4, PT, R4.reuse, 0x8, PT ;  /* 0x000000080400780c */ /* 0x040fe40003f84270 */
[----:B------:R-:W-:Y:S02]  /*9ee0*/  ISETP.GT.AND P0, PT, R4, 0x9, PT ;  /* 0x000000090400780c */ /* 0x000fe40003f04270 */
[----:B------:R-:W-:Y:S02]  /*9ef0*/  FSEL R82, R0, -INF , P6 ;  /* 0xff80000000527808 */ /* 0x000fe40003000000 */
[C---:B------:R-:W-:Y:S02]  /*9f00*/  ISETP.GT.AND P6, PT, R4.reuse, 0x10, PT ;  /* 0x000000100400780c */ /* 0x040fe40003fc4270 */
[----:B------:R-:W-:Y:S02]  /*9f10*/  FSEL R83, R3, -INF , P5 ;  /* 0xff80000003537808 */ /* 0x000fe40002800000 */
        /* <DEDUP_REMOVED lines=32> */
[C---:B------:R-:W-:Y:S02]  /*a120*/  ISETP.GT.AND P5, PT, R4.reuse, 0x51, PT ;  /* 0x000000510400780c */ /* 0x040fe40003fa4270 */
        /* <DEDUP_REMOVED lines=13> */
[----:B------:R-:W-:Y:S02]  /*a200*/  FSEL R195, R195, -INF , P5 ;  /* 0xff800000c3c37808 */ /* 0x000fe40002800000 */
[----:B------:R-:W-:Y:S02]  /*a210*/  FSEL R64, R107, -INF , P4 ;  /* 0xff8000006b407808 */ /* 0x000fe40002000000 */
[----:B------:R-:W-:Y:S01]  /*a220*/  FSEL R53, R105, -INF , P0 ;  /* 0xff80000069357808 */ /* 0x000fe20000000000 */
[----:B------:R-:W-:-:S05]  /*a230*/  BRA.DIV ~URZ, `(.L_x_1349) ;  /* 0x0000dd727f007947 */ /* 0x000fca000b800000 */
[----:B------:R-:W2:Y:S08]  /*a240*/  SHFL.IDX PT, R2, R6, 0x1, 0x1c1f ;  /* 0x003c1f0006027f89 */ /* 0x000eb000000e0000 */
[----:B------:R-:W3:Y:S08]  /*a250*/  SHFL.IDX PT, R0, R6, 0x2, 0x1c1f ;  /* 0x005c1f0006007f89 */ /* 0x000ef000000e0000 */
[----:B------:R-:W4:Y:S01]  /*a260*/  SHFL.IDX PT, R3, R6, 0x3, 0x1c1f ;  /* 0x007c1f0006037f89 */ /* 0x000f2200000e0000 */
[C---:B--2---:R-:W-:Y:S05]  /*a270*/  IMAD.IADD R2, R101.reuse, 0x1, R2 ;  /* 0x0000000165027824 */ /* 0x044fea00078e0202 */
[C---:B------:R-:W-:Y:S02]  /*a280*/  ISETP.GT.AND P6, PT, R2.reuse, RZ, PT ;  /* 0x000000ff0200720c */ /* 0x040fe40003fc4270 */
[C---:B------:R-:W-:Y:S01]  /*a290*/  ISETP.GT.AND P5, PT, R2.reuse, 0x1, PT ;  /* 0x000000010200780c */ /* 0x040fe20003fa4270 */
[C---:B---3--:R-:W-:Y:S01]  /*a2a0*/  IMAD.IADD R0, R101.reuse, 0x1, R0 ;  /* 0x0000000165007824 */ /* 0x048fe200078e0200 */
[C---:B------:R-:W-:Y:S02]  /*a2b0*/  ISETP.GT.AND P4, PT, R2.reuse, 0x8, PT ;  /* 0x000000080200780c */ /* 0x040fe40003f84270 */
[----:B------:R-:W-:Y:S02]  /*a2c0*/  ISETP.GT.AND P0, PT, R2, 0x9, PT ;  /* 0x000000090200780c */ /* 0x000fe40003f04270 */
[----:B------:R-:W-:Y:S02]  /*a2d0*/  FSEL R32, R184, -INF , P6 ;  /* 0xff800000b8207808 */ /* 0x000fe40003000000 */
[C---:B------:R-:W-:Y:S01]  /*a2e0*/  ISETP.GT.AND P6, PT, R2.reuse, 0x10, PT ;  /* 0x000000100200780c */ /* 0x040fe20003fc4270 */
[----:B----4-:R-:W-:Y:S01]  /*a2f0*/  IMAD.IADD R101, R101, 0x1, R3 ;  /* 0x0000000165657824 */ /* 0x010fe200078e0203 */
        /* <DEDUP_REMOVED lines=35> */
[----:B------:R-:W-:Y:S02]  /*a530*/  ISETP.GT.AND P4, PT, R2, 0x58, PT ;  /* 0x000000580200780c */ /* 0x000fe40003f84270 */
        /* <DEDUP_REMOVED lines=11> */
[C---:B------:R-:W-:Y:S02]  /*a5f0*/  ISETP.GT.AND P6, PT, R0.reuse, RZ, PT ;  /* 0x000000ff0000720c */ /* 0x040fe40003fc4270 */
        /* <DEDUP_REMOVED lines=54> */
[----:B------:R-:W-:Y:S02]  /*a960*/  FMNMX.FTZ R0, R82, R182, !PT ;  /* 0x000000b652007209 */ /* 0x000fe40007810000 */
[----:B------:R-:W-:Y:S02]  /*a970*/  FSEL R105, R98, -INF , P6 ;  /* 0xff80000062697808 */ /* 0x000fe40003000000 */
[----:B------:R-:W-:Y:S02]  /*a980*/  FMNMX.FTZ R0, R83, R0, !PT ;  /* 0x0000000053007209 */ /* 0x000fe40007810000 */
[----:B------:R-:W-:Y:S02]  /*a990*/  FSEL R99, R99, -INF , P5 ;  /* 0xff80000063637808 */ /* 0x000fe40002800000 */
[----:B------:R-:W-:Y:S02]  /*a9a0*/  FMNMX.FTZ R0, R84, R0, !PT ;  /* 0x0000000054007209 */ /* 0x000fe40007810000 */
[----:B------:R-:W-:Y:S02]  /*a9b0*/  FSEL R98, R100, -INF , P4 ;  /* 0xff80000064627808 */ /* 0x000fe40002000000 */
[----:B------:R-:W-:Y:S02]  /*a9c0*/  FMNMX.FTZ R0, R85, R0, !PT ;  /* 0x0000000055007209 */ /* 0x000fe40007810000 */
[----:B------:R-:W-:Y:S02]  /*a9d0*/  FSEL R10, R10, -INF , P0 ;  /* 0xff8000000a0a7808 */ /* 0x000fe40000000000 */
[----:B------:R-:W-:Y:S02]  /*a9e0*/  FMNMX.FTZ R0, R94, R0, !PT ;  /* 0x000000005e007209 */ /* 0x000fe40007810000 */
[----:B------:R-:W-:Y:S02]  /*a9f0*/  ISETP.GT.AND P6, PT, R101, RZ, PT ;  /* 0x000000ff6500720c */ /* 0x000fe40003fc4270 */
[----:B------:R-:W-:Y:S02]  /*aa00*/  FMNMX.FTZ R0, R93, R0, !PT ;  /* 0x000000005d007209 */ /* 0x000fe40007810000 */
[C---:B------:R-:W-:Y:S02]  /*aa10*/  ISETP.GT.AND P5, PT, R101.reuse, 0x1, PT ;  /* 0x000000016500780c */ /* 0x040fe40003fa4270 */
[----:B------:R-:W-:Y:S02]  /*aa20*/  FMNMX.FTZ R0, R92, R0, !PT ;  /* 0x000000005c007209 */ /* 0x000fe40007810000 */
[----:B------:R-:W-:Y:S02]  /*aa30*/  FSEL R12, R192, -INF , P6 ;  /* 0xff800000c00c7808 */ /* 0x000fe40003000000 */
[----:B------:R-:W-:Y:S02]  /*aa40*/  FMNMX.FTZ R0, R90, R0, !PT ;  /* 0x000000005a007209 */ /* 0x000fe40007810000 */
[----:B------:R-:W-:Y:S02]  /*aa50*/  ISETP.GT.AND P4, PT, R101, 0x8, PT ;  /* 0x000000086500780c */ /* 0x000fe40003f84270 */
        /* <DEDUP_REMOVED lines=40> */
[----:B------:R-:W-:Y:S01]  /*ace0*/  FSEL R47, R47, -INF , P0 ;  /* 0xff8000002f2f7808 */ /* 0x000fe20000000000 */
[----:B------:R-:W2:Y:S01]  /*acf0*/  SHFL.BFLY PT, R2, R0, 0x2, 0x1f ;  /* 0x0c401f0000027f89 */ /* 0x000ea200000e0000 */
        /* <DEDUP_REMOVED lines=12> */
[----:B--2---:R-:W-:Y:S02]  /*adc0*/  FMNMX.FTZ R0, R2, R0, !PT ;  /* 0x0000000002007209 */ /* 0x004fe40007810000 */
[----:B------:R-:W-:Y:S02]  /*add0*/  FMNMX.FTZ R2, R32, R183, !PT ;  /* 0x000000b720027209 */ /* 0x000fe40007810000 */
[----:B------:R-:W-:Y:S01]  /*ade0*/  ISETP.GT.AND P0, PT, R101, 0x49, PT ;  /* 0x000000496500780c */ /* 0x000fe20003f04270 */
[----:B------:R-:W2:Y:S01]  /*adf0*/  SHFL.BFLY PT, R3, R0, 0x1, 0x1f ;  /* 0x0c201f0000037f89 */ /* 0x000ea200000e0000 */
        /* <DEDUP_REMOVED lines=13> */
[----:B--2---:R-:W-:Y:S02]  /*aed0*/  FMNMX.FTZ R3, R0, R3, !PT ;  /* 0x0000000300037209 */ /* 0x004fe40007810000 */
        /* <DEDUP_REMOVED lines=23> */
[----:B------:R-:W-:Y:S02]  /*b050*/  FSEL R7, R95, -INF , P0 ;  /* 0xff8000005f077808 */ /* 0x000fe40000000000 */
        /* <DEDUP_REMOVED lines=8> */
[----:B------:R-:W2:Y:S02]  /*b0e0*/  SHFL.BFLY PT, R0, R2, 0x2, 0x1f ;  /* 0x0c401f0002007f89 */ /* 0x000ea400000e0000 */
[----:B--2---:R-:W-:Y:S06]  /*b0f0*/  FMNMX.FTZ R0, R2, R0, !PT ;  /* 0x0000000002007209 */ /* 0x004fec0007810000 */
[----:B------:R-:W2:Y:S02]  /*b100*/  SHFL.BFLY PT, R2, R0, 0x1, 0x1f ;  /* 0x0c201f0000027f89 */ /* 0x000ea400000e0000 */
[----:B--2---:R-:W-:Y:S02]  /*b110*/  FMNMX.FTZ R2, R0, R2, !PT ;  /* 0x0000000200027209 */ /* 0x004fe40007810000 */
        /* <DEDUP_REMOVED lines=62> */
[----:B------:R2:W3:Y:S02]  /*b500*/  SHFL.BFLY PT, R68, R4, 0x1, 0x1f ;  /* 0x0c201f0004447f89 */ /* 0x0004e400000e0000 */
.L_x_1398:
[----:B-1----:R-:W4:Y:S01]  /*b510*/  LDL.LU R6, [R1+0x48] ;  /* 0x0000480001067983 */ /* 0x002f220000300800 */
[C---:B------:R-:W-:Y:S01]  /*b520*/  FMUL.FTZ R185, R3.reuse, c[0x0][0x2d0] ;  /* 0x0000b40003b97a20 */ /* 0x040fe20000410000 */
[----:B------:R-:W-:Y:S01]  /*b530*/  FSETP.NEU.FTZ.AND P0, PT, R3, -INF , PT ;  /* 0xff8000000300780b */ /* 0x000fe20003f1d000 */
[----:B------:R-:W-:Y:S01]  /*b540*/  FMUL.FTZ R109, R2, c[0x0][0x2d0] ;  /* 0x0000b400026d7a20 */ /* 0x000fe20000410000 */
[----:B---3--:R-:W-:Y:S01]  /*b550*/  FMNMX.FTZ R68, R68, R4, !PT ;  /* 0x0000000444447209 */ /* 0x008fe20007810000 */
[----:B------:R-:W-:Y:S01]  /*b560*/  FMUL.FTZ R97, R0, c[0x0][0x2d0] ;  /* 0x0000b40000617a20 */ /* 0x000fe20000410000 */
[----:B------:R-:W-:Y:S01]  /*b570*/  FSEL R185, R185, RZ, P0 ;  /* 0x000000ffb9b97208 */ /* 0x000fe20000000000 */
[----:B------:R-:W-:Y:S01]  /*b580*/  WARPSYNC 0xffffffff ;  /* 0xffffffff00007948 */ /* 0x000fe20003800000 */
[----:B--2---:R-:W-:Y:S02]  /*b590*/  FSEL R4, R3, RZ, P0 ;  /* 0x000000ff03047208 */ /* 0x004fe40000000000 */
[----:B------:R-:W-:Y:S01]  /*b5a0*/  FSETP.NEU.FTZ.AND P0, PT, R2, -INF , PT ;  /* 0xff8000000200780b */ /* 0x000fe20003f1d000 */
[--C-:B------:R-:W-:Y:S02]  /*b5b0*/  FFMA.FTZ R186, R64, c[0x0][0x2d0], -R185.reuse ;  /* 0x0000b40040ba7a23 */ /* 0x100fe400000108b9 */
[----:B------:R-:W2:Y:S01]  /*b5c0*/  LDL.LU R64, [R1+0x60] ;  /* 0x0000600001407983 */ /* 0x000ea20000300800 */
[----:B------:R-:W-:Y:S01]  /*b5d0*/  FSEL R109, R109, RZ, P0 ;  /* 0x000000ff6d6d7208 */ /* 0x000fe20000000000 */
[----:B------:R-:W-:Y:S02]  /*b5e0*/  FADD.FTZ R4, -R4, R182 ;  /* 0x000000b604047221 */ /* 0x000fe40000010100 */
[----:B------:R-:W-:Y:S01]  /*b5f0*/  MUFU.EX2 R186, R186 ;  /* 0x000000ba00ba7308 */ /* 0x000fe20000000800 */
[----:B------:R-:W-:Y:S02]  /*b600*/  FFMA.FTZ R95, R84, c[0x0][0x2d0], -R185 ;  /* 0x0000b400545f7a23 */ /* 0x000fe400000108b9 */
[----:B------:R-:W-:Y:S02]  /*b610*/  FFMA.FTZ R223, R39, c[0x0][0x2d0], -R109 ;  /* 0x0000b40027df7a23 */ /* 0x000fe4000001086d */
[----:B------:R-:W3:Y:S01]  /*b620*/  LDL.LU R39, [R1+0x54] ;  /* 0x0000540001277983 */ /* 0x000ee20000300800 */
[--C-:B------:R-:W-:Y:S02]  /*b630*/  FFMA.FTZ R84, R65, c[0x0][0x2d0], -R185.reuse ;  /* 0x0000b40041547a23 */ /* 0x100fe400000108b9 */
[----:B------:R-:W-:Y:S01]  /*b640*/  FMUL.FTZ R65, R4, c[0x0][0x2d0] ;  /* 0x0000b40004417a20 */ /* 0x000fe20000410000 */
[----:B------:R-:W-:Y:S01]  /*b650*/  FSEL R4, R2, RZ, P0 ;  /* 0x000000ff02047208 */ /* 0x000fe20000000000 */
[--C-:B------:R-:W-:Y:S01]  /*b660*/  FFMA.FTZ R82, R82, c[0x0][0x2d0], -R185.reuse ;  /* 0x0000b40052527a23 */ /* 0x100fe200000108b9 */
[----:B------:R-:W-:Y:S01]  /*b670*/  FSETP.NEU.FTZ.AND P0, PT, R0, -INF , PT ;  /* 0xff8000000000780b */ /* 0x000fe20003f1d000 */
[--C-:B------:R-:W-:Y:S02]  /*b680*/  FFMA.FTZ R81, R94, c[0x0][0x2d0], -R185.reuse ;  /* 0x0000b4005e517a23 */ /* 0x100fe400000108b9 */
[----:B------:R1:W-:Y:S01]  /*b690*/  MUFU.EX2 R72, R82 ;  /* 0x0000005200487308 */ /* 0x0003e20000000800 */
[--C-:B------:R-:W-:Y:S01]  /*b6a0*/  FFMA.FTZ R91, R91, c[0x0][0x2d0], -R185.reuse ;  /* 0x0000b4005b5b7a23 */ /* 0x100fe200000108b9 */
[----:B------:R-:W-:Y:S01]  /*b6b0*/  FSEL R97, R97, RZ, P0 ;  /* 0x000000ff61617208 */ /* 0x000fe20000000000 */
[--C-:B------:R-:W-:Y:S02]  /*b6c0*/  FFMA.FTZ R87, R87, c[0x0][0x2d0], -R185.reuse ;  /* 0x0000b40057577a23 */ /* 0x100fe400000108b9 */
[----:B------:R-:W-:Y:S02]  /*b6d0*/  FFMA.FTZ R86, R86, c[0x0][0x2d0], -R185 ;  /* 0x0000b40056567a23 */ /* 0x000fe400000108b9 */
[--C-:B------:R-:W-:Y:S02]  /*b6e0*/  FFMA.FTZ R37, R37, c[0x0][0x2d0], -R109.reuse ;  /* 0x0000b40025257a23 */ /* 0x100fe4000001086d */
[----:B------:R-:W-:Y:S01]  /*b6f0*/  FFMA.FTZ R38, R38, c[0x0][0x2d0], -R109 ;  /* 0x0000b40026267a23 */ /* 0x000fe2000001086d */
[----:B------:R-:W4:Y:S01]  /*b700*/  MUFU.EX2 R65, R65 ;  /* 0x0000004100417308 */ /* 0x000f220000000800 */
[----:B------:R-:W-:Y:S02]  /*b710*/  FFMA.FTZ R5, R89, c[0x0][0x2d0], -R185 ;  /* 0x0000b40059057a23 */ /* 0x000fe400000108b9 */
[----:B------:R-:W-:Y:S02]  /*b720*/  FADD.FTZ R4, -R4, R183 ;  /* 0x000000b704047221 */ /* 0x000fe40000010100 */
[----:B------:R-:W-:Y:S02]  /*b730*/  FFMA.FTZ R83, R83, c[0x0][0x2d0], -R185 ;  /* 0x0000b40053537a23 */ /* 0x000fe400000108b9 */
[--C-:B------:R-:W-:Y:S02]  /*b740*/  FFMA.FTZ R32, R32, c[0x0][0x2d0], -R109.reuse ;  /* 0x0000b40020207a23 */ /* 0x100fe4000001086d */
[----:B------:R-:W-:Y:S02]  /*b750*/  FMUL.FTZ R4, R4, c[0x0][0x2d0] ;  /* 0x0000b40004047a20 */ /* 0x000fe40000410000 */
[----:B------:R-:W5:Y:S01]  /*b760*/  MUFU.EX2 R83, R83 ;  /* 0x0000005300537308 */ /* 0x000f620000000800 */
[--C-:B------:R-:W-:Y:S02]  /*b770*/  FFMA.FTZ R100, R67, c[0x0][0x2d0], -R109.reuse ;  /* 0x0000b40043647a23 */ /* 0x100fe4000001086d */
[----:B------:R-:W-:Y:S02]  /*b780*/  FFMA.FTZ R182, R20, c[0x0][0x2d0], -R109 ;  /* 0x0000b40014b67a23 */ /* 0x000fe4000001086d */
[----:B------:R-:W-:Y:S02]  /*b790*/  FFMA.FTZ R20, R11, c[0x0][0x2d0], -R97 ;  /* 0x0000b4000b147a23 */ /* 0x000fe40000010861 */
[--C-:B------:R-:W-:Y:S02]  /*b7a0*/  FFMA.FTZ R33, R33, c[0x0][0x2d0], -R109.reuse ;  /* 0x0000b40021217a23 */ /* 0x100fe4000001086d */
[--C-:B-1----:R-:W-:Y:S01]  /*b7b0*/  FFMA.FTZ R82, R35, c[0x0][0x2d0], -R109.reuse ;  /* 0x0000b40023527a23 */ /* 0x102fe2000001086d */
[----:B------:R-:W-:Y:S01]  /*b7c0*/  MUFU.EX2 R67, R4 ;  /* 0x0000000400437308 */ /* 0x000fe20000000800 */
[--C-:B------:R-:W-:Y:S02]  /*b7d0*/  FFMA.FTZ R104, R54, c[0x0][0x2d0], -R109.reuse ;  /* 0x0000b40036687a23 */ /* 0x100fe4000001086d */
[----:B------:R-:W-:Y:S02]  /*b7e0*/  FFMA.FTZ R103, R55, c[0x0][0x2d0], -R109 ;  /* 0x0000b40037677a23 */ /* 0x000fe4000001086d */
[----:B------:R-:W-:Y:S02]  /*b7f0*/  FFMA.FTZ R80, R28, c[0x0][0x2d0], -R97 ;  /* 0x0000b4001c507a23 */ /* 0x000fe40000010861 */
[--C-:B------:R-:W-:Y:S02]  /*b800*/  FFMA.FTZ R8, R85, c[0x0][0x2d0], -R185.reuse ;  /* 0x0000b40055087a23 */ /* 0x100fe400000108b9 */
[----:B------:R-:W-:Y:S01]  /*b810*/  FFMA.FTZ R85, R88, c[0x0][0x2d0], -R185 ;  /* 0x0000b40058557a23 */ /* 0x000fe200000108b9 */
[----:B------:R-:W-:Y:S01]  /*b820*/  MUFU.EX2 R32, R32 ;  /* 0x0000002000207308 */ /* 0x000fe20000000800 */
[----:B------:R-:W-:Y:S02]  /*b830*/  FFMA.FTZ R214, R74, c[0x0][0x2d0], -R97 ;  /* 0x0000b4004ad67a23 */ /* 0x000fe40000010861 */
[--C-:B------:R-:W-:Y:S02]  /*b840*/  FFMA.FTZ R51, R93, c[0x0][0x2d0], -R185.reuse ;  /* 0x0000b4005d337a23 */ /* 0x100fe400000108b9 */
[--C-:B------:R-:W-:Y:S02]  /*b850*/  FFMA.FTZ R50, R92, c[0x0][0x2d0], -R185.reuse ;  /* 0x0000b4005c327a23 */ /* 0x100fe400000108b9 */
[--C-:B------:R-:W-:Y:S02]  /*b860*/  FFMA.FTZ R49, R90, c[0x0][0x2d0], -R185.reuse ;  /* 0x0000b4005a317a23 */ /* 0x100fe400000108b9 */
[--C-:B------:R-:W-:Y:S01]  /*b870*/  FFMA.FTZ R219, R219, c[0x0][0x2d0], -R185.reuse ;  /* 0x0000b400dbdb7a23 */ /* 0x100fe200000108b9 */
[----:B------:R-:W1:Y:S01]  /*b880*/  MUFU.EX2 R33, R33 ;  /* 0x0000002100217308 */ /* 0x000e620000000800 */
[----:B------:R-:W-:Y:S02]  /*b890*/  FFMA.FTZ R205, R205, c[0x0][0x2d0], -R185 ;  /* 0x0000b400cdcd7a23 */ /* 0x000fe400000108b9 */
[--C-:B------:R-:W-:Y:S02]  /*b8a0*/  FFMA.FTZ R36, R36, c[0x0][0x2d0], -R109.reuse ;  /* 0x0000b40024247a23 */ /* 0x100fe4000001086d */
[----:B------:R-:W-:Y:S02]  /*b8b0*/  FFMA.FTZ R187, R23, c[0x0][0x2d0], -R109 ;  /* 0x0000b40017bb7a23 */ /* 0x000fe4000001086d */
[----:B------:R-:W-:Y:S02]  /*b8c0*/  FFMA.FTZ R23, R29, c[0x0][0x2d0], -R97 ;  /* 0x0000b4001d177a23 */ /* 0x000fe40000010861 */
[----:B------:R-:W-:Y:S01]  /*b8d0*/  FFMA.FTZ R192, R22, c[0x0][0x2d0], -R109 ;  /* 0x0000b40016c07a23 */ /* 0x000fe2000001086d */
[----:B------:R1:W-:Y:S01]  /*b8e0*/  MUFU.EX2 R74, R95 ;  /* 0x0000005f004a7308 */ /* 0x0003e20000000800 */
[--C-:B------:R-:W-:Y:S02]  /*b8f0*/  FFMA.FTZ R22, R24, c[0x0][0x2d0], -R97.reuse ;  /* 0x0000b40018167a23 */ /* 0x100fe40000010861 */
[----:B------:R-:W-:Y:S02]  /*b900*/  FFMA.FTZ R212, R75, c[0x0][0x2d0], -R97 ;  /* 0x0000b4004bd47a23 */ /* 0x000fe40000010861 */
[--C-:B------:R-:W-:Y:S02]  /*b910*/  FFMA.FTZ R106, R106, c[0x0][0x2d0], -R185.reuse ;  /* 0x0000b4006a6a7a23 */ /* 0x100fe400000108b9 */
[--C-:B------:R-:W-:Y:S02]  /*b920*/  FFMA.FTZ R102, R102, c[0x0][0x2d0], -R185.reuse ;  /* 0x0000b40066667a23 */ /* 0x100fe400000108b9 */
[----:B------:R-:W-:Y:S01]  /*b930*/  FFMA.FTZ R220, R220, c[0x0][0x2d0], -R185 ;  /* 0x0000b400dcdc7a23 */ /* 0x000fe200000108b9 */
[----:B------:R-:W-:Y:S01]  /*b940*/  MUFU.EX2 R20, R20 ;  /* 0x0000001400147308 */ /* 0x000fe20000000800 */
[----:B------:R-:W-:Y:S02]  /*b950*/  FFMA.FTZ R215, R69, c[0x0][0x2d0], -R109 ;  /* 0x0000b40045d77a23 */ /* 0x000fe4000001086d */
[----:B------:R-:W-:Y:S02]  /*b960*/  FMUL.FTZ R69, R68, c[0x0][0x2d0] ;  /* 0x0000b40044457a20 */ /* 0x000fe40000410000 */
        /* <DEDUP_REMOVED lines=22> */
[----:B------:R-:W-:Y:S02]  /*bad0*/  FFMA.FTZ R184, R184, c[0x0][0x2d0], -R109 ;  /* 0x0000b400b8b87a23 */ /* 0x000fe4000001086d */
        /* <DEDUP_REMOVED lines=23> */
[----:B------:R-:W-:Y:S09]  /*bc50*/  FFMA.FTZ R98, R98, c[0x0][0x2d0], -R97 ;  /* 0x0000b40062627a23 */ /* 0x000ff20000010861 */
[----:B------:R-:W-:Y:S10]  /*bc60*/  MUFU.EX2 R100, R100 ;  /* 0x0000006400647308 */ /* 0x000ff40000000800 */
        /* <DEDUP_REMOVED lines=20> */
[----:B------:R-:W-:Y:S01]  /*bdb0*/  MUFU.EX2 R99, R99 ;  /* 0x0000006300637308 */ /* 0x000fe20000000800 */
[----:B----4-:R-:W-:Y:S01]  /*bdc0*/  FFMA.FTZ R9, R65, R6, R72 ;  /* 0x0000000641097223 */ /* 0x010fe20000010048 */
[C---:B-----5:R-:W-:Y:S01]  /*bdd0*/  F2FP.PACK_AB R72, R83.reuse, R72 ;  /* 0x000000485348723e */ /* 0x060fe200000000ff */
[----:B------:R-:W-:Y:S01]  /*bde0*/  FFMA.FTZ R6, R52, c[0x0][0x2d0], -R109 ;  /* 0x0000b40034067a23 */ /* 0x000fe2000001086d */
[----:B------:R-:W-:Y:S01]  /*bdf0*/  MOV R52, R5 ;  /* 0x0000000500347202 */ /* 0x000fe20000000f00 */
[----:B------:R-:W-:Y:S01]  /*be00*/  FADD.FTZ R9, R83, R9 ;  /* 0x0000000953097221 */ /* 0x000fe20000010000 */
[----:B------:R-:W-:Y:S01]  /*be10*/  FSEL R5, R0, RZ, P0 ;  /* 0x000000ff00057208 */ /* 0x000fe20000000000 */
[--C-:B------:R-:W-:Y:S01]  /*be20*/  FFMA.FTZ R83, R34, c[0x0][0x2d0], -R109.reuse ;  /* 0x0000b40022537a23 */ /* 0x100fe2000001086d */
[C---:B------:R-:W-:Y:S01]  /*be30*/  FSETP.NEU.FTZ.AND P0, PT, R68.reuse, -INF , PT ;  /* 0xff8000004400780b */ /* 0x040fe20003f1d000 */
[----:B------:R-:W-:Y:S01]  /*be40*/  FFMA.FTZ R109, R19, c[0x0][0x2d0], -R109 ;  /* 0x0000b400136d7a23 */ /* 0x000fe2000001086d */
[----:B-1----:R-:W-:Y:S01]  /*be50*/  F2FP.PACK_AB R73, R33, R32 ;  /* 0x000000202149723e */ /* 0x002fe200000000ff */
[----:B------:R-:W-:Y:S01]  /*be60*/  FADD.FTZ R5, -R5, R180 ;  /* 0x000000b405057221 */ /* 0x000fe20000010100 */
[----:B------:R-:W-:Y:S01]  /*be70*/  FSEL R69, R69, RZ, P0 ;  /* 0x000000ff45457208 */ /* 0x000fe20000000000 */
[----:B--2---:R-:W-:Y:S01]  /*be80*/  FFMA.FTZ R19, R67, R64, R32 ;  /* 0x0000004043137223 */ /* 0x004fe20000010020 */
[----:B------:R-:W-:Y:S01]  /*be90*/  FSEL R4, R68, RZ, P0 ;  /* 0x000000ff44047208 */ /* 0x000fe20000000000 */
[----:B------:R-:W-:Y:S01]  /*bea0*/  FMUL.FTZ R5, R5, c[0x0][0x2d0] ;  /* 0x0000b40005057a20 */ /* 0x000fe20000410000 */
[----:B------:R-:W-:Y:S01]  /*beb0*/  MUFU.EX2 R109, R109 ;  /* 0x0000006d006d7308 */ /* 0x000fe20000000800 */
[--C-:B------:R-:W-:Y:S02]  /*bec0*/  FFMA.FTZ R90, R26, c[0x0][0x2d0], -R69.reuse ;  /* 0x0000b4001a5a7a23 */ /* 0x100fe40000010845 */
[--C-:B------:R-:W-:Y:S02]  /*bed0*/  FFMA.FTZ R88, R27, c[0x0][0x2d0], -R69.reuse ;  /* 0x0000b4001b587a23 */ /* 0x100fe40000010845 */
[--C-:B------:R-:W-:Y:S02]  /*bee0*/  FFMA.FTZ R95, R42, c[0x0][0x2d0], -R69.reuse ;  /* 0x0000b4002a5f7a23 */ /* 0x100fe40000010845 */
[--C-:B------:R-:W-:Y:S02]  /*bef0*/  FFMA.FTZ R94, R43, c[0x0][0x2d0], -R69.reuse ;  /* 0x0000b4002b5e7a23 */ /* 0x100fe40000010845 */
[--C-:B------:R-:W-:Y:S01]  /*bf00*/  FFMA.FTZ R93, R46, c[0x0][0x2d0], -R69.reuse ;  /* 0x0000b4002e5d7a23 */ /* 0x100fe20000010845 */
[----:B------:R-:W3:Y:S01]  /*bf10*/  MUFU.EX2 R5, R5 ;  /* 0x0000000500057308 */ /* 0x000ee20000000800 */
[----:B------:R-:W-:Y:S02]  /*bf20*/  FFMA.FTZ R92, R47, c[0x0][0x2d0], -R69 ;  /* 0x0000b4002f5c7a23 */ /* 0x000fe40000010845 */
[----:B------:R-:W-:Y:S02]  /*bf30*/  FADD.FTZ R19, R33, R19 ;  /* 0x0000001321137221 */ /* 0x000fe40000010000 */
[--C-:B------:R-:W-:Y:S02]  /*bf40*/  FFMA.FTZ R64, R31, c[0x0][0x2d0], -R69.reuse ;  /* 0x0000b4001f407a23 */ /* 0x100fe40000010845 */
[--C-:B------:R-:W-:Y:S01]  /*bf50*/  FFMA.FTZ R191, R76, c[0x0][0x2d0], -R69.reuse ;  /* 0x0000b4004cbf7a23 */ /* 0x100fe20000010845 */
[----:B------:R-:W-:Y:S01]  /*bf60*/  F2FP.PACK_AB R76, R21, R20 ;  /* 0x00000014154c723e */ /* 0x000fe200000000ff */
        /* <DEDUP_REMOVED lines=19> */
[----:B------:R1:W-:Y:S01]  /*c0a0*/  MUFU.EX2 R77, R12 ;  /* 0x0000000c004d7308 */ /* 0x0003e20000000800 */
[----:B------:R-:W-:Y:S02]  /*c0b0*/  FFMA.FTZ R70, R70, c[0x0][0x2d0], -R69 ;  /* 0x0000b40046467a23 */ /* 0x000fe40000010845 */
[----:B------:R-:W-:Y:S02]  /*c0c0*/  FADD.FTZ R4, -R4, R181 ;  /* 0x000000b504047221 */ /* 0x000fe40000010100 */
[--C-:B------:R-:W-:Y:S02]  /*c0d0*/  FFMA.FTZ R181, R78, c[0x0][0x2d0], -R69.reuse ;  /* 0x0000b4004eb57a23 */ /* 0x100fe40000010845 */
[----:B------:R-:W-:Y:S02]  /*c0e0*/  FFMA.FTZ R69, R7, c[0x0][0x2d0], -R69 ;  /* 0x0000b40007457a23 */ /* 0x000fe40000010845 */
[C---:B---3--:R-:W-:Y:S01]  /*c0f0*/  FFMA.FTZ R7, R5.reuse, R39, R20 ;  /* 0x0000002705077223 */ /* 0x048fe20000010014 */
[----:B------:R-:W-:Y:S01]  /*c100*/  MUFU.EX2 R180, R180 ;  /* 0x000000b400b47308 */ /* 0x000fe20000000800 */
[----:B------:R-:W2:Y:S01]  /*c110*/  LDL.LU R39, [R1+0x4c] ;  /* 0x00004c0001277983 */ /* 0x000ea20000300800 */
[----:B------:R-:W-:Y:S02]  /*c120*/  FMUL.FTZ R4, R4, c[0x0][0x2d0] ;  /* 0x0000b40004047a20 */ /* 0x000fe40000410000 */
[C---:B------:R-:W-:Y:S01]  /*c130*/  FMUL.FTZ R24, R5.reuse, R156 ;  /* 0x0000009c05187220 */ /* 0x040fe20000410000 */
[----:B------:R-:W-:Y:S01]  /*c140*/  MOV R156, R23 ;  /* 0x00000017009c7202 */ /* 0x000fe20000000f00 */
[C---:B------:R-:W-:Y:S01]  /*c150*/  FMUL.FTZ R45, R5.reuse, R169 ;  /* 0x000000a9052d7220 */ /* 0x040fe20000410000 */
[----:B------:R-:W-:Y:S01]  /*c160*/  MOV R169, R22 ;  /* 0x0000001600a97202 */ /* 0x000fe20000000f00 */
[C---:B------:R-:W-:Y:S02]  /*c170*/  FMUL.FTZ R29, R5.reuse, R161 ;  /* 0x000000a1051d7220 */ /* 0x040fe40000410000 */
[----:B------:R-:W3:Y:S01]  /*c180*/  MUFU.EX2 R4, R4 ;  /* 0x0000000400047308 */ /* 0x000ee20000000800 */
[----:B------:R-:W-:Y:S01]  /*c190*/  FADD.FTZ R9, R74, R9 ;  /* 0x000000094a097221 */ /* 0x000fe20000010000 */
[C---:B------:R-:W-:Y:S01]  /*c1a0*/  F2FP.PACK_AB R74, R8.reuse, R74 ;  /* 0x0000004a084a723e */ /* 0x040fe200000000ff */
[C---:B------:R-:W-:Y:S02]  /*c1b0*/  FMUL.FTZ R28, R5.reuse, R160 ;  /* 0x000000a0051c7220 */ /* 0x040fe40000410000 */
[----:B------:R-:W-:Y:S02]  /*c1c0*/  FADD.FTZ R89, R8, R9 ;  /* 0x0000000908597221 */ /* 0x000fe40000010000 */
[C---:B------:R-:W-:Y:S02]  /*c1d0*/  FMUL.FTZ R8, R5.reuse, R148 ;  /* 0x0000009405087220 */ /* 0x040fe40000410000 */
[C---:B------:R-:W-:Y:S01]  /*c1e0*/  FMUL.FTZ R9, R5.reuse, R149 ;  /* 0x0000009505097220 */ /* 0x040fe20000410000 */
[----:B------:R-:W4:Y:S01]  /*c1f0*/  MUFU.EX2 R161, R6 ;  /* 0x0000000600a17308 */ /* 0x000f220000000800 */
[C---:B-1----:R-:W-:Y:S01]  /*c200*/  FMUL.FTZ R12, R5.reuse, R152 ;  /* 0x00000098050c7220 */ /* 0x042fe20000410000 */
[----:B------:R-:W-:Y:S01]  /*c210*/  MOV R152, R53 ;  /* 0x0000003500987202 */ /* 0x000fe20000000f00 */
[C---:B------:R-:W-:Y:S01]  /*c220*/  FMUL.FTZ R13, R5.reuse, R153 ;  /* 0x00000099050d7220 */ /* 0x040fe20000410000 */
[----:B------:R-:W-:Y:S01]  /*c230*/  MOV R153, R52 ;  /* 0x0000003400997202 */ /* 0x000fe20000000f00 */
[C---:B------:R-:W-:Y:S01]  /*c240*/  FMUL.FTZ R25, R5.reuse, R157 ;  /* 0x0000009d05197220 */ /* 0x040fe20000410000 */
[----:B------:R-:W-:Y:S01]  /*c250*/  LDSM.16.MT88.4 R52, [R232] ;  /* 0x00000000e834783b */ /* 0x000fe20000004200 */
[C---:B------:R-:W-:Y:S01]  /*c260*/  FMUL.FTZ R44, R5.reuse, R168 ;  /* 0x000000a8052c7220 */ /* 0x040fe20000410000 */
[----:B------:R-:W-:Y:S01]  /*c270*/  MOV R168, R38 ;  /* 0x0000002600a87202 */ /* 0x000fe20000000f00 */
[C---:B------:R-:W-:Y:S01]  /*c280*/  FMUL.FTZ R56, R5.reuse, R172 ;  /* 0x000000ac05387220 */ /* 0x040fe20000410000 */
[----:B------:R-:W-:Y:S01]  /*c290*/  MUFU.EX2 R160, R17 ;  /* 0x0000001100a07308 */ /* 0x000fe20000000800 */
[C---:B------:R-:W-:Y:S01]  /*c2a0*/  FMUL.FTZ R57, R5.reuse, R173 ;  /* 0x000000ad05397220 */ /* 0x040fe20000410000 */
[----:B------:R-:W-:Y:S01]  /*c2b0*/  MOV R172, R37 ;  /* 0x0000002500ac7202 */ /* 0x000fe20000000f00 */
[----:B------:R-:W-:Y:S01]  /*c2c0*/  FMUL.FTZ R60, R5, R176 ;  /* 0x000000b0053c7220 */ /* 0x000fe20000410000 */
[----:B------:R-:W-:Y:S01]  /*c2d0*/  F2FP.PACK_AB R176, R99, R105 ;  /* 0x0000006963b0723e */ /* 0x000fe200000000ff */
[C---:B---3--:R-:W-:Y:S02]  /*c2e0*/  FMUL.FTZ R26, R4.reuse, R158 ;  /* 0x0000009e041a7220 */ /* 0x048fe40000410000 */
[----:B------:R-:W-:Y:S02]  /*c2f0*/  FADD.FTZ R158, R21, R7 ;  /* 0x00000007159e7221 */ /* 0x000fe40000010000 */
[----:B------:R-:W1:Y:S01]  /*c300*/  LDSM.16.MT88.4 R20, [R234] ;  /* 0x00000000ea14783b */ /* 0x000e620000004200 */
[C---:B------:R-:W-:Y:S01]  /*c310*/  FMUL.FTZ R27, R4.reuse, R159 ;  /* 0x0000009f041b7220 */ /* 0x040fe20000410000 */
[----:B------:R-:W3:Y:S01]  /*c320*/  MUFU.EX2 R149, R16 ;  /* 0x0000001000957308 */ /* 0x000ee20000000800 */
[C---:B------:R-:W-:Y:S01]  /*c330*/  FMUL.FTZ R31, R4.reuse, R163 ;  /* 0x000000a3041f7220 */ /* 0x040fe20000410000 */
[----:B----4-:R-:W-:Y:S01]  /*c340*/  F2FP.PACK_AB R75, R161, R36 ;  /* 0x00000024a14b723e */ /* 0x010fe200000000ff */
[----:B------:R-:W-:Y:S02]  /*c350*/  FMUL.FTZ R61, R5, R177 ;  /* 0x000000b1053d7220 */ /* 0x000fe40000410000 */
[C---:B------:R-:W-:Y:S02]  /*c360*/  FMUL.FTZ R30, R4.reuse, R162 ;  /* 0x000000a2041e7220 */ /* 0x040fe40000410000 */
[C---:B------:R-:W-:Y:S03]  /*c370*/  FMUL.FTZ R58, R4.reuse, R174 ;  /* 0x000000ae043a7220 */ /* 0x040fe60000410000 */
[----:B------:R-:W-:Y:S01]  /*c380*/  MUFU.EX2 R163, R33 ;  /* 0x0000002100a37308 */ /* 0x000fe20000000800 */
[C---:B------:R-:W-:Y:S02]  /*c390*/  FMUL.FTZ R59, R4.reuse, R175 ;  /* 0x000000af043b7220 */ /* 0x040fe40000410000 */
[C---:B------:R-:W-:Y:S02]  /*c3a0*/  FMUL.FTZ R62, R4.reuse, R178 ;  /* 0x000000b2043e7220 */ /* 0x040fe40000410000 */
[----:B------:R-:W-:Y:S02]  /*c3b0*/  FMUL.FTZ R63, R4, R179 ;  /* 0x000000b3043f7220 */ /* 0x000fe40000410000 */
[C---:B------:R-:W-:Y:S02]  /*c3c0*/  FMUL.FTZ R6, R67.reuse, R146 ;  /* 0x0000009243067220 */ /* 0x040fe40000410000 */
[----:B------:R-:W-:Y:S01]  /*c3d0*/  FMUL.FTZ R7, R67, R147 ;  /* 0x0000009343077220 */ /* 0x000fe20000410000 */
[----:B------:R-:W-:Y:S01]  /*c3e0*/  MUFU.EX2 R159, R32 ;  /* 0x00000020009f7308 */ /* 0x000fe20000000800 */
[--C-:B------:R-:W-:Y:S02]  /*c3f0*/  FFMA.FTZ R34, R40, c[0x0][0x2d0], -R97.reuse ;  /* 0x0000b40028227a23 */ /* 0x100fe40000010861 */
[----:B------:R-:W-:Y:S01]  /*c400*/  FFMA.FTZ R97, R10, c[0x0][0x2d0], -R97 ;  /* 0x0000b4000a617a23 */ /* 0x000fe20000010861 */
[----:B---3--:R-:W-:Y:S01]  /*c410*/  F2FP.PACK_AB R78, R149, R160 ;  /* 0x000000a0954e723e */ /* 0x008fe200000000ff */
[C---:B------:R-:W-:Y:S02]  /*c420*/  FMUL.FTZ R10, R4.reuse, R150 ;  /* 0x00000096040a7220 */ /* 0x040fe40000410000 */
[C---:B------:R-:W-:Y:S01]  /*c430*/  FMUL.FTZ R40, R5.reuse, R164 ;  /* 0x000000a405287220 */ /* 0x040fe20000410000 */
[----:B------:R-:W-:Y:S01]  /*c440*/  MOV R164, R35 ;  /* 0x0000002300a47202 */ /* 0x000fe20000000f00 */
[----:B------:R-:W-:Y:S01]  /*c450*/  FMUL.FTZ R41, R5, R165 ;  /* 0x000000a505297220 */ /* 0x000fe20000410000 */
[----:B------:R-:W3:Y:S01]  /*c460*/  MUFU.EX2 R148, R18 ;  /* 0x0000001200947308 */ /* 0x000ee20000000800 */
[C---:B------:R-:W-:Y:S01]  /*c470*/  FMUL.FTZ R5, R65.reuse, R145 ;  /* 0x0000009141057220 */ /* 0x040fe20000410000 */
[----:B------:R-:W-:Y:S01]  /*c480*/  MOV R165, R34 ;  /* 0x0000002200a57202 */ /* 0x000fe20000000f00 */
[C---:B------:R-:W-:Y:S02]  /*c490*/  FMUL.FTZ R11, R4.reuse, R151 ;  /* 0x00000097040b7220 */ /* 0x040fe40000410000 */
[C---:B------:R-:W-:Y:S02]  /*c4a0*/  FMUL.FTZ R14, R4.reuse, R154 ;  /* 0x0000009a040e7220 */ /* 0x040fe40000410000 */
[C---:B------:R-:W-:Y:S02]  /*c4b0*/  FMUL.FTZ R15, R4.reuse, R155 ;  /* 0x0000009b040f7220 */ /* 0x040fe40000410000 */
[C---:B------:R-:W-:Y:S01]  /*c4c0*/  FMUL.FTZ R42, R4.reuse, R166 ;  /* 0x000000a6042a7220 */ /* 0x040fe20000410000 */
[----:B------:R-:W-:Y:S01]  /*c4d0*/  MUFU.EX2 R146, R87 ;  /* 0x0000005700927308 */ /* 0x000fe20000000800 */
[C---:B------:R-:W-:Y:S02]  /*c4e0*/  FMUL.FTZ R43, R4.reuse, R167 ;  /* 0x000000a7042b7220 */ /* 0x040fe40000410000 */
[C---:B------:R-:W-:Y:S02]  /*c4f0*/  FMUL.FTZ R46, R4.reuse, R170 ;  /* 0x000000aa042e7220 */ /* 0x040fe40000410000 */
[----:B------:R-:W-:Y:S02]  /*c500*/  FMUL.FTZ R47, R4, R171 ;  /* 0x000000ab042f7220 */ /* 0x000fe40000410000 */
[----:B------:R-:W-:Y:S02]  /*c510*/  FADD.FTZ R157, R36, R19 ;  /* 0x00000013249d7221 */ /* 0x000fe40000010000 */
[----:B------:R-:W-:Y:S01]  /*c520*/  FMUL.FTZ R16, R65, R140 ;  /* 0x0000008c41107220 */ /* 0x000fe20000410000 */
[----:B------:R-:W-:Y:S01]  /*c530*/  MUFU.EX2 R145, R86 ;  /* 0x0000005600917308 */ /* 0x000fe20000000800 */
[----:B------:R-:W-:Y:S02]  /*c540*/  FMUL.FTZ R19, R67, R143 ;  /* 0x0000008f43137220 */ /* 0x000fe40000410000 */
[----:B------:R-:W-:Y:S01]  /*c550*/  FMUL.FTZ R17, R65, R141 ;  /* 0x0000008d41117220 */ /* 0x000fe20000410000 */
[----:B---3--:R-:W-:Y:S01]  /*c560*/  F2FP.PACK_AB R79, R148, R159 ;  /* 0x0000009f944f723e */ /* 0x008fe200000000ff */
[----:B------:R-:W-:Y:S02]  /*c570*/  FMUL.FTZ R18, R67, R142 ;  /* 0x0000008e43127220 */ /* 0x000fe40000410000 */
[C---:B------:R-:W-:Y:S02]  /*c580*/  FMUL.FTZ R32, R65.reuse, R132 ;  /* 0x0000008441207220 */ /* 0x040fe40000410000 */
[----:B------:R-:W-:Y:S01]  /*c590*/  FMUL.FTZ R33, R65, R133 ;  /* 0x0000008541217220 */ /* 0x000fe20000410000 */
[----:B------:R-:W-:Y:S01]  /*c5a0*/  MUFU.EX2 R132, R82 ;  /* 0x0000005200847308 */ /* 0x000fe20000000800 */
[C---:B------:R-:W-:Y:S02]  /*c5b0*/  FMUL.FTZ R35, R67.reuse, R135 ;  /* 0x0000008743237220 */ /* 0x040fe40000410000 */
[----:B------:R-:W-:Y:S02]  /*c5c0*/  FMUL.FTZ R34, R67, R134 ;  /* 0x0000008643227220 */ /* 0x000fe40000410000 */
[----:B------:R-:W-:Y:S02]  /*c5d0*/  FADD.FTZ R157, R161, R157 ;  /* 0x0000009da19d7221 */ /* 0x000fe40000010000 */
[----:B------:R-:W-:Y:S03]  /*c5e0*/  FADD.FTZ R158, R160, R158 ;  /* 0x0000009ea09e7221 */ /* 0x000fe60000010000 */
[----:B------:R-:W-:Y:S01]  /*c5f0*/  MUFU.EX2 R133, R83 ;  /* 0x0000005300857308 */ /* 0x000fe20000000800 */
[----:B------:R-:W-:Y:S09]  /*c600*/  FADD.FTZ R158, R149, R158 ;  /* 0x0000009e959e7221 */ /* 0x000ff20000010000 */
[----:B------:R-:W-:Y:S10]  /*c610*/  MUFU.EX2 R135, R80 ;  /* 0x0000005000877308 */ /* 0x000ff40000000800 */
[----:B------:R3:W-:Y:S10]  /*c620*/  MUFU.EX2 R142, R48 ;  /* 0x00000030008e7308 */ /* 0x0007f40000000800 */
[----:B------:R4:W-:Y:S10]  /*c630*/  MUFU.EX2 R134, R50 ;  /* 0x0000003200867308 */ /* 0x0009f40000000800 */
[----:B------:R-:W-:Y:S01]  /*c640*/  MUFU.EX2 R143, R84 ;  /* 0x00000054008f7308 */ /* 0x000fe20000000800 */
[----:B---3--:R-:W-:Y:S09]  /*c650*/  FMUL.FTZ R48, R65, R124 ;  /* 0x0000007c41307220 */ /* 0x008ff20000410000 */
[----:B------:R-:W3:Y:S01]  /*c660*/  MUFU.EX2 R152, R152 ;  /* 0x0000009800987308 */ /* 0x000ee20000000800 */
[----:B----4-:R-:W-:Y:S09]  /*c670*/  FMUL.FTZ R50, R67, R126 ;  /* 0x0000007e43327220 */ /* 0x010ff20000410000 */
[----:B------:R-:W-:Y:S10]  /*c680*/  MUFU.EX2 R141, R172 ;  /* 0x000000ac008d7308 */ /* 0x000ff40000000800 */
[----:B------:R-:W-:Y:S01]  /*c690*/  MUFU.EX2 R126, R156 ;  /* 0x0000009c007e7308 */ /* 0x000fe20000000800 */
[----:B---3--:R-:W-:Y:S09]  /*c6a0*/  FADD.FTZ R157, R152, R157 ;  /* 0x0000009d989d7221 */ /* 0x008ff20000010000 */
        /* <DEDUP_REMOVED lines=8> */
[----:B------:R-:W3:Y:S10]  /*c730*/  MUFU.EX2 R97, R97 ;  /* 0x0000006100617308 */ /* 0x000ef40000000800 */
[----:B------:R-:W-:Y:S10]  /*c740*/  MUFU.EX2 R69, R69 ;  /* 0x0000004500457308 */ /* 0x000ff40000000800 */
[----:B------:R-:W-:Y:S01]  /*c750*/  MUFU.EX2 R155, R106 ;  /* 0x0000006a009b7308 */ /* 0x000fe20000000800 */
[----:B---3--:R-:W-:Y:S01]  /*c760*/  F2FP.PACK_AB R178, R97, R98 ;  /* 0x0000006261b2723e */ /* 0x008fe200000000ff */
[----:B--2---:R-:W-:Y:S01]  /*c770*/  FFMA.FTZ R162, R4, R39, R77 ;  /* 0x0000002704a27223 */ /* 0x004fe2000001004d */
[----:B------:R-:W-:Y:S01]  /*c780*/  F2FP.PACK_AB R77, R163, R77 ;  /* 0x0000004da34d723e */ /* 0x000fe200000000ff */
[----:B------:R-:W-:Y:S01]  /*c790*/  FMUL.FTZ R4, R65, R144 ;  /* 0x0000009041047220 */ /* 0x000fe20000410000 */
[----:B------:R-:W2:Y:S05]  /*c7a0*/  LDSM.16.MT88.4 R36, [R233] ;  /* 0x00000000e924783b */ /* 0x000eaa0000004200 */
[----:B------:R3:W-:Y:S01]  /*c7b0*/  MUFU.EX2 R144, R85 ;  /* 0x0000005500907308 */ /* 0x0007e20000000800 */
[----:B------:R-:W-:Y:S01]  /*c7c0*/  FADD.FTZ R163, R163, R162 ;  /* 0x000000a2a3a37221 */ /* 0x000fe20000010000 */
[-C--:B-1----:R-:W-:Y:S08]  /*c7d0*/  HMMA.16816.F32 R4, R72, R20.reuse, R4 ;  /* 0x000000144804723c */ /* 0x082ff00000001804 */
[----:B------:R-:W-:Y:S01]  /*c7e0*/  MUFU.EX2 R154, R102 ;  /* 0x00000066009a7308 */ /* 0x000fe20000000800 */
[----:B------:R-:W-:Y:S01]  /*c7f0*/  FADD.FTZ R159, R159, R163 ;  /* 0x000000a39f9f7221 */ /* 0x000fe20000010000 */
[C---:B------:R-:W-:Y:S04]  /*c800*/  HMMA.16816.F32 R8, R76.reuse, R20, R8 ;  /* 0x000000144c08723c */ /* 0x040fe80000001808 */
[----:B------:R-:W-:Y:S03]  /*c810*/  FADD.FTZ R159, R148, R159 ;  /* 0x0000009f949f7221 */ /* 0x000fe60000010000 */
[C---:B------:R-:W-:Y:S01]  /*c820*/  FMUL.FTZ R20, R65.reuse, R136 ;  /* 0x0000008841147220 */ /* 0x040fe20000410000 */
[-C--:B------:R-:W-:Y:S01]  /*c830*/  HMMA.16816.F32 R12, R76, R22.reuse, R12 ;  /* 0x000000164c0c723c */ /* 0x080fe2000000180c */
[----:B------:R1:W-:Y:S01]  /*c840*/  MUFU.EX2 R136, R66 ;  /* 0x0000004200887308 */ /* 0x0003e20000000800 */
[----:B---3--:R-:W-:Y:S02]  /*c850*/  LDSM.16.MT88.4 R84, [R234+0x800] ;  /* 0x00080000ea54783b */ /* 0x008fe40000004200 */
[----:B------:R-:W-:Y:S02]  /*c860*/  FMUL.FTZ R21, R65, R137 ;  /* 0x0000008941157220 */ /* 0x000fe40000410000 */
[----:B------:R-:W-:Y:S02]  /*c870*/  FADD.FTZ R159, R150, R159 ;  /* 0x0000009f969f7221 */ /* 0x000fe40000010000 */
[C---:B------:R-:W-:Y:S03]  /*c880*/  HMMA.16816.F32 R16, R72.reuse, R22, R16 ;  /* 0x000000164810723c */ /* 0x040fe60000001810 */
[----:B------:R3:W-:Y:S04]  /*c890*/  MUFU.EX2 R137, R49 ;  /* 0x0000003100897308 */ /* 0x0007e80000000800 */
[C---:B------:R-:W-:Y:S02]  /*c8a0*/  FMUL.FTZ R22, R67.reuse, R138 ;  /* 0x0000008a43167220 */ /* 0x040fe40000410000 */
[C---:B------:R-:W-:Y:S04]  /*c8b0*/  FMUL.FTZ R23, R67.reuse, R139 ;  /* 0x0000008b43177220 */ /* 0x040fe80000410000 */
[----:B------:R4:W5:Y:S03]  /*c8c0*/  MUFU.EX2 R138, R81 ;  /* 0x00000051008a7308 */ /* 0x0009660000000800 */
[-C--:B--2---:R-:W-:Y:S03]  /*c8d0*/  HMMA.16816.F32 R20, R72, R36.reuse, R20 ;  /* 0x000000244814723c */ /* 0x084fe60000001814 */
[----:B-1----:R-:W-:Y:S04]  /*c8e0*/  FMUL.FTZ R66, R67, R118 ;  /* 0x0000007643427220 */ /* 0x002fe80000410000 */
[----:B------:R-:W-:Y:S01]  /*c8f0*/  MUFU.EX2 R118, R207 ;  /* 0x000000cf00767308 */ /* 0x000fe20000000800 */
[C---:B------:R-:W-:Y:S04]  /*c900*/  HMMA.16816.F32 R24, R76.reuse, R36, R24 ;  /* 0x000000244c18723c */ /* 0x040fe80000001818 */
[C---:B---3--:R-:W-:Y:S03]  /*c910*/  FMUL.FTZ R49, R65.reuse, R125 ;  /* 0x0000007d41317220 */ /* 0x048fe60000410000 */
[C---:B------:R-:W-:Y:S01]  /*c920*/  FMUL.FTZ R36, R65.reuse, R128 ;  /* 0x0000008041247220 */ /* 0x040fe20000410000 */
[-C--:B------:R-:W-:Y:S01]  /*c930*/  HMMA.16816.F32 R28, R76, R38.reuse, R28 ;  /* 0x000000264c1c723c */ /* 0x080fe2000000181c */
[----:B------:R-:W-:Y:S03]  /*c940*/  MUFU.EX2 R125, R168 ;  /* 0x000000a8007d7308 */ /* 0x000fe60000000800 */
[----:B------:R-:W-:Y:S01]  /*c950*/  FMUL.FTZ R37, R65, R129 ;  /* 0x0000008141257220 */ /* 0x000fe20000410000 */
[----:B----4-:R-:W1:Y:S03]  /*c960*/  LDSM.16.MT88.4 R80, [R231] ;  /* 0x00000000e750783b */ /* 0x010e660000004200 */
[C---:B------:R-:W-:Y:S03]  /*c970*/  HMMA.16816.F32 R32, R72.reuse, R38, R32 ;  /* 0x000000264820723c */ /* 0x040fe60000001820 */
[----:B------:R2:W3:Y:S04]  /*c980*/  MUFU.EX2 R139, R51 ;  /* 0x00000033008b7308 */ /* 0x0004e80000000800 */
[C---:B------:R-:W-:Y:S02]  /*c990*/  FMUL.FTZ R38, R67.reuse, R130 ;  /* 0x0000008243267220 */ /* 0x040fe40000410000 */
[C---:B------:R-:W-:Y:S04]  /*c9a0*/  FMUL.FTZ R39, R67.reuse, R131 ;  /* 0x0000008343277220 */ /* 0x040fe80000410000 */
[----:B------:R-:W-:Y:S03]  /*c9b0*/  MUFU.EX2 R131, R94 ;  /* 0x0000005e00837308 */ /* 0x000fe60000000800 */
[-C--:B------:R-:W-:Y:S07]  /*c9c0*/  HMMA.16816.F32 R36, R72, R52.reuse, R36 ;  /* 0x000000344824723c */ /* 0x080fee0000001824 */
[----:B------:R-:W-:Y:S01]  /*c9d0*/  MUFU.EX2 R130, R93 ;  /* 0x0000005d00827308 */ /* 0x000fe20000000800 */
[C---:B------:R-:W-:Y:S04]  /*c9e0*/  HMMA.16816.F32 R40, R76.reuse, R52, R40 ;  /* 0x000000344c28723c */ /* 0x040fe80000001828 */
[----:B--2---:R-:W-:Y:S03]  /*c9f0*/  FMUL.FTZ R51, R67, R127 ;  /* 0x0000007f43337220 */ /* 0x004fe60000410000 */
[C---:B------:R-:W-:Y:S01]  /*ca00*/  FMUL.FTZ R52, R65.reuse, R120 ;  /* 0x0000007841347220 */ /* 0x040fe20000410000 */
[-C--:B------:R-:W-:Y:S01]  /*ca10*/  HMMA.16816.F32 R44, R76, R54.reuse, R44 ;  /* 0x000000364c2c723c */ /* 0x080fe2000000182c */
[----:B------:R2:W4:Y:S03]  /*ca20*/  MUFU.EX2 R127, R64 ;  /* 0x00000040007f7308 */ /* 0x0005260000000800 */
[----:B------:R-:W-:Y:S04]  /*ca30*/  FMUL.FTZ R53, R65, R121 ;  /* 0x0000007941357220 */ /* 0x000fe80000410000 */
[C---:B------:R-:W-:Y:S03]  /*ca40*/  HMMA.16816.F32 R48, R72.reuse, R54, R48 ;  /* 0x000000364830723c */ /* 0x040fe60000001830 */
[----:B------:R-:W-:Y:S04]  /*ca50*/  MUFU.EX2 R129, R223 ;  /* 0x000000df00817308 */ /* 0x000fe80000000800 */
[C---:B------:R-:W-:Y:S02]  /*ca60*/  FMUL.FTZ R54, R67.reuse, R122 ;  /* 0x0000007a43367220 */ /* 0x040fe40000410000 */
[C---:B------:R-:W-:Y:S03]  /*ca70*/  FMUL.FTZ R55, R67.reuse, R123 ;  /* 0x0000007b43377220 */ /* 0x040fe60000410000 */
[----:B------:R-:W-:Y:S01]  /*ca80*/  FMUL.FTZ R67, R67, R119 ;  /* 0x0000007743437220 */ /* 0x000fe20000410000 */
[----:B------:R-:W-:Y:S03]  /*ca90*/  MUFU.EX2 R128, R164 ;  /* 0x000000a400807308 */ /* 0x000fe60000000800 */
[-C--:B-1----:R-:W-:Y:S03]  /*caa0*/  HMMA.16816.F32 R52, R72, R80.reuse, R52 ;  /* 0x000000504834723c */ /* 0x082fe60000001834 */
[C---:B--2---:R-:W-:Y:S02]  /*cab0*/  FMUL.FTZ R64, R65.reuse, R116 ;  /* 0x0000007441407220 */ /* 0x044fe40000410000 */
[----:B------:R-:W-:Y:S02]  /*cac0*/  FMUL.FTZ R65, R65, R117 ;  /* 0x0000007541417220 */ /* 0x000fe40000410000 */
[----:B------:R-:W1:Y:S01]  /*cad0*/  MUFU.EX2 R117, R95 ;  /* 0x0000005f00757308 */ /* 0x000e620000000800 */
[C---:B------:R-:W-:Y:S08]  /*cae0*/  HMMA.16816.F32 R56, R76.reuse, R80, R56 ;  /* 0x000000504c38723c */ /* 0x040ff00000001838 */
[-C--:B------:R-:W-:Y:S01]  /*caf0*/  HMMA.16816.F32 R60, R76, R82.reuse, R60 ;  /* 0x000000524c3c723c */ /* 0x080fe2000000183c */
[----:B------:R2:W-:Y:S06]  /*cb00*/  MUFU.EX2 R164, R92 ;  /* 0x0000005c00a47308 */ /* 0x0005ec0000000800 */
[----:B-----5:R-:W-:Y:S01]  /*cb10*/  FADD.FTZ R77, R138, R89 ;  /* 0x000000598a4d7221 */ /* 0x020fe20000010000 */
[----:B------:R-:W-:Y:S01]  /*cb20*/  HMMA.16816.F32 R64, R72, R82, R64 ;  /* 0x000000524840723c */ /* 0x000fe20000001840 */
[----:B------:R-:W5:Y:S02]  /*cb30*/  LDSM.16.MT88.4 R80, [R233+0x800] ;  /* 0x00080000e950783b */ /* 0x000f640000004200 */
[----:B------:R-:W-:Y:S01]  /*cb40*/  MUFU.EX2 R106, R222 ;  /* 0x000000de006a7308 */ /* 0x000fe20000000800 */
[C---:B---3--:R-:W-:Y:S01]  /*cb50*/  FADD.FTZ R77, R139.reuse, R77 ;  /* 0x0000004d8b4d7221 */ /* 0x048fe20000010000 */
[----:B------:R-:W-:Y:S02]  /*cb60*/  F2FP.PACK_AB R79, R132, R133 ;  /* 0x00000085844f723e */ /* 0x000fe400000000ff */
[----:B------:R-:W-:Y:S01]  /*cb70*/  F2FP.PACK_AB R76, R139, R138 ;  /* 0x0000008a8b4c723e */ /* 0x000fe200000000ff */
[----:B------:R-:W-:Y:S01]  /*cb80*/  FADD.FTZ R77, R134, R77 ;  /* 0x0000004d864d7221 */ /* 0x000fe20000010000 */
[C---:B------:R-:W-:Y:S01]  /*cb90*/  F2FP.PACK_AB R78, R137.reuse, R134 ;  /* 0x00000086894e723e */ /* 0x040fe200000000ff */
[----:B------:R-:W3:Y:S02]  /*cba0*/  LDSM.16.MT88.4 R88, [R232+0x800] ;  /* 0x00080000e858783b */ /* 0x000ee40000004200 */
[----:B------:R-:W-:Y:S01]  /*cbb0*/  FADD.FTZ R162, R137, R77 ;  /* 0x0000004d89a27221 */ /* 0x000fe20000010000 */
[C---:B------:R-:W-:Y:S01]  /*cbc0*/  F2FP.PACK_AB R77, R141.reuse, R152 ;  /* 0x000000988d4d723e */ /* 0x040fe200000000ff */
[----:B------:R-:W-:Y:S01]  /*cbd0*/  MUFU.EX2 R134, R205 ;  /* 0x000000cd00867308 */ /* 0x000fe20000000800 */
[----:B------:R-:W-:Y:S01]  /*cbe0*/  F2FP.PACK_AB R72, R142, R151 ;  /* 0x000000978e48723e */ /* 0x000fe200000000ff */
[----:B------:R-:W-:Y:S01]  /*cbf0*/  FADD.FTZ R141, R141, R157 ;  /* 0x0000009d8d8d7221 */ /* 0x000fe20000010000 */
[----:B------:R-:W-:Y:S01]  /*cc00*/  F2FP.PACK_AB R74, R126, R135 ;  /* 0x000000877e4a723e */ /* 0x000fe200000000ff */
[----:B--2---:R-:W-:Y:S01]  /*cc10*/  LDSM.16.MT88.4 R92, [R232+0x1000] ;  /* 0x00100000e85c783b */ /* 0x004fe20000004200 */
[----:B----4-:R-:W-:Y:S01]  /*cc20*/  F2FP.PACK_AB R75, R127, R136 ;  /* 0x000000887f4b723e */ /* 0x010fe200000000ff */
[-C--:B------:R-:W-:Y:S04]  /*cc30*/  HMMA.16816.F32 R4, R76, R84.reuse, R4 ;  /* 0x000000544c04723c */ /* 0x080fe80000001804 */
[----:B------:R-:W2:Y:S01]  /*cc40*/  MUFU.EX2 R102, R221 ;  /* 0x000000dd00667308 */ /* 0x000ea20000000800 */
[----:B------:R-:W-:Y:S01]  /*cc50*/  F2FP.PACK_AB R73, R147, R150 ;  /* 0x000000969349723e */ /* 0x000fe200000000ff */
[----:B------:R-:W-:Y:S02]  /*cc60*/  FADD.FTZ R141, R133, R141 ;  /* 0x0000008d858d7221 */ /* 0x000fe40000010000 */
[----:B------:R-:W-:Y:S04]  /*cc70*/  FADD.FTZ R151, R151, R158 ;  /* 0x0000009e97977221 */ /* 0x000fe80000010000 */
[C---:B------:R-:W-:Y:S02]  /*cc80*/  HMMA.16816.F32 R8, R72.reuse, R84, R8 ;  /* 0x000000544808723c */ /* 0x040fe40000001808 */
[----:B------:R-:W-:Y:S02]  /*cc90*/  MUFU.EX2 R137, R220 ;  /* 0x000000dc00897308 */ /* 0x000fe40000000800 */
[----:B------:R-:W-:Y:S02]  /*cca0*/  FADD.FTZ R151, R142, R151 ;  /* 0x000000978e977221 */ /* 0x000fe40000010000 */
[----:B------:R-:W-:Y:S02]  /*ccb0*/  FADD.FTZ R132, R132, R141 ;  /* 0x0000008d84847221 */ /* 0x000fe40000010000 */
[-C--:B------:R-:W-:Y:S04]  /*ccc0*/  HMMA.16816.F32 R12, R72, R86.reuse, R12 ;  /* 0x00000056480c723c */ /* 0x080fe8000000180c */
[----:B------:R-:W-:Y:S01]  /*ccd0*/  MUFU.EX2 R139, R211 ;  /* 0x000000d3008b7308 */ /* 0x000fe20000000800 */
[----:B------:R-:W-:Y:S02]  /*cce0*/  FADD.FTZ R135, R135, R151 ;  /* 0x0000009787877221 */ /* 0x000fe40000010000 */
[----:B------:R-:W-:Y:S01]  /*ccf0*/  FADD.FTZ R147, R147, R159 ;  /* 0x0000009f93937221 */ /* 0x000fe20000010000 */
[C---:B------:R-:W-:Y:S01]  /*cd00*/  HMMA.16816.F32 R16, R76.reuse, R86, R16 ;  /* 0x000000564c10723c */ /* 0x040fe20000001810 */
[----:B------:R-:W4:Y:S03]  /*cd10*/  LDSM.16.MT88.4 R84, [R231+0x800] ;  /* 0x00080000e754783b */ /* 0x000f260000004200 */
[----:B------:R-:W-:Y:S02]  /*cd20*/  FADD.FTZ R135, R126, R135 ;  /* 0x000000877e877221 */ /* 0x000fe40000010000 */
[----:B------:R-:W-:Y:S01]  /*cd30*/  MUFU.EX2 R138, R209 ;  /* 0x000000d1008a7308 */ /* 0x000fe20000000800 */
[----:B------:R-:W-:Y:S01]  /*cd40*/  FADD.FTZ R147, R136, R147 ;  /* 0x0000009388937221 */ /* 0x000fe20000010000 */
[-C--:B-----5:R-:W-:Y:S04]  /*cd50*/  HMMA.16816.F32 R20, R76, R80.reuse, R20 ;  /* 0x000000504c14723c */ /* 0x0a0fe80000001814 */
[----:B------:R-:W-:Y:S02]  /*cd60*/  FADD.FTZ R147, R127, R147 ;  /* 0x000000937f937221 */ /* 0x000fe40000010000 */
[----:B------:R-:W-:Y:S02]  /*cd70*/  FADD.FTZ R136, R125, R132 ;  /* 0x000000847d887221 */ /* 0x000fe40000010000 */
[C---:B------:R-:W-:Y:S01]  /*cd80*/  HMMA.16816.F32 R24, R72.reuse, R80, R24 ;  /* 0x000000504818723c */ /* 0x040fe20000001818 */
[----:B------:R-:W-:Y:S03]  /*cd90*/  MUFU.EX2 R116, R206 ;  /* 0x000000ce00747308 */ /* 0x000fe60000000800 */
[----:B-1----:R-:W-:Y:S02]  /*cda0*/  FADD.FTZ R147, R117, R147 ;  /* 0x0000009375937221 */ /* 0x002fe40000010000 */
[----:B------:R-:W-:Y:S02]  /*cdb0*/  FADD.FTZ R162, R156, R162 ;  /* 0x000000a29ca27221 */ /* 0x000fe40000010000 */
[-C--:B------:R-:W-:Y:S03]  /*cdc0*/  HMMA.16816.F32 R28, R72, R82.reuse, R28 ;  /* 0x00000052481c723c */ /* 0x080fe6000000181c */
[----:B------:R-:W-:Y:S05]  /*cdd0*/  MUFU.EX2 R165, R204 ;  /* 0x000000cc00a57308 */ /* 0x000fea0000000800 */
[C---:B------:R-:W-:Y:S01]  /*cde0*/  HMMA.16816.F32 R32, R76.reuse, R82, R32 ;  /* 0x000000524c20723c */ /* 0x040fe20000001820 */
[----:B------:R-:W1:Y:S04]  /*cdf0*/  LDSM.16.MT88.4 R80, [R234+0x1000] ;  /* 0x00100000ea50783b */ /* 0x000e680000004200 */
        /* <DEDUP_REMOVED lines=8> */
[----:B------:R-:W1:Y:S05]  /*ce80*/  MUFU.EX2 R174, R215 ;  /* 0x000000d700ae7308 */ /* 0x000e6a0000000800 */
[-C--:B----4-:R-:W-:Y:S05]  /*ce90*/  HMMA.16816.F32 R52, R76, R84.reuse, R52 ;  /* 0x000000544c34723c */ /* 0x090fea0000001834 */
[----:B------:R-:W4:Y:S03]  /*cea0*/  MUFU.EX2 R123, R213 ;  /* 0x000000d5007b7308 */ /* 0x000f260000000800 */
[C---:B------:R-:W-:Y:S07]  /*ceb0*/  HMMA.16816.F32 R56, R72.reuse, R84, R56 ;  /* 0x000000544838723c */ /* 0x040fee0000001838 */
[----:B------:R-:W1:Y:S01]  /*cec0*/  MUFU.EX2 R122, R210 ;  /* 0x000000d2007a7308 */ /* 0x000e620000000800 */
[-C--:B------:R-:W-:Y:S07]  /*ced0*/  HMMA.16816.F32 R60, R72, R86.reuse, R60 ;  /* 0x00000056483c723c */ /* 0x080fee000000183c */
[C---:B------:R-:W-:Y:S01]  /*cee0*/  FADD.FTZ R73, R155.reuse, R162 ;  /* 0x000000a29b497221 */ /* 0x040fe20000010000 */
[----:B------:R-:W-:Y:S01]  /*cef0*/  HMMA.16816.F32 R64, R76, R86, R64 ;  /* 0x000000564c40723c */ /* 0x000fe20000001840 */
[----:B------:R-:W3:Y:S01]  /*cf00*/  LDSM.16.MT88.4 R84, [R231+0x1000] ;  /* 0x00100000e754783b */ /* 0x000ee20000004200 */
[----:B------:R-:W-:Y:S02]  /*cf10*/  MUFU.EX2 R173, R218 ;  /* 0x000000da00ad7308 */ /* 0x000fe40000000800 */
[----:B------:R-:W-:Y:S01]  /*cf20*/  FADD.FTZ R73, R154, R73 ;  /* 0x000000499a497221 */ /* 0x000fe20000010000 */
[----:B------:R-:W-:Y:S02]  /*cf30*/  F2FP.PACK_AB R72, R155, R156 ;  /* 0x0000009c9b48723e */ /* 0x000fe400000000ff */
[C---:B------:R-:W-:Y:S01]  /*cf40*/  F2FP.PACK_AB R74, R153.reuse, R154 ;  /* 0x0000009a994a723e */ /* 0x040fe200000000ff */
[----:B------:R-:W-:Y:S01]  /*cf50*/  FADD.FTZ R155, R153, R73 ;  /* 0x00000049999b7221 */ /* 0x000fe20000010000 */
[----:B------:R-:W-:Y:S03]  /*cf60*/  F2FP.PACK_AB R73, R129, R125 ;  /* 0x0000007d8149723e */ /* 0x000fe600000000ff */
[----:B------:R-:W-:Y:S01]  /*cf70*/  F2FP.PACK_AB R75, R107, R108 ;  /* 0x0000006c6b4b723e */ /* 0x000fe200000000ff */
[----:B------:R-:W-:Y:S01]  /*cf80*/  MUFU.EX2 R121, R216 ;  /* 0x000000d800797308 */ /* 0x000fe20000000800 */
[----:B------:R-:W-:Y:S01]  /*cf90*/  F2FP.PACK_AB R76, R128, R124 ;  /* 0x0000007c804c723e */ /* 0x000fe200000000ff */
[----:B------:R-:W-:Y:S01]  /*cfa0*/  FADD.FTZ R129, R129, R136 ;  /* 0x0000008881817221 */ /* 0x000fe20000010000 */
[----:B--2---:R-:W-:Y:S02]  /*cfb0*/  F2FP.PACK_AB R78, R102, R106 ;  /* 0x0000006a664e723e */ /* 0x004fe400000000ff */
[C---:B------:R-:W-:Y:S01]  /*cfc0*/  F2FP.PACK_AB R77, R131.reuse, R117 ;  /* 0x00000075834d723e */ /* 0x040fe200000000ff */
[-C--:B-1----:R-:W-:Y:S04]  /*cfd0*/  HMMA.16816.F32 R4, R72, R80.reuse, R4 ;  /* 0x000000504804723c */ /* 0x082fe80000001804 */
[----:B------:R-:W-:Y:S01]  /*cfe0*/  MUFU.EX2 R120, R214 ;  /* 0x000000d600787308 */ /* 0x000fe20000000800 */
[----:B------:R-:W-:Y:S01]  /*cff0*/  F2FP.PACK_AB R79, R164, R130 ;  /* 0x00000082a44f723e */ /* 0x000fe200000000ff */
[----:B------:R-:W-:Y:S01]  /*d000*/  FADD.FTZ R131, R131, R147 ;  /* 0x0000009383837221 */ /* 0x000fe20000010000 */
[----:B------:R-:W-:Y:S01]  /*d010*/  F2FP.PACK_AB R117, R183, R184 ;  /* 0x000000b8b775723e */ /* 0x000fe200000000ff */
[----:B------:R-:W-:Y:S04]  /*d020*/  FADD.FTZ R129, R108, R129 ;  /* 0x000000816c817221 */ /* 0x000fe80000010000 */
[C---:B------:R-:W-:Y:S02]  /*d030*/  HMMA.16816.F32 R8, R76.reuse, R80, R8 ;  /* 0x000000504c08723c */ /* 0x040fe40000001808 */
[----:B------:R-:W-:Y:S02]  /*d040*/  MUFU.EX2 R172, R212 ;  /* 0x000000d400ac7308 */ /* 0x000fe40000000800 */
[----:B------:R-:W-:Y:S04]  /*d050*/  FADD.FTZ R107, R107, R129 ;  /* 0x000000816b6b7221 */ /* 0x000fe80000010000 */
[-C--:B------:R-:W-:Y:S04]  /*d060*/  HMMA.16816.F32 R12, R76, R82.reuse, R12 ;  /* 0x000000524c0c723c */ /* 0x080fe8000000180c */
[----:B------:R-:W-:Y:S01]  /*d070*/  MUFU.EX2 R196, R196 ;  /* 0x000000c400c47308 */ /* 0x000fe20000000800 */
[----:B------:R-:W-:Y:S03]  /*d080*/  FADD.FTZ R107, R104, R107 ;  /* 0x0000006b686b7221 */ /* 0x000fe60000010000 */
[C---:B------:R-:W-:Y:S01]  /*d090*/  HMMA.16816.F32 R16, R72.reuse, R82, R16 ;  /* 0x000000524810723c */ /* 0x040fe20000001810 */
[----:B------:R-:W1:Y:S03]  /*d0a0*/  LDSM.16.MT88.4 R80, [R234+0x1800] ;  /* 0x00180000ea50783b */ /* 0x000e660000004200 */
[----:B------:R-:W-:Y:S02]  /*d0b0*/  FADD.FTZ R107, R103, R107 ;  /* 0x0000006b676b7221 */ /* 0x000fe40000010000 */
[----:B------:R-:W-:Y:S02]  /*d0c0*/  MUFU.EX2 R193, R193 ;  /* 0x000000c100c17308 */ /* 0x000fe40000000800 */
[-C--:B-----5:R-:W-:Y:S04]  /*d0d0*/  HMMA.16816.F32 R20, R72, R88.reuse, R20 ;  /* 0x000000584814723c */ /* 0x0a0fe80000001814 */
[----:B------:R-:W-:Y:S04]  /*d0e0*/  FADD.FTZ R107, R101, R107 ;  /* 0x0000006b656b7221 */ /* 0x000fe80000010000 */
[C---:B------:R-:W-:Y:S01]  /*d0f0*/  HMMA.16816.F32 R24, R76.reuse, R88, R24 ;  /* 0x000000584c18723c */ /* 0x040fe20000001818 */
[----:B------:R-:W-:Y:S03]  /*d100*/  MUFU.EX2 R189, R189 ;  /* 0x000000bd00bd7308 */ /* 0x000fe60000000800 */
[----:B------:R-:W-:Y:S04]  /*d110*/  FADD.FTZ R107, R100, R107 ;  /* 0x0000006b646b7221 */ /* 0x000fe80000010000 */
[-C--:B------:R-:W-:Y:S03]  /*d120*/  HMMA.16816.F32 R28, R76, R90.reuse, R28 ;  /* 0x0000005a4c1c723c */ /* 0x080fe6000000181c */
[----:B------:R-:W-:Y:S01]  /*d130*/  MUFU.EX2 R119, R208 ;  /* 0x000000d000777308 */ /* 0x000fe20000000800 */
[----:B---3--:R-:W-:Y:S04]  /*d140*/  FADD.FTZ R107, R175, R107 ;  /* 0x0000006baf6b7221 */ /* 0x008fe80000010000 */
[C---:B------:R-:W-:Y:S01]  /*d150*/  HMMA.16816.F32 R32, R72.reuse, R90, R32 ;  /* 0x0000005a4820723c */ /* 0x040fe20000001820 */
[----:B------:R-:W2:Y:S03]  /*d160*/  LDSM.16.MT88.4 R88, [R233+0x1800] ;  /* 0x00180000e958783b */ /* 0x000ea60000004200 */
[----:B------:R-:W-:Y:S01]  /*d170*/  FADD.FTZ R107, R174, R107 ;  /* 0x0000006bae6b7221 */ /* 0x000fe20000010000 */
[----:B------:R-:W-:Y:S03]  /*d180*/  MUFU.EX2 R115, R115 ;  /* 0x0000007300737308 */ /* 0x000fe60000000800 */
[-C--:B------:R-:W-:Y:S04]  /*d190*/  HMMA.16816.F32 R36, R72, R92.reuse, R36 ;  /* 0x0000005c4824723c */ /* 0x080fe80000001824 */
[----:B----4-:R-:W-:Y:S03]  /*d1a0*/  FADD.FTZ R107, R123, R107 ;  /* 0x0000006b7b6b7221 */ /* 0x010fe60000010000 */
[----:B------:R-:W-:Y:S01]  /*d1b0*/  MUFU.EX2 R113, R113 ;  /* 0x0000007100717308 */ /* 0x000fe20000000800 */
[C---:B------:R-:W-:Y:S04]  /*d1c0*/  HMMA.16816.F32 R40, R76.reuse, R92, R40 ;  /* 0x0000005c4c28723c */ /* 0x040fe80000001828 */
[----:B------:R-:W-:Y:S04]  /*d1d0*/  FADD.FTZ R107, R122, R107 ;  /* 0x0000006b7a6b7221 */ /* 0x000fe80000010000 */
[-C--:B------:R-:W-:Y:S01]  /*d1e0*/  HMMA.16816.F32 R44, R76, R94.reuse, R44 ;  /* 0x0000005e4c2c723c */ /* 0x080fe2000000182c */
[----:B------:R-:W3:Y:S03]  /*d1f0*/  MUFU.EX2 R70, R70 ;  /* 0x0000004600467308 */ /* 0x000ee60000000800 */
[----:B------:R-:W-:Y:S04]  /*d200*/  FADD.FTZ R107, R187, R107 ;  /* 0x0000006bbb6b7221 */ /* 0x000fe80000010000 */
[C---:B------:R-:W-:Y:S01]  /*d210*/  HMMA.16816.F32 R48, R72.reuse, R94, R48 ;  /* 0x0000005e4830723c */ /* 0x040fe20000001830 */
[----:B------:R-:W4:Y:S02]  /*d220*/  LDSM.16.MT88.4 R92, [R232+0x1800] ;  /* 0x00180000e85c783b */ /* 0x000f240000004200 */
[----:B------:R-:W-:Y:S01]  /*d230*/  MUFU.EX2 R96, R96 ;  /* 0x0000006000607308 */ /* 0x000fe20000000800 */
[----:B------:R-:W-:Y:S04]  /*d240*/  FADD.FTZ R107, R188, R107 ;  /* 0x0000006bbc6b7221 */ /* 0x000fe80000010000 */
[-C--:B------:R-:W-:Y:S04]  /*d250*/  HMMA.16816.F32 R52, R72, R84.reuse, R52 ;  /* 0x000000544834723c */ /* 0x080fe80000001834 */
[----:B------:R-:W-:Y:S01]  /*d260*/  FADD.FTZ R107, R190, R107 ;  /* 0x0000006bbe6b7221 */ /* 0x000fe20000010000 */
[----:B------:R-:W5:Y:S03]  /*d270*/  MUFU.EX2 R71, R71 ;  /* 0x0000004700477308 */ /* 0x000f660000000800 */
[C---:B------:R-:W-:Y:S04]  /*d280*/  HMMA.16816.F32 R56, R76.reuse, R84, R56 ;  /* 0x000000544c38723c */ /* 0x040fe80000001838 */
[----:B---3--:R-:W-:Y:S01]  /*d290*/  F2FP.PACK_AB R179, R69, R70 ;  /* 0x0000004645b3723e */ /* 0x008fe200000000ff */
[----:B------:R-:W-:Y:S02]  /*d2a0*/  FADD.FTZ R107, R192, R107 ;  /* 0x0000006bc06b7221 */ /* 0x000fe40000010000 */
[----:B------:R-:W-:Y:S01]  /*d2b0*/  FADD.FTZ R84, R146, R155 ;  /* 0x0000009b92547221 */ /* 0x000fe20000010000 */
[-C--:B------:R-:W-:Y:S04]  /*d2c0*/  HMMA.16816.F32 R60, R76, R86.reuse, R60 ;  /* 0x000000564c3c723c */ /* 0x080fe8000000183c */
[----:B------:R-:W-:Y:S02]  /*d2d0*/  FADD.FTZ R84, R145, R84 ;  /* 0x0000005491547221 */ /* 0x000fe40000010000 */
[----:B------:R-:W-:Y:S01]  /*d2e0*/  FADD.FTZ R107, R184, R107 ;  /* 0x0000006bb86b7221 */ /* 0x000fe20000010000 */
[----:B------:R-:W-:Y:S01]  /*d2f0*/  F2FP.PACK_AB R78, R143, R144 ;  /* 0x000000908f4e723e */ /* 0x000fe200000000ff */
[----:B------:R-:W-:Y:S04]  /*d300*/  HMMA.16816.F32 R64, R72, R86, R64 ;  /* 0x000000564840723c */ /* 0x000fe80000001840 */
[----:B------:R-:W-:Y:S01]  /*d310*/  F2FP.PACK_AB R76, R145, R146 ;  /* 0x00000092914c723e */ /* 0x000fe200000000ff */
[----:B------:R-:W-:Y:S01]  /*d320*/  FADD.FTZ R84, R144, R84 ;  /* 0x0000005490547221 */ /* 0x000fe20000010000 */
[----:B------:R-:W-:Y:S01]  /*d330*/  F2FP.PACK_AB R77, R103, R104 ;  /* 0x00000068674d723e */ /* 0x000fe200000000ff */
[----:B------:R-:W-:Y:S01]  /*d340*/  FADD.FTZ R107, R183, R107 ;  /* 0x0000006bb76b7221 */ /* 0x000fe20000010000 */
[----:B------:R-:W-:Y:S01]  /*d350*/  F2FP.PACK_AB R79, R100, R101 ;  /* 0x00000065644f723e */ /* 0x000fe200000000ff */
[----:B------:R-:W-:Y:S02]  /*d360*/  FADD.FTZ R145, R143, R84 ;  /* 0x000000548f917221 */ /* 0x000fe40000010000 */
[----:B------:R-:W3:Y:S01]  /*d370*/  LDSM.16.MT88.4 R84, [R231+0x1800] ;  /* 0x00180000e754783b */ /* 0x000ee20000004200 */
[----:B------:R-:W-:Y:S01]  /*d380*/  F2FP.PACK_AB R72, R110, R111 ;  /* 0x0000006f6e48723e */ /* 0x000fe200000000ff */
[----:B------:R-:W-:Y:S01]  /*d390*/  FADD.FTZ R107, R182, R107 ;  /* 0x0000006bb66b7221 */ /* 0x000fe20000010000 */
[----:B------:R-:W-:Y:S01]  /*d3a0*/  F2FP.PACK_AB R74, R114, R112 ;  /* 0x00000070724a723e */ /* 0x000fe200000000ff */
[-C--:B-1----:R-:W-:Y:S05]  /*d3b0*/  HMMA.16816.F32 R4, R76, R80.reuse, R4 ;  /* 0x000000504c04723c */ /* 0x082fea0000001804 */
[----:B------:R-:W-:Y:S02]  /*d3c0*/  F2FP.PACK_AB R73, R168, R165 ;  /* 0x000000a5a849723e */ /* 0x000fe400000000ff */
[----:B------:R-:W-:Y:S02]  /*d3d0*/  F2FP.PACK_AB R75, R201, R169 ;  /* 0x000000a9c94b723e */ /* 0x000fe400000000ff */
[----:B-----5:R-:W-:Y:S03]  /*d3e0*/  F2FP.PACK_AB R177, R71, R96 ;  /* 0x0000006047b1723e */ /* 0x020fe600000000ff */
[----:B------:R-:W-:Y:S02]  /*d3f0*/  MOV R183, R2 ;  /* 0x0000000200b77202 */ /* 0x000fe40000000f00 */
[C---:B------:R-:W-:Y:S08]  /*d400*/  HMMA.16816.F32 R8, R72.reuse, R80, R8 ;  /* 0x000000504808723c */ /* 0x040ff00000001808 */
[-C--:B------:R-:W-:Y:S08]  /*d410*/  HMMA.16816.F32 R12, R72, R82.reuse, R12 ;  /* 0x00000052480c723c */ /* 0x080ff0000000180c */
[C---:B------:R-:W-:Y:S01]  /*d420*/  HMMA.16816.F32 R16, R76.reuse, R82, R16 ;  /* 0x000000524c10723c */ /* 0x040fe20000001810 */
[----:B------:R-:W1:Y:S07]  /*d430*/  LDSM.16.MT88.4 R80, [R234+0x2000] ;  /* 0x00200000ea50783b */ /* 0x000e6e0000004200 */
[-C--:B--2---:R-:W-:Y:S08]  /*d440*/  HMMA.16816.F32 R20, R76, R88.reuse, R20 ;  /* 0x000000584c14723c */ /* 0x084ff00000001814 */
[C---:B------:R-:W-:Y:S08]  /*d450*/  HMMA.16816.F32 R24, R72.reuse, R88, R24 ;  /* 0x000000584818723c */ /* 0x040ff00000001818 */
[-C--:B------:R-:W-:Y:S08]  /*d460*/  HMMA.16816.F32 R28, R72, R90.reuse, R28 ;  /* 0x0000005a481c723c */ /* 0x080ff0000000181c */
[C---:B------:R-:W-:Y:S01]  /*d470*/  HMMA.16816.F32 R32, R76.reuse, R90, R32 ;  /* 0x0000005a4c20723c */ /* 0x040fe20000001820 */
[----:B------:R-:W2:Y:S07]  /*d480*/  LDSM.16.MT88.4 R88, [R233+0x2000] ;  /* 0x00200000e958783b */ /* 0x000eae0000004200 */
[-C--:B----4-:R-:W-:Y:S08]  /*d490*/  HMMA.16816.F32 R36, R76, R92.reuse, R36 ;  /* 0x0000005c4c24723c */ /* 0x090ff00000001824 */
[C---:B------:R-:W-:Y:S08]  /*d4a0*/  HMMA.16816.F32 R40, R72.reuse, R92, R40 ;  /* 0x0000005c4828723c */ /* 0x040ff00000001828 */
[-C--:B------:R-:W-:Y:S08]  /*d4b0*/  HMMA.16816.F32 R44, R72, R94.reuse, R44 ;  /* 0x0000005e482c723c */ /* 0x080ff0000000182c */
[C---:B------:R-:W-:Y:S01]  /*d4c0*/  HMMA.16816.F32 R48, R76.reuse, R94, R48 ;  /* 0x0000005e4c30723c */ /* 0x040fe20000001830 */
[----:B------:R-:W4:Y:S07]  /*d4d0*/  LDSM.16.MT88.4 R92, [R232+0x2000] ;  /* 0x00200000e85c783b */ /* 0x000f2e0000004200 */
[-C--:B---3--:R-:W-:Y:S08]  /*d4e0*/  HMMA.16816.F32 R52, R76, R84.reuse, R52 ;  /* 0x000000544c34723c */ /* 0x088ff00000001834 */
[C---:B------:R-:W-:Y:S07]  /*d4f0*/  HMMA.16816.F32 R56, R72.reuse, R84, R56 ;  /* 0x000000544838723c */ /* 0x040fee0000001838 */
[----:B------:R-:W-:Y:S01]  /*d500*/  FADD.FTZ R84, R137, R145 ;  /* 0x0000009189547221 */ /* 0x000fe20000010000 */
[-C--:B------:R-:W-:Y:S04]  /*d510*/  HMMA.16816.F32 R60, R72, R86.reuse, R60 ;  /* 0x00000056483c723c */ /* 0x080fe8000000183c */
[C---:B------:R-:W-:Y:S03]  /*d520*/  FADD.FTZ R84, R140.reuse, R84 ;  /* 0x000000548c547221 */ /* 0x040fe60000010000 */
[----:B------:R-:W-:Y:S01]  /*d530*/  F2FP.PACK_AB R72, R140, R137 ;  /* 0x000000898c48723e */ /* 0x000fe200000000ff */
[----:B------:R-:W-:Y:S01]  /*d540*/  HMMA.16816.F32 R64, R76, R86, R64 ;  /* 0x000000564c40723c */ /* 0x000fe20000001840 */
[----:B------:R-:W-:Y:S03]  /*d550*/  LDSM.16.MT88.4 R140, [R234+0x3000] ;  /* 0x00300000ea8c783b */ /* 0x000fe60000004200 */
[----:B------:R-:W-:Y:S01]  /*d560*/  F2FP.PACK_AB R74, R138, R139 ;  /* 0x0000008b8a4a723e */ /* 0x000fe200000000ff */
[----:B------:R-:W-:Y:S01]  /*d570*/  FADD.FTZ R84, R139, R84 ;  /* 0x000000548b547221 */ /* 0x000fe20000010000 */
[----:B------:R-:W-:Y:S02]  /*d580*/  F2FP.PACK_AB R73, R174, R175 ;  /* 0x000000afae49723e */ /* 0x000fe400000000ff */
[----:B------:R-:W-:Y:S01]  /*d590*/  F2FP.PACK_AB R75, R122, R123 ;  /* 0x0000007b7a4b723e */ /* 0x000fe200000000ff */
[----:B------:R-:W-:Y:S02]  /*d5a0*/  FADD.FTZ R137, R138, R84 ;  /* 0x000000548a897221 */ /* 0x000fe40000010000 */
[----:B------:R-:W3:Y:S01]  /*d5b0*/  LDSM.16.MT88.4 R84, [R231+0x2000] ;  /* 0x00200000e754783b */ /* 0x000ee20000004200 */
[----:B------:R-:W-:Y:S02]  /*d5c0*/  F2FP.PACK_AB R76, R121, R173 ;  /* 0x000000ad794c723e */ /* 0x000fe400000000ff */
[----:B------:R-:W-:Y:S01]  /*d5d0*/  F2FP.PACK_AB R78, R172, R120 ;  /* 0x00000078ac4e723e */ /* 0x000fe200000000ff */
[-C--:B-1----:R-:W-:Y:S05]  /*d5e0*/  HMMA.16816.F32 R4, R72, R80.reuse, R4 ;  /* 0x000000504804723c */ /* 0x082fea0000001804 */
[----:B------:R-:W-:Y:S02]  /*d5f0*/  F2FP.PACK_AB R77, R193, R196 ;  /* 0x000000c4c14d723e */ /* 0x000fe400000000ff */
[----:B------:R-:W-:Y:S07]  /*d600*/  F2FP.PACK_AB R79, R189, R191 ;  /* 0x000000bfbd4f723e */ /* 0x000fee00000000ff */
        /* <DEDUP_REMOVED lines=18> */
[----:B------:R-:W-:Y:S02]  /*d730*/  FADD.FTZ R137, R124, R135 ;  /* 0x000000877c897221 */ /* 0x000fe40000010000 */
[----:B------:R-:W-:Y:S01]  /*d740*/  LDSM.16.MT88.4 R124, [R232+0x3000] ;  /* 0x00300000e87c783b */ /* 0x000fe20000004200 */
[----:B------:R-:W-:Y:S01]  /*d750*/  F2FP.PACK_AB R78, R134, R116 ;  /* 0x00000074864e723e */ /* 0x000fe200000000ff */
[----:B------:R-:W-:Y:S04]  /*d760*/  HMMA.16816.F32 R64, R72, R86, R64 ;  /* 0x000000564840723c */ /* 0x000fe80000001840 */
[C---:B------:R-:W-:Y:S01]  /*d770*/  F2FP.PACK_AB R76, R118.reuse, R119 ;  /* 0x00000077764c723e */ /* 0x040fe200000000ff */
[----:B------:R-:W-:Y:S01]  /*d780*/  FADD.FTZ R84, R118, R84 ;  /* 0x0000005476547221 */ /* 0x000fe20000010000 */
[----:B------:R-:W-:Y:S01]  /*d790*/  F2FP.PACK_AB R77, R188, R187 ;  /* 0x000000bbbc4d723e */ /* 0x000fe200000000ff */
[----:B------:R-:W-:Y:S01]  /*d7a0*/  FADD.FTZ R128, R128, R137 ;  /* 0x0000008980807221 */ /* 0x000fe20000010000 */
[----:B------:R-:W-:Y:S01]  /*d7b0*/  F2FP.PACK_AB R79, R192, R190 ;  /* 0x000000bec04f723e */ /* 0x000fe200000000ff */
[----:B------:R-:W-:Y:S03]  /*d7c0*/  FADD.FTZ R84, R116, R84 ;  /* 0x0000005474547221 */ /* 0x000fe60000010000 */
[----:B------:R-:W-:Y:S01]  /*d7d0*/  F2FP.PACK_AB R72, R200, R194 ;  /* 0x000000c2c848723e */ /* 0x000fe200000000ff */
[----:B------:R-:W-:Y:S01]  /*d7e0*/  FADD.FTZ R118, R134, R84 ;  /* 0x0000005486767221 */ /* 0x000fe20000010000 */
[----:B------:R-:W-:Y:S01]  /*d7f0*/  F2FP.PACK_AB R73, R180, R181 ;  /* 0x000000b5b449723e */ /* 0x000fe200000000ff */
[-C--:B-1----:R-:W-:Y:S01]  /*d800*/  HMMA.16816.F32 R4, R76, R80.reuse, R4 ;  /* 0x000000504c04723c */ /* 0x082fe20000001804 */
[----:B------:R-:W1:Y:S04]  /*d810*/  LDSM.16.MT88.4 R84, [R231+0x2800] ;  /* 0x00280000e754783b */ /* 0x000e680000004200 */
[----:B------:R-:W-:Y:S01]  /*d820*/  F2FP.PACK_AB R74, R198, R199 ;  /* 0x000000c7c64a723e */ /* 0x000fe200000000ff */
[----:B------:R-:W-:Y:S01]  /*d830*/  FADD.FTZ R106, R106, R128 ;  /* 0x000000806a6a7221 */ /* 0x000fe20000010000 */
[----:B------:R-:W-:Y:S02]  /*d840*/  F2FP.PACK_AB R75, R113, R115 ;  /* 0x00000073714b723e */ /* 0x000fe400000000ff */
[----:B------:R-:W3:Y:S03]  /*d850*/  LDSM.16.MT88.4 R132, [R233+0x3000] ;  /* 0x00300000e984783b */ /* 0x000ee60000004200 */
[----:B------:R-:W-:Y:S01]  /*d860*/  F2FP.PACK_AB R116, R195, R197 ;  /* 0x000000c5c374723e */ /* 0x000fe200000000ff */
[----:B------:R-:W-:Y:S01]  /*d870*/  FADD.FTZ R106, R102, R106 ;  /* 0x0000006a666a7221 */ /* 0x000fe20000010000 */
[C---:B------:R-:W-:Y:S04]  /*d880*/  HMMA.16816.F32 R8, R72.reuse, R80, R8 ;  /* 0x000000504808723c */ /* 0x040fe80000001808 */
[----:B------:R-:W-:Y:S01]  /*d890*/  F2FP.PACK_AB R119, R109, R182 ;  /* 0x000000b66d77723e */ /* 0x000fe200000000ff */
[----:B------:R-:W-:Y:S01]  /*d8a0*/  FADD.FTZ R106, R111, R106 ;  /* 0x0000006a6f6a7221 */ /* 0x000fe20000010000 */
[----:B------:R-:W-:Y:S01]  /*d8b0*/  MOV R182, R3 ;  /* 0x0000000300b67202 */ /* 0x000fe20000000f00 */
[----:B------:R-:W-:Y:S01]  /*d8c0*/  FADD.FTZ R80, R197, R118 ;  /* 0x00000076c5507221 */ /* 0x000fe20000010000 */
[-C--:B------:R-:W-:Y:S04]  /*d8d0*/  HMMA.16816.F32 R12, R72, R82.reuse, R12 ;  /* 0x00000052480c723c */ /* 0x080fe8000000180c */
[----:B------:R-:W-:Y:S01]  /*d8e0*/  F2FP.PACK_AB R118, R185, R186 ;  /* 0x000000bab976723e */ /* 0x000fe200000000ff */
[----:B------:R-:W-:Y:S02]  /*d8f0*/  FADD.FTZ R80, R195, R80 ;  /* 0x00000050c3507221 */ /* 0x000fe40000010000 */
[----:B------:R-:W-:Y:S01]  /*d900*/  FADD.FTZ R106, R110, R106 ;  /* 0x0000006a6e6a7221 */ /* 0x000fe20000010000 */
[C---:B------:R-:W-:Y:S04]  /*d910*/  HMMA.16816.F32 R16, R76.reuse, R82, R16 ;  /* 0x000000524c10723c */ /* 0x040fe80000001810 */
[----:B------:R-:W-:Y:S02]  /*d920*/  FADD.FTZ R80, R186, R80 ;  /* 0x00000050ba507221 */ /* 0x000fe40000010000 */
[----:B------:R-:W-:Y:S02]  /*d930*/  FADD.FTZ R106, R112, R106 ;  /* 0x0000006a706a7221 */ /* 0x000fe40000010000 */
[-C--:B--2---:R-:W-:Y:S04]  /*d940*/  HMMA.16816.F32 R20, R76, R88.reuse, R20 ;  /* 0x000000584c14723c */ /* 0x084fe80000001814 */
[----:B------:R-:W-:Y:S04]  /*d950*/  FADD.FTZ R106, R114, R106 ;  /* 0x0000006a726a7221 */ /* 0x000fe80000010000 */
[C---:B------:R-:W-:Y:S04]  /*d960*/  HMMA.16816.F32 R24, R72.reuse, R88, R24 ;  /* 0x000000584818723c */ /* 0x040fe80000001818 */
[----:B------:R-:W-:Y:S04]  /*d970*/  FADD.FTZ R106, R173, R106 ;  /* 0x0000006aad6a7221 */ /* 0x000fe80000010000 */
[-C--:B------:R-:W-:Y:S04]  /*d980*/  HMMA.16816.F32 R28, R72, R90.reuse, R28 ;  /* 0x0000005a481c723c */ /* 0x080fe8000000181c */
[----:B------:R-:W-:Y:S04]  /*d990*/  FADD.FTZ R106, R121, R106 ;  /* 0x0000006a796a7221 */ /* 0x000fe80000010000 */
[C---:B------:R-:W-:Y:S04]  /*d9a0*/  HMMA.16816.F32 R32, R76.reuse, R90, R32 ;  /* 0x0000005a4c20723c */ /* 0x040fe80000001820 */
[----:B------:R-:W-:Y:S04]  /*d9b0*/  FADD.FTZ R106, R120, R106 ;  /* 0x0000006a786a7221 */ /* 0x000fe80000010000 */
[-C--:B----4-:R-:W-:Y:S04]  /*d9c0*/  HMMA.16816.F32 R36, R76, R92.reuse, R36 ;  /* 0x0000005c4c24723c */ /* 0x090fe80000001824 */
[----:B------:R-:W-:Y:S04]  /*d9d0*/  FADD.FTZ R106, R172, R106 ;  /* 0x0000006aac6a7221 */ /* 0x000fe80000010000 */
[C---:B------:R-:W-:Y:S04]  /*d9e0*/  HMMA.16816.F32 R40, R72.reuse, R92, R40 ;  /* 0x0000005c4828723c */ /* 0x040fe80000001828 */
[----:B------:R-:W-:Y:S04]  /*d9f0*/  FADD.FTZ R106, R194, R106 ;  /* 0x0000006ac26a7221 */ /* 0x000fe80000010000 */
[-C--:B------:R-:W-:Y:S04]  /*da00*/  HMMA.16816.F32 R44, R72, R94.reuse, R44 ;  /* 0x0000005e482c723c */ /* 0x080fe8000000182c */
[----:B------:R-:W-:Y:S04]  /*da10*/  FADD.FTZ R106, R200, R106 ;  /* 0x0000006ac86a7221 */ /* 0x000fe80000010000 */
[C---:B------:R-:W-:Y:S04]  /*da20*/  HMMA.16816.F32 R48, R76.reuse, R94, R48 ;  /* 0x0000005e4c30723c */ /* 0x040fe80000001830 */
[----:B------:R-:W-:Y:S04]  /*da30*/  FADD.FTZ R106, R199, R106 ;  /* 0x0000006ac76a7221 */ /* 0x000fe80000010000 */
[-C--:B-1----:R-:W-:Y:S04]  /*da40*/  HMMA.16816.F32 R52, R76, R84.reuse, R52 ;  /* 0x000000544c34723c */ /* 0x082fe80000001834 */
[----:B------:R-:W-:Y:S04]  /*da50*/  FADD.FTZ R106, R198, R106 ;  /* 0x0000006ac66a7221 */ /* 0x000fe80000010000 */
[C---:B------:R-:W-:Y:S04]  /*da60*/  HMMA.16816.F32 R56, R72.reuse, R84, R56 ;  /* 0x000000544838723c */ /* 0x040fe80000001838 */
[----:B------:R-:W-:Y:S04]  /*da70*/  FADD.FTZ R106, R105, R106 ;  /* 0x0000006a696a7221 */ /* 0x000fe80000010000 */
[-C--:B------:R-:W-:Y:S01]  /*da80*/  HMMA.16816.F32 R60, R72, R86.reuse, R60 ;  /* 0x00000056483c723c */ /* 0x080fe2000000183c */
[----:B------:R-:W2:Y:S03]  /*da90*/  LDL R73, [R1+0x58] ;  /* 0x0000580001497983 */ /* 0x000ea60000100800 */
[----:B------:R-:W-:Y:S01]  /*daa0*/  FADD.FTZ R106, R99, R106 ;  /* 0x0000006a636a7221 */ /* 0x000fe20000010000 */
[----:B------:R-:W4:Y:S02]  /*dab0*/  LDL.LU R72, [R1+0x50] ;  /* 0x0000500001487983 */ /* 0x000f240000300800 */
[----:B------:R-:W-:Y:S01]  /*dac0*/  FADD.FTZ R74, R185, R80 ;  /* 0x00000050b94a7221 */ /* 0x000fe20000010000 */
[----:B------:R-:W-:Y:S04]  /*dad0*/  HMMA.16816.F32 R64, R76, R86, R64 ;  /* 0x000000564c40723c */ /* 0x000fe80000001840 */
[----:B------:R-:W-:Y:S01]  /*dae0*/  STL [R1+0x48], R74 ;  /* 0x0000484a01007387 */ /* 0x000fe20000100800 */
[----:B------:R-:W-:Y:S03]  /*daf0*/  FADD.FTZ R106, R98, R106 ;  /* 0x0000006a626a7221 */ /* 0x000fe60000010000 */
[-C--:B------:R-:W-:Y:S01]  /*db00*/  HMMA.16816.F32 R144, R116, R140.reuse, R4 ;  /* 0x0000008c7490723c */ /* 0x080fe20000001804 */
[----:B------:R-:W1:Y:S07]  /*db10*/  LDSM.16.MT88.4 R4, [R231+0x3000] ;  /* 0x00300000e704783b */ /* 0x000e6e0000004200 */
[C---:B------:R-:W-:Y:S07]  /*db20*/  HMMA.16816.F32 R148, R176.reuse, R140, R8 ;  /* 0x0000008cb094723c */ /* 0x040fee0000001808 */
[----:B------:R-:W-:Y:S01]  /*db30*/  FADD.FTZ R8, R130, R131 ;  /* 0x0000008382087221 */ /* 0x000fe20000010000 */
[-C--:B------:R-:W-:Y:S04]  /*db40*/  HMMA.16816.F32 R152, R176, R142.reuse, R12 ;  /* 0x0000008eb098723c */ /* 0x080fe8000000180c */
[----:B------:R-:W-:Y:S04]  /*db50*/  FADD.FTZ R8, R164, R8 ;  /* 0x00000008a4087221 */ /* 0x000fe80000010000 */
[C---:B------:R-:W-:Y:S04]  /*db60*/  HMMA.16816.F32 R140, R116.reuse, R142, R16 ;  /* 0x0000008e748c723c */ /* 0x040fe80000001810 */
[----:B------:R-:W-:Y:S04]  /*db70*/  FADD.FTZ R8, R165, R8 ;  /* 0x00000008a5087221 */ /* 0x000fe80000010000 */
[-C--:B---3--:R-:W-:Y:S04]  /*db80*/  HMMA.16816.F32 R136, R116, R132.reuse, R20 ;  /* 0x000000847488723c */ /* 0x088fe80000001814 */
[----:B------:R-:W-:Y:S04]  /*db90*/  FADD.FTZ R8, R168, R8 ;  /* 0x00000008a8087221 */ /* 0x000fe80000010000 */
[C---:B------:R-:W-:Y:S04]  /*dba0*/  HMMA.16816.F32 R156, R176.reuse, R132, R24 ;  /* 0x00000084b09c723c */ /* 0x040fe80000001818 */
[----:B------:R-:W-:Y:S04]  /*dbb0*/  FADD.FTZ R8, R169, R8 ;  /* 0x00000008a9087221 */ /* 0x000fe80000010000 */
[-C--:B------:R-:W-:Y:S04]  /*dbc0*/  HMMA.16816.F32 R160, R176, R134.reuse, R28 ;  /* 0x00000086b0a0723c */ /* 0x080fe8000000181c */
        /* <DEDUP_REMOVED lines=10> */
[----:B------:R-:W-:Y:S01]  /*dc70*/  FADD.FTZ R8, R181, R8 ;  /* 0x00000008b5087221 */ /* 0x000fe20000010000 */
[----:B------:R-:W-:Y:S03]  /*dc80*/  MOV R181, R68 ;  /* 0x0000004400b57202 */ /* 0x000fe60000000f00 */
[-C--:B-1----:R-:W-:Y:S04]  /*dc90*/  HMMA.16816.F32 R120, R116, R4.reuse, R52 ;  /* 0x000000047478723c */ /* 0x082fe80000001834 */
[----:B------:R-:W-:Y:S01]  /*dca0*/  FADD.FTZ R8, R180, R8 ;  /* 0x00000008b4087221 */ /* 0x000fe20000010000 */
[----:B------:R-:W-:Y:S03]  /*dcb0*/  MOV R180, R0 ;  /* 0x0000000000b47202 */ /* 0x000fe60000000f00 */
[C---:B------:R-:W-:Y:S04]  /*dcc0*/  HMMA.16816.F32 R172, R176.reuse, R4, R56 ;  /* 0x00000004b0ac723c */ /* 0x040fe80000001838 */
[----:B------:R-:W-:Y:S03]  /*dcd0*/  FADD.FTZ R8, R115, R8 ;  /* 0x0000000873087221 */ /* 0x000fe60000010000 */
[----:B------:R-:W-:Y:S01]  /*dce0*/  FADD.FTZ R5, R109, R107 ;  /* 0x0000006b6d057221 */ /* 0x000fe20000010000 */
[-C--:B------:R-:W-:Y:S04]  /*dcf0*/  HMMA.16816.F32 R176, R176, R6.reuse, R60 ;  /* 0x00000006b0b0723c */ /* 0x080fe8000000183c */
[----:B------:R1:W-:Y:S01]  /*dd00*/  STL [R1+0x60], R5 ;  /* 0x0000600501007387 */ /* 0x0003e20000100800 */
[----:B------:R-:W-:Y:S03]  /*dd10*/  FADD.FTZ R8, R113, R8 ;  /* 0x0000000871087221 */ /* 0x000fe60000010000 */
[----:B------:R-:W-:Y:S04]  /*dd20*/  HMMA.16816.F32 R116, R116, R6, R64 ;  /* 0x000000067474723c */ /* 0x000fe80000001840 */
[----:B------:R-:W-:Y:S03]  /*dd30*/  FADD.FTZ R8, R96, R8 ;  /* 0x0000000860087221 */ /* 0x000fe60000010000 */
[----:B------:R-:W-:Y:S02]  /*dd40*/  FADD.FTZ R6, R97, R106 ;  /* 0x0000006a61067221 */ /* 0x000fe40000010000 */
[----:B------:R-:W-:Y:S03]  /*dd50*/  FADD.FTZ R8, R71, R8 ;  /* 0x0000000847087221 */ /* 0x000fe60000010000 */
[----:B------:R3:W-:Y:S01]  /*dd60*/  STL [R1+0x54], R6 ;  /* 0x0000540601007387 */ /* 0x0007e20000100800 */
[----:B------:R-:W-:Y:S04]  /*dd70*/  FADD.FTZ R8, R70, R8 ;  /* 0x0000000846087221 */ /* 0x000fe80000010000 */
[----:B-1----:R-:W-:Y:S01]  /*dd80*/  FADD.FTZ R5, R69, R8 ;  /* 0x0000000845057221 */ /* 0x002fe20000010000 */
[C---:B----4-:R-:W-:Y:S02]  /*dd90*/  IADD3 R4, R72.reuse, -0x1, RZ ;  /* 0xffffffff48047810 */ /* 0x050fe40007ffe0ff */
[----:B--2---:R-:W-:Y:S03]  /*dda0*/  ISETP.GT.AND P0, PT, R72, R73, PT ;  /* 0x000000494800720c */ /* 0x004fe60003f04270 */
[----:B------:R3:W-:Y:S04]  /*ddb0*/  STL [R1+0x50], R4 ;  /* 0x0000500401007387 */ /* 0x0007e80000100800 */
[----:B------:R3:W-:Y:S04]  /*ddc0*/  STL [R1+0x4c], R5 ;  /* 0x00004c0501007387 */ /* 0x0007e80000100800 */
[----:B------:R3:W-:Y:S02]  /*ddd0*/  STL [R1+0x50], R4 ;  /* 0x0000500401007387 */ /* 0x0007e40000100800 */
[----:B---3--:R-:W-:-:S05]  /*dde0*/  @P0 BRA `(.L_x_1350) ;  /* 0xffff9ee000000947 */ /* 0x008fca000383ffff */
.L_x_1339:
[----:B--2---:R-:W2:Y:S04]  /*ddf0*/  LDL R5, [R1+0x10] ;  /* 0x0000100001057983 */ /* 0x004ea80000100800 */
[----:B------:R-:W2:Y:S02]  /*de00*/  LDL R4, [R1+0x50] ;  /* 0x0000500001047983 */ /* 0x000ea40000100800 */
[----:B--2---:R-:W-:-:S13]  /*de10*/  ISETP.GE.AND P0, PT, R4, R5, PT ;  /* 0x000000050400720c */ /* 0x004fda0003f06270 */
[----:B------:R-:W-:Y:S05]  /*de20*/  @!P0 BRA `(.L_x_1351) ;  /* 0x000051a000008947 */ /* 0x000fea0003800000 */
[----:B------:R-:W-:Y:S01]  /*de30*/  IMAD.MOV.U32 R183, RZ, RZ, R2 ;  /* 0x000000ffffb77224 */ /* 0x000fe200078e0002 */
[----:B------:R-:W-:Y:S01]  /*de40*/  MOV R181, R68 ;  /* 0x0000004400b57202 */ /* 0x000fe20000000f00 */
[----:B------:R-:W-:Y:S01]  /*de50*/  IMAD.MOV.U32 R182, RZ, RZ, R3 ;  /* 0x000000ffffb67224 */ /* 0x000fe200078e0003 */
[----:B------:R-:W-:Y:S02]  /*de60*/  MOV R180, R0 ;  /* 0x0000000000b47202 */ /* 0x000fe40000000f00 */
.L_x_1358:
[----:B------:R-:W2:Y:S01]  /*de70*/  LDL R3, [R1+0x20] ;  /* 0x0000200001037983 */ /* 0x000ea20000100800 */
[----:B------:R-:W-:Y:S04]  /*de80*/  DEPBAR.LE SB0, 0x0 ;  /* 0x000080000000791a */ /* 0x000fe80000000000 */
[----:B------:R-:W3:Y:S01]  /*de90*/  LDL R8, [R1+0x1c] ;  /* 0x00001c0001087983 */ /* 0x000ee20000100800 */
[----:B------:R-:W-:Y:S01]  /*dea0*/  WARPSYNC 0xffffffff ;  /* 0xffffffff00007948 */ /* 0x000fe20003800000 */
[----:B------:R-:W-:Y:S02]  /*deb0*/  SHF.L.U32 R84, R251, 0x1, RZ ;  /* 0x00000001fb547819 */ /* 0x000fe400000006ff */
[----:B------:R-:W4:Y:S04]  /*dec0*/  LDL.64 R6, [R1+0x30] ;  /* 0x0000300001067983 */ /* 0x000f280000100a00 */
[----:B------:R-:W5:Y:S04]  /*ded0*/  LDL R2, [R1+0x4] ;  /* 0x0000040001027983 */ /* 0x000f680000100800 */
[----:B------:R-:W-:Y:S06]  /*dee0*/  BAR.SYNC.DEFER_BLOCKING 0x0 ;  /* 0x0000000000007b1d */ /* 0x000fec0000010000 */
[----:B------:R1:W1:Y:S04]  /*def0*/  LDSM.16.M88.4 R112, [R241] ;  /* 0x00000000f170783b */ /* 0x0002680000000200 */
[----:B------:R1:W1:Y:S04]  /*df00*/  LDSM.16.M88.4 R108, [R241+0x2000] ;  /* 0x00200000f16c783b */ /* 0x0002680000000200 */
        /* <DEDUP_REMOVED lines=16> */
[C---:B--2---:R-:W-:Y:S01]  /*e010*/  IMAD.WIDE.U32 R4, R3.reuse, c[0x0][0x208], RZ ;  /* 0x0000820003047a25 */ /* 0x044fe200078e00ff */
[----:B------:R-:W-:Y:S05]  /*e020*/  SHF.R.S32.HI R0, RZ, 0x1f, R3 ;  /* 0x0000001fff007819 */ /* 0x000fea0000011403 */
[----:B------:R-:W-:Y:S04]  /*e030*/  IMAD R0, R0, c[0x0][0x208], RZ ;  /* 0x0000820000007a24 */ /* 0x000fe800078e02ff */
[----:B------:R-:W-:Y:S01]  /*e040*/  IMAD R0, R3, c[0x0][0x20c], R0 ;  /* 0x0000830003007a24 */ /* 0x000fe200078e0200 */
[----:B---3--:R-:W-:Y:S03]  /*e050*/  SHF.R.S32.HI R3, RZ, 0x1f, R8 ;  /* 0x0000001fff037819 */ /* 0x008fe60000011408 */
[----:B------:R-:W-:Y:S02]  /*e060*/  IMAD.IADD R5, R5, 0x1, R0 ;  /* 0x0000000105057824 */ /* 0x000fe400078e0200 */
[----:B------:R-:W-:Y:S02]  /*e070*/  IMAD R3, R3, c[0x0][0x218], RZ ;  /* 0x0000860003037a24 */ /* 0x000fe400078e02ff */
[C---:B------:R-:W-:Y:S04]  /*e080*/  IMAD.WIDE.U32 R4, R8.reuse, c[0x0][0x218], R4 ;  /* 0x0000860008047a25 */ /* 0x040fe800078e0004 */
[----:B------:R-:W-:Y:S01]  /*e090*/  IMAD R3, R8, c[0x0][0x21c], R3 ;  /* 0x0000870008037a24 */ /* 0x000fe200078e0203 */
[----:B----4-:R-:W-:Y:S04]  /*e0a0*/  IADD3 R0, P0, R6, R4, RZ ;  /* 0x0000000406007210 */ /* 0x010fe80007f1e0ff */
[----:B-----5:R-:W-:Y:S02]  /*e0b0*/  IADD3.X R3, R2, R5, R3, P0, !PT ;  /* 0x0000000502037210 */ /* 0x020fe400007fe403 */
[C---:B------:R-:W-:Y:S04]  /*e0c0*/  LEA R68, P0, R0.reuse, c[0x0][0x1f8], 0x1 ;  /* 0x00007e0000447a11 */ /* 0x040fe800078008ff */
[----:B------:R-:W-:Y:S02]  /*e0d0*/  LEA.HI.X R3, R0, c[0x0][0x1fc], R3, 0x1, P0 ;  /* 0x00007f0000037a11 */ /* 0x000fe400000f0c03 */
[----:B------:R-:W-:Y:S01]  /*e0e0*/  SHF.L.U64.HI R0, R251, 0x1, R242 ;  /* 0x00000001fb007819 */ /* 0x000fe200000102f2 */
[----:B------:R-:W-:-:S05]  /*e0f0*/  BRA.DIV ~URZ, `(.L_x_1352) ;  /* 0x0000b3627f007947 */ /* 0x000fca000b800000 */
[----:B-1----:R1:W2:Y:S02]  /*e100*/  SHFL.IDX PT, R2, R3, RZ, 0x181f ;  /* 0x00181fff03027589 */ /* 0x0022a400000e0000 */
.L_x_1399:
[-C--:B------:R-:W-:Y:S01]  /*e110*/  HMMA.16816.F32 R4, R112, R16.reuse, RZ ;  /* 0x000000107004723c */ /* 0x080fe200000018ff */
[----:B------:R-:W3:Y:S01]  /*e120*/  SHFL.IDX PT, R106, R68, 0x1, 0x181f ;  /* 0x00381f00446a7f89 */ /* 0x000ee200000e0000 */
[----:B------:R-:W-:Y:S06]  /*e130*/  BSSY B0, `(.L_x_1353) ;  /* 0x00001da000007945 */ /* 0x000fec0003800000 */
[C---:B------:R-:W-:Y:S01]  /*e140*/  HMMA.16816.F32 R8, R108.reuse, R16, RZ ;  /* 0x000000106c08723c */ /* 0x040fe200000018ff */
[----:B------:R-:W-:Y:S07]  /*e150*/  SHFL.IDX PT, R86, R3, 0x1, 0x181f ;  /* 0x00381f0003567f89 */ /* 0x000fee00000e0000 */
[-C--:B------:R-:W-:Y:S01]  /*e160*/  HMMA.16816.F32 R12, R108, R18.reuse, RZ ;  /* 0x000000126c0c723c */ /* 0x080fe200000018ff */
[----:B------:R-:W-:Y:S07]  /*e170*/  SHFL.IDX PT, R87, R68, 0x6, 0x181f ;  /* 0x00d81f0044577f89 */ /* 0x000fee00000e0000 */
[C---:B------:R-:W-:Y:S01]  /*e180*/  HMMA.16816.F32 R16, R112.reuse, R18, RZ ;  /* 0x000000127010723c */ /* 0x040fe200000018ff */
[----:B------:R-:W4:Y:S07]  /*e190*/  SHFL.IDX PT, R90, R68, 0x2, 0x181f ;  /* 0x00581f00445a7f89 */ /* 0x000f2e00000e0000 */
[-C--:B------:R-:W-:Y:S01]  /*e1a0*/  HMMA.16816.F32 R20, R112, R32.reuse, RZ ;  /* 0x000000207014723c */ /* 0x080fe200000018ff */
[----:B------:R-:W5:Y:S07]  /*e1b0*/  SHFL.IDX PT, R85, R3, 0x2, 0x181f ;  /* 0x00581f0003557f89 */ /* 0x000f6e00000e0000 */
[C---:B------:R-:W-:Y:S01]  /*e1c0*/  HMMA.16816.F32 R24, R108.reuse, R32, RZ ;  /* 0x000000206c18723c */ /* 0x040fe200000018ff */
[----:B------:R-:W1:Y:S07]  /*e1d0*/  SHFL.IDX PT, R104, R68, 0x3, 0x181f ;  /* 0x00781f0044687f89 */ /* 0x000e6e00000e0000 */
[-C--:B------:R-:W-:Y:S01]  /*e1e0*/  HMMA.16816.F32 R28, R108, R34.reuse, RZ ;  /* 0x000000226c1c723c */ /* 0x080fe200000018ff */
[----:B------:R-:W2:Y:S07]  /*e1f0*/  SHFL.IDX PT, R94, R68, 0x4, 0x181f ;  /* 0x00981f00445e7f89 */ /* 0x000eae00000e0000 */
[C---:B------:R-:W-:Y:S01]  /*e200*/  HMMA.16816.F32 R32, R112.reuse, R34, RZ ;  /* 0x000000227020723c */ /* 0x040fe200000018ff */
[----:B------:R-:W-:Y:S07]  /*e210*/  SHFL.IDX PT, R102, R68, 0x5, 0x181f ;  /* 0x00b81f0044667f89 */ /* 0x000fee00000e0000 */
[-C--:B------:R-:W-:Y:S01]  /*e220*/  HMMA.16816.F32 R36, R112, R48.reuse, RZ ;  /* 0x000000307024723c */ /* 0x080fe200000018ff */
[----:B------:R-:W1:Y:S07]  /*e230*/  SHFL.IDX PT, R88, R3, 0x3, 0x181f ;  /* 0x00781f0003587f89 */ /* 0x000e6e00000e0000 */
[C---:B------:R-:W-:Y:S01]  /*e240*/  HMMA.16816.F32 R40, R108.reuse, R48, RZ ;  /* 0x000000306c28723c */ /* 0x040fe200000018ff */
[----:B------:R-:W1:Y:S07]  /*e250*/  SHFL.IDX PT, R92, R3, 0x4, 0x181f ;  /* 0x00981f00035c7f89 */ /* 0x000e6e00000e0000 */
[-C--:B------:R-:W-:Y:S01]  /*e260*/  HMMA.16816.F32 R44, R108, R50.reuse, RZ ;  /* 0x000000326c2c723c */ /* 0x080fe200000018ff */
[----:B------:R-:W1:Y:S07]  /*e270*/  SHFL.IDX PT, R76, R68, RZ, 0x181f ;  /* 0x00181fff444c7589 */ /* 0x000e6e00000e0000 */
[C---:B------:R-:W-:Y:S08]  /*e280*/  HMMA.16816.F32 R48, R112.reuse, R50, RZ ;  /* 0x000000327030723c */ /* 0x040ff000000018ff */
[-C--:B------:R-:W-:Y:S08]  /*e290*/  HMMA.16816.F32 R52, R112, R64.reuse, RZ ;  /* 0x000000407034723c */ /* 0x080ff000000018ff */
[C---:B------:R-:W-:Y:S04]  /*e2a0*/  HMMA.16816.F32 R56, R108.reuse, R64, RZ ;  /* 0x000000406c38723c */ /* 0x040fe800000018ff */
[-C--:B---3--:R-:W-:Y:S02]  /*e2b0*/  IADD3 R106, P0, R106, R84.reuse, RZ ;  /* 0x000000546a6a7210 */ /* 0x088fe40007f1e0ff */
[----:B----4-:R-:W-:Y:S02]  /*e2c0*/  IADD3 R90, P6, R90, R84, RZ ;  /* 0x000000545a5a7210 */ /* 0x010fe40007fde0ff */
[-C--:B------:R-:W-:Y:S01]  /*e2d0*/  IADD3.X R107, R86, R0.reuse, RZ, P0, !PT ;  /* 0x00000000566b7210 */ /* 0x080fe200007fe4ff */
[-C--:B------:R-:W-:Y:S03]  /*e2e0*/  HMMA.16816.F32 R60, R108, R66.reuse, RZ ;  /* 0x000000426c3c723c */ /* 0x080fe600000018ff */
[----:B-----5:R-:W-:Y:S02]  /*e2f0*/  IADD3.X R91, R85, R0, RZ, P6, !PT ;  /* 0x00000000555b7210 */ /* 0x020fe400037fe4ff */
[-C--:B-1----:R-:W-:Y:S02]  /*e300*/  IADD3 R104, P5, R104, R84.reuse, RZ ;  /* 0x0000005468687210 */ /* 0x082fe40007fbe0ff */
[----:B--2---:R-:W-:Y:S01]  /*e310*/  IADD3 R94, P4, R94, R84, RZ ;  /* 0x000000545e5e7210 */ /* 0x004fe20007f9e0ff */
[C---:B------:R-:W-:Y:S04]  /*e320*/  HMMA.16816.F32 R64, R112.reuse, R66, RZ ;  /* 0x000000427040723c */ /* 0x040fe800000018ff */
[-C--:B------:R-:W-:Y:S02]  /*e330*/  IADD3.X R105, R88, R0.reuse, RZ, P5, !PT ;  /* 0x0000000058697210 */ /* 0x080fe40002ffe4ff */
[----:B------:R-:W-:Y:S02]  /*e340*/  IADD3.X R95, R92, R0, RZ, P4, !PT ;  /* 0x000000005c5f7210 */ /* 0x000fe400027fe4ff */
[----:B------:R-:W-:Y:S01]  /*e350*/  IADD3 R100, P2, R76, R84, RZ ;  /* 0x000000544c647210 */ /* 0x000fe20007f5e0ff */
[-C--:B------:R-:W-:Y:S03]  /*e360*/  HMMA.16816.F32 R68, R112, R80.reuse, RZ ;  /* 0x000000507044723c */ /* 0x080fe600000018ff */
[----:B------:R-:W-:Y:S02]  /*e370*/  IADD3.X R101, R2, R0, RZ, P2, !PT ;  /* 0x0000000002657210 */ /* 0x000fe400017fe4ff */
[----:B------:R-:W-:Y:S02]  /*e380*/  IADD3 R2, P0, R87, R84, RZ ;  /* 0x0000005457027210 */ /* 0x000fe40007f1e0ff */
[----:B------:R-:W-:Y:S01]  /*e390*/  MOV R86, R100 ;  /* 0x0000006400567202 */ /* 0x000fe20000000f00 */
[C---:B------:R-:W-:Y:S01]  /*e3a0*/  HMMA.16816.F32 R72, R108.reuse, R80, RZ ;  /* 0x000000506c48723c */ /* 0x040fe200000018ff */
[----:B------:R-:W1:Y:S03]  /*e3b0*/  SHFL.IDX PT, R100, R3, 0x5, 0x181f ;  /* 0x00b81f0003647f89 */ /* 0x000e6600000e0000 */
[----:B------:R-:W-:Y:S02]  /*e3c0*/  MOV R87, R101 ;  /* 0x0000006500577202 */ /* 0x000fe40000000f00 */
[----:B------:R-:W-:Y:S02]  /*e3d0*/  IADD3 R102, P2, R102, R84, RZ ;  /* 0x0000005466667210 */ /* 0x000fe40007f5e0ff */
[-C--:B------:R-:W-:Y:S01]  /*e3e0*/  HMMA.16816.F32 R76, R108, R82.reuse, RZ ;  /* 0x000000526c4c723c */ /* 0x080fe200000018ff */
[----:B------:R2:W-:Y:S07]  /*e3f0*/  LDGSTS.E.BYPASS.LTC128B.128 [R244+0x100], [R86.64], !P3 ;  /* 0x0010000056f47fae */ /* 0x0005ee000d901d48 */
[C---:B------:R-:W-:Y:S01]  /*e400*/  HMMA.16816.F32 R80, R112.reuse, R82, RZ ;  /* 0x000000527050723c */ /* 0x040fe200000018ff */
[----:B------:R3:W-:Y:S08]  /*e410*/  LDGSTS.E.BYPASS.LTC128B.128 [R244+0x900], [R106.64], !P3 ;  /* 0x009000006af47fae */ /* 0x0007f0000d901d48 */
[----:B------:R4:W-:Y:S03]  /*e420*/  LDGSTS.E.BYPASS.LTC128B.128 [R244+0x1100], [R90.64], !P3 ;  /* 0x011000005af47fae */ /* 0x0009e6000d901d48 */
[-C--:B-1----:R-:W-:Y:S05]  /*e430*/  IADD3.X R103, R100, R0.reuse, RZ, P2, !PT ;  /* 0x0000000064677210 */ /* 0x082fea00017fe4ff */
[----:B------:R3:W-:Y:S01]  /*e440*/  LDGSTS.E.BYPASS.LTC128B.128 [R244+0x1900], [R104.64], !P3 ;  /* 0x0190000068f47fae */ /* 0x0007e2000d901d48 */
[-C--:B--2---:R-:W-:Y:S07]  /*e450*/  HMMA.16816.F32 R84, R112, R96.reuse, RZ ;  /* 0x000000607054723c */ /* 0x084fee00000018ff */
[----:B------:R1:W-:Y:S08]  /*e460*/  LDGSTS.E.BYPASS.LTC128B.128 [R244+0x2100], [R94.64], !P3 ;  /* 0x021000005ef47fae */ /* 0x0003f0000d901d48 */
[----:B------:R2:W-:Y:S01]  /*e470*/  LDGSTS.E.BYPASS.LTC128B.128 [R244+0x2900], [R102.64], !P3 ;  /* 0x0290000066f47fae */ /* 0x0005e2000d901d48 */
[C---:B----4-:R-:W-:Y:S07]  /*e480*/  HMMA.16816.F32 R88, R108.reuse, R96, RZ ;  /* 0x000000606c58723c */ /* 0x050fee00000018ff */
[----:B------:R-:W4:Y:S01]  /*e490*/  SHFL.IDX PT, R3, R3, 0x6, 0x181f ;  /* 0x00d81f0003037f89 */ /* 0x000f2200000e0000 */
[-C--:B-1----:R-:W-:Y:S08]  /*e4a0*/  HMMA.16816.F32 R92, R108, R98.reuse, RZ ;  /* 0x000000626c5c723c */ /* 0x082ff000000018ff */
[C---:B------:R-:W-:Y:S04]  /*e4b0*/  HMMA.16816.F32 R96, R112.reuse, R98, RZ ;  /* 0x000000627060723c */ /* 0x040fe800000018ff */
[----:B----4-:R-:W-:Y:S02]  /*e4c0*/  IADD3.X R3, R3, R0, RZ, P0, !PT ;  /* 0x0000000003037210 */ /* 0x010fe400007fe4ff */
[----:B------:R-:W4:Y:S02]  /*e4d0*/  LDL R0, [R1+0x50] ;  /* 0x0000500001007983 */ /* 0x000f240000100800 */
[-C--:B--2---:R-:W-:Y:S02]  /*e4e0*/  HMMA.16816.F32 R100, R112, R184.reuse, RZ ;  /* 0x000000b87064723c */ /* 0x084fe400000018ff */
[----:B------:R1:W-:Y:S06]  /*e4f0*/  LDGSTS.E.BYPASS.LTC128B.128 [R244+0x3100], [R2.64], !P3 ;  /* 0x0310000002f47fae */ /* 0x0003ec000d901d48 */
[C---:B---3--:R-:W-:Y:S02]  /*e500*/  HMMA.16816.F32 R104, R108.reuse, R184, RZ ;  /* 0x000000b86c68723c */ /* 0x048fe400000018ff */
[----:B------:R-:W0:Y:S06]  /*e510*/  LDGDEPBAR ;  /* 0x00000000000079af */ /* 0x000e2c0000000000 */
[-C--:B------:R-:W-:Y:S08]  /*e520*/  HMMA.16816.F32 R108, R108, R186.reuse, RZ ;  /* 0x000000ba6c6c723c */ /* 0x080ff000000018ff */
[----:B------:R-:W-:Y:S01]  /*e530*/  HMMA.16816.F32 R112, R112, R186, RZ ;  /* 0x000000ba7070723c */ /* 0x000fe200000018ff */
[----:B------:R-:W-:Y:S07]  /*e540*/  LDSM.16.M88.4 R184, [R237] ;  /* 0x00000000edb8783b */ /* 0x000fee0000000200 */
[-C--:B------:R-:W-:Y:S01]  /*e550*/  HMMA.16816.F32 R4, R188, R192.reuse, R4 ;  /* 0x000000c0bc04723c */ /* 0x080fe20000001804 */
[----:B-1----:R-:W4:Y:S07]  /*e560*/  LDL R3, [R1+0x10] ;  /* 0x0000100001037983 */ /* 0x002f2e0000100800 */
        /* <DEDUP_REMOVED lines=32> */
[----:B------:R-:W-:Y:S07]  /*e770*/  LDSM.16.M88.4 R196, [R236+0x2800] ;  /* 0x00280000ecc4783b */ /* 0x000fee0000000200 */
[----:B------:R-:W-:Y:S01]  /*e780*/  HMMA.16816.F32 R112, R188, R222, R112 ;  /* 0x000000debc70723c */ /* 0x000fe20000001870 */
[----:B------:R-:W4:Y:S07]  /*e790*/  LDSM.16.M88.4 R188, [R236+0x1800] ;  /* 0x00180000ecbc783b */ /* 0x000f2e0000000200 */
        /* <DEDUP_REMOVED lines=10> */
[-C--:B-----5:R-:W-:Y:S08]  /*e840*/  HMMA.16816.F32 R36, R184, R208.reuse, R36 ;  /* 0x000000d0b824723c */ /* 0x0a0ff00000001824 */
[C---:B------:R-:W-:Y:S04]  /*e850*/  HMMA.16816.F32 R40, R200.reuse, R208, R40 ;  /* 0x000000d0c828723c */ /* 0x040fe80000001828 */
[----:B----4-:R-:W-:Y:S04]  /*e860*/  ISETP.GT.AND P0, PT, R0, R3, PT ;  /* 0x000000030000720c */ /* 0x010fe80003f04270 */
[-C--:B------:R-:W-:Y:S08]  /*e870*/  HMMA.16816.F32 R44, R200, R210.reuse, R44 ;  /* 0x000000d2c82c723c */ /* 0x080ff0000000182c */
[C---:B------:R-:W-:Y:S08]  /*e880*/  HMMA.16816.F32 R48, R184.reuse, R210, R48 ;  /* 0x000000d2b830723c */ /* 0x040ff00000001830 */
[-C--:B------:R-:W-:Y:S08]  /*e890*/  HMMA.16816.F32 R52, R184, R188.reuse, R52 ;  /* 0x000000bcb834723c */ /* 0x080ff00000001834 */
[C---:B------:R-:W-:Y:S08]  /*e8a0*/  HMMA.16816.F32 R56, R200.reuse, R188, R56 ;  /* 0x000000bcc838723c */ /* 0x040ff00000001838 */
[-C--:B------:R-:W-:Y:S08]  /*e8b0*/  HMMA.16816.F32 R60, R200, R190.reuse, R60 ;  /* 0x000000bec83c723c */ /* 0x080ff0000000183c */
[C---:B------:R-:W-:Y:S01]  /*e8c0*/  HMMA.16816.F32 R64, R184.reuse, R190, R64 ;  /* 0x000000beb840723c */ /* 0x040fe20000001840 */
[----:B------:R-:W3:Y:S07]  /*e8d0*/  LDSM.16.M88.4 R188, [R235+0x2000] ;  /* 0x00200000ebbc783b */ /* 0x000eee0000000200 */
        /* <DEDUP_REMOVED lines=9> */
[C---:B------:R-:W-:Y:S08]  /*e970*/  HMMA.16816.F32 R104, R200.reuse, R204, R104 ;  /* 0x000000ccc868723c */ /* 0x040ff00000001868 */
[-C--:B------:R-:W-:Y:S08]  /*e980*/  HMMA.16816.F32 R108, R200, R206.reuse, R108 ;  /* 0x000000cec86c723c */ /* 0x080ff0000000186c */
[----:B------:R-:W-:Y:S08]  /*e990*/  HMMA.16816.F32 R112, R184, R206, R112 ;  /* 0x000000ceb870723c */ /* 0x000ff00000001870 */
[-C--:B------:R-:W-:Y:S08]  /*e9a0*/  HMMA.16816.F32 R4, R212, R216.reuse, R4 ;  /* 0x000000d8d404723c */ /* 0x080ff00000001804 */
[C---:B---3--:R-:W-:Y:S08]  /*e9b0*/  HMMA.16816.F32 R8, R188.reuse, R216, R8 ;  /* 0x000000d8bc08723c */ /* 0x048ff00000001808 */
        /* <DEDUP_REMOVED lines=18> */
[----:B------:R-:W-:Y:S03]  /*eae0*/  FMUL.FTZ R19, R19, c[0x0][0x320] ;  /* 0x0000c80013137a20 */ /* 0x000fe60000410000 */
[----:B------:R4:W1:Y:S10]  /*eaf0*/  MUFU.TANH R187, R7 ;  /* 0x0000000700bb7308 */ /* 0x0008740000002400 */
[----:B------:R-:W1:Y:S10]  /*eb00*/  MUFU.TANH R194, R8 ;  /* 0x0000000800c27308 */ /* 0x000e740000002400 */
[----:B------:R-:W1:Y:S01]  /*eb10*/  MUFU.TANH R198, R9 ;  /* 0x0000000900c67308 */ /* 0x000e620000002400 */
[----:B----4-:R-:W4:Y:S09]  /*eb20*/  LDSM.16.M88.4 R4, [R224+0x800] ;  /* 0x00080000e004783b */ /* 0x010f320000000200 */
[----:B------:R-:W1:Y:S10]  /*eb30*/  MUFU.TANH R193, R10 ;  /* 0x0000000a00c17308 */ /* 0x000e740000002400 */
[----:B------:R5:W1:Y:S10]  /*eb40*/  MUFU.TANH R195, R11 ;  /* 0x0000000b00c37308 */ /* 0x000a740000002400 */
[----:B------:R1:W1:Y:S10]  /*eb50*/  MUFU.TANH R199, R12 ;  /* 0x0000000c00c77308 */ /* 0x0002740000002400 */
[----:B------:R2:W2:Y:S01]  /*eb60*/  MUFU.TANH R200, R13 ;  /* 0x0000000d00c87308 */ /* 0x0004a20000002400 */
[----:B-----5:R-:W5:Y:S01]  /*eb70*/  LDSM.16.M88.4 R8, [R224+0x1000] ;  /* 0x00100000e008783b */ /* 0x020f620000000200 */
[-C--:B----4-:R-:W-:Y:S08]  /*eb80*/  HMMA.16816.F32 R20, R212, R4.reuse, R20 ;  /* 0x00000004d414723c */ /* 0x090ff00000001814 */
[----:B------:R-:W4:Y:S01]  /*eb90*/  MUFU.TANH R196, R16 ;  /* 0x0000001000c47308 */ /* 0x000f220000002400 */
[C---:B------:R-:W-:Y:S04]  /*eba0*/  HMMA.16816.F32 R24, R188.reuse, R4, R24 ;  /* 0x00000004bc18723c */ /* 0x040fe80000001818 */
[----:B-1----:R-:W-:Y:S05]  /*ebb0*/  FMUL.FTZ R12, R14, c[0x0][0x320] ;  /* 0x0000c8000e0c7a20 */ /* 0x002fea0000410000 */
[----:B------:R1:W1:Y:S01]  /*ebc0*/  MUFU.TANH R197, R17 ;  /* 0x0000001100c57308 */ /* 0x0002620000002400 */
[-C--:B------:R-:W-:Y:S03]  /*ebd0*/  HMMA.16816.F32 R28, R188, R6.reuse, R28 ;  /* 0x00000006bc1c723c */ /* 0x080fe6000000181c */
[----:B--2---:R-:W-:Y:S05]  /*ebe0*/  FMUL.FTZ R13, R15, c[0x0][0x320] ;  /* 0x0000c8000f0d7a20 */ /* 0x004fea0000410000 */
[C---:B------:R-:W-:Y:S01]  /*ebf0*/  HMMA.16816.F32 R32, R212.reuse, R6, R32 ;  /* 0x00000006d420723c */ /* 0x040fe20000001820 */
[----:B------:R-:W2:Y:S01]  /*ec00*/  MUFU.TANH R201, R18 ;  /* 0x0000001200c97308 */ /* 0x000ea20000002400 */
[----:B------:R-:W2:Y:S02]  /*ec10*/  LDSM.16.M88.4 R4, [R224+0x1800] ;  /* 0x00180000e004783b */ /* 0x000ea40000000200 */
[----:B------:R-:W-:Y:S02]  /*ec20*/  FMUL.FTZ R20, R20, c[0x0][0x320] ;  /* 0x0000c80014147a20 */ /* 0x000fe40000410000 */
[----:B------:R-:W-:Y:S02]  /*ec30*/  FMUL.FTZ R21, R21, c[0x0][0x320] ;  /* 0x0000c80015157a20 */ /* 0x000fe40000410000 */
[----:B------:R-:W-:Y:S03]  /*ec40*/  FMUL.FTZ R23, R23, c[0x0][0x320] ;  /* 0x0000c80017177a20 */ /* 0x000fe60000410000 */
[----:B------:R3:W2:Y:S01]  /*ec50*/  MUFU.TANH R202, R19 ;  /* 0x0000001300ca7308 */ /* 0x0006a20000002400 */
[----:B------:R-:W-:Y:S02]  /*ec60*/  FMUL.FTZ R14, R26, c[0x0][0x320] ;  /* 0x0000c8001a0e7a20 */ /* 0x000fe40000410000 */
[----:B------:R-:W-:Y:S01]  /*ec70*/  FMUL.FTZ R15, R27, c[0x0][0x320] ;  /* 0x0000c8001b0f7a20 */ /* 0x000fe20000410000 */
[-C--:B-----5:R-:W-:Y:S03]  /*ec80*/  HMMA.16816.F32 R36, R212, R8.reuse, R36 ;  /* 0x00000008d424723c */ /* 0x0a0fe60000001824 */
[----:B-1----:R-:W-:Y:S02]  /*ec90*/  FMUL.FTZ R17, R24, c[0x0][0x320] ;  /* 0x0000c80018117a20 */ /* 0x002fe40000410000 */
[----:B------:R-:W-:Y:S01]  /*eca0*/  FMUL.FTZ R16, R30, c[0x0][0x320] ;  /* 0x0000c8001e107a20 */ /* 0x000fe20000410000 */
[----:B------:R1:W1:Y:S02]  /*ecb0*/  MUFU.TANH R203, R20 ;  /* 0x0000001400cb7308 */ /* 0x0002640000002400 */
[C---:B------:R-:W-:Y:S04]  /*ecc0*/  HMMA.16816.F32 R40, R188.reuse, R8, R40 ;  /* 0x00000008bc28723c */ /* 0x040fe80000001828 */
[----:B------:R-:W-:Y:S02]  /*ecd0*/  FMUL.FTZ R32, R32, c[0x0][0x320] ;  /* 0x0000c80020207a20 */ /* 0x000fe40000410000 */
[----:B------:R-:W-:Y:S02]  /*ece0*/  FMUL.FTZ R33, R33, c[0x0][0x320] ;  /* 0x0000c80021217a20 */ /* 0x000fe40000410000 */
[----:B------:R5:W4:Y:S01]  /*ecf0*/  MUFU.TANH R204, R21 ;  /* 0x0000001500cc7308 */ /* 0x000b220000002400 */
[-C--:B------:R-:W-:Y:S03]  /*ed00*/  HMMA.16816.F32 R44, R188, R10.reuse, R44 ;  /* 0x0000000abc2c723c */ /* 0x080fe6000000182c */
[----:B---3--:R-:W-:Y:S02]  /*ed10*/  FMUL.FTZ R19, R25, c[0x0][0x320] ;  /* 0x0000c80019137a20 */ /* 0x008fe40000410000 */
[----:B------:R-:W-:Y:S02]  /*ed20*/  FMUL.FTZ R18, R31, c[0x0][0x320] ;  /* 0x0000c8001f127a20 */ /* 0x000fe40000410000 */
[----:B------:R-:W-:Y:S01]  /*ed30*/  FMUL.FTZ R36, R36, c[0x0][0x320] ;  /* 0x0000c80024247a20 */ /* 0x000fe20000410000 */
[C---:B------:R-:W-:Y:S01]  /*ed40*/  HMMA.16816.F32 R48, R212.reuse, R10, R48 ;  /* 0x0000000ad430723c */ /* 0x040fe20000001830 */
[----:B------:R3:W3:Y:S01]  /*ed50*/  MUFU.TANH R205, R32 ;  /* 0x0000002000cd7308 */ /* 0x0006e20000002400 */
[----:B------:R-:W3:Y:S02]  /*ed60*/  LDSM.16.M88.4 R8, [R224+0x2000] ;  /* 0x00200000e008783b */ /* 0x000ee40000000200 */
[----:B------:R-:W-:Y:S02]  /*ed70*/  FMUL.FTZ R37, R37, c[0x0][0x320] ;  /* 0x0000c80025257a20 */ /* 0x000fe40000410000 */
[----:B------:R-:W-:Y:S02]  /*ed80*/  FMUL.FTZ R38, R38, c[0x0][0x320] ;  /* 0x0000c80026267a20 */ /* 0x000fe40000410000 */
[-C--:B--2---:R-:W-:Y:S03]  /*ed90*/  HMMA.16816.F32 R52, R212, R4.reuse, R52 ;  /* 0x00000004d434723c */ /* 0x084fe60000001834 */
[----:B------:R-:W2:Y:S01]  /*eda0*/  MUFU.TANH R206, R33 ;  /* 0x0000002100ce7308 */ /* 0x000ea20000002400 */
[----:B------:R-:W-:Y:S02]  /*edb0*/  FMUL.FTZ R39, R39, c[0x0][0x320] ;  /* 0x0000c80027277a20 */ /* 0x000fe40000410000 */
[----:B-1----:R-:W-:Y:S02]  /*edc0*/  FMUL.FTZ R20, R28, c[0x0][0x320] ;  /* 0x0000c8001c147a20 */ /* 0x002fe40000410000 */
[C---:B------:R-:W-:Y:S04]  /*edd0*/  HMMA.16816.F32 R56, R188.reuse, R4, R56 ;  /* 0x00000004bc38723c */ /* 0x040fe80000001838 */
[----:B-----5:R-:W-:Y:S01]  /*ede0*/  FMUL.FTZ R21, R22, c[0x0][0x320] ;  /* 0x0000c80016157a20 */ /* 0x020fe20000410000 */
[----:B------:R-:W1:Y:S01]  /*edf0*/  MUFU.TANH R208, R36 ;  /* 0x0000002400d07308 */ /* 0x000e620000002400 */
[----:B------:R-:W-:Y:S02]  /*ee00*/  FMUL.FTZ R22, R29, c[0x0][0x320] ;  /* 0x0000c8001d167a20 */ /* 0x000fe40000410000 */
[-C--:B------:R-:W-:Y:S04]  /*ee10*/  HMMA.16816.F32 R60, R188, R6.reuse, R60 ;  /* 0x00000006bc3c723c */ /* 0x080fe8000000183c */
[----:B------:R-:W-:Y:S02]  /*ee20*/  FMUL.FTZ R30, R34, c[0x0][0x320] ;  /* 0x0000c800221e7a20 */ /* 0x000fe40000410000 */
[----:B------:R-:W-:Y:S01]  /*ee30*/  FMUL.FTZ R31, R35, c[0x0][0x320] ;  /* 0x0000c800231f7a20 */ /* 0x000fe20000410000 */
[----:B------:R-:W1:Y:S01]  /*ee40*/  MUFU.TANH R207, R37 ;  /* 0x0000002500cf7308 */ /* 0x000e620000002400 */
[C---:B------:R-:W-:Y:S01]  /*ee50*/  HMMA.16816.F32 R64, R212.reuse, R6, R64 ;  /* 0x00000006d440723c */ /* 0x040fe20000001840 */
[----:B------:R-:W5:Y:S03]  /*ee60*/  LDSM.16.M88.4 R4, [R224+0x2800] ;  /* 0x00280000e004783b */ /* 0x000f660000000200 */
[----:B------:R-:W-:Y:S02]  /*ee70*/  FMUL.FTZ R52, R52, c[0x0][0x320] ;  /* 0x0000c80034347a20 */ /* 0x000fe40000410000 */
[----:B------:R-:W-:Y:S02]  /*ee80*/  FMUL.FTZ R53, R53, c[0x0][0x320] ;  /* 0x0000c80035357a20 */ /* 0x000fe40000410000 */
[----:B------:R-:W-:Y:S01]  /*ee90*/  FMUL.FTZ R28, R40, c[0x0][0x320] ;  /* 0x0000c800281c7a20 */ /* 0x000fe20000410000 */
[----:B------:R-:W1:Y:S01]  /*eea0*/  MUFU.TANH R223, R38 ;  /* 0x0000002600df7308 */ /* 0x000e620000002400 */
[-C--:B---3--:R-:W-:Y:S03]  /*eeb0*/  HMMA.16816.F32 R68, R212, R8.reuse, R68 ;  /* 0x00000008d444723c */ /* 0x088fe60000001844 */
[----:B------:R-:W-:Y:S02]  /*eec0*/  FMUL.FTZ R29, R41, c[0x0][0x320] ;  /* 0x0000c800291d7a20 */ /* 0x000fe40000410000 */
[----:B------:R-:W-:Y:S02]  /*eed0*/  FMUL.FTZ R25, R42, c[0x0][0x320] ;  /* 0x0000c8002a197a20 */ /* 0x000fe40000410000 */
[----:B------:R-:W-:Y:S01]  /*eee0*/  FMUL.FTZ R24, R43, c[0x0][0x320] ;  /* 0x0000c8002b187a20 */ /* 0x000fe20000410000 */
[C---:B------:R-:W-:Y:S01]  /*eef0*/  HMMA.16816.F32 R72, R188.reuse, R8, R72 ;  /* 0x00000008bc48723c */ /* 0x040fe20000001848 */
[----:B------:R-:W3:Y:S03]  /*ef00*/  MUFU.TANH R222, R39 ;  /* 0x0000002700de7308 */ /* 0x000ee60000002400 */
[----:B------:R-:W-:Y:S02]  /*ef10*/  FMUL.FTZ R32, R44, c[0x0][0x320] ;  /* 0x0000c8002c207a20 */ /* 0x000fe40000410000 */
[----:B------:R-:W-:Y:S02]  /*ef20*/  FMUL.FTZ R35, R45, c[0x0][0x320] ;  /* 0x0000c8002d237a20 */ /* 0x000fe40000410000 */
[-C--:B------:R-:W-:Y:S03]  /*ef30*/  HMMA.16816.F32 R76, R188, R10.reuse, R76 ;  /* 0x0000000abc4c723c */ /* 0x080fe6000000184c */
[----:B------:R1:W1:Y:S01]  /*ef40*/  MUFU.TANH R218, R52 ;  /* 0x0000003400da7308 */ /* 0x0002620000002400 */
[----:B------:R-:W-:Y:S02]  /*ef50*/  FMUL.FTZ R27, R46, c[0x0][0x320] ;  /* 0x0000c8002e1b7a20 */ /* 0x000fe40000410000 */
[----:B------:R-:W-:Y:S02]  /*ef60*/  FMUL.FTZ R26, R47, c[0x0][0x320] ;  /* 0x0000c8002f1a7a20 */ /* 0x000fe40000410000 */
[C---:B------:R-:W-:Y:S01]  /*ef70*/  HMMA.16816.F32 R80, R212.reuse, R10, R80 ;  /* 0x0000000ad450723c */ /* 0x040fe20000001850 */
[----:B------:R-:W2:Y:S01]  /*ef80*/  LDSM.16.M88.4 R8, [R224+0x3000] ;  /* 0x00300000e008783b */ /* 0x000ea20000000200 */
[----:B------:R-:W-:Y:S04]  /*ef90*/  DEPBAR.LE SB0, 0x0 ;  /* 0x000080000000791a */ /* 0x000fe80000000000 */
[----:B------:R3:W2:Y:S01]  /*efa0*/  MUFU.TANH R216, R53 ;  /* 0x0000003500d87308 */ /* 0x0006a20000002400 */
[----:B------:R-:W-:Y:S01]  /*efb0*/  FMUL.FTZ R69, R69, c[0x0][0x320] ;  /* 0x0000c80045457a20 */ /* 0x000fe20000410000 */
[-C--:B-----5:R-:W-:Y:S01]  /*efc0*/  HMMA.16816.F32 R84, R212, R4.reuse, R84 ;  /* 0x00000004d454723c */ /* 0x0a0fe20000001854 */
[----:B------:R-:W-:Y:S04]  /*efd0*/  BAR.SYNC.DEFER_BLOCKING 0x0 ;  /* 0x0000000000007b1d */ /* 0x000fe80000010000 */
[----:B------:R-:W-:Y:S02]  /*efe0*/  FMUL.FTZ R72, R72, c[0x0][0x320] ;  /* 0x0000c80048487a20 */ /* 0x000fe40000410000 */
[----:B------:R-:W-:Y:S01]  /*eff0*/  FMUL.FTZ R45, R50, c[0x0][0x320] ;  /* 0x0000c800322d7a20 */ /* 0x000fe20000410000 */
[----:B------:R-:W2:Y:S01]  /*f000*/  MUFU.TANH R221, R69 ;  /* 0x0000004500dd7308 */ /* 0x000ea20000002400 */
[C---:B------:R-:W-:Y:S04]  /*f010*/  HMMA.16816.F32 R88, R188.reuse, R4, R88 ;  /* 0x00000004bc58723c */ /* 0x040fe80000001858 */
[----:B------:R-:W-:Y:S02]  /*f020*/  FMUL.FTZ R76, R76, c[0x0][0x320] ;  /* 0x0000c8004c4c7a20 */ /* 0x000fe40000410000 */
[----:B------:R-:W-:Y:S02]  /*f030*/  FMUL.FTZ R44, R51, c[0x0][0x320] ;  /* 0x0000c800332c7a20 */ /* 0x000fe40000410000 */
[-C--:B------:R-:W-:Y:S01]  /*f040*/  HMMA.16816.F32 R92, R188, R6.reuse, R92 ;  /* 0x00000006bc5c723c */ /* 0x080fe2000000185c */
[----:B------:R5:W4:Y:S03]  /*f050*/  MUFU.TANH R217, R72 ;  /* 0x0000004800d97308 */ /* 0x000b260000002400 */
[----:B-1----:R-:W-:Y:S02]  /*f060*/  FMUL.FTZ R52, R55, c[0x0][0x320] ;  /* 0x0000c80037347a20 */ /* 0x002fe40000410000 */
[----:B---3--:R-:W-:Y:S02]  /*f070*/  FMUL.FTZ R53, R54, c[0x0][0x320] ;  /* 0x0000c80036357a20 */ /* 0x008fe40000410000 */
[C---:B------:R-:W-:Y:S03]  /*f080*/  HMMA.16816.F32 R96, R212.reuse, R6, R96 ;  /* 0x00000006d460723c */ /* 0x040fe60000001860 */
[----:B------:R1:W3:Y:S01]  /*f090*/  MUFU.TANH R210, R76 ;  /* 0x0000004c00d27308 */ /* 0x0002e20000002400 */
[----:B------:R-:W-:Y:S02]  /*f0a0*/  FMUL.FTZ R38, R56, c[0x0][0x320] ;  /* 0x0000c80038267a20 */ /* 0x000fe40000410000 */
[----:B------:R-:W-:Y:S02]  /*f0b0*/  FMUL.FTZ R39, R57, c[0x0][0x320] ;  /* 0x0000c80039277a20 */ /* 0x000fe40000410000 */
[-C--:B--2---:R-:W-:Y:S04]  /*f0c0*/  HMMA.16816.F32 R100, R212, R8.reuse, R100 ;  /* 0x00000008d464723c */ /* 0x084fe80000001864 */
[----:B------:R-:W-:Y:S01]  /*f0d0*/  FMUL.FTZ R34, R58, c[0x0][0x320] ;  /* 0x0000c8003a227a20 */ /* 0x000fe20000410000 */
[----:B------:R-:W2:Y:S01]  /*f0e0*/  MUFU.TANH R12, R12 ;  /* 0x0000000c000c7308 */ /* 0x000ea20000002400 */
        /* <DEDUP_REMOVED lines=23> */
[----:B-----5:R-:W-:Y:S02]  /*f260*/  FMUL.FTZ R72, R80, c[0x0][0x320] ;  /* 0x0000c80050487a20 */ /* 0x020fe40000410000 */
[----:B------:R-:W-:Y:S01]  /*f270*/  FMUL.FTZ R77, R81, c[0x0][0x320] ;  /* 0x0000c800514d7a20 */ /* 0x000fe20000410000 */
[----:B------:R-:W2:Y:S01]  /*f280*/  MUFU.TANH R19, R19 ;  /* 0x0000001300137308 */ /* 0x000ea20000002400 */
[----:B------:R-:W-:Y:S02]  /*f290*/  FMUL.FTZ R67, R82, c[0x0][0x320] ;  /* 0x0000c80052437a20 */ /* 0x000fe40000410000 */
[----:B------:R-:W-:Y:S02]  /*f2a0*/  FMUL.FTZ R73, R83, c[0x0][0x320] ;  /* 0x0000c80053497a20 */ /* 0x000fe40000410000 */
[----:B------:R-:W-:Y:S02]  /*f2b0*/  FMUL.FTZ R82, R84, c[0x0][0x320] ;  /* 0x0000c80054527a20 */ /* 0x000fe40000410000 */
[----:B------:R-:W-:Y:S02]  /*f2c0*/  FMUL.FTZ R81, R85, c[0x0][0x320] ;  /* 0x0000c80055517a20 */ /* 0x000fe40000410000 */
[----:B-1----:R-:W-:Y:S01]  /*f2d0*/  FMUL.FTZ R76, R86, c[0x0][0x320] ;  /* 0x0000c800564c7a20 */ /* 0x002fe20000410000 */
        /* <DEDUP_REMOVED lines=39> */
[----:B------:R-:W-:Y:S05]  /*f550*/  FMUL.FTZ R68, R68, c[0x0][0x320] ;  /* 0x0000c80044447a20 */ /* 0x000fea0000410000 */
        /* <DEDUP_REMOVED lines=73> */
[----:B--234-:R-:W-:Y:S01]  /*f9f0*/  IMAD.MOV.U32 R6, RZ, RZ, RZ ;  /* 0x000000ffff067224 */ /* 0x01cfe200078e00ff */
[----:B------:R-:W2:Y:S01]  /*fa00*/  LDL R3, [R1+0x24] ;  /* 0x0000240001037983 */ /* 0x000ea20000100800 */
[----:B------:R-:W-:Y:S02]  /*fa10*/  PLOP3.LUT P2, PT, PT, PT, UP0, 0x80, 0x0 ;  /* 0x000000000000781c */ /* 0x000fe40003f4f008 */
[----:B------:R-:W-:Y:S01]  /*fa20*/  PLOP3.LUT P0, PT, PT, PT, UP0, 0x80, 0x0 ;  /* 0x000000000000781c */ /* 0x000fe20003f0f008 */
[----:B------:R-:W3:Y:S04]  /*fa30*/  LDL.64 R84, [R1+0x40] ;  /* 0x0000400001547983 */ /* 0x000ee80000100a00 */
[----:B------:R-:W4:Y:S04]  /*fa40*/  LDL R50, [R1+0xc] ;  /* 0x00000c0001327983 */ /* 0x000f280000100800 */
[----:B-1----:R-:W5:Y:S04]  /*fa50*/  LDL.64 R48, [R1+0x38] ;  /* 0x0000380001307983 */ /* 0x002f680000100a00 */
[----:B------:R-:W3:Y:S01]  /*fa60*/  LDL R185, [R1+0x8] ;  /* 0x0000080001b97983 */ /* 0x000ee20000100800 */
[----:B--2---:R-:W-:Y:S05]  /*fa70*/  IMAD R3, R0, 0x70, R3 ;  /* 0x0000007000037824 */ /* 0x004fea00078e0203 */
[----:B------:R-:W-:Y:S05]  /*fa80*/  IADD3 R3, R3, -0x70, R250 ;  /* 0xffffff9003037810 */ /* 0x000fea0007ffe0fa */
[----:B------:R-:W-:Y:S01]  /*fa90*/  @P2 IMAD.HI.U32 R0, R3, c[0x0][0x2bc], RZ ;  /* 0x0000af0003002a27 */ /* 0x000fe200078e00ff */
[----:B-----5:R-:W-:Y:S03]  /*faa0*/  SHF.L.U64.HI R49, R251, 0x1, R242 ;  /* 0x00000001fb317819 */ /* 0x020fe600000102f2 */
[--C-:B------:R-:W-:Y:S01]  /*fab0*/  IMAD.MOV.U32 R2, RZ, RZ, R3.reuse ;  /* 0x000000ffff027224 */ /* 0x100fe200078e0003 */
[----:B------:R-:W-:Y:S04]  /*fac0*/  @P0 SHF.R.U32.HI R2, RZ, c[0x0][0x2c0], R0 ;  /* 0x0000b000ff020a19 */ /* 0x000fe80000011600 */
[C---:B---3--:R-:W-:Y:S01]  /*fad0*/  @!P1 IADD3 R0, P0, R2.reuse, R84, RZ ;  /* 0x0000005402009210 */ /* 0x048fe20007f1e0ff */
[----:B------:R-:W-:Y:S03]  /*fae0*/  IMAD.MOV R4, RZ, RZ, -R2 ;  /* 0x000000ffff047224 */ /* 0x000fe600078e0a02 */
[----:B----4-:R-:W-:Y:S01]  /*faf0*/  @!P1 LEA.HI.X.SX32 R2, R2, R50, 0x1, P0 ;  /* 0x0000003202029211 */ /* 0x010fe200000f0eff */
[----:B------:R-:W-:Y:S01]  /*fb00*/  IMAD R8, R4, c[0x0][0x2b8], R3 ;  /* 0x0000ae0004087a24 */ /* 0x000fe200078e0203 */
[C---:B------:R-:W-:Y:S04]  /*fb10*/  @!P1 LEA R4, P0, R0.reuse, c[0x0][0x2a0], 0x2 ;  /* 0x0000a80000049a11 */ /* 0x040fe800078010ff */
[----:B------:R-:W-:Y:S01]  /*fb20*/  @!P1 LEA.HI.X R5, R0, c[0x0][0x2a4], R2, 0x2, P0 ;  /* 0x0000a90000059a11 */ /* 0x000fe200000f1402 */
[----:B------:R-:W-:Y:S01]  /*fb30*/  IMAD.WIDE.U32 R2, R8, c[0x0][0x1e0], RZ ;  /* 0x0000780008027a25 */ /* 0x000fe200078e00ff */
[----:B------:R-:W-:Y:S01]  /*fb40*/  SHF.R.S32.HI R0, RZ, 0x1f, R8 ;  /* 0x0000001fff007819 */ /* 0x000fe20000011408 */
[----:B------:R1:W-:Y:S04]  /*fb50*/  STL [R1+0x20], R8 ;  /* 0x0000200801007387 */ /* 0x0003e80000100800 */
[----:B------:R-:W-:Y:S01]  /*fb60*/  IMAD R0, R0, c[0x0][0x1e0], RZ ;  /* 0x0000780000007a24 */ /* 0x000fe200078e02ff */
[----:B------:R-:W2:Y:S03]  /*fb70*/  @!P1 LDG.E R6, [R4.64] ;  /* 0x0000000804069981 */ /* 0x000ea6000c1e1900 */
[----:B------:R-:W-:Y:S04]  /*fb80*/  IMAD R0, R8, c[0x0][0x1e4], R0 ;  /* 0x0000790008007a24 */ /* 0x000fe800078e0200 */
[----:B------:R-:W-:Y:S01]  /*fb90*/  IMAD.IADD R3, R3, 0x1, R0 ;  /* 0x0000000103037824 */ /* 0x000fe200078e0200 */
[----:B--2---:R-:W-:Y:S03]  /*fba0*/  SHF.R.S32.HI R0, RZ, 0x1f, R6 ;  /* 0x0000001fff007819 */ /* 0x004fe60000011406 */
[----:B------:R-:W-:Y:S01]  /*fbb0*/  IMAD.WIDE.U32 R2, R6, c[0x0][0x1f0], R2 ;  /* 0x00007c0006027a25 */ /* 0x000fe200078e0002 */
[----:B------:R1:W-:Y:S03]  /*fbc0*/  STL [R1+0x1c], R6 ;  /* 0x00001c0601007387 */ /* 0x0003e60000100800 */
[----:B------:R-:W-:Y:S01]  /*fbd0*/  IMAD R0, R0, c[0x0][0x1f0], RZ ;  /* 0x00007c0000007a24 */ /* 0x000fe200078e02ff */
[----:B------:R-:W-:Y:S01]  /*fbe0*/  IADD3 R2, P0, R48, R2, RZ ;  /* 0x0000000230027210 */ /* 0x000fe20007f1e0ff */
[----:B------:R-:W-:Y:S02]  /*fbf0*/  IMAD.SHL.U32 R48, R251, 0x2, RZ ;  /* 0x00000002fb307824 */ /* 0x000fe400078e00ff */
[----:B------:R-:W-:Y:S05]  /*fc00*/  IMAD R0, R6, c[0x0][0x1f4], R0 ;  /* 0x00007d0006007a24 */ /* 0x000fea00078e0200 */
[----:B------:R-:W-:Y:S02]  /*fc10*/  IADD3.X R0, R185, R3, R0, P0, !PT ;  /* 0x00000003b9007210 */ /* 0x000fe400007fe400 */
[C---:B------:R-:W-:Y:S04]  /*fc20*/  LEA R3, P0, R2.reuse, c[0x0][0x1c8], 0x1 ;  /* 0x0000720002037a11 */ /* 0x040fe800078008ff */
[----:B------:R-:W-:Y:S01]  /*fc30*/  LEA.HI.X R0, R2, c[0x0][0x1cc], R0, 0x1, P0 ;  /* 0x0000730002007a11 */ /* 0x000fe200000f0c00 */
[----:B------:R-:W-:-:S06]  /*fc40*/  BRA.DIV ~URZ, `(.L_x_1355) ;  /* 0x000098827f007947 */ /* 0x000fcc000b800000 */
[----:B------:R2:W3:Y:S02]  /*fc50*/  SHFL.IDX PT, R50, R0, RZ, 0x181f ;  /* 0x00181fff00327589 */ /* 0x0004e400000e0000 */
.L_x_1400:
[----:B------:R-:W-:-:S05]  /*fc60*/  BRA.DIV ~URZ, `(.L_x_1356) ;  /* 0x000098d27f007947 */ /* 0x000fca000b800000 */
[----:B------:R-:W4:Y:S02]  /*fc70*/  SHFL.IDX PT, R2, R3, RZ, 0x181f ;  /* 0x00181fff03027589 */ /* 0x000f2400000e0000 */
[-C--:B----4-:R-:W-:Y:S02]  /*fc80*/  IADD3 R4, P0, R2, R48.reuse, RZ ;  /* 0x0000003002047210 */ /* 0x090fe40007f1e0ff */
[----:B------:R-:W4:Y:S03]  /*fc90*/  SHFL.IDX PT, R2, R3, 0x1, 0x181f ;  /* 0x00381f0003027f89 */ /* 0x000f2600000e0000 */
[--C-:B---3--:R-:W-:Y:S05]  /*fca0*/  IMAD.X R5, R50, 0x1, R49.reuse, P0 ;  /* 0x0000000132057824 */ /* 0x108fea00000e0631 */
[----:B------:R-:W-:Y:S01]  /*fcb0*/  @!PT LDS RZ, [RZ] ;  /* 0x00000000fffff984 */ /* 0x000fe20000000800 */
[----:B------:R3:W-:Y:S01]  /*fcc0*/  LDGSTS.E.BYPASS.LTC128B.128 [R244+0x3900], [R4.64], !P3 ;  /* 0x0390000004f47fae */ /* 0x0007e2000d901d48 */
[-C--:B-1--4-:R-:W-:Y:S03]  /*fcd0*/  IADD3 R8, P0, R2, R48.reuse, RZ ;  /* 0x0000003002087210 */ /* 0x092fe60007f1e0ff */
[----:B------:R-:W-:Y:S04]  /*fce0*/  SHFL.IDX PT, R2, R3, 0x2, 0x181f ;  /* 0x00581f0003027f89 */ /* 0x000fe800000e0000 */
[----:B---3--:R-:W1:Y:S02]  /*fcf0*/  SHFL.IDX PT, R4, R0, 0x1, 0x181f ;  /* 0x00381f0000047f89 */ /* 0x008e6400000e0000 */
[--C-:B-1----:R-:W-:Y:S02]  /*fd00*/  IMAD.X R9, R4, 0x1, R49.reuse, P0 ;  /* 0x0000000104097824 */ /* 0x102fe400000e0631 */
[----:B------:R-:W1:Y:S04]  /*fd10*/  SHFL.IDX PT, R4, R0, 0x2, 0x181f ;  /* 0x00581f0000047f89 */ /* 0x000e6800000e0000 */
[----:B------:R3:W-:Y:S02]  /*fd20*/  LDGSTS.E.BYPASS.LTC128B.128 [R244+0x4100], [R8.64], !P3 ;  /* 0x0410000008f47fae */ /* 0x0007e4000d901d48 */
[-C--:B---3--:R-:W-:Y:S02]  /*fd30*/  IADD3 R8, P0, R2, R48.reuse, RZ ;  /* 0x0000003002087210 */ /* 0x088fe40007f1e0ff */
[----:B------:R-:W3:Y:S03]  /*fd40*/  SHFL.IDX PT, R2, R3, 0x3, 0x181f ;  /* 0x00781f0003027f89 */ /* 0x000ee600000e0000 */
        /* <DEDUP_REMOVED lines=12> */
[----:B------:R3:W-:Y:S04]  /*fe10*/  LDGSTS.E.BYPASS.LTC128B.128 [R244+0x5900], [R8.64], !P3 ;  /* 0x0590000008f47fae */ /* 0x0007e8000d901d48 */
[----:B--2---:R-:W2:Y:S01]  /*fe20*/  SHFL.IDX PT, R0, R0, 0x6, 0x181f ;  /* 0x00d81f0000007f89 */ /* 0x004ea200000e0000 */
[----:B---3--:R-:W-:Y:S05]  /*fe30*/  IADD3 R8, P0, R2, R48, RZ ;  /* 0x0000003002087210 */ /* 0x008fea0007f1e0ff */
[----:B-1----:R-:W-:Y:S02]  /*fe40*/  IMAD.X R9, R4, 0x1, R49, P0 ;  /* 0x0000000104097824 */ /* 0x002fe400000e0631 */
[----:B------:R1:W3:Y:S04]  /*fe50*/  SHFL.IDX PT, R4, R3, 0x6, 0x181f ;  /* 0x00d81f0003047f89 */ /* 0x0002e800000e0000 */
[----:B------:R1:W-:Y:S02]  /*fe60*/  LDGSTS.E.BYPASS.LTC128B.128 [R244+0x6100], [R8.64], !P3 ;  /* 0x0610000008f47fae */ /* 0x0003e4000d901d48 */
.L_x_1401:
[----:B--23--:R-:W-:Y:S04]  /*fe70*/  IADD3 R4, P0, R4, R48, RZ ;  /* 0x0000003004047210 */ /* 0x00cfe80007f1e0ff */
[----:B------:R-:W-:Y:S05]  /*fe80*/  IADD3.X R5, R0, R49, RZ, P0, !PT ;  /* 0x0000003100057210 */ /* 0x000fea00007fe4ff */
[----:B------:R-:W-:Y:S01]  /*fe90*/  @!PT LDS RZ, [RZ] ;  /* 0x00000000fffff984 */ /* 0x000fe20000000800 */
[----:B------:R-:W-:Y:S01]  /*fea0*/  @!PT LDS RZ, [RZ] ;  /* 0x00000000fffff984 */ /* 0x000fe20000000800 */
[----:B------:R-:W-:Y:S01]  /*feb0*/  @!PT LDS RZ, [RZ] ;  /* 0x00000000fffff984 */ /* 0x000fe20000000800 */
[----:B------:R2:W-:Y:S04]  /*fec0*/  LDGSTS.E.BYPASS.LTC128B.128 [R244+0x6900], [R4.64], !P3 ;  /* 0x0690000004f47fae */ /* 0x0005e8000d901d48 */
.L_x_1354:
[----:B--234-:R-:W-:Y:S05]  /*fed0*/  BSYNC B0 ;  /* 0x0000000000007941 */ /* 0x01cfea0003800000 */
.L_x_1353:
[----:B------:R-:W-:Y:S01]  /*fee0*/  FMNMX.FTZ R4, R186, R182, !PT ;  /* 0x000000b6ba047209 */ /* 0x000fe20007810000 */
[----:B------:R-:W0:Y:S01]  /*fef0*/  LDGDEPBAR ;  /* 0x00000000000079af */ /* 0x000e220000000000 */
[----:B------:R-:W-:Y:S02]  /*ff00*/  FMNMX.FTZ R2, R184, R183, !PT ;  /* 0x000000b7b8027209 */ /* 0x000fe40007810000 */
[----:B------:R-:W-:Y:S02]  /*ff10*/  FMNMX.FTZ R0, R194, R180, !PT ;  /* 0x000000b4c2007209 */ /* 0x000fe40007810000 */
[----:B-1----:R-:W-:Y:S02]  /*ff20*/  FMNMX.FTZ R48, R193, R181, !PT ;  /* 0x000000b5c1307209 */ /* 0x002fe40007810000 */
        /* <DEDUP_REMOVED lines=124> */
.L_x_1402:
[----:B------:R-:W3:Y:S01]  /*106f0*/  LDL.LU R5, [R1+0x48] ;  /* 0x0000480001057983 */ /* 0x000ee20000300800 */
[C---:B------:R-:W-:Y:S01]  /*10700*/  FMUL.FTZ R185, R3.reuse, c[0x0][0x2d0] ;  /* 0x0000b40003b97a20 */ /* 0x040fe20000410000 */
[----:B--2---:R-:W-:Y:S01]  /*10710*/  FMNMX.FTZ R68, R68, R4, !PT ;  /* 0x0000000444447209 */ /* 0x004fe20007810000 */
[----:B------:R-:W-:Y:S01]  /*10720*/  FADD.FTZ R65, -R3, R182 ;  /* 0x000000b603417221 */ /* 0x000fe20000010100 */
[----:B------:R-:W-:Y:S01]  /*10730*/  WARPSYNC 0xffffffff ;  /* 0xffffffff00007948 */ /* 0x000fe20003800000 */
[--C-:B------:R-:W-:Y:S02]  /*10740*/  FFMA.FTZ R51, R206, c[0x0][0x2d0], -R185.reuse ;  /* 0x0000b400ce337a23 */ /* 0x100fe400000108b9 */
[--C-:B------:R-:W-:Y:S02]  /*10750*/  FFMA.FTZ R206, R91, c[0x0][0x2d0], -R185.reuse ;  /* 0x0000b4005bce7a23 */ /* 0x100fe400000108b9 */
[----:B------:R-:W2:Y:S01]  /*10760*/  LDL.LU R91, [R1+0x60] ;  /* 0x00006000015b7983 */ /* 0x000ea20000300800 */
[----:B------:R-:W-:Y:S02]  /*10770*/  FMUL.FTZ R65, R65, c[0x0][0x2d0] ;  /* 0x0000b40041417a20 */ /* 0x000fe40000410000 */
[--C-:B-1----:R-:W-:Y:S02]  /*10780*/  FFMA.FTZ R4, R186, c[0x0][0x2d0], -R185.reuse ;  /* 0x0000b400ba047a23 */ /* 0x102fe400000108b9 */
[----:B------:R-:W-:Y:S02]  /*10790*/  FMUL.FTZ R108, R2, c[0x0][0x2d0] ;  /* 0x0000b400026c7a20 */ /* 0x000fe40000410000 */
[----:B------:R-:W-:Y:S01]  /*107a0*/  MUFU.EX2 R65, R65 ;  /* 0x0000004100417308 */ /* 0x000fe20000000800 */
[--C-:B------:R-:W-:Y:S02]  /*107b0*/  FFMA.FTZ R87, R209, c[0x0][0x2d0], -R185.reuse ;  /* 0x0000b400d1577a23 */ /* 0x100fe400000108b9 */
[--C-:B------:R-:W-:Y:S02]  /*107c0*/  FFMA.FTZ R86, R211, c[0x0][0x2d0], -R185.reuse ;  /* 0x0000b400d3567a23 */ /* 0x100fe400000108b9 */
[--C-:B------:R-:W-:Y:S02]  /*107d0*/  FFMA.FTZ R85, R218, c[0x0][0x2d0], -R185.reuse ;  /* 0x0000b400da557a23 */ /* 0x100fe400000108b9 */
[--C-:B------:R-:W-:Y:S02]  /*107e0*/  FFMA.FTZ R84, R216, c[0x0][0x2d0], -R185.reuse ;  /* 0x0000b400d8547a23 */ /* 0x100fe400000108b9 */
[--C-:B------:R-:W-:Y:S01]  /*107f0*/  FFMA.FTZ R216, R61, c[0x0][0x2d0], -R108.reuse ;  /* 0x0000b4003dd87a23 */ /* 0x100fe2000001086c */
[----:B------:R-:W3:Y:S01]  /*10800*/  MUFU.EX2 R4, R4 ;  /* 0x0000000400047308 */ /* 0x000ee20000000800 */
[--C-:B------:R-:W-:Y:S01]  /*10810*/  FFMA.FTZ R192, R192, c[0x0][0x2d0], -R185.reuse ;  /* 0x0000b400c0c07a23 */ /* 0x100fe200000108b9 */
[----:B------:R-:W4:Y:S01]  /*10820*/  LDL.LU R61, [R1+0x54] ;  /* 0x00005400013d7983 */ /* 0x000f220000300800 */
[--C-:B------:R-:W-:Y:S02]  /*10830*/  FFMA.FTZ R21, R21, c[0x0][0x2d0], -R108.reuse ;  /* 0x0000b40015157a23 */ /* 0x100fe4000001086c */
[--C-:B------:R-:W-:Y:S02]  /*10840*/  FFMA.FTZ R9, R197, c[0x0][0x2d0], -R185.reuse ;  /* 0x0000b400c5097a23 */ /* 0x100fe400000108b9 */
[--C-:B------:R-:W-:Y:S02]  /*10850*/  FFMA.FTZ R214, R72, c[0x0][0x2d0], -R185.reuse ;  /* 0x0000b40048d67a23 */ /* 0x100fe400000108b9 */
[--C-:B------:R-:W-:Y:S01]  /*10860*/  FFMA.FTZ R107, R196, c[0x0][0x2d0], -R185.reuse ;  /* 0x0000b400c46b7a23 */ /* 0x100fe200000108b9 */
[----:B------:R-:W-:Y:S01]  /*10870*/  MUFU.EX2 R72, R192 ;  /* 0x000000c000487308 */ /* 0x000fe20000000800 */
[--C-:B------:R-:W-:Y:S01]  /*10880*/  FFMA.FTZ R110, R59, c[0x0][0x2d0], -R108.reuse ;  /* 0x0000b4003b6e7a23 */ /* 0x100fe2000001086c */
[----:B------:R-:W-:Y:S01]  /*10890*/  MOV R59, R21 ;  /* 0x00000015003b7202 */ /* 0x000fe20000000f00 */
        /* <DEDUP_REMOVED lines=25> */
[----:B------:R-:W-:Y:S02]  /*10a30*/  FFMA.FTZ R185, R97, c[0x0][0x2d0], -R185 ;  /* 0x0000b40061b97a23 */ /* 0x000fe400000108b9 */
[----:B------:R-:W-:Y:S02]  /*10a40*/  FMUL.FTZ R97, R0, c[0x0][0x2d0] ;  /* 0x0000b40000617a20 */ /* 0x000fe40000410000 */
[--C-:B------:R-:W-:Y:S01]  /*10a50*/  FFMA.FTZ R23, R23, c[0x0][0x2d0], -R108.reuse ;  /* 0x0000b40017177a23 */ /* 0x100fe2000001086c */
[----:B------:R-:W-:Y:S01]  /*10a60*/  MUFU.EX2 R190, R190 ;  /* 0x000000be00be7308 */ /* 0x000fe20000000800 */
[--C-:B------:R-:W-:Y:S02]  /*10a70*/  FFMA.FTZ R53, R200, c[0x0][0x2d0], -R97.reuse ;  /* 0x0000b400c8357a23 */ /* 0x100fe40000010861 */
[--C-:B------:R-:W-:Y:S02]  /*10a80*/  FFMA.FTZ R200, R69, c[0x0][0x2d0], -R97.reuse ;  /* 0x0000b40045c87a23 */ /* 0x100fe40000010861 */
[----:B------:R-:W-:Y:S02]  /*10a90*/  FMUL.FTZ R69, R68, c[0x0][0x2d0] ;  /* 0x0000b40044457a20 */ /* 0x000fe40000410000 */
[--C-:B------:R-:W-:Y:S01]  /*10aa0*/  FFMA.FTZ R100, R60, c[0x0][0x2d0], -R108.reuse ;  /* 0x0000b4003c647a23 */ /* 0x100fe2000001086c */
[----:B------:R-:W-:Y:S01]  /*10ab0*/  MOV R60, R23 ;  /* 0x00000017003c7202 */ /* 0x000fe20000000f00 */
[--C-:B------:R-:W-:Y:S01]  /*10ac0*/  FFMA.FTZ R23, R198, c[0x0][0x2d0], -R97.reuse ;  /* 0x0000b400c6177a23 */ /* 0x100fe20000010861 */
[----:B------:R-:W-:Y:S01]  /*10ad0*/  MUFU.EX2 R200, R200 ;  /* 0x000000c800c87308 */ /* 0x000fe20000000800 */
[----:B------:R-:W-:Y:S02]  /*10ae0*/  FFMA.FTZ R198, R71, c[0x0][0x2d0], -R97 ;  /* 0x0000b40047c67a23 */ /* 0x000fe40000010861 */
        /* <DEDUP_REMOVED lines=8> */
[----:B------:R-:W-:Y:S02]  /*10b70*/  FFMA.FTZ R94, R24, c[0x0][0x2d0], -R69 ;  /* 0x0000b400185e7a23 */ /* 0x000fe40000010845 */
[--C-:B------:R-:W-:Y:S01]  /*10b80*/  FFMA.FTZ R80, R19, c[0x0][0x2d0], -R97.reuse ;  /* 0x0000b40013507a23 */ /* 0x100fe20000010861 */
[----:B------:R-:W-:Y:S01]  /*10b90*/  MUFU.EX2 R73, R81 ;  /* 0x0000005100497308 */ /* 0x000fe20000000800 */
[--C-:B------:R-:W-:Y:S02]  /*10ba0*/  FFMA.FTZ R102, R52, c[0x0][0x2d0], -R108.reuse ;  /* 0x0000b40034667a23 */ /* 0x100fe4000001086c */
[--C-:B------:R-:W-:Y:S02]  /*10bb0*/  FFMA.FTZ R187, R76, c[0x0][0x2d0], -R108.reuse ;  /* 0x0000b4004cbb7a23 */ /* 0x100fe4000001086c */
[--C-:B------:R-:W-:Y:S02]  /*10bc0*/  FFMA.FTZ R76, R194, c[0x0][0x2d0], -R97.reuse ;  /* 0x0000b400c24c7a23 */ /* 0x100fe40000010861 */
[----:B------:R-:W-:Y:S02]  /*10bd0*/  FFMA.FTZ R31, R20, c[0x0][0x2d0], -R97 ;  /* 0x0000b400141f7a23 */ /* 0x000fe40000010861 */
[--C-:B------:R-:W-:Y:S01]  /*10be0*/  FFMA.FTZ R92, R26, c[0x0][0x2d0], -R69.reuse ;  /* 0x0000b4001a5c7a23 */ /* 0x100fe20000010845 */
[----:B------:R5:W-:Y:S01]  /*10bf0*/  MUFU.EX2 R20, R23 ;  /* 0x0000001700147308 */ /* 0x000be20000000800 */
[----:B------:R-:W-:Y:S02]  /*10c00*/  FFMA.FTZ R202, R37, c[0x0][0x2d0], -R69 ;  /* 0x0000b40025ca7a23 */ /* 0x000fe40000010845 */
[----:B------:R-:W-:Y:S02]  /*10c10*/  FFMA.FTZ R30, R22, c[0x0][0x2d0], -R97 ;  /* 0x0000b400161e7a23 */ /* 0x000fe40000010861 */
[----:B------:R-:W-:Y:S02]  /*10c20*/  FFMA.FTZ R22, R193, c[0x0][0x2d0], -R69 ;  /* 0x0000b400c1167a23 */ /* 0x000fe40000010845 */
[--C-:B------:R-:W-:Y:S02]  /*10c30*/  FFMA.FTZ R29, R29, c[0x0][0x2d0], -R97.reuse ;  /* 0x0000b4001d1d7a23 */ /* 0x100fe40000010861 */
[----:B------:R-:W-:Y:S01]  /*10c40*/  FFMA.FTZ R109, R39, c[0x0][0x2d0], -R97 ;  /* 0x0000b400276d7a23 */ /* 0x000fe20000010861 */
[----:B------:R-:W-:Y:S01]  /*10c50*/  MUFU.EX2 R76, R76 ;  /* 0x0000004c004c7308 */ /* 0x000fe20000000800 */
[----:B------:R-:W-:Y:S01]  /*10c60*/  FFMA.FTZ R113, R7, c[0x0][0x2d0], -R69 ;  /* 0x0000b40007717a23 */ /* 0x000fe20000010845 */
[----:B------:R-:W-:Y:S01]  /*10c70*/  MOV R39, R29 ;  /* 0x0000001d00277202 */ /* 0x000fe20000000f00 */
[--C-:B------:R-:W-:Y:S02]  /*10c80*/  FFMA.FTZ R28, R28, c[0x0][0x2d0], -R97.reuse ;  /* 0x0000b4001c1c7a23 */ /* 0x100fe40000010861 */
[--C-:B------:R-:W-:Y:S02]  /*10c90*/  FFMA.FTZ R77, R201, c[0x0][0x2d0], -R108.reuse ;  /* 0x0000b400c94d7a23 */ /* 0x100fe4000001086c */
[--C-:B------:R-:W-:Y:S02]  /*10ca0*/  FFMA.FTZ R188, R75, c[0x0][0x2d0], -R108.reuse ;  /* 0x0000b4004bbc7a23 */ /* 0x100fe4000001086c */
[--C-:B------:R-:W-:Y:S01]  /*10cb0*/  FFMA.FTZ R75, R199, c[0x0][0x2d0], -R97.reuse ;  /* 0x0000b400c74b7a23 */ /* 0x100fe20000010861 */
[----:B------:R-:W-:Y:S01]  /*10cc0*/  MUFU.EX2 R102, R102 ;  /* 0x0000006600667308 */ /* 0x000fe20000000800 */
[--C-:B------:R-:W-:Y:S01]  /*10cd0*/  FFMA.FTZ R111, R38, c[0x0][0x2d0], -R97.reuse ;  /* 0x0000b400266f7a23 */ /* 0x100fe20000010861 */
[----:B------:R-:W-:Y:S01]  /*10ce0*/  MOV R38, R28 ;  /* 0x0000001c00267202 */ /* 0x000fe20000000f00 */
[--C-:B------:R-:W-:Y:S01]  /*10cf0*/  FFMA.FTZ R222, R222, c[0x0][0x2d0], -R108.reuse ;  /* 0x0000b400dede7a23 */ /* 0x100fe2000001086c */
[----:B-----5:R-:W-:Y:S01]  /*10d00*/  MOV R23, R31 ;  /* 0x0000001f00177202 */ /* 0x020fe20000000f00 */
[--C-:B------:R-:W-:Y:S02]  /*10d10*/  FFMA.FTZ R106, R45, c[0x0][0x2d0], -R108.reuse ;  /* 0x0000b4002d6a7a23 */ /* 0x100fe4000001086c */
[--C-:B------:R-:W-:Y:S02]  /*10d20*/  FFMA.FTZ R105, R44, c[0x0][0x2d0], -R108.reuse ;  /* 0x0000b4002c697a23 */ /* 0x100fe4000001086c */
[--C-:B------:R-:W-:Y:S01]  /*10d30*/  FFMA.FTZ R218, R62, c[0x0][0x2d0], -R108.reuse ;  /* 0x0000b4003eda7a23 */ /* 0x100fe2000001086c */
[----:B------:R-:W-:Y:S01]  /*10d40*/  MUFU.EX2 R77, R77 ;  /* 0x0000004d004d7308 */ /* 0x000fe20000000800 */
[----:B------:R-:W-:Y:S01]  /*10d50*/  FFMA.FTZ R192, R79, c[0x0][0x2d0], -R108 ;  /* 0x0000b4004fc07a23 */ /* 0x000fe2000001086c */
[----:B------:R-:W-:Y:S01]  /*10d60*/  MOV R79, R59 ;  /* 0x0000003b004f7202 */ /* 0x000fe20000000f00 */
[--C-:B------:R-:W-:Y:S02]  /*10d70*/  FFMA.FTZ R81, R17, c[0x0][0x2d0], -R97.reuse ;  /* 0x0000b40011517a23 */ /* 0x100fe40000010861 */
[----:B------:R-:W-:Y:S02]  /*10d80*/  FFMA.FTZ R45, R32, c[0x0][0x2d0], -R97 ;  /* 0x0000b400202d7a23 */ /* 0x000fe40000010861 */
[--C-:B------:R-:W-:Y:S02]  /*10d90*/  FFMA.FTZ R32, R195, c[0x0][0x2d0], -R69.reuse ;  /* 0x0000b400c3207a23 */ /* 0x100fe40000010845 */
[--C-:B------:R-:W-:Y:S01]  /*10da0*/  FFMA.FTZ R19, R12, c[0x0][0x2d0], -R69.reuse ;  /* 0x0000b4000c137a23 */ /* 0x100fe20000010845 */
[----:B------:R-:W-:Y:S01]  /*10db0*/  MUFU.EX2 R106, R106 ;  /* 0x0000006a006a7308 */ /* 0x000fe20000000800 */
[----:B------:R-:W-:Y:S02]  /*10dc0*/  FFMA.FTZ R17, R13, c[0x0][0x2d0], -R69 ;  /* 0x0000b4000d117a23 */ /* 0x000fe40000010845 */
[--C-:B------:R-:W-:Y:S01]  /*10dd0*/  FFMA.FTZ R215, R54, c[0x0][0x2d0], -R97.reuse ;  /* 0x0000b40036d77a23 */ /* 0x100fe20000010861 */
[----:B------:R-:W-:Y:S01]  /*10de0*/  MOV R54, R45 ;  /* 0x0000002d00367202 */ /* 0x000fe20000000f00 */
[--C-:B------:R-:W-:Y:S01]  /*10df0*/  FFMA.FTZ R44, R35, c[0x0][0x2d0], -R97.reuse ;  /* 0x0000b400232c7a23 */ /* 0x100fe20000010861 */
[----:B------:R-:W-:Y:S01]  /*10e00*/  MOV R35, R60 ;  /* 0x0000003c00237202 */ /* 0x000fe20000000f00 */
        /* <DEDUP_REMOVED lines=13> */
[----:B------:R-:W-:Y:S02]  /*10ee0*/  FFMA.FTZ R97, R88, c[0x0][0x2d0], -R97 ;  /* 0x0000b40058617a23 */ /* 0x000fe40000010861 */
[--C-:B------:R-:W-:Y:S01]  /*10ef0*/  FFMA.FTZ R88, R18, c[0x0][0x2d0], -R69.reuse ;  /* 0x0000b40012587a23 */ /* 0x100fe20000010845 */
[----:B------:R-:W-:Y:S01]  /*10f00*/  MUFU.EX2 R109, R109 ;  /* 0x0000006d006d7308 */ /* 0x000fe20000000800 */
[----:B------:R-:W-:Y:S01]  /*10f10*/  MOV R18, R30 ;  /* 0x0000001e00127202 */ /* 0x000fe20000000f00 */
        /* <DEDUP_REMOVED lines=37> */
[----:B---3--:R-:W-:Y:S01]  /*11170*/  FFMA.FTZ R8, R65, R5, R4 ;  /* 0x0000000541087223 */ /* 0x008fe20000010004 */
[----:B-1----:R-:W-:Y:S01]  /*11180*/  F2FP.PACK_AB R74, R9, R21 ;  /* 0x00000015094a723e */ /* 0x002fe200000000ff */
[----:B------:R-:W-:Y:S02]  /*11190*/  FFMA.FTZ R5, R184, c[0x0][0x2d0], -R108 ;  /* 0x0000b400b8057a23 */ /* 0x000fe4000001086c */
[C---:B------:R-:W-:Y:S01]  /*111a0*/  FADD.FTZ R8, R72.reuse, R8 ;  /* 0x0000000848087221 */ /* 0x040fe20000010000 */
[----:B------:R-:W-:Y:S01]  /*111b0*/  F2FP.PACK_AB R72, R72, R4 ;  /* 0x000000044848723e */ /* 0x000fe200000000ff */
[----:B------:R-:W-:Y:S02]  /*111c0*/  FADD.FTZ R4, -R2, R183 ;  /* 0x000000b702047221 */ /* 0x000fe40000010100 */
[----:B------:R-:W-:Y:S01]  /*111d0*/  FADD.FTZ R8, R21, R8 ;  /* 0x0000000815087221 */ /* 0x000fe20000010000 */
[----:B------:R-:W-:Y:S01]  /*111e0*/  MUFU.EX2 R5, R5 ;  /* 0x0000000500057308 */ /* 0x000fe20000000800 */
[----:B------:R-:W3:Y:S01]  /*111f0*/  LDL.LU R21, [R1+0x4c] ;  /* 0x00004c0001157983 */ /* 0x000ee20000300800 */
[----:B------:R-:W-:Y:S02]  /*11200*/  FMUL.FTZ R4, R4, c[0x0][0x2d0] ;  /* 0x0000b40004047a20 */ /* 0x000fe40000410000 */
[--C-:B------:R-:W-:Y:S02]  /*11210*/  FFMA.FTZ R183, R89, c[0x0][0x2d0], -R108.reuse ;  /* 0x0000b40059b77a23 */ /* 0x100fe4000001086c */
[--C-:B------:R-:W-:Y:S02]  /*11220*/  FFMA.FTZ R89, R16, c[0x0][0x2d0], -R69.reuse ;  /* 0x0000b40010597a23 */ /* 0x100fe40000010845 */
[--C-:B------:R-:W-:Y:S02]  /*11230*/  FFMA.FTZ R184, R90, c[0x0][0x2d0], -R108.reuse ;  /* 0x0000b4005ab87a23 */ /* 0x100fe4000001086c */
[----:B------:R-:W2:Y:S01]  /*11240*/  MUFU.EX2 R67, R4 ;  /* 0x0000000400437308 */ /* 0x000ea20000000800 */
[----:B------:R-:W-:Y:S02]  /*11250*/  FFMA.FTZ R108, R93, c[0x0][0x2d0], -R108 ;  /* 0x0000b4005d6c7a23 */ /* 0x000fe4000001086c */
[--C-:B------:R-:W-:Y:S02]  /*11260*/  FFMA.FTZ R93, R27, c[0x0][0x2d0], -R69.reuse ;  /* 0x0000b4001b5d7a23 */ /* 0x100fe40000010845 */
[----:B------:R-:W-:Y:S02]  /*11270*/  FADD.FTZ R221, R9, R8 ;  /* 0x0000000809dd7221 */ /* 0x000fe40000010000 */
[----:B------:R-:W-:Y:S02]  /*11280*/  FFMA.FTZ R90, R15, c[0x0][0x2d0], -R69 ;  /* 0x0000b4000f5a7a23 */ /* 0x000fe40000010845 */
[----:B------:R-:W-:Y:S01]  /*11290*/  FMUL.FTZ R33, R65, R133 ;  /* 0x0000008541217220 */ /* 0x000fe20000410000 */
[----:B------:R-:W-:Y:S10]  /*112a0*/  MUFU.EX2 R16, R22 ;  /* 0x0000001600107308 */ /* 0x000ff40000000800 */
[----:B------:R-:W-:Y:S01]  /*112b0*/  MUFU.EX2 R133, R83 ;  /* 0x0000005300857308 */ /* 0x000fe20000000800 */
[----:B--2---:R-:W-:Y:S02]  /*112c0*/  FFMA.FTZ R52, R67, R91, R5 ;  /* 0x0000005b43347223 */ /* 0x004fe40000010005 */
[----:B------:R-:W-:Y:S02]  /*112d0*/  FADD.FTZ R4, -R68, R181 ;  /* 0x000000b544047221 */ /* 0x000fe40000010100 */
[C---:B------:R-:W-:Y:S01]  /*112e0*/  FADD.FTZ R52, R73.reuse, R52 ;  /* 0x0000003449347221 */ /* 0x040fe20000010000 */
[----:B------:R-:W-:Y:S01]  /*112f0*/  F2FP.PACK_AB R73, R73, R5 ;  /* 0x000000054949723e */ /* 0x000fe200000000ff */
[----:B------:R-:W-:Y:S03]  /*11300*/  FADD.FTZ R5, -R0, R180 ;  /* 0x000000b400057221 */ /* 0x000fe60000010100 */
[----:B------:R-:W-:Y:S01]  /*11310*/  MUFU.EX2 R108, R108 ;  /* 0x0000006c006c7308 */ /* 0x000fe20000000800 */
[----:B------:R-:W-:Y:S02]  /*11320*/  FMUL.FTZ R4, R4, c[0x0][0x2d0] ;  /* 0x0000b40004047a20 */ /* 0x000fe40000410000 */
[----:B------:R-:W-:Y:S02]  /*11330*/  FMUL.FTZ R5, R5, c[0x0][0x2d0] ;  /* 0x0000b40005057a20 */ /* 0x000fe40000410000 */
[--C-:B------:R-:W-:Y:S02]  /*11340*/  FFMA.FTZ R91, R14, c[0x0][0x2d0], -R69.reuse ;  /* 0x0000b4000e5b7a23 */ /* 0x100fe40000010845 */
[--C-:B------:R-:W-:Y:S02]  /*11350*/  FFMA.FTZ R180, R55, c[0x0][0x2d0], -R69.reuse ;  /* 0x0000b40037b47a23 */ /* 0x100fe40000010845 */
[--C-:B------:R-:W-:Y:S01]  /*11360*/  FFMA.FTZ R181, R56, c[0x0][0x2d0], -R69.reuse ;  /* 0x0000b40038b57a23 */ /* 0x100fe20000010845 */
[----:B------:R-:W4:Y:S01]  /*11370*/  MUFU.EX2 R5, R5 ;  /* 0x0000000500057308 */ /* 0x000f220000000800 */
[----:B------:R-:W-:Y:S02]  /*11380*/  FFMA.FTZ R69, R10, c[0x0][0x2d0], -R69 ;  /* 0x0000b4000a457a23 */ /* 0x000fe40000010845 */
[----:B------:R-:W-:Y:S07]  /*11390*/  FMUL.FTZ R34, R67, R134 ;  /* 0x0000008643227220 */ /* 0x000fee0000410000 */
[----:B------:R-:W1:Y:S10]  /*113a0*/  MUFU.EX2 R4, R4 ;  /* 0x0000000400047308 */ /* 0x000e740000000800 */
[----:B------:R-:W-:Y:S01]  /*113b0*/  MUFU.EX2 R134, R50 ;  /* 0x0000003200867308 */ /* 0x000fe20000000800 */
[C---:B----4-:R-:W-:Y:S01]  /*113c0*/  FFMA.FTZ R7, R5.reuse, R61, R76 ;  /* 0x0000003d05077223 */ /* 0x050fe2000001004c */
[C---:B------:R-:W-:Y:S01]  /*113d0*/  F2FP.PACK_AB R76, R20.reuse, R76 ;  /* 0x0000004c144c723e */ /* 0x040fe200000000ff */
[C---:B------:R-:W-:Y:S01]  /*113e0*/  FMUL.FTZ R24, R5.reuse, R156 ;  /* 0x0000009c05187220 */ /* 0x040fe20000410000 */
[----:B------:R-:W-:Y:S01]  /*113f0*/  MOV R156, R23 ;  /* 0x00000017009c7202 */ /* 0x000fe20000000f00 */
[C---:B------:R-:W-:Y:S02]  /*11400*/  FMUL.FTZ R25, R5.reuse, R157 ;  /* 0x0000009d05197220 */ /* 0x040fe40000410000 */
[----:B------:R-:W-:Y:S03]  /*11410*/  FADD.FTZ R157, R20, R7 ;  /* 0x00000007149d7221 */ /* 0x000fe60000010000 */
[----:B------:R-:W-:Y:S01]  /*11420*/  MUFU.EX2 R181, R181 ;  /* 0x000000b500b57308 */ /* 0x000fe20000000800 */
[C---:B------:R-:W-:Y:S02]  /*11430*/  FMUL.FTZ R29, R5.reuse, R161 ;  /* 0x000000a1051d7220 */ /* 0x040fe40000410000 */
[C---:B------:R-:W-:Y:S02]  /*11440*/  FMUL.FTZ R28, R5.reuse, R160 ;  /* 0x000000a0051c7220 */ /* 0x040fe40000410000 */
[C---:B-1----:R-:W-:Y:S02]  /*11450*/  FMUL.FTZ R27, R4.reuse, R159 ;  /* 0x0000009f041b7220 */ /* 0x042fe40000410000 */
[C---:B------:R-:W-:Y:S02]  /*11460*/  FMUL.FTZ R9, R5.reuse, R149 ;  /* 0x0000009505097220 */ /* 0x040fe40000410000 */
[C---:B------:R-:W-:Y:S01]  /*11470*/  FMUL.FTZ R8, R5.reuse, R148 ;  /* 0x0000009405087220 */ /* 0x040fe20000410000 */
[----:B------:R1:W2:Y:S01]  /*11480*/  MUFU.EX2 R160, R6 ;  /* 0x0000000600a07308 */ /* 0x0002a20000000800 */
[C---:B------:R-:W-:Y:S02]  /*11490*/  FMUL.FTZ R26, R4.reuse, R158 ;  /* 0x0000009e041a7220 */ /* 0x040fe40000410000 */
[C---:B------:R-:W-:Y:S02]  /*114a0*/  FMUL.FTZ R30, R4.reuse, R162 ;  /* 0x000000a2041e7220 */ /* 0x040fe40000410000 */
[C---:B------:R-:W-:Y:S01]  /*114b0*/  FMUL.FTZ R40, R5.reuse, R164 ;  /* 0x000000a405287220 */ /* 0x040fe20000410000 */
[----:B------:R-:W-:Y:S01]  /*114c0*/  MOV R164, R54 ;  /* 0x0000003600a47202 */ /* 0x000fe20000000f00 */
[C---:B------:R-:W-:Y:S01]  /*114d0*/  FMUL.FTZ R41, R5.reuse, R165 ;  /* 0x000000a505297220 */ /* 0x040fe20000410000 */
[----:B------:R-:W-:Y:S01]  /*114e0*/  MOV R165, R39 ;  /* 0x0000002700a57202 */ /* 0x000fe20000000f00 */
[C---:B------:R-:W-:Y:S01]  /*114f0*/  FMUL.FTZ R44, R5.reuse, R168 ;  /* 0x000000a8052c7220 */ /* 0x040fe20000410000 */
[----:B------:R2:W-:Y:S01]  /*11500*/  MUFU.EX2 R159, R75 ;  /* 0x0000004b009f7308 */ /* 0x0005e20000000800 */
[C---:B------:R-:W-:Y:S01]  /*11510*/  FMUL.FTZ R56, R5.reuse, R172 ;  /* 0x000000ac05387220 */ /* 0x040fe20000410000 */
[----:B------:R-:W-:Y:S01]  /*11520*/  MOV R168, R38 ;  /* 0x0000002600a87202 */ /* 0x000fe20000000f00 */
[C---:B------:R-:W-:Y:S01]  /*11530*/  FMUL.FTZ R57, R5.reuse, R173 ;  /* 0x000000ad05397220 */ /* 0x040fe20000410000 */
[----:B------:R-:W-:Y:S01]  /*11540*/  LDSM.16.MT88.4 R36, [R233] ;  /* 0x00000000e924783b */ /* 0x000fe20000004200 */
[C---:B------:R-:W-:Y:S01]  /*11550*/  FMUL.FTZ R60, R5.reuse, R176 ;  /* 0x000000b0053c7220 */ /* 0x040fe20000410000 */
[----:B------:R-:W-:Y:S01]  /*11560*/  MOV R172, R79 ;  /* 0x0000004f00ac7202 */ /* 0x000fe20000000f00 */
[----:B------:R-:W-:Y:S01]  /*11570*/  FMUL.FTZ R61, R5, R177 ;  /* 0x000000b1053d7220 */ /* 0x000fe20000410000 */
[----:B------:R-:W-:Y:S01]  /*11580*/  F2FP.PACK_AB R176, R99, R107 ;  /* 0x0000006b63b0723e */ /* 0x000fe200000000ff */
[C---:B------:R-:W-:Y:S01]  /*11590*/  FMUL.FTZ R10, R4.reuse, R150 ;  /* 0x00000096040a7220 */ /* 0x040fe20000410000 */
[----:B------:R-:W4:Y:S01]  /*115a0*/  MUFU.EX2 R149, R53 ;  /* 0x0000003500957308 */ /* 0x000f220000000800 */
[C---:B------:R-:W-:Y:S01]  /*115b0*/  FMUL.FTZ R14, R4.reuse, R154 ;  /* 0x0000009a040e7220 */ /* 0x040fe20000410000 */
[----:B------:R-:W-:Y:S01]  /*115c0*/  F2FP.PACK_AB R177, R71, R96 ;  /* 0x0000006047b1723e */ /* 0x000fe200000000ff */
[C---:B------:R-:W-:Y:S02]  /*115d0*/  FMUL.FTZ R31, R4.reuse, R163 ;  /* 0x000000a3041f7220 */ /* 0x040fe40000410000 */
[C---:B------:R-:W-:Y:S02]  /*115e0*/  FMUL.FTZ R58, R4.reuse, R174 ;  /* 0x000000ae043a7220 */ /* 0x040fe40000410000 */
[C---:B------:R-:W-:Y:S02]  /*115f0*/  FMUL.FTZ R59, R4.reuse, R175 ;  /* 0x000000af043b7220 */ /* 0x040fe40000410000 */
[C---:B------:R-:W-:Y:S01]  /*11600*/  FMUL.FTZ R62, R4.reuse, R178 ;  /* 0x000000b2043e7220 */ /* 0x040fe20000410000 */
[----:B------:R-:W5:Y:S01]  /*11610*/  MUFU.EX2 R162, R32 ;  /* 0x0000002000a27308 */ /* 0x000f620000000800 */
[----:B------:R-:W-:Y:S01]  /*11620*/  FMUL.FTZ R63, R4, R179 ;  /* 0x000000b3043f7220 */ /* 0x000fe20000410000 */
[----:B------:R-:W-:Y:S01]  /*11630*/  F2FP.PACK_AB R178, R97, R98 ;  /* 0x0000006261b2723e */ /* 0x000fe200000000ff */
[C---:B-1----:R-:W-:Y:S01]  /*11640*/  FMUL.FTZ R6, R67.reuse, R146 ;  /* 0x0000009243067220 */ /* 0x042fe20000410000 */
[----:B--2---:R-:W-:Y:S01]  /*11650*/  F2FP.PACK_AB R75, R160, R77 ;  /* 0x0000004da04b723e */ /* 0x004fe200000000ff */
[----:B------:R-:W-:Y:S02]  /*11660*/  FMUL.FTZ R7, R67, R147 ;  /* 0x0000009343077220 */ /* 0x000fe40000410000 */
[C---:B------:R-:W-:Y:S01]  /*11670*/  FMUL.FTZ R12, R5.reuse, R152 ;  /* 0x00000098050c7220 */ /* 0x040fe20000410000 */
[----:B------:R-:W-:Y:S01]  /*11680*/  MOV R152, R78 ;  /* 0x0000004e00987202 */ /* 0x000fe20000000f00 */
[C---:B------:R-:W-:Y:S01]  /*11690*/  FMUL.FTZ R13, R5.reuse, R153 ;  /* 0x00000099050d7220 */ /* 0x040fe20000410000 */
[----:B------:R1:W-:Y:S01]  /*116a0*/  MUFU.EX2 R158, R19 ;  /* 0x00000013009e7308 */ /* 0x0003e20000000800 */
[----:B------:R-:W-:Y:S01]  /*116b0*/  FMUL.FTZ R45, R5, R169 ;  /* 0x000000a9052d7220 */ /* 0x000fe20000410000 */
[----:B------:R-:W-:Y:S01]  /*116c0*/  MOV R153, R18 ;  /* 0x0000001200997202 */ /* 0x000fe20000000f00 */
[----:B------:R-:W-:Y:S01]  /*116d0*/  FMUL.FTZ R5, R65, R145 ;  /* 0x0000009141057220 */ /* 0x000fe20000410000 */
[----:B----4-:R-:W-:Y:S01]  /*116e0*/  F2FP.PACK_AB R78, R149, R159 ;  /* 0x0000009f954e723e */ /* 0x010fe200000000ff */
[C---:B------:R-:W-:Y:S01]  /*116f0*/  FMUL.FTZ R11, R4.reuse, R151 ;  /* 0x00000097040b7220 */ /* 0x040fe20000410000 */
[----:B------:R-:W-:Y:S01]  /*11700*/  MOV R169, R35 ;  /* 0x0000002300a97202 */ /* 0x000fe20000000f00 */
[C---:B------:R-:W-:Y:S02]  /*11710*/  FMUL.FTZ R15, R4.reuse, R155 ;  /* 0x0000009b040f7220 */ /* 0x040fe40000410000 */
[C---:B------:R-:W-:Y:S01]  /*11720*/  FMUL.FTZ R42, R4.reuse, R166 ;  /* 0x000000a6042a7220 */ /* 0x040fe20000410000 */
[----:B------:R-:W2:Y:S01]  /*11730*/  MUFU.EX2 R148, R17 ;  /* 0x0000001100947308 */ /* 0x000ea20000000800 */
[C---:B------:R-:W-:Y:S02]  /*11740*/  FMUL.FTZ R43, R4.reuse, R167 ;  /* 0x000000a7042b7220 */ /* 0x040fe40000410000 */
[C---:B------:R-:W-:Y:S02]  /*11750*/  FMUL.FTZ R46, R4.reuse, R170 ;  /* 0x000000aa042e7220 */ /* 0x040fe40000410000 */
[----:B------:R-:W-:Y:S02]  /*11760*/  FMUL.FTZ R47, R4, R171 ;  /* 0x000000ab042f7220 */ /* 0x000fe40000410000 */
[----:B------:R-:W-:Y:S01]  /*11770*/  FADD.FTZ R163, R77, R52 ;  /* 0x000000344da37221 */ /* 0x000fe20000010000 */
[----:B-----5:R-:W-:Y:S01]  /*11780*/  F2FP.PACK_AB R77, R162, R16 ;  /* 0x00000010a24d723e */ /* 0x020fe200000000ff */
[----:B------:R-:W-:Y:S01]  /*11790*/  FMUL.FTZ R18, R67, R142 ;  /* 0x0000008e43127220 */ /* 0x000fe20000410000 */
[----:B------:R-:W-:Y:S01]  /*117a0*/  LDSM.16.MT88.4 R52, [R232] ;  /* 0x00000000e834783b */ /* 0x000fe20000004200 */
[----:B------:R-:W-:Y:S01]  /*117b0*/  FMUL.FTZ R32, R65, R132 ;  /* 0x0000008441207220 */ /* 0x000fe20000410000 */
[----:B------:R-:W-:Y:S01]  /*117c0*/  MUFU.EX2 R142, R80 ;  /* 0x00000050008e7308 */ /* 0x000fe20000000800 */
[C---:B------:R-:W-:Y:S02]  /*117d0*/  FMUL.FTZ R35, R67.reuse, R135 ;  /* 0x0000008743237220 */ /* 0x040fe40000410000 */
[C---:B-1----:R-:W-:Y:S02]  /*117e0*/  FMUL.FTZ R19, R67.reuse, R143 ;  /* 0x0000008f43137220 */ /* 0x042fe40000410000 */
[----:B------:R-:W-:Y:S02]  /*117f0*/  FMUL.FTZ R50, R67, R126 ;  /* 0x0000007e43327220 */ /* 0x000fe40000410000 */
[----:B------:R-:W-:Y:S02]  /*11800*/  FADD.FTZ R163, R160, R163 ;  /* 0x000000a3a0a37221 */ /* 0x000fe40000010000 */
[----:B------:R-:W-:Y:S01]  /*11810*/  FADD.FTZ R157, R159, R157 ;  /* 0x0000009d9f9d7221 */ /* 0x000fe20000010000 */
[----:B------:R-:W-:Y:S01]  /*11820*/  MUFU.EX2 R132, R82 ;  /* 0x0000005200847308 */ /* 0x000fe20000000800 */
[----:B--2---:R-:W-:Y:S01]  /*11830*/  F2FP.PACK_AB R79, R148, R158 ;  /* 0x0000009e944f723e */ /* 0x004fe200000000ff */
[----:B------:R-:W-:Y:S02]  /*11840*/  FMUL.FTZ R17, R65, R141 ;  /* 0x0000008d41117220 */ /* 0x000fe40000410000 */
[----:B------:R-:W-:Y:S06]  /*11850*/  FADD.FTZ R157, R149, R157 ;  /* 0x0000009d959d7221 */ /* 0x000fec0000010000 */
[----:B------:R1:W-:Y:S10]  /*11860*/  MUFU.EX2 R141, R169 ;  /* 0x000000a9008d7308 */ /* 0x0003f40000000800 */
[----:B------:R-:W-:Y:S10]  /*11870*/  MUFU.EX2 R126, R153 ;  /* 0x00000099007e7308 */ /* 0x000ff40000000800 */
[----:B------:R-:W-:Y:S01]  /*11880*/  MUFU.EX2 R154, R87 ;  /* 0x00000057009a7308 */ /* 0x000fe20000000800 */
[----:B-1----:R-:W-:Y:S02]  /*11890*/  MOV R169, R168 ;  /* 0x000000a800a97202 */ /* 0x002fe40000000f00 */
[----:B------:R-:W-:Y:S02]  /*118a0*/  MOV R168, R165 ;  /* 0x000000a500a87202 */ /* 0x000fe40000000f00 */
[----:B------:R-:W-:Y:S02]  /*118b0*/  MOV R165, R164 ;  /* 0x000000a400a57202 */ /* 0x000fe40000000f00 */
[----:B------:R-:W-:Y:S03]  /*118c0*/  MOV R164, R152 ;  /* 0x0000009800a47202 */ /* 0x000fe60000000f00 */
[----:B------:R-:W-:Y:S10]  /*118d0*/  MUFU.EX2 R153, R86 ;  /* 0x0000005600997308 */ /* 0x000ff40000000800 */
[----:B------:R1:W-:Y:S10]  /*118e0*/  MUFU.EX2 R152, R81 ;  /* 0x0000005100987308 */ /* 0x0003f40000000800 */
[----:B------:R-:W-:Y:S10]  /*118f0*/  MUFU.EX2 R146, R85 ;  /* 0x0000005500927308 */ /* 0x000ff40000000800 */
[----:B------:R2:W-:Y:S01]  /*11900*/  MUFU.EX2 R145, R84 ;  /* 0x0000005400917308 */ /* 0x0005e20000000800 */
[----:B-1----:R-:W-:Y:S09]  /*11910*/  LDSM.16.MT88.4 R80, [R231] ;  /* 0x00000000e750783b */ /* 0x002ff20000004200 */
[----:B------:R1:W-:Y:S10]  /*11920*/  MUFU.EX2 R143, R64 ;  /* 0x00000040008f7308 */ /* 0x0003f40000000800 */
[----:B------:R-:W4:Y:S01]  /*11930*/  MUFU.EX2 R151, R172 ;  /* 0x000000ac00977308 */ /* 0x000f220000000800 */
[----:B--2---:R-:W-:Y:S09]  /*11940*/  LDSM.16.MT88.4 R84, [R234+0x800] ;  /* 0x00080000ea54783b */ /* 0x004ff20000004200 */
[----:B------:R-:W2:Y:S01]  /*11950*/  MUFU.EX2 R150, R91 ;  /* 0x0000005b00967308 */ /* 0x000ea20000000800 */
[----:B-1----:R-:W-:Y:S09]  /*11960*/  FMUL.FTZ R64, R65, R116 ;  /* 0x0000007441407220 */ /* 0x002ff20000410000 */
[----:B------:R-:W-:Y:S01]  /*11970*/  MUFU.EX2 R147, R90 ;  /* 0x0000005a00937308 */ /* 0x000fe20000000800 */
[----:B----4-:R-:W-:Y:S09]  /*11980*/  FADD.FTZ R163, R151, R163 ;  /* 0x000000a397a37221 */ /* 0x010ff20000010000 */
[----:B------:R-:W-:Y:S10]  /*11990*/  MUFU.EX2 R135, R156 ;  /* 0x0000009c00877308 */ /* 0x000ff40000000800 */
[----:B------:R-:W-:Y:S01]  /*119a0*/  MUFU.EX2 R116, R206 ;  /* 0x000000ce00747308 */ /* 0x000fe20000000800 */
[----:B---3--:R-:W-:Y:S02]  /*119b0*/  FFMA.FTZ R161, R4, R21, R16 ;  /* 0x0000001504a17223 */ /* 0x008fe40000010010 */
[----:B------:R-:W1:Y:S01]  /*119c0*/  LDSM.16.MT88.4 R20, [R234] ;  /* 0x00000000ea14783b */ /* 0x000e620000004200 */
[C---:B------:R-:W-:Y:S06]  /*119d0*/  FMUL.FTZ R4, R65.reuse, R144 ;  /* 0x0000009041047220 */ /* 0x040fec0000410000 */
[----:B------:R-:W-:Y:S01]  /*119e0*/  MUFU.EX2 R180, R180 ;  /* 0x000000b400b47308 */ /* 0x000fe20000000800 */
[----:B------:R-:W-:Y:S02]  /*119f0*/  FMUL.FTZ R16, R65, R140 ;  /* 0x0000008c41107220 */ /* 0x000fe40000410000 */
[----:B------:R-:W-:Y:S04]  /*11a00*/  FADD.FTZ R162, R162, R161 ;  /* 0x000000a1a2a27221 */ /* 0x000fe80000010000 */
[----:B------:R-:W-:Y:S03]  /*11a10*/  FADD.FTZ R158, R158, R162 ;  /* 0x000000a29e9e7221 */ /* 0x000fe60000010000 */
[----:B------:R-:W-:Y:S01]  /*11a20*/  MUFU.EX2 R140, R219 ;  /* 0x000000db008c7308 */ /* 0x000fe20000000800 */
[----:B------:R-:W-:Y:S04]  /*11a30*/  FADD.FTZ R158, R148, R158 ;  /* 0x0000009e949e7221 */ /* 0x000fe80000010000 */
[----:B--2---:R-:W-:Y:S05]  /*11a40*/  FADD.FTZ R158, R150, R158 ;  /* 0x0000009e969e7221 */ /* 0x004fea0000010000 */
[----:B------:R2:W-:Y:S10]  /*11a50*/  MUFU.EX2 R144, R66 ;  /* 0x0000004200907308 */ /* 0x0005f40000000800 */
[----:B------:R-:W3:Y:S01]  /*11a60*/  MUFU.EX2 R69, R69 ;  /* 0x0000004500457308 */ /* 0x000ee20000000800 */
[-C--:B-1----:R-:W-:Y:S09]  /*11a70*/  HMMA.16816.F32 R4, R72, R20.reuse, R4 ;  /* 0x000000144804723c */ /* 0x082ff20000001804 */
[----:B------:R-:W-:Y:S03]  /*11a80*/  MUFU.EX2 R156, R104 ;  /* 0x00000068009c7308 */ /* 0x000fe60000000800 */
[----:B--2---:R-:W-:Y:S01]  /*11a90*/  FMUL.FTZ R66, R67, R118 ;  /* 0x0000007643427220 */ /* 0x004fe20000410000 */
[C---:B------:R-:W-:Y:S06]  /*11aa0*/  HMMA.16816.F32 R8, R76.reuse, R20, R8 ;  /* 0x000000144c08723c */ /* 0x040fec0000001808 */
[----:B------:R-:W-:Y:S01]  /*11ab0*/  MUFU.EX2 R118, R207 ;  /* 0x000000cf00767308 */ /* 0x000fe20000000800 */
[C---:B------:R-:W-:Y:S01]  /*11ac0*/  FMUL.FTZ R20, R65.reuse, R136 ;  /* 0x0000008841147220 */ /* 0x040fe20000410000 */
[-C--:B------:R-:W-:Y:S04]  /*11ad0*/  HMMA.16816.F32 R12, R76, R22.reuse, R12 ;  /* 0x000000164c0c723c */ /* 0x080fe8000000180c */
[----:B------:R-:W-:Y:S01]  /*11ae0*/  FMUL.FTZ R21, R65, R137 ;  /* 0x0000008941157220 */ /* 0x000fe20000410000 */
[----:B---3--:R-:W-:Y:S03]  /*11af0*/  F2FP.PACK_AB R179, R69, R70 ;  /* 0x0000004645b3723e */ /* 0x008fe600000000ff */
[----:B------:R-:W-:Y:S01]  /*11b00*/  MUFU.EX2 R136, R89 ;  /* 0x0000005900887308 */ /* 0x000fe20000000800 */
[C---:B------:R-:W-:Y:S07]  /*11b10*/  HMMA.16816.F32 R16, R72.reuse, R22, R16 ;  /* 0x000000164810723c */ /* 0x040fee0000001810 */
[C---:B------:R-:W-:Y:S02]  /*11b20*/  FMUL.FTZ R22, R67.reuse, R138 ;  /* 0x0000008a43167220 */ /* 0x040fe40000410000 */
[----:B------:R1:W-:Y:S03]  /*11b30*/  MUFU.EX2 R137, R51 ;  /* 0x0000003300897308 */ /* 0x0003e60000000800 */
[----:B------:R-:W-:Y:S07]  /*11b40*/  FMUL.FTZ R23, R67, R139 ;  /* 0x0000008b43177220 */ /* 0x000fee0000410000 */
[-C--:B------:R-:W-:Y:S01]  /*11b50*/  HMMA.16816.F32 R20, R72, R36.reuse, R20 ;  /* 0x000000244814723c */ /* 0x080fe20000001814 */
[----:B------:R2:W3:Y:S07]  /*11b60*/  MUFU.EX2 R138, R48 ;  /* 0x00000030008a7308 */ /* 0x0004ee0000000800 */
[C---:B------:R-:W-:Y:S03]  /*11b70*/  HMMA.16816.F32 R24, R76.reuse, R36, R24 ;  /* 0x000000244c18723c */ /* 0x040fe60000001818 */
[----:B------:R4:W5:Y:S04]  /*11b80*/  MUFU.EX2 R139, R49 ;  /* 0x00000031008b7308 */ /* 0x0009680000000800 */
[----:B------:R-:W-:Y:S01]  /*11b90*/  FMUL.FTZ R36, R65, R128 ;  /* 0x0000008041247220 */ /* 0x000fe20000410000 */
[-C--:B------:R-:W-:Y:S04]  /*11ba0*/  HMMA.16816.F32 R28, R76, R38.reuse, R28 ;  /* 0x000000264c1c723c */ /* 0x080fe8000000181c */
[----:B-1----:R-:W-:Y:S02]  /*11bb0*/  FMUL.FTZ R51, R67, R127 ;  /* 0x0000007f43337220 */ /* 0x002fe40000410000 */
[----:B------:R1:W1:Y:S01]  /*11bc0*/  MUFU.EX2 R127, R88 ;  /* 0x00000058007f7308 */ /* 0x0002620000000800 */
[C---:B------:R-:W-:Y:S01]  /*11bd0*/  FMUL.FTZ R37, R65.reuse, R129 ;  /* 0x0000008141257220 */ /* 0x040fe20000410000 */
[C---:B------:R-:W-:Y:S04]  /*11be0*/  HMMA.16816.F32 R32, R72.reuse, R38, R32 ;  /* 0x000000264820723c */ /* 0x040fe80000001820 */
[----:B--2---:R-:W-:Y:S03]  /*11bf0*/  FMUL.FTZ R48, R65, R124 ;  /* 0x0000007c41307220 */ /* 0x004fe60000410000 */
[C---:B------:R-:W-:Y:S01]  /*11c00*/  FMUL.FTZ R38, R67.reuse, R130 ;  /* 0x0000008243267220 */ /* 0x040fe20000410000 */
[----:B------:R-:W-:Y:S01]  /*11c10*/  MUFU.EX2 R155, R101 ;  /* 0x00000065009b7308 */ /* 0x000fe20000000800 */
[----:B------:R-:W-:Y:S03]  /*11c20*/  FMUL.FTZ R39, R67, R131 ;  /* 0x0000008343277220 */ /* 0x000fe60000410000 */
[C---:B----4-:R-:W-:Y:S04]  /*11c30*/  FMUL.FTZ R49, R65.reuse, R125 ;  /* 0x0000007d41317220 */ /* 0x050fe80000410000 */
[-C--:B------:R-:W-:Y:S02]  /*11c40*/  HMMA.16816.F32 R36, R72, R52.reuse, R36 ;  /* 0x000000344824723c */ /* 0x080fe40000001824 */
[----:B------:R-:W2:Y:S01]  /*11c50*/  MUFU.EX2 R125, R223 ;  /* 0x000000df007d7308 */ /* 0x000ea20000000800 */
[----:B-1----:R-:W-:Y:S05]  /*11c60*/  LDSM.16.MT88.4 R88, [R232+0x800] ;  /* 0x00080000e858783b */ /* 0x002fea0000004200 */
[C---:B------:R-:W-:Y:S04]  /*11c70*/  HMMA.16816.F32 R40, R76.reuse, R52, R40 ;  /* 0x000000344c28723c */ /* 0x040fe80000001828 */
[----:B------:R-:W-:Y:S03]  /*11c80*/  MUFU.EX2 R124, R169 ;  /* 0x000000a9007c7308 */ /* 0x000fe60000000800 */
[C---:B------:R-:W-:Y:S01]  /*11c90*/  FMUL.FTZ R52, R65.reuse, R120 ;  /* 0x0000007841347220 */ /* 0x040fe20000410000 */
[-C--:B------:R-:W-:Y:S04]  /*11ca0*/  HMMA.16816.F32 R44, R76, R54.reuse, R44 ;  /* 0x000000364c2c723c */ /* 0x080fe8000000182c */
[C---:B------:R-:W-:Y:S02]  /*11cb0*/  FMUL.FTZ R53, R65.reuse, R121 ;  /* 0x0000007941357220 */ /* 0x040fe40000410000 */
[----:B------:R-:W-:Y:S01]  /*11cc0*/  MUFU.EX2 R131, R94 ;  /* 0x0000005e00837308 */ /* 0x000fe20000000800 */
[----:B------:R-:W-:Y:S01]  /*11cd0*/  FMUL.FTZ R65, R65, R117 ;  /* 0x0000007541417220 */ /* 0x000fe20000410000 */
[C---:B------:R-:W-:Y:S07]  /*11ce0*/  HMMA.16816.F32 R48, R72.reuse, R54, R48 ;  /* 0x000000364830723c */ /* 0x040fee0000001830 */
[C---:B------:R-:W-:Y:S01]  /*11cf0*/  FMUL.FTZ R54, R67.reuse, R122 ;  /* 0x0000007a43367220 */ /* 0x040fe20000410000 */
[----:B------:R-:W-:Y:S01]  /*11d00*/  MUFU.EX2 R129, R222 ;  /* 0x000000de00817308 */ /* 0x000fe20000000800 */
[C---:B------:R-:W-:Y:S03]  /*11d10*/  FMUL.FTZ R55, R67.reuse, R123 ;  /* 0x0000007b43377220 */ /* 0x040fe60000410000 */
[----:B------:R-:W-:Y:S04]  /*11d20*/  FMUL.FTZ R67, R67, R119 ;  /* 0x0000007743437220 */ /* 0x000fe80000410000 */
[-C--:B------:R-:W-:Y:S02]  /*11d30*/  HMMA.16816.F32 R52, R72, R80.reuse, R52 ;  /* 0x000000504834723c */ /* 0x080fe40000001834 */
[----:B------:R-:W1:Y:S06]  /*11d40*/  MUFU.EX2 R117, R95 ;  /* 0x0000005f00757308 */ /* 0x000e6c0000000800 */
[C---:B------:R-:W-:Y:S04]  /*11d50*/  HMMA.16816.F32 R56, R76.reuse, R80, R56 ;  /* 0x000000504c38723c */ /* 0x040fe80000001838 */
[----:B------:R-:W-:Y:S04]  /*11d60*/  MUFU.EX2 R130, R93 ;  /* 0x0000005d00827308 */ /* 0x000fe80000000800 */
[-C--:B------:R-:W-:Y:S06]  /*11d70*/  HMMA.16816.F32 R60, R76, R82.reuse, R60 ;  /* 0x000000524c3c723c */ /* 0x080fec000000183c */
[----:B------:R-:W4:Y:S01]  /*11d80*/  MUFU.EX2 R128, R168 ;  /* 0x000000a800807308 */ /* 0x000f220000000800 */
[----:B---3--:R-:W-:Y:S01]  /*11d90*/  FADD.FTZ R76, R138, R221 ;  /* 0x000000dd8a4c7221 */ /* 0x008fe20000010000 */
[----:B------:R-:W-:Y:S01]  /*11da0*/  HMMA.16816.F32 R64, R72, R82, R64 ;  /* 0x000000524840723c */ /* 0x000fe20000001840 */
[----:B------:R-:W3:Y:S03]  /*11db0*/  LDSM.16.MT88.4 R80, [R233+0x800] ;  /* 0x00080000e950783b */ /* 0x000ee60000004200 */
[----:B-----5:R-:W-:Y:S01]  /*11dc0*/  FADD.FTZ R76, R139, R76 ;  /* 0x0000004c8b4c7221 */ /* 0x020fe20000010000 */
[----:B------:R-:W-:Y:S02]  /*11dd0*/  F2FP.PACK_AB R79, R132, R133 ;  /* 0x00000085844f723e */ /* 0x000fe400000000ff */
[----:B------:R-:W-:Y:S01]  /*11de0*/  F2FP.PACK_AB R78, R137, R134 ;  /* 0x00000086894e723e */ /* 0x000fe200000000ff */
[----:B------:R-:W-:Y:S01]  /*11df0*/  FADD.FTZ R77, R134, R76 ;  /* 0x0000004c864d7221 */ /* 0x000fe20000010000 */
[----:B------:R-:W-:Y:S01]  /*11e00*/  F2FP.PACK_AB R76, R139, R138 ;  /* 0x0000008a8b4c723e */ /* 0x000fe200000000ff */
[----:B------:R-:W-:Y:S02]  /*11e10*/  MUFU.EX2 R101, R164 ;  /* 0x000000a400657308 */ /* 0x000fe40000000800 */
[----:B------:R-:W-:Y:S01]  /*11e20*/  FADD.FTZ R161, R137, R77 ;  /* 0x0000004d89a17221 */ /* 0x000fe20000010000 */
[C---:B------:R-:W-:Y:S01]  /*11e30*/  F2FP.PACK_AB R77, R141.reuse, R151 ;  /* 0x000000978d4d723e */ /* 0x040fe200000000ff */
[----:B------:R-:W-:Y:S01]  /*11e40*/  FADD.FTZ R141, R141, R163 ;  /* 0x000000a38d8d7221 */ /* 0x000fe20000010000 */
[----:B------:R-:W-:Y:S01]  /*11e50*/  F2FP.PACK_AB R72, R142, R152 ;  /* 0x000000988e48723e */ /* 0x000fe200000000ff */
[----:B------:R-:W-:Y:S01]  /*11e60*/  FADD.FTZ R152, R152, R157 ;  /* 0x0000009d98987221 */ /* 0x000fe20000010000 */
[----:B------:R-:W-:Y:S01]  /*11e70*/  F2FP.PACK_AB R74, R126, R135 ;  /* 0x000000877e4a723e */ /* 0x000fe200000000ff */
[----:B------:R-:W-:Y:S01]  /*11e80*/  FADD.FTZ R141, R133, R141 ;  /* 0x0000008d858d7221 */ /* 0x000fe20000010000 */
[----:B------:R-:W-:Y:S01]  /*11e90*/  F2FP.PACK_AB R75, R127, R136 ;  /* 0x000000887f4b723e */ /* 0x000fe200000000ff */
[-C--:B------:R-:W-:Y:S01]  /*11ea0*/  HMMA.16816.F32 R4, R76, R84.reuse, R4 ;  /* 0x000000544c04723c */ /* 0x080fe20000001804 */
[----:B------:R5:W-:Y:S04]  /*11eb0*/  MUFU.EX2 R164, R92 ;  /* 0x0000005c00a47308 */ /* 0x000be80000000800 */
[----:B------:R-:W-:Y:S01]  /*11ec0*/  F2FP.PACK_AB R73, R147, R150 ;  /* 0x000000969349723e */ /* 0x000fe200000000ff */
[----:B------:R-:W-:Y:S02]  /*11ed0*/  FADD.FTZ R152, R142, R152 ;  /* 0x000000988e987221 */ /* 0x000fe40000010000 */
[----:B------:R-:W-:Y:S03]  /*11ee0*/  FADD.FTZ R132, R132, R141 ;  /* 0x0000008d84847221 */ /* 0x000fe60000010000 */
[----:B------:R-:W-:Y:S01]  /*11ef0*/  MUFU.EX2 R134, R205 ;  /* 0x000000cd00867308 */ /* 0x000fe20000000800 */
[C---:B------:R-:W-:Y:S04]  /*11f00*/  HMMA.16816.F32 R8, R72.reuse, R84, R8 ;  /* 0x000000544808723c */ /* 0x040fe80000001808 */
[----:B------:R-:W-:Y:S02]  /*11f10*/  FADD.FTZ R135, R135, R152 ;  /* 0x0000009887877221 */ /* 0x000fe40000010000 */
[----:B------:R-:W-:Y:S02]  /*11f20*/  FADD.FTZ R147, R147, R158 ;  /* 0x0000009e93937221 */ /* 0x000fe40000010000 */
[-C--:B------:R-:W-:Y:S01]  /*11f30*/  HMMA.16816.F32 R12, R72, R86.reuse, R12 ;  /* 0x00000056480c723c */ /* 0x080fe2000000180c */
[----:B------:R-:W-:Y:S03]  /*11f40*/  MUFU.EX2 R137, R220 ;  /* 0x000000dc00897308 */ /* 0x000fe60000000800 */
[----:B------:R-:W-:Y:S01]  /*11f50*/  FADD.FTZ R135, R126, R135 ;  /* 0x000000877e877221 */ /* 0x000fe20000010000 */
[----:B-----5:R-:W-:Y:S01]  /*11f60*/  LDSM.16.MT88.4 R92, [R232+0x1000] ;  /* 0x00100000e85c783b */ /* 0x020fe20000004200 */
[----:B------:R-:W-:Y:S02]  /*11f70*/  FADD.FTZ R147, R136, R147 ;  /* 0x0000009388937221 */ /* 0x000fe40000010000 */
[C---:B------:R-:W-:Y:S03]  /*11f80*/  HMMA.16816.F32 R16, R76.reuse, R86, R16 ;  /* 0x000000564c10723c */ /* 0x040fe60000001810 */
[----:B------:R-:W-:Y:S01]  /*11f90*/  MUFU.EX2 R139, R214 ;  /* 0x000000d6008b7308 */ /* 0x000fe20000000800 */
[----:B------:R-:W-:Y:S01]  /*11fa0*/  FADD.FTZ R147, R127, R147 ;  /* 0x000000937f937221 */ /* 0x000fe20000010000 */
[----:B------:R-:W5:Y:S01]  /*11fb0*/  LDSM.16.MT88.4 R84, [R231+0x800] ;  /* 0x00080000e754783b */ /* 0x000f620000004200 */
[----:B--2---:R-:W-:Y:S02]  /*11fc0*/  FADD.FTZ R136, R125, R132 ;  /* 0x000000847d887221 */ /* 0x004fe40000010000 */
[-C--:B---3--:R-:W-:Y:S04]  /*11fd0*/  HMMA.16816.F32 R20, R76, R80.reuse, R20 ;  /* 0x000000504c14723c */ /* 0x088fe80000001814 */
[----:B-1----:R-:W-:Y:S01]  /*11fe0*/  FADD.FTZ R147, R117, R147 ;  /* 0x0000009375937221 */ /* 0x002fe20000010000 */
[----:B------:R-:W-:Y:S01]  /*11ff0*/  MUFU.EX2 R138, R213 ;  /* 0x000000d5008a7308 */ /* 0x000fe20000000800 */
[----:B------:R-:W-:Y:S02]  /*12000*/  FADD.FTZ R161, R156, R161 ;  /* 0x000000a19ca17221 */ /* 0x000fe40000010000 */
[C---:B------:R-:W-:Y:S07]  /*12010*/  HMMA.16816.F32 R24, R72.reuse, R80, R24 ;  /* 0x000000504818723c */ /* 0x040fee0000001818 */
[----:B------:R-:W1:Y:S01]  /*12020*/  MUFU.EX2 R104, R165 ;  /* 0x000000a500687308 */ /* 0x000e620000000800 */
[-C--:B------:R-:W-:Y:S08]  /*12030*/  HMMA.16816.F32 R28, R72, R82.reuse, R28 ;  /* 0x00000052481c723c */ /* 0x080ff0000000181c */
[C---:B------:R-:W-:Y:S01]  /*12040*/  HMMA.16816.F32 R32, R76.reuse, R82, R32 ;  /* 0x000000524c20723c */ /* 0x040fe20000001820 */
[----:B------:R-:W2:Y:S01]  /*12050*/  LDSM.16.MT88.4 R80, [R234+0x1000] ;  /* 0x00100000ea50783b */ /* 0x000ea20000004200 */
[----:B------:R-:W-:Y:S06]  /*12060*/  MUFU.EX2 R165, R204 ;  /* 0x000000cc00a57308 */ /* 0x000fec0000000800 */
[-C--:B------:R-:W-:Y:S04]  /*12070*/  HMMA.16816.F32 R36, R76, R88.reuse, R36 ;  /* 0x000000584c24723c */ /* 0x080fe80000001824 */
[----:B------:R-:W-:Y:S04]  /*12080*/  MUFU.EX2 R168, R203 ;  /* 0x000000cb00a87308 */ /* 0x000fe80000000800 */
[C---:B------:R-:W-:Y:S06]  /*12090*/  HMMA.16816.F32 R40, R72.reuse, R88, R40 ;  /* 0x000000584828723c */ /* 0x040fec0000001828 */
[----:B------:R-:W-:Y:S02]  /*120a0*/  MUFU.EX2 R169, R202 ;  /* 0x000000ca00a97308 */ /* 0x000fe40000000800 */
[-C--:B------:R-:W-:Y:S08]  /*120b0*/  HMMA.16816.F32 R44, R72, R90.reuse, R44 ;  /* 0x0000005a482c723c */ /* 0x080ff0000000182c */
[C---:B------:R-:W-:Y:S01]  /*120c0*/  HMMA.16816.F32 R48, R76.reuse, R90, R48 ;  /* 0x0000005a4c30723c */ /* 0x040fe20000001830 */
[----:B------:R-:W3:Y:S01]  /*120d0*/  LDSM.16.MT88.4 R88, [R233+0x1000] ;  /* 0x00100000e958783b */ /* 0x000ee20000004200 */
[----:B------:R-:W1:Y:S06]  /*120e0*/  MUFU.EX2 R175, R218 ;  /* 0x000000da00af7308 */ /* 0x000e6c0000000800 */
[-C--:B-----5:R-:W-:Y:S04]  /*120f0*/  HMMA.16816.F32 R52, R76, R84.reuse, R52 ;  /* 0x000000544c34723c */ /* 0x0a0fe80000001834 */
[----:B------:R-:W5:Y:S04]  /*12100*/  MUFU.EX2 R174, R216 ;  /* 0x000000d800ae7308 */ /* 0x000f680000000800 */
[C---:B------:R-:W-:Y:S06]  /*12110*/  HMMA.16816.F32 R56, R72.reuse, R84, R56 ;  /* 0x000000544838723c */ /* 0x040fec0000001838 */
[----:B------:R-:W1:Y:S02]  /*12120*/  MUFU.EX2 R123, R212 ;  /* 0x000000d4007b7308 */ /* 0x000e640000000800 */
        /* <DEDUP_REMOVED lines=12> */
[----:B----4-:R-:W-:Y:S01]  /*121f0*/  F2FP.PACK_AB R76, R128, R124 ;  /* 0x0000007c804c723e */ /* 0x010fe200000000ff */
[----:B------:R-:W-:Y:S01]  /*12200*/  FADD.FTZ R129, R129, R136 ;  /* 0x0000008881817221 */ /* 0x000fe20000010000 */
[----:B-1----:R-:W-:Y:S02]  /*12210*/  F2FP.PACK_AB R78, R101, R104 ;  /* 0x00000068654e723e */ /* 0x002fe400000000ff */
[C---:B------:R-:W-:Y:S01]  /*12220*/  F2FP.PACK_AB R77, R131.reuse, R117 ;  /* 0x00000075834d723e */ /* 0x040fe200000000ff */
[-C--:B--2---:R-:W-:Y:S04]  /*12230*/  HMMA.16816.F32 R4, R72, R80.reuse, R4 ;  /* 0x000000504804723c */ /* 0x084fe80000001804 */
[----:B------:R-:W-:Y:S01]  /*12240*/  MUFU.EX2 R121, R215 ;  /* 0x000000d700797308 */ /* 0x000fe20000000800 */
[----:B------:R-:W-:Y:S01]  /*12250*/  F2FP.PACK_AB R79, R164, R130 ;  /* 0x00000082a44f723e */ /* 0x000fe200000000ff */
[----:B------:R-:W-:Y:S02]  /*12260*/  FADD.FTZ R131, R131, R147 ;  /* 0x0000009383837221 */ /* 0x000fe40000010000 */
        /* <DEDUP_REMOVED lines=11> */
[-C--:B---3--:R-:W-:Y:S04]  /*12320*/  HMMA.16816.F32 R20, R72, R88.reuse, R20 ;  /* 0x000000584814723c */ /* 0x088fe80000001814 */
[----:B------:R-:W-:Y:S04]  /*12330*/  FADD.FTZ R105, R100, R105 ;  /* 0x0000006964697221 */ /* 0x000fe80000010000 */
[C---:B------:R-:W-:Y:S01]  /*12340*/  HMMA.16816.F32 R24, R76.reuse, R88, R24 ;  /* 0x000000584c18723c */ /* 0x040fe20000001818 */
[----:B------:R-:W-:Y:S03]  /*12350*/  MUFU.EX2 R184, R184 ;  /* 0x000000b800b87308 */ /* 0x000fe60000000800 */
[----:B------:R-:W-:Y:S04]  /*12360*/  FADD.FTZ R105, R110, R105 ;  /* 0x000000696e697221 */ /* 0x000fe80000010000 */
[-C--:B------:R-:W-:Y:S03]  /*12370*/  HMMA.16816.F32 R28, R76, R90.reuse, R28 ;  /* 0x0000005a4c1c723c */ /* 0x080fe6000000181c */
[----:B------:R-:W2:Y:S01]  /*12380*/  MUFU.EX2 R183, R183 ;  /* 0x000000b700b77308 */ /* 0x000ea20000000800 */
[----:B------:R-:W-:Y:S04]  /*12390*/  FADD.FTZ R105, R175, R105 ;  /* 0x00000069af697221 */ /* 0x000fe80000010000 */
[C---:B------:R-:W-:Y:S01]  /*123a0*/  HMMA.16816.F32 R32, R72.reuse, R90, R32 ;  /* 0x0000005a4820723c */ /* 0x040fe20000001820 */
[----:B------:R-:W3:Y:S03]  /*123b0*/  LDSM.16.MT88.4 R88, [R233+0x1800] ;  /* 0x00180000e958783b */ /* 0x000ee60000004200 */
[----:B-----5:R-:W-:Y:S04]  /*123c0*/  FADD.FTZ R105, R174, R105 ;  /* 0x00000069ae697221 */ /* 0x020fe80000010000 */
[-C--:B------:R-:W-:Y:S04]  /*123d0*/  HMMA.16816.F32 R36, R72, R92.reuse, R36 ;  /* 0x0000005c4824723c */ /* 0x080fe80000001824 */
[----:B------:R-:W-:Y:S04]  /*123e0*/  FADD.FTZ R105, R123, R105 ;  /* 0x000000697b697221 */ /* 0x000fe80000010000 */
[C---:B------:R-:W-:Y:S04]  /*123f0*/  HMMA.16816.F32 R40, R76.reuse, R92, R40 ;  /* 0x0000005c4c28723c */ /* 0x040fe80000001828 */
[----:B--2---:R-:W-:Y:S01]  /*12400*/  F2FP.PACK_AB R117, R183, R184 ;  /* 0x000000b8b775723e */ /* 0x004fe200000000ff */
[----:B------:R-:W-:Y:S03]  /*12410*/  FADD.FTZ R105, R122, R105 ;  /* 0x000000697a697221 */ /* 0x000fe60000010000 */
[-C--:B------:R-:W-:Y:S04]  /*12420*/  HMMA.16816.F32 R44, R76, R94.reuse, R44 ;  /* 0x0000005e4c2c723c */ /* 0x080fe8000000182c */
[----:B------:R-:W-:Y:S04]  /*12430*/  FADD.FTZ R105, R187, R105 ;  /* 0x00000069bb697221 */ /* 0x000fe80000010000 */
[C---:B------:R-:W-:Y:S01]  /*12440*/  HMMA.16816.F32 R48, R72.reuse, R94, R48 ;  /* 0x0000005e4830723c */ /* 0x040fe20000001830 */
[----:B------:R-:W2:Y:S03]  /*12450*/  LDSM.16.MT88.4 R92, [R232+0x1800] ;  /* 0x00180000e85c783b */ /* 0x000ea60000004200 */
[----:B------:R-:W-:Y:S04]  /*12460*/  FADD.FTZ R105, R188, R105 ;  /* 0x00000069bc697221 */ /* 0x000fe80000010000 */
[-C--:B------:R-:W-:Y:S04]  /*12470*/  HMMA.16816.F32 R52, R72, R84.reuse, R52 ;  /* 0x000000544834723c */ /* 0x080fe80000001834 */
[----:B------:R-:W-:Y:S04]  /*12480*/  FADD.FTZ R105, R190, R105 ;  /* 0x00000069be697221 */ /* 0x000fe80000010000 */
[C---:B------:R-:W-:Y:S04]  /*12490*/  HMMA.16816.F32 R56, R76.reuse, R84, R56 ;  /* 0x000000544c38723c */ /* 0x040fe80000001838 */
[----:B------:R-:W-:Y:S03]  /*124a0*/  FADD.FTZ R105, R192, R105 ;  /* 0x00000069c0697221 */ /* 0x000fe60000010000 */
        /* <DEDUP_REMOVED lines=12> */
[----:B------:R-:W4:Y:S01]  /*12570*/  LDSM.16.MT88.4 R84, [R231+0x1800] ;  /* 0x00180000e754783b */ /* 0x000f220000004200 */
[----:B------:R-:W-:Y:S01]  /*12580*/  F2FP.PACK_AB R72, R109, R111 ;  /* 0x0000006f6d48723e */ /* 0x000fe200000000ff */
[----:B------:R-:W-:Y:S01]  /*12590*/  FADD.FTZ R105, R182, R105 ;  /* 0x00000069b6697221 */ /* 0x000fe20000010000 */
[----:B------:R-:W-:Y:S01]  /*125a0*/  F2FP.PACK_AB R74, R114, R112 ;  /* 0x00000070724a723e */ /* 0x000fe200000000ff */
[-C--:B-1----:R-:W-:Y:S05]  /*125b0*/  HMMA.16816.F32 R4, R76, R80.reuse, R4 ;  /* 0x000000504c04723c */ /* 0x082fea0000001804 */
[----:B------:R-:W-:Y:S02]  /*125c0*/  F2FP.PACK_AB R73, R168, R165 ;  /* 0x000000a5a849723e */ /* 0x000fe400000000ff */
[----:B------:R-:W-:Y:S02]  /*125d0*/  F2FP.PACK_AB R75, R201, R169 ;  /* 0x000000a9c94b723e */ /* 0x000fe400000000ff */
[----:B------:R-:W-:Y:S05]  /*125e0*/  MOV R183, R2 ;  /* 0x0000000200b77202 */ /* 0x000fea0000000f00 */
[C---:B------:R-:W-:Y:S08]  /*125f0*/  HMMA.16816.F32 R8, R72.reuse, R80, R8 ;  /* 0x000000504808723c */ /* 0x040ff00000001808 */
[-C--:B------:R-:W-:Y:S08]  /*12600*/  HMMA.16816.F32 R12, R72, R82.reuse, R12 ;  /* 0x00000052480c723c */ /* 0x080ff0000000180c */
[C---:B------:R-:W-:Y:S01]  /*12610*/  HMMA.16816.F32 R16, R76.reuse, R82, R16 ;  /* 0x000000524c10723c */ /* 0x040fe20000001810 */
[----:B------:R-:W1:Y:S07]  /*12620*/  LDSM.16.MT88.4 R80, [R234+0x2000] ;  /* 0x00200000ea50783b */ /* 0x000e6e0000004200 */
[-C--:B---3--:R-:W-:Y:S08]  /*12630*/  HMMA.16816.F32 R20, R76, R88.reuse, R20 ;  /* 0x000000584c14723c */ /* 0x088ff00000001814 */
[C---:B------:R-:W-:Y:S08]  /*12640*/  HMMA.16816.F32 R24, R72.reuse, R88, R24 ;  /* 0x000000584818723c */ /* 0x040ff00000001818 */
[-C--:B------:R-:W-:Y:S08]  /*12650*/  HMMA.16816.F32 R28, R72, R90.reuse, R28 ;  /* 0x0000005a481c723c */ /* 0x080ff0000000181c */
[C---:B------:R-:W-:Y:S01]  /*12660*/  HMMA.16816.F32 R32, R76.reuse, R90, R32 ;  /* 0x0000005a4c20723c */ /* 0x040fe20000001820 */
[----:B------:R-:W3:Y:S07]  /*12670*/  LDSM.16.MT88.4 R88, [R233+0x2000] ;  /* 0x00200000e958783b */ /* 0x000eee0000004200 */
[-C--:B--2---:R-:W-:Y:S08]  /*12680*/  HMMA.16816.F32 R36, R76, R92.reuse, R36 ;  /* 0x0000005c4c24723c */ /* 0x084ff00000001824 */
[C---:B------:R-:W-:Y:S08]  /*12690*/  HMMA.16816.F32 R40, R72.reuse, R92, R40 ;  /* 0x0000005c4828723c */ /* 0x040ff00000001828 */
[-C--:B------:R-:W-:Y:S08]  /*126a0*/  HMMA.16816.F32 R44, R72, R94.reuse, R44 ;  /* 0x0000005e482c723c */ /* 0x080ff0000000182c */
[C---:B------:R-:W-:Y:S01]  /*126b0*/  HMMA.16816.F32 R48, R76.reuse, R94, R48 ;  /* 0x0000005e4c30723c */ /* 0x040fe20000001830 */
[----:B------:R-:W2:Y:S07]  /*126c0*/  LDSM.16.MT88.4 R92, [R232+0x2000] ;  /* 0x00200000e85c783b */ /* 0x000eae0000004200 */
[-C--:B----4-:R-:W-:Y:S08]  /*126d0*/  HMMA.16816.F32 R52, R76, R84.reuse, R52 ;  /* 0x000000544c34723c */ /* 0x090ff00000001834 */
        /* <DEDUP_REMOVED lines=12> */
[----:B------:R-:W4:Y:S01]  /*127a0*/  LDSM.16.MT88.4 R84, [R231+0x2000] ;  /* 0x00200000e754783b */ /* 0x000f220000004200 */
        /* <DEDUP_REMOVED lines=41> */
[----:B------:R-:W4:Y:S03]  /*12a40*/  LDSM.16.MT88.4 R132, [R233+0x3000] ;  /* 0x00300000e984783b */ /* 0x000f260000004200 */
        /* <DEDUP_REMOVED lines=37> */
[----:B------:R-:W3:Y:S02]  /*12ca0*/  LDL.LU R72, [R1+0x50] ;  /* 0x0000500001487983 */ /* 0x000ee40000300800 */
        /* <DEDUP_REMOVED lines=33> */
[----:B------:R-:W-:Y:S04]  /*12ec0*/  FADD.FTZ R8, R115, R8 ;  /* 0x0000000873087221 */ /* 0x000fe80000010000 */
[-C--:B------:R-:W-:Y:S04]  /*12ed0*/  HMMA.16816.F32 R176, R176, R6.reuse, R60 ;  /* 0x00000006b0b0723c */ /* 0x080fe8000000183c */
[----:B------:R-:W-:Y:S04]  /*12ee0*/  FADD.FTZ R8, R113, R8 ;  /* 0x0000000871087221 */ /* 0x000fe80000010000 */
[----:B------:R-:W-:Y:S04]  /*12ef0*/  HMMA.16816.F32 R116, R116, R6, R64 ;  /* 0x000000067474723c */ /* 0x000fe80000001840 */
[----:B------:R-:W-:Y:S03]  /*12f00*/  FADD.FTZ R8, R96, R8 ;  /* 0x0000000860087221 */ /* 0x000fe60000010000 */
[----:B------:R-:W-:Y:S02]  /*12f10*/  FADD.FTZ R7, R108, R105 ;  /* 0x000000696c077221 */ /* 0x000fe40000010000 */
[----:B------:R-:W-:Y:S03]  /*12f20*/  FADD.FTZ R6, R97, R104 ;  /* 0x0000006861067221 */ /* 0x000fe60000010000 */
[----:B------:R1:W-:Y:S01]  /*12f30*/  STL [R1+0x60], R7 ;  /* 0x0000600701007387 */ /* 0x0003e20000100800 */
[----:B------:R-:W-:Y:S03]  /*12f40*/  FADD.FTZ R8, R71, R8 ;  /* 0x0000000847087221 */ /* 0x000fe60000010000 */
[----:B------:R1:W-:Y:S01]  /*12f50*/  STL [R1+0x54], R6 ;  /* 0x0000540601007387 */ /* 0x0003e20000100800 */
[----:B------:R-:W-:Y:S04]  /*12f60*/  FADD.FTZ R8, R70, R8 ;  /* 0x0000000846087221 */ /* 0x000fe80000010000 */
[----:B------:R-:W-:Y:S01]  /*12f70*/  FADD.FTZ R5, R69, R8 ;  /* 0x0000000845057221 */ /* 0x000fe20000010000 */
[C---:B---3--:R-:W-:Y:S02]  /*12f80*/  IADD3 R4, R72.reuse, -0x1, RZ ;  /* 0xffffffff48047810 */ /* 0x048fe40007ffe0ff */
[----:B--2---:R-:W-:Y:S03]  /*12f90*/  ISETP.GT.AND P0, PT, R72, R73, PT ;  /* 0x000000494800720c */ /* 0x004fe60003f04270 */
[----:B------:R1:W-:Y:S04]  /*12fa0*/  STL [R1+0x50], R4 ;  /* 0x0000500401007387 */ /* 0x0003e80000100800 */
[----:B------:R1:W-:Y:S06]  /*12fb0*/  STL [R1+0x4c], R5 ;  /* 0x00004c0501007387 */ /* 0x0003ec0000100800 */
[----:B-1----:R-:W-:-:S05]  /*12fc0*/  @P0 BRA `(.L_x_1358) ;  /* 0xffffaea000000947 */ /* 0x002fca000383ffff */
.L_x_1351:
[----:B------:R-:W-:Y:S05]  /*12fd0*/  BRA.DIV ~URZ, `(.L_x_1359) ;  /* 0x00006e627f007947 */ /* 0x000fea000b800000 */
[----:B------:R-:W2:Y:S04]  /*12fe0*/  LDL R4, [R1+0x48] ;  /* 0x0000480001047983 */ /* 0x000ea80000100800 */
[----:B--2---:R1:W2:Y:S02]  /*12ff0*/  SHFL.BFLY PT, R11, R4, 0x2, 0x1f ;  /* 0x0c401f00040b7f89 */ /* 0x0042a400000e0000 */
.L_x_1403:
        /* <DEDUP_REMOVED lines=9> */
[----:B-1----:R-:W-:-:S03]  /*13090*/  FADD.FTZ R10, R10, R9 ;  /* 0x000000090a0a7221 */ /* 0x002fc60000010000 */
[----:B------:R-:W1:Y:S01]  /*130a0*/  SHFL.BFLY PT, R9, R11, 0x1, 0x1f ;  /* 0x0c201f000b097f89 */ /* 0x000e6200000e0000 */
[----:B--2---:R-:W-:-:S03]  /*130b0*/  FADD.FTZ R6, R6, R8 ;  /* 0x0000000806067221 */ /* 0x004fc60000010000 */
[----:B------:R-:W2:Y:S01]  /*130c0*/  SHFL.BFLY PT, R8, R10, 0x1, 0x1f ;  /* 0x0c201f000a087f89 */ /* 0x000ea200000e0000 */
[----:B---3--:R-:W-:-:S03]  /*130d0*/  FADD.FTZ R4, R4, R12 ;  /* 0x0000000c04047221 */ /* 0x008fc60000010000 */
[----:B------:R-:W3:Y:S04]  /*130e0*/  SHFL.BFLY PT, R7, R6, 0x1, 0x1f ;  /* 0x0c201f0006077f89 */ /* 0x000ee800000e0000 */
[----:B------:R4:W4:Y:S01]  /*130f0*/  SHFL.BFLY PT, R5, R4, 0x1, 0x1f ;  /* 0x0c201f0004057f89 */ /* 0x00092200000e0000 */
[----:B-1----:R-:W-:Y:S02]  /*13100*/  FADD.FTZ R11, R11, R9 ;  /* 0x000000090b0b7221 */ /* 0x002fe40000010000 */
[----:B--2---:R-:W-:Y:S02]  /*13110*/  FADD.FTZ R10, R10, R8 ;  /* 0x000000080a0a7221 */ /* 0x004fe40000010000 */
[----:B---3--:R-:W-:-:S03]  /*13120*/  FADD.FTZ R7, R6, R7 ;  /* 0x0000000706077221 */ /* 0x008fc60000010000 */
.L_x_1404:
[----:B------:R-:W-:Y:S01]  /*13130*/  FSETP.NE.FTZ.AND P2, PT, R10, RZ, PT ;  /* 0x000000ff0a00720b */ /* 0x000fe20003f55000 */
[----:B------:R-:W-:Y:S01]  /*13140*/  CS2R R8, SRZ ;  /* 0x0000000000087805 */ /* 0x000fe2000001ff00 */
[----:B------:R-:W-:Y:S01]  /*13150*/  FSETP.NE.FTZ.AND P3, PT, R11, RZ, PT ;  /* 0x000000ff0b00720b */ /* 0x000fe20003f75000 */
[----:B----4-:R-:W-:Y:S01]  /*13160*/  FADD.FTZ R4, R5, R4 ;  /* 0x0000000405047221 */ /* 0x010fe20000010000 */
[----:B------:R-:W-:-:S04]  /*13170*/  FSETP.NE.FTZ.AND P1, PT, R7, RZ, PT ;  /* 0x000000ff0700720b */ /* 0x000fc80003f35000 */
[----:B------:R-:W-:-:S05]  /*13180*/  FSETP.NE.FTZ.AND P0, PT, R4, RZ, PT ;  /* 0x000000ff0400720b */ /* 0x000fca0003f15000 */
[----:B------:R-:W1:Y:S01]  /*13190*/  @P2 MUFU.LG2 R5, R10 ;  /* 0x0000000a00052308 */ /* 0x000e620000000c00 */
[----:B------:R-:W-:Y:S02]  /*131a0*/  @P2 MOV R13, 0x3f317218 ;  /* 0x3f317218000d2802 */ /* 0x000fe40000000f00 */
[----:B------:R-:W-:-:S03]  /*131b0*/  @P3 MOV R14, 0x3f317218 ;  /* 0x3f317218000e3802 */ /* 0x000fc60000000f00 */
[----:B------:R-:W-:Y:S02]  /*131c0*/  @P2 FMUL.FTZ R13, R13, c[0x0][0x2d0] ;  /* 0x0000b4000d0d2a20 */ /* 0x000fe40000410000 */
[----:B------:R-:W2:Y:S01]  /*131d0*/  @P3 MUFU.RCP R8, R11 ;  /* 0x0000000b00083308 */ /* 0x000ea20000001000 */
[----:B------:R-:W-:-:S07]  /*131e0*/  @P3 FMUL.FTZ R14, R14, c[0x0][0x2d0] ;  /* 0x0000b4000e0e3a20 */ /* 0x000fce0000410000 */
[----:B------:R3:W4:Y:S01]  /*131f0*/  @P3 MUFU.LG2 R6, R11 ;  /* 0x0000000b00063308 */ /* 0x0007220000000c00 */
[----:B-1----:R-:W-:Y:S01]  /*13200*/  @P2 FMUL.FTZ R15, R5, 0.69314718246459960938 ;  /* 0x3f317218050f2820 */ /* 0x002fe20000410000 */
[----:B------:R-:W-:-:S06]  /*13210*/  MOV R5, RZ ;  /* 0x000000ff00057202 */ /* 0x000fcc0000000f00 */
[----:B------:R1:W5:Y:S01]  /*13220*/  @P2 MUFU.RCP R9, R10 ;  /* 0x0000000a00092308 */ /* 0x0003620000001000 */
[C---:B--2---:R-:W-:Y:S02]  /*13230*/  FMUL.FTZ R144, R8.reuse, R144 ;  /* 0x0000009008907220 */ /* 0x044fe40000410000 */
[C---:B------:R-:W-:Y:S02]  /*13240*/  FMUL.FTZ R145, R8.reuse, R145 ;  /* 0x0000009108917220 */ /* 0x040fe40000410000 */
[C---:B------:R-:W-:Y:S02]  /*13250*/  FMUL.FTZ R140, R8.reuse, R140 ;  /* 0x0000008c088c7220 */ /* 0x040fe40000410000 */
[C---:B------:R-:W-:Y:S01]  /*13260*/  FMUL.FTZ R141, R8.reuse, R141 ;  /* 0x0000008d088d7220 */ /* 0x040fe20000410000 */
[----:B------:R-:W2:Y:S01]  /*13270*/  @P1 MUFU.LG2 R12, R7 ;  /* 0x00000007000c1308 */ /* 0x000ea20000000c00 */
[C---:B------:R-:W-:Y:S01]  /*13280*/  FMUL.FTZ R136, R8.reuse, R136 ;  /* 0x0000008808887220 */ /* 0x040fe20000410000 */
[----:B---3--:R-:W-:Y:S01]  /*13290*/  MOV R11, 0xff800000 ;  /* 0xff800000000b7802 */ /* 0x008fe20000000f00 */
[----:B------:R-:W-:-:S02]  /*132a0*/  FMUL.FTZ R137, R8, R137 ;  /* 0x0000008908897220 */ /* 0x000fc40000410000 */
[C---:B------:R-:W-:Y:S02]  /*132b0*/  FMUL.FTZ R132, R8.reuse, R132 ;  /* 0x0000008408847220 */ /* 0x040fe40000410000 */
[C---:B------:R-:W-:Y:S01]  /*132c0*/  FMUL.FTZ R133, R8.reuse, R133 ;  /* 0x0000008508857220 */ /* 0x040fe20000410000 */
[----:B------:R-:W-:Y:S01]  /*132d0*/  @P0 MUFU.RCP R5, R4 ;  /* 0x0000000400050308 */ /* 0x000fe20000001000 */
[C---:B------:R-:W-:Y:S01]  /*132e0*/  FMUL.FTZ R128, R8.reuse, R128 ;  /* 0x0000008008807220 */ /* 0x040fe20000410000 */
[----:B-1----:R-:W-:Y:S01]  /*132f0*/  MOV R10, 0xff800000 ;  /* 0xff800000000a7802 */ /* 0x002fe20000000f00 */
[C---:B------:R-:W-:Y:S02]  /*13300*/  FMUL.FTZ R129, R8.reuse, R129 ;  /* 0x0000008108817220 */ /* 0x040fe40000410000 */
[C---:B------:R-:W-:Y:S02]  /*13310*/  FMUL.FTZ R124, R8.reuse, R124 ;  /* 0x0000007c087c7220 */ /* 0x040fe40000410000 */
[C---:B------:R-:W-:Y:S01]  /*13320*/  FMUL.FTZ R125, R8.reuse, R125 ;  /* 0x0000007d087d7220 */ /* 0x040fe20000410000 */
[----:B------:R-:W1:Y:S01]  /*13330*/  @P0 MUFU.LG2 R4, R4 ;  /* 0x0000000400040308 */ /* 0x000e620000000c00 */
[----:B------:R-:W-:-:S02]  /*13340*/  FMUL.FTZ R120, R8, R120 ;  /* 0x0000007808787220 */ /* 0x000fc40000410000 */
[C---:B------:R-:W-:Y:S02]  /*13350*/  FMUL.FTZ R121, R8.reuse, R121 ;  /* 0x0000007908797220 */ /* 0x040fe40000410000 */
[C---:B------:R-:W-:Y:S02]  /*13360*/  FMUL.FTZ R116, R8.reuse, R116 ;  /* 0x0000007408747220 */ /* 0x040fe40000410000 */
[----:B------:R-:W-:Y:S01]  /*13370*/  FMUL.FTZ R117, R8, R117 ;  /* 0x0000007508757220 */ /* 0x000fe20000410000 */
[----:B------:R-:W-:Y:S01]  /*13380*/  MOV R8, RZ ;  /* 0x000000ff00087202 */ /* 0x000fe20000000f00 */
[----:B----4-:R-:W-:Y:S02]  /*13390*/  @P3 FMUL.FTZ R6, R6, 0.69314718246459960938 ;  /* 0x3f31721806063820 */ /* 0x010fe40000410000 */
[C---:B-----5:R-:W-:Y:S02]  /*133a0*/  FMUL.FTZ R146, R9.reuse, R146 ;  /* 0x0000009209927220 */ /* 0x060fe40000410000 */
[C---:B------:R-:W-:Y:S01]  /*133b0*/  FMUL.FTZ R147, R9.reuse, R147 ;  /* 0x0000009309937220 */ /* 0x040fe20000410000 */
[----:B------:R3:W4:Y:S01]  /*133c0*/  @P1 MUFU.RCP R8, R7 ;  /* 0x0000000700081308 */ /* 0x0007220000001000 */
[----:B------:R-:W-:-:S02]  /*133d0*/  FMUL.FTZ R142, R9, R142 ;  /* 0x0000008e098e7220 */ /* 0x000fc40000410000 */
[C---:B------:R-:W-:Y:S02]  /*133e0*/  FMUL.FTZ R143, R9.reuse, R143 ;  /* 0x0000008f098f7220 */ /* 0x040fe40000410000 */
[C---:B------:R-:W-:Y:S02]  /*133f0*/  FMUL.FTZ R138, R9.reuse, R138 ;  /* 0x0000008a098a7220 */ /* 0x040fe40000410000 */
[C---:B------:R-:W-:Y:S02]  /*13400*/  FMUL.FTZ R139, R9.reuse, R139 ;  /* 0x0000008b098b7220 */ /* 0x040fe40000410000 */
[C---:B------:R-:W-:Y:S02]  /*13410*/  FMUL.FTZ R134, R9.reuse, R134 ;  /* 0x0000008609867220 */ /* 0x040fe40000410000 */
[C---:B------:R-:W-:Y:S02]  /*13420*/  FMUL.FTZ R135, R9.reuse, R135 ;  /* 0x0000008709877220 */ /* 0x040fe40000410000 */
[----:B------:R-:W-:-:S02]  /*13430*/  FMUL.FTZ R130, R9, R130 ;  /* 0x0000008209827220 */ /* 0x000fc40000410000 */
[C---:B------:R-:W-:Y:S01]  /*13440*/  FMUL.FTZ R131, R9.reuse, R131 ;  /* 0x0000008309837220 */ /* 0x040fe20000410000 */
[----:B---3--:R-:W-:Y:S01]  /*13450*/  MOV R7, 0xff800000 ;  /* 0xff80000000077802 */ /* 0x008fe20000000f00 */
[C---:B------:R-:W-:Y:S02]  /*13460*/  FMUL.FTZ R126, R9.reuse, R126 ;  /* 0x0000007e097e7220 */ /* 0x040fe40000410000 */
[C---:B------:R-:W-:Y:S02]  /*13470*/  FMUL.FTZ R127, R9.reuse, R127 ;  /* 0x0000007f097f7220 */ /* 0x040fe40000410000 */
[C---:B------:R-:W-:Y:S02]  /*13480*/  FMUL.FTZ R122, R9.reuse, R122 ;  /* 0x0000007a097a7220 */ /* 0x040fe40000410000 */
[C---:B------:R-:W-:Y:S02]  /*13490*/  FMUL.FTZ R123, R9.reuse, R123 ;  /* 0x0000007b097b7220 */ /* 0x040fe40000410000 */
[----:B------:R-:W-:-:S02]  /*134a0*/  FMUL.FTZ R118, R9, R118 ;  /* 0x0000007609767220 */ /* 0x000fc40000410000 */
[----:B------:R-:W-:Y:S01]  /*134b0*/  FMUL.FTZ R119, R9, R119 ;  /* 0x0000007709777220 */ /* 0x000fe20000410000 */
[----:B------:R-:W-:Y:S01]  /*134c0*/  @P1 MOV R9, 0x3f317218 ;  /* 0x3f31721800091802 */ /* 0x000fe20000000f00 */
[----:B------:R-:W-:Y:S01]  /*134d0*/  @P3 FFMA.FTZ R7, R14, R3, R6 ;  /* 0x000000030e073223 */ /* 0x000fe20000010006 */
[----:B------:R-:W-:Y:S01]  /*134e0*/  @P0 MOV R3, 0x3f317218 ;  /* 0x3f31721800030802 */ /* 0x000fe20000000f00 */
[----:B--2---:R-:W-:Y:S02]  /*134f0*/  @P1 FMUL.FTZ R12, R12, 0.69314718246459960938 ;  /* 0x3f3172180c0c1820 */ /* 0x004fe40000410000 */
[----:B------:R-:W-:Y:S02]  /*13500*/  @P1 FMUL.FTZ R9, R9, c[0x0][0x2d0] ;  /* 0x0000b40009091a20 */ /* 0x000fe40000410000 */
[----:B-1----:R-:W-:Y:S02]  /*13510*/  @P0 FMUL.FTZ R4, R4, 0.69314718246459960938 ;  /* 0x3f31721804040820 */ /* 0x002fe40000410000 */
[----:B------:R-:W-:-:S02]  /*13520*/  @P0 FMUL.FTZ R3, R3, c[0x0][0x2d0] ;  /* 0x0000b40003030a20 */ /* 0x000fc40000410000 */
[----:B------:R-:W-:Y:S01]  /*13530*/  @P1 FFMA.FTZ R11, R9, R0, R12 ;  /* 0x00000000090b1223 */ /* 0x000fe2000001000c */
[----:B------:R-:W-:Y:S01]  /*13540*/  MOV R0, 0xff800000 ;  /* 0xff80000000007802 */ /* 0x000fe20000000f00 */
[----:B------:R-:W-:Y:S01]  /*13550*/  @P2 FFMA.FTZ R10, R13, R2, R15 ;  /* 0x000000020d0a2223 */ /* 0x000fe2000001000f */
[----:B------:R-:W-:Y:S01]  /*13560*/  MOV R2, 0x1 ;  /* 0x0000000100027802 */ /* 0x000fe20000000f00 */
[C---:B----4-:R-:W-:Y:S02]  /*13570*/  FMUL.FTZ R148, R8.reuse, R148 ;  /* 0x0000009408947220 */ /* 0x050fe40000410000 */
        /* <DEDUP_REMOVED lines=30> */
[----:B------:R-:W-:Y:S02]  /*13760*/  FMUL.FTZ R179, R5, R179 ;  /* 0x000000b305b37220 */ /* 0x000fe40000410000 */
[----:B------:R-:W-:Y:S02]  /*13770*/  @P0 FFMA.FTZ R0, R3, R68, R4 ;  /* 0x0000004403000223 */ /* 0x000fe40000010004 */
.L_x_1304:
[----:B--2---:R2:W5:Y:S01]  /*13780*/  LDL R6, [R1] ;  /* 0x0000000001067983 */ /* 0x0045620000100800 */
[----:B------:R-:W-:Y:S01]  /*13790*/  LOP3.LUT P0, RZ, R243, 0x7f, RZ, 0xc0, !PT ;  /* 0x0000007ff3ff7812 */ /* 0x000fe2000780c0ff */
[----:B------:R-:W-:-:S12]  /*137a0*/  BSSY B0, `(.L_x_1361) ;  /* 0x0000010000007945 */ /* 0x000fd80003800000 */
[----:B------:R-:W-:Y:S05]  /*137b0*/  @P0 BRA `(.L_x_1362) ;  /* 0x000000e000000947 */ /* 0x000fea0003800000 */
[----:B------:R-:W3:Y:S01]  /*137c0*/  S2R R3, SR_LANEID ;  /* 0x0000000000037919 */ /* 0x000ee20000000000 */
[----:B------:R-:W-:Y:S01]  /*137d0*/  VOTEU.ANY UR4, UPT, PT ;  /* 0x0000000000047886 */ /* 0x000fe200038e0100 */
[----:B------:R-:W-:Y:S01]  /*137e0*/  IMAD.MOV.U32 R8, RZ, RZ, c[0x0][0x580] ;  /* 0x00016000ff087624 */ /* 0x000fe200078e00ff */
[----:B------:R-:W3:Y:S01]  /*137f0*/  FLO.U32 R5, UR4 ;  /* 0x0000000400057d00 */ /* 0x000ee200080e0000 */
[----:B------:R-:W-:-:S07]  /*13800*/  IMAD.MOV.U32 R9, RZ, RZ, c[0x0][0x584] ;  /* 0x00016100ff097624 */ /* 0x000fce00078e00ff */
[----:B------:R-:W4:Y:S01]  /*13810*/  POPC R4, UR4 ;  /* 0x0000000400047d09 */ /* 0x000f220008000000 */
[----:B---3--:R-:W-:-:S13]  /*13820*/  ISETP.EQ.U32.AND P0, PT, R5, R3, PT ;  /* 0x000000030500720c */ /* 0x008fda0003f02070 */
[----:B----4-:R-:W3:Y:S04]  /*13830*/  @P0 ATOMG.E.ADD.STRONG.GPU PT, R4, [R8.64], R4 ;  /* 0x00000004080409a8 */ /* 0x010ee800081ee1c8 */
[----:B------:R-:W4:Y:S02]  /*13840*/  S2R R3, SR_LTMASK ;  /* 0x0000000000037919 */ /* 0x000f240000003900 */
[----:B----4-:R-:W-:-:S06]  /*13850*/  LOP3.LUT R3, R3, UR4, RZ, 0xc0, !PT ;  /* 0x0000000403037c12 */ /* 0x010fcc000f8ec0ff */
[----:B------:R-:W4:Y:S01]  /*13860*/  POPC R3, R3 ;  /* 0x0000000300037309 */ /* 0x000f220000000000 */
[----:B---3--:R-:W4:Y:S02]  /*13870*/  SHFL.IDX PT, R4, R4, R5, 0x1f ;  /* 0x00001f0504047589 */ /* 0x008f2400000e0000 */
[----:B----45:R-:W-:-:S05]  /*13880*/  IADD3 R6, R4, c[0x0][0xc], R3 ;  /* 0x0000030004067a10 */ /* 0x030fca0007ffe003 */
[----:B------:R3:W-:Y:S02]  /*13890*/  STL [R1], R6 ;  /* 0x0000000601007387 */ /* 0x0007e40000100800 */
.L_x_1362:
[----:B------:R-:W-:Y:S05]  /*138a0*/  BSYNC B0 ;  /* 0x0000000000007941 */ /* 0x000fea0003800000 */
.L_x_1361:
[----:B------:R-:W-:Y:S01]  /*138b0*/  PRMT R2, R2, 0x9910, RZ ;  /* 0x0000991002027816 */ /* 0x000fe200000000ff */
[----:B------:R-:W-:Y:S01]  /*138c0*/  BSSY B1, `(.L_x_1363) ;  /* 0x0000142000017945 */ /* 0x000fe20003800000 */
[----:B-----5:R-:W-:Y:S02]  /*138d0*/  IMAD.MOV.U32 R3, RZ, RZ, R6 ;  /* 0x000000ffff037224 */ /* 0x020fe400078e0006 */
[----:B------:R-:W-:-:S13]  /*138e0*/  ISETP.NE.AND P0, PT, R2, RZ, PT ;  /* 0x000000ff0200720c */ /* 0x000fda0003f05270 */
[----:B------:R-:W-:Y:S05]  /*138f0*/  @!P0 BRA `(.L_x_1364) ;  /* 0x0000113000008947 */ /* 0x000fea0003800000 */
[----:B------:R-:W-:Y:S01]  /*13900*/  WARPSYNC 0xffffffff ;  /* 0xffffffff00007948 */ /* 0x000fe20003800000 */
[----:B------:R-:W-:Y:S06]  /*13910*/  BAR.SYNC.DEFER_BLOCKING 0x1, 0x80 ;  /* 0x0042000000007b1d */ /* 0x000fec0000010000 */
[----:B------:R-:W-:Y:S05]  /*13920*/  BRA.CONV ~URZ, `(.L_x_1365) ;  /* 0x000000537f007947 */ /* 0x000fea000b800000 */
[----:B---3--:R-:W-:Y:S01]  /*13930*/  IMAD.MOV.U32 R6, RZ, RZ, R249 ;  /* 0x000000ffff067224 */ /* 0x008fe200078e00f9 */
[----:B------:R-:W-:Y:S01]  /*13940*/  MOV R5, RZ ;  /* 0x000000ff00057202 */ /* 0x000fe20000000f00 */
[----:B------:R-:W-:Y:S01]  /*13950*/  IMAD.MOV.U32 R4, RZ, RZ, 0x1f ;  /* 0x0000001fff047424 */ /* 0x000fe200078e00ff */
[----:B------:R-:W-:-:S02]  /*13960*/  MOV R2, 0x13980 ;  /* 0x0001398000027802 */ /* 0x000fc40000000f00 */
[----:B-12---:R-:W-:Y:S05]  /*13970*/  CALL.REL.NOINC `($__internal_17_$__cuda_sm70_shflsync_idx_p) ;  /* 0x0000685000007944 */ /* 0x006fea0003c00000 */
.L_x_1365:
[----:B---3--:R-:W3:Y:S04]  /*13980*/  LDL.LU R6, [R1+0x18] ;  /* 0x0000180001067983 */ /* 0x008ee80000300800 */
[----:B-1----:R-:W4:Y:S04]  /*13990*/  LDL.LU R13, [R1+0x2c] ;  /* 0x00002c00010d7983 */ /* 0x002f280000300800 */
[----:B------:R-:W5:Y:S04]  /*139a0*/  LDL.LU R18, [R1+0x28] ;  /* 0x0000280001127983 */ /* 0x000f680000300800 */
[----:B--2---:R-:W2:Y:S01]  /*139b0*/  LDL.LU R22, [R1+0x14] ;  /* 0x0000140001167983 */ /* 0x004ea20000300800 */
[----:B------:R-:W-:Y:S01]  /*139c0*/  IMAD.MOV.U32 R2, RZ, RZ, 0x1 ;  /* 0x00000001ff027424 */ /* 0x000fe200078e00ff */
[----:B------:R-:W-:Y:S01]  /*139d0*/  ULDC UR5, c[0x0][0x4e8] ;  /* 0x00013a0000057ab9 */ /* 0x000fe20000000800 */
[----:B------:R-:W-:Y:S01]  /*139e0*/  LOP3.LUT P1, RZ, R248, 0x3, RZ, 0xc0, !PT ;  /* 0x00000003f8ff7812 */ /* 0x000fe2000782c0ff */
[----:B------:R-:W-:Y:S01]  /*139f0*/  ULDC UR4, c[0x0][0x388] ;  /* 0x0000e20000047ab9 */ /* 0x000fe20000000800 */
[C---:B------:R-:W-:Y:S01]  /*13a00*/  IADD3 R23, R245.reuse, 0x38, RZ ;  /* 0x00000038f5177810 */ /* 0x040fe20007ffe0ff */
[----:B------:R-:W-:Y:S01]  /*13a10*/  UIMAD UR4, UR5, UR4, URZ ;  /* 0x00000004050472a4 */ /* 0x000fe2000f8e023f */
[----:B------:R-:W-:Y:S01]  /*13a20*/  ISETP.NE.AND P0, PT, R2, c[0x0][0x4e8], PT ;  /* 0x00013a0002007a0c */ /* 0x000fe20003f05270 */
[----:B------:R-:W-:Y:S01]  /*13a30*/  BSSY B0, `(.L_x_1366) ;  /* 0x0000090000007945 */ /* 0x000fe20003800000 */
[----:B------:R-:W-:-:S02]  /*13a40*/  IADD3 R25, R245, 0x30, RZ ;  /* 0x00000030f5197810 */ /* 0x000fc40007ffe0ff */
[C---:B------:R-:W-:Y:S02]  /*13a50*/  IADD3 R27, R245.reuse, 0x28, RZ ;  /* 0x00000028f51b7810 */ /* 0x040fe40007ffe0ff */
[C---:B------:R-:W-:Y:S02]  /*13a60*/  IADD3 R29, R245.reuse, 0x20, RZ ;  /* 0x00000020f51d7810 */ /* 0x040fe40007ffe0ff */
[C---:B------:R-:W-:Y:S02]  /*13a70*/  IADD3 R31, R245.reuse, 0x18, RZ ;  /* 0x00000018f51f7810 */ /* 0x040fe40007ffe0ff */
[C---:B------:R-:W-:Y:S02]  /*13a80*/  IADD3 R33, R245.reuse, 0x10, RZ ;  /* 0x00000010f5217810 */ /* 0x040fe40007ffe0ff */
[----:B------:R-:W-:Y:S02]  /*13a90*/  IADD3 R35, R245, 0x8, RZ ;  /* 0x00000008f5237810 */ /* 0x000fe40007ffe0ff */
[----:B------:R-:W-:-:S02]  /*13aa0*/  SHF.R.S32.HI R23, RZ, 0x1f, R23 ;  /* 0x0000001fff177819 */ /* 0x000fc40000011417 */
[C---:B------:R-:W-:Y:S02]  /*13ab0*/  IADD3 R24, R245.reuse, 0x30, RZ ;  /* 0x00000030f5187810 */ /* 0x040fe40007ffe0ff */
[----:B------:R-:W-:Y:S02]  /*13ac0*/  SHF.R.S32.HI R25, RZ, 0x1f, R25 ;  /* 0x0000001fff197819 */ /* 0x000fe40000011419 */
[C---:B------:R-:W-:Y:S02]  /*13ad0*/  IADD3 R26, R245.reuse, 0x28, RZ ;  /* 0x00000028f51a7810 */ /* 0x040fe40007ffe0ff */
[----:B------:R-:W-:Y:S02]  /*13ae0*/  SHF.R.S32.HI R27, RZ, 0x1f, R27 ;  /* 0x0000001fff1b7819 */ /* 0x000fe4000001141b */
        /* <DEDUP_REMOVED lines=8> */
[----:B------:R-:W-:Y:S02]  /*13b70*/  SHF.R.S32.HI R36, RZ, 0x1f, R245 ;  /* 0x0000001fff247819 */ /* 0x000fe400000114f5 */
[----:B---3--:R-:W-:Y:S01]  /*13b80*/  SHF.R.S32.HI R16, RZ, 0x1f, R6 ;  /* 0x0000001fff107819 */ /* 0x008fe20000011406 */
[----:B------:R-:W-:-:S04]  /*13b90*/  IMAD.WIDE.U32 R4, R6, c[0x0][0x4d0], RZ ;  /* 0x0001340006047a25 */ /* 0x000fc800078e00ff */
[C---:B------:R-:W-:Y:S02]  /*13ba0*/  IMAD R14, R16.reuse, c[0x0][0x4d0], RZ ;  /* 0x00013400100e7a24 */ /* 0x040fe400078e02ff */
[----:B------:R-:W-:Y:S02]  /*13bb0*/  IMAD R16, R16, c[0x0][0x438], RZ ;  /* 0x00010e0010107a24 */ /* 0x000fe400078e02ff */
[C---:B------:R-:W-:Y:S02]  /*13bc0*/  IMAD R14, R6.reuse, c[0x0][0x4d4], R14 ;  /* 0x00013500060e7a24 */ /* 0x040fe400078e020e */
[C---:B------:R-:W-:Y:S02]  /*13bd0*/  IMAD R16, R6.reuse, c[0x0][0x43c], R16 ;  /* 0x00010f0006107a24 */ /* 0x040fe400078e0210 */
[----:B------:R-:W-:Y:S01]  /*13be0*/  IMAD.IADD R15, R5, 0x1, R14 ;  /* 0x00000001050f7824 */ /* 0x000fe200078e020e */
[----:B----4-:R-:W-:Y:S01]  /*13bf0*/  SHF.R.S32.HI R5, RZ, 0x1f, R13 ;  /* 0x0000001fff057819 */ /* 0x010fe2000001140d */
[----:B------:R-:W-:-:S04]  /*13c00*/  IMAD.WIDE.U32 R8, R6, c[0x0][0x438], RZ ;  /* 0x00010e0006087a25 */ /* 0x000fc800078e00ff */
[----:B------:R-:W-:Y:S02]  /*13c10*/  IMAD.MOV.U32 R14, RZ, RZ, R4 ;  /* 0x000000ffff0e7224 */ /* 0x000fe400078e0004 */
[----:B--2---:R-:W-:Y:S02]  /*13c20*/  IMAD.IADD R4, R246, 0x1, R22 ;  /* 0x00000001f6047824 */ /* 0x004fe400078e0216 */
[----:B------:R-:W-:Y:S02]  /*13c30*/  IMAD.IADD R17, R9, 0x1, R16 ;  /* 0x0000000109117824 */ /* 0x000fe400078e0210 */
[----:B------:R-:W-:Y:S02]  /*13c40*/  IMAD R6, R5, c[0x0][0x4d8], RZ ;  /* 0x0001360005067a24 */ /* 0x000fe400078e02ff */
[----:B------:R-:W-:-:S04]  /*13c50*/  @P0 IMAD.HI.U32 R9, R4, c[0x0][0x4ec], RZ ;  /* 0x00013b0004090a27 */ /* 0x000fc800078e00ff */
[----:B------:R-:W-:Y:S02]  /*13c60*/  IMAD.MOV.U32 R16, RZ, RZ, R8 ;  /* 0x000000ffff107224 */ /* 0x000fe400078e0008 */
[----:B------:R-:W-:Y:S02]  /*13c70*/  IMAD R5, R5, c[0x0][0x440], RZ ;  /* 0x0001100005057a24 */ /* 0x000fe400078e02ff */
[----:B------:R-:W-:Y:S01]  /*13c80*/  IMAD.MOV.U32 R12, RZ, RZ, R4 ;  /* 0x000000ffff0c7224 */ /* 0x000fe200078e0004 */
[----:B------:R-:W-:Y:S01]  /*13c90*/  @P0 SHF.R.U32.HI R12, RZ, c[0x0][0x4f0], R9 ;  /* 0x00013c00ff0c0a19 */ /* 0x000fe20000011609 */
[C---:B------:R-:W-:Y:S02]  /*13ca0*/  IMAD R5, R13.reuse, c[0x0][0x444], R5 ;  /* 0x000111000d057a24 */ /* 0x040fe400078e0205 */
[----:B------:R-:W-:Y:S01]  /*13cb0*/  IMAD.WIDE.U32 R16, R13, c[0x0][0x440], R16 ;  /* 0x000110000d107a25 */ /* 0x000fe200078e0010 */
[----:B------:R-:W-:-:S03]  /*13cc0*/  SHF.R.S32.HI R9, RZ, 0x1f, R12 ;  /* 0x0000001fff097819 */ /* 0x000fc6000001140c */
[----:B------:R-:W-:Y:S02]  /*13cd0*/  IMAD R6, R13, c[0x0][0x4dc], R6 ;  /* 0x000137000d067a24 */ /* 0x000fe400078e0206 */
[----:B------:R-:W-:-:S04]  /*13ce0*/  @P0 IMAD.HI.U32 R2, R4, c[0x0][0x4ec], RZ ;  /* 0x00013b0004020a27 */ /* 0x000fc800078e00ff */
[----:B------:R-:W-:Y:S01]  /*13cf0*/  IMAD.WIDE.U32 R14, R13, c[0x0][0x4d8], R14 ;  /* 0x000136000d0e7a25 */ /* 0x000fe200078e000e */
[----:B-----5:R-:W-:-:S03]  /*13d00*/  SHF.R.S32.HI R13, RZ, 0x1f, R18 ;  /* 0x0000001fff0d7819 */ /* 0x020fc60000011412 */
[----:B------:R-:W-:Y:S02]  /*13d10*/  IMAD.IADD R17, R17, 0x1, R5 ;  /* 0x0000000111117824 */ /* 0x000fe400078e0205 */
[----:B------:R-:W-:Y:S01]  /*13d20*/  IMAD.MOV.U32 R8, RZ, RZ, R4 ;  /* 0x000000ffff087224 */ /* 0x000fe200078e0004 */
[----:B------:R-:W-:Y:S01]  /*13d30*/  @P0 SHF.R.U32.HI R8, RZ, c[0x0][0x4f0], R2 ;  /* 0x00013c00ff080a19 */ /* 0x000fe20000011602 */
[----:B------:R-:W-:Y:S02]  /*13d40*/  IMAD.IADD R15, R15, 0x1, R6 ;  /* 0x000000010f0f7824 */ /* 0x000fe400078e0206 */
[----:B------:R-:W-:Y:S01]  /*13d50*/  IMAD.MOV R5, RZ, RZ, -R12 ;  /* 0x000000ffff057224 */ /* 0x000fe200078e0a0c */
[----:B------:R-:W-:Y:S01]  /*13d60*/  SHF.R.S32.HI R6, RZ, 0x1f, R8 ;  /* 0x0000001fff067819 */ /* 0x000fe20000011408 */
[C---:B------:R-:W-:Y:S02]  /*13d70*/  IMAD R2, R13.reuse, c[0x0][0x4e0], RZ ;  /* 0x000138000d027a24 */ /* 0x040fe400078e02ff */
[----:B------:R-:W-:-:S02]  /*13d80*/  IMAD R13, R13, c[0x0][0x448], RZ ;  /* 0x000112000d0d7a24 */ /* 0x000fc400078e02ff */
[----:B------:R-:W-:Y:S02]  /*13d90*/  IMAD R5, R5, c[0x0][0x4e8], R4 ;  /* 0x00013a0005057a24 */ /* 0x000fe400078e0204 */
[----:B------:R-:W-:-:S04]  /*13da0*/  IMAD.WIDE.U32 R14, R18, c[0x0][0x4e0], R14 ;  /* 0x00013800120e7a25 */ /* 0x000fc800078e000e */
[----:B------:R-:W-:Y:S01]  /*13db0*/  IMAD R2, R18, c[0x0][0x4e4], R2 ;  /* 0x0001390012027a24 */ /* 0x000fe200078e0202 */
[----:B------:R-:W-:Y:S01]  /*13dc0*/  IADD3 R12, P0, R12, R14, RZ ;  /* 0x0000000e0c0c7210 */ /* 0x000fe20007f1e0ff */
[C---:B------:R-:W-:Y:S02]  /*13dd0*/  IMAD R13, R18.reuse, c[0x0][0x44c], R13 ;  /* 0x00011300120d7a24 */ /* 0x040fe400078e020d */
[----:B------:R-:W-:Y:S01]  /*13de0*/  IMAD.WIDE.U32 R18, R18, c[0x0][0x448], R16 ;  /* 0x0001120012127a25 */ /* 0x000fe200078e0010 */
[----:B------:R-:W-:-:S03]  /*13df0*/  SHF.R.S32.HI R16, RZ, 0x1f, R5 ;  /* 0x0000001fff107819 */ /* 0x000fc60000011405 */
[----:B------:R-:W-:Y:S01]  /*13e00*/  IMAD.IADD R19, R19, 0x1, R13 ;  /* 0x0000000113137824 */ /* 0x000fe200078e020d */
[----:B------:R-:W-:Y:S01]  /*13e10*/  IADD3.X R13, R9, R15, R2, P0, !PT ;  /* 0x0000000f090d7210 */ /* 0x000fe200007fe402 */
[----:B------:R-:W-:Y:S02]  /*13e20*/  IMAD R16, R16, c[0x0][0x4c8], RZ ;  /* 0x0001320010107a24 */ /* 0x000fe400078e02ff */
[----:B------:R-:W-:Y:S02]  /*13e30*/  IMAD.MOV R2, RZ, RZ, -R8 ;  /* 0x000000ffff027224 */ /* 0x000fe400078e0a08 */
[C---:B------:R-:W-:Y:S02]  /*13e40*/  IMAD R16, R5.reuse, c[0x0][0x4cc], R16 ;  /* 0x0001330005107a24 */ /* 0x040fe400078e0210 */
[----:B------:R-:W-:-:S04]  /*13e50*/  IMAD.WIDE.U32 R14, R5, c[0x0][0x4c8], R12 ;  /* 0x00013200050e7a25 */ /* 0x000fc800078e000c */
[----:B------:R-:W-:Y:S01]  /*13e60*/  IMAD.IADD R16, R15, 0x1, R16 ;  /* 0x000000010f107824 */ /* 0x000fe200078e0210 */
[----:B------:R-:W-:Y:S01]  /*13e70*/  LEA R12, P0, R14, c[0x0][0x4a8], 0x2 ;  /* 0x00012a000e0c7a11 */ /* 0x000fe200078010ff */
[----:B------:R-:W-:Y:S02]  /*13e80*/  IMAD R6, R6, c[0x0][0x430], RZ ;  /* 0x00010c0006067a24 */ /* 0x000fe400078e02ff */
[----:B------:R-:W-:-:S04]  /*13e90*/  IMAD.WIDE.U32 R18, R8, c[0x0][0x430], R18 ;  /* 0x00010c0008127a25 */ /* 0x000fc800078e0012 */
[----:B------:R-:W-:Y:S01]  /*13ea0*/  IMAD R4, R2, c[0x0][0x4e8], R4 ;  /* 0x00013a0002047a24 */ /* 0x000fe200078e0204 */
[----:B------:R-:W-:Y:S01]  /*13eb0*/  LEA.HI.X R2, R14, c[0x0][0x4ac], R16, 0x2, P0 ;  /* 0x00012b000e027a11 */ /* 0x000fe200000f1410 */
[----:B------:R-:W-:Y:S01]  /*13ec0*/  IMAD R6, R8, c[0x0][0x434], R6 ;  /* 0x00010d0008067a24 */ /* 0x000fe200078e0206 */
[----:B------:R-:W-:Y:S01]  /*13ed0*/  SHFL.IDX PT, R16, R12, 0x1, 0x1c1f ;  /* 0x003c1f000c107f89 */ /* 0x000fe200000e0000 */
[----:B------:R-:W-:Y:S02]  /*13ee0*/  IMAD.MOV.U32 R20, RZ, RZ, R18 ;  /* 0x000000ffff147224 */ /* 0x000fe400078e0012 */
[----:B------:R-:W-:Y:S01]  /*13ef0*/  IMAD.IADD R21, R19, 0x1, R6 ;  /* 0x0000000113157824 */ /* 0x000fe200078e0206 */
[----:B------:R-:W-:Y:S01]  /*13f00*/  SHFL.IDX PT, R18, R12, RZ, 0x1c1f ;  /* 0x001c1fff0c127589 */ /* 0x000fe200000e0000 */
[----:B------:R-:W-:Y:S01]  /*13f10*/  IMAD.IADD R5, R247, 0x1, R22 ;  /* 0x00000001f7057824 */ /* 0x000fe200078e0216 */
[----:B------:R-:W-:Y:S01]  /*13f20*/  SHF.R.S32.HI R6, RZ, 0x1f, R4 ;  /* 0x0000001fff067819 */ /* 0x000fe20000011404 */
[----:B------:R-:W-:Y:S01]  /*13f30*/  IMAD.WIDE.U32 R20, R4, c[0x0][0x428], R20 ;  /* 0x00010a0004147a25 */ /* 0x000fe200078e0014 */
[----:B------:R-:W1:Y:S01]  /*13f40*/  SHFL.IDX PT, R19, R2, RZ, 0x1c1f ;  /* 0x001c1fff02137589 */ /* 0x000e6200000e0000 */
[----:B------:R-:W-:-:S02]  /*13f50*/  IADD3 R22, R245, 0x38, RZ ;  /* 0x00000038f5167810 */ /* 0x000fc40007ffe0ff */
[C---:B------:R-:W-:Y:S01]  /*13f60*/  IADD3 R9, R5.reuse, 0x8, RZ ;  /* 0x0000000805097810 */ /* 0x040fe20007ffe0ff */
[----:B------:R-:W2:Y:S01]  /*13f70*/  SHFL.IDX PT, R17, R2, 0x1, 0x1c1f ;  /* 0x003c1f0002117f89 */ /* 0x000ea200000e0000 */
[----:B------:R-:W-:Y:S02]  /*13f80*/  ISETP.GE.OR P4, PT, R5, UR4, P1 ;  /* 0x0000000405007c0c */ /* 0x000fe40008f86670 */
[----:B------:R-:W-:Y:S01]  /*13f90*/  ISETP.GE.OR P3, PT, R9, UR4, P1 ;  /* 0x0000000409007c0c */ /* 0x000fe20008f66670 */
[----:B------:R-:W-:Y:S01]  /*13fa0*/  SHFL.IDX PT, R14, R12, 0x2, 0x1c1f ;  /* 0x005c1f000c0e7f89 */ /* 0x000fe200000e0000 */
[----:B------:R-:W-:-:S03]  /*13fb0*/  IADD3 R8, R5, 0x40, RZ ;  /* 0x0000004005087810 */ /* 0x000fc60007ffe0ff */
[----:B------:R-:W3:Y:S01]  /*13fc0*/  SHFL.IDX PT, R15, R2, 0x2, 0x1c1f ;  /* 0x005c1f00020f7f89 */ /* 0x000ee200000e0000 */
[----:B------:R-:W-:-:S03]  /*13fd0*/  ISETP.GE.OR P2, PT, R8, UR4, P1 ;  /* 0x0000000408007c0c */ /* 0x000fc60008f46670 */
[----:B------:R-:W-:Y:S04]  /*13fe0*/  SHFL.IDX PT, R12, R12, 0x3, 0x1c1f ;  /* 0x007c1f000c0c7f89 */ /* 0x000fe800000e0000 */
[----:B------:R4:W5:Y:S04]  /*13ff0*/  SHFL.IDX PT, R13, R2, 0x3, 0x1c1f ;  /* 0x007c1f00020d7f89 */ /* 0x00096800000e0000 */
[----:B-1----:R1:W-:Y:S04]  /*14000*/  @!P4 ST.E [R18.64], R7 ;  /* 0x000000071200c985 */ /* 0x0023e8000c101908 */
[----:B--2---:R1:W-:Y:S01]  /*14010*/  @!P3 ST.E [R16.64], R10 ;  /* 0x0000000a1000b985 */ /* 0x0043e2000c101908 */
[----:B------:R-:W-:-:S03]  /*14020*/  ISETP.GE.AND P3, PT, R5, UR4, PT ;  /* 0x0000000405007c0c */ /* 0x000fc6000bf66270 */
[----:B---3--:R1:W-:Y:S01]  /*14030*/  @!P2 ST.E [R14.64], R11 ;  /* 0x0000000b0e00a985 */ /* 0x0083e2000c101908 */
[----:B------:R-:W-:Y:S01]  /*14040*/  ISETP.GE.AND P2, PT, R9, UR4, PT ;  /* 0x0000000409007c0c */ /* 0x000fe2000bf46270 */
[----:B----4-:R-:W-:Y:S01]  /*14050*/  IMAD R2, R6, c[0x0][0x428], RZ ;  /* 0x00010a0006027a24 */ /* 0x010fe200078e02ff */
[----:B------:R-:W-:-:S03]  /*14060*/  IADD3 R6, R5, 0x48, RZ ;  /* 0x0000004805067810 */ /* 0x000fc60007ffe0ff */
[----:B------:R-:W-:Y:S01]  /*14070*/  IMAD R2, R4, c[0x0][0x42c], R2 ;  /* 0x00010b0004027a24 */ /* 0x000fe200078e0202 */
[----:B------:R-:W-:Y:S02]  /*14080*/  ISETP.GE.OR P1, PT, R6, UR4, P1 ;  /* 0x0000000406007c0c */ /* 0x000fe40008f26670 */
[----:B------:R-:W-:Y:S01]  /*14090*/  LEA R4, P0, R20, c[0x0][0x400], 0x2 ;  /* 0x0001000014047a11 */ /* 0x000fe200078010ff */
[----:B------:R-:W-:-:S04]  /*140a0*/  IMAD.IADD R2, R21, 0x1, R2 ;  /* 0x0000000115027824 */ /* 0x000fc800078e0202 */
[----:B------:R1:W2:Y:S01]  /*140b0*/  SHFL.IDX PT, R7, R4, RZ, 0x1c1f ;  /* 0x001c1fff04077589 */ /* 0x0002a200000e0000 */
[----:B------:R-:W-:Y:S02]  /*140c0*/  LEA.HI.X R2, R20, c[0x0][0x404], R2, 0x2, P0 ;  /* 0x0001010014027a11 */ /* 0x000fe400000f1402 */
[----:B------:R-:W-:-:S03]  /*140d0*/  ISETP.GE.AND P0, PT, R6, UR4, PT ;  /* 0x0000000406007c0c */ /* 0x000fc6000bf06270 */
[----:B-----5:R1:W-:Y:S01]  /*140e0*/  @!P1 ST.E [R12.64], R0 ;  /* 0x000000000c009985 */ /* 0x0203e2000c101908 */
[----:B------:R-:W-:-:S03]  /*140f0*/  ISETP.GE.AND P1, PT, R8, UR4, PT ;  /* 0x0000000408007c0c */ /* 0x000fc6000bf26270 */
[----:B------:R1:W3:Y:S01]  /*14100*/  SHFL.IDX PT, R10, R2, RZ, 0x1c1f ;  /* 0x001c1fff020a7589 */ /* 0x0002e200000e0000 */
[----:B------:R-:W-:Y:S05]  /*14110*/  @P3 BRA `(.L_x_1367) ;  /* 0x0000021000003947 */ /* 0x000fea0003800000 */
[----:B------:R-:W-:Y:S02]  /*14120*/  ISETP.GE.AND P3, PT, R245, c[0x0][0x3c8], PT ;  /* 0x0000f200f5007a0c */ /* 0x000fe40003f66270 */
[----:B------:R-:W-:Y:S02]  /*14130*/  ISETP.GE.AND P5, PT, R34, c[0x0][0x3c8], PT ;  /* 0x0000f20022007a0c */ /* 0x000fe40003fa6270 */
[----:B------:R-:W-:-:S09]  /*14140*/  ISETP.GE.AND P6, PT, R26, c[0x0][0x3c8], PT ;  /* 0x0000f2001a007a0c */ /* 0x000fd20003fc6270 */
[----:B--2---:R-:W-:-:S04]  /*14150*/  @!P3 LEA R8, P4, R245, R7, 0x2 ;  /* 0x00000007f508b211 */ /* 0x004fc800078810ff */
[----:B---3--:R-:W-:Y:S02]  /*14160*/  @!P3 LEA.HI.X R9, R245, R10, R36, 0x2, P4 ;  /* 0x0000000af509b211 */ /* 0x008fe400020f1424 */
[----:B------:R-:W-:-:S03]  /*14170*/  ISETP.GE.AND P4, PT, R32, c[0x0][0x3c8], PT ;  /* 0x0000f20020007a0c */ /* 0x000fc60003f86270 */
[----:B------:R2:W-:Y:S02]  /*14180*/  @!P3 ST.E.64 [R8.64], R144 ;  /* 0x000000900800b985 */ /* 0x0005e4000c101b08 */
[----:B--2---:R-:W-:-:S04]  /*14190*/  @!P5 LEA R8, P3, R34, R7, 0x2 ;  /* 0x000000072208d211 */ /* 0x004fc800078610ff */
[----:B------:R-:W-:Y:S02]  /*141a0*/  @!P5 LEA.HI.X R9, R34, R10, R35, 0x2, P3 ;  /* 0x0000000a2209d211 */ /* 0x000fe400018f1423 */
        /* <DEDUP_REMOVED lines=9> */
[----:B------:R2:W-:Y:S01]  /*14240*/  @!P3 ST.E.64 [R8.64], R132 ;  /* 0x000000840800b985 */ /* 0x0005e2000c101b08 */
[----:B-1----:R-:W-:-:S04]  /*14250*/  @!P5 LEA R14, P3, R28, R7, 0x2 ;  /* 0x000000071c0ed211 */ /* 0x002fc800078610ff */
[----:B------:R-:W-:Y:S02]  /*14260*/  @!P5 LEA.HI.X R15, R28, R10, R29, 0x2, P3 ;  /* 0x0000000a1c0fd211 */ /* 0x000fe400018f141d */
[----:B------:R-:W-:Y:S02]  /*14270*/  ISETP.GE.AND P5, PT, R24, c[0x0][0x3c8], PT ;  /* 0x0000f20018007a0c */ /* 0x000fe40003fa6270 */
[----:B------:R-:W-:-:S04]  /*14280*/  @!P6 LEA R12, P3, R26, R7, 0x2 ;  /* 0x000000071a0ce211 */ /* 0x000fc800078610ff */
[----:B------:R-:W-:-:S07]  /*14290*/  @!P6 LEA.HI.X R13, R26, R10, R27, 0x2, P3 ;  /* 0x0000000a1a0de211 */ /* 0x000fce00018f141b */
[----:B--2---:R-:W-:-:S04]  /*142a0*/  @!P5 LEA R8, P3, R24, R7, 0x2 ;  /* 0x000000071808d211 */ /* 0x004fc800078610ff */
[----:B------:R-:W-:Y:S02]  /*142b0*/  @!P5 LEA.HI.X R9, R24, R10, R25, 0x2, P3 ;  /* 0x0000000a1809d211 */ /* 0x000fe400018f1419 */
[----:B------:R-:W-:-:S04]  /*142c0*/  @!P4 LEA R6, P3, R22, R7, 0x2 ;  /* 0x000000071606c211 */ /* 0x000fc800078610ff */
[----:B------:R-:W-:Y:S02]  /*142d0*/  @!P4 LEA.HI.X R7, R22, R10, R23, 0x2, P3 ;  /* 0x0000000a1607c211 */ /* 0x000fe400018f1417 */
[----:B------:R-:W-:-:S13]  /*142e0*/  ISETP.GE.AND P3, PT, R28, c[0x0][0x3c8], PT ;  /* 0x0000f2001c007a0c */ /* 0x000fda0003f66270 */
[----:B------:R1:W-:Y:S04]  /*142f0*/  @!P3 ST.E.64 [R14.64], R128 ;  /* 0x000000800e00b985 */ /* 0x0003e8000c101b08 */
[----:B------:R1:W-:Y:S04]  /*14300*/  @!P6 ST.E.64 [R12.64], R124 ;  /* 0x0000007c0c00e985 */ /* 0x0003e8000c101b08 */
[----:B------:R1:W-:Y:S04]  /*14310*/  @!P5 ST.E.64 [R8.64], R120 ;  /* 0x000000780800d985 */ /* 0x0003e8000c101b08 */
[----:B------:R1:W-:Y:S02]  /*14320*/  @!P4 ST.E.64 [R6.64], R116 ;  /* 0x000000740600c985 */ /* 0x0003e4000c101b08 */
.L_x_1367:
[----:B------:R-:W-:Y:S05]  /*14330*/  BSYNC B0 ;  /* 0x0000000000007941 */ /* 0x000fea0003800000 */
.L_x_1366:
[----:B------:R4:W1:Y:S01]  /*14340*/  SHFL.IDX PT, R5, R2, 0x1, 0x1c1f ;  /* 0x003c1f0002057f89 */ /* 0x00086200000e0000 */
[----:B------:R-:W-:Y:S03]  /*14350*/  BSSY B0, `(.L_x_1368) ;  /* 0x0000023000007945 */ /* 0x000fe60003800000 */
[----:B-1----:R4:W1:Y:S01]  /*14360*/  SHFL.IDX PT, R0, R4, 0x1, 0x1c1f ;  /* 0x003c1f0004007f89 */ /* 0x00286200000e0000 */
[----:B------:R-:W-:Y:S05]  /*14370*/  @P2 BRA `(.L_x_1369) ;  /* 0x0000020000002947 */ /* 0x000fea0003800000 */
[----:B------:R-:W-:Y:S02]  /*14380*/  ISETP.GE.AND P3, PT, R245, c[0x0][0x3c8], PT ;  /* 0x0000f200f5007a0c */ /* 0x000fe40003f66270 */
[----:B------:R-:W-:-:S02]  /*14390*/  ISETP.GE.AND P5, PT, R34, c[0x0][0x3c8], PT ;  /* 0x0000f20022007a0c */ /* 0x000fc40003fa6270 */
[----:B------:R-:W-:-:S09]  /*143a0*/  ISETP.GE.AND P2, PT, R32, c[0x0][0x3c8], PT ;  /* 0x0000f20020007a0c */ /* 0x000fd20003f46270 */
[----:B-1----:R-:W-:-:S04]  /*143b0*/  @!P3 LEA R8, P4, R245, R0, 0x2 ;  /* 0x00000000f508b211 */ /* 0x002fc800078810ff */
[----:B------:R-:W-:Y:S02]  /*143c0*/  @!P3 LEA.HI.X R9, R245, R5, R36, 0x2, P4 ;  /* 0x00000005f509b211 */ /* 0x000fe400020f1424 */
[----:B------:R-:W-:-:S03]  /*143d0*/  @!P5 LEA R6, P4, R34, R0, 0x2 ;  /* 0x000000002206d211 */ /* 0x000fc600078810ff */
[----:B------:R1:W-:Y:S01]  /*143e0*/  @!P3 ST.E.64 [R8.64], R146 ;  /* 0x000000920800b985 */ /* 0x0003e2000c101b08 */
[----:B------:R-:W-:Y:S02]  /*143f0*/  ISETP.GE.AND P3, PT, R30, c[0x0][0x3c8], PT ;  /* 0x0000f2001e007a0c */ /* 0x000fe40003f66270 */
[----:B--2---:R-:W-:-:S05]  /*14400*/  @!P5 LEA.HI.X R7, R34, R5, R35, 0x2, P4 ;  /* 0x000000052207d211 */ /* 0x004fca00020f1423 */
[----:B------:R2:W-:Y:S01]  /*14410*/  @!P5 ST.E.64 [R6.64], R142 ;  /* 0x0000008e0600d985 */ /* 0x0005e2000c101b08 */
[----:B------:R-:W-:Y:S02]  /*14420*/  ISETP.GE.AND P5, PT, R28, c[0x0][0x3c8], PT ;  /* 0x0000f2001c007a0c */ /* 0x000fe40003fa6270 */
[----:B-1----:R-:W-:-:S04]  /*14430*/  @!P2 LEA R8, P4, R32, R0, 0x2 ;  /* 0x000000002008a211 */ /* 0x002fc800078810ff */
[----:B------:R-:W-:Y:S02]  /*14440*/  @!P2 LEA.HI.X R9, R32, R5, R33, 0x2, P4 ;  /* 0x000000052009a211 */ /* 0x000fe400020f1421 */
[----:B--2---:R-:W-:-:S03]  /*14450*/  @!P3 LEA R6, P4, R30, R0, 0x2 ;  /* 0x000000001e06b211 */ /* 0x004fc600078810ff */
[----:B------:R1:W-:Y:S01]  /*14460*/  @!P2 ST.E.64 [R8.64], R138 ;  /* 0x0000008a0800a985 */ /* 0x0003e2000c101b08 */
[----:B------:R-:W-:Y:S02]  /*14470*/  @!P3 LEA.HI.X R7, R30, R5, R31, 0x2, P4 ;  /* 0x000000051e07b211 */ /* 0x000fe400020f141f */
[----:B------:R-:W-:-:S03]  /*14480*/  ISETP.GE.AND P4, PT, R26, c[0x0][0x3c8], PT ;  /* 0x0000f2001a007a0c */ /* 0x000fc60003f86270 */
[----:B------:R-:W-:Y:S01]  /*14490*/  @!P3 ST.E.64 [R6.64], R134 ;  /* 0x000000860600b985 */ /* 0x000fe2000c101b08 */
[----:B------:R-:W-:Y:S02]  /*144a0*/  ISETP.GE.AND P3, PT, R24, c[0x0][0x3c8], PT ;  /* 0x0000f20018007a0c */ /* 0x000fe40003f66270 */
[----:B-1----:R-:W-:-:S04]  /*144b0*/  @!P5 LEA R8, P2, R28, R0, 0x2 ;  /* 0x000000001c08d211 */ /* 0x002fc800078410ff */
[----:B------:R-:W-:Y:S02]  /*144c0*/  @!P5 LEA.HI.X R9, R28, R5, R29, 0x2, P2 ;  /* 0x000000051c09d211 */ /* 0x000fe400010f141d */
[----:B------:R-:W-:-:S03]  /*144d0*/  ISETP.GE.AND P2, PT, R22, c[0x0][0x3c8], PT ;  /* 0x0000f20016007a0c */ /* 0x000fc60003f46270 */
[----:B------:R1:W-:Y:S02]  /*144e0*/  @!P5 ST.E.64 [R8.64], R130 ;  /* 0x000000820800d985 */ /* 0x0003e4000c101b08 */
[----:B-1----:R-:W-:-:S04]  /*144f0*/  @!P4 LEA R8, P5, R26, R0, 0x2 ;  /* 0x000000001a08c211 */ /* 0x002fc800078a10ff */
[----:B------:R-:W-:Y:S02]  /*14500*/  @!P4 LEA.HI.X R9, R26, R5, R27, 0x2, P5 ;  /* 0x000000051a09c211 */ /* 0x000fe400028f141b */
[----:B------:R-:W-:-:S03]  /*14510*/  @!P3 LEA R6, P5, R24, R0, 0x2 ;  /* 0x000000001806b211 */ /* 0x000fc600078a10ff */
[----:B------:R1:W-:Y:S01]  /*14520*/  @!P4 ST.E.64 [R8.64], R126 ;  /* 0x0000007e0800c985 */ /* 0x0003e2000c101b08 */
[----:B------:R-:W-:Y:S02]  /*14530*/  @!P3 LEA.HI.X R7, R24, R5, R25, 0x2, P5 ;  /* 0x000000051807b211 */ /* 0x000fe400028f1419 */
[----:B---3--:R-:W-:-:S03]  /*14540*/  @!P2 LEA R10, P5, R22, R0, 0x2 ;  /* 0x00000000160aa211 */ /* 0x008fc600078a10ff */
[----:B------:R1:W-:Y:S01]  /*14550*/  @!P3 ST.E.64 [R6.64], R122 ;  /* 0x0000007a0600b985 */ /* 0x0003e2000c101b08 */
[----:B------:R-:W-:-:S05]  /*14560*/  @!P2 LEA.HI.X R11, R22, R5, R23, 0x2, P5 ;  /* 0x00000005160ba211 */ /* 0x000fca00028f1417 */
[----:B------:R1:W-:Y:S04]  /*14570*/  @!P2 ST.E.64 [R10.64], R118 ;  /* 0x000000760a00a985 */ /* 0x0003e8000c101b08 */
.L_x_1369:
[----:B------:R-:W-:Y:S05]  /*14580*/  BSYNC B0 ;  /* 0x0000000000007941 */ /* 0x000fea0003800000 */
.L_x_1368:
[----:B------:R4:W3:Y:S01]  /*14590*/  SHFL.IDX PT, R5, R2, 0x2, 0x1c1f ;  /* 0x005c1f0002057f89 */ /* 0x0008e200000e0000 */
[----:B------:R-:W-:Y:S03]  /*145a0*/  BSSY B0, `(.L_x_1370) ;  /* 0x0000023000007945 */ /* 0x000fe60003800000 */
[----:B-1----:R4:W1:Y:S01]  /*145b0*/  SHFL.IDX PT, R0, R4, 0x2, 0x1c1f ;  /* 0x005c1f0004007f89 */ /* 0x00286200000e0000 */
[----:B------:R-:W-:Y:S05]  /*145c0*/  @P1 BRA `(.L_x_1371) ;  /* 0x0000020000001947 */ /* 0x000fea0003800000 */
[----:B------:R-:W-:Y:S02]  /*145d0*/  ISETP.GE.AND P3, PT, R245, c[0x0][0x3c8], PT ;  /* 0x0000f200f5007a0c */ /* 0x000fe40003f66270 */
[----:B------:R-:W-:Y:S02]  /*145e0*/  ISETP.GE.AND P5, PT, R34, c[0x0][0x3c8], PT ;  /* 0x0000f20022007a0c */ /* 0x000fe40003fa6270 */
[----:B------:R-:W-:Y:S02]  /*145f0*/  ISETP.GE.AND P2, PT, R32, c[0x0][0x3c8], PT ;  /* 0x0000f20020007a0c */ /* 0x000fe40003f46270 */
[----:B------:R-:W-:-:S07]  /*14600*/  ISETP.GE.AND P1, PT, R30, c[0x0][0x3c8], PT ;  /* 0x0000f2001e007a0c */ /* 0x000fce0003f26270 */
[----:B-1----:R-:W-:-:S04]  /*14610*/  @!P3 LEA R8, P4, R245, R0, 0x2 ;  /* 0x00000000f508b211 */ /* 0x002fc800078810ff */
[----:B---3--:R-:W-:Y:S02]  /*14620*/  @!P3 LEA.HI.X R9, R245, R5, R36, 0x2, P4 ;  /* 0x00000005f509b211 */ /* 0x008fe400020f1424 */
[----:B------:R-:W-:-:S03]  /*14630*/  @!P5 LEA R6, P4, R34, R0, 0x2 ;  /* 0x000000002206d211 */ /* 0x000fc600078810ff */
[----:B------:R1:W-:Y:S01]  /*14640*/  @!P3 ST.E.64 [R8.64], R148 ;  /* 0x000000940800b985 */ /* 0x0003e2000c101b08 */
[----:B--2---:R-:W-:Y:S02]  /*14650*/  @!P5 LEA.HI.X R7, R34, R5, R35, 0x2, P4 ;  /* 0x000000052207d211 */ /* 0x004fe400020f1423 */
[----:B------:R-:W-:-:S03]  /*14660*/  ISETP.GE.AND P4, PT, R28, c[0x0][0x3c8], PT ;  /* 0x0000f2001c007a0c */ /* 0x000fc60003f86270 */
[----:B------:R2:W-:Y:S01]  /*14670*/  @!P5 ST.E.64 [R6.64], R152 ;  /* 0x000000980600d985 */ /* 0x0005e2000c101b08 */
[----:B-1----:R-:W-:-:S04]  /*14680*/  @!P2 LEA R8, P3, R32, R0, 0x2 ;  /* 0x000000002008a211 */ /* 0x002fc800078610ff */
[-C--:B------:R-:W-:Y:S02]  /*14690*/  @!P2 LEA.HI.X R9, R32, R5.reuse, R33, 0x2, P3 ;  /* 0x000000052009a211 */ /* 0x080fe400018f1421 */
[----:B--2---:R-:W-:Y:S02]  /*146a0*/  @!P1 LEA R6, P5, R30, R0, 0x2 ;  /* 0x000000001e069211 */ /* 0x004fe400078a10ff */
[----:B------:R-:W-:Y:S01]  /*146b0*/  ISETP.GE.AND P3, PT, R26, c[0x0][0x3c8], PT ;  /* 0x0000f2001a007a0c */ /* 0x000fe20003f66270 */
[----:B------:R1:W-:Y:S01]  /*146c0*/  @!P2 ST.E.64 [R8.64], R156 ;  /* 0x0000009c0800a985 */ /* 0x0003e2000c101b08 */
[----:B------:R-:W-:Y:S02]  /*146d0*/  @!P1 LEA.HI.X R7, R30, R5, R31, 0x2, P5 ;  /* 0x000000051e079211 */ /* 0x000fe400028f141f */
[----:B------:R-:W-:-:S03]  /*146e0*/  ISETP.GE.AND P2, PT, R24, c[0x0][0x3c8], PT ;  /* 0x0000f20018007a0c */ /* 0x000fc60003f46270 */
[----:B------:R2:W-:Y:S01]  /*146f0*/  @!P1 ST.E.64 [R6.64], R160 ;  /* 0x000000a006009985 */ /* 0x0005e2000c101b08 */
[----:B------:R-:W-:Y:S02]  /*14700*/  ISETP.GE.AND P1, PT, R22, c[0x0][0x3c8], PT ;  /* 0x0000f20016007a0c */ /* 0x000fe40003f26270 */
[----:B-1----:R-:W-:-:S04]  /*14710*/  @!P4 LEA R8, P5, R28, R0, 0x2 ;  /* 0x000000001c08c211 */ /* 0x002fc800078a10ff */
[----:B------:R-:W-:Y:S02]  /*14720*/  @!P4 LEA.HI.X R9, R28, R5, R29, 0x2, P5 ;  /* 0x000000051c09c211 */ /* 0x000fe400028f141d */
[----:B------:R-:W-:-:S03]  /*14730*/  @!P3 LEA R10, P5, R26, R0, 0x2 ;  /* 0x000000001a0ab211 */ /* 0x000fc600078a10ff */
[----:B------:R1:W-:Y:S01]  /*14740*/  @!P4 ST.E.64 [R8.64], R164 ;  /* 0x000000a40800c985 */ /* 0x0003e2000c101b08 */
[----:B------:R-:W-:Y:S02]  /*14750*/  @!P3 LEA.HI.X R11, R26, R5, R27, 0x2, P5 ;  /* 0x000000051a0bb211 */ /* 0x000fe400028f141b */
[----:B--2---:R-:W-:-:S03]  /*14760*/  @!P2 LEA R6, P5, R24, R0, 0x2 ;  /* 0x000000001806a211 */ /* 0x004fc600078a10ff */
[----:B------:R1:W-:Y:S01]  /*14770*/  @!P3 ST.E.64 [R10.64], R168 ;  /* 0x000000a80a00b985 */ /* 0x0003e2000c101b08 */
[----:B------:R-:W-:Y:S02]  /*14780*/  @!P2 LEA.HI.X R7, R24, R5, R25, 0x2, P5 ;  /* 0x000000051807a211 */ /* 0x000fe400028f1419 */
[----:B------:R-:W-:-:S03]  /*14790*/  @!P1 LEA R12, P5, R22, R0, 0x2 ;  /* 0x00000000160c9211 */ /* 0x000fc600078a10ff */
[----:B------:R1:W-:Y:S01]  /*147a0*/  @!P2 ST.E.64 [R6.64], R172 ;  /* 0x000000ac0600a985 */ /* 0x0003e2000c101b08 */
[----:B------:R-:W-:-:S05]  /*147b0*/  @!P1 LEA.HI.X R13, R22, R5, R23, 0x2, P5 ;  /* 0x00000005160d9211 */ /* 0x000fca00028f1417 */
[----:B------:R1:W-:Y:S04]  /*147c0*/  @!P1 ST.E.64 [R12.64], R176 ;  /* 0x000000b00c009985 */ /* 0x0003e8000c101b08 */
.L_x_1371:
[----:B------:R-:W-:Y:S05]  /*147d0*/  BSYNC B0 ;  /* 0x0000000000007941 */ /* 0x000fea0003800000 */
.L_x_1370:
[----:B----4-:R-:W4:Y:S04]  /*147e0*/  SHFL.IDX PT, R2, R2, 0x3, 0x1c1f ;  /* 0x007c1f0002027f89 */ /* 0x010f2800000e0000 */
[----:B------:R-:W3:Y:S01]  /*147f0*/  SHFL.IDX PT, R4, R4, 0x3, 0x1c1f ;  /* 0x007c1f0004047f89 */ /* 0x000ee200000e0000 */
[----:B------:R-:W-:Y:S05]  /*14800*/  @P0 BRA `(.L_x_1372) ;  /* 0x000004d000000947 */ /* 0x000fea0003800000 */
[----:B------:R-:W-:Y:S02]  /*14810*/  ISETP.GE.AND P1, PT, R245, c[0x0][0x3c8], PT ;  /* 0x0000f200f5007a0c */ /* 0x000fe40003f26270 */
[----:B------:R-:W-:Y:S02]  /*14820*/  ISETP.GE.AND P0, PT, R34, c[0x0][0x3c8], PT ;  /* 0x0000f20022007a0c */ /* 0x000fe40003f06270 */
[----:B------:R-:W-:-:S09]  /*14830*/  ISETP.GE.AND P4, PT, R32, c[0x0][0x3c8], PT ;  /* 0x0000f20020007a0c */ /* 0x000fd20003f86270 */
[CC--:B-1-3--:R-:W-:Y:S02]  /*14840*/  @!P1 LEA R8, P3, R245.reuse, R4.reuse, 0x2 ;  /* 0x00000004f5089211 */ /* 0x0cafe400078610ff */
[----:B------:R-:W-:Y:S02]  /*14850*/  @!P0 LEA R6, P2, R34, R4, 0x2 ;  /* 0x0000000422068211 */ /* 0x000fe400078410ff */
[-C--:B----4-:R-:W-:Y:S02]  /*14860*/  @!P1 LEA.HI.X R9, R245, R2.reuse, R36, 0x2, P3 ;  /* 0x00000002f5099211 */ /* 0x090fe400018f1424 */
[----:B------:R-:W-:Y:S02]  /*14870*/  ISETP.GE.AND P3, PT, R30, c[0x0][0x3c8], PT ;  /* 0x0000f2001e007a0c */ /* 0x000fe40003f66270 */
[----:B--2---:R-:W-:Y:S01]  /*14880*/  @!P0 LEA.HI.X R7, R34, R2, R35, 0x2, P2 ;  /* 0x0000000222078211 */ /* 0x004fe200010f1423 */
[----:B------:R1:W-:Y:S01]  /*14890*/  @!P1 ST.E.64 [R8.64], R150 ;  /* 0x0000009608009985 */ /* 0x0003e2000c101b08 */
[----:B------:R-:W-:-:S02]  /*148a0*/  ISETP.GE.AND P2, PT, R28, c[0x0][0x3c8], PT ;  /* 0x0000f2001c007a0c */ /* 0x000fc40003f46270 */
[----:B------:R-:W-:Y:S01]  /*148b0*/  ISETP.GE.AND P1, PT, R26, c[0x0][0x3c8], PT ;  /* 0x0000f2001a007a0c */ /* 0x000fe20003f26270 */
[----:B------:R2:W-:Y:S01]  /*148c0*/  @!P0 ST.E.64 [R6.64], R154 ;  /* 0x0000009a06008985 */ /* 0x0005e2000c101b08 */
[----:B------:R-:W-:Y:S02]  /*148d0*/  ISETP.GE.AND P0, PT, R24, c[0x0][0x3c8], PT ;  /* 0x0000f20018007a0c */ /* 0x000fe40003f06270 */
[----:B-1----:R-:W-:-:S04]  /*148e0*/  @!P4 LEA R8, P5, R32, R4, 0x2 ;  /* 0x000000042008c211 */ /* 0x002fc800078a10ff */
[----:B------:R-:W-:Y:S02]  /*148f0*/  @!P4 LEA.HI.X R9, R32, R2, R33, 0x2, P5 ;  /* 0x000000022009c211 */ /* 0x000fe400028f1421 */
[----:B--2---:R-:W-:-:S03]  /*14900*/  @!P3 LEA R6, P5, R30, R4, 0x2 ;  /* 0x000000041e06b211 */ /* 0x004fc600078a10ff */
[----:B------:R1:W-:Y:S01]  /*14910*/  @!P4 ST.E.64 [R8.64], R158 ;  /* 0x0000009e0800c985 */ /* 0x0003e2000c101b08 */
[----:B------:R-:W-:Y:S02]  /*14920*/  @!P2 LEA R12, P4, R28, R4, 0x2 ;  /* 0x000000041c0ca211 */ /* 0x000fe400078810ff */
[----:B------:R-:W-:Y:S02]  /*14930*/  @!P3 LEA.HI.X R7, R30, R2, R31, 0x2, P5 ;  /* 0x000000021e07b211 */ /* 0x000fe400028f141f */
[----:B------:R-:W-:Y:S02]  /*14940*/  @!P1 LEA R10, P5, R26, R4, 0x2 ;  /* 0x000000041a0a9211 */ /* 0x000fe400078a10ff */
[-C--:B------:R-:W-:Y:S01]  /*14950*/  @!P2 LEA.HI.X R13, R28, R2.reuse, R29, 0x2, P4 ;  /* 0x000000021c0da211 */ /* 0x080fe200020f141d */
[----:B------:R2:W-:Y:S01]  /*14960*/  @!P3 ST.E.64 [R6.64], R162 ;  /* 0x000000a20600b985 */ /* 0x0005e2000c101b08 */
[----:B------:R-:W-:-:S03]  /*14970*/  @!P1 LEA.HI.X R11, R26, R2, R27, 0x2, P5 ;  /* 0x000000021a0b9211 */ /* 0x000fc600028f141b */
[----:B------:R2:W-:Y:S04]  /*14980*/  @!P2 ST.E.64 [R12.64], R166 ;  /* 0x000000a60c00a985 */ /* 0x0005e8000c101b08 */
[----:B------:R2:W-:Y:S01]  /*14990*/  @!P1 ST.E.64 [R10.64], R170 ;  /* 0x000000aa0a009985 */ /* 0x0005e2000c101b08 */
[----:B-1----:R-:W-:-:S04]  /*149a0*/  @!P0 LEA R8, P4, R24, R4, 0x2 ;  /* 0x0000000418088211 */ /* 0x002fc800078810ff */
[----:B------:R-:W-:-:S05]  /*149b0*/  @!P0 LEA.HI.X R9, R24, R2, R25, 0x2, P4 ;  /* 0x0000000218098211 */ /* 0x000fca00020f1419 */
[----:B------:R2:W-:Y:S01]  /*149c0*/  @!P0 ST.E.64 [R8.64], R174 ;  /* 0x000000ae08008985 */ /* 0x0005e2000c101b08 */
[----:B------:R-:W-:-:S13]  /*149d0*/  ISETP.GE.AND P0, PT, R22, c[0x0][0x3c8], PT ;  /* 0x0000f20016007a0c */ /* 0x000fda0003f06270 */
[----:B------:R-:W-:Y:S05]  /*149e0*/  @P0 BRA `(.L_x_1372) ;  /* 0x000002f000000947 */ /* 0x000fea0003800000 */
[----:B------:R-:W-:-:S04]  /*149f0*/  LEA R4, P0, R22, R4, 0x2 ;  /* 0x0000000416047211 */ /* 0x000fc800078010ff */
[----:B------:R-:W-:-:S05]  /*14a00*/  LEA.HI.X R5, R22, R2, R23, 0x2, P0 ;  /* 0x0000000216057211 */ /* 0x000fca00000f1417 */
[----:B------:R1:W-:Y:S01]  /*14a10*/  ST.E.64 [R4.64], R178 ;  /* 0x000000b204007985 */ /* 0x0003e2000c101b08 */
[----:B------:R-:W-:Y:S05]  /*14a20*/  BRA `(.L_x_1372) ;  /* 0x000002b000007947 */ /* 0x000fea0003800000 */
.L_x_1364:
[----:B------:R-:W-:-:S13]  /*14a30*/  ISETP.GT.AND P0, PT, R243, 0x7f, PT ;  /* 0x0000007ff300780c */ /* 0x000fda0003f04270 */
[----:B------:R-:W-:Y:S05]  /*14a40*/  @P0 BRA `(.L_x_1372) ;  /* 0x0000029000000947 */ /* 0x000fea0003800000 */
[----:B------:R-:W4:Y:S01]  /*14a50*/  LDL.LU R2, [R1+0x14] ;  /* 0x0000140001027983 */ /* 0x000f220000300800 */
[----:B------:R-:W-:-:S05]  /*14a60*/  MOV R4, c[0x0][0x4e8] ;  /* 0x00013a0000047a02 */ /* 0x000fca0000000f00 */
[----:B------:R-:W-:Y:S01]  /*14a70*/  IMAD R0, R4, c[0x0][0x388], RZ ;  /* 0x0000e20004007a24 */ /* 0x000fe200078e02ff */
[----:B----4-:R-:W-:-:S04]  /*14a80*/  IADD3 R2, R2, R243, RZ ;  /* 0x000000f302027210 */ /* 0x010fc80007ffe0ff */
[----:B------:R-:W-:-:S13]  /*14a90*/  ISETP.GE.AND P0, PT, R2, R0, PT ;  /* 0x000000000200720c */ /* 0x000fda0003f06270 */
[----:B------:R-:W-:Y:S05]  /*14aa0*/  @P0 BRA `(.L_x_1372) ;  /* 0x0000023000000947 */ /* 0x000fea0003800000 */
[----:B------:R-:W4:Y:S04]  /*14ab0*/  LDL.LU R5, [R1+0x18] ;  /* 0x0000180001057983 */ /* 0x000f280000300800 */
[----:B------:R-:W5:Y:S04]  /*14ac0*/  LDL.LU R10, [R1+0x2c] ;  /* 0x00002c00010a7983 */ /* 0x000f680000300800 */
[----:B--2---:R-:W2:Y:S01]  /*14ad0*/  LDL.LU R7, [R1+0x28] ;  /* 0x0000280001077983 */ /* 0x004ea20000300800 */
[----:B------:R-:W-:Y:S02]  /*14ae0*/  ISETP.NE.AND P0, PT, R4, 0x1, PT ;  /* 0x000000010400780c */ /* 0x000fe40003f05270 */
[----:B---3--:R-:W-:-:S02]  /*14af0*/  MOV R6, R2 ;  /* 0x0000000200067202 */ /* 0x008fc40000000f00 */
[----:B----4-:R-:W-:Y:S01]  /*14b00*/  SHF.R.S32.HI R4, RZ, 0x1f, R5 ;  /* 0x0000001fff047819 */ /* 0x010fe20000011405 */
[----:B------:R-:W-:Y:S01]  /*14b10*/  IMAD.WIDE.U32 R8, R5, c[0x0][0x4d0], RZ ;  /* 0x0001340005087a25 */ /* 0x000fe200078e00ff */
[----:B-----5:R-:W-:-:S03]  /*14b20*/  SHF.R.S32.HI R0, RZ, 0x1f, R10 ;  /* 0x0000001fff007819 */ /* 0x020fc6000001140a */
[----:B------:R-:W-:-:S04]  /*14b30*/  IMAD R4, R4, c[0x0][0x4d0], RZ ;  /* 0x0001340004047a24 */ /* 0x000fc800078e02ff */
[----:B------:R-:W-:Y:S02]  /*14b40*/  IMAD R4, R5, c[0x0][0x4d4], R4 ;  /* 0x0001350005047a24 */ /* 0x000fe400078e0204 */
[----:B------:R-:W-:-:S03]  /*14b50*/  @P0 IMAD.HI.U32 R5, R2, c[0x0][0x4ec], RZ ;  /* 0x00013b0002050a27 */ /* 0x000fc600078e00ff */
[----:B------:R-:W-:Y:S01]  /*14b60*/  IADD3 R9, R9, R4, RZ ;  /* 0x0000000409097210 */ /* 0x000fe20007ffe0ff */
[----:B------:R-:W-:Y:S01]  /*14b70*/  IMAD R0, R0, c[0x0][0x4d8], RZ ;  /* 0x0001360000007a24 */ /* 0x000fe200078e02ff */
[----:B------:R-:W-:Y:S02]  /*14b80*/  @P0 SHF.R.U32.HI R6, RZ, c[0x0][0x4f0], R5 ;  /* 0x00013c00ff060a19 */ /* 0x000fe40000011605 */
[----:B--2---:R-:W-:Y:S01]  /*14b90*/  SHF.R.S32.HI R4, RZ, 0x1f, R7 ;  /* 0x0000001fff047819 */ /* 0x004fe20000011407 */
[----:B------:R-:W-:Y:S01]  /*14ba0*/  IMAD R0, R10, c[0x0][0x4dc], R0 ;  /* 0x000137000a007a24 */ /* 0x000fe200078e0200 */
[----:B------:R-:W-:Y:S01]  /*14bb0*/  IADD3 R5, -R6, RZ, RZ ;  /* 0x000000ff06057210 */ /* 0x000fe20007ffe1ff */
[----:B------:R-:W-:-:S04]  /*14bc0*/  IMAD.WIDE.U32 R8, R10, c[0x0][0x4d8], R8 ;  /* 0x000136000a087a25 */ /* 0x000fc800078e0008 */
[----:B------:R-:W-:Y:S01]  /*14bd0*/  IMAD R4, R4, c[0x0][0x4e0], RZ ;  /* 0x0001380004047a24 */ /* 0x000fe200078e02ff */
[----:B------:R-:W-:Y:S01]  /*14be0*/  IADD3 R9, R9, R0, RZ ;  /* 0x0000000009097210 */ /* 0x000fe20007ffe0ff */
[----:B------:R-:W-:Y:S01]  /*14bf0*/  IMAD R5, R5, c[0x0][0x4e8], R2 ;  /* 0x00013a0005057a24 */ /* 0x000fe200078e0202 */
[----:B------:R-:W-:Y:S01]  /*14c00*/  SHF.R.S32.HI R0, RZ, 0x1f, R6 ;  /* 0x0000001fff007819 */ /* 0x000fe20000011406 */
[C---:B------:R-:W-:Y:S02]  /*14c10*/  IMAD R4, R7.reuse, c[0x0][0x4e4], R4 ;  /* 0x0001390007047a24 */ /* 0x040fe400078e0204 */
[----:B------:R-:W-:Y:S01]  /*14c20*/  IMAD.WIDE.U32 R8, R7, c[0x0][0x4e0], R8 ;  /* 0x0001380007087a25 */ /* 0x000fe200078e0008 */
[----:B------:R-:W-:-:S04]  /*14c30*/  SHF.R.S32.HI R2, RZ, 0x1f, R5 ;  /* 0x0000001fff027819 */ /* 0x000fc80000011405 */
[----:B------:R-:W-:Y:S01]  /*14c40*/  IADD3 R6, P0, R6, R8, RZ ;  /* 0x0000000806067210 */ /* 0x000fe20007f1e0ff */
[----:B------:R-:W-:-:S03]  /*14c50*/  IMAD R2, R2, c[0x0][0x4c8], RZ ;  /* 0x0001320002027a24 */ /* 0x000fc600078e02ff */
[----:B------:R-:W-:Y:S01]  /*14c60*/  IADD3.X R7, R0, R9, R4, P0, !PT ;  /* 0x0000000900077210 */ /* 0x000fe200007fe404 */
[----:B------:R-:W-:Y:S01]  /*14c70*/  IMAD R2, R5, c[0x0][0x4cc], R2 ;  /* 0x0001330005027a24 */ /* 0x000fe200078e0202 */
[----:B------:R-:W-:-:S03]  /*14c80*/  MOV R0, 0xff800000 ;  /* 0xff80000000007802 */ /* 0x000fc60000000f00 */
[----:B------:R-:W-:-:S05]  /*14c90*/  IMAD.WIDE.U32 R6, R5, c[0x0][0x4c8], R6 ;  /* 0x0001320005067a25 */ /* 0x000fca00078e0006 */
[----:B------:R-:W-:Y:S02]  /*14ca0*/  IADD3 R2, R7, R2, RZ ;  /* 0x0000000207027210 */ /* 0x000fe40007ffe0ff */
[----:B------:R-:W-:-:S04]  /*14cb0*/  LEA R4, P0, R6, c[0x0][0x4a8], 0x2 ;  /* 0x00012a0006047a11 */ /* 0x000fc800078010ff */
[----:B------:R-:W-:-:S05]  /*14cc0*/  LEA.HI.X R5, R6, c[0x0][0x4ac], R2, 0x2, P0 ;  /* 0x00012b0006057a11 */ /* 0x000fca00000f1402 */
[----:B------:R2:W-:Y:S04]  /*14cd0*/  STG.E [R4.64], R0 ;  /* 0x0000000004007986 */ /* 0x0005e8000c101908 */
.L_x_1372:
[----:B------:R-:W-:Y:S05]  /*14ce0*/  BSYNC B1 ;  /* 0x0000000000017941 */ /* 0x000fea0003800000 */
.L_x_1363:
[----:B------:R-:W-:-:S13]  /*14cf0*/  ISETP.NE.AND P0, PT, RZ, UR6, PT ;  /* 0x00000006ff007c0c */ /* 0x000fda000bf05270 */
[----:B------:R-:W-:Y:S01]  /*14d00*/  @P0 WARPSYNC 0xffffffff ;  /* 0xffffffff00000948 */ /* 0x000fe20003800000 */
[----:B------:R-:W-:Y:S06]  /*14d10*/  @P0 BAR.SYNC.DEFER_BLOCKING 0x5, 0x80 ;  /* 0x0142000000000b1d */ /* 0x000fec0000010000 */
[----:B-12---:R-:W1:Y:S04]  /*14d20*/  @P0 LDS R0, [0xb100] ;  /* 0x00b10000ff000984 */ /* 0x006e680000000800 */
[----:B-1----:R1:W-:Y:S04]  /*14d30*/  @P0 STL [R1], R0 ;  /* 0x0000000001000387 */ /* 0x0023e80000100800 */
[----:B------:R-:W-:Y:S06]  /*14d40*/  @P0 BAR.ARV 0x4, 0x80 ;  /* 0x0102000000000b1d */ /* 0x000fec0000002000 */
[----:B------:R-:W-:Y:S05]  /*14d50*/  @P0 BRA `(.L_x_1373) ;  /* 0x0000008000000947 */ /* 0x000fea0003800000 */
[----:B------:R-:W-:Y:S05]  /*14d60*/  BRA.DIV ~URZ, `(.L_x_1374) ;  /* 0x000053927f007947 */ /* 0x000fea000b800000 */
[----:B---3--:R2:W3:Y:S02]  /*14d70*/  SHFL.IDX PT, R4, R3, RZ, 0x1f ;  /* 0x00001fff03047589 */ /* 0x0084e400000e0000 */
.L_x_1405:
[----:B------:R-:W-:Y:S01]  /*14d80*/  WARPSYNC 0xffffffff ;  /* 0xffffffff00007948 */ /* 0x000fe20003800000 */
[----:B------:R-:W-:Y:S01]  /*14d90*/  BAR.SYNC.DEFER_BLOCKING 0x4, 0x80 ;  /* 0x0102000000007b1d */ /* 0x000fe20000010000 */
[----:B------:R-:W-:-:S05]  /*14da0*/  LOP3.LUT P0, RZ, R243, 0x7f, RZ, 0xc0, !PT ;  /* 0x0000007ff3ff7812 */ /* 0x000fca000780c0ff */
[----:B---3--:R3:W-:Y:S08]  /*14db0*/  STL [R1], R4 ;  /* 0x0000000401007387 */ /* 0x0087f00000100800 */
[----:B------:R3:W-:Y:S04]  /*14dc0*/  @!P0 STS [0xb100], R3 ;  /* 0x00b10003ff008388 */ /* 0x0007e80000000800 */
[----:B------:R-:W-:Y:S06]  /*14dd0*/  BAR.ARV 0x5, 0x80 ;  /* 0x0142000000007b1d */ /* 0x000fec0000002000 */
.L_x_1373:
[----:B-1----:R-:W5:Y:S02]  /*14de0*/  LDL R0, [R1] ;  /* 0x0000000001007983 */ /* 0x002f640000100800 */
[----:B-----5:R-:W-:-:S13]  /*14df0*/  ISETP.GE.AND P0, PT, R0, c[0x0][0x538], PT ;  /* 0x00014e0000007a0c */ /* 0x020fda0003f06270 */
[----:B--234-:R-:W-:Y:S01]  /*14e00*/  @P0 CALL.REL.NOINC `(.L_x_1375) ;  /* 0x0000001000000944 */ /* 0x01cfe20003c00000 */
[----:B------:R-:W-:Y:S05]  /*14e10*/  BRA `(.L_x_1376) ;  /* 0xfffeb9e000007947 */ /* 0x000fea000383ffff */
.L_x_1375:
[----:B------:R-:W-:Y:S05]  /*14e20*/  EXIT ;  /* 0x000000000000794d */ /* 0x000fea0003800000 */
.L_x_1307:
[----:B------:R-:W-:Y:S01]  /*14e30*/  IMAD.MOV.U32 R6, RZ, RZ, R11 ;  /* 0x000000ffff067224 */ /* 0x000fe200078e000b */
[----:B------:R-:W-:Y:S01]  /*14e40*/  MOV R5, RZ ;  /* 0x000000ff00057202 */ /* 0x000fe20000000f00 */
[----:B------:R-:W-:Y:S01]  /*14e50*/  IMAD.MOV.U32 R4, RZ, RZ, 0x181f ;  /* 0x0000181fff047424 */ /* 0x000fe200078e00ff */
[----:B------:R-:W-:Y:S02]  /*14e60*/  MOV R2, 0x14e80 ;  /* 0x00014e8000027802 */ /* 0x000fe40000000f00 */
[----:B-1---5:R-:W-:Y:S05]  /*14e70*/  CALL.REL.NOINC `($__internal_17_$__cuda_sm70_shflsync_idx_p) ;  /* 0x0000535000007944 */ /* 0x022fea0003c00000 */
[----:B------:R-:W-:Y:S01]  /*14e80*/  MOV R13, R4 ;  /* 0x00000004000d7202 */ /* 0x000fe20000000f00 */
[----:B------:R-:W-:Y:S05]  /*14e90*/  BRA `(.L_x_1377) ;  /* 0xfffec57000007947 */ /* 0x000fea000383ffff */
.L_x_1308:
[----:B------:R-:W-:Y:S01]  /*14ea0*/  IMAD.MOV.U32 R6, RZ, RZ, R12 ;  /* 0x000000ffff067224 */ /* 0x000fe200078e000c */
[----:B------:R-:W-:Y:S01]  /*14eb0*/  MOV R5, RZ ;  /* 0x000000ff00057202 */ /* 0x000fe20000000f00 */
[----:B------:R-:W-:Y:S01]  /*14ec0*/  IMAD.MOV.U32 R4, RZ, RZ, 0x181f ;  /* 0x0000181fff047424 */ /* 0x000fe200078e00ff */
[----:B------:R-:W-:Y:S02]  /*14ed0*/  MOV R2, 0x14ef0 ;  /* 0x00014ef000027802 */ /* 0x000fe40000000f00 */
[----:B-12--5:R-:W-:Y:S05]  /*14ee0*/  CALL.REL.NOINC `($__internal_17_$__cuda_sm70_shflsync_idx_p) ;  /* 0x000052e000007944 */ /* 0x026fea0003c00000 */
[----:B------:R-:W-:Y:S05]  /*14ef0*/  BRA `(.L_x_1378) ;  /* 0xfffec53000007947 */ /* 0x000fea000383ffff */
.L_x_1311:
[----:B------:R-:W-:Y:S01]  /*14f00*/  IMAD.MOV.U32 R6, RZ, RZ, R11 ;  /* 0x000000ffff067224 */ /* 0x000fe200078e000b */
[----:B--2---:R-:W-:Y:S01]  /*14f10*/  MOV R5, 0x1 ;  /* 0x0000000100057802 */ /* 0x004fe20000000f00 */
[----:B----4-:R-:W-:Y:S01]  /*14f20*/  IMAD.MOV.U32 R4, RZ, RZ, 0x181f ;  /* 0x0000181fff047424 */ /* 0x010fe200078e00ff */
[----:B------:R-:W-:-:S02]  /*14f30*/  MOV R2, 0x14f50 ;  /* 0x00014f5000027802 */ /* 0x000fc40000000f00 */
[----:B-1---5:R-:W-:Y:S05]  /*14f40*/  CALL.REL.NOINC `($__internal_17_$__cuda_sm70_shflsync_idx_p) ;  /* 0x0000528000007944 */ /* 0x022fea0003c00000 */
[----:B------:R-:W-:Y:S01]  /*14f50*/  IMAD.MOV.U32 R13, RZ, RZ, R4 ;  /* 0x000000ffff0d7224 */ /* 0x000fe200078e0004 */
[----:B------:R-:W-:Y:S01]  /*14f60*/  MOV R5, 0x1 ;  /* 0x0000000100057802 */ /* 0x000fe20000000f00 */
[----:B------:R-:W-:Y:S01]  /*14f70*/  IMAD.MOV.U32 R6, RZ, RZ, R12 ;  /* 0x000000ffff067224 */ /* 0x000fe200078e000c */
[----:B------:R-:W-:-:S02]  /*14f80*/  MOV R4, 0x181f ;  /* 0x0000181f00047802 */ /* 0x000fc40000000f00 */
[----:B------:R-:W-:Y:S02]  /*14f90*/  MOV R2, 0x14fb0 ;  /* 0x00014fb000027802 */ /* 0x000fe40000000f00 */
[----:B------:R-:W-:Y:S05]  /*14fa0*/  CALL.REL.NOINC `($__internal_17_$__cuda_sm70_shflsync_idx_p) ;  /* 0x0000522000007944 */ /* 0x000fea0003c00000 */
[----:B------:R-:W-:Y:S05]  /*14fb0*/  BRA `(.L_x_1379) ;  /* 0xfffec58000007947 */ /* 0x000fea000383ffff */
.L_x_1314:
[----:B------:R-:W-:Y:S01]  /*14fc0*/  IMAD.MOV.U32 R6, RZ, RZ, R11 ;  /* 0x000000ffff067224 */ /* 0x000fe200078e000b */
[----:B---3--:R-:W-:Y:S01]  /*14fd0*/  MOV R5, 0x2 ;  /* 0x0000000200057802 */ /* 0x008fe20000000f00 */
[----:B----4-:R-:W-:Y:S01]  /*14fe0*/  IMAD.MOV.U32 R4, RZ, RZ, 0x181f ;  /* 0x0000181fff047424 */ /* 0x010fe200078e00ff */
[----:B------:R-:W-:Y:S02]  /*14ff0*/  MOV R2, 0x15010 ;  /* 0x0001501000027802 */ /* 0x000fe40000000f00 */
[----:B-12--5:R-:W-:Y:S05]  /*15000*/  CALL.REL.NOINC `($__internal_17_$__cuda_sm70_shflsync_idx_p) ;  /* 0x000051c000007944 */ /* 0x026fea0003c00000 */
[----:B------:R-:W-:Y:S01]  /*15010*/  MOV R13, R4 ;  /* 0x00000004000d7202 */ /* 0x000fe20000000f00 */
[----:B------:R-:W-:Y:S05]  /*15020*/  BRA `(.L_x_1380) ;  /* 0xfffec5e000007947 */ /* 0x000fea000383ffff */
.L_x_1315:
[----:B------:R-:W-:Y:S01]  /*15030*/  IMAD.MOV.U32 R6, RZ, RZ, R12 ;  /* 0x000000ffff067224 */ /* 0x000fe200078e000c */
[----:B------:R-:W-:Y:S01]  /*15040*/  MOV R5, 0x2 ;  /* 0x0000000200057802 */ /* 0x000fe20000000f00 */
[----:B----4-:R-:W-:Y:S01]  /*15050*/  IMAD.MOV.U32 R4, RZ, RZ, 0x181f ;  /* 0x0000181fff047424 */ /* 0x010fe200078e00ff */
[----:B------:R-:W-:Y:S02]  /*15060*/  MOV R2, 0x15080 ;  /* 0x0001508000027802 */ /* 0x000fe40000000f00 */
[----:B-123-5:R-:W-:Y:S05]  /*15070*/  CALL.REL.NOINC `($__internal_17_$__cuda_sm70_shflsync_idx_p) ;  /* 0x0000515000007944 */ /* 0x02efea0003c00000 */
[----:B------:R-:W-:Y:S05]  /*15080*/  BRA `(.L_x_1381) ;  /* 0xfffec5a000007947 */ /* 0x000fea000383ffff */
.L_x_1318:
[----:B------:R-:W-:Y:S01]  /*15090*/  IMAD.MOV.U32 R6, RZ, RZ, R11 ;  /* 0x000000ffff067224 */ /* 0x000fe200078e000b */
[----:B-1----:R-:W-:Y:S01]  /*150a0*/  MOV R5, 0x3 ;  /* 0x0000000300057802 */ /* 0x002fe20000000f00 */
[----:B--2---:R-:W-:Y:S01]  /*150b0*/  IMAD.MOV.U32 R4, RZ, RZ, 0x181f ;  /* 0x0000181fff047424 */ /* 0x004fe200078e00ff */
[----:B------:R-:W-:-:S02]  /*150c0*/  MOV R2, 0x150e0 ;  /* 0x000150e000027802 */ /* 0x000fc40000000f00 */
[----:B---345:R-:W-:Y:S05]  /*150d0*/  CALL.REL.NOINC `($__internal_17_$__cuda_sm70_shflsync_idx_p) ;  /* 0x000050f000007944 */ /* 0x038fea0003c00000 */
[----:B------:R-:W-:Y:S01]  /*150e0*/  IMAD.MOV.U32 R13, RZ, RZ, R4 ;  /* 0x000000ffff0d7224 */ /* 0x000fe200078e0004 */
[----:B------:R-:W-:Y:S01]  /*150f0*/  MOV R5, 0x3 ;  /* 0x0000000300057802 */ /* 0x000fe20000000f00 */
[----:B------:R-:W-:Y:S01]  /*15100*/  IMAD.MOV.U32 R6, RZ, RZ, R12 ;  /* 0x000000ffff067224 */ /* 0x000fe200078e000c */
[----:B------:R-:W-:-:S02]  /*15110*/  MOV R4, 0x181f ;  /* 0x0000181f00047802 */ /* 0x000fc40000000f00 */
[----:B------:R-:W-:Y:S02]  /*15120*/  MOV R2, 0x15140 ;  /* 0x0001514000027802 */ /* 0x000fe40000000f00 */
[----:B------:R-:W-:Y:S05]  /*15130*/  CALL.REL.NOINC `($__internal_17_$__cuda_sm70_shflsync_idx_p) ;  /* 0x0000509000007944 */ /* 0x000fea0003c00000 */
[----:B------:R-:W-:Y:S05]  /*15140*/  BRA `(.L_x_1382) ;  /* 0xfffec5c000007947 */ /* 0x000fea000383ffff */
.L_x_1321:
[----:B------:R-:W-:Y:S01]  /*15150*/  IMAD.MOV.U32 R6, RZ, RZ, R11 ;  /* 0x000000ffff067224 */ /* 0x000fe200078e000b */
[----:B--2---:R-:W-:Y:S01]  /*15160*/  MOV R5, 0x4 ;  /* 0x0000000400057802 */ /* 0x004fe20000000f00 */
[----:B------:R-:W-:Y:S01]  /*15170*/  IMAD.MOV.U32 R4, RZ, RZ, 0x181f ;  /* 0x0000181fff047424 */ /* 0x000fe200078e00ff */
[----:B------:R-:W-:Y:S02]  /*15180*/  MOV R2, 0x151a0 ;  /* 0x000151a000027802 */ /* 0x000fe40000000f00 */
[----:B-1-345:R-:W-:Y:S05]  /*15190*/  CALL.REL.NOINC `($__internal_17_$__cuda_sm70_shflsync_idx_p) ;  /* 0x0000503000007944 */ /* 0x03afea0003c00000 */
[----:B------:R-:W-:Y:S01]  /*151a0*/  MOV R13, R4 ;  /* 0x00000004000d7202 */ /* 0x000fe20000000f00 */
[----:B------:R-:W-:Y:S05]  /*151b0*/  BRA `(.L_x_1383) ;  /* 0xfffec62000007947 */ /* 0x000fea000383ffff */
.L_x_1322:
[----:B------:R-:W-:Y:S01]  /*151c0*/  IMAD.MOV.U32 R6, RZ, RZ, R12 ;  /* 0x000000ffff067224 */ /* 0x000fe200078e000c */
[----:B--2---:R-:W-:Y:S01]  /*151d0*/  MOV R5, 0x4 ;  /* 0x0000000400057802 */ /* 0x004fe20000000f00 */
[----:B------:R-:W-:Y:S01]  /*151e0*/  IMAD.MOV.U32 R4, RZ, RZ, 0x181f ;  /* 0x0000181fff047424 */ /* 0x000fe200078e00ff */
[----:B------:R-:W-:Y:S02]  /*151f0*/  MOV R2, 0x15210 ;  /* 0x0001521000027802 */ /* 0x000fe40000000f00 */
[----:B-1-345:R-:W-:Y:S05]  /*15200*/  CALL.REL.NOINC `($__internal_17_$__cuda_sm70_shflsync_idx_p) ;  /* 0x00004fc000007944 */ /* 0x03afea0003c00000 */
[----:B------:R-:W-:Y:S05]  /*15210*/  BRA `(.L_x_1384) ;  /* 0xfffec5e000007947 */ /* 0x000fea000383ffff */
.L_x_1325:
[----:B------:R-:W-:Y:S01]  /*15220*/  IMAD.MOV.U32 R6, RZ, RZ, R11 ;  /* 0x000000ffff067224 */ /* 0x000fe200078e000b */
[----:B-1----:R-:W-:Y:S01]  /*15230*/  MOV R5, 0x5 ;  /* 0x0000000500057802 */ /* 0x002fe20000000f00 */
[----:B---3--:R-:W-:Y:S01]  /*15240*/  IMAD.MOV.U32 R4, RZ, RZ, 0x181f ;  /* 0x0000181fff047424 */ /* 0x008fe200078e00ff */
[----:B------:R-:W-:-:S02]  /*15250*/  MOV R2, 0x15270 ;  /* 0x0001527000027802 */ /* 0x000fc40000000f00 */
[----:B--2-45:R-:W-:Y:S05]  /*15260*/  CALL.REL.NOINC `($__internal_17_$__cuda_sm70_shflsync_idx_p) ;  /* 0x00004f6000007944 */ /* 0x034fea0003c00000 */
[----:B------:R-:W-:Y:S01]  /*15270*/  IMAD.MOV.U32 R13, RZ, RZ, R4 ;  /* 0x000000ffff0d7224 */ /* 0x000fe200078e0004 */
[----:B------:R-:W-:Y:S01]  /*15280*/  MOV R5, 0x5 ;  /* 0x0000000500057802 */ /* 0x000fe20000000f00 */
[----:B------:R-:W-:Y:S01]  /*15290*/  IMAD.MOV.U32 R6, RZ, RZ, R12 ;  /* 0x000000ffff067224 */ /* 0x000fe200078e000c */
[----:B------:R-:W-:-:S02]  /*152a0*/  MOV R4, 0x181f ;  /* 0x0000181f00047802 */ /* 0x000fc40000000f00 */
[----:B------:R-:W-:Y:S02]  /*152b0*/  MOV R2, 0x152d0 ;  /* 0x000152d000027802 */ /* 0x000fe40000000f00 */
[----:B------:R-:W-:Y:S05]  /*152c0*/  CALL.REL.NOINC `($__internal_17_$__cuda_sm70_shflsync_idx_p) ;  /* 0x00004f0000007944 */ /* 0x000fea0003c00000 */
[----:B------:R-:W-:Y:S05]  /*152d0*/  BRA `(.L_x_1385) ;  /* 0xfffec60000007947 */ /* 0x000fea000383ffff */
.L_x_1328:
[----:B------:R-:W-:Y:S01]  /*152e0*/  IMAD.MOV.U32 R6, RZ, RZ, R11 ;  /* 0x000000ffff067224 */ /* 0x000fe200078e000b */
[----:B--2---:R-:W-:Y:S01]  /*152f0*/  MOV R5, 0x6 ;  /* 0x0000000600057802 */ /* 0x004fe20000000f00 */
[----:B---3--:R-:W-:Y:S01]  /*15300*/  IMAD.MOV.U32 R4, RZ, RZ, 0x181f ;  /* 0x0000181fff047424 */ /* 0x008fe200078e00ff */
[----:B------:R-:W-:Y:S02]  /*15310*/  MOV R2, 0x15330 ;  /* 0x0001533000027802 */ /* 0x000fe40000000f00 */
[----:B-1--45:R-:W-:Y:S05]  /*15320*/  CALL.REL.NOINC `($__internal_17_$__cuda_sm70_shflsync_idx_p) ;  /* 0x00004ea000007944 */ /* 0x032fea0003c00000 */
[----:B------:R-:W-:Y:S01]  /*15330*/  MOV R13, R4 ;  /* 0x00000004000d7202 */ /* 0x000fe20000000f00 */
[----:B------:R-:W-:Y:S05]  /*15340*/  BRA `(.L_x_1386) ;  /* 0xfffec66000007947 */ /* 0x000fea000383ffff */
.L_x_1329:
[----:B------:R-:W-:Y:S01]  /*15350*/  IMAD.MOV.U32 R6, RZ, RZ, R12 ;  /* 0x000000ffff067224 */ /* 0x000fe200078e000c */
[----:B------:R-:W-:Y:S01]  /*15360*/  MOV R5, 0x6 ;  /* 0x0000000600057802 */ /* 0x000fe20000000f00 */
[----:B---3--:R-:W-:Y:S01]  /*15370*/  IMAD.MOV.U32 R4, RZ, RZ, 0x181f ;  /* 0x0000181fff047424 */ /* 0x008fe200078e00ff */
[----:B------:R-:W-:Y:S02]  /*15380*/  MOV R2, 0x153a0 ;  /* 0x000153a000027802 */ /* 0x000fe40000000f00 */
[----:B-12-45:R-:W-:Y:S05]  /*15390*/  CALL.REL.NOINC `($__internal_17_$__cuda_sm70_shflsync_idx_p) ;  /* 0x00004e3000007944 */ /* 0x036fea0003c00000 */
[----:B------:R-:W-:Y:S05]  /*153a0*/  BRA `(.L_x_1387) ;  /* 0xfffec62000007947 */ /* 0x000fea000383ffff */
.L_x_1332:
        /* <DEDUP_REMOVED lines=11> */
[----:B------:R-:W-:Y:S01]  /*15460*/  MOV R12, R4 ;  /* 0x00000004000c7202 */ /* 0x000fe20000000f00 */
[----:B------:R-:W-:Y:S05]  /*15470*/  BRA `(.L_x_1388) ;  /* 0xfffec63000007947 */ /* 0x000fea000383ffff */
.L_x_1335:
[----:B------:R-:W-:Y:S01]  /*15480*/  IMAD.MOV.U32 R6, RZ, RZ, R3 ;  /* 0x000000ffff067224 */ /* 0x000fe200078e0003 */
[----:B------:R-:W-:Y:S01]  /*15490*/  MOV R5, RZ ;  /* 0x000000ff00057202 */ /* 0x000fe20000000f00 */
[----:B------:R-:W-:Y:S01]  /*154a0*/  IMAD.MOV.U32 R4, RZ, RZ, 0x181f ;  /* 0x0000181fff047424 */ /* 0x000fe200078e00ff */
[----:B------:R-:W-:Y:S02]  /*154b0*/  MOV R2, 0x154d0 ;  /* 0x000154d000027802 */ /* 0x000fe40000000f00 */
[----:B-1----:R-:W-:Y:S05]  /*154c0*/  CALL.REL.NOINC `($__internal_17_$__cuda_sm70_shflsync_idx_p) ;  /* 0x00004d0000007944 */ /* 0x002fea0003c00000 */
[----:B------:R-:W-:Y:S01]  /*154d0*/  MOV R12, R4 ;  /* 0x00000004000c7202 */ /* 0x000fe20000000f00 */
[----:B------:R-:W-:Y:S05]  /*154e0*/  BRA `(.L_x_1389) ;  /* 0xfffeeac000007947 */ /* 0x000fea000383ffff */
.L_x_1336:
[----:B------:R-:W-:Y:S01]  /*154f0*/  IMAD.MOV.U32 R6, RZ, RZ, R7 ;  /* 0x000000ffff067224 */ /* 0x000fe200078e0007 */
[----:B------:R-:W-:Y:S01]  /*15500*/  MOV R5, RZ ;  /* 0x000000ff00057202 */ /* 0x000fe20000000f00 */
[----:B------:R-:W-:Y:S01]  /*15510*/  IMAD.MOV.U32 R4, RZ, RZ, 0x181f ;  /* 0x0000181fff047424 */ /* 0x000fe200078e00ff */
[----:B------:R-:W-:Y:S02]  /*15520*/  MOV R2, 0x15540 ;  /* 0x0001554000027802 */ /* 0x000fe40000000f00 */
[----:B-123--:R-:W-:Y:S05]  /*15530*/  CALL.REL.NOINC `($__internal_17_$__cuda_sm70_shflsync_idx_p) ;  /* 0x00004c9000007944 */ /* 0x00efea0003c00000 */
[----:B------:R-:W-:Y:S01]  /*15540*/  IADD3 R4, P0, R4, R121, RZ ;  /* 0x0000007904047210 */ /* 0x000fe20007f1e0ff */
[----:B------:R-:W-:Y:S01]  /*15550*/  IMAD.MOV.U32 R6, RZ, RZ, R3 ;  /* 0x000000ffff067224 */ /* 0x000fe200078e0003 */
[----:B------:R-:W-:-:S03]  /*15560*/  MOV R2, 0x155f0 ;  /* 0x000155f000027802 */ /* 0x000fc60000000f00 */
[----:B------:R-:W-:-:S05]  /*15570*/  IMAD.X R5, R12, 0x1, R120, P0 ;  /* 0x000000010c057824 */ /* 0x000fca00000e0678 */
[----:B------:R-:W-:Y:S01]  /*15580*/  @!PT LDS RZ, [RZ] ;  /* 0x00000000fffff984 */ /* 0x000fe20000000800 */
[----:B------:R-:W-:Y:S01]  /*15590*/  @!PT LDS RZ, [RZ] ;  /* 0x00000000fffff984 */ /* 0x000fe20000000800 */
[----:B------:R-:W-:Y:S01]  /*155a0*/  @!PT LDS RZ, [RZ] ;  /* 0x00000000fffff984 */ /* 0x000fe20000000800 */
[----:B------:R1:W-:Y:S02]  /*155b0*/  LDGSTS.E.BYPASS.LTC128B.128 [R244+0x3900], [R4.64], !P3 ;  /* 0x0390000004f47fae */ /* 0x0003e4000d901d48 */
[----:B-1----:R-:W-:Y:S01]  /*155c0*/  MOV R5, 0x1 ;  /* 0x0000000100057802 */ /* 0x002fe20000000f00 */
[----:B------:R-:W-:Y:S02]  /*155d0*/  IMAD.MOV.U32 R4, RZ, RZ, 0x181f ;  /* 0x0000181fff047424 */ /* 0x000fe400078e00ff */
[----:B------:R-:W-:Y:S05]  /*155e0*/  CALL.REL.NOINC `($__internal_17_$__cuda_sm70_shflsync_idx_p) ;  /* 0x00004be000007944 */ /* 0x000fea0003c00000 */
[----:B------:R-:W-:Y:S01]  /*155f0*/  IMAD.MOV.U32 R12, RZ, RZ, R4 ;  /* 0x000000ffff0c7224 */ /* 0x000fe200078e0004 */
[----:B------:R-:W-:Y:S01]  /*15600*/  MOV R5, 0x1 ;  /* 0x0000000100057802 */ /* 0x000fe20000000f00 */
[----:B------:R-:W-:Y:S01]  /*15610*/  IMAD.MOV.U32 R6, RZ, RZ, R7 ;  /* 0x000000ffff067224 */ /* 0x000fe200078e0007 */
[----:B------:R-:W-:Y:S02]  /*15620*/  MOV R4, 0x181f ;  /* 0x0000181f00047802 */ /* 0x000fe40000000f00 */
[----:B------:R-:W-:Y:S02]  /*15630*/  MOV R2, 0x15650 ;  /* 0x0001565000027802 */ /* 0x000fe40000000f00 */
[----:B------:R-:W-:Y:S05]  /*15640*/  CALL.REL.NOINC `($__internal_17_$__cuda_sm70_shflsync_idx_p) ;  /* 0x00004b8000007944 */ /* 0x000fea0003c00000 */
        /* <DEDUP_REMOVED lines=85> */
[----:B------:R-:W-:Y:S01]  /*15ba0*/  MOV R7, R4 ;  /* 0x0000000400077202 */ /* 0x000fe20000000f00 */
[----:B------:R-:W-:Y:S05]  /*15bb0*/  BRA `(.L_x_1390) ;  /* 0xfffee5f000007947 */ /* 0x000fea000383ffff */
.L_x_1337:
[----:B------:R-:W-:Y:S01]  /*15bc0*/  IMAD.MOV.U32 R5, RZ, RZ, RZ ;  /* 0x000000ffff057224 */ /* 0x000fe200078e00ff */
[----:B------:R-:W-:-:S02]  /*15bd0*/  MOV R4, 0x1c1f ;  /* 0x00001c1f00047802 */ /* 0x000fc40000000f00 */
[----:B------:R-:W-:Y:S02]  /*15be0*/  MOV R2, 0x15c00 ;  /* 0x00015c0000027802 */ /* 0x000fe40000000f00 */
[----:B------:R-:W-:Y:S05]  /*15bf0*/  CALL.REL.NOINC `($__internal_17_$__cuda_sm70_shflsync_idx_p) ;  /* 0x000045d000007944 */ /* 0x000fea0003c00000 */
[----:B------:R-:W-:Y:S01]  /*15c00*/  MOV R2, R4 ;  /* 0x0000000400027202 */ /* 0x000fe20000000f00 */
[----:B------:R-:W-:Y:S05]  /*15c10*/  BRA `(.L_x_1391) ;  /* 0xfffee6c000007947 */ /* 0x000fea000383ffff */
.L_x_1338:
[----:B------:R-:W-:Y:S01]  /*15c20*/  IMAD.MOV.U32 R5, RZ, RZ, 0x1 ;  /* 0x00000001ff057424 */ /* 0x000fe200078e00ff */
[----:B------:R-:W-:Y:S02]  /*15c30*/  MOV R4, 0x1c1f ;  /* 0x00001c1f00047802 */ /* 0x000fe40000000f00 */
[----:B------:R-:W-:Y:S02]  /*15c40*/  MOV R2, 0x15c60 ;  /* 0x00015c6000027802 */ /* 0x000fe40000000f00 */
[----:B-1----:R-:W-:Y:S05]  /*15c50*/  CALL.REL.NOINC `($__internal_17_$__cuda_sm70_shflsync_idx_p) ;  /* 0x0000457000007944 */ /* 0x002fea0003c00000 */
[----:B------:R-:W-:Y:S02]  /*15c60*/  IMAD.IADD R2, R0, 0x1, R4 ;  /* 0x0000000100027824 */ /* 0x000fe400078e0204 */
[----:B------:R-:W-:Y:S02]  /*15c70*/  IMAD.MOV.U32 R5, RZ, RZ, 0x2 ;  /* 0x00000002ff057424 */ /* 0x000fe400078e00ff */
[----:B------:R-:W-:Y:S01]  /*15c80*/  IMAD.MOV.U32 R4, RZ, RZ, 0x1c1f ;  /* 0x00001c1fff047424 */ /* 0x000fe200078e00ff */
        /* <DEDUP_REMOVED lines=57> */
[----:B------:R-:W-:Y:S02]  /*16020*/  MOV R2, 0x16040 ;  /* 0x0001604000027802 */ /* 0x000fe40000000f00 */
[----:B------:R-:W-:Y:S05]  /*16030*/  CALL.REL.NOINC `($__internal_17_$__cuda_sm70_shflsync_idx_p) ;  /* 0x0000419000007944 */ /* 0x000fea0003c00000 */
        /* <DEDUP_REMOVED lines=62> */
[----:B------:R-:W-:Y:S01]  /*16420*/  IMAD.IADD R0, R0, 0x1, R4 ;  /* 0x0000000100007824 */ /* 0x000fe200078e0204 */
[----:B------:R-:W-:Y:S01]  /*16430*/  FMNMX.FTZ R2, R116, R117, !PT ;  /* 0x0000007574027209 */ /* 0x000fe20007810000 */
[----:B------:R-:W-:Y:S01]  /*16440*/  IMAD.MOV.U32 R6, RZ, RZ, 0x2 ;  /* 0x00000002ff067424 */ /* 0x000fe200078e00ff */
[----:B------:R-:W-:Y:S02]  /*16450*/  FMNMX.FTZ R4, R12, R123, !PT ;  /* 0x0000007b0c047209 */ /* 0x000fe40007810000 */
[----:B------:R-:W-:Y:S02]  /*16460*/  IMNMX R3, R3, R0, PT ;  /* 0x0000000003037217 */ /* 0x000fe40003800200 */
[----:B------:R-:W-:-:S02]  /*16470*/  FMNMX.FTZ R0, R118, R119, !PT ;  /* 0x0000007776007209 */ /* 0x000fc40007810000 */
        /* <DEDUP_REMOVED lines=139> */
[----:B------:R-:W-:Y:S02]  /*16d30*/  FSEL R103, R24, -INF , P6 ;  /* 0xff80000018677808 */ /* 0x000fe40003000000 */
[----:B------:R-:W-:Y:S02]  /*16d40*/  FMNMX.FTZ R2, R62, R2, !PT ;  /* 0x000000023e027209 */ /* 0x000fe40007810000 */
[----:B------:R-:W-:Y:S02]  /*16d50*/  FMNMX.FTZ R0, R43, R0, !PT ;  /* 0x000000002b007209 */ /* 0x000fe40007810000 */
[----:B------:R-:W-:Y:S02]  /*16d60*/  FMNMX.FTZ R68, R189, R68, !PT ;  /* 0x00000044bd447209 */ /* 0x000fe40007810000 */
[----:B------:R-:W-:-:S02]  /*16d70*/  FMNMX.FTZ R3, R40, R3, !PT ;  /* 0x0000000328037209 */ /* 0x000fc40007810000 */
[----:B------:R-:W-:Y:S02]  /*16d80*/  FSEL R98, R21, -INF , P5 ;  /* 0xff80000015627808 */ /* 0x000fe40002800000 */
[----:B------:R-:W-:Y:S02]  /*16d90*/  FMNMX.FTZ R2, R37, R2, !PT ;  /* 0x0000000225027209 */ /* 0x000fe40007810000 */
[----:B------:R-:W-:Y:S02]  /*16da0*/  FMNMX.FTZ R0, R31, R0, !PT ;  /* 0x000000001f007209 */ /* 0x000fe40007810000 */
[----:B------:R-:W-:Y:S02]  /*16db0*/  FMNMX.FTZ R68, R103, R68, !PT ;  /* 0x0000004467447209 */ /* 0x000fe40007810000 */
[----:B------:R-:W-:Y:S02]  /*16dc0*/  FMNMX.FTZ R3, R39, R3, !PT ;  /* 0x0000000327037209 */ /* 0x000fe40007810000 */
[----:B------:R-:W-:-:S02]  /*16dd0*/  FSEL R97, R97, -INF , P4 ;  /* 0xff80000061617808 */ /* 0x000fc40002000000 */
[----:B------:R-:W-:Y:S02]  /*16de0*/  FMNMX.FTZ R2, R36, R2, !PT ;  /* 0x0000000224027209 */ /* 0x000fe40007810000 */
[----:B------:R-:W-:Y:S02]  /*16df0*/  FMNMX.FTZ R0, R30, R0, !PT ;  /* 0x000000001e007209 */ /* 0x000fe40007810000 */
[----:B------:R-:W-:Y:S02]  /*16e00*/  FMNMX.FTZ R68, R98, R68, !PT ;  /* 0x0000004462447209 */ /* 0x000fe40007810000 */
[----:B------:R-:W-:Y:S02]  /*16e10*/  FMNMX.FTZ R3, R38, R3, !PT ;  /* 0x0000000326037209 */ /* 0x000fe40007810000 */
[----:B------:R-:W-:Y:S02]  /*16e20*/  FSEL R70, R70, -INF , P0 ;  /* 0xff80000046467808 */ /* 0x000fe40000000000 */
[----:B------:R-:W-:Y:S01]  /*16e30*/  FMNMX.FTZ R2, R57, R2, !PT ;  /* 0x0000000239027209 */ /* 0x000fe20007810000 */
[----:B------:R-:W-:Y:S01]  /*16e40*/  IMAD.MOV.U32 R4, RZ, RZ, R3 ;  /* 0x000000ffff047224 */ /* 0x000fe200078e0003 */
[----:B------:R-:W-:-:S02]  /*16e50*/  FMNMX.FTZ R0, R29, R0, !PT ;  /* 0x000000001d007209 */ /* 0x000fc40007810000 */
[----:B------:R-:W-:Y:S02]  /*16e60*/  FMNMX.FTZ R68, R97, R68, !PT ;  /* 0x0000004461447209 */ /* 0x000fe40007810000 */
[----:B------:R-:W-:Y:S02]  /*16e70*/  FMNMX.FTZ R2, R56, R2, !PT ;  /* 0x0000000238027209 */ /* 0x000fe40007810000 */
[----:B------:R-:W-:Y:S02]  /*16e80*/  FMNMX.FTZ R0, R28, R0, !PT ;  /* 0x000000001c007209 */ /* 0x000fe40007810000 */
[----:B------:R-:W-:Y:S02]  /*16e90*/  FMNMX.FTZ R68, R70, R68, !PT ;  /* 0x0000004446447209 */ /* 0x000fe40007810000 */
[----:B------:R-:W-:Y:S02]  /*16ea0*/  MOV R5, 0x16ec0 ;  /* 0x00016ec000057802 */ /* 0x000fe40000000f00 */
[----:B------:R-:W-:Y:S05]  /*16eb0*/  CALL.REL.NOINC `($__internal_16_$__cuda_sm70_shflsync_bfly_p) ;  /* 0x000032a000007944 */ /* 0x000fea0003c00000 */
[----:B------:R-:W-:Y:S01]  /*16ec0*/  FMNMX.FTZ R3, R3, R6, !PT ;  /* 0x0000000603037209 */ /* 0x000fe20007810000 */
[----:B------:R-:W-:Y:S01]  /*16ed0*/  IMAD.MOV.U32 R6, RZ, RZ, 0x1 ;  /* 0x00000001ff067424 */ /* 0x000fe200078e00ff */
[----:B------:R-:W-:-:S03]  /*16ee0*/  MOV R5, 0x16f10 ;  /* 0x00016f1000057802 */ /* 0x000fc60000000f00 */
[----:B------:R-:W-:Y:S02]  /*16ef0*/  IMAD.MOV.U32 R4, RZ, RZ, R3 ;  /* 0x000000ffff047224 */ /* 0x000fe400078e0003 */
[----:B------:R-:W-:Y:S05]  /*16f00*/  CALL.REL.NOINC `($__internal_16_$__cuda_sm70_shflsync_bfly_p) ;  /* 0x0000325000007944 */ /* 0x000fea0003c00000 */
[----:B------:R-:W-:Y:S01]  /*16f10*/  FMNMX.FTZ R3, R3, R6, !PT ;  /* 0x0000000603037209 */ /* 0x000fe20007810000 */
[----:B------:R-:W-:Y:S01]  /*16f20*/  IMAD.MOV.U32 R4, RZ, RZ, R2 ;  /* 0x000000ffff047224 */ /* 0x000fe200078e0002 */
[----:B------:R-:W-:Y:S01]  /*16f30*/  MOV R5, 0x16f60 ;  /* 0x00016f6000057802 */ /* 0x000fe20000000f00 */
[----:B------:R-:W-:Y:S02]  /*16f40*/  IMAD.MOV.U32 R6, RZ, RZ, 0x2 ;  /* 0x00000002ff067424 */ /* 0x000fe400078e00ff */
        /* <DEDUP_REMOVED lines=26> */
[----:B------:R-:W-:Y:S05]  /*170f0*/  BRA `(.L_x_1392) ;  /* 0xfffee85000007947 */ /* 0x000fea000383ffff */
.L_x_1342:
[----:B------:R-:W-:Y:S01]  /*17100*/  MOV R5, RZ ;  /* 0x000000ff00057202 */ /* 0x000fe20000000f00 */
[----:B------:R-:W-:Y:S01]  /*17110*/  IMAD.MOV.U32 R6, RZ, RZ, R7 ;  /* 0x000000ffff067224 */ /* 0x000fe200078e0007 */
[----:B------:R-:W-:Y:S01]  /*17120*/  MOV R2, 0x17150 ;  /* 0x0001715000027802 */ /* 0x000fe20000000f00 */
[----:B------:R-:W-:Y:S02]  /*17130*/  IMAD.MOV.U32 R4, RZ, RZ, 0x181f ;  /* 0x0000181fff047424 */ /* 0x000fe400078e00ff */
[----:B------:R-:W-:Y:S05]  /*17140*/  CALL.REL.NOINC `($__internal_17_$__cuda_sm70_shflsync_idx_p) ;  /* 0x0000308000007944 */ /* 0x000fea0003c00000 */
[----:B------:R-:W-:Y:S01]  /*17150*/  MOV R11, R4 ;  /* 0x00000004000b7202 */ /* 0x000fe20000000f00 */
[----:B------:R-:W-:-:S05]  /*17160*/  BRA `(.L_x_1393) ;  /* 0xffff0e5000007947 */ /* 0x000fca000383ffff */
.L_x_1343:
[----:B------:R-:W-:Y:S01]  /*17170*/  MOV R5, RZ ;  /* 0x000000ff00057202 */ /* 0x000fe20000000f00 */
[----:B------:R-:W-:Y:S01]  /*17180*/  IMAD.MOV.U32 R6, RZ, RZ, R10 ;  /* 0x000000ffff067224 */ /* 0x000fe200078e000a */
[----:B------:R-:W-:Y:S01]  /*17190*/  MOV R2, 0x171c0 ;  /* 0x000171c000027802 */ /* 0x000fe20000000f00 */
[----:B------:R-:W-:Y:S02]  /*171a0*/  IMAD.MOV.U32 R4, RZ, RZ, 0x181f ;  /* 0x0000181fff047424 */ /* 0x000fe400078e00ff */
[----:B-12---:R-:W-:Y:S05]  /*171b0*/  CALL.REL.NOINC `($__internal_17_$__cuda_sm70_shflsync_idx_p) ;  /* 0x0000301000007944 */ /* 0x006fea0003c00000 */
[----:B------:R-:W-:Y:S01]  /*171c0*/  IMAD.MOV.U32 R6, RZ, RZ, R7 ;  /* 0x000000ffff067224 */ /* 0x000fe200078e0007 */
[----:B------:R-:W-:Y:S02]  /*171d0*/  IADD3 R4, P0, R4, R0, RZ ;  /* 0x0000000004047210 */ /* 0x000fe40007f1e0ff */
[----:B------:R-:W-:Y:S03]  /*171e0*/  MOV R2, 0x17270 ;  /* 0x0001727000027802 */ /* 0x000fe60000000f00 */
[----:B------:R-:W-:Y:S05]  /*171f0*/  IMAD.X R5, R11, 0x1, R3, P0 ;  /* 0x000000010b057824 */ /* 0x000fea00000e0603 */
[----:B------:R-:W-:Y:S01]  /*17200*/  @!PT LDS RZ, [RZ] ;  /* 0x00000000fffff984 */ /* 0x000fe20000000800 */
[----:B------:R-:W-:Y:S01]  /*17210*/  @!PT LDS RZ, [RZ] ;  /* 0x00000000fffff984 */ /* 0x000fe20000000800 */
[----:B------:R-:W-:Y:S01]  /*17220*/  @!PT LDS RZ, [RZ] ;  /* 0x00000000fffff984 */ /* 0x000fe20000000800 */
[----:B------:R1:W-:Y:S02]  /*17230*/  LDGSTS.E.BYPASS.LTC128B.128 [R244+0x100], [R4.64], !P3 ;  /* 0x0010000004f47fae */ /* 0x0003e4000d901d48 */
[----:B-1----:R-:W-:Y:S01]  /*17240*/  MOV R5, 0x1 ;  /* 0x0000000100057802 */ /* 0x002fe20000000f00 */
[----:B------:R-:W-:Y:S02]  /*17250*/  IMAD.MOV.U32 R4, RZ, RZ, 0x181f ;  /* 0x0000181fff047424 */ /* 0x000fe400078e00ff */
[----:B------:R-:W-:Y:S05]  /*17260*/  CALL.REL.NOINC `($__internal_17_$__cuda_sm70_shflsync_idx_p) ;  /* 0x00002f6000007944 */ /* 0x000fea0003c00000 */
[----:B------:R-:W-:Y:S01]  /*17270*/  MOV R5, 0x1 ;  /* 0x0000000100057802 */ /* 0x000fe20000000f00 */
[----:B------:R-:W-:Y:S01]  /*17280*/  IMAD.MOV.U32 R11, RZ, RZ, R4 ;  /* 0x000000ffff0b7224 */ /* 0x000fe200078e0004 */
[----:B------:R-:W-:Y:S01]  /*17290*/  MOV R4, 0x181f ;  /* 0x0000181f00047802 */ /* 0x000fe20000000f00 */
[----:B------:R-:W-:Y:S01]  /*172a0*/  IMAD.MOV.U32 R6, RZ, RZ, R10 ;  /* 0x000000ffff067224 */ /* 0x000fe200078e000a */
[----:B------:R-:W-:Y:S02]  /*172b0*/  MOV R2, 0x172d0 ;  /* 0x000172d000027802 */ /* 0x000fe40000000f00 */
[----:B------:R-:W-:Y:S05]  /*172c0*/  CALL.REL.NOINC `($__internal_17_$__cuda_sm70_shflsync_idx_p) ;  /* 0x00002f0000007944 */ /* 0x000fea0003c00000 */
        /* <DEDUP_REMOVED lines=85> */
[----:B------:R-:W-:-:S05]  /*17820*/  BRA `(.L_x_1394) ;  /* 0xffff099000007947 */ /* 0x000fca000383ffff */
.L_x_1346:
[----:B------:R-:W-:Y:S01]  /*17830*/  MOV R5, RZ ;  /* 0x000000ff00057202 */ /* 0x000fe20000000f00 */
[----:B-1----:R-:W-:Y:S01]  /*17840*/  IMAD.MOV.U32 R6, RZ, RZ, R82 ;  /* 0x000000ffff067224 */ /* 0x002fe200078e0052 */
[----:B------:R-:W-:Y:S01]  /*17850*/  MOV R2, 0x17880 ;  /* 0x0001788000027802 */ /* 0x000fe20000000f00 */
[----:B------:R-:W-:Y:S02]  /*17860*/  IMAD.MOV.U32 R4, RZ, RZ, 0x181f ;  /* 0x0000181fff047424 */ /* 0x000fe400078e00ff */
[----:B------:R-:W-:Y:S05]  /*17870*/  CALL.REL.NOINC `($__internal_17_$__cuda_sm70_shflsync_idx_p) ;  /* 0x0000295000007944 */ /* 0x000fea0003c00000 */
[----:B------:R-:W-:Y:S01]  /*17880*/  MOV R86, R4 ;  /* 0x0000000400567202 */ /* 0x000fe20000000f00 */
[----:B------:R-:W-:-:S05]  /*17890*/  BRA `(.L_x_1395) ;  /* 0xffff22b000007947 */ /* 0x000fca000383ffff */
.L_x_1347:
[----:B------:R-:W-:Y:S01]  /*178a0*/  MOV R5, RZ ;  /* 0x000000ff00057202 */ /* 0x000fe20000000f00 */
[----:B-1----:R-:W-:Y:S01]  /*178b0*/  IMAD.MOV.U32 R6, RZ, RZ, R83 ;  /* 0x000000ffff067224 */ /* 0x002fe200078e0053 */
[----:B------:R-:W-:Y:S01]  /*178c0*/  MOV R2, 0x178f0 ;  /* 0x000178f000027802 */ /* 0x000fe20000000f00 */
[----:B------:R-:W-:Y:S02]  /*178d0*/  IMAD.MOV.U32 R4, RZ, RZ, 0x181f ;  /* 0x0000181fff047424 */ /* 0x000fe400078e00ff */
[----:B--23--:R-:W-:Y:S05]  /*178e0*/  CALL.REL.NOINC `($__internal_17_$__cuda_sm70_shflsync_idx_p) ;  /* 0x000028e000007944 */ /* 0x00cfea0003c00000 */
        /* <DEDUP_REMOVED lines=103> */
.L_x_1348:
[----:B------:R-:W-:Y:S01]  /*17f60*/  MOV R4, 0x1c1f ;  /* 0x00001c1f00047802 */ /* 0x000fe20000000f00 */
[----:B------:R-:W-:Y:S01]  /*17f70*/  IMAD.MOV.U32 R5, RZ, RZ, RZ ;  /* 0x000000ffff057224 */ /* 0x000fe200078e00ff */
[----:B------:R-:W-:Y:S02]  /*17f80*/  MOV R2, 0x17fa0 ;  /* 0x00017fa000027802 */ /* 0x000fe40000000f00 */
[----:B------:R-:W-:Y:S05]  /*17f90*/  CALL.REL.NOINC `($__internal_17_$__cuda_sm70_shflsync_idx_p) ;  /* 0x0000223000007944 */ /* 0x000fea0003c00000 */
[----:B------:R-:W-:-:S05]  /*17fa0*/  BRA `(.L_x_1397) ;  /* 0xffff1ef000007947 */ /* 0x000fca000383ffff */
.L_x_1349:
[----:B------:R-:W-:Y:S01]  /*17fb0*/  MOV R4, 0x1c1f ;  /* 0x00001c1f00047802 */ /* 0x000fe20000000f00 */
[----:B------:R-:W-:Y:S01]  /*17fc0*/  IMAD.MOV.U32 R5, RZ, RZ, 0x1 ;  /* 0x00000001ff057424 */ /* 0x000fe200078e00ff */
[----:B------:R-:W-:Y:S02]  /*17fd0*/  MOV R2, 0x17ff0 ;  /* 0x00017ff000027802 */ /* 0x000fe40000000f00 */
[----:B-1----:R-:W-:Y:S05]  /*17fe0*/  CALL.REL.NOINC `($__internal_17_$__cuda_sm70_shflsync_idx_p) ;  /* 0x000021e000007944 */ /* 0x002fea0003c00000 */
[----:B------:R-:W-:Y:S01]  /*17ff0*/  MOV R2, 0x183c0 ;  /* 0x000183c000027802 */ /* 0x000fe20000000f00 */
[----:B------:R-:W-:Y:S02]  /*18000*/  IMAD.IADD R4, R101, 0x1, R4 ;  /* 0x0000000165047824 */ /* 0x000fe400078e0204 */
[----:B------:R-:W-:Y:S03]  /*18010*/  IMAD.MOV.U32 R5, RZ, RZ, 0x2 ;  /* 0x00000002ff057424 */ /* 0x000fe600078e00ff */
        /* <DEDUP_REMOVED lines=51> */
[----:B------:R-:W-:Y:S01]  /*18350*/  ISETP.GT.AND P0, PT, R4, 0x69, PT ;  /* 0x000000690400780c */ /* 0x000fe20003f04270 */
[----:B------:R-:W-:Y:S01]  /*18360*/  IMAD.MOV.U32 R4, RZ, RZ, 0x1c1f ;  /* 0x00001c1fff047424 */ /* 0x000fe200078e00ff */
[----:B------:R-:W-:Y:S02]  /*18370*/  FSEL R184, R216, -INF , P6 ;  /* 0xff800000d8b87808 */ /* 0x000fe40003000000 */
[----:B------:R-:W-:Y:S02]  /*18380*/  FSEL R21, R103, -INF , P5 ;  /* 0xff80000067157808 */ /* 0x000fe40002800000 */
[----:B------:R-:W-:Y:S02]  /*18390*/  FSEL R20, R104, -INF , P4 ;  /* 0xff80000068147808 */ /* 0x000fe40002000000 */
[----:B------:R-:W-:Y:S02]  /*183a0*/  FSEL R19, R11, -INF , P0 ;  /* 0xff8000000b137808 */ /* 0x000fe40000000000 */
[----:B------:R-:W-:Y:S05]  /*183b0*/  CALL.REL.NOINC `($__internal_17_$__cuda_sm70_shflsync_idx_p) ;  /* 0x00001e1000007944 */ /* 0x000fea0003c00000 */
        /* <DEDUP_REMOVED lines=61> */
[----:B------:R-:W-:Y:S01]  /*18790*/  FMNMX.FTZ R3, R82, R182, !PT ;  /* 0x000000b652037209 */ /* 0x000fe20007810000 */
[----:B------:R-:W-:Y:S01]  /*187a0*/  IMAD.IADD R4, R101, 0x1, R4 ;  /* 0x0000000165047824 */ /* 0x000fe200078e0204 */
[----:B------:R-:W-:Y:S01]  /*187b0*/  FMNMX.FTZ R2, R32, R183, !PT ;  /* 0x000000b720027209 */ /* 0x000fe20007810000 */
[----:B------:R-:W-:Y:S01]  /*187c0*/  IMAD.MOV.U32 R6, RZ, RZ, 0x2 ;  /* 0x00000002ff067424 */ /* 0x000fe200078e00ff */
[----:B------:R-:W-:Y:S02]  /*187d0*/  FMNMX.FTZ R0, R11, R180, !PT ;  /* 0x000000b40b007209 */ /* 0x000fe40007810000 */
        /* <DEDUP_REMOVED lines=20> */
[----:B------:R-:W-:Y:S02]  /*18920*/  FMNMX.FTZ R49, R12, R181, !PT ;  /* 0x000000b50c317209 */ /* 0x000fe40007810000 */
        /* <DEDUP_REMOVED lines=9> */
[----:B------:R-:W-:Y:S02]  /*189c0*/  FMNMX.FTZ R2, R33, R2, !PT ;  /* 0x0000000221027209 */ /* 0x000fe40007810000 */
[----:B------:R-:W-:Y:S02]  /*189d0*/  FMNMX.FTZ R0, R16, R0, !PT ;  /* 0x0000000010007209 */ /* 0x000fe40007810000 */
        /* <DEDUP_REMOVED lines=28> */
[C---:B------:R-:W-:Y:S02]  /*18ba0*/  ISETP.GT.AND P5, PT, R4.reuse, 0x61, PT ;  /* 0x000000610400780c */ /* 0x040fe40003fa4270 */
[----:B------:R-:W-:Y:S02]  /*18bb0*/  FSEL R115, R7, -INF , P4 ;  /* 0xff80000007737808 */ /* 0x000fe40002000000 */
[----:B------:R-:W-:Y:S02]  /*18bc0*/  ISETP.GT.AND P4, PT, R4, 0x68, PT ;  /* 0x000000680400780c */ /* 0x000fe40003f84270 */
[----:B------:R-:W-:Y:S02]  /*18bd0*/  FSEL R113, R80, -INF , P0 ;  /* 0xff80000050717808 */ /* 0x000fe40000000000 */
[----:B------:R-:W-:Y:S02]  /*18be0*/  ISETP.GT.AND P0, PT, R4, 0x69, PT ;  /* 0x000000690400780c */ /* 0x000fe40003f04270 */
        /* <DEDUP_REMOVED lines=76> */
[----:B------:R-:W-:Y:S02]  /*190b0*/  FSEL R96, R96, -INF , P6 ;  /* 0xff80000060607808 */ /* 0x000fe40003000000 */
        /* <DEDUP_REMOVED lines=27> */
[----:B------:R-:W-:Y:S02]  /*19270*/  MOV R5, 0x19290 ;  /* 0x0001929000057802 */ /* 0x000fe40000000f00 */
        /* <DEDUP_REMOVED lines=28> */
[----:B------:R-:W-:Y:S01]  /*19440*/  MOV R68, R6 ;  /* 0x0000000600447202 */ /* 0x000fe20000000f00 */
[----:B------:R-:W-:-:S05]  /*19450*/  BRA `(.L_x_1398) ;  /* 0xffff20b000007947 */ /* 0x000fca000383ffff */
.L_x_1352:
[----:B-1----:R-:W-:Y:S01]  /*19460*/  MOV R5, RZ ;  /* 0x000000ff00057202 */ /* 0x002fe20000000f00 */
[----:B------:R-:W-:Y:S01]  /*19470*/  IMAD.MOV.U32 R6, RZ, RZ, R3 ;  /* 0x000000ffff067224 */ /* 0x000fe200078e0003 */
[----:B------:R-:W-:Y:S01]  /*19480*/  MOV R2, 0x194b0 ;  /* 0x000194b000027802 */ /* 0x000fe20000000f00 */
[----:B------:R-:W-:Y:S02]  /*19490*/  IMAD.MOV.U32 R4, RZ, RZ, 0x181f ;  /* 0x0000181fff047424 */ /* 0x000fe400078e00ff */
[----:B------:R-:W-:Y:S05]  /*194a0*/  CALL.REL.NOINC `($__internal_17_$__cuda_sm70_shflsync_idx_p) ;  /* 0x00000d2000007944 */ /* 0x000fea0003c00000 */
[----:B------:R-:W-:Y:S01]  /*194b0*/  MOV R2, R4 ;  /* 0x0000000400027202 */ /* 0x000fe20000000f00 */
[----:B------:R-:W-:-:S05]  /*194c0*/  BRA `(.L_x_1399) ;  /* 0xffff4c4000007947 */ /* 0x000fca000383ffff */
.L_x_1355:
[----:B------:R-:W-:Y:S01]  /*194d0*/  MOV R5, RZ ;  /* 0x000000ff00057202 */ /* 0x000fe20000000f00 */
[----:B-1----:R-:W-:Y:S01]  /*194e0*/  IMAD.MOV.U32 R6, RZ, RZ, R0 ;  /* 0x000000ffff067224 */ /* 0x002fe200078e0000 */
[----:B------:R-:W-:Y:S01]  /*194f0*/  MOV R2, 0x19520 ;  /* 0x0001952000027802 */ /* 0x000fe20000000f00 */
[----:B------:R-:W-:Y:S02]  /*19500*/  IMAD.MOV.U32 R4, RZ, RZ, 0x181f ;  /* 0x0000181fff047424 */ /* 0x000fe400078e00ff */
[----:B------:R-:W-:Y:S05]  /*19510*/  CALL.REL.NOINC `($__internal_17_$__cuda_sm70_shflsync_idx_p) ;  /* 0x00000cb000007944 */ /* 0x000fea0003c00000 */
[----:B------:R-:W-:Y:S01]  /*19520*/  MOV R50, R4 ;  /* 0x0000000400327202 */ /* 0x000fe20000000f00 */
[----:B------:R-:W-:-:S05]  /*19530*/  BRA `(.L_x_1400) ;  /* 0xffff672000007947 */ /* 0x000fca000383ffff */
.L_x_1356:
        /* <DEDUP_REMOVED lines=108> */
.L_x_1357:
[----:B------:R-:W-:Y:S02]  /*19c00*/  MOV R6, 0x2 ;  /* 0x0000000200067802 */ /* 0x000fe40000000f00 */
        /* <DEDUP_REMOVED lines=35> */
.L_x_1359:
[----:B------:R1:W5:Y:S01]  /*19e40*/  LDL R4, [R1+0x48] ;  /* 0x0000480001047983 */ /* 0x0003620000100800 */
[----:B------:R-:W-:-:S02]  /*19e50*/  MOV R6, 0x2 ;  /* 0x0000000200067802 */ /* 0x000fc40000000f00 */
[----:B------:R-:W-:Y:S02]  /*19e60*/  MOV R5, 0x19e80 ;  /* 0x00019e8000057802 */ /* 0x000fe40000000f00 */
[----:B-1---5:R-:W-:Y:S05]  /*19e70*/  CALL.REL.NOINC `($__internal_16_$__cuda_sm70_shflsync_bfly_p) ;  /* 0x000002e000007944 */ /* 0x022fea0003c00000 */
[----:B------:R-:W-:Y:S01]  /*19e80*/  MOV R11, R6 ;  /* 0x00000006000b7202 */ /* 0x000fe20000000f00 */
[----:B------:R-:W-:Y:S05]  /*19e90*/  BRA `(.L_x_1403) ;  /* 0xffff916000007947 */ /* 0x000fea000383ffff */
.L_x_1360:
[----:B------:R-:W-:Y:S01]  /*19ea0*/  IMAD.MOV.U32 R4, RZ, RZ, R11 ;  /* 0x000000ffff047224 */ /* 0x000fe200078e000b */
[----:B------:R-:W-:Y:S02]  /*19eb0*/  MOV R6, 0x1 ;  /* 0x0000000100067802 */ /* 0x000fe40000000f00 */
[----:B------:R-:W-:Y:S02]  /*19ec0*/  MOV R5, 0x19ee0 ;  /* 0x00019ee000057802 */ /* 0x000fe40000000f00 */
[----:B------:R-:W-:Y:S05]  /*19ed0*/  CALL.REL.NOINC `($__internal_16_$__cuda_sm70_shflsync_bfly_p) ;  /* 0x0000028000007944 */ /* 0x000fea0003c00000 */
[----:B------:R1:W5:Y:S01]  /*19ee0*/  LDL R4, [R1+0x60] ;  /* 0x0000600001047983 */ /* 0x0003620000100800 */
[----:B------:R-:W-:Y:S01]  /*19ef0*/  FADD.FTZ R11, R11, R6 ;  /* 0x000000060b0b7221 */ /* 0x000fe20000010000 */
[----:B------:R-:W-:Y:S02]  /*19f00*/  MOV R6, 0x2 ;  /* 0x0000000200067802 */ /* 0x000fe40000000f00 */
[----:B------:R-:W-:Y:S02]  /*19f10*/  MOV R5, 0x19f30 ;  /* 0x00019f3000057802 */ /* 0x000fe40000000f00 */
[----:B-1---5:R-:W-:Y:S05]  /*19f20*/  CALL.REL.NOINC `($__internal_16_$__cuda_sm70_shflsync_bfly_p) ;  /* 0x0000023000007944 */ /* 0x022fea0003c00000 */
[----:B------:R-:W2:Y:S01]  /*19f30*/  LDL.LU R4, [R1+0x60] ;  /* 0x0000600001047983 */ /* 0x000ea20000300800 */
[----:B------:R-:W-:Y:S01]  /*19f40*/  MOV R5, 0x19f90 ;  /* 0x00019f9000057802 */ /* 0x000fe20000000f00 */
[----:B--2---:R-:W-:Y:S01]  /*19f50*/  FADD.FTZ R10, R4, R6 ;  /* 0x00000006040a7221 */ /* 0x004fe20000010000 */
[----:B------:R-:W-:-:S04]  /*19f60*/  MOV R6, 0x1 ;  /* 0x0000000100067802 */ /* 0x000fc80000000f00 */
[----:B------:R-:W-:Y:S02]  /*19f70*/  MOV R4, R10 ;  /* 0x0000000a00047202 */ /* 0x000fe40000000f00 */
        /* <DEDUP_REMOVED lines=20> */
[----:B------:R-:W-:Y:S02]  /*1a0c0*/  MOV R6, 0x1 ;  /* 0x0000000100067802 */ /* 0x000fe40000000f00 */
[----:B------:R-:W-:Y:S05]  /*1a0d0*/  CALL.REL.NOINC `($__internal_16_$__cuda_sm70_shflsync_bfly_p) ;  /* 0x0000008000007944 */ /* 0x000fea0003c00000 */
[----:B------:R-:W-:Y:S01]  /*1a0e0*/  MOV R5, R6 ;  /* 0x0000000600057202 */ /* 0x000fe20000000f00 */
[----:B------:R-:W-:Y:S05]  /*1a0f0*/  BRA `(.L_x_1404) ;  /* 0xffff903000007947 */ /* 0x000fea000383ffff */
.L_x_1374:
[----:B---3--:R-:W-:Y:S01]  /*1a100*/  IMAD.MOV.U32 R6, RZ, RZ, R3 ;  /* 0x000000ffff067224 */ /* 0x008fe200078e0003 */
[----:B------:R-:W-:Y:S01]  /*1a110*/  MOV R5, RZ ;  /* 0x000000ff00057202 */ /* 0x000fe20000000f00 */
[----:B------:R-:W-:Y:S01]  /*1a120*/  IMAD.MOV.U32 R4, RZ, RZ, 0x1f ;  /* 0x0000001fff047424 */ /* 0x000fe200078e00ff */
[----:B----4-:R-:W-:-:S02]  /*1a130*/  MOV R2, 0x1a150 ;  /* 0x0001a15000027802 */ /* 0x010fc40000000f00 */
[----:B-1----:R-:W-:Y:S05]  /*1a140*/  CALL.REL.NOINC `($__internal_17_$__cuda_sm70_shflsync_idx_p) ;  /* 0x0000008000007944 */ /* 0x002fea0003c00000 */
[----:B------:R-:W-:Y:S05]  /*1a150*/  BRA `(.L_x_1405) ;  /* 0xffffac2000007947 */ /* 0x000fea000383ffff */
        .weak           $__internal_16_$__cuda_sm70_shflsync_bfly_p
        .type           $__internal_16_$__cuda_sm70_shflsync_bfly_p,@function
        .size           $__internal_16_$__cuda_sm70_shflsync_bfly_p,($__internal_17_$__cuda_sm70_shflsync_idx_p - $__internal_16_$__cuda_sm70_shflsync_bfly_p)
$__internal_16_$__cuda_sm70_shflsync_bfly_p:
[----:B------:R-:W-:Y:S02]  /*1a160*/  IMAD.MOV.U32 R9, RZ, RZ, -0x1 ;  /* 0xffffffffff097424 */ /* 0x000fe400078e00ff */
[----:B------:R-:W-:-:S02]  /*1a170*/  IMAD.MOV.U32 R8, RZ, RZ, 0x1f ;  /* 0x0000001fff087424 */ /* 0x000fc400078e00ff */
[----:B------:R-:W-:Y:S04]  /*1a180*/  WARPSYNC R9 ;  /* 0x0000000900007348 */ /* 0x000fe80003800000 */
[----:B------:R1:W2:Y:S02]  /*1a190*/  SHFL.BFLY PT, R6, R4, R6, R8 ;  /* 0x0c00000604067389 */ /* 0x0002a400000e0008 */
[----:B-1----:R-:W-:Y:S02]  /*1a1a0*/  MOV R8, R5 ;  /* 0x0000000500087202 */ /* 0x002fe40000000f00 */
[----:B------:R-:W-:-:S04]  /*1a1b0*/  MOV R9, 0x0 ;  /* 0x0000000000097802 */ /* 0x000fc80000000f00 */
[----:B--2---:R-:W-:Y:S05]  /*1a1c0*/  RET.REL.NODEC R8 `(_ZN7cutlass13device_kernelIN5flash19enable_sm80_to_sm89INS1_16FlashAttnFwdSm80INS1_25CollectiveMainloopFwdSm80ILi4ELi1ELb0EN4cute5tupleIJNS5_1CILi128EEENS7_ILi112EEENS7_ILi64EEEEEELi64ENS_6half_tEfNS_4arch4Sm80ELb1ELb0ELb1ELb0ELb1ELb0ELb1ELb1EEENS1_21CollectiveEpilogueFwdINS6_IJS8_SA_S9_EEENS6_IJNS7_ILi1EEESI_SI_EEESC_SE_Li128ELb0ELb1ELb1ELb0EEENS1_30DynamicPersistentTileSchedulerILi128ELi128ELb1ELb1ELb0EEEEEEEEEvNT_6ParamsE) ;  /* 0xfffe5e3008007950 */ /* 0x004fea0003c3ffff */
        .weak           $__internal_17_$__cuda_sm70_shflsync_idx_p
        .type           $__internal_17_$__cuda_sm70_shflsync_idx_p,@function
        .size           $__internal_17_$__cuda_sm70_shflsync_idx_p,(.L_x_3840 - $__internal_17_$__cuda_sm70_shflsync_idx_p)
$__internal_17_$__cuda_sm70_shflsync_idx_p:
[----:B------:R-:W-:Y:S02]  /*1a1d0*/  MOV R8, 0xffffffff ;  /* 0xffffffff00087802 */ /* 0x000fe40000000f00 */
[----:B------:R-:W-:Y:S02]  /*1a1e0*/  MOV R9, 0x0 ;  /* 0x0000000000097802 */ /* 0x000fe40000000f00 */
[----:B------:R-:W-:Y:S04]  /*1a1f0*/  WARPSYNC R8 ;  /* 0x0000000800007348 */ /* 0x000fe80003800000 */
[----:B------:R1:W2:Y:S02]  /*1a200*/  SHFL.IDX PT, R4, R6, R5, R4 ;  /* 0x0000000506047389 */ /* 0x0002a400000e0004 */
[----:B-1----:R-:W-:-:S04]  /*1a210*/  MOV R8, R2 ;  /* 0x0000000200087202 */ /* 0x002fc80000000f00 */
[----:B--2---:R-:W-:Y:S05]  /*1a220*/  RET.REL.NODEC R8 `(_ZN7cutlass13device_kernelIN5flash19enable_sm80_to_sm89INS1_16FlashAttnFwdSm80INS1_25CollectiveMainloopFwdSm80ILi4ELi1ELb0EN4cute5tupleIJNS5_1CILi128EEENS7_ILi112EEENS7_ILi64EEEEEELi64ENS_6half_tEfNS_4arch4Sm80ELb1ELb0ELb1ELb0ELb1ELb0ELb1ELb1EEENS1_21CollectiveEpilogueFwdINS6_IJS8_SA_S9_EEENS6_IJNS7_ILi1EEESI_SI_EEESC_SE_Li128ELb0ELb1ELb1ELb0EEENS1_30DynamicPersistentTileSchedulerILi128ELi128ELb1ELb1ELb0EEEEEEEEEvNT_6ParamsE) ;  /* 0xfffe5dd008007950 */ /* 0x004fea0003c3ffff */
.L_x_1406:
        /* <DEDUP_REMOVED lines=13> */
.L_x_3840:


//--------------------- .text._ZN7cutlass13device_kernelIN5flash19enable_sm80_to_sm89INS1_16FlashAttnFwdSm80INS1_25CollectiveMainloopFwdSm80ILi4ELi1ELb0EN4cute5tupleIJNS5_1CILi128EEENS7_ILi80EEENS7_ILi64EEEEEELi64ENS_6half_tEfNS_4arch4Sm80ELb1ELb0ELb1ELb1ELb1ELb0ELb1ELb1EEENS1_21CollectiveEpilogueFwdINS6_IJS8_SA_S9_EEENS6_IJNS7_ILi1EEESI_SI_EEESC_SE_Li128ELb1ELb1ELb1ELb0EEENS1_36VarlenDynamicPersistentTileSchedulerILi128ELi80ELi128ELi128ELb1ELb1ELb0ELb1ELb1ELb1EEEEEEEEEvNT_6ParamsE --------------------------
	.section	.text._ZN7cutlass13device_kernelIN5flash19enable_sm80_to_sm89INS1_16FlashAttnFwdSm80INS1_25CollectiveMainloopFwdSm80ILi4ELi1ELb0EN4cute5tupleIJNS5_1CILi128EEENS7_ILi80EEENS7_ILi64EEEEEELi64ENS_6half_tEfNS_4arch4Sm80ELb1ELb0ELb1ELb1ELb1ELb0ELb1ELb1EEENS1_21CollectiveEpilogueFwdINS6_IJS8_SA_S9_EEENS6_IJNS7_ILi1EEESI_SI_EEESC_SE_Li128ELb1ELb1ELb1ELb0EEENS1_36VarlenDynamicPersistentTileSchedulerILi128ELi80ELi128ELi128ELb1ELb1ELb0ELb1ELb1ELb1EEEEEEEEEvNT_6ParamsE,"ax",@progbits
	.sectioninfo	@"SHI_REGISTERS=255"
	.align	128
.text._ZN7cutlass13device_kernelIN5flash19enable_sm80_to_sm89INS1_16FlashAttnFwdSm80INS1_25CollectiveMainloopFwdSm80ILi4ELi1ELb0EN4cute5tupleIJNS5_1CILi128EEENS7_ILi80EEENS7_ILi64EEEEEELi64ENS_6half_tEfNS_4arch4Sm80ELb1ELb0ELb1ELb1ELb1ELb0ELb1ELb1EEENS1_21CollectiveEpilogueFwdINS6_IJS8_SA_S9_EEENS6_IJNS7_ILi1EEESI_SI_EEESC_SE_Li128ELb1ELb1ELb1ELb0EEENS1_36VarlenDynamicPersistentTileSchedulerILi128ELi80ELi128ELi128ELb1ELb1ELb0ELb1ELb1ELb1EEEEEEEEEvNT_6ParamsE:
        .type           _ZN7cutlass13device_kernelIN5flash19enable_sm80_to_sm89INS1_16FlashAttnFwdSm80INS1_25CollectiveMainloopFwdSm80ILi4ELi1ELb0EN4cute5tupleIJNS5_1CILi128EEENS7_ILi80EEENS7_ILi64EEEEEELi64ENS_6half_tEfNS_4arch4Sm80ELb1ELb0ELb1ELb1ELb1ELb0ELb1ELb1EEENS1_21CollectiveEpilogueFwdINS6_IJS8_SA_S9_EEENS6_IJNS7_ILi1EEESI_SI_EEESC_SE_Li128ELb1ELb1ELb1ELb0EEENS1_36VarlenDynamicPersistentTileSchedulerILi128ELi80ELi128ELi128ELb1ELb1ELb0ELb1ELb1ELb1EEEEEEEEEvNT_6ParamsE,@function
        .size           _ZN7cutlass13device_kernelIN5flash19enable_sm80_to_sm89INS1_16FlashAttnFwdSm80INS1_25CollectiveMainloopFwdSm80ILi4ELi1ELb0EN4cute5tupleIJNS5_1CILi128EEENS7_ILi80EEENS7_ILi64EEEEEELi64ENS_6half_tEfNS_4arch4Sm80ELb1ELb0ELb1ELb1ELb1ELb0ELb1ELb1EEENS1_21CollectiveEpilogueFwdINS6_IJS8_SA_S9_EEENS6_IJNS7_ILi1EEESI_SI_EEESC_SE_Li128ELb1ELb1ELb1ELb0EEENS1_36VarlenDynamicPersistentTileSchedulerILi128ELi80ELi128ELi128ELb1ELb1ELb0ELb1ELb1ELb1EEEEEEEEEvNT_6ParamsE,(.L_x_3843 - _ZN7cutlass13device_kernelIN5flash19enable_sm80_to_sm89INS1_16FlashAttnFwdSm80INS1_25CollectiveMainloopFwdSm80ILi4ELi1ELb0EN4cute5tupleIJNS5_1CILi128EEENS7_ILi80EEENS7_ILi64EEEEEELi64ENS_6half_tEfNS_4arch4Sm80ELb1ELb0ELb1ELb1ELb1ELb0ELb1ELb1EEENS1_21CollectiveEpilogueFwdINS6_IJS8_SA_S9_EEENS6_IJNS7_ILi1EEESI_SI_EEESC_SE_Li128ELb1ELb1ELb1ELb0EEENS1_36VarlenDynamicPersistentTileSchedulerILi128ELi80ELi128ELi128ELb1ELb1ELb0ELb1ELb1ELb1EEEEEEEEEvNT_6ParamsE)
        .other          _ZN7cutlass13device_kernelIN5flash19enable_sm80_to_sm89INS1_16FlashAttnFwdSm80INS1_25CollectiveMainloopFwdSm80ILi4ELi1ELb0EN4cute5tupleIJNS5_1CILi128EEENS7_ILi80EEENS7_ILi64EEEEEELi64ENS_6half_tEfNS_4arch4Sm80ELb1ELb0ELb1ELb1ELb1ELb0ELb1ELb1EEENS1_21CollectiveEpilogueFwdINS6_IJS8_SA_S9_EEENS6_IJNS7_ILi1EEESI_SI_EEESC_SE_Li128ELb1ELb1ELb1ELb0EEENS1_36VarlenDynamicPersistentTileSchedulerILi128ELi80ELi128ELi128ELb1ELb1ELb0ELb1ELb1ELb1EEEEEEEEEvNT_6ParamsE,@"STO_CUDA_ENTRY STV_DEFAULT"
_ZN7cutlass13device_kernelIN5flash19enable_sm80_to_sm89INS1_16FlashAttnFwdSm80INS1_25CollectiveMainloopFwdSm80ILi4ELi1ELb0EN4cute5tupleIJNS5_1CILi128EEENS7_ILi80EEENS7_ILi64EEEEEELi64ENS_6half_tEfNS_4arch4Sm80ELb1ELb0ELb1ELb1ELb1ELb0ELb1ELb1EEENS1_21CollectiveEpilogueFwdINS6_IJS8_SA_S9_EEENS6_IJNS7_ILi1EEESI_SI_EEESC_SE_Li128ELb1ELb1ELb1ELb0EEENS1_36VarlenDynamicPersistentTileSchedulerILi128ELi80ELi128ELi128ELb1ELb1ELb0ELb1ELb1ELb1EEEEEEEEEvNT_6ParamsE:
        /* <DEDUP_REMOVED lines=54> */
.L_x_1412:
        /* <DEDUP_REMOVED lines=16> */
.L_x_1550:
        /* <DEDUP_REMOVED lines=16> */
.L_x_1551:
[----:B--2---:R-:W-:-:S05]  /*0560*/  IMAD R0, R0, c[0x0][0x538], RZ ;  /* 0x00014e0000007a24 */ /* 0x004fca00078e02ff */
[----:B------:R-:W-:-:S04]  /*0570*/  IADD3 R7, R0, R7, RZ ;  /* 0x0000000700077210 */ /* 0x000fc80007ffe0ff */
[----:B------:R-:W-:-:S13]  /*0580*/  ISETP.GT.AND P0, PT, R7, UR4, PT ;  /* 0x0000000407007c0c */ /* 0x000fda000bf04270 */
[----:B-1----:R-:W-:Y:S05]  /*0590*/  @!P0 BRA `(.L_x_1412) ;  /* 0xfffffdc000008947 */ /* 0x002fea000383ffff */
.L_x_1408:
[----:B------:R-:W-:-:S05]  /*05a0*/  IADD3 R10, -R0, R7, RZ ;  /* 0x00000007000a7210 */ /* 0x000fca0007ffe1ff */
[----:B------:R-:W-:-:S05]  /*05b0*/  IMAD R0, R4, c[0x0][0x538], R10 ;  /* 0x00014e0004007a24 */ /* 0x000fca00078e020a */
[----:B------:R-:W-:Y:S01]  /*05c0*/  ISETP.GT.AND P0, PT, R0, UR4, PT ;  /* 0x0000000400007c0c */ /* 0x000fe2000bf04270 */
[----:B------:R-:W-:-:S12]  /*05d0*/  BRA.DIV ~URZ, `(.L_x_1413) ;  /* 0x000145027f007947 */ /* 0x000fd8000b800000 */
[----:B------:R-:W-:-:S04]  /*05e0*/  VOTE.ANY R7, PT, !P0 ;  /* 0x0000000000077806 */ /* 0x000fc800040e0100 */
.L_x_1552:
[----:B------:R-:W1:Y:S02]  /*05f0*/  POPC R0, R7 ;  /* 0x0000000700007309 */ /* 0x000e640000000000 */
[----:B-1----:R-:W-:-:S05]  /*0600*/  IADD3 R2, R0, R6, RZ ;  /* 0x0000000600027210 */ /* 0x002fca0007ffe0ff */
[----:B------:R1:W-:Y:S01]  /*0610*/  STL [R1+0x5c], R2 ;  /* 0x00005c0201007387 */ /* 0x0003e20000100800 */
[----:B------:R-:W-:Y:S05]  /*0620*/  BRA.DIV ~URZ, `(.L_x_1414) ;  /* 0x000145027f007947 */ /* 0x000fea000b800000 */
[----:B------:R2:W3:Y:S01]  /*0630*/  SHFL.IDX PT, R12, R9, R0, 0x1f ;  /* 0x00001f00090c7589 */ /* 0x0004e200000e0000 */
[----:B------:R-:W-:-:S03]  /*0640*/  MOV R5, RZ ;  /* 0x000000ff00057202 */ /* 0x000fc60000000f00 */
[----:B------:R2:W4:Y:S04]  /*0650*/  SHFL.IDX PT, R9, R8, R0, 0x1f ;  /* 0x00001f0008097589 */ /* 0x00052800000e0000 */
.L_x_1553:
[----:B------:R-:W-:Y:S01]  /*0660*/  ISETP.NE.AND P0, PT, R7, RZ, PT ;  /* 0x000000ff0700720c */ /* 0x000fe20003f05270 */
[----:B------:R-:W-:-:S12]  /*0670*/  BSSY B0, `(.L_x_1415) ;  /* 0x0000005000007945 */ /* 0x000fd80003800000 */
[----:B------:R-:W-:Y:S05]  /*0680*/  @!P0 BRA `(.L_x_1416) ;  /* 0x0000003000008947 */ /* 0x000fea0003800000 */
[----:B--2---:R-:W-:Y:S01]  /*0690*/  IADD3 R0, R0, -0x1, RZ ;  /* 0xffffffff00007810 */ /* 0x004fe20007ffe0ff */
[----:B------:R-:W-:Y:S05]  /*06a0*/  BRA.DIV ~URZ, `(.L_x_1417) ;  /* 0x000145627f007947 */ /* 0x000fea000b800000 */
[----:B------:R2:W1:Y:S02]  /*06b0*/  SHFL.IDX PT, R5, R4, R0, 0x1f ;  /* 0x00001f0004057589 */ /* 0x00046400000e0000 */
.L_x_1416:
[----:B------:R-:W-:Y:S05]  /*06c0*/  BSYNC B0 ;  /* 0x0000000000007941 */ /* 0x000fea0003800000 */
.L_x_1415:
        /* <DEDUP_REMOVED lines=69> */
.L_x_1419:
        /* <DEDUP_REMOVED lines=70> */
.L_x_1420:
[----:B------:R-:W-:Y:S05]  /*0f80*/  BSYNC B0 ;  /* 0x0000000000007941 */ /* 0x000fea0003800000 */
.L_x_1418:
[----:B------:R-:W-:-:S04]  /*0f90*/  LOP3.LUT R0, RZ, R0, RZ, 0x33, !PT ;  /* 0x00000000ff007212 */ /* 0x000fc800078e33ff */
[----:B------:R-:W-:-:S05]  /*0fa0*/  IADD3 R0, R0, R12, RZ ;  /* 0x0000000c00007210 */ /* 0x000fca0007ffe0ff */
[----:B------:R2:W-:Y:S01]  /*0fb0*/  STL [R1+0x54], R0 ;  /* 0x0000540001007387 */ /* 0x0005e20000100800 */
[----:B------:R-:W-:Y:S05]  /*0fc0*/  BRA `(.L_x_1421) ;  /* 0x0000006000007947 */ /* 0x000fea0003800000 */
.L_x_1409:
[----:B------:R-:W-:Y:S01]  /*0fd0*/  MOV R0, UR4 ;  /* 0x0000000400007c02 */ /* 0x000fe20008000f00 */
[----:B------:R-:W-:Y:S04]  /*0fe0*/  STL [R1+0x54], RZ ;  /* 0x000054ff01007387 */ /* 0x000fe80000100800 */
[----:B------:R-:W-:Y:S04]  /*0ff0*/  STL [R1+0x58], RZ ;  /* 0x000058ff01007387 */ /* 0x000fe80000100800 */
[----:B------:R1:W-:Y:S02]  /*1000*/  STL [R1+0x50], R0 ;  /* 0x0000500001007387 */ /* 0x0003e40000100800 */
[----:B-1----:R-:W-:-:S05]  /*1010*/  MOV R0, c[0x0][0x53c] ;  /* 0x00014f0000007a02 */ /* 0x002fca0000000f00 */
[----:B------:R1:W-:Y:S02]  /*1020*/  STL [R1+0x5c], R0 ;  /* 0x00005c0001007387 */ /* 0x0003e40000100800 */
.L_x_1421:
        /* <DEDUP_REMOVED lines=8> */
.L_x_1407:
        /* <DEDUP_REMOVED lines=15> */
[----:B------:R-:W-:-:S02]  /*11a0*/  LOP3.LUT R10, R14, 0xfffffff8, RZ, 0xc0, !PT ;  /* 0xfffffff80e0a7812 */ /* 0x000fc400078ec0ff */
[----:B------:R-:W-:Y:S02]  /*11b0*/  SHF.R.S32.HI R20, RZ, 0x3, R14 ;  /* 0x00000003ff147819 */ /* 0x000fe4000001140e */
[----:B---3--:R-:W-:Y:S01]  /*11c0*/  SHF.R.S32.HI R6, RZ, 0x4, R3 ;  /* 0x00000004ff067819 */ /* 0x008fe20000011403 */
        /* <DEDUP_REMOVED lines=87> */
[----:B------:R-:W-:Y:S01]  /*1740*/  STL [R1+0x40], R10 ;  /* 0x0000400a01007387 */ /* 0x000fe20000100800 */
        /* <DEDUP_REMOVED lines=66> */
.L_x_1549:
[----:B------:R-:W3:Y:S01]  /*1b70*/  LDL R0, [R1+0x5c] ;  /* 0x00005c0001007983 */ /* 0x000ee20000100800 */
[----:B------:R-:W-:Y:S01]  /*1b80*/  IMAD.MOV.U32 R8, RZ, RZ, 0x4 ;  /* 0x00000004ff087424 */ /* 0x000fe200078e00ff */
[----:B------:R-:W-:-:S04]  /*1b90*/  ISETP.NE.U32.AND P4, PT, RZ, c[0x0][0x370], PT ;  /* 0x0000dc00ff007a0c */ /* 0x000fc80003f85070 */
[----:B------:R-:W-:Y:S01]  /*1ba0*/  ISETP.NE.AND.EX P4, PT, RZ, c[0x0][0x374], PT, P4 ;  /* 0x0000dd00ff007a0c */ /* 0x000fe20003f85340 */
[----:B--23--:R-:W-:-:S05]  /*1bb0*/  IMAD.WIDE R2, R0, R8, c[0x0][0x588] ;  /* 0x0001620000027625 */ /* 0x00cfca00078e0208 */
        /* <DEDUP_REMOVED lines=31> */
.L_x_1422:
[----:B------:R-:W-:-:S04]  /*1db0*/  ISETP.NE.U32.AND P1, PT, RZ, c[0x0][0x368], PT ;  /* 0x0000da00ff007a0c */ /* 0x000fc80003f25070 */
[----:B------:R-:W-:-:S13]  /*1dc0*/  ISETP.NE.AND.EX P1, PT, RZ, c[0x0][0x36c], PT, P1 ;  /* 0x0000db00ff007a0c */ /* 0x000fda0003f25310 */
[----:B------:R-:W-:Y:S05]  /*1dd0*/  @!P1 BRA `(.L_x_1423) ;  /* 0x0000004000009947 */ /* 0x000fea0003800000 */
[----:B-1----:R-:W-:-:S04]  /*1de0*/  IADD3 R2, P1, R17, c[0x0][0x368], RZ ;  /* 0x0000da0011027a10 */ /* 0x002fc80007f3e0ff */
[----:B------:R-:W-:-:S05]  /*1df0*/  IADD3.X R3, R16, c[0x0][0x36c], RZ, P1, !PT ;  /* 0x0000db0010037a10 */ /* 0x000fca0000ffe4ff */
[----:B------:R1:W5:Y:S01]  /*1e00*/  LDG.E R0, [R2.64] ;  /* 0x0000000602007981 */ /* 0x000362000c1e1900 */
[----:B------:R-:W-:Y:S05]  /*1e10*/  BRA `(.L_x_1424) ;  /* 0x0000008000007947 */ /* 0x000fea0003800000 */
.L_x_1423:
        /* <DEDUP_REMOVED lines=8> */
.L_x_1424:
[----:B-1----:R-:W2:Y:S04]  /*1ea0*/  LDL.LU R3, [R1+0x54] ;  /* 0x0000540001037983 */ /* 0x002ea80000300800 */
[----:B------:R-:W3:Y:S01]  /*1eb0*/  LDL R15, [R1+0x58] ;  /* 0x00005800010f7983 */ /* 0x000ee20000100800 */
[----:B------:R-:W-:Y:S01]  /*1ec0*/  IMAD.MOV.U32 R2, RZ, RZ, c[0x0][0x2c4] ;  /* 0x0000b100ff027624 */ /* 0x000fe200078e00ff */
[----:B------:R-:W-:Y:S01]  /*1ed0*/  BSSY B0, `(.L_x_1425) ;  /* 0x000003c000007945 */ /* 0x000fe20003800000 */
[----:B-----5:R-:W-:-:S03]  /*1ee0*/  IMAD.IADD R251, R0, 0x1, -R9 ;  /* 0x0000000100fb7824 */ /* 0x020fc600078e0a09 */
[----:B------:R-:W-:Y:S01]  /*1ef0*/  ISETP.NE.AND P5, PT, R2, 0x1, PT ;  /* 0x000000010200780c */ /* 0x000fe20003fa5270 */
[----:B--2---:R-:W-:-:S05]  /*1f00*/  IMAD.SHL.U32 R14, R3, 0x80, RZ ;  /* 0x00000080030e7824 */ /* 0x004fca00078e00ff */
[----:B------:R-:W-:Y:S01]  /*1f10*/  IADD3 R2, R14, 0x7f, RZ ;  /* 0x0000007f0e027810 */ /* 0x000fe20007ffe0ff */
[----:B------:R1:W-:Y:S06]  /*1f20*/  STL [R1+0x3c], R14 ;  /* 0x00003c0e01007387 */ /* 0x0003ec0000100800 */
[----:B------:R-:W-:-:S04]  /*1f30*/  @P5 IMAD.HI.U32 R3, R2, c[0x0][0x2c8], RZ ;  /* 0x0000b20002035a27 */ /* 0x000fc800078e00ff */
[----:B------:R-:W-:Y:S01]  /*1f40*/  IMAD.MOV.U32 R0, RZ, RZ, R2 ;  /* 0x000000ffff007224 */ /* 0x000fe200078e0002 */
[C---:B------:R-:W-:Y:S02]  /*1f50*/  IADD3 R2, R251.reuse, 0x50, -R250 ;  /* 0x00000050fb027810 */ /* 0x040fe40007ffe8fa */
[----:B------:R-:W-:Y:S02]  /*1f60*/  @P5 SHF.R.U32.HI R0, RZ, c[0x0][0x2cc], R3 ;  /* 0x0000b300ff005a19 */ /* 0x000fe40000011603 */
[----:B------:R-:W-:-:S03]  /*1f70*/  IADD3 R3, R251, 0x4f, RZ ;  /* 0x0000004ffb037810 */ /* 0x000fc60007ffe0ff */
[----:B------:R-:W-:Y:S02]  /*1f80*/  IMAD.IADD R0, R2, 0x1, R0 ;  /* 0x0000000102007824 */ /* 0x000fe400078e0200 */
[----:B------:R-:W-:-:S04]  /*1f90*/  IMAD.HI R2, R3, 0x66666667, RZ ;  /* 0x6666666703027827 */ /* 0x000fc800078e02ff */
[----:B------:R-:W-:Y:S01]  /*1fa0*/  IMAD.HI R0, R0, 0x66666667, RZ ;  /* 0x6666666700007827 */ /* 0x000fe200078e02ff */
[----:B------:R-:W-:-:S04]  /*1fb0*/  SHF.R.U32.HI R4, RZ, 0x1f, R2 ;  /* 0x0000001fff047819 */ /* 0x000fc80000011602 */
[----:B------:R-:W-:Y:S02]  /*1fc0*/  SHF.R.U32.HI R3, RZ, 0x1f, R0 ;  /* 0x0000001fff037819 */ /* 0x000fe40000011600 */
[----:B------:R-:W-:Y:S02]  /*1fd0*/  LEA.HI.SX32 R4, R2, R4, 0x1b ;  /* 0x0000000402047211 */ /* 0x000fe400078fdaff */
[----:B------:R-:W-:Y:S02]  /*1fe0*/  LEA.HI.SX32 R0, R0, R3, 0x1b ;  /* 0x0000000300007211 */ /* 0x000fe400078fdaff */
[C---:B---3--:R-:W-:Y:S02]  /*1ff0*/  LOP3.LUT R2, R15.reuse, 0xff000000, RZ, 0xc0, !PT ;  /* 0xff0000000f027812 */ /* 0x048fe400078ec0ff */
[----:B------:R-:W-:Y:S02]  /*2000*/  IMNMX R6, R4, R0, PT ;  /* 0x0000000004067217 */ /* 0x000fe40003800200 */
[----:B------:R-:W-:-:S02]  /*2010*/  LOP3.LUT R3, R15, 0xff0000, RZ, 0xc0, !PT ;  /* 0x00ff00000f037812 */ /* 0x000fc400078ec0ff */
[----:B------:R-:W-:Y:S01]  /*2020*/  SHF.R.U32.HI R0, RZ, 0x8, R2 ;  /* 0x00000008ff007819 */ /* 0x000fe20000011602 */
[----:B------:R-:W-:Y:S01]  /*2030*/  IMAD.MOV.U32 R2, RZ, RZ, RZ ;  /* 0x000000ffff027224 */ /* 0x000fe200078e00ff */
[----:B------:R-:W-:Y:S02]  /*2040*/  ISETP.GE.AND P1, PT, R6, 0x1, PT ;  /* 0x000000010600780c */ /* 0x000fe40003f26270 */
        /* <DEDUP_REMOVED lines=36> */
.L_x_1426:
[----:B------:R-:W-:Y:S05]  /*2290*/  BSYNC B0 ;  /* 0x0000000000007941 */ /* 0x000fea0003800000 */
.L_x_1425:
[----:B------:R-:W-:Y:S01]  /*22a0*/  IMAD R3, R18, R2, RZ ;  /* 0x0000000212037224 */ /* 0x000fe200078e02ff */
        /* <DEDUP_REMOVED lines=40> */
[----:B--2---:R-:W2:Y:S01]  /*2530*/  LDL R4, [R1+0xc] ;  /* 0x00000c0001047983 */ /* 0x004ea20000100800 */
[----:B------:R-:W-:-:S04]  /*2540*/  ISETP.NE.U32.AND P2, PT, RZ, c[0x0][0x340], PT ;  /* 0x0000d000ff007a0c */ /* 0x000fc80003f45070 */
[----:B------:R-:W-:-:S13]  /*2550*/  ISETP.NE.AND.EX P2, PT, RZ, c[0x0][0x344], PT, P2 ;  /* 0x0000d100ff007a0c */ /* 0x000fda0003f45320 */
[----:B------:R-:W-:-:S04]  /*2560*/  @P2 IADD3 R2, P1, R17, c[0x0][0x340], RZ ;  /* 0x0000d00011022a10 */ /* 0x000fc80007f3e0ff */
[----:B------:R-:W-:-:S05]  /*2570*/  @P2 IADD3.X R3, R16, c[0x0][0x344], RZ, P1, !PT ;  /* 0x0000d10010032a10 */ /* 0x000fca0000ffe4ff */
[----:B------:R3:W5:Y:S01]  /*2580*/  @P2 LDG.E R8, [R2.64] ;  /* 0x0000000602082981 */ /* 0x000762000c1e1900 */
[----:B------:R-:W-:Y:S02]  /*2590*/  SHF.R.S32.HI R0, RZ, 0x1f, R11 ;  /* 0x0000001fff007819 */ /* 0x000fe4000001140b */
[----:B------:R-:W-:Y:S02]  /*25a0*/  LOP3.LUT R15, R15, 0xffff, RZ, 0xc0, !PT ;  /* 0x0000ffff0f0f7812 */ /* 0x000fe400078ec0ff */
[----:B------:R-:W-:Y:S01]  /*25b0*/  SEL R6, R13, RZ, !P0 ;  /* 0x000000ff0d067207 */ /* 0x000fe20004000000 */
[----:B------:R-:W-:Y:S01]  /*25c0*/  IMAD R0, R0, c[0x0][0x178], RZ ;  /* 0x00005e0000007a24 */ /* 0x000fe200078e02ff */
[----:B-1----:R-:W-:Y:S02]  /*25d0*/  SEL R5, R12, RZ, !P0 ;  /* 0x000000ff0c057207 */ /* 0x002fe40004000000 */
[----:B------:R-:W-:Y:S01]  /*25e0*/  ISETP.GE.AND P1, PT, R201, c[0x0][0x198], PT ;  /* 0x00006600c9007a0c */ /* 0x000fe20003f26270 */
[----:B------:R-:W-:Y:S01]  /*25f0*/  IMAD R0, R11, c[0x0][0x17c], R0 ;  /* 0x00005f000b007a24 */ /* 0x000fe200078e0200 */
[----:B------:R-:W-:Y:S01]  /*2600*/  IADD3 R110, R211, -0x1, RZ ;  /* 0xffffffffd36e7810 */ /* 0x000fe20007ffe0ff */
[----:B------:R-:W-:-:S04]  /*2610*/  IMAD R6, R6, c[0x0][0x1c0], RZ ;  /* 0x0000700006067a24 */ /* 0x000fc800078e02ff */
[----:B------:R-:W-:Y:S02]  /*2620*/  IMAD R6, R5, c[0x0][0x1c4], R6 ;  /* 0x0000710005067a24 */ /* 0x000fe400078e0206 */
[----:B---3--:R-:W-:-:S05]  /*2630*/  IMAD.WIDE.U32 R2, R11, c[0x0][0x178], RZ ;  /* 0x00005e000b027a25 */ /* 0x008fca00078e00ff */
[----:B------:R-:W-:-:S05]  /*2640*/  IADD3 R3, R3, R0, RZ ;  /* 0x0000000003037210 */ /* 0x000fca0007ffe0ff */
[----:B------:R-:W-:-:S04]  /*2650*/  IMAD.WIDE.U32 R2, R15, c[0x0][0x1b8], R2 ;  /* 0x00006e000f027a25 */ /* 0x000fc800078e0002 */
[----:B------:R-:W-:-:S04]  /*2660*/  IMAD R3, R15, c[0x0][0x1bc], R3 ;  /* 0x00006f000f037a24 */ /* 0x000fc800078e0203 */
[----:B------:R-:W-:-:S05]  /*2670*/  IMAD.WIDE.U32 R2, R5, c[0x0][0x1c0], R2 ;  /* 0x0000700005027a25 */ /* 0x000fca00078e0002 */
[----:B------:R-:W-:Y:S01]  /*2680*/  IADD3 R3, R3, R6, RZ ;  /* 0x0000000603037210 */ /* 0x000fe20007ffe0ff */
[----:B--2---:R-:W-:-:S04]  /*2690*/  IMAD.IADD R4, R4, 0x1, R14 ;  /* 0x0000000104047824 */ /* 0x004fc800078e020e */
[----:B------:R-:W-:Y:S01]  /*26a0*/  @P5 IMAD.HI.U32 R7, R4, c[0x0][0x2c8], RZ ;  /* 0x0000b20004075a27 */ /* 0x000fe200078e00ff */
[----:B------:R-:W-:-:S04]  /*26b0*/  MOV R0, R4 ;  /* 0x0000000400007202 */ /* 0x000fc80000000f00 */
[----:B------:R-:W-:-:S04]  /*26c0*/  @P5 SHF.R.U32.HI R0, RZ, c[0x0][0x2cc], R7 ;  /* 0x0000b300ff005a19 */ /* 0x000fc80000011607 */
[--C-:B------:R-:W-:Y:S01]  /*26d0*/  SHF.R.S32.HI R7, RZ, 0x1f, R0.reuse ;  /* 0x0000001fff077819 */ /* 0x100fe20000011400 */
[----:B------:R-:W-:Y:S02]  /*26e0*/  IMAD.MOV R5, RZ, RZ, -R0 ;  /* 0x000000ffff057224 */ /* 0x000fe400078e0a00 */
[----:B------:R-:W-:-:S04]  /*26f0*/  IMAD.WIDE.U32 R2, R0, c[0x0][0x1b0], R2 ;  /* 0x00006c0000027a25 */ /* 0x000fc800078e0002 */
[----:B------:R-:W-:Y:S02]  /*2700*/  IMAD R4, R5, c[0x0][0x2c4], R4 ;  /* 0x0000b10005047a24 */ /* 0x000fe400078e0204 */
[----:B------:R-:W-:-:S04]  /*2710*/  IMAD R5, R7, c[0x0][0x1b0], RZ ;  /* 0x00006c0007057a24 */ /* 0x000fc800078e02ff */
[----:B------:R-:W-:Y:S01]  /*2720*/  IMAD R6, R0, c[0x0][0x1b4], R5 ;  /* 0x00006d0000067a24 */ /* 0x000fe200078e0205 */
[----:B------:R-:W-:Y:S02]  /*2730*/  SHF.R.S32.HI R5, RZ, 0x1f, R4 ;  /* 0x0000001fff057819 */ /* 0x000fe40000011404 */
[----:B------:R-:W-:Y:S01]  /*2740*/  @!P2 MOV R8, R12 ;  /* 0x0000000c0008a202 */ /* 0x000fe20000000f00 */
        /* <DEDUP_REMOVED lines=9> */
.L_x_1554:
[----:B------:R-:W-:Y:S05]  /*27e0*/  BRA.DIV ~URZ, `(.L_x_1429) ;  /* 0x000125027f007947 */ /* 0x000fea000b800000 */
[----:B------:R3:W4:Y:S02]  /*27f0*/  SHFL.IDX PT, R2, R6, RZ, 0x181f ;  /* 0x00181fff06027589 */ /* 0x00072400000e0000 */
.L_x_1555:
[----:B---3--:R-:W3:Y:S04]  /*2800*/  LDL R3, [R1+0x3c] ;  /* 0x00003c0001037983 */ /* 0x008ee80000100800 */
[----:B------:R-:W1:Y:S02]  /*2810*/  S2R R4, SR_TID.X ;  /* 0x0000000000047919 */ /* 0x000e640000002100 */
[----:B-1----:R-:W-:-:S04]  /*2820*/  SHF.R.S32.HI R0, RZ, 0x1f, R4 ;  /* 0x0000001fff007819 */ /* 0x002fc80000011404 */
[----:B------:R-:W-:-:S04]  /*2830*/  LEA.HI R0, R0, R4, RZ, 0x3 ;  /* 0x0000000400007211 */ /* 0x000fc800078f18ff */
[----:B------:R-:W-:Y:S01]  /*2840*/  SHF.R.S32.HI R0, RZ, 0x3, R0 ;  /* 0x00000003ff007819 */ /* 0x000fe20000011400 */
[----:B------:R-:W-:Y:S01]  /*2850*/  IMAD R4, R250, c[0x0][0x2c4], RZ ;  /* 0x0000b100fa047a24 */ /* 0x000fe200078e02ff */
[----:B------:R-:W-:Y:S03]  /*2860*/  BSSY B0, `(.L_x_1430) ;  /* 0x000000b000007945 */ /* 0x000fe60003800000 */
[----:B---3--:R-:W-:-:S05]  /*2870*/  IMAD.IADD R0, R0, 0x1, R3 ;  /* 0x0000000100007824 */ /* 0x008fca00078e0203 */
        /* <DEDUP_REMOVED lines=9> */
.L_x_1431:
[----:B------:R-:W-:Y:S05]  /*2910*/  BSYNC B0 ;  /* 0x0000000000007941 */ /* 0x000fea0003800000 */
.L_x_1430:
[----:B------:R-:W-:Y:S05]  /*2920*/  BRA.DIV ~URZ, `(.L_x_1432) ;  /* 0x000124327f007947 */ /* 0x000fea000b800000 */
[----:B--2---:R2:W3:Y:S04]  /*2930*/  SHFL.IDX PT, R7, R5, 0x1, 0x181f ;  /* 0x00381f0005077f89 */ /* 0x0044e800000e0000 */
[----:B-1--4-:R2:W1:Y:S02]  /*2940*/  SHFL.IDX PT, R2, R6, 0x1, 0x181f ;  /* 0x00381f0006027f89 */ /* 0x01246400000e0000 */
.L_x_1556:
        /* <DEDUP_REMOVED lines=11> */
.L_x_1434:
[----:B------:R-:W-:Y:S05]  /*2a00*/  BSYNC B0 ;  /* 0x0000000000007941 */ /* 0x000fea0003800000 */
.L_x_1433:
[----:B------:R-:W-:Y:S05]  /*2a10*/  BRA.DIV ~URZ, `(.L_x_1435) ;  /* 0x000124127f007947 */ /* 0x000fea000b800000 */
[----:B---3--:R3:W4:Y:S02]  /*2a20*/  SHFL.IDX PT, R7, R5, 0x2, 0x181f ;  /* 0x00581f0005077f89 */ /* 0x00872400000e0000 */
.L_x_1557:
[----:B------:R-:W-:Y:S05]  /*2a30*/  BRA.DIV ~URZ, `(.L_x_1436) ;  /* 0x000124627f007947 */ /* 0x000fea000b800000 */
[----:B-1----:R1:W2:Y:S02]  /*2a40*/  SHFL.IDX PT, R2, R6, 0x2, 0x181f ;  /* 0x00581f0006027f89 */ /* 0x0022a400000e0000 */
.L_x_1558:
        /* <DEDUP_REMOVED lines=11> */
.L_x_1438:
[----:B------:R-:W-:Y:S05]  /*2b00*/  BSYNC B0 ;  /* 0x0000000000007941 */ /* 0x000fea0003800000 */
.L_x_1437:
[----:B------:R-:W-:Y:S05]  /*2b10*/  BRA.DIV ~URZ, `(.L_x_1439) ;  /* 0x000123f27f007947 */ /* 0x000fea000b800000 */
[----:B----4-:R4:W1:Y:S04]  /*2b20*/  SHFL.IDX PT, R7, R5, 0x3, 0x181f ;  /* 0x00781f0005077f89 */ /* 0x01086800000e0000 */
[----:B--2---:R4:W2:Y:S02]  /*2b30*/  SHFL.IDX PT, R2, R6, 0x3, 0x181f ;  /* 0x00781f0006027f89 */ /* 0x0048a400000e0000 */
.L_x_1559:
        /* <DEDUP_REMOVED lines=11> */
.L_x_1441:
[----:B------:R-:W-:Y:S05]  /*2bf0*/  BSYNC B0 ;  /* 0x0000000000007941 */ /* 0x000fea0003800000 */
.L_x_1440:
[----:B------:R-:W-:Y:S05]  /*2c00*/  BRA.DIV ~URZ, `(.L_x_1442) ;  /* 0x000123d27f007947 */ /* 0x000fea000b800000 */
[----:B-1----:R1:W3:Y:S02]  /*2c10*/  SHFL.IDX PT, R7, R5, 0x4, 0x181f ;  /* 0x00981f0005077f89 */ /* 0x0022e400000e0000 */
.L_x_1560:
[----:B------:R-:W-:Y:S05]  /*2c20*/  BRA.DIV ~URZ, `(.L_x_1443) ;  /* 0x000124227f007947 */ /* 0x000fea000b800000 */
[----:B--2---:R2:W1:Y:S02]  /*2c30*/  SHFL.IDX PT, R2, R6, 0x4, 0x181f ;  /* 0x00981f0006027f89 */ /* 0x00446400000e0000 */
.L_x_1561:
        /* <DEDUP_REMOVED lines=11> */
.L_x_1445:
[----:B------:R-:W-:Y:S05]  /*2cf0*/  BSYNC B0 ;  /* 0x0000000000007941 */ /* 0x000fea0003800000 */
.L_x_1444:
[----:B------:R-:W-:Y:S05]  /*2d00*/  BRA.DIV ~URZ, `(.L_x_1446) ;  /* 0x000123b27f007947 */ /* 0x000fea000b800000 */
[----:B---3--:R3:W2:Y:S04]  /*2d10*/  SHFL.IDX PT, R7, R5, 0x5, 0x181f ;  /* 0x00b81f0005077f89 */ /* 0x0086a800000e0000 */
[----:B-1----:R3:W1:Y:S02]  /*2d20*/  SHFL.IDX PT, R2, R6, 0x5, 0x181f ;  /* 0x00b81f0006027f89 */ /* 0x00266400000e0000 */
.L_x_1562:
        /* <DEDUP_REMOVED lines=11> */
.L_x_1448:
[----:B------:R-:W-:Y:S05]  /*2de0*/  BSYNC B0 ;  /* 0x0000000000007941 */ /* 0x000fea0003800000 */
.L_x_1447:
[----:B------:R-:W-:Y:S05]  /*2df0*/  BRA.DIV ~URZ, `(.L_x_1449) ;  /* 0x000123927f007947 */ /* 0x000fea000b800000 */
[----:B--2---:R2:W3:Y:S02]  /*2e00*/  SHFL.IDX PT, R7, R5, 0x6, 0x181f ;  /* 0x00d81f0005077f89 */ /* 0x0044e400000e0000 */
.L_x_1563:
[----:B------:R-:W-:Y:S05]  /*2e10*/  BRA.DIV ~URZ, `(.L_x_1450) ;  /* 0x000123e27f007947 */ /* 0x000fea000b800000 */
[----:B-1----:R1:W2:Y:S02]  /*2e20*/  SHFL.IDX PT, R2, R6, 0x6, 0x181f ;  /* 0x00d81f0006027f89 */ /* 0x0022a400000e0000 */
.L_x_1564:
        /* <DEDUP_REMOVED lines=11> */
.L_x_1452:
[----:B------:R-:W-:Y:S05]  /*2ee0*/  BSYNC B0 ;  /* 0x0000000000007941 */ /* 0x000fea0003800000 */
.L_x_1451:
[----:B------:R-:W-:Y:S05]  /*2ef0*/  BRA.DIV ~URZ, `(.L_x_1453) ;  /* 0x000123727f007947 */ /* 0x000fea000b800000 */
[----:B--234-:R-:W2:Y:S04]  /*2f00*/  SHFL.IDX PT, R5, R5, 0x7, 0x181f ;  /* 0x00f81f0005057f89 */ /* 0x01cea800000e0000 */
[----:B------:R3:W4:Y:S02]  /*2f10*/  SHFL.IDX PT, R2, R6, 0x7, 0x181f ;  /* 0x00f81f0006027f89 */ /* 0x00072400000e0000 */
.L_x_1565:
        /* <DEDUP_REMOVED lines=20> */
[----:B------:R-:W-:-:S02]  /*3060*/  MOV R109, 0x50 ;  /* 0x00000050006d7802 */ /* 0x000fc40000000f00 */
[----:B------:R-:W-:-:S03]  /*3070*/  MOV R0, c[0x0][0x2b8] ;  /* 0x0000ae0000007a02 */ /* 0x000fc60000000f00 */
[----:B------:R-:W-:Y:S01]  /*3080*/  IMAD R109, R211, R109, -0x50 ;  /* 0xffffffb0d36d7424 */ /* 0x000fe200078e026d */
[----:B------:R-:W-:Y:S02]  /*3090*/  ISETP.NE.AND P4, PT, R0, 0x1, PT ;  /* 0x000000010000780c */ /* 0x000fe40003f85270 */
[----:B------:R-:W-:Y:S01]  /*30a0*/  MOV R203, RZ ;  /* 0x000000ff00cb7202 */ /* 0x000fe20000000f00 */
[----:B------:R-:W-:Y:S01]  /*30b0*/  BAR.SYNC.DEFER_BLOCKING 0x0 ;  /* 0x0000000000007b1d */ /* 0x000fe20000010000 */
[----:B-12---:R-:W-:-:S04]  /*30c0*/  IADD3 R2, R143, R109, RZ ;  /* 0x0000006d8f027210 */ /* 0x006fc80007ffe0ff */
        /* <DEDUP_REMOVED lines=10> */
[----:B------:R-:W2:Y:S01]  /*3170*/  @!P1 LDG.E R203, [R4.64] ;  /* 0x0000000604cb9981 */ /* 0x000ea2000c1e1900 */
[----:B------:R-:W-:-:S05]  /*3180*/  IADD3 R0, -R0, RZ, RZ ;  /* 0x000000ff00007210 */ /* 0x000fca0007ffe1ff */
[----:B------:R-:W-:Y:S01]  /*3190*/  IMAD R217, R0, c[0x0][0x2b8], R2 ;  /* 0x0000ae0000d97a24 */ /* 0x000fe200078e0202 */
[----:B------:R-:W1:Y:S04]  /*31a0*/  S2R R9, SR_TID.X ;  /* 0x0000000000097919 */ /* 0x000e680000002100 */
[----:B---3--:R-:W-:Y:S01]  /*31b0*/  SHF.R.S32.HI R6, RZ, 0x1f, R217 ;  /* 0x0000001fff067819 */ /* 0x008fe200000114d9 */
[----:B------:R-:W-:-:S04]  /*31c0*/  IMAD.WIDE.U32 R2, R217, c[0x0][0x1e0], RZ ;  /* 0x00007800d9027a25 */ /* 0x000fc800078e00ff */
[----:B------:R-:W-:-:S04]  /*31d0*/  IMAD R0, R6, c[0x0][0x1e0], RZ ;  /* 0x0000780006007a24 */ /* 0x000fc800078e02ff */
[----:B------:R-:W-:-:S05]  /*31e0*/  IMAD R0, R217, c[0x0][0x1e4], R0 ;  /* 0x00007900d9007a24 */ /* 0x000fca00078e0200 */
[----:B------:R-:W-:Y:S01]  /*31f0*/  IADD3 R3, R3, R0, RZ ;  /* 0x0000000003037210 */ /* 0x000fe20007ffe0ff */
[----:B------:R-:W-:-:S04]  /*3200*/  IMAD.WIDE.U32 R140, R15, c[0x0][0x1e8], RZ ;  /* 0x00007a000f8c7a25 */ /* 0x000fc800078e00ff */
[----:B------:R-:W-:Y:S01]  /*3210*/  IMAD R136, R15, c[0x0][0x1ec], R141 ;  /* 0x00007b000f887a24 */ /* 0x000fe200078e028d */
[----:B-1----:R-:W-:Y:S01]  /*3220*/  SHF.R.S32.HI R7, RZ, 0x1f, R9 ;  /* 0x0000001fff077819 */ /* 0x002fe20000011409 */
[----:B------:R-:W-:-:S03]  /*3230*/  IMAD R108, R110, -0x50, R251 ;  /* 0xffffffb06e6c7824 */ /* 0x000fc600078e02fb */
[----:B------:R-:W-:-:S04]  /*3240*/  LEA.HI R7, R7, R9, RZ, 0x3 ;  /* 0x0000000907077211 */ /* 0x000fc800078f18ff */
[----:B------:R-:W-:-:S04]  /*3250*/  SHF.R.S32.HI R7, RZ, 0x3, R7 ;  /* 0x00000003ff077819 */ /* 0x000fc80000011407 */
[----:B------:R-:W-:-:S04]  /*3260*/  IADD3 R8, -R7, R108, RZ ;  /* 0x0000006c07087210 */ /* 0x000fc80007ffe1ff */
[C---:B------:R-:W-:Y:S02]  /*3270*/  ISETP.GE.AND P6, PT, R8.reuse, 0x1, PT ;  /* 0x000000010800780c */ /* 0x040fe40003fc6270 */
[C---:B------:R-:W-:Y:S02]  /*3280*/  ISETP.GE.AND P3, PT, R8.reuse, 0x11, PT ;  /* 0x000000110800780c */ /* 0x040fe40003f66270 */
[----:B------:R-:W-:Y:S01]  /*3290*/  ISETP.GE.AND P2, PT, R8, 0x21, PT ;  /* 0x000000210800780c */ /* 0x000fe20003f46270 */
[----:B------:R-:W-:-:S04]  /*32a0*/  IMAD.WIDE.U32 R18, R15, c[0x0][0x210], RZ ;  /* 0x000084000f127a25 */ /* 0x000fc800078e00ff */
[----:B------:R-:W-:Y:S01]  /*32b0*/  IMAD R17, R15, c[0x0][0x214], R19 ;  /* 0x000085000f117a24 */ /* 0x000fe200078e0213 */
[C---:B------:R-:W-:Y:S02]  /*32c0*/  SHF.L.U32 R135, R201.reuse, 0x1, RZ ;  /* 0x00000001c9877819 */ /* 0x040fe400000006ff */
[----:B------:R-:W-:Y:S01]  /*32d0*/  SHF.L.U64.HI R36, R201, 0x1, R16 ;  /* 0x00000001c9247819 */ /* 0x000fe20000010210 */
[----:B------:R-:W-:Y:S04]  /*32e0*/  STL.64 [R1+0x18], R140 ;  /* 0x0000188c01007387 */ /* 0x000fe80000100a00 */
[----:B------:R-:W-:Y:S04]  /*32f0*/  STL [R1+0x30], R136 ;  /* 0x0000308801007387 */ /* 0x000fe80000100800 */
        /* <DEDUP_REMOVED lines=12> */
[----:B------:R-:W2:Y:S04]  /*33c0*/  SHFL.IDX PT, R3, R4, RZ, 0x181f ;  /* 0x00181fff04037589 */ /* 0x000ea800000e0000 */
[----:B------:R-:W4:Y:S04]  /*33d0*/  SHFL.IDX PT, R5, R0, 0x1, 0x181f ;  /* 0x00381f0000057f89 */ /* 0x000f2800000e0000 */
[----:B------:R-:W5:Y:S01]  /*33e0*/  SHFL.IDX PT, R9, R4, 0x1, 0x181f ;  /* 0x00381f0004097f89 */ /* 0x000f6200000e0000 */
[----:B------:R-:W-:-:S03]  /*33f0*/  @P6 ISETP.GE.AND P0, PT, R201, c[0x0][0x1d4], PT ;  /* 0x00007500c9006a0c */ /* 0x000fc60003f06270 */
[----:B------:R-:W3:Y:S04]  /*3400*/  SHFL.IDX PT, R7, R0, 0x2, 0x181f ;  /* 0x00581f0000077f89 */ /* 0x000ee800000e0000 */
[----:B------:R-:W3:Y:S01]  /*3410*/  SHFL.IDX PT, R11, R4, 0x2, 0x181f ;  /* 0x00581f00040b7f89 */ /* 0x000ee200000e0000 */
[----:B-1----:R-:W-:-:S04]  /*3420*/  @P6 LEA R2, P1, R201, R2, 0x1 ;  /* 0x00000002c9026211 */ /* 0x002fc800078208ff */
[C---:B--2---:R-:W-:Y:S02]  /*3430*/  @P6 LEA.HI.X R3, R201.reuse, R3, R16, 0x1, P1 ;  /* 0x00000003c9036211 */ /* 0x044fe400008f0c10 */
[----:B------:R-:W-:Y:S01]  /*3440*/  @P3 ISETP.GE.AND P1, PT, R201, c[0x0][0x1d4], PT ;  /* 0x00007500c9003a0c */ /* 0x000fe20003f26270 */
[----:B------:R-:W1:Y:S04]  /*3450*/  SHFL.IDX PT, R10, R0, 0x3, 0x181f ;  /* 0x00781f00000a7f89 */ /* 0x000e6800000e0000 */
[----:B------:R4:W-:Y:S04]  /*3460*/  @P6 LDGSTS.E.BYPASS.LTC128B.128 [R202+0x2900], [R2.64], !P0 ;  /* 0x0290000002ca6fae */ /* 0x0009e8000c101d46 */
[----:B------:R-:W2:Y:S04]  /*3470*/  SHFL.IDX PT, R14, R4, 0x3, 0x181f ;  /* 0x00781f00040e7f89 */ /* 0x000ea800000e0000 */
[----:B------:R1:W1:Y:S01]  /*3480*/  SHFL.IDX PT, R13, R0, 0x4, 0x181f ;  /* 0x00981f00000d7f89 */ /* 0x00026200000e0000 */
[----:B------:R-:W-:-:S02]  /*3490*/  ISETP.GE.AND P6, PT, R8, 0x31, PT ;  /* 0x000000310800780c */ /* 0x000fc40003fc6270 */
[----:B----4-:R-:W-:-:S04]  /*34a0*/  @P3 LEA R2, P0, R201, R5, 0x1 ;  /* 0x00000005c9023211 */ /* 0x010fc800078008ff */
[C---:B-----5:R-:W-:Y:S02]  /*34b0*/  @P3 LEA.HI.X R3, R201.reuse, R9, R16, 0x1, P0 ;  /* 0x00000009c9033211 */ /* 0x060fe400000f0c10 */
[----:B------:R3:W4:Y:S01]  /*34c0*/  SHFL.IDX PT, R9, R4, 0x4, 0x181f ;  /* 0x00981f0004097f89 */ /* 0x00072200000e0000 */
[----:B------:R-:W-:-:S03]  /*34d0*/  @P2 ISETP.GE.AND P0, PT, R201, c[0x0][0x1d4], PT ;  /* 0x00007500c9002a0c */ /* 0x000fc60003f06270 */
[----:B------:R5:W-:Y:S01]  /*34e0*/  @P3 LDGSTS.E.BYPASS.LTC128B.128 [R202+0x3100], [R2.64], !P1 ;  /* 0x0310000002ca3fae */ /* 0x000be2000c901d46 */
[----:B------:R-:W-:Y:S01]  /*34f0*/  ISETP.GE.AND P3, PT, R8, 0x41, PT ;  /* 0x000000410800780c */ /* 0x000fe20003f66270 */
[----:B-1----:R-:W-:Y:S01]  /*3500*/  IMAD R0, R6, c[0x0][0x208], RZ ;  /* 0x0000820006007a24 */ /* 0x002fe200078e02ff */
[----:B---3--:R-:W-:-:S04]  /*3510*/  @P2 LEA R4, P1, R201, R7, 0x1 ;  /* 0x00000007c9042211 */ /* 0x008fc800078208ff */
[C---:B------:R-:W-:Y:S02]  /*3520*/  @P2 LEA.HI.X R5, R201.reuse, R11, R16, 0x1, P1 ;  /* 0x0000000bc9052211 */ /* 0x040fe400008f0c10 */
[----:B------:R-:W-:-:S03]  /*3530*/  @P6 ISETP.GE.AND P1, PT, R201, c[0x0][0x1d4], PT ;  /* 0x00007500c9006a0c */ /* 0x000fc60003f26270 */
[----:B------:R1:W-:Y:S02]  /*3540*/  @P2 LDGSTS.E.BYPASS.LTC128B.128 [R202+0x3900], [R4.64], !P0 ;  /* 0x0390000004ca2fae */ /* 0x0003e4000c101d46 */
[C---:B------:R-:W-:Y:S02]  /*3550*/  @P3 ISETP.GE.AND P0, PT, R201.reuse, c[0x0][0x1d4], PT ;  /* 0x00007500c9003a0c */ /* 0x040fe40003f06270 */
[----:B-1----:R-:W-:-:S04]  /*3560*/  @P6 LEA R4, P2, R201, R10, 0x1 ;  /* 0x0000000ac9046211 */ /* 0x002fc800078408ff */
[C---:B--2---:R-:W-:Y:S02]  /*3570*/  @P6 LEA.HI.X R5, R201.reuse, R14, R16, 0x1, P2 ;  /* 0x0000000ec9056211 */ /* 0x044fe400010f0c10 */
[----:B------:R-:W-:-:S03]  /*3580*/  @P3 LEA R6, P2, R201, R13, 0x1 ;  /* 0x0000000dc9063211 */ /* 0x000fc600078408ff */
[----:B------:R1:W-:Y:S01]  /*3590*/  @P6 LDGSTS.E.BYPASS.LTC128B.128 [R202+0x4100], [R4.64], !P1 ;  /* 0x0410000004ca6fae */ /* 0x0003e2000c901d46 */
[----:B----4-:R-:W-:-:S05]  /*35a0*/  @P3 LEA.HI.X R7, R201, R9, R16, 0x1, P2 ;  /* 0x00000009c9073211 */ /* 0x010fca00010f0c10 */
[----:B------:R2:W-:Y:S04]  /*35b0*/  @P3 LDGSTS.E.BYPASS.LTC128B.128 [R202+0x4900], [R6.64], !P0 ;  /* 0x0490000006ca3fae */ /* 0x0005e8000c101d46 */
[----:B------:R-:W0:Y:S01]  /*35c0*/  LDGDEPBAR ;  /* 0x00000000000079af */ /* 0x000e220000000000 */
[----:B-----5:R-:W-:-:S04]  /*35d0*/  IMAD.WIDE.U32 R2, R217, c[0x0][0x208], RZ ;  /* 0x00008200d9027a25 */ /* 0x020fc800078e00ff */
[----:B------:R-:W-:-:S05]  /*35e0*/  IMAD R0, R217, c[0x0][0x20c], R0 ;  /* 0x00008300d9007a24 */ /* 0x000fca00078e0200 */
[----:B------:R-:W-:Y:S01]  /*35f0*/  IADD3 R3, R3, R0, RZ ;  /* 0x0000000003037210 */ /* 0x000fe20007ffe0ff */
[----:B------:R-:W-:-:S04]  /*3600*/  IMAD R0, R12, c[0x0][0x218], RZ ;  /* 0x000086000c007a24 */ /* 0x000fc800078e02ff */
[----:B------:R-:W-:Y:S01]  /*3610*/  IMAD.WIDE.U32 R2, R203, c[0x0][0x218], R2 ;  /* 0x00008600cb027a25 */ /* 0x000fe200078e0002 */
[----:B------:R-:W-:-:S04]  /*3620*/  DEPBAR.LE SB0, 0x1 ;  /* 0x000080400000791a */ /* 0x000fc80000000000 */
[----:B------:R-:W-:-:S04]  /*3630*/  DEPBAR.LE SB0, 0x0 ;  /* 0x000080000000791a */ /* 0x000fc80000000000 */
[----:B------:R-:W-:Y:S01]  /*3640*/  BAR.SYNC.DEFER_BLOCKING 0x0 ;  /* 0x0000000000007b1d */ /* 0x000fe20000010000 */
[----:B------:R-:W-:Y:S01]  /*3650*/  IMAD R0, R203, c[0x0][0x21c], R0 ;  /* 0x00008700cb007a24 */ /* 0x000fe200078e0200 */
[----:B------:R-:W-:-:S04]  /*3660*/  IADD3 R2, P0, R2, R18, RZ ;  /* 0x0000001202027210 */ /* 0x000fc80007f1e0ff */
[----:B------:R-:W-:Y:S02]  /*3670*/  IADD3.X R3, R17, R3, R0, P0, !PT ;  /* 0x0000000311037210 */ /* 0x000fe400007fe400 */
[----:B------:R-:W-:-:S04]  /*3680*/  LEA R0, P0, R2, c[0x0][0x1f8], 0x1 ;  /* 0x00007e0002007a11 */ /* 0x000fc800078008ff */
[----:B------:R-:W-:Y:S01]  /*3690*/  LEA.HI.X R3, R2, c[0x0][0x1fc], R3, 0x1, P0 ;  /* 0x00007f0002037a11 */ /* 0x000fe200000f0c03 */
[----:B-1----:R-:W1:Y:S04]  /*36a0*/  SHFL.IDX PT, R4, R0, 0x1, 0x181f ;  /* 0x00381f0000047f89 */ /* 0x002e6800000e0000 */
[----:B------:R-:W3:Y:S04]  /*36b0*/  SHFL.IDX PT, R2, R0, RZ, 0x181f ;  /* 0x00181fff00027589 */ /* 0x000ee800000e0000 */
[----:B------:R-:W4:Y:S04]  /*36c0*/  SHFL.IDX PT, R9, R3, 0x1, 0x181f ;  /* 0x00381f0003097f89 */ /* 0x000f2800000e0000 */
[----:B------:R-:W-:Y:S04]  /*36d0*/  LDSM.16.M88.4 R32, [R191] ;  /* 0x00000000bf20783b */ /* 0x000fe80000000200 */
[----:B------:R-:W-:Y:S04]  /*36e0*/  LDSM.16.M88.4 R52, [R184] ;  /* 0x00000000b834783b */ /* 0x000fe80000000200 */
[----:B--2---:R-:W2:Y:S04]  /*36f0*/  SHFL.IDX PT, R6, R0, 0x2, 0x181f ;  /* 0x00581f0000067f89 */ /* 0x004ea800000e0000 */
[----:B------:R-:W5:Y:S04]  /*3700*/  SHFL.IDX PT, R7, R3, RZ, 0x181f ;  /* 0x00181fff03077589 */ /* 0x000f6800000e0000 */
[----:B------:R-:W2:Y:S04]  /*3710*/  SHFL.IDX PT, R5, R0, 0x3, 0x181f ;  /* 0x00781f0000057f89 */ /* 0x000ea800000e0000 */
[----:B------:R-:W2:Y:S04]  /*3720*/  SHFL.IDX PT, R13, R3, 0x2, 0x181f ;  /* 0x00581f00030d7f89 */ /* 0x000ea800000e0000 */
[----:B------:R-:W5:Y:S04]  /*3730*/  SHFL.IDX PT, R12, R3, 0x3, 0x181f ;  /* 0x00781f00030c7f89 */ /* 0x000f6800000e0000 */
[----:B------:R-:W5:Y:S04]  /*3740*/  SHFL.IDX PT, R0, R0, 0x4, 0x181f ;  /* 0x00981f0000007f89 */ /* 0x000f6800000e0000 */
[----:B------:R-:W-:Y:S01]  /*3750*/  LDSM.16.M88.4 R28, [R191+0x2000] ;  /* 0x00200000bf1c783b */ /* 0x000fe20000000200 */
[----:B------:R-:W-:-:S03]  /*3760*/  ISETP.GE.AND P1, PT, R201, c[0x0][0x1d4], PT ;  /* 0x00007500c9007a0c */ /* 0x000fc60003f26270 */
[----:B------:R5:W5:Y:S01]  /*3770*/  SHFL.IDX PT, R14, R3, 0x4, 0x181f ;  /* 0x00981f00030e7f89 */ /* 0x000b6200000e0000 */
[-C--:B-1----:R-:W-:Y:S02]  /*3780*/  IADD3 R10, P6, R4, R135.reuse, RZ ;  /* 0x00000087040a7210 */ /* 0x082fe40007fde0ff */
[-C--:B---3--:R-:W-:Y:S01]  /*3790*/  IADD3 R2, P2, R2, R135.reuse, RZ ;  /* 0x0000008702027210 */ /* 0x088fe20007f5e0ff */
[----:B------:R-:W-:Y:S01]  /*37a0*/  LDSM.16.M88.4 R24, [R194] ;  /* 0x00000000c218783b */ /* 0x000fe20000000200 */
[C---:B------:R-:W-:Y:S02]  /*37b0*/  ISETP.LT.OR P0, PT, R8.reuse, 0x1, P1 ;  /* 0x000000010800780c */ /* 0x040fe40000f01670 */
[-C--:B----4-:R-:W-:Y:S01]  /*37c0*/  IADD3.X R11, R9, R36.reuse, RZ, P6, !PT ;  /* 0x00000024090b7210 */ /* 0x090fe200037fe4ff */
[----:B------:R-:W1:Y:S01]  /*37d0*/  LDSM.16.M88.4 R48, [R195] ;  /* 0x00000000c330783b */ /* 0x000e620000000200 */
[----:B------:R-:W-:Y:S02]  /*37e0*/  ISETP.LT.OR P6, PT, R8, 0x11, P1 ;  /* 0x000000110800780c */ /* 0x000fe40000fc1670 */
[----:B--2---:R-:W-:Y:S01]  /*37f0*/  IADD3 R6, P3, R6, R135, RZ ;  /* 0x0000008706067210 */ /* 0x004fe20007f7e0ff */
[----:B------:R-:W-:Y:S04]  /*3800*/  LDSM.16.M88.4 R72, [R184+0x800] ;  /* 0x00080000b848783b */ /* 0x000fe80000000200 */
[----:B------:R-:W-:Y:S04]  /*3810*/  LDSM.16.M88.4 R88, [R184+0x1000] ;  /* 0x00100000b858783b */ /* 0x000fe80000000200 */
[----:B------:R-:W-:Y:S01]  /*3820*/  LDSM.16.M88.4 R96, [R184+0x1800] ;  /* 0x00180000b860783b */ /* 0x000fe20000000200 */
[----:B-----5:R-:W-:-:S03]  /*3830*/  IADD3.X R3, R7, R36, RZ, P2, !PT ;  /* 0x0000002407037210 */ /* 0x020fc600017fe4ff */
[----:B------:R-:W-:Y:S01]  /*3840*/  LDSM.16.M88.4 R104, [R184+0x2000] ;  /* 0x00200000b868783b */ /* 0x000fe20000000200 */
[-C--:B------:R-:W-:Y:S02]  /*3850*/  IADD3 R4, P2, R5, R135.reuse, RZ ;  /* 0x0000008705047210 */ /* 0x080fe40007f5e0ff */
[-C--:B------:R-:W-:Y:S01]  /*3860*/  IADD3.X R7, R13, R36.reuse, RZ, P3, !PT ;  /* 0x000000240d077210 */ /* 0x080fe20001ffe4ff */
[----:B------:R-:W2:Y:S01]  /*3870*/  LDSM.16.M88.4 R20, [R194+0x2000] ;  /* 0x00200000c214783b */ /* 0x000ea20000000200 */
[----:B------:R-:W-:Y:S02]  /*3880*/  ISETP.LT.OR P3, PT, R8, 0x21, P1 ;  /* 0x000000210800780c */ /* 0x000fe40000f61670 */
[-C--:B------:R-:W-:Y:S01]  /*3890*/  IADD3.X R5, R12, R36.reuse, RZ, P2, !PT ;  /* 0x000000240c057210 */ /* 0x080fe200017fe4ff */
[----:B------:R-:W-:Y:S01]  /*38a0*/  LDSM.16.M88.4 R84, [R199] ;  /* 0x00000000c754783b */ /* 0x000fe20000000200 */
[C---:B------:R-:W-:Y:S02]  /*38b0*/  ISETP.LT.OR P2, PT, R8.reuse, 0x31, P1 ;  /* 0x000000310800780c */ /* 0x040fe40000f41670 */
[----:B------:R-:W-:Y:S01]  /*38c0*/  ISETP.LT.OR P1, PT, R8, 0x41, P1 ;  /* 0x000000410800780c */ /* 0x000fe20000f21670 */
        /* <DEDUP_REMOVED lines=10> */
[----:B---3--:R-:W-:Y:S01]  /*3970*/  IADD3 R2, P0, R0, R135, RZ ;  /* 0x0000008700027210 */ /* 0x008fe20007f1e0ff */
[----:B----4-:R-:W-:Y:S03]  /*3980*/  HMMA.16816.F32 R8, R32, R52, RZ ;  /* 0x000000342008723c */ /* 0x010fe600000018ff */
[----:B------:R-:W-:-:S05]  /*3990*/  IADD3.X R3, R14, R36, RZ, P0, !PT ;  /* 0x000000240e037210 */ /* 0x000fca00007fe4ff */
[----:B------:R3:W-:Y:S04]  /*39a0*/  LDGSTS.E.BYPASS.LTC128B.128 [R202+0x2100], [R2.64], !P1 ;  /* 0x0210000002ca7fae */ /* 0x0007e8000c901d46 */
[----:B------:R-:W-:Y:S04]  /*39b0*/  LDSM.16.M88.4 R40, [R190] ;  /* 0x00000000be28783b */ /* 0x000fe80000000200 */
[----:B------:R-:W4:Y:S01]  /*39c0*/  LDSM.16.M88.4 R16, [R192] ;  /* 0x00000000c010783b */ /* 0x000f220000000200 */
[----:B------:R-:W-:Y:S03]  /*39d0*/  HMMA.16816.F32 R56, R28, R52, RZ ;  /* 0x000000341c38723c */ /* 0x000fe600000018ff */
[----:B------:R-:W3:Y:S04]  /*39e0*/  LDSM.16.M88.4 R12, [R192+0x2000] ;  /* 0x00200000c00c783b */ /* 0x000ee80000000200 */
[----:B------:R-:W-:Y:S01]  /*39f0*/  LDSM.16.M88.4 R44, [R187] ;  /* 0x00000000bb2c783b */ /* 0x000fe20000000200 */
[----:B-1----:R-:W-:Y:S03]  /*3a00*/  HMMA.16816.F32 R60, R24, R48, R8 ;  /* 0x00000030183c723c */ /* 0x002fe60000001808 */
[----:B------:R-:W1:Y:S04]  /*3a10*/  LDSM.16.M88.4 R8, [R193] ;  /* 0x00000000c108783b */ /* 0x000e680000000200 */
[----:B-----5:R-:W5:Y:S01]  /*3a20*/  LDSM.16.M88.4 R4, [R193+0x2000] ;  /* 0x00200000c104783b */ /* 0x020f620000000200 */
[----:B------:R-:W-:Y:S03]  /*3a30*/  HMMA.16816.F32 R68, R32, R54, RZ ;  /* 0x000000362044723c */ /* 0x000fe600000018ff */
[----:B------:R-:W0:Y:S05]  /*3a40*/  LDGDEPBAR ;  /* 0x00000000000079af */ /* 0x000e2a0000000000 */
[----:B--2---:R-:W-:Y:S08]  /*3a50*/  HMMA.16816.F32 R56, R20, R48, R56 ;  /* 0x000000301438723c */ /* 0x004ff00000001838 */
[----:B----4-:R-:W-:Y:S08]  /*3a60*/  HMMA.16816.F32 R64, R16, R40, R60 ;  /* 0x000000281040723c */ /* 0x010ff0000000183c */
[----:B------:R-:W-:Y:S08]  /*3a70*/  HMMA.16816.F32 R60, R28, R54, RZ ;  /* 0x000000361c3c723c */ /* 0x000ff000000018ff */
[----:B---3--:R-:W-:Y:S08]  /*3a80*/  HMMA.16816.F32 R52, R12, R40, R56 ;  /* 0x000000280c34723c */ /* 0x008ff00000001838 */
[----:B------:R-:W-:Y:S08]  /*3a90*/  HMMA.16816.F32 R56, R24, R50, R68 ;  /* 0x000000321838723c */ /* 0x000ff00000001844 */
[----:B-1----:R-:W-:Y:S08]  /*3aa0*/  HMMA.16816.F32 R68, R8, R44, R64 ;  /* 0x0000002c0844723c */ /* 0x002ff00000001840 */
[----:B------:R-:W-:Y:S01]  /*3ab0*/  HMMA.16816.F32 R64, R20, R50, R60 ;  /* 0x000000321440723c */ /* 0x000fe2000000183c */
[----:B------:R-:W1:Y:S07]  /*3ac0*/  LDSM.16.M88.4 R48, [R190+0x800] ;  /* 0x00080000be30783b */ /* 0x000e6e0000000200 */
[----:B------:R-:W-:Y:S08]  /*3ad0*/  HMMA.16816.F32 R60, R32, R72, RZ ;  /* 0x00000048203c723c */ /* 0x000ff000000018ff */
[----:B-----5:R-:W-:Y:S08]  /*3ae0*/  HMMA.16816.F32 R80, R4, R44, R52 ;  /* 0x0000002c0450723c */ /* 0x020ff00000001834 */
[----:B------:R-:W-:Y:S01]  /*3af0*/  HMMA.16816.F32 R52, R16, R42, R56 ;  /* 0x0000002a1034723c */ /* 0x000fe20000001838 */
[----:B------:R-:W-:-:S07]  /*3b00*/  FMUL.FTZ R0, R68, c[0x0][0x320] ;  /* 0x0000c80044007a20 */ /* 0x000fce0000410000 */
[----:B------:R-:W-:Y:S01]  /*3b10*/  HMMA.16816.F32 R56, R28, R72, RZ ;  /* 0x000000481c38723c */ /* 0x000fe200000018ff */
[----:B------:R2:W3:Y:S07]  /*3b20*/  MUFU.TANH R134, R0 ;  /* 0x0000000000867308 */ /* 0x0004ee0000002400 */
[----:B------:R-:W-:Y:S01]  /*3b30*/  HMMA.16816.F32 R60, R24, R84, R60 ;  /* 0x00000054183c723c */ /* 0x000fe2000000183c */
[----:B--2---:R-:W-:-:S07]  /*3b40*/  FMUL.FTZ R0, R69, c[0x0][0x320] ;  /* 0x0000c80045007a20 */ /* 0x004fce0000410000 */
[----:B------:R-:W-:Y:S01]  /*3b50*/  HMMA.16816.F32 R64, R12, R42, R64 ;  /* 0x0000002a0c40723c */ /* 0x000fe20000001840 */
[----:B------:R-:W2:Y:S01]  /*3b60*/  LDSM.16.M88.4 R40, [R187+0x800] ;  /* 0x00080000bb28783b */ /* 0x000ea20000000200 */
        /* <DEDUP_REMOVED lines=9> */
[----:B------:R4:W2:Y:S07]  /*3c00*/  MUFU.TANH R153, R0 ;  /* 0x0000000000997308 */ /* 0x0008ae0000002400 */
[----:B-1----:R-:W-:Y:S01]  /*3c10*/  HMMA.16816.F32 R60, R16, R48, R60 ;  /* 0x00000030103c723c */ /* 0x002fe2000000183c */
[----:B----4-:R-:W-:-:S04]  /*3c20*/  FMUL.FTZ R0, R81, c[0x0][0x320] ;  /* 0x0000c80051007a20 */ /* 0x010fc80000410000 */
[----:B------:R1:W4:Y:S03]  /*3c30*/  MUFU.TANH R152, R0 ;  /* 0x0000000000987308 */ /* 0x0003260000002400 */
        /* <DEDUP_REMOVED lines=16> */
[----:B--2---:R-:W-:Y:S04]  /*3d40*/  HMMA.16816.F32 R68, R8, R40, R60 ;  /* 0x000000280844723c */ /* 0x004fe8000000183c */
        /* <DEDUP_REMOVED lines=230> */
.L_x_1566:
        /* <DEDUP_REMOVED lines=24> */
.L_x_1567:
        /* <DEDUP_REMOVED lines=9> */
.L_x_1455:
[----:B--234-:R-:W-:Y:S05]  /*4dc0*/  BSYNC B0 ;  /* 0x0000000000007941 */ /* 0x01cfea0003800000 */
.L_x_1454:
[----:B-1----:R-:W2:Y:S04]  /*4dd0*/  LDL R2, [R1+0x3c] ;  /* 0x00003c0001027983 */ /* 0x002ea80000100800 */
[----:B------:R-:W2:Y:S04]  /*4de0*/  LDL R0, [R1+0x44] ;  /* 0x0000440001007983 */ /* 0x000ea80000100800 */
[----:B------:R-:W3:Y:S04]  /*4df0*/  LDL R4, [R1+0x40] ;  /* 0x0000400001047983 */ /* 0x000ee80000100800 */
[----:B------:R-:W0:Y:S01]  /*4e00*/  LDGDEPBAR ;  /* 0x00000000000079af */ /* 0x000e220000000000 */
[----:B--2---:R-:W-:-:S04]  /*4e10*/  IMAD.IADD R0, R0, 0x1, R2 ;  /* 0x0000000100007824 */ /* 0x004fc800078e0202 */
[----:B------:R-:W-:Y:S01]  /*4e20*/  @P5 IMAD.HI.U32 R3, R0, c[0x0][0x2c8], RZ ;  /* 0x0000b20000035a27 */ /* 0x000fe200078e00ff */
[C---:B---3--:R-:W-:Y:S02]  /*4e30*/  IADD3 R2, -R4.reuse, 0x1, R108 ;  /* 0x0000000104027810 */ /* 0x048fe40007ffe16c */
[----:B------:R-:W-:Y:S02]  /*4e40*/  IADD3 R5, -R4, R108, RZ ;  /* 0x0000006c04057210 */ /* 0x000fe40007ffe1ff */
[----:B------:R-:W-:Y:S01]  /*4e50*/  @P5 SHF.R.U32.HI R0, RZ, c[0x0][0x2cc], R3 ;  /* 0x0000b300ff005a19 */ /* 0x000fe20000011603 */
[----:B------:R-:W-:Y:S01]  /*4e60*/  IMAD.IADD R4, R2, 0x1, -R250 ;  /* 0x0000000102047824 */ /* 0x000fe200078e0afa */
[----:B------:R-:W-:Y:S05]  /*4e70*/  BRA.DIV ~URZ, `(.L_x_1458) ;  /* 0x00010a927f007947 */ /* 0x000fea000b800000 */
[----:B------:R1:W2:Y:S02]  /*4e80*/  SHFL.IDX PT, R2, R0, RZ, 0x1c1f ;  /* 0x001c1fff00027589 */ /* 0x0002a400000e0000 */
.L_x_1568:
        /* <DEDUP_REMOVED lines=41> */
[----:B------:R-:W-:Y:S01]  /*5120*/  FSEL R141, R15, -INF , P0 ;  /* 0xff8000000f8d7808 */ /* 0x000fe20000000000 */
[----:B------:R-:W-:Y:S05]  /*5130*/  BRA.DIV ~URZ, `(.L_x_1459) ;  /* 0x000108427f007947 */ /* 0x000fea000b800000 */
[----:B------:R-:W2:Y:S04]  /*5140*/  SHFL.IDX PT, R2, R0, 0x2, 0x1c1f ;  /* 0x005c1f0000027f89 */ /* 0x000ea800000e0000 */
[----:B------:R-:W3:Y:S04]  /*5150*/  SHFL.IDX PT, R3, R0, 0x1, 0x1c1f ;  /* 0x003c1f0000037f89 */ /* 0x000ee800000e0000 */
[----:B-1----:R-:W1:Y:S01]  /*5160*/  SHFL.IDX PT, R0, R0, 0x3, 0x1c1f ;  /* 0x007c1f0000007f89 */ /* 0x002e6200000e0000 */
[----:B--2---:R-:W-:-:S02]  /*5170*/  IMAD.IADD R2, R4, 0x1, R2 ;  /* 0x0000000104027824 */ /* 0x004fc400078e0202 */
[----:B---3--:R-:W-:-:S03]  /*5180*/  IMAD.IADD R3, R4, 0x1, R3 ;  /* 0x0000000104037824 */ /* 0x008fc600078e0203 */
[----:B------:R-:W-:Y:S01]  /*5190*/  IMNMX R2, R5, R2, PT ;  /* 0x0000000205027217 */ /* 0x000fe20003800200 */
[----:B-1----:R-:W-:-:S03]  /*51a0*/  IMAD.IADD R0, R4, 0x1, R0 ;  /* 0x0000000104007824 */ /* 0x002fc600078e0200 */
        /* <DEDUP_REMOVED lines=36> */
[----:B------:R-:W-:Y:S02]  /*53f0*/  IMNMX R3, R5, R3, PT ;  /* 0x0000000305037217 */ /* 0x000fe40003800200 */
[----:B------:R-:W-:Y:S02]  /*5400*/  FSEL R159, R39, -INF , P6 ;  /* 0xff800000279f7808 */ /* 0x000fe40003000000 */
[----:B------:R-:W-:Y:S02]  /*5410*/  FSEL R158, R38, -INF , P2 ;  /* 0xff800000269e7808 */ /* 0x000fe40001000000 */
[----:B------:R-:W-:Y:S02]  /*5420*/  FSEL R157, R30, -INF , P1 ;  /* 0xff8000001e9d7808 */ /* 0x000fe40000800000 */
[----:B------:R-:W-:Y:S02]  /*5430*/  FSEL R156, R28, -INF , P0 ;  /* 0xff8000001c9c7808 */ /* 0x000fe40000000000 */
[----:B------:R-:W-:-:S02]  /*5440*/  ISETP.GT.AND P6, PT, R3, RZ, PT ;  /* 0x000000ff0300720c */ /* 0x000fc40003fc4270 */
[C---:B------:R-:W-:Y:S02]  /*5450*/  ISETP.GT.AND P2, PT, R3.reuse, 0x1, PT ;  /* 0x000000010300780c */ /* 0x040fe40003f44270 */
[C---:B------:R-:W-:Y:S02]  /*5460*/  ISETP.GT.AND P1, PT, R3.reuse, 0x8, PT ;  /* 0x000000080300780c */ /* 0x040fe40003f24270 */
[----:B------:R-:W-:Y:S02]  /*5470*/  ISETP.GT.AND P0, PT, R3, 0x9, PT ;  /* 0x000000090300780c */ /* 0x000fe40003f04270 */
[----:B------:R-:W-:Y:S02]  /*5480*/  FSEL R11, R139, -INF , P6 ;  /* 0xff8000008b0b7808 */ /* 0x000fe40003000000 */
[----:B------:R-:W-:Y:S02]  /*5490*/  FSEL R13, R138, -INF , P2 ;  /* 0xff8000008a0d7808 */ /* 0x000fe40001000000 */
[----:B------:R-:W-:-:S02]  /*54a0*/  FSEL R15, R137, -INF , P1 ;  /* 0xff800000890f7808 */ /* 0x000fc40000800000 */
[----:B------:R-:W-:Y:S02]  /*54b0*/  FSEL R17, R132, -INF , P0 ;  /* 0xff80000084117808 */ /* 0x000fe40000000000 */
[C---:B------:R-:W-:Y:S02]  /*54c0*/  ISETP.GT.AND P6, PT, R3.reuse, 0x10, PT ;  /* 0x000000100300780c */ /* 0x040fe40003fc4270 */
[C---:B------:R-:W-:Y:S02]  /*54d0*/  ISETP.GT.AND P2, PT, R3.reuse, 0x11, PT ;  /* 0x000000110300780c */ /* 0x040fe40003f44270 */
[C---:B------:R-:W-:Y:S02]  /*54e0*/  ISETP.GT.AND P1, PT, R3.reuse, 0x18, PT ;  /* 0x000000180300780c */ /* 0x040fe40003f24270 */
[----:B------:R-:W-:Y:S02]  /*54f0*/  ISETP.GT.AND P0, PT, R3, 0x19, PT ;  /* 0x000000190300780c */ /* 0x000fe40003f04270 */
        /* <DEDUP_REMOVED lines=12> */
[----:B------:R-:W-:-:S02]  /*55c0*/  ISETP.GT.AND P6, PT, R3, 0x30, PT ;  /* 0x000000300300780c */ /* 0x000fc40003fc4270 */
        /* <DEDUP_REMOVED lines=11> */
[----:B------:R-:W-:-:S02]  /*5680*/  IMNMX R0, R5, R0, PT ;  /* 0x0000000005007217 */ /* 0x000fc40003800200 */
[----:B------:R-:W-:Y:S02]  /*5690*/  FSEL R140, R44, -INF , P6 ;  /* 0xff8000002c8c7808 */ /* 0x000fe40003000000 */
[----:B------:R-:W-:Y:S02]  /*56a0*/  FSEL R139, R42, -INF , P2 ;  /* 0xff8000002a8b7808 */ /* 0x000fe40001000000 */
[----:B------:R-:W-:Y:S02]  /*56b0*/  FSEL R138, R35, -INF , P1 ;  /* 0xff800000238a7808 */ /* 0x000fe40000800000 */
[----:B------:R-:W-:Y:S02]  /*56c0*/  FSEL R137, R33, -INF , P0 ;  /* 0xff80000021897808 */ /* 0x000fe40000000000 */
[C---:B------:R-:W-:Y:S02]  /*56d0*/  ISETP.GT.AND P6, PT, R0.reuse, RZ, PT ;  /* 0x000000ff0000720c */ /* 0x040fe40003fc4270 */
        /* <DEDUP_REMOVED lines=28> */
[----:B------:R-:W-:Y:S02]  /*58a0*/  FSEL R150, R77, -INF , P6 ;  /* 0xff8000004d967808 */ /* 0x000fe40003000000 */
[----:B------:R-:W-:Y:S02]  /*58b0*/  FSEL R149, R76, -INF , P2 ;  /* 0xff8000004c957808 */ /* 0x000fe40001000000 */
[----:B------:R-:W-:-:S02]  /*58c0*/  FSEL R148, R55, -INF , P1 ;  /* 0xff80000037947808 */ /* 0x000fc40000800000 */
[----:B------:R-:W-:Y:S02]  /*58d0*/  FSEL R147, R45, -INF , P0 ;  /* 0xff8000002d937808 */ /* 0x000fe40000000000 */
[----:B------:R-:W-:Y:S02]  /*58e0*/  FMNMX.FTZ R2, R14, R4, !PT ;  /* 0x000000040e027209 */ /* 0x000fe40007810000 */
        /* <DEDUP_REMOVED lines=64> */
[----:B------:R-:W-:Y:S02]  /*5cf0*/  FMNMX.FTZ R2, R159, R2, !PT ;  /* 0x000000029f027209 */ /* 0x000fe40007810000 */
[----:B------:R-:W-:Y:S02]  /*5d00*/  FMNMX.FTZ R5, R147, R5, !PT ;  /* 0x0000000593057209 */ /* 0x000fe40007810000 */
[----:B------:R-:W-:Y:S02]  /*5d10*/  FMNMX.FTZ R3, R139, R3, !PT ;  /* 0x000000038b037209 */ /* 0x000fe40007810000 */
[----:B------:R-:W-:Y:S02]  /*5d20*/  FSEL R146, R40, -INF , P2 ;  /* 0xff80000028927808 */ /* 0x000fe40001000000 */
[----:B------:R-:W-:Y:S02]  /*5d30*/  FMNMX.FTZ R0, R143, R0, !PT ;  /* 0x000000008f007209 */ /* 0x000fe40007810000 */
[----:B------:R-:W-:-:S02]  /*5d40*/  FMNMX.FTZ R2, R158, R2, !PT ;  /* 0x000000029e027209 */ /* 0x000fc40007810000 */
[----:B------:R-:W-:Y:S02]  /*5d50*/  FMNMX.FTZ R5, R151, R5, !PT ;  /* 0x0000000597057209 */ /* 0x000fe40007810000 */
[----:B------:R-:W-:Y:S02]  /*5d60*/  FMNMX.FTZ R4, R138, R3, !PT ;  /* 0x000000038a047209 */ /* 0x000fe40007810000 */
[----:B------:R-:W-:Y:S02]  /*5d70*/  FSEL R145, R37, -INF , P1 ;  /* 0xff80000025917808 */ /* 0x000fe40000800000 */
[----:B------:R-:W-:Y:S02]  /*5d80*/  FMNMX.FTZ R0, R142, R0, !PT ;  /* 0x000000008e007209 */ /* 0x000fe40007810000 */
[----:B------:R-:W-:Y:S02]  /*5d90*/  FMNMX.FTZ R3, R157, R2, !PT ;  /* 0x000000029d037209 */ /* 0x000fe40007810000 */
[----:B------:R-:W-:-:S02]  /*5da0*/  FMNMX.FTZ R5, R146, R5, !PT ;  /* 0x0000000592057209 */ /* 0x000fc40007810000 */
[----:B------:R-:W-:Y:S02]  /*5db0*/  FMNMX.FTZ R2, R137, R4, !PT ;  /* 0x0000000489027209 */ /* 0x000fe40007810000 */
[----:B------:R-:W-:Y:S02]  /*5dc0*/  FMNMX.FTZ R0, R141, R0, !PT ;  /* 0x000000008d007209 */ /* 0x000fe40007810000 */
[----:B------:R-:W-:Y:S02]  /*5dd0*/  FMNMX.FTZ R3, R156, R3, !PT ;  /* 0x000000039c037209 */ /* 0x000fe40007810000 */
[----:B------:R-:W-:Y:S01]  /*5de0*/  FSEL R128, R43, -INF , P0 ;  /* 0xff8000002b807808 */ /* 0x000fe20000000000 */
[----:B------:R-:W1:Y:S01]  /*5df0*/  SHFL.BFLY PT, R6, R0, 0x2, 0x1f ;  /* 0x0c401f0000067f89 */ /* 0x000e6200000e0000 */
[----:B------:R-:W-:-:S03]  /*5e00*/  FMNMX.FTZ R4, R145, R5, !PT ;  /* 0x0000000591047209 */ /* 0x000fc60007810000 */
[----:B------:R-:W2:Y:S01]  /*5e10*/  SHFL.BFLY PT, R5, R2, 0x2, 0x1f ;  /* 0x0c401f0002057f89 */ /* 0x000ea200000e0000 */
[----:B------:R-:W-:-:S03]  /*5e20*/  FMNMX.FTZ R4, R128, R4, !PT ;  /* 0x0000000480047209 */ /* 0x000fc60007810000 */
[----:B------:R-:W3:Y:S04]  /*5e30*/  SHFL.BFLY PT, R7, R3, 0x2, 0x1f ;  /* 0x0c401f0003077f89 */ /* 0x000ee800000e0000 */
[----:B------:R-:W4:Y:S01]  /*5e40*/  SHFL.BFLY PT, R8, R4, 0x2, 0x1f ;  /* 0x0c401f0004087f89 */ /* 0x000f2200000e0000 */
[----:B-1----:R-:W-:Y:S02]  /*5e50*/  FMNMX.FTZ R0, R6, R0, !PT ;  /* 0x0000000006007209 */ /* 0x002fe40007810000 */
        /* <DEDUP_REMOVED lines=10> */
.L_x_1569:
[C---:B------:R-:W-:Y:S01]  /*5f00*/  FMUL.FTZ R0, R72.reuse, c[0x0][0x2d0] ;  /* 0x0000b40048007a20 */ /* 0x040fe20000410000 */
[----:B------:R-:W-:Y:S01]  /*5f10*/  FSETP.NEU.FTZ.AND P0, PT, R72, -INF , PT ;  /* 0xff8000004800780b */ /* 0x000fe20003f1d000 */
[----:B------:R-:W2:Y:S01]  /*5f20*/  LDL R237, [R1+0x3c] ;  /* 0x00003c0001ed7983 */ /* 0x000ea20000100800 */
        /* <DEDUP_REMOVED lines=8> */
[----:B------:R-:W-:Y:S01]  /*5fb0*/  FFMA.FTZ R2, R23, c[0x0][0x2d0], -R4 ;  /* 0x0000b40017027a23 */ /* 0x000fe20000010804 */
[----:B------:R-:W-:Y:S01]  /*5fc0*/  FSETP.NEU.FTZ.AND P0, PT, R70, -INF , PT ;  /* 0xff8000004600780b */ /* 0x000fe20003f1d000 */
[----:B------:R3:W-:Y:S01]  /*5fd0*/  MUFU.EX2 R206, R0 ;  /* 0x0000000000ce7308 */ /* 0x0007e20000000800 */
[----:B------:R-:W4:Y:S01]  /*5fe0*/  LDSM.16.MT88.4 R44, [R189] ;  /* 0x00000000bd2c783b */ /* 0x000f220000004200 */
[----:B------:R-:W-:-:S06]  /*5ff0*/  FFMA.FTZ R5, R22, c[0x0][0x2d0], -R3 ;  /* 0x0000b40016057a23 */ /* 0x000fcc0000010803 */
[----:B------:R5:W-:Y:S01]  /*6000*/  MUFU.EX2 R235, R2 ;  /* 0x0000000200eb7308 */ /* 0x000be20000000800 */
[----:B---3--:R-:W-:-:S07]  /*6010*/  FFMA.FTZ R0, R12, c[0x0][0x2d0], -R4 ;  /* 0x0000b4000c007a23 */ /* 0x008fce0000010804 */
[----:B------:R3:W-:Y:S01]  /*6020*/  MUFU.EX2 R233, R5 ;  /* 0x0000000500e97308 */ /* 0x0007e20000000800 */
[----:B-----5:R-:W-:-:S07]  /*6030*/  FMUL.FTZ R2, R70, c[0x0][0x2d0] ;  /* 0x0000b40046027a20 */ /* 0x020fce0000410000 */
[----:B------:R5:W-:Y:S01]  /*6040*/  MUFU.EX2 R205, R0 ;  /* 0x0000000000cd7308 */ /* 0x000be20000000800 */
[----:B------:R-:W-:Y:S02]  /*6050*/  FSEL R2, R2, RZ, P0 ;  /* 0x000000ff02027208 */ /* 0x000fe40000000000 */
[----:B------:R-:W-:-:S03]  /*6060*/  FSETP.NEU.FTZ.AND P0, PT, R68, -INF , PT ;  /* 0xff8000004400780b */ /* 0x000fc60003f1d000 */
[----:B---3--:R-:W-:-:S04]  /*6070*/  FFMA.FTZ R5, R34, c[0x0][0x2d0], -R2 ;  /* 0x0000b40022057a23 */ /* 0x008fc80000010802 */
[----:B------:R3:W-:Y:S01]  /*6080*/  MUFU.EX2 R221, R5 ;  /* 0x0000000500dd7308 */ /* 0x0007e20000000800 */
[----:B-----5:R-:W-:-:S07]  /*6090*/  FFMA.FTZ R0, R14, c[0x0][0x2d0], -R4 ;  /* 0x0000b4000e007a23 */ /* 0x020fce0000010804 */
[----:B------:R5:W-:Y:S01]  /*60a0*/  MUFU.EX2 R216, R0 ;  /* 0x0000000000d87308 */ /* 0x000be20000000800 */
[----:B---3--:R-:W-:Y:S02]  /*60b0*/  FFMA.FTZ R5, R36, c[0x0][0x2d0], -R2 ;  /* 0x0000b40024057a23 */ /* 0x008fe40000010802 */
[----:B------:R-:W3:Y:S05]  /*60c0*/  LDSM.16.MT88.4 R36, [R186] ;  /* 0x00000000ba24783b */ /* 0x000eea0000004200 */
[----:B------:R-:W-:Y:S01]  /*60d0*/  MUFU.EX2 R232, R5 ;  /* 0x0000000500e87308 */ /* 0x000fe20000000800 */
[----:B-----5:R-:W-:-:S07]  /*60e0*/  FFMA.FTZ R0, R16, c[0x0][0x2d0], -R4 ;  /* 0x0000b40010007a23 */ /* 0x020fce0000010804 */
[----:B------:R5:W1:Y:S02]  /*60f0*/  MUFU.EX2 R220, R0 ;  /* 0x0000000000dc7308 */ /* 0x000a640000000800 */
[----:B-----5:R-:W-:Y:S01]  /*6100*/  FFMA.FTZ R0, R18, c[0x0][0x2d0], -R4 ;  /* 0x0000b40012007a23 */ /* 0x020fe20000010804 */
[----:B-1----:R-:W-:-:S05]  /*6110*/  F2FP.PACK_AB R22, R220, R216 ;  /* 0x000000d8dc16723e */ /* 0x002fca00000000ff */
[----:B------:R1:W-:Y:S02]  /*6120*/  MUFU.EX2 R226, R0 ;  /* 0x0000000000e27308 */ /* 0x0003e40000000800 */
[----:B-1----:R-:W-:-:S06]  /*6130*/  FFMA.FTZ R0, R21, c[0x0][0x2d0], -R4 ;  /* 0x0000b40015007a23 */ /* 0x002fcc0000010804 */
[----:B------:R1:W5:Y:S02]  /*6140*/  MUFU.EX2 R230, R0 ;  /* 0x0000000000e67308 */ /* 0x0003640000000800 */
[----:B-1----:R-:W-:Y:S01]  /*6150*/  FFMA.FTZ R0, R27, c[0x0][0x2d0], -R4 ;  /* 0x0000b4001b007a23 */ /* 0x002fe20000010804 */
[----:B-----5:R-:W-:-:S05]  /*6160*/  F2FP.PACK_AB R12, R230, R226 ;  /* 0x000000e2e60c723e */ /* 0x020fca00000000ff */
[----:B------:R1:W5:Y:S02]  /*6170*/  MUFU.EX2 R236, R0 ;  /* 0x0000000000ec7308 */ /* 0x0003640000000800 */
[----:B-1----:R-:W-:Y:S01]  /*6180*/  FFMA.FTZ R0, R11, c[0x0][0x2d0], -R3 ;  /* 0x0000b4000b007a23 */ /* 0x002fe20000010803 */
[----:B-----5:R-:W-:-:S05]  /*6190*/  F2FP.PACK_AB R14, R236, R235 ;  /* 0x000000ebec0e723e */ /* 0x020fca00000000ff */
[----:B------:R1:W-:Y:S02]  /*61a0*/  MUFU.EX2 R177, R0 ;  /* 0x0000000000b17308 */ /* 0x0003e40000000800 */
[----:B-1----:R-:W-:-:S06]  /*61b0*/  FFMA.FTZ R0, R13, c[0x0][0x2d0], -R3 ;  /* 0x0000b4000d007a23 */ /* 0x002fcc0000010803 */
        /* <DEDUP_REMOVED lines=9> */
[----:B-1----:R-:W-:Y:S01]  /*6250*/  FFMA.FTZ R0, R20, c[0x0][0x2d0], -R3 ;  /* 0x0000b40014007a23 */ /* 0x002fe20000010803 */
[----:B------:R-:W-:-:S05]  /*6260*/  F2FP.PACK_AB R20, R205, R206 ;  /* 0x000000cecd14723e */ /* 0x000fca00000000ff */
[----:B------:R1:W5:Y:S02]  /*6270*/  MUFU.EX2 R224, R0 ;  /* 0x0000000000e07308 */ /* 0x0003640000000800 */
[C---:B------:R-:W-:Y:S08]  /*6280*/  HMMA.16816.F32 R80, R20.reuse, R40, RZ ;  /* 0x000000281450723c */ /* 0x040ff000000018ff */
[----:B----4-:R-:W-:Y:S01]  /*6290*/  HMMA.16816.F32 R76, R20, R44, RZ ;  /* 0x0000002c144c723c */ /* 0x010fe200000018ff */
[----:B-1----:R-:W-:Y:S01]  /*62a0*/  FFMA.FTZ R0, R25, c[0x0][0x2d0], -R3 ;  /* 0x0000b40019007a23 */ /* 0x002fe20000010803 */
[----:B-----5:R-:W-:-:S03]  /*62b0*/  F2FP.PACK_AB R13, R224, R223 ;  /* 0x000000dfe00d723e */ /* 0x020fc600000000ff */
[----:B------:R1:W4:Y:S03]  /*62c0*/  MUFU.EX2 R234, R0 ;  /* 0x0000000000ea7308 */ /* 0x0003260000000800 */
[----:B---3--:R-:W-:Y:S01]  /*62d0*/  HMMA.16816.F32 R64, R20, R36, RZ ;  /* 0x000000241440723c */ /* 0x008fe200000018ff */
[----:B-1----:R-:W-:Y:S01]  /*62e0*/  FFMA.FTZ R0, R24, c[0x0][0x2d0], -R2 ;  /* 0x0000b40018007a23 */ /* 0x002fe20000010802 */
[----:B----4-:R-:W-:-:S03]  /*62f0*/  F2FP.PACK_AB R15, R234, R233 ;  /* 0x000000e9ea0f723e */ /* 0x010fc600000000ff */
[----:B------:R1:W-:Y:S02]  /*6300*/  MUFU.EX2 R210, R0 ;  /* 0x0000000000d27308 */ /* 0x0003e40000000800 */
[--C-:B-1----:R-:W-:Y:S02]  /*6310*/  FFMA.FTZ R0, R26, c[0x0][0x2d0], -R2.reuse ;  /* 0x0000b4001a007a23 */ /* 0x102fe40000010802 */
[----:B------:R-:W-:Y:S04]  /*6320*/  LDSM.16.MT88.4 R24, [R188] ;  /* 0x00000000bc18783b */ /* 0x000fe80000004200 */
        /* <DEDUP_REMOVED lines=8> */
[----:B------:R1:W3:Y:S02]  /*63b0*/  MUFU.EX2 R222, R0 ;  /* 0x0000000000de7308 */ /* 0x0002e40000000800 */
[----:B-1----:R-:W-:Y:S01]  /*63c0*/  FMUL.FTZ R0, R68, c[0x0][0x2d0] ;  /* 0x0000b40044007a20 */ /* 0x002fe20000410000 */
[----:B---3--:R-:W-:-:S04]  /*63d0*/  F2FP.PACK_AB R8, R221, R222 ;  /* 0x000000dedd08723e */ /* 0x008fc800000000ff */
[----:B------:R-:W-:-:S05]  /*63e0*/  FSEL R0, R0, RZ, P0 ;  /* 0x000000ff00007208 */ /* 0x000fca0000000000 */
[----:B------:R-:W-:-:S04]  /*63f0*/  FFMA.FTZ R5, R28, c[0x0][0x2d0], -R0 ;  /* 0x0000b4001c057a23 */ /* 0x000fc80000010800 */
[----:B------:R1:W-:Y:S02]  /*6400*/  MUFU.EX2 R208, R5 ;  /* 0x0000000500d07308 */ /* 0x0003e40000000800 */
[--C-:B-1----:R-:W-:Y:S02]  /*6410*/  FFMA.FTZ R5, R30, c[0x0][0x2d0], -R0.reuse ;  /* 0x0000b4001e057a23 */ /* 0x102fe40000010800 */
[----:B------:R-:W1:Y:S04]  /*6420*/  LDSM.16.MT88.4 R28, [R186+0x800] ;  /* 0x00080000ba1c783b */ /* 0x000e680000004200 */
[----:B------:R3:W4:Y:S02]  /*6430*/  MUFU.EX2 R207, R5 ;  /* 0x0000000500cf7308 */ /* 0x0007240000000800 */
[----:B---3--:R-:W-:Y:S01]  /*6440*/  FFMA.FTZ R5, R33, c[0x0][0x2d0], -R0 ;  /* 0x0000b40021057a23 */ /* 0x008fe20000010800 */
[----:B----4-:R-:W-:-:S05]  /*6450*/  F2FP.PACK_AB R17, R207, R208 ;  /* 0x000000d0cf11723e */ /* 0x010fca00000000ff */
[----:B------:R3:W-:Y:S02]  /*6460*/  MUFU.EX2 R218, R5 ;  /* 0x0000000500da7308 */ /* 0x0007e40000000800 */
[----:B---3--:R-:W-:Y:S02]  /*6470*/  FFMA.FTZ R5, R35, c[0x0][0x2d0], -R0 ;  /* 0x0000b40023057a23 */ /* 0x008fe40000010800 */
[----:B------:R-:W3:Y:S01]  /*6480*/  LDSM.16.MT88.4 R32, [R189+0x800] ;  /* 0x00080000bd20783b */ /* 0x000ee20000004200 */
[----:B-1----:R-:W-:Y:S03]  /*6490*/  HMMA.16816.F32 R100, R12, R28, R64 ;  /* 0x0000001c0c64723c */ /* 0x002fe60000001840 */
[----:B------:R1:W4:Y:S02]  /*64a0*/  MUFU.EX2 R219, R5 ;  /* 0x0000000500db7308 */ /* 0x0003240000000800 */
[----:B-1----:R-:W-:Y:S01]  /*64b0*/  FFMA.FTZ R5, R49, c[0x0][0x2d0], -R2 ;  /* 0x0000b40031057a23 */ /* 0x002fe20000010802 */
[----:B----4-:R-:W-:-:S05]  /*64c0*/  F2FP.PACK_AB R19, R219, R218 ;  /* 0x000000dadb13723e */ /* 0x010fca00000000ff */
[----:B------:R1:W4:Y:S02]  /*64d0*/  MUFU.EX2 R231, R5 ;  /* 0x0000000500e77308 */ /* 0x0003240000000800 */
[C---:B------:R-:W-:Y:S08]  /*64e0*/  HMMA.16816.F32 R60, R16.reuse, R40, RZ ;  /* 0x00000028103c723c */ /* 0x040ff000000018ff */
[----:B------:R-:W-:Y:S01]  /*64f0*/  HMMA.16816.F32 R56, R16, R44, RZ ;  /* 0x0000002c1038723c */ /* 0x000fe200000018ff */
[--C-:B-1----:R-:W-:Y:S01]  /*6500*/  FFMA.FTZ R5, R48, c[0x0][0x2d0], -R0.reuse ;  /* 0x0000b40030057a23 */ /* 0x102fe20000010800 */
[----:B----4-:R-:W-:Y:S01]  /*6510*/  F2FP.PACK_AB R10, R231, R232 ;  /* 0x000000e8e70a723e */ /* 0x010fe200000000ff */
[----:B------:R-:W1:Y:S02]  /*6520*/  LDSM.16.MT88.4 R48, [R185+0x800] ;  /* 0x00080000b930783b */ /* 0x000e640000004200 */
[----:B------:R4:W-:Y:S03]  /*6530*/  MUFU.EX2 R225, R5 ;  /* 0x0000000500e17308 */ /* 0x0009e60000000800 */
[----:B---3--:R-:W-:Y:S08]  /*6540*/  HMMA.16816.F32 R108, R12, R32, R76 ;  /* 0x000000200c6c723c */ /* 0x008ff0000000184c */
[----:B------:R-:W-:Y:S01]  /*6550*/  HMMA.16816.F32 R64, R16, R42, RZ ;  /* 0x0000002a1040723c */ /* 0x000fe200000018ff */
[----:B----4-:R-:W-:-:S07]  /*6560*/  FFMA.FTZ R5, R52, c[0x0][0x2d0], -R0 ;  /* 0x0000b40034057a23 */ /* 0x010fce0000010800 */
[----:B------:R-:W-:Y:S01]  /*6570*/  HMMA.16816.F32 R76, R16, R38, RZ ;  /* 0x00000026104c723c */ /* 0x000fe200000018ff */
[----:B------:R3:W4:Y:S02]  /*6580*/  MUFU.EX2 R227, R5 ;  /* 0x0000000500e37308 */ /* 0x0007240000000800 */
[----:B---3--:R-:W-:Y:S01]  /*6590*/  FFMA.FTZ R5, R53, c[0x0][0x2d0], -R0 ;  /* 0x0000b40035057a23 */ /* 0x008fe20000010800 */
[----:B----4-:R-:W-:-:S04]  /*65a0*/  F2FP.PACK_AB R9, R227, R225 ;  /* 0x000000e1e309723e */ /* 0x010fc800000000ff */
[----:B-1----:R-:W-:Y:S01]  /*65b0*/  HMMA.16816.F32 R88, R12, R48, R80 ;  /* 0x000000300c58723c */ /* 0x002fe20000001850 */
[----:B------:R1:W-:Y:S07]  /*65c0*/  MUFU.EX2 R229, R5 ;  /* 0x0000000500e57308 */ /* 0x0003ee0000000800 */
[-C--:B------:R-:W-:Y:S08]  /*65d0*/  HMMA.16816.F32 R80, R16, R46.reuse, RZ ;  /* 0x0000002e1050723c */ /* 0x080ff000000018ff */
[----:B------:R-:W-:Y:S01]  /*65e0*/  HMMA.16816.F32 R44, R20, R46, RZ ;  /* 0x0000002e142c723c */ /* 0x000fe200000018ff */
[----:B-1----:R-:W-:-:S04]  /*65f0*/  FFMA.FTZ R5, R54, c[0x0][0x2d0], -R0 ;  /* 0x0000b40036057a23 */ /* 0x002fc80000010800 */
[----:B------:R1:W3:Y:S03]  /*6600*/  MUFU.EX2 R228, R5 ;  /* 0x0000000500e47308 */ /* 0x0002e60000000800 */
[----:B------:R-:W-:Y:S01]  /*6610*/  HMMA.16816.F32 R52, R16, R36, RZ ;  /* 0x000000241034723c */ /* 0x000fe200000018ff */
[----:B-1----:R-:W-:Y:S01]  /*6620*/  FFMA.FTZ R5, R124, c[0x0][0x2d0], -R4 ;  /* 0x0000b4007c057a23 */ /* 0x002fe20000010804 */
[----:B---3--:R-:W-:-:S03]  /*6630*/  F2FP.PACK_AB R11, R228, R229 ;  /* 0x000000e5e40b723e */ /* 0x008fc600000000ff */
[----:B------:R1:W-:Y:S04]  /*6640*/  MUFU.EX2 R182, R5 ;  /* 0x0000000500b67308 */ /* 0x0003e80000000800 */
[C---:B------:R-:W-:Y:S08]  /*6650*/  HMMA.16816.F32 R84, R8.reuse, R48, R60 ;  /* 0x000000300854723c */ /* 0x040ff0000000183c */
[----:B------:R-:W-:Y:S01]  /*6660*/  HMMA.16816.F32 R104, R8, R32, R56 ;  /* 0x000000200868723c */ /* 0x000fe20000001838 */
[----:B-1----:R-:W-:-:S04]  /*6670*/  FFMA.FTZ R5, R125, c[0x0][0x2d0], -R4 ;  /* 0x0000b4007d057a23 */ /* 0x002fc80000010804 */
[----:B------:R1:W3:Y:S03]  /*6680*/  MUFU.EX2 R183, R5 ;  /* 0x0000000500b77308 */ /* 0x0002e60000000800 */
[C---:B------:R-:W-:Y:S08]  /*6690*/  HMMA.16816.F32 R60, R16.reuse, R24, RZ ;  /* 0x00000018103c723c */ /* 0x040ff000000018ff */
[----:B------:R-:W-:Y:S01]  /*66a0*/  HMMA.16816.F32 R56, R16, R26, RZ ;  /* 0x0000001a1038723c */ /* 0x000fe200000018ff */
[----:B------:R-:W4:Y:S01]  /*66b0*/  LDSM.16.MT88.4 R16, [R188+0x800] ;  /* 0x00080000bc10783b */ /* 0x000f220000004200 */
[----:B-1----:R-:W-:-:S06]  /*66c0*/  FFMA.FTZ R5, R126, c[0x0][0x2d0], -R4 ;  /* 0x0000b4007e057a23 */ /* 0x002fcc0000010804 */
[----:B------:R-:W-:Y:S01]  /*66d0*/  HMMA.16816.F32 R120, R8, R28, R52 ;  /* 0x0000001c0878723c */ /* 0x000fe20000001834 */
[----:B------:R1:W-:Y:S07]  /*66e0*/  MUFU.EX2 R200, R5 ;  /* 0x0000000500c87308 */ /* 0x0003ee0000000800 */
[C---:B------:R-:W-:Y:S08]  /*66f0*/  HMMA.16816.F32 R52, R20.reuse, R42, RZ ;  /* 0x0000002a1434723c */ /* 0x040ff000000018ff */
[----:B------:R-:W-:Y:S01]  /*6700*/  HMMA.16816.F32 R40, R20, R38, RZ ;  /* 0x000000261428723c */ /* 0x000fe200000018ff */
[----:B-1----:R-:W-:-:S04]  /*6710*/  FFMA.FTZ R5, R127, c[0x0][0x2d0], -R4 ;  /* 0x0000b4007f057a23 */ /* 0x002fc80000010804 */
[----:B------:R1:W-:Y:S03]  /*6720*/  MUFU.EX2 R204, R5 ;  /* 0x0000000500cc7308 */ /* 0x0003e60000000800 */
[C---:B------:R-:W-:Y:S08]  /*6730*/  HMMA.16816.F32 R36, R20.reuse, R24, RZ ;  /* 0x000000181424723c */ /* 0x040ff000000018ff */
[----:B------:R-:W-:Y:S01]  /*6740*/  HMMA.16816.F32 R20, R20, R26, RZ ;  /* 0x0000001a1414723c */ /* 0x000fe200000018ff */
[----:B------:R-:W-:Y:S01]  /*6750*/  LDSM.16.MT88.4 R24, [R189+0x1000] ;  /* 0x00100000bd18783b */ /* 0x000fe20000004200 */
[----:B-1----:R-:W-:-:S06]  /*6760*/  FFMA.FTZ R5, R112, c[0x0][0x2d0], -R3 ;  /* 0x0000b40070057a23 */ /* 0x002fcc0000010803 */
[-C--:B------:R-:W-:Y:S01]  /*6770*/  HMMA.16816.F32 R40, R12, R30.reuse, R40 ;  /* 0x0000001e0c28723c */ /* 0x080fe20000001828 */
[----:B------:R1:W-:Y:S07]  /*6780*/  MUFU.EX2 R178, R5 ;  /* 0x0000000500b27308 */ /* 0x0003ee0000000800 */
[----:B------:R-:W-:Y:S08]  /*6790*/  HMMA.16816.F32 R76, R8, R30, R76 ;  /* 0x0000001e084c723c */ /* 0x000ff0000000184c */
[----:B----4-:R-:W-:Y:S01]  /*67a0*/  HMMA.16816.F32 R96, R12, R16, R36 ;  /* 0x000000100c60723c */ /* 0x010fe20000001824 */
[----:B-1----:R-:W-:-:S04]  /*67b0*/  FFMA.FTZ R5, R113, c[0x0][0x2d0], -R3 ;  /* 0x0000b40071057a23 */ /* 0x002fc80000010803 */
[----:B------:R1:W4:Y:S03]  /*67c0*/  MUFU.EX2 R179, R5 ;  /* 0x0000000500b37308 */ /* 0x0003260000000800 */
[----:B------:R-:W-:Y:S01]  /*67d0*/  HMMA.16816.F32 R92, R12, R18, R20 ;  /* 0x000000120c5c723c */ /* 0x000fe20000001814 */
[----:B------:R-:W-:Y:S07]  /*67e0*/  LDSM.16.MT88.4 R20, [R186+0x1000] ;  /* 0x00100000ba14783b */ /* 0x000fee0000004200 */
[----:B------:R-:W-:Y:S01]  /*67f0*/  HMMA.16816.F32 R60, R8, R16, R60 ;  /* 0x00000010083c723c */ /* 0x000fe2000000183c */
[----:B-1----:R-:W-:-:S07]  /*6800*/  FFMA.FTZ R5, R114, c[0x0][0x2d0], -R3 ;  /* 0x0000b40072057a23 */ /* 0x002fce0000010803 */
[----:B------:R-:W-:Y:S01]  /*6810*/  HMMA.16816.F32 R28, R8, R18, R56 ;  /* 0x00000012081c723c */ /* 0x000fe20000001838 */
[----:B------:R-:W1:Y:S01]  /*6820*/  LDSM.16.MT88.4 R16, [R185+0x1000] ;  /* 0x00100000b910783b */ /* 0x000e620000004200 */
[----:B------:R5:W-:Y:S06]  /*6830*/  MUFU.EX2 R180, R5 ;  /* 0x0000000500b47308 */ /* 0x000bec0000000800 */
[-C--:B------:R-:W-:Y:S08]  /*6840*/  HMMA.16816.F32 R52, R12, R50.reuse, R52 ;  /* 0x000000320c34723c */ /* 0x080ff00000001834 */
[----:B------:R-:W-:Y:S01]  /*6850*/  HMMA.16816.F32 R48, R8, R50, R64 ;  /* 0x000000320830723c */ /* 0x000fe20000001840 */
[----:B-----5:R-:W-:-:S04]  /*6860*/  FFMA.FTZ R5, R115, c[0x0][0x2d0], -R3 ;  /* 0x0000b40073057a23 */ /* 0x020fc80000010803 */
[----:B------:R5:W1:Y:S03]  /*6870*/  MUFU.EX2 R181, R5 ;  /* 0x0000000500b57308 */ /* 0x000a660000000800 */
[-C--:B------:R-:W-:Y:S08]  /*6880*/  HMMA.16816.F32 R80, R8, R34.reuse, R80 ;  /* 0x000000220850723c */ /* 0x080ff00000001850 */
[----:B------:R-:W-:Y:S01]  /*6890*/  HMMA.16816.F32 R36, R12, R34, R44 ;  /* 0x000000220c24723c */ /* 0x000fe2000000182c */
[----:B-----5:R-:W-:-:S06]  /*68a0*/  FFMA.FTZ R5, R116, c[0x0][0x2d0], -R2 ;  /* 0x0000b40074057a23 */ /* 0x020fcc0000010802 */
[----:B---3--:R-:W-:Y:S02]  /*68b0*/  F2FP.PACK_AB R12, R183, R182 ;  /* 0x000000b6b70c723e */ /* 0x008fe400000000ff */
[----:B----4-:R-:W-:Y:S01]  /*68c0*/  F2FP.PACK_AB R13, R179, R178 ;  /* 0x000000b2b30d723e */ /* 0x010fe200000000ff */
[----:B------:R3:W-:Y:S01]  /*68d0*/  MUFU.EX2 R170, R5 ;  /* 0x0000000500aa7308 */ /* 0x0007e20000000800 */
[----:B------:R-:W-:Y:S02]  /*68e0*/  F2FP.PACK_AB R14, R204, R200 ;  /* 0x000000c8cc0e723e */ /* 0x000fe400000000ff */
[----:B-1----:R-:W-:-:S07]  /*68f0*/  F2FP.PACK_AB R15, R181, R180 ;  /* 0x000000b4b50f723e */ /* 0x002fce00000000ff */
[----:B------:R-:W-:Y:S01]  /*6900*/  HMMA.16816.F32 R88, R12, R16, R88 ;  /* 0x000000100c58723c */ /* 0x000fe20000001858 */
[----:B---3--:R-:W-:-:S07]  /*6910*/  FFMA.FTZ R5, R117, c[0x0][0x2d0], -R2 ;  /* 0x0000b40075057a23 */ /* 0x008fce0000010802 */
[C---:B------:R-:W-:Y:S01]  /*6920*/  HMMA.16816.F32 R56, R12.reuse, R24, R108 ;  /* 0x000000180c38723c */ /* 0x040fe2000000186c */
[----:B------:R1:W3:Y:S07]  /*6930*/  MUFU.EX2 R172, R5 ;  /* 0x0000000500ac7308 */ /* 0x0002ee0000000800 */
[C---:B------:R-:W-:Y:S08]  /*6940*/  HMMA.16816.F32 R44, R12.reuse, R20, R100 ;  /* 0x000000140c2c723c */ /* 0x040ff00000001864 */
[----:B------:R-:W-:Y:S01]  /*6950*/  HMMA.16816.F32 R40, R12, R22, R40 ;  /* 0x000000160c28723c */ /* 0x000fe20000001828 */
        /* <DEDUP_REMOVED lines=13> */
[----:B-1----:R-:W-:-:S06]  /*6a30*/  FFMA.FTZ R5, R75, c[0x0][0x2d0], -R0 ;  /* 0x0000b4004b057a23 */ /* 0x002fcc0000010800 */
[----:B------:R-:W1:Y:S02]  /*6a40*/  MUFU.EX2 R173, R5 ;  /* 0x0000000500ad7308 */ /* 0x000e640000000800 */
[----:B-1----:R-:W-:Y:S01]  /*6a50*/  F2FP.PACK_AB R11, R173, R171 ;  /* 0x000000abad0b723e */ /* 0x002fe200000000ff */
[----:B------:R-:W-:-:S05]  /*6a60*/  FFMA.FTZ R5, R136, c[0x0][0x2d0], -R4 ;  /* 0x0000b40088057a23 */ /* 0x000fca0000010804 */
[----:B------:R1:W-:Y:S01]  /*6a70*/  MUFU.EX2 R164, R5 ;  /* 0x0000000500a47308 */ /* 0x0003e20000000800 */
[----:B------:R-:W-:Y:S08]  /*6a80*/  HMMA.16816.F32 R116, R8, R16, R84 ;  /* 0x000000100874723c */ /* 0x000ff00000001854 */
[----:B------:R-:W-:Y:S01]  /*6a90*/  HMMA.16816.F32 R84, R12, R18, R52 ;  /* 0x000000120c54723c */ /* 0x000fe20000001834 */
[----:B-1----:R-:W-:-:S07]  /*6aa0*/  FFMA.FTZ R5, R135, c[0x0][0x2d0], -R4 ;  /* 0x0000b40087057a23 */ /* 0x002fce0000010804 */
[----:B------:R-:W-:Y:S01]  /*6ab0*/  HMMA.16816.F32 R112, R8, R18, R48 ;  /* 0x000000120870723c */ /* 0x000fe20000001830 */
[----:B------:R-:W1:Y:S01]  /*6ac0*/  LDSM.16.MT88.4 R16, [R188+0x1000] ;  /* 0x00100000bc10783b */ /* 0x000e620000004200 */
[----:B------:R3:W-:Y:S01]  /*6ad0*/  MUFU.EX2 R165, R5 ;  /* 0x0000000500a57308 */ /* 0x0007e20000000800 */
[----:B------:R-:W-:-:S05]  /*6ae0*/  FFMA.FTZ R52, R137, c[0x0][0x2d0], -R3 ;  /* 0x0000b40089347a23 */ /* 0x000fca0000010803 */
[----:B------:R-:W-:Y:S02]  /*6af0*/  HMMA.16816.F32 R48, R12, R26, R36 ;  /* 0x0000001a0c30723c */ /* 0x000fe40000001824 */
[----:B------:R-:W-:Y:S06]  /*6b00*/  MUFU.EX2 R52, R52 ;  /* 0x0000003400347308 */ /* 0x000fec0000000800 */
[----:B------:R-:W-:Y:S01]  /*6b10*/  HMMA.16816.F32 R104, R8, R24, R104 ;  /* 0x000000180868723c */ /* 0x000fe20000001868 */
[----:B---3--:R-:W-:-:S04]  /*6b20*/  FFMA.FTZ R5, R134, c[0x0][0x2d0], -R4 ;  /* 0x0000b40086057a23 */ /* 0x008fc80000010804 */
[----:B------:R3:W-:Y:S02]  /*6b30*/  MUFU.EX2 R166, R5 ;  /* 0x0000000500a67308 */ /* 0x0007e40000000800 */
[--C-:B------:R-:W-:Y:S01]  /*6b40*/  FFMA.FTZ R25, R140, c[0x0][0x2d0], -R3.reuse ;  /* 0x0000b4008c197a23 */ /* 0x100fe20000010803 */
[----:B------:R-:W-:Y:S01]  /*6b50*/  HMMA.16816.F32 R76, R8, R22, R76 ;  /* 0x00000016084c723c */ /* 0x000fe2000000184c */
[----:B------:R-:W-:-:S04]  /*6b60*/  FFMA.FTZ R24, R139, c[0x0][0x2d0], -R3 ;  /* 0x0000b4008b187a23 */ /* 0x000fc80000010803 */
[----:B------:R-:W-:Y:S01]  /*6b70*/  MUFU.EX2 R25, R25 ;  /* 0x0000001900197308 */ /* 0x000fe20000000800 */
[----:B---3--:R-:W-:-:S07]  /*6b80*/  FFMA.FTZ R5, R133, c[0x0][0x2d0], -R4 ;  /* 0x0000b40085057a23 */ /* 0x008fce0000010804 */
[----:B------:R-:W-:Y:S01]  /*6b90*/  MUFU.EX2 R24, R24 ;  /* 0x0000001800187308 */ /* 0x000fe20000000800 */
[C---:B-1----:R-:W-:Y:S07]  /*6ba0*/  HMMA.16816.F32 R64, R12.reuse, R16, R96 ;  /* 0x000000100c40723c */ /* 0x042fee0000001860 */
[----:B------:R1:W3:Y:S01]  /*6bb0*/  MUFU.EX2 R167, R5 ;  /* 0x0000000500a77308 */ /* 0x0002e20000000800 */
[----:B------:R-:W-:Y:S01]  /*6bc0*/  HMMA.16816.F32 R32, R12, R18, R92 ;  /* 0x000000120c20723c */ /* 0x000fe2000000185c */
[----:B------:R-:W4:Y:S07]  /*6bd0*/  LDSM.16.MT88.4 R12, [R186+0x1800] ;  /* 0x00180000ba0c783b */ /* 0x000f2e0000004200 */
[----:B------:R-:W-:Y:S01]  /*6be0*/  HMMA.16816.F32 R96, R8, R26, R80 ;  /* 0x0000001a0860723c */ /* 0x000fe20000001850 */
[----:B-1----:R-:W-:Y:S01]  /*6bf0*/  FFMA.FTZ R5, R131, c[0x0][0x2d0], -R3 ;  /* 0x0000b40083057a23 */ /* 0x002fe20000010803 */
[----:B---3--:R-:W-:-:S05]  /*6c00*/  F2FP.PACK_AB R6, R167, R166 ;  /* 0x000000a6a706723e */ /* 0x008fca00000000ff */
[----:B------:R-:W-:Y:S01]  /*6c10*/  FFMA.FTZ R27, R138, c[0x0][0x2d0], -R3 ;  /* 0x0000b4008a1b7a23 */ /* 0x000fe20000010803 */
[----:B------:R-:W-:Y:S01]  /*6c20*/  HMMA.16816.F32 R80, R8, R20, R120 ;  /* 0x000000140850723c */ /* 0x000fe20000001878 */
[----:B------:R1:W-:Y:S01]  /*6c30*/  MUFU.EX2 R160, R5 ;  /* 0x0000000500a07308 */ /* 0x0003e20000000800 */
[----:B------:R-:W3:Y:S01]  /*6c40*/  LDSM.16.MT88.4 R20, [R185+0x1800] ;  /* 0x00180000b914783b */ /* 0x000ee20000004200 */
[----:B------:R-:W-:-:S05]  /*6c50*/  FFMA.FTZ R26, R141, c[0x0][0x2d0], -R4 ;  /* 0x0000b4008d1a7a23 */ /* 0x000fca0000010804 */
[C---:B------:R-:W-:Y:S01]  /*6c60*/  HMMA.16816.F32 R60, R8.reuse, R16, R60 ;  /* 0x00000010083c723c */ /* 0x040fe2000000183c */
[----:B------:R-:W-:Y:S07]  /*6c70*/  MUFU.EX2 R26, R26 ;  /* 0x0000001a001a7308 */ /* 0x000fee0000000800 */
[----:B------:R-:W-:Y:S01]  /*6c80*/  HMMA.16816.F32 R36, R8, R18, R28 ;  /* 0x000000120824723c */ /* 0x000fe2000000181c */
[----:B-1----:R-:W-:Y:S01]  /*6c90*/  FFMA.FTZ R5, R130, c[0x0][0x2d0], -R3 ;  /* 0x0000b40082057a23 */ /* 0x002fe20000010803 */
[----:B------:R-:W1:Y:S01]  /*6ca0*/  LDSM.16.MT88.4 R16, [R189+0x1800] ;  /* 0x00180000bd10783b */ /* 0x000e620000004200 */
[----:B------:R-:W-:Y:S03]  /*6cb0*/  MUFU.EX2 R27, R27 ;  /* 0x0000001b001b7308 */ /* 0x000fe60000000800 */
[----:B------:R-:W5:Y:S01]  /*6cc0*/  LDSM.16.MT88.4 R8, [R188+0x1800] ;  /* 0x00180000bc08783b */ /* 0x000f620000004200 */
[----:B------:R-:W-:-:S02]  /*6cd0*/  FFMA.FTZ R30, R144, c[0x0][0x2d0], -R4 ;  /* 0x0000b400901e7a23 */ /* 0x000fc40000010804 */
[--C-:B------:R-:W-:Y:S02]  /*6ce0*/  FFMA.FTZ R29, R143, c[0x0][0x2d0], -R4.reuse ;  /* 0x0000b4008f1d7a23 */ /* 0x100fe40000010804 */
[----:B------:R2:W1:Y:S01]  /*6cf0*/  MUFU.EX2 R161, R5 ;  /* 0x0000000500a17308 */ /* 0x0004620000000800 */
[----:B------:R-:W-:Y:S01]  /*6d00*/  FFMA.FTZ R28, R142, c[0x0][0x2d0], -R4 ;  /* 0x0000b4008e1c7a23 */ /* 0x000fe20000010804 */
[----:B------:R-:W-:Y:S01]  /*6d10*/  F2FP.PACK_AB R4, R165, R164 ;  /* 0x000000a4a504723e */ /* 0x000fe200000000ff */
[----:B------:R-:W-:-:S05]  /*6d20*/  FFMA.FTZ R31, R159, c[0x0][0x2d0], -R2 ;  /* 0x0000b4009f1f7a23 */ /* 0x000fca0000010802 */
[----:B------:R-:W-:Y:S01]  /*6d30*/  MUFU.EX2 R30, R30 ;  /* 0x0000001e001e7308 */ /* 0x000fe20000000800 */
[----:B--2---:R-:W-:-:S07]  /*6d40*/  FFMA.FTZ R5, R129, c[0x0][0x2d0], -R3 ;  /* 0x0000b40081057a23 */ /* 0x004fce0000010803 */
[----:B------:R-:W-:Y:S08]  /*6d50*/  MUFU.EX2 R29, R29 ;  /* 0x0000001d001d7308 */ /* 0x000ff00000000800 */
[----:B------:R2:W-:Y:S08]  /*6d60*/  MUFU.EX2 R162, R5 ;  /* 0x0000000500a27308 */ /* 0x0005f00000000800 */
[----:B------:R-:W-:Y:S01]  /*6d70*/  MUFU.EX2 R28, R28 ;  /* 0x0000001c001c7308 */ /* 0x000fe20000000800 */
[----:B--2---:R-:W-:-:S07]  /*6d80*/  FFMA.FTZ R5, R132, c[0x0][0x2d0], -R3 ;  /* 0x0000b40084057a23 */ /* 0x004fce0000010803 */
[----:B------:R-:W-:Y:S01]  /*6d90*/  MUFU.EX2 R31, R31 ;  /* 0x0000001f001f7308 */ /* 0x000fe20000000800 */
[----:B------:R-:W-:-:S07]  /*6da0*/  FFMA.FTZ R3, R155, c[0x0][0x2d0], -R2 ;  /* 0x0000b4009b037a23 */ /* 0x000fce0000010802 */
[----:B------:R1:W2:Y:S08]  /*6db0*/  MUFU.EX2 R163, R5 ;  /* 0x0000000500a37308 */ /* 0x0002b00000000800 */
[----:B------:R3:W-:Y:S01]  /*6dc0*/  MUFU.EX2 R54, R3 ;  /* 0x0000000300367308 */ /* 0x0007e20000000800 */
[----:B-1----:R-:W-:Y:S02]  /*6dd0*/  F2FP.PACK_AB R5, R161, R160 ;  /* 0x000000a0a105723e */ /* 0x002fe400000000ff */
[----:B--2---:R-:W-:Y:S01]  /*6de0*/  F2FP.PACK_AB R7, R163, R162 ;  /* 0x000000a2a307723e */ /* 0x004fe200000000ff */
[----:B---3--:R-:W-:-:S06]  /*6df0*/  FFMA.FTZ R3, R154, c[0x0][0x2d0], -R2 ;  /* 0x0000b4009a037a23 */ /* 0x008fcc0000010802 */
[C---:B----4-:R-:W-:Y:S01]  /*6e00*/  HMMA.16816.F32 R132, R4.reuse, R14, R40 ;  /* 0x0000000e0484723c */ /* 0x050fe20000001828 */
[----:B------:R1:W2:Y:S06]  /*6e10*/  MUFU.EX2 R69, R3 ;  /* 0x0000000300457308 */ /* 0x0002ac0000000800 */
[--C-:B------:R-:W-:Y:S01]  /*6e20*/  FFMA.FTZ R40, R146, c[0x0][0x2d0], -R0.reuse ;  /* 0x0000b40092287a23 */ /* 0x100fe20000010800 */
[----:B------:R-:W-:Y:S01]  /*6e30*/  HMMA.16816.F32 R88, R4, R20, R88 ;  /* 0x000000140458723c */ /* 0x000fe20000001858 */
[--C-:B------:R-:W-:Y:S02]  /*6e40*/  FFMA.FTZ R41, R145, c[0x0][0x2d0], -R0.reuse ;  /* 0x0000b40091297a23 */ /* 0x100fe40000010800 */
[----:B------:R-:W-:-:S02]  /*6e50*/  FFMA.FTZ R42, R128, c[0x0][0x2d0], -R0 ;  /* 0x0000b400802a7a23 */ /* 0x000fc40000010800 */
[----:B------:R-:W-:Y:S01]  /*6e60*/  MUFU.EX2 R40, R40 ;  /* 0x0000002800287308 */ /* 0x000fe20000000800 */
[----:B------:R-:W3:Y:S02]  /*6e70*/  LDSM.16.MT88.4 R128, [R186+0x2000] ;  /* 0x00200000ba80783b */ /* 0x000ee40000004200 */
[----:B------:R-:W-:Y:S01]  /*6e80*/  HMMA.16816.F32 R84, R4, R22, R84 ;  /* 0x000000160454723c */ /* 0x000fe20000001854 */
[----:B-1----:R-:W-:-:S04]  /*6e90*/  FFMA.FTZ R3, R153, c[0x0][0x2d0], -R2 ;  /* 0x0000b40099037a23 */ /* 0x002fc80000010802 */
[----:B------:R-:W-:Y:S03]  /*6ea0*/  MUFU.EX2 R41, R41 ;  /* 0x0000002900297308 */ /* 0x000fe60000000800 */
[C---:B------:R-:W-:Y:S05]  /*6eb0*/  HMMA.16816.F32 R56, R4.reuse, R16, R56 ;  /* 0x000000100438723c */ /* 0x040fea0000001838 */
[----:B------:R1:W-:Y:S03]  /*6ec0*/  MUFU.EX2 R74, R3 ;  /* 0x00000003004a7308 */ /* 0x0003e60000000800 */
[C---:B------:R-:W-:Y:S05]  /*6ed0*/  HMMA.16816.F32 R48, R4.reuse, R18, R48 ;  /* 0x000000120430723c */ /* 0x040fea0000001830 */
[----:B------:R-:W-:Y:S03]  /*6ee0*/  MUFU.EX2 R42, R42 ;  /* 0x0000002a002a7308 */ /* 0x000fe60000000800 */
[----:B------:R-:W-:Y:S01]  /*6ef0*/  HMMA.16816.F32 R44, R4, R12, R44 ;  /* 0x0000000c042c723c */ /* 0x000fe2000000182c */
[----:B-1----:R-:W-:-:S07]  /*6f00*/  FFMA.FTZ R3, R152, c[0x0][0x2d0], -R2 ;  /* 0x0000b40098037a23 */ /* 0x002fce0000010802 */
[C---:B-----5:R-:W-:Y:S01]  /*6f10*/  HMMA.16816.F32 R64, R4.reuse, R8, R64 ;  /* 0x000000080440723c */ /* 0x060fe20000001840 */
[----:B------:R-:W1:Y:S07]  /*6f20*/  MUFU.EX2 R75, R3 ;  /* 0x00000003004b7308 */ /* 0x000e6e0000000800 */
[----:B------:R-:W-:Y:S07]  /*6f30*/  HMMA.16816.F32 R108, R4, R10, R32 ;  /* 0x0000000a046c723c */ /* 0x000fee0000001820 */
[----:B--2---:R-:W-:Y:S01]  /*6f40*/  F2FP.PACK_AB R4, R69, R54 ;  /* 0x000000364504723e */ /* 0x004fe200000000ff */
[----:B------:R-:W-:Y:S01]  /*6f50*/  FFMA.FTZ R32, R158, c[0x0][0x2d0], -R2 ;  /* 0x0000b4009e207a23 */ /* 0x000fe20000010802 */
[----:B-1----:R-:W-:Y:S01]  /*6f60*/  F2FP.PACK_AB R6, R75, R74 ;  /* 0x0000004a4b06723e */ /* 0x002fe200000000ff */
[----:B------:R-:W-:Y:S01]  /*6f70*/  FFMA.FTZ R3, R150, c[0x0][0x2d0], -R0 ;  /* 0x0000b40096037a23 */ /* 0x000fe20000010800 */
[----:B------:R-:W-:Y:S01]  /*6f80*/  F2FP.PACK_AB R150, R26, R28 ;  /* 0x0000001c1a96723e */ /* 0x000fe200000000ff */
[----:B------:R-:W-:-:S02]  /*6f90*/  FFMA.FTZ R33, R157, c[0x0][0x2d0], -R2 ;  /* 0x0000b4009d217a23 */ /* 0x000fc40000010802 */
[----:B------:R1:W-:Y:S01]  /*6fa0*/  MUFU.EX2 R43, R3 ;  /* 0x00000003002b7308 */ /* 0x0003e20000000800 */
[----:B------:R-:W-:Y:S02]  /*6fb0*/  FFMA.FTZ R34, R156, c[0x0][0x2d0], -R2 ;  /* 0x0000b4009c227a23 */ /* 0x000fe40000010802 */
[----:B------:R-:W-:Y:S02]  /*6fc0*/  FADD.FTZ R2, R177, R175 ;  /* 0x000000afb1027221 */ /* 0x000fe40000010000 */
[----:B------:R-:W-:Y:S01]  /*6fd0*/  FFMA.FTZ R35, R151, c[0x0][0x2d0], -R0 ;  /* 0x0000b40097237a23 */ /* 0x000fe20000010800 */
[----:B------:R-:W-:Y:S01]  /*6fe0*/  F2FP.PACK_AB R151, R52, R27 ;  /* 0x0000001b3497723e */ /* 0x000fe200000000ff */
[----:B------:R-:W-:Y:S01]  /*6ff0*/  FADD.FTZ R2, R214, R2 ;  /* 0x00000002d6027221 */ /* 0x000fe20000010000 */
[----:B------:R-:W2:Y:S03]  /*7000*/  MUFU.EX2 R32, R32 ;  /* 0x0000002000207308 */ /* 0x000ea60000000800 */
[----:B------:R-:W-:-:S04]  /*7010*/  FADD.FTZ R2, R215, R2 ;  /* 0x00000002d7027221 */ /* 0x000fc80000010000 */
[----:B------:R-:W-:Y:S01]  /*7020*/  FADD.FTZ R2, R223, R2 ;  /* 0x00000002df027221 */ /* 0x000fe20000010000 */
[----:B------:R-:W-:Y:S01]  /*7030*/  MUFU.EX2 R33, R33 ;  /* 0x0000002100217308 */ /* 0x000fe20000000800 */
[----:B-1----:R-:W-:Y:S01]  /*7040*/  FFMA.FTZ R3, R149, c[0x0][0x2d0], -R0 ;  /* 0x0000b40095037a23 */ /* 0x002fe20000010800 */
[----:B------:R-:W-:-:S06]  /*7050*/  F2FP.PACK_AB R149, R24, R25 ;  /* 0x000000191895723e */ /* 0x000fcc00000000ff */
[----:B------:R1:W4:Y:S01]  /*7060*/  MUFU.EX2 R53, R3 ;  /* 0x0000000300357308 */ /* 0x0003220000000800 */
[----:B--2---:R-:W-:-:S07]  /*7070*/  F2FP.PACK_AB R144, R32, R31 ;  /* 0x0000001f2090723e */ /* 0x004fce00000000ff */
[----:B------:R-:W2:Y:S01]  /*7080*/  MUFU.EX2 R34, R34 ;  /* 0x0000002200227308 */ /* 0x000ea20000000800 */
[----:B-1----:R-:W-:Y:S01]  /*7090*/  FFMA.FTZ R3, R148, c[0x0][0x2d0], -R0 ;  /* 0x0000b40094037a23 */ /* 0x002fe20000010800 */
[----:B----4-:R-:W-:-:S06]  /*70a0*/  F2FP.PACK_AB R5, R53, R43 ;  /* 0x0000002b3505723e */ /* 0x010fcc00000000ff */
[----:B------:R-:W1:Y:S01]  /*70b0*/  MUFU.EX2 R35, R35 ;  /* 0x0000002300237308 */ /* 0x000e620000000800 */
[----:B------:R-:W-:Y:S02]  /*70c0*/  F2FP.PACK_AB R148, R29, R30 ;  /* 0x0000001e1d94723e */ /* 0x000fe400000000ff */
[----:B--2---:R-:W-:-:S05]  /*70d0*/  F2FP.PACK_AB R146, R34, R33 ;  /* 0x000000212292723e */ /* 0x004fca00000000ff */
[----:B------:R2:W-:Y:S01]  /*70e0*/  MUFU.EX2 R55, R3 ;  /* 0x0000000300377308 */ /* 0x0005e20000000800 */
[----:B---3--:R-:W-:Y:S01]  /*70f0*/  HMMA.16816.F32 R120, R148, R128, R44 ;  /* 0x000000809478723c */ /* 0x008fe2000000182c */
[----:B-1----:R-:W-:-:S07]  /*7100*/  F2FP.PACK_AB R145, R40, R35 ;  /* 0x000000232891723e */ /* 0x002fce00000000ff */
[----:B------:R-:W-:Y:S01]  /*7110*/  HMMA.16816.F32 R132, R148, R130, R132 ;  /* 0x000000829484723c */ /* 0x000fe20000001884 */
[----:B--2---:R-:W-:Y:S01]  /*7120*/  FFMA.FTZ R3, R147, c[0x0][0x2d0], -R0 ;  /* 0x0000b40093037a23 */ /* 0x004fe20000010800 */
[----:B------:R-:W-:Y:S01]  /*7130*/  F2FP.PACK_AB R147, R42, R41 ;  /* 0x000000292a93723e */ /* 0x000fe200000000ff */
[----:B------:R-:W-:Y:S02]  /*7140*/  FADD.FTZ R0, R210, R209 ;  /* 0x000000d1d2007221 */ /* 0x000fe40000010000 */
[----:B------:R-:W1:Y:S02]  /*7150*/  MUFU.EX2 R73, R3 ;  /* 0x0000000300497308 */ /* 0x000e640000000800 */
[----:B------:R-:W-:-:S04]  /*7160*/  FADD.FTZ R0, R212, R0 ;  /* 0x00000000d4007221 */ /* 0x000fc80000010000 */
[----:B------:R-:W-:-:S04]  /*7170*/  FADD.FTZ R0, R213, R0 ;  /* 0x00000000d5007221 */ /* 0x000fc80000010000 */
[----:B------:R-:W-:Y:S01]  /*7180*/  FADD.FTZ R0, R222, R0 ;  /* 0x00000000de007221 */ /* 0x000fe20000010000 */
[----:B-1----:R-:W-:Y:S01]  /*7190*/  F2FP.PACK_AB R7, R73, R55 ;  /* 0x000000374907723e */ /* 0x002fe200000000ff */
[----:B------:R-:W-:-:S04]  /*71a0*/  FADD.FTZ R3, R206, R205 ;  /* 0x000000cdce037221 */ /* 0x000fc80000010000 */
[----:B------:R-:W-:Y:S02]  /*71b0*/  FADD.FTZ R3, R216, R3 ;  /* 0x00000003d8037221 */ /* 0x000fe40000010000 */
[----:B------:R-:W-:Y:S01]  /*71c0*/  HMMA.16816.F32 R80, R4, R12, R80 ;  /* 0x0000000c0450723c */ /* 0x000fe20000001850 */
[----:B------:R-:W2:Y:S01]  /*71d0*/  LDL R12, [R1+0x10] ;  /* 0x00001000010c7983 */ /* 0x000ea20000100800 */
[----:B------:R-:W-:-:S04]  /*71e0*/  FADD.FTZ R3, R220, R3 ;  /* 0x00000003dc037221 */ /* 0x000fc80000010000 */
[----:B------:R-:W-:Y:S02]  /*71f0*/  FADD.FTZ R3, R226, R3 ;  /* 0x00000003e2037221 */ /* 0x000fe40000010000 */
[C---:B------:R-:W-:Y:S08]  /*7200*/  HMMA.16816.F32 R92, R4.reuse, R20, R116 ;  /* 0x00000014045c723c */ /* 0x040ff00000001874 */
[C---:B------:R-:W-:Y:S08]  /*7210*/  HMMA.16816.F32 R124, R4.reuse, R16, R104 ;  /* 0x00000010047c723c */ /* 0x040ff00000001868 */
[C---:B------:R-:W-:Y:S01]  /*7220*/  HMMA.16816.F32 R20, R4.reuse, R22, R112 ;  /* 0x000000160414723c */ /* 0x040fe20000001870 */
[----:B------:R-:W1:Y:S07]  /*7230*/  LDSM.16.MT88.4 R112, [R189+0x2000] ;  /* 0x00200000bd70783b */ /* 0x000e6e0000004200 */
[C---:B------:R-:W-:Y:S01]  /*7240*/  HMMA.16816.F32 R16, R4.reuse, R18, R96 ;  /* 0x000000120410723c */ /* 0x040fe20000001860 */
[----:B------:R-:W3:Y:S07]  /*7250*/  LDSM.16.MT88.4 R96, [R185+0x2000] ;  /* 0x00200000b960783b */ /* 0x000eee0000004200 */
[C---:B------:R-:W-:Y:S08]  /*7260*/  HMMA.16816.F32 R76, R4.reuse, R14, R76 ;  /* 0x0000000e044c723c */ /* 0x040ff0000000184c */
[C---:B------:R-:W-:Y:S07]  /*7270*/  HMMA.16816.F32 R60, R4.reuse, R8, R60 ;  /* 0x00000008043c723c */ /* 0x040fee000000183c */
[----:B------:R-:W-:Y:S01]  /*7280*/  FADD.FTZ R8, R208, R207 ;  /* 0x000000cfd0087221 */ /* 0x000fe20000010000 */
[----:B------:R-:W-:Y:S01]  /*7290*/  HMMA.16816.F32 R36, R4, R10, R36 ;  /* 0x0000000a0424723c */ /* 0x000fe20000001824 */
[----:B------:R-:W4:Y:S01]  /*72a0*/  LDSM.16.MT88.4 R4, [R188+0x2000] ;  /* 0x00200000bc04783b */ /* 0x000f220000004200 */
[----:B------:R-:W-:-:S02]  /*72b0*/  FADD.FTZ R9, R230, R3 ;  /* 0x00000003e6097221 */ /* 0x000fc40000010000 */
[----:B------:R-:W-:Y:S02]  /*72c0*/  FADD.FTZ R8, R218, R8 ;  /* 0x00000008da087221 */ /* 0x000fe40000010000 */
[----:B------:R-:W-:Y:S02]  /*72d0*/  FADD.FTZ R3, R224, R2 ;  /* 0x00000002e0037221 */ /* 0x000fe40000010000 */
[----:B------:R-:W-:Y:S01]  /*72e0*/  @P5 IMAD.HI.U32 R2, R237, c[0x0][0x2c8], RZ ;  /* 0x0000b200ed025a27 */ /* 0x000fe200078e00ff */
[----:B-1----:R-:W-:Y:S03]  /*72f0*/  HMMA.16816.F32 R104, R148, R112, R56 ;  /* 0x000000709468723c */ /* 0x002fe60000001838 */
[----:B------:R-:W-:Y:S02]  /*7300*/  FADD.FTZ R10, R219, R8 ;  /* 0x00000008db0a7221 */ /* 0x000fe40000010000 */
[----:B------:R-:W-:Y:S01]  /*7310*/  FADD.FTZ R8, R221, R0 ;  /* 0x00000000dd087221 */ /* 0x000fe20000010000 */
[----:B------:R-:W-:-:S02]  /*7320*/  MOV R0, R237 ;  /* 0x000000ed00007202 */ /* 0x000fc40000000f00 */
[----:B------:R-:W-:Y:S01]  /*7330*/  @P5 SHF.R.U32.HI R0, RZ, c[0x0][0x2cc], R2 ;  /* 0x0000b300ff005a19 */ /* 0x000fe20000011602 */
[----:B---3--:R-:W-:Y:S03]  /*7340*/  HMMA.16816.F32 R88, R148, R96, R88 ;  /* 0x000000609458723c */ /* 0x008fe60000001858 */
[----:B------:R-:W-:-:S05]  /*7350*/  IADD3 R0, R0, R251, -R250 ;  /* 0x000000fb00007210 */ /* 0x000fca0007ffe8fa */
[----:B------:R-:W-:Y:S01]  /*7360*/  IMAD.HI R0, R0, 0x66666667, RZ ;  /* 0x6666666700007827 */ /* 0x000fe200078e02ff */
[----:B------:R-:W-:Y:S04]  /*7370*/  HMMA.16816.F32 R100, R148, R98, R84 ;  /* 0x000000629464723c */ /* 0x000fe80000001854 */
[----:B------:R-:W-:Y:S01]  /*7380*/  SHF.R.U32.HI R2, RZ, 0x1f, R0 ;  /* 0x0000001fff027819 */ /* 0x000fe20000011600 */
[----:B------:R-:W-:-:S03]  /*7390*/  FADD.FTZ R3, R233, R3 ;  /* 0x00000003e9037221 */ /* 0x000fc60000010000 */
[----:B------:R-:W-:Y:S01]  /*73a0*/  LEA.HI.SX32 R11, R0, R2, 0x1b ;  /* 0x00000002000b7211 */ /* 0x000fe200078fdaff */
[----:B------:R-:W-:Y:S01]  /*73b0*/  FADD.FTZ R0, R225, R10 ;  /* 0x0000000ae1007221 */ /* 0x000fe20000010000 */
[----:B------:R-:W-:Y:S01]  /*73c0*/  HMMA.16816.F32 R116, R148, R114, R48 ;  /* 0x000000729474723c */ /* 0x000fe20000001830 */
[----:B------:R-:W-:Y:S02]  /*73d0*/  FADD.FTZ R2, R235, R9 ;  /* 0x00000009eb027221 */ /* 0x000fe40000010000 */
[----:B------:R-:W-:-:S05]  /*73e0*/  FADD.FTZ R3, R234, R3 ;  /* 0x00000003ea037221 */ /* 0x000fca0000010000 */
[-C--:B----4-:R-:W-:Y:S08]  /*73f0*/  HMMA.16816.F32 R136, R148, R4.reuse, R64 ;  /* 0x000000049488723c */ /* 0x090ff00000001840 */
[----:B------:R-:W-:Y:S07]  /*7400*/  HMMA.16816.F32 R140, R144, R4, R60 ;  /* 0x00000004908c723c */ /* 0x000fee000000183c */
        /* <DEDUP_REMOVED lines=48> */
[----:B------:R-:W-:Y:S01]  /*7710*/  HMMA.16816.F32 R128, R144, R130, R76 ;  /* 0x000000829080723c */ /* 0x000fe2000000184c */
[----:B------:R-:W-:Y:S02]  /*7720*/  FADD.FTZ R0, R35, R2 ;  /* 0x0000000223007221 */ /* 0x000fe40000010000 */
[----:B------:R-:W-:-:S02]  /*7730*/  FADD.FTZ R4, R29, R4 ;  /* 0x000000041d047221 */ /* 0x000fc40000010000 */
[----:B------:R-:W-:-:S03]  /*7740*/  FADD.FTZ R0, R40, R0 ;  /* 0x0000000028007221 */ /* 0x000fc60000010000 */
[----:B------:R-:W-:Y:S01]  /*7750*/  HMMA.16816.F32 R144, R144, R6, R36 ;  /* 0x000000069090723c */ /* 0x000fe20000001824 */
[----:B------:R-:W-:-:S06]  /*7760*/  FADD.FTZ R0, R41, R0 ;  /* 0x0000000029007221 */ /* 0x000fcc0000010000 */
        /* <DEDUP_REMOVED lines=9> */
[----:B------:R-:W-:-:S03]  /*7800*/  IADD3 R211, R211, -0x2, RZ ;  /* 0xfffffffed3d37810 */ /* 0x000fc60007ffe0ff */
[----:B------:R1:W-:Y:S04]  /*7810*/  STL [R1+0x4], R0 ;  /* 0x0000040001007387 */ /* 0x0003e80000100800 */
[----:B------:R1:W-:Y:S01]  /*7820*/  STL [R1+0x8], R2 ;  /* 0x0000080201007387 */ /* 0x0003e20000100800 */
[----:B--2---:R-:W-:-:S04]  /*7830*/  IMNMX R249, R12, R11, !PT ;  /* 0x0000000b0cf97217 */ /* 0x004fc80007800200 */
[----:B------:R-:W-:-:S13]  /*7840*/  ISETP.GE.AND P0, PT, R211, R249, PT ;  /* 0x000000f9d300720c */ /* 0x000fda0003f06270 */
[----:B------:R-:W-:Y:S05]  /*7850*/  @!P0 BRA `(.L_x_1460) ;  /* 0x0000496000008947 */ /* 0x000fea0003800000 */
[----:B-1----:R-:W-:Y:S01]  /*7860*/  IMAD.MOV.U32 R85, RZ, RZ, R71 ;  /* 0x000000ffff557224 */ /* 0x002fe200078e0047 */
[----:B------:R-:W-:Y:S01]  /*7870*/  MOV R87, R68 ;  /* 0x0000004400577202 */ /* 0x000fe20000000f00 */
[----:B------:R-:W-:Y:S01]  /*7880*/  IMAD.MOV.U32 R84, RZ, RZ, R72 ;  /* 0x000000ffff547224 */ /* 0x000fe200078e0048 */
[----:B------:R-:W-:Y:S02]  /*7890*/  MOV R86, R70 ;  /* 0x0000004600567202 */ /* 0x000fe40000000f00 */
.L_x_1471:
        /* <DEDUP_REMOVED lines=30> */
[C---:B------:R-:W-:Y:S04]  /*7a80*/  IMAD.WIDE.U32 R2, R203.reuse, c[0x0][0x218], R2 ;  /* 0x00008600cb027a25 */ /* 0x040fe800078e0002 */
        /* <DEDUP_REMOVED lines=10> */
.L_x_1570:
[----:B------:R-:W-:-:S05]  /*7b30*/  BRA.DIV ~URZ, `(.L_x_1464) ;  /* 0x0000eed27f007947 */ /* 0x000fca000b800000 */
[----:B------:R-:W3:Y:S01]  /*7b40*/  SHFL.IDX PT, R2, R0, RZ, 0x181f ;  /* 0x00181fff00027589 */ /* 0x000ee200000e0000 */
[----:B------:R-:W-:Y:S03]  /*7b50*/  ISETP.GE.AND P0, PT, R201, c[0x0][0x1d4], PT ;  /* 0x00007500c9007a0c */ /* 0x000fe60003f06270 */
        /* <DEDUP_REMOVED lines=12> */
[----:B------:R-:W-:Y:S01]  /*7c20*/  IADD3 R2, P1, R9, R15, RZ ;  /* 0x0000000f09027210 */ /* 0x000fe20007f3e0ff */
[--C-:B------:R-:W-:Y:S03]  /*7c30*/  IMAD.X R9, R14, 0x1, R5.reuse, P6 ;  /* 0x000000010e097824 */ /* 0x100fe600030e0605 */
[----:B------:R2:W-:Y:S01]  /*7c40*/  LDGSTS.E.BYPASS.LTC128B.128 [R202+0x100], [R10.64], !P0 ;  /* 0x001000000aca7fae */ /* 0x0005e2000c101d46 */
[--C-:B------:R-:W-:Y:S03]  /*7c50*/  IMAD.X R7, R13, 0x1, R5.reuse, P2 ;  /* 0x000000010d077824 */ /* 0x100fe600010e0605 */
[----:B------:R2:W-:Y:S01]  /*7c60*/  LDGSTS.E.BYPASS.LTC128B.128 [R202+0x900], [R8.64], !P0 ;  /* 0x0090000008ca7fae */ /* 0x0005e2000c101d46 */
[----:B------:R-:W-:Y:S03]  /*7c70*/  IMAD.X R3, R12, 0x1, R5, P1 ;  /* 0x000000010c037824 */ /* 0x000fe600008e0605 */
[----:B------:R3:W-:Y:S04]  /*7c80*/  LDGSTS.E.BYPASS.LTC128B.128 [R202+0x1100], [R6.64], !P0 ;  /* 0x0110000006ca7fae */ /* 0x0007e8000c101d46 */
[----:B------:R2:W-:Y:S01]  /*7c90*/  LDGSTS.E.BYPASS.LTC128B.128 [R202+0x1900], [R2.64], !P0 ;  /* 0x0190000002ca7fae */ /* 0x0005e2000c101d46 */
[----:B---3--:R-:W-:Y:S04]  /*7ca0*/  SEL R6, RZ, 0x10, P0 ;  /* 0x00000010ff067807 */ /* 0x008fe80000000000 */
.L_x_1571:
[C---:B-12---:R-:W-:Y:S02]  /*7cb0*/  IADD3 R2, -R6.reuse, 0x10, RZ ;  /* 0x0000001006027810 */ /* 0x046fe40007ffe1ff */
[----:B------:R-:W-:Y:S02]  /*7cc0*/  ISETP.NE.U32.AND P2, PT, R6, RZ, PT ;  /* 0x000000ff0600720c */ /* 0x000fe40003f45070 */
[----:B------:R-:W-:Y:S04]  /*7cd0*/  LOP3.LUT R2, R2, 0xf, RZ, 0xc0, !PT ;  /* 0x0000000f02027812 */ /* 0x000fe800078ec0ff */
[----:B------:R-:W-:Y:S04]  /*7ce0*/  IADD3 R2, P1, P0, R2, R0, R15 ;  /* 0x0000000002027210 */ /* 0x000fe8000783e00f */
[----:B------:R-:W-:Y:S05]  /*7cf0*/  IADD3.X R3, RZ, R4, R5, P1, P0 ;  /* 0x00000004ff037210 */ /* 0x000fea0000fe0405 */
[----:B------:R-:W-:Y:S01]  /*7d00*/  @!PT LDS RZ, [RZ] ;  /* 0x00000000fffff984 */ /* 0x000fe20000000800 */
[----:B------:R-:W-:Y:S01]  /*7d10*/  @!PT LDS RZ, [RZ] ;  /* 0x00000000fffff984 */ /* 0x000fe20000000800 */
[----:B------:R-:W-:Y:S01]  /*7d20*/  @!PT LDS RZ, [RZ] ;  /* 0x00000000fffff984 */ /* 0x000fe20000000800 */
[----:B------:R1:W-:Y:S04]  /*7d30*/  LDGSTS.E.BYPASS.LTC128B.128.ZFILL [R202+0x2100], [R2.64], P2 ;  /* 0x0210000002ca7fae */ /* 0x0003e80009141d46 */
.L_x_1462:
[----:B-1-34-:R-:W-:Y:S05]  /*7d40*/  BSYNC B0 ;  /* 0x0000000000007941 */ /* 0x01afea0003800000 */
.L_x_1461:
        /* <DEDUP_REMOVED lines=262> */
[----:B--234-:R-:W-:Y:S01]  /*8db0*/  IMAD.MOV.U32 R203, RZ, RZ, RZ ;  /* 0x000000ffffcb7224 */ /* 0x01cfe200078e00ff */
[----:B------:R-:W2:Y:S01]  /*8dc0*/  LDL R238, [R1+0x14] ;  /* 0x0000140001ee7983 */ /* 0x000ea20000100800 */
[----:B------:R-:W-:Y:S03]  /*8dd0*/  IMAD.SHL.U32 R15, R201, 0x2, RZ ;  /* 0x00000002c90f7824 */ /* 0x000fe600078e00ff */
[----:B------:R-:W3:Y:S04]  /*8de0*/  LDL R233, [R1+0xc] ;  /* 0x00000c0001e97983 */ /* 0x000ee80000100800 */
[----:B------:R-:W4:Y:S04]  /*8df0*/  LDL.64 R236, [R1+0x20] ;  /* 0x0000200001ec7983 */ /* 0x000f280000100a00 */
[----:B------:R-:W5:Y:S04]  /*8e00*/  LDL R231, [R1+0x34] ;  /* 0x0000340001e77983 */ /* 0x000f680000100800 */
[----:B------:R-:W4:Y:S04]  /*8e10*/  LDL.64 R234, [R1+0x18] ;  /* 0x0000180001ea7983 */ /* 0x000f280000100a00 */
[----:B------:R-:W5:Y:S01]  /*8e20*/  LDL R232, [R1+0x30] ;  /* 0x0000300001e87983 */ /* 0x000f620000100800 */
[----:B--2---:R-:W-:Y:S05]  /*8e30*/  IMAD R2, R211, 0x50, R238 ;  /* 0x00000050d3027824 */ /* 0x004fea00078e02ee */
[----:B---3--:R-:W-:Y:S05]  /*8e40*/  IADD3 R2, R2, -0x50, R233 ;  /* 0xffffffb002027810 */ /* 0x008fea0007ffe0e9 */
[----:B------:R-:W-:Y:S04]  /*8e50*/  @P4 IMAD.HI.U32 R3, R2, c[0x0][0x2bc], RZ ;  /* 0x0000af0002034a27 */ /* 0x000fe800078e00ff */
[----:B-1----:R-:W-:Y:S01]  /*8e60*/  IMAD.MOV.U32 R0, RZ, RZ, R2 ;  /* 0x000000ffff007224 */ /* 0x002fe200078e0002 */
[----:B------:R-:W-:Y:S04]  /*8e70*/  @P4 SHF.R.U32.HI R0, RZ, c[0x0][0x2c0], R3 ;  /* 0x0000b000ff004a19 */ /* 0x000fe80000011603 */
[C---:B----4-:R-:W-:Y:S04]  /*8e80*/  @!P3 IADD3 R3, P0, R0.reuse, R236, RZ ;  /* 0x000000ec0003b210 */ /* 0x050fe80007f1e0ff */
[----:B-----5:R-:W-:Y:S01]  /*8e90*/  @!P3 LEA.HI.X.SX32 R5, R0, R231, 0x1, P0 ;  /* 0x000000e70005b211 */ /* 0x020fe200000f0eff */
[----:B------:R-:W-:Y:S01]  /*8ea0*/  IMAD.MOV R0, RZ, RZ, -R0 ;  /* 0x000000ffff007224 */ /* 0x000fe200078e0a00 */
[C---:B------:R-:W-:Y:S02]  /*8eb0*/  @!P3 LEA R4, P0, R3.reuse, c[0x0][0x2a0], 0x2 ;  /* 0x0000a8000304ba11 */ /* 0x040fe400078010ff */
[----:B------:R-:W-:Y:S01]  /*8ec0*/  SHF.R.S32.HI R231, RZ, 0x1f, R201 ;  /* 0x0000001fffe77819 */ /* 0x000fe200000114c9 */
[----:B------:R-:W-:Y:S01]  /*8ed0*/  IMAD R217, R0, c[0x0][0x2b8], R2 ;  /* 0x0000ae0000d97a24 */ /* 0x000fe200078e0202 */
[----:B------:R-:W-:Y:S03]  /*8ee0*/  @!P3 LEA.HI.X R5, R3, c[0x0][0x2a4], R5, 0x2, P0 ;  /* 0x0000a9000305ba11 */ /* 0x000fe600000f1405 */
[C---:B------:R-:W-:Y:S01]  /*8ef0*/  IMAD.WIDE.U32 R2, R217.reuse, c[0x0][0x1e0], RZ ;  /* 0x00007800d9027a25 */ /* 0x040fe200078e00ff */
[----:B------:R-:W-:Y:S01]  /*8f00*/  SHF.R.S32.HI R0, RZ, 0x1f, R217 ;  /* 0x0000001fff007819 */ /* 0x000fe200000114d9 */
[----:B------:R1:W2:Y:S04]  /*8f10*/  @!P3 LDG.E R203, [R4.64] ;  /* 0x0000000604cbb981 */ /* 0x0002a8000c1e1900 */
[----:B------:R-:W-:Y:S04]  /*8f20*/  IMAD R0, R0, c[0x0][0x1e0], RZ ;  /* 0x0000780000007a24 */ /* 0x000fe800078e02ff */
[----:B------:R-:W-:Y:S04]  /*8f30*/  IMAD R0, R217, c[0x0][0x1e4], R0 ;  /* 0x00007900d9007a24 */ /* 0x000fe800078e0200 */
[----:B------:R-:W-:Y:S01]  /*8f40*/  IMAD.IADD R3, R3, 0x1, R0 ;  /* 0x0000000103037824 */ /* 0x000fe200078e0200 */
[----:B-1----:R-:W-:Y:S02]  /*8f50*/  SHF.L.U64.HI R5, R201, 0x1, R231 ;  /* 0x00000001c9057819 */ /* 0x002fe400000102e7 */
[----:B--2---:R-:W-:Y:S01]  /*8f60*/  SHF.R.S32.HI R0, RZ, 0x1f, R203 ;  /* 0x0000001fff007819 */ /* 0x004fe200000114cb */
[C---:B------:R-:W-:Y:S04]  /*8f70*/  IMAD.WIDE.U32 R2, R203.reuse, c[0x0][0x1f0], R2 ;  /* 0x00007c00cb027a25 */ /* 0x040fe800078e0002 */
        /* <DEDUP_REMOVED lines=8> */
.L_x_1572:
        /* <DEDUP_REMOVED lines=24> */
.L_x_1573:
        /* <DEDUP_REMOVED lines=9> */
.L_x_1466:
[----:B--234-:R-:W-:Y:S05]  /*9210*/  BSYNC B0 ;  /* 0x0000000000007941 */ /* 0x01cfea0003800000 */
.L_x_1465:
[----:B-1----:R-:W2:Y:S04]  /*9220*/  LDL R2, [R1+0x3c] ;  /* 0x00003c0001027983 */ /* 0x002ea80000100800 */
[----:B------:R-:W2:Y:S04]  /*9230*/  LDL R0, [R1+0x44] ;  /* 0x0000440001007983 */ /* 0x000ea80000100800 */
[----:B------:R-:W3:Y:S04]  /*9240*/  LDL R3, [R1+0x40] ;  /* 0x0000400001037983 */ /* 0x000ee80000100800 */
[----:B------:R-:W0:Y:S01]  /*9250*/  LDGDEPBAR ;  /* 0x00000000000079af */ /* 0x000e220000000000 */
[----:B--2---:R-:W-:Y:S01]  /*9260*/  IADD3 R4, R0, R2, RZ ;  /* 0x0000000200047210 */ /* 0x004fe20007ffe0ff */
[----:B------:R-:W-:Y:S04]  /*9270*/  IMAD R0, R211, -0x50, RZ ;  /* 0xffffffb0d3007824 */ /* 0x000fe800078e02ff */
[----:B------:R-:W-:Y:S01]  /*9280*/  @P5 IMAD.HI.U32 R2, R4, c[0x0][0x2c8], RZ ;  /* 0x0000b20004025a27 */ /* 0x000fe200078e00ff */
[----:B---3--:R-:W-:Y:S04]  /*9290*/  IADD3 R0, -R3, 0x1, R0 ;  /* 0x0000000103007810 */ /* 0x008fe80007ffe100 */
[----:B------:R-:W-:Y:S02]  /*92a0*/  @P5 SHF.R.U32.HI R4, RZ, c[0x0][0x2cc], R2 ;  /* 0x0000b300ff045a19 */ /* 0x000fe40000011602 */
[----:B------:R-:W-:Y:S01]  /*92b0*/  IADD3 R5, -R250, R0, R251 ;  /* 0x00000000fa057210 */ /* 0x000fe20007ffe1fb */
[----:B------:R-:W-:-:S05]  /*92c0*/  BRA.DIV ~URZ, `(.L_x_1469) ;  /* 0x0000e2727f007947 */ /* 0x000fca000b800000 */
[----:B------:R1:W2:Y:S02]  /*92d0*/  SHFL.IDX PT, R0, R4, RZ, 0x1c1f ;  /* 0x001c1fff04007589 */ /* 0x0002a400000e0000 */
.L_x_1574:
[----:B--2---:R-:W-:Y:S05]  /*92e0*/  IMAD.IADD R0, R5, 0x1, R0 ;  /* 0x0000000105007824 */ /* 0x004fea00078e0200 */
[C---:B------:R-:W-:Y:S02]  /*92f0*/  ISETP.GT.AND P6, PT, R0.reuse, RZ, PT ;  /* 0x000000ff0000720c */ /* 0x040fe40003fc4270 */
[C---:B------:R-:W-:Y:S02]  /*9300*/  ISETP.GT.AND P2, PT, R0.reuse, 0x1, PT ;  /* 0x000000010000780c */ /* 0x040fe40003f44270 */
[C---:B------:R-:W-:Y:S02]  /*9310*/  ISETP.GT.AND P1, PT, R0.reuse, 0x8, PT ;  /* 0x000000080000780c */ /* 0x040fe40003f24270 */
[----:B------:R-:W-:Y:S02]  /*9320*/  ISETP.GT.AND P0, PT, R0, 0x9, PT ;  /* 0x000000090000780c */ /* 0x000fe40003f04270 */
        /* <DEDUP_REMOVED lines=33> */
[----:B------:R-:W-:Y:S02]  /*9540*/  FSEL R58, R18, -INF , P2 ;  /* 0xff800000123a7808 */ /* 0x000fe40001000000 */
[----:B------:R-:W-:Y:S02]  /*9550*/  FSEL R50, R17, -INF , P1 ;  /* 0xff80000011327808 */ /* 0x000fe40000800000 */
[----:B------:R-:W-:Y:S01]  /*9560*/  FSEL R42, R16, -INF , P0 ;  /* 0xff800000102a7808 */ /* 0x000fe20000000000 */
[----:B------:R-:W-:-:S05]  /*9570*/  BRA.DIV ~URZ, `(.L_x_1470) ;  /* 0x0000e0327f007947 */ /* 0x000fca000b800000 */
[----:B------:R-:W-:Y:S08]  /*9580*/  SHFL.IDX PT, R3, R4, 0x1, 0x1c1f ;  /* 0x003c1f0004037f89 */ /* 0x000ff000000e0000 */
[----:B------:R-:W-:Y:S08]  /*9590*/  SHFL.IDX PT, R2, R4, 0x2, 0x1c1f ;  /* 0x005c1f0004027f89 */ /* 0x000ff000000e0000 */
[----:B------:R-:W2:Y:S02]  /*95a0*/  SHFL.IDX PT, R0, R4, 0x3, 0x1c1f ;  /* 0x007c1f0004007f89 */ /* 0x000ea400000e0000 */
[C---:B--2---:R-:W-:Y:S02]  /*95b0*/  IMAD.IADD R0, R5.reuse, 0x1, R0 ;  /* 0x0000000105007824 */ /* 0x044fe400078e0200 */
[C---:B------:R-:W-:Y:S02]  /*95c0*/  IMAD.IADD R3, R5.reuse, 0x1, R3 ;  /* 0x0000000105037824 */ /* 0x040fe400078e0203 */
[----:B------:R-:W-:Y:S03]  /*95d0*/  IMAD.IADD R2, R5, 0x1, R2 ;  /* 0x0000000105027824 */ /* 0x000fe600078e0202 */
[C---:B------:R-:W-:Y:S02]  /*95e0*/  ISETP.GT.AND P6, PT, R3.reuse, RZ, PT ;  /* 0x000000ff0300720c */ /* 0x040fe40003fc4270 */
[C---:B------:R-:W-:Y:S02]  /*95f0*/  ISETP.GT.AND P1, PT, R2.reuse, RZ, PT ;  /* 0x000000ff0200720c */ /* 0x040fe40003f24270 */
[C---:B------:R-:W-:Y:S02]  /*9600*/  ISETP.GT.AND P2, PT, R3.reuse, 0x1, PT ;  /* 0x000000010300780c */ /* 0x040fe40003f44270 */
[----:B------:R-:W-:Y:S02]  /*9610*/  ISETP.GT.AND P0, PT, R2, 0x1, PT ;  /* 0x000000010200780c */ /* 0x000fe40003f04270 */
[----:B------:R-:W-:Y:S02]  /*9620*/  FSEL R12, R222, -INF , P6 ;  /* 0xff800000de0c7808 */ /* 0x000fe40003000000 */
[----:B------:R-:W-:Y:S02]  /*9630*/  ISETP.GT.AND P6, PT, R0, RZ, PT ;  /* 0x000000ff0000720c */ /* 0x000fe40003fc4270 */
[----:B------:R-:W-:Y:S02]  /*9640*/  FSEL R16, R228, -INF , P1 ;  /* 0xff800000e4107808 */ /* 0x000fe40000800000 */
        /* <DEDUP_REMOVED lines=181> */
[----:B------:R-:W-:Y:S02]  /*a1a0*/  FSEL R35, R65, -INF , P2 ;  /* 0xff80000041237808 */ /* 0x000fe40001000000 */
[----:B------:R-:W-:Y:S02]  /*a1b0*/  FSEL R27, R67, -INF , P1 ;  /* 0xff800000431b7808 */ /* 0x000fe40000800000 */
        /* <DEDUP_REMOVED lines=8> */
[----:B------:R-:W-:Y:S02]  /*a240*/  FSEL R11, R70, -INF , P0 ;  /* 0xff800000460b7808 */ /* 0x000fe40000000000 */
[----:B------:R-:W-:Y:S04]  /*a250*/  FMNMX.FTZ R2, R27, R5, !PT ;  /* 0x000000051b027209 */ /* 0x000fe80007810000 */
[----:B------:R-:W-:Y:S01]  /*a260*/  FMNMX.FTZ R2, R11, R2, !PT ;  /* 0x000000020b027209 */ /* 0x000fe20007810000 */
[----:B------:R-:W2:Y:S08]  /*a270*/  SHFL.BFLY PT, R5, R4, 0x2, 0x1f ;  /* 0x0c401f0004057f89 */ /* 0x000eb000000e0000 */
[----:B------:R-:W3:Y:S08]  /*a280*/  SHFL.BFLY PT, R7, R3, 0x2, 0x1f ;  /* 0x0c401f0003077f89 */ /* 0x000ef000000e0000 */
[----:B------:R-:W4:Y:S01]  /*a290*/  SHFL.BFLY PT, R10, R2, 0x2, 0x1f ;  /* 0x0c401f00020a7f89 */ /* 0x000f2200000e0000 */
[----:B-1----:R-:W-:Y:S02]  /*a2a0*/  FMNMX.FTZ R6, R6, R0, !PT ;  /* 0x0000000006067209 */ /* 0x002fe40007810000 */
[----:B--2---:R-:W-:Y:S05]  /*a2b0*/  FMNMX.FTZ R5, R4, R5, !PT ;  /* 0x0000000504057209 */ /* 0x004fea0007810000 */
[----:B------:R-:W1:Y:S01]  /*a2c0*/  SHFL.BFLY PT, R8, R5, 0x1, 0x1f ;  /* 0x0c201f0005087f89 */ /* 0x000e6200000e0000 */
[----:B---3--:R-:W-:Y:S07]  /*a2d0*/  FMNMX.FTZ R3, R3, R7, !PT ;  /* 0x0000000703037209 */ /* 0x008fee0007810000 */
[----:B------:R-:W2:Y:S01]  /*a2e0*/  SHFL.BFLY PT, R7, R6, 0x1, 0x1f ;  /* 0x0c201f0006077f89 */ /* 0x000ea200000e0000 */
[----:B----4-:R-:W-:Y:S07]  /*a2f0*/  FMNMX.FTZ R4, R2, R10, !PT ;  /* 0x0000000a02047209 */ /* 0x010fee0007810000 */
[----:B------:R-:W3:Y:S08]  /*a300*/  SHFL.BFLY PT, R9, R3, 0x1, 0x1f ;  /* 0x0c201f0003097f89 */ /* 0x000ef000000e0000 */
[----:B------:R4:W4:Y:S01]  /*a310*/  SHFL.BFLY PT, R0, R4, 0x1, 0x1f ;  /* 0x0c201f0004007f89 */ /* 0x00092200000e0000 */
[----:B-1----:R-:W-:Y:S02]  /*a320*/  FMNMX.FTZ R71, R5, R8, !PT ;  /* 0x0000000805477209 */ /* 0x002fe40007810000 */
[----:B--2---:R-:W-:Y:S02]  /*a330*/  FMNMX.FTZ R72, R6, R7, !PT ;  /* 0x0000000706487209 */ /* 0x004fe40007810000 */
[----:B---3--:R-:W-:Y:S03]  /*a340*/  FMNMX.FTZ R70, R3, R9, !PT ;  /* 0x0000000903467209 */ /* 0x008fe60007810000 */
.L_x_1575:
[C---:B------:R-:W-:Y:S01]  /*a350*/  FMUL.FTZ R2, R72.reuse, c[0x0][0x2d0] ;  /* 0x0000b40048027a20 */ /* 0x040fe20000410000 */
[----:B------:R-:W-:Y:S01]  /*a360*/  FSETP.NEU.FTZ.AND P2, PT, R72, -INF , PT ;  /* 0xff8000004800780b */ /* 0x000fe20003f5d000 */
[----:B------:R-:W2:Y:S01]  /*a370*/  LDL.LU R252, [R1+0x4] ;  /* 0x0000040001fc7983 */ /* 0x000ea20000300800 */
[----:B------:R-:W-:Y:S01]  /*a380*/  FSETP.NEU.FTZ.AND P1, PT, R71, -INF , PT ;  /* 0xff8000004700780b */ /* 0x000fe20003f3d000 */
[----:B------:R-:W-:Y:S01]  /*a390*/  WARPSYNC 0xffffffff ;  /* 0xffffffff00007948 */ /* 0x000fe20003800000 */
[----:B------:R-:W-:Y:S02]  /*a3a0*/  FSEL R6, R2, RZ, P2 ;  /* 0x000000ff02067208 */ /* 0x000fe40001000000 */
[----:B------:R-:W-:Y:S02]  /*a3b0*/  FSETP.NEU.FTZ.AND P0, PT, R70, -INF , PT ;  /* 0xff8000004600780b */ /* 0x000fe40003f1d000 */
[----:B----4-:R-:W-:Y:S01]  /*a3c0*/  FMNMX.FTZ R68, R0, R4, !PT ;  /* 0x0000000400447209 */ /* 0x010fe20007810000 */
[--C-:B------:R-:W-:Y:S01]  /*a3d0*/  FFMA.FTZ R2, R13, c[0x0][0x2d0], -R6.reuse ;  /* 0x0000b4000d027a23 */ /* 0x100fe20000010806 */
[----:B------:R-:W-:Y:S01]  /*a3e0*/  FSEL R5, R70, RZ, P0 ;  /* 0x000000ff46057208 */ /* 0x000fe20000000000 */
        /* <DEDUP_REMOVED lines=29> */
[----:B------:R-:W-:Y:S01]  /*a5c0*/  LDSM.16.MT88.4 R36, [R189] ;  /* 0x00000000bd24783b */ /* 0x000fe20000004200 */
[--C-:B------:R-:W-:Y:S02]  /*a5d0*/  FFMA.FTZ R213, R58, c[0x0][0x2d0], -R6.reuse ;  /* 0x0000b4003ad57a23 */ /* 0x100fe40000010806 */
[----:B------:R3:W-:Y:S01]  /*a5e0*/  MUFU.EX2 R240, R3 ;  /* 0x0000000300f07308 */ /* 0x0007e20000000800 */
        /* <DEDUP_REMOVED lines=8> */
[--C-:B-1----:R-:W-:Y:S02]  /*a670*/  FFMA.FTZ R2, R14, c[0x0][0x2d0], -R7.reuse ;  /* 0x0000b4000e027a23 */ /* 0x102fe40000010807 */
[--C-:B------:R-:W-:Y:S02]  /*a680*/  FFMA.FTZ R175, R40, c[0x0][0x2d0], -R7.reuse ;  /* 0x0000b40028af7a23 */ /* 0x100fe40000010807 */
[--C-:B------:R-:W-:Y:S01]  /*a690*/  FFMA.FTZ R205, R49, c[0x0][0x2d0], -R7.reuse ;  /* 0x0000b40031cd7a23 */ /* 0x100fe20000010807 */
[----:B------:R1:W-:Y:S01]  /*a6a0*/  MUFU.EX2 R233, R2 ;  /* 0x0000000200e97308 */ /* 0x0003e20000000800 */
[--C-:B------:R-:W-:Y:S02]  /*a6b0*/  FFMA.FTZ R204, R48, c[0x0][0x2d0], -R7.reuse ;  /* 0x0000b40030cc7a23 */ /* 0x100fe40000010807 */
[--C-:B------:R-:W-:Y:S02]  /*a6c0*/  FFMA.FTZ R200, R47, c[0x0][0x2d0], -R7.reuse ;  /* 0x0000b4002fc87a23 */ /* 0x100fe40000010807 */
[--C-:B---3--:R-:W-:Y:S02]  /*a6d0*/  FFMA.FTZ R3, R18, c[0x0][0x2d0], -R7.reuse ;  /* 0x0000b40012037a23 */ /* 0x108fe40000010807 */
[--C-:B------:R-:W-:Y:S02]  /*a6e0*/  FFMA.FTZ R214, R46, c[0x0][0x2d0], -R7.reuse ;  /* 0x0000b4002ed67a23 */ /* 0x100fe40000010807 */
[--C-:B------:R-:W-:Y:S01]  /*a6f0*/  FFMA.FTZ R216, R28, c[0x0][0x2d0], -R7.reuse ;  /* 0x0000b4001cd87a23 */ /* 0x100fe20000010807 */
[----:B------:R3:W-:Y:S01]  /*a700*/  MUFU.EX2 R242, R3 ;  /* 0x0000000300f27308 */ /* 0x0007e20000000800 */
[--C-:B------:R-:W-:Y:S09]  /*a710*/  FFMA.FTZ R221, R25, c[0x0][0x2d0], -R7.reuse ;  /* 0x0000b40019dd7a23 */ /* 0x100ff20000010807 */
[----:B------:R-:W-:Y:S01]  /*a720*/  MUFU.EX2 R244, R175 ;  /* 0x000000af00f47308 */ /* 0x000fe20000000800 */
[----:B-1----:R-:W-:Y:S09]  /*a730*/  FFMA.FTZ R2, R20, c[0x0][0x2d0], -R6 ;  /* 0x0000b40014027a23 */ /* 0x002ff20000010806 */
[----:B------:R1:W-:Y:S01]  /*a740*/  MUFU.EX2 R241, R2 ;  /* 0x0000000200f17308 */ /* 0x0003e20000000800 */
[----:B---3--:R-:W-:Y:S09]  /*a750*/  FSEL R3, R71, RZ, P1 ;  /* 0x000000ff47037208 */ /* 0x008ff20000800000 */
[----:B------:R-:W-:Y:S10]  /*a760*/  MUFU.EX2 R245, R172 ;  /* 0x000000ac00f57308 */ /* 0x000ff40000000800 */
[----:B------:R-:W-:Y:S01]  /*a770*/  MUFU.EX2 R180, R207 ;  /* 0x000000cf00b47308 */ /* 0x000fe20000000800 */
[----:B-1----:R-:W-:Y:S09]  /*a780*/  FFMA.FTZ R2, R17, c[0x0][0x2d0], -R7 ;  /* 0x0000b40011027a23 */ /* 0x002ff20000010807 */
[----:B------:R1:W-:Y:S10]  /*a790*/  MUFU.EX2 R238, R2 ;  /* 0x0000000200ee7308 */ /* 0x0003f40000000800 */
[----:B------:R-:W-:Y:S01]  /*a7a0*/  MUFU.EX2 R175, R213 ;  /* 0x000000d500af7308 */ /* 0x000fe20000000800 */
[----:B-1----:R-:W-:Y:S05]  /*a7b0*/  FMUL.FTZ R2, R70, c[0x0][0x2d0] ;  /* 0x0000b40046027a20 */ /* 0x002fea0000410000 */
[----:B------:R-:W-:Y:S02]  /*a7c0*/  FSEL R8, R2, RZ, P0 ;  /* 0x000000ff02087208 */ /* 0x000fe40000000000 */
[----:B------:R-:W-:Y:S03]  /*a7d0*/  FSETP.NEU.FTZ.AND P0, PT, R68, -INF , PT ;  /* 0xff8000004400780b */ /* 0x000fe60003f1d000 */
[--C-:B------:R-:W-:Y:S01]  /*a7e0*/  FFMA.FTZ R2, R21, c[0x0][0x2d0], -R8.reuse ;  /* 0x0000b40015027a23 */ /* 0x100fe20000010808 */
[----:B------:R-:W-:Y:S01]  /*a7f0*/  FSEL R4, R4, RZ, P0 ;  /* 0x000000ff04047208 */ /* 0x000fe20000000000 */
[--C-:B------:R-:W-:Y:S02]  /*a800*/  FFMA.FTZ R9, R16, c[0x0][0x2d0], -R8.reuse ;  /* 0x0000b40010097a23 */ /* 0x100fe40000010808 */
[----:B------:R1:W-:Y:S01]  /*a810*/  MUFU.EX2 R231, R2 ;  /* 0x0000000200e77308 */ /* 0x0003e20000000800 */
[----:B------:R-:W-:Y:S02]  /*a820*/  FFMA.FTZ R60, R152, c[0x0][0x2d0], -R8 ;  /* 0x0000b400983c7a23 */ /* 0x000fe40000010808 */
[----:B------:R-:W-:Y:S02]  /*a830*/  FFMA.FTZ R225, R66, c[0x0][0x2d0], -R4 ;  /* 0x0000b40042e17a23 */ /* 0x000fe40000010804 */
[--C-:B------:R-:W-:Y:S02]  /*a840*/  FFMA.FTZ R179, R79, c[0x0][0x2d0], -R8.reuse ;  /* 0x0000b4004fb37a23 */ /* 0x100fe40000010808 */
[--C-:B------:R-:W-:Y:S02]  /*a850*/  FFMA.FTZ R181, R78, c[0x0][0x2d0], -R8.reuse ;  /* 0x0000b4004eb57a23 */ /* 0x100fe40000010808 */
[--C-:B------:R-:W-:Y:S01]  /*a860*/  FFMA.FTZ R220, R77, c[0x0][0x2d0], -R8.reuse ;  /* 0x0000b4004ddc7a23 */ /* 0x100fe20000010808 */
[----:B------:R3:W-:Y:S01]  /*a870*/  MUFU.EX2 R230, R9 ;  /* 0x0000000900e67308 */ /* 0x0007e20000000800 */
[----:B------:R-:W-:Y:S02]  /*a880*/  FFMA.FTZ R223, R64, c[0x0][0x2d0], -R8 ;  /* 0x0000b40040df7a23 */ /* 0x000fe40000010808 */
[--C-:B------:R-:W-:Y:S02]  /*a890*/  FFMA.FTZ R152, R76, c[0x0][0x2d0], -R4.reuse ;  /* 0x0000b4004c987a23 */ /* 0x100fe40000010804 */
[--C-:B------:R-:W-:Y:S02]  /*a8a0*/  FFMA.FTZ R75, R75, c[0x0][0x2d0], -R4.reuse ;  /* 0x0000b4004b4b7a23 */ /* 0x100fe40000010804 */
[--C-:B------:R-:W-:Y:S02]  /*a8b0*/  FFMA.FTZ R64, R74, c[0x0][0x2d0], -R4.reuse ;  /* 0x0000b4004a407a23 */ /* 0x100fe40000010804 */
[--C-:B------:R-:W-:Y:S02]  /*a8c0*/  FFMA.FTZ R74, R69, c[0x0][0x2d0], -R4.reuse ;  /* 0x0000b400454a7a23 */ /* 0x100fe40000010804 */
[--C-:B------:R-:W-:Y:S02]  /*a8d0*/  FFMA.FTZ R156, R156, c[0x0][0x2d0], -R4.reuse ;  /* 0x0000b4009c9c7a23 */ /* 0x100fe40000010804 */
[----:B------:R-:W-:Y:S02]  /*a8e0*/  FFMA.FTZ R155, R155, c[0x0][0x2d0], -R4 ;  /* 0x0000b4009b9b7a23 */ /* 0x000fe40000010804 */
[----:B-1----:R-:W-:Y:S02]  /*a8f0*/  FFMA.FTZ R2, R22, c[0x0][0x2d0], -R8 ;  /* 0x0000b40016027a23 */ /* 0x002fe40000010808 */
[--C-:B------:R-:W-:Y:S02]  /*a900*/  FFMA.FTZ R154, R154, c[0x0][0x2d0], -R4.reuse ;  /* 0x0000b4009a9a7a23 */ /* 0x100fe40000010804 */
[----:B------:R1:W-:Y:S01]  /*a910*/  MUFU.EX2 R237, R2 ;  /* 0x0000000200ed7308 */ /* 0x0003e20000000800 */
[--C-:B------:R-:W-:Y:S02]  /*a920*/  FFMA.FTZ R164, R164, c[0x0][0x2d0], -R4.reuse ;  /* 0x0000b400a4a47a23 */ /* 0x100fe40000010804 */
[----:B------:R-:W-:Y:S02]  /*a930*/  FFMA.FTZ R163, R163, c[0x0][0x2d0], -R4 ;  /* 0x0000b400a3a37a23 */ /* 0x000fe40000010804 */
[----:B---3--:R-:W-:Y:S02]  /*a940*/  FFMA.FTZ R9, R23, c[0x0][0x2d0], -R8 ;  /* 0x0000b40017097a23 */ /* 0x008fe40000010808 */
[----:B------:R-:W2:Y:S01]  /*a950*/  LDSM.16.MT88.4 R20, [R185] ;  /* 0x00000000b914783b */ /* 0x000ea20000004200 */
[--C-:B------:R-:W-:Y:S02]  /*a960*/  FFMA.FTZ R162, R162, c[0x0][0x2d0], -R4.reuse ;  /* 0x0000b400a2a27a23 */ /* 0x100fe40000010804 */
[----:B------:R-:W-:Y:S01]  /*a970*/  MUFU.EX2 R239, R9 ;  /* 0x0000000900ef7308 */ /* 0x000fe20000000800 */
[--C-:B------:R-:W-:Y:S02]  /*a980*/  FFMA.FTZ R153, R153, c[0x0][0x2d0], -R4.reuse ;  /* 0x0000b40099997a23 */ /* 0x100fe40000010804 */
[--C-:B------:R-:W-:Y:S02]  /*a990*/  FFMA.FTZ R227, R61, c[0x0][0x2d0], -R4.reuse ;  /* 0x0000b4003de37a23 */ /* 0x100fe40000010804 */
[--C-:B------:R-:W-:Y:S02]  /*a9a0*/  FFMA.FTZ R228, R27, c[0x0][0x2d0], -R4.reuse ;  /* 0x0000b4001be47a23 */ /* 0x100fe40000010804 */
[----:B------:R-:W-:Y:S02]  /*a9b0*/  FFMA.FTZ R229, R11, c[0x0][0x2d0], -R4 ;  /* 0x0000b4000be57a23 */ /* 0x000fe40000010804 */
[--C-:B------:R-:W-:Y:S02]  /*a9c0*/  FFMA.FTZ R59, R83, c[0x0][0x2d0], -R8.reuse ;  /* 0x0000b400533b7a23 */ /* 0x100fe40000010808 */
[--C-:B------:R-:W-:Y:S02]  /*a9d0*/  FFMA.FTZ R58, R82, c[0x0][0x2d0], -R8.reuse ;  /* 0x0000b400523a7a23 */ /* 0x100fe40000010808 */
[--C-:B------:R-:W-:Y:S01]  /*a9e0*/  FFMA.FTZ R57, R81, c[0x0][0x2d0], -R8.reuse ;  /* 0x0000b40051397a23 */ /* 0x100fe20000010808 */
[----:B-1----:R-:W-:Y:S01]  /*a9f0*/  FSEL R2, R72, RZ, P2 ;  /* 0x000000ff48027208 */ /* 0x002fe20001000000 */
[--C-:B------:R-:W-:Y:S02]  /*aa00*/  FFMA.FTZ R169, R80, c[0x0][0x2d0], -R8.reuse ;  /* 0x0000b40050a97a23 */ /* 0x100fe40000010808 */
[----:B------:R-:W-:Y:S02]  /*aa10*/  FFMA.FTZ R161, R161, c[0x0][0x2d0], -R8 ;  /* 0x0000b400a1a17a23 */ /* 0x000fe40000010808 */
[----:B------:R-:W-:Y:S02]  /*aa20*/  FADD.FTZ R0, -R2, R84 ;  /* 0x0000005402007221 */ /* 0x000fe40000010100 */
[----:B------:R-:W-:Y:S02]  /*aa30*/  FADD.FTZ R2, -R3, R85 ;  /* 0x0000005503027221 */ /* 0x000fe40000010100 */
[----:B------:R-:W-:Y:S02]  /*aa40*/  FMUL.FTZ R0, R0, c[0x0][0x2d0] ;  /* 0x0000b40000007a20 */ /* 0x000fe40000410000 */
[----:B------:R-:W-:Y:S02]  /*aa50*/  FADD.FTZ R3, -R5, R86 ;  /* 0x0000005605037221 */ /* 0x000fe40000010100 */
[----:B------:R1:W4:Y:S01]  /*aa60*/  MUFU.EX2 R65, R0 ;  /* 0x0000000000417308 */ /* 0x0003220000000800 */
[--C-:B------:R-:W-:Y:S02]  /*aa70*/  FFMA.FTZ R160, R160, c[0x0][0x2d0], -R8.reuse ;  /* 0x0000b400a0a07a23 */ /* 0x100fe40000010808 */
[--C-:B------:R-:W-:Y:S02]  /*aa80*/  FFMA.FTZ R159, R159, c[0x0][0x2d0], -R8.reuse ;  /* 0x0000b4009f9f7a23 */ /* 0x100fe40000010808 */
[--C-:B------:R-:W-:Y:S02]  /*aa90*/  FFMA.FTZ R158, R158, c[0x0][0x2d0], -R8.reuse ;  /* 0x0000b4009e9e7a23 */ /* 0x100fe40000010808 */
[--C-:B------:R-:W-:Y:S02]  /*aaa0*/  FFMA.FTZ R157, R157, c[0x0][0x2d0], -R8.reuse ;  /* 0x0000b4009d9d7a23 */ /* 0x100fe40000010808 */
[--C-:B------:R-:W-:Y:S01]  /*aab0*/  FFMA.FTZ R224, R63, c[0x0][0x2d0], -R8.reuse ;  /* 0x0000b4003fe07a23 */ /* 0x100fe20000010808 */
[----:B------:R-:W-:Y:S01]  /*aac0*/  MUFU.EX2 R172, R158 ;  /* 0x0000009e00ac7308 */ /* 0x000fe20000000800 */
[----:B------:R-:W-:Y:S09]  /*aad0*/  FFMA.FTZ R226, R35, c[0x0][0x2d0], -R8 ;  /* 0x0000b40023e27a23 */ /* 0x000ff20000010808 */
[----:B------:R-:W-:Y:S01]  /*aae0*/  MUFU.EX2 R158, R221 ;  /* 0x000000dd009e7308 */ /* 0x000fe20000000800 */
[----:B-1----:R-:W-:Y:S09]  /*aaf0*/  FMUL.FTZ R0, R2, c[0x0][0x2d0] ;  /* 0x0000b40002007a20 */ /* 0x002ff20000410000 */
[----:B------:R1:W5:Y:S10]  /*ab00*/  MUFU.EX2 R67, R0 ;  /* 0x0000000000437308 */ /* 0x0003740000000800 */
[----:B------:R-:W-:Y:S10]  /*ab10*/  MUFU.EX2 R176, R157 ;  /* 0x0000009d00b07308 */ /* 0x000ff40000000800 */
[----:B------:R-:W-:Y:S01]  /*ab20*/  MUFU.EX2 R157, R162 ;  /* 0x000000a2009d7308 */ /* 0x000fe20000000800 */
[----:B-1----:R-:W-:Y:S02]  /*ab30*/  FMUL.FTZ R0, R3, c[0x0][0x2d0] ;  /* 0x0000b40003007a20 */ /* 0x002fe40000410000 */
[--C-:B------:R-:W-:Y:S07]  /*ab40*/  FFMA.FTZ R3, R62, c[0x0][0x2d0], -R4.reuse ;  /* 0x0000b4003e037a23 */ /* 0x100fee0000010804 */
[----:B------:R1:W-:Y:S10]  /*ab50*/  MUFU.EX2 R243, R3 ;  /* 0x0000000300f37308 */ /* 0x0003f40000000800 */
[----:B------:R2:W2:Y:S01]  /*ab60*/  MUFU.EX2 R2, R0 ;  /* 0x0000000000027308 */ /* 0x0004a20000000800 */
[--C-:B-1----:R-:W-:Y:S02]  /*ab70*/  FFMA.FTZ R3, R73, c[0x0][0x2d0], -R4.reuse ;  /* 0x0000b40049037a23 */ /* 0x102fe40000010804 */
[----:B------:R-:W3:Y:S04]  /*ab80*/  LDL.LU R73, [R1+0x8] ;  /* 0x0000080001497983 */ /* 0x000ee80000300800 */
[----:B------:R-:W3:Y:S01]  /*ab90*/  LDL.LU R66, [R1] ;  /* 0x0000000001427983 */ /* 0x000ee20000300800 */
[--C-:B--2---:R-:W-:Y:S04]  /*aba0*/  FFMA.FTZ R0, R24, c[0x0][0x2d0], -R4.reuse ;  /* 0x0000b40018007a23 */ /* 0x104fe80000010804 */
[----:B------:R1:W-:Y:S02]  /*abb0*/  MUFU.EX2 R222, R0 ;  /* 0x0000000000de7308 */ /* 0x0003e40000000800 */
[--C-:B-1----:R-:W-:Y:S08]  /*abc0*/  FFMA.FTZ R0, R26, c[0x0][0x2d0], -R4.reuse ;  /* 0x0000b4001a007a23 */ /* 0x102ff00000010804 */
[----:B------:R1:W2:Y:S02]  /*abd0*/  MUFU.EX2 R236, R0 ;  /* 0x0000000000ec7308 */ /* 0x0002a40000000800 */
[----:B-1----:R-:W-:Y:S08]  /*abe0*/  FFMA.FTZ R0, R56, c[0x0][0x2d0], -R4 ;  /* 0x0000b40038007a23 */ /* 0x002ff00000010804 */
[----:B------:R1:W1:Y:S02]  /*abf0*/  MUFU.EX2 R235, R0 ;  /* 0x0000000000eb7308 */ /* 0x0002640000000800 */
[----:B-1----:R-:W-:Y:S02]  /*ac00*/  FSEL R0, R68, RZ, P0 ;  /* 0x000000ff44007208 */ /* 0x002fe40000000000 */
[C---:B------:R-:W-:Y:S02]  /*ac10*/  ISETP.GT.AND P0, PT, R211.reuse, R249, PT ;  /* 0x000000f9d300720c */ /* 0x040fe40003f04270 */
[----:B------:R-:W-:Y:S01]  /*ac20*/  IADD3 R211, R211, -0x1, RZ ;  /* 0xffffffffd3d37810 */ /* 0x000fe20007ffe0ff */
[----:B------:R-:W-:Y:S02]  /*ac30*/  FADD.FTZ R0, -R0, R87 ;  /* 0x0000005700007221 */ /* 0x000fe40000010100 */
[----:B------:R-:W1:Y:S02]  /*ac40*/  LDSM.16.MT88.4 R84, [R188] ;  /* 0x00000000bc54783b */ /* 0x000e640000004200 */
[----:B------:R-:W-:Y:S06]  /*ac50*/  FMUL.FTZ R0, R0, c[0x0][0x2d0] ;  /* 0x0000b40000007a20 */ /* 0x000fec0000410000 */
[----:B------:R-:W1:Y:S01]  /*ac60*/  MUFU.EX2 R0, R0 ;  /* 0x0000000000007308 */ /* 0x000e620000000800 */
[C---:B----4-:R-:W-:Y:S01]  /*ac70*/  FMUL.FTZ R4, R65.reuse, R88 ;  /* 0x0000005841047220 */ /* 0x050fe20000410000 */
[----:B------:R-:W-:Y:S01]  /*ac80*/  F2FP.PACK_AB R76, R234, R10 ;  /* 0x0000000aea4c723e */ /* 0x000fe200000000ff */
[----:B------:R-:W-:Y:S01]  /*ac90*/  FMUL.FTZ R5, R65, R89 ;  /* 0x0000005941057220 */ /* 0x000fe20000410000 */
[----:B------:R-:W-:Y:S01]  /*aca0*/  F2FP.PACK_AB R77, R233, R232 ;  /* 0x000000e8e94d723e */ /* 0x000fe200000000ff */
[----:B-----5:R-:W-:Y:S01]  /*acb0*/  FMUL.FTZ R6, R67, R90 ;  /* 0x0000005a43067220 */ /* 0x020fe20000410000 */
[----:B------:R-:W-:Y:S01]  /*acc0*/  F2FP.PACK_AB R78, R241, R240 ;  /* 0x000000f0f14e723e */ /* 0x000fe200000000ff */
[----:B------:R-:W-:Y:S01]  /*acd0*/  FMUL.FTZ R7, R67, R91 ;  /* 0x0000005b43077220 */ /* 0x000fe20000410000 */
[----:B------:R-:W-:Y:S01]  /*ace0*/  F2FP.PACK_AB R79, R242, R238 ;  /* 0x000000eef24f723e */ /* 0x000fe200000000ff */
[----:B------:R-:W-:Y:S01]  /*acf0*/  LDSM.16.MT88.4 R88, [R189+0x800] ;  /* 0x00080000bd58783b */ /* 0x000fe20000004200 */
[----:B------:R-:W-:Y:S01]  /*ad00*/  F2FP.PACK_AB R80, R231, R230 ;  /* 0x000000e6e750723e */ /* 0x000fe200000000ff */
[C---:B------:R-:W-:Y:S01]  /*ad10*/  FMUL.FTZ R8, R2.reuse, R92 ;  /* 0x0000005c02087220 */ /* 0x040fe20000410000 */
[----:B------:R-:W-:Y:S01]  /*ad20*/  F2FP.PACK_AB R82, R239, R237 ;  /* 0x000000edef52723e */ /* 0x000fe200000000ff */
[----:B------:R-:W-:Y:S01]  /*ad30*/  FMUL.FTZ R9, R2, R93 ;  /* 0x0000005d02097220 */ /* 0x000fe20000410000 */
[----:B--2---:R-:W-:Y:S01]  /*ad40*/  F2FP.PACK_AB R81, R236, R222 ;  /* 0x000000deec51723e */ /* 0x004fe200000000ff */
[-C--:B------:R-:W-:Y:S05]  /*ad50*/  HMMA.16816.F32 R4, R76, R20.reuse, R4 ;  /* 0x000000144c04723c */ /* 0x080fea0000001804 */
[----:B------:R-:W-:Y:S01]  /*ad60*/  F2FP.PACK_AB R83, R243, R235 ;  /* 0x000000ebf353723e */ /* 0x000fe200000000ff */
[C---:B------:R-:W-:Y:S02]  /*ad70*/  FFMA.FTZ R69, R65.reuse, R246, R10 ;  /* 0x000000f641457223 */ /* 0x040fe4000001000a */
[----:B------:R-:W-:Y:S01]  /*ad80*/  FMUL.FTZ R12, R2, R96 ;  /* 0x00000060020c7220 */ /* 0x000fe20000410000 */
[----:B------:R-:W-:Y:S03]  /*ad90*/  MUFU.EX2 R246, R182 ;  /* 0x000000b600f67308 */ /* 0x000fe60000000800 */
[C---:B-1----:R-:W-:Y:S02]  /*ada0*/  FMUL.FTZ R10, R0.reuse, R94 ;  /* 0x0000005e000a7220 */ /* 0x042fe40000410000 */
[----:B------:R-:W-:Y:S02]  /*adb0*/  FMUL.FTZ R11, R0, R95 ;  /* 0x0000005f000b7220 */ /* 0x000fe40000410000 */
[----:B------:R-:W-:Y:S01]  /*adc0*/  LDSM.16.MT88.4 R92, [R186+0x800] ;  /* 0x00080000ba5c783b */ /* 0x000fe20000004200 */
[----:B------:R-:W-:Y:S02]  /*add0*/  FMUL.FTZ R13, R2, R97 ;  /* 0x00000061020d7220 */ /* 0x000fe40000410000 */
[C---:B------:R-:W-:Y:S01]  /*ade0*/  FMUL.FTZ R14, R0.reuse, R98 ;  /* 0x00000062000e7220 */ /* 0x040fe20000410000 */
[----:B------:R-:W-:Y:S01]  /*adf0*/  MUFU.EX2 R182, R174 ;  /* 0x000000ae00b67308 */ /* 0x000fe20000000800 */
[C---:B------:R-:W-:Y:S04]  /*ae00*/  HMMA.16816.F32 R8, R80.reuse, R20, R8 ;  /* 0x000000145008723c */ /* 0x040fe80000001808 */
[----:B------:R-:W-:Y:S02]  /*ae10*/  FMUL.FTZ R15, R0, R99 ;  /* 0x00000063000f7220 */ /* 0x000fe40000410000 */
[----:B------:R-:W-:Y:S01]  /*ae20*/  LDSM.16.MT88.4 R96, [R188+0x1000] ;  /* 0x00100000bc60783b */ /* 0x000fe20000004200 */
[C---:B------:R-:W-:Y:S02]  /*ae30*/  FMUL.FTZ R32, R65.reuse, R116 ;  /* 0x0000007441207220 */ /* 0x040fe40000410000 */
[C---:B------:R-:W-:Y:S01]  /*ae40*/  FMUL.FTZ R33, R65.reuse, R117 ;  /* 0x0000007541217220 */ /* 0x040fe20000410000 */
[----:B------:R-:W-:Y:S01]  /*ae50*/  MUFU.EX2 R174, R179 ;  /* 0x000000b300ae7308 */ /* 0x000fe20000000800 */
[-C--:B------:R-:W-:Y:S03]  /*ae60*/  HMMA.16816.F32 R12, R80, R22.reuse, R12 ;  /* 0x00000016500c723c */ /* 0x080fe6000000180c */
[C---:B------:R-:W-:Y:S02]  /*ae70*/  FMUL.FTZ R16, R65.reuse, R100 ;  /* 0x0000006441107220 */ /* 0x040fe40000410000 */
[----:B------:R-:W-:Y:S02]  /*ae80*/  FMUL.FTZ R17, R65, R101 ;  /* 0x0000006541117220 */ /* 0x000fe40000410000 */
[C---:B------:R-:W-:Y:S02]  /*ae90*/  FMUL.FTZ R18, R67.reuse, R102 ;  /* 0x0000006643127220 */ /* 0x040fe40000410000 */
[C---:B------:R-:W-:Y:S01]  /*aea0*/  FMUL.FTZ R19, R67.reuse, R103 ;  /* 0x0000006743137220 */ /* 0x040fe20000410000 */
[----:B------:R-:W-:Y:S02]  /*aeb0*/  MUFU.EX2 R101, R60 ;  /* 0x0000003c00657308 */ /* 0x000fe40000000800 */
[C---:B------:R-:W-:Y:S02]  /*aec0*/  FMUL.FTZ R34, R67.reuse, R118 ;  /* 0x0000007643227220 */ /* 0x040fe40000410000 */
[----:B------:R-:W-:Y:S02]  /*aed0*/  FMUL.FTZ R35, R67, R119 ;  /* 0x0000007743237220 */ /* 0x000fe40000410000 */
[C---:B------:R-:W-:Y:S01]  /*aee0*/  HMMA.16816.F32 R16, R76.reuse, R22, R16 ;  /* 0x000000164c10723c */ /* 0x040fe20000001810 */
[----:B------:R-:W-:Y:S03]  /*aef0*/  LDSM.16.MT88.4 R116, [R189+0x2000] ;  /* 0x00200000bd74783b */ /* 0x000fe60000004200 */
[C---:B------:R-:W-:Y:S01]  /*af00*/  FMUL.FTZ R20, R65.reuse, R104 ;  /* 0x0000006841147220 */ /* 0x040fe20000410000 */
[----:B------:R-:W-:Y:S01]  /*af10*/  MUFU.EX2 R103, R178 ;  /* 0x000000b200677308 */ /* 0x000fe20000000800 */
[----:B------:R-:W-:Y:S02]  /*af20*/  FMUL.FTZ R21, R65, R105 ;  /* 0x0000006941157220 */ /* 0x000fe40000410000 */
[C---:B------:R-:W-:Y:S04]  /*af30*/  FMUL.FTZ R22, R67.reuse, R106 ;  /* 0x0000006a43167220 */ /* 0x040fe80000410000 */
[----:B------:R-:W-:Y:S02]  /*af40*/  FMUL.FTZ R23, R67, R107 ;  /* 0x0000006b43177220 */ /* 0x000fe40000410000 */
[C---:B------:R-:W-:Y:S01]  /*af50*/  FMUL.FTZ R48, R65.reuse, R132 ;  /* 0x0000008441307220 */ /* 0x040fe20000410000 */
[----:B------:R-:W-:Y:S01]  /*af60*/  MUFU.EX2 R102, R168 ;  /* 0x000000a800667308 */ /* 0x000fe20000000800 */
[----:B------:R-:W-:Y:S02]  /*af70*/  FMUL.FTZ R49, R65, R133 ;  /* 0x0000008541317220 */ /* 0x000fe40000410000 */
[C---:B------:R-:W-:Y:S01]  /*af80*/  FMUL.FTZ R50, R67.reuse, R134 ;  /* 0x0000008643327220 */ /* 0x040fe20000410000 */
[-C--:B------:R-:W-:Y:S03]  /*af90*/  HMMA.16816.F32 R20, R76, R36.reuse, R20 ;  /* 0x000000244c14723c */ /* 0x080fe60000001814 */
[C---:B------:R-:W-:Y:S02]  /*afa0*/  FMUL.FTZ R24, R2.reuse, R108 ;  /* 0x0000006c02187220 */ /* 0x040fe40000410000 */
[----:B------:R-:W-:Y:S01]  /*afb0*/  FMUL.FTZ R25, R2, R109 ;  /* 0x0000006d02197220 */ /* 0x000fe20000410000 */
[----:B------:R-:W1:Y:S01]  /*afc0*/  MUFU.EX2 R105, R59 ;  /* 0x0000003b00697308 */ /* 0x000e620000000800 */
[C---:B------:R-:W-:Y:S02]  /*afd0*/  FMUL.FTZ R26, R0.reuse, R110 ;  /* 0x0000006e001a7220 */ /* 0x040fe40000410000 */
[----:B------:R-:W-:Y:S03]  /*afe0*/  FMUL.FTZ R27, R0, R111 ;  /* 0x0000006f001b7220 */ /* 0x000fe60000410000 */
[----:B------:R-:W-:Y:S02]  /*aff0*/  FMUL.FTZ R51, R67, R135 ;  /* 0x0000008743337220 */ /* 0x000fe40000410000 */
[----:B------:R-:W-:Y:S01]  /*b000*/  LDSM.16.MT88.4 R132, [R186+0x2000] ;  /* 0x00200000ba84783b */ /* 0x000fe20000004200 */
[C---:B------:R-:W-:Y:S01]  /*b010*/  FMUL.FTZ R28, R2.reuse, R112 ;  /* 0x00000070021c7220 */ /* 0x040fe20000410000 */
[C---:B------:R-:W-:Y:S01]  /*b020*/  HMMA.16816.F32 R24, R80.reuse, R36, R24 ;  /* 0x000000245018723c */ /* 0x040fe20000001818 */
[----:B------:R-:W-:Y:S03]  /*b030*/  MUFU.EX2 R109, R58 ;  /* 0x0000003a006d7308 */ /* 0x000fe60000000800 */
[----:B------:R-:W-:Y:S02]  /*b040*/  FMUL.FTZ R29, R2, R113 ;  /* 0x00000071021d7220 */ /* 0x000fe40000410000 */
[C---:B------:R-:W-:Y:S02]  /*b050*/  FMUL.FTZ R30, R0.reuse, R114 ;  /* 0x00000072001e7220 */ /* 0x040fe40000410000 */
[----:B------:R-:W-:Y:S03]  /*b060*/  FMUL.FTZ R31, R0, R115 ;  /* 0x00000073001f7220 */ /* 0x000fe60000410000 */
[----:B------:R-:W-:Y:S01]  /*b070*/  MUFU.EX2 R100, R152 ;  /* 0x0000009800647308 */ /* 0x000fe20000000800 */
[C---:B------:R-:W-:Y:S02]  /*b080*/  FMUL.FTZ R40, R2.reuse, R124 ;  /* 0x0000007c02287220 */ /* 0x040fe40000410000 */
[----:B------:R-:W-:Y:S01]  /*b090*/  FMUL.FTZ R41, R2, R125 ;  /* 0x0000007d02297220 */ /* 0x000fe20000410000 */
[-C--:B------:R-:W-:Y:S03]  /*b0a0*/  HMMA.16816.F32 R28, R80, R38.reuse, R28 ;  /* 0x00000026501c723c */ /* 0x080fe6000000181c */
[C---:B------:R-:W-:Y:S02]  /*b0b0*/  FMUL.FTZ R42, R0.reuse, R126 ;  /* 0x0000007e002a7220 */ /* 0x040fe40000410000 */
[----:B------:R-:W-:Y:S01]  /*b0c0*/  FMUL.FTZ R43, R0, R127 ;  /* 0x0000007f002b7220 */ /* 0x000fe20000410000 */
[----:B------:R2:W-:Y:S01]  /*b0d0*/  MUFU.EX2 R113, R57 ;  /* 0x0000003900717308 */ /* 0x0005e20000000800 */
[C---:B------:R-:W-:Y:S01]  /*b0e0*/  FMUL.FTZ R44, R2.reuse, R128 ;  /* 0x00000080022c7220 */ /* 0x040fe20000410000 */
[C---:B------:R-:W-:Y:S04]  /*b0f0*/  HMMA.16816.F32 R32, R76.reuse, R38, R32 ;  /* 0x000000264c20723c */ /* 0x040fe80000001820 */
[C---:B------:R-:W-:Y:S02]  /*b100*/  FMUL.FTZ R36, R65.reuse, R120 ;  /* 0x0000007841247220 */ /* 0x040fe40000410000 */
[----:B------:R-:W-:Y:S02]  /*b110*/  FMUL.FTZ R37, R65, R121 ;  /* 0x0000007941257220 */ /* 0x000fe40000410000 */
[C---:B------:R-:W-:Y:S01]  /*b120*/  FMUL.FTZ R38, R67.reuse, R122 ;  /* 0x0000007a43267220 */ /* 0x040fe20000410000 */
[----:B------:R4:W-:Y:S03]  /*b130*/  MUFU.EX2 R108, R64 ;  /* 0x00000040006c7308 */ /* 0x0009e60000000800 */
[----:B------:R-:W-:Y:S02]  /*b140*/  FMUL.FTZ R39, R67, R123 ;  /* 0x0000007b43277220 */ /* 0x000fe40000410000 */
[----:B------:R-:W-:Y:S02]  /*b150*/  FMUL.FTZ R45, R2, R129 ;  /* 0x00000081022d7220 */ /* 0x000fe40000410000 */
[C---:B------:R-:W-:Y:S02]  /*b160*/  FMUL.FTZ R46, R0.reuse, R130 ;  /* 0x00000082002e7220 */ /* 0x040fe40000410000 */
[----:B------:R-:W-:Y:S01]  /*b170*/  FMUL.FTZ R47, R0, R131 ;  /* 0x00000083002f7220 */ /* 0x000fe20000410000 */
[-C--:B------:R-:W-:Y:S01]  /*b180*/  HMMA.16816.F32 R36, R76, R52.reuse, R36 ;  /* 0x000000344c24723c */ /* 0x080fe20000001824 */
[----:B------:R5:W-:Y:S02]  /*b190*/  MUFU.EX2 R130, R3 ;  /* 0x0000000300827308 */ /* 0x000be40000000800 */
[C---:B------:R-:W-:Y:S02]  /*b1a0*/  FMUL.FTZ R56, R2.reuse, R140 ;  /* 0x0000008c02387220 */ /* 0x040fe40000410000 */
[----:B--2---:R-:W-:Y:S02]  /*b1b0*/  FMUL.FTZ R57, R2, R141 ;  /* 0x0000008d02397220 */ /* 0x004fe40000410000 */
[C---:B------:R-:W-:Y:S01]  /*b1c0*/  FMUL.FTZ R58, R0.reuse, R142 ;  /* 0x0000008e003a7220 */ /* 0x040fe20000410000 */
[C---:B------:R-:W-:Y:S03]  /*b1d0*/  HMMA.16816.F32 R40, R80.reuse, R52, R40 ;  /* 0x000000345028723c */ /* 0x040fe60000001828 */
[----:B------:R-:W-:Y:S01]  /*b1e0*/  MUFU.EX2 R104, R177 ;  /* 0x000000b100687308 */ /* 0x000fe20000000800 */
[----:B------:R-:W-:Y:S02]  /*b1f0*/  FMUL.FTZ R59, R0, R143 ;  /* 0x0000008f003b7220 */ /* 0x000fe40000410000 */
[C---:B------:R-:W-:Y:S02]  /*b200*/  FMUL.FTZ R60, R2.reuse, R144 ;  /* 0x00000090023c7220 */ /* 0x040fe40000410000 */
[-C--:B------:R-:W-:Y:S04]  /*b210*/  HMMA.16816.F32 R44, R80, R54.reuse, R44 ;  /* 0x00000036502c723c */ /* 0x080fe8000000182c */
[----:B------:R-:W-:Y:S01]  /*b220*/  FMUL.FTZ R61, R2, R145 ;  /* 0x00000091023d7220 */ /* 0x000fe20000410000 */
[----:B------:R-:W-:Y:S01]  /*b230*/  MUFU.EX2 R106, R167 ;  /* 0x000000a7006a7308 */ /* 0x000fe20000000800 */
[C---:B------:R-:W-:Y:S02]  /*b240*/  FMUL.FTZ R62, R0.reuse, R146 ;  /* 0x00000092003e7220 */ /* 0x040fe40000410000 */
[C---:B------:R-:W-:Y:S04]  /*b250*/  HMMA.16816.F32 R48, R76.reuse, R54, R48 ;  /* 0x000000364c30723c */ /* 0x040fe80000001830 */
[C---:B------:R-:W-:Y:S02]  /*b260*/  FMUL.FTZ R52, R65.reuse, R136 ;  /* 0x0000008841347220 */ /* 0x040fe40000410000 */
[----:B------:R-:W-:Y:S01]  /*b270*/  FMUL.FTZ R53, R65, R137 ;  /* 0x0000008941357220 */ /* 0x000fe20000410000 */
[----:B------:R-:W-:Y:S01]  /*b280*/  MUFU.EX2 R111, R173 ;  /* 0x000000ad006f7308 */ /* 0x000fe20000000800 */
[C---:B------:R-:W-:Y:S04]  /*b290*/  FMUL.FTZ R54, R67.reuse, R138 ;  /* 0x0000008a43367220 */ /* 0x040fe80000410000 */
[----:B------:R-:W-:Y:S02]  /*b2a0*/  FMUL.FTZ R55, R67, R139 ;  /* 0x0000008b43377220 */ /* 0x000fe40000410000 */
[C---:B------:R-:W-:Y:S02]  /*b2b0*/  FMUL.FTZ R63, R0.reuse, R147 ;  /* 0x00000093003f7220 */ /* 0x040fe40000410000 */
[C---:B----4-:R-:W-:Y:S01]  /*b2c0*/  FMUL.FTZ R64, R65.reuse, R148 ;  /* 0x0000009441407220 */ /* 0x050fe20000410000 */
[----:B------:R-:W2:Y:S01]  /*b2d0*/  MUFU.EX2 R107, R75 ;  /* 0x0000004b006b7308 */ /* 0x000ea20000000800 */
[----:B------:R-:W-:Y:S01]  /*b2e0*/  FMUL.FTZ R65, R65, R149 ;  /* 0x0000009541417220 */ /* 0x000fe20000410000 */
[-C--:B------:R-:W-:Y:S03]  /*b2f0*/  HMMA.16816.F32 R52, R76, R84.reuse, R52 ;  /* 0x000000544c34723c */ /* 0x080fe60000001834 */
[----:B------:R-:W-:Y:S01]  /*b300*/  FFMA.FTZ R0, R0, R252, R222 ;  /* 0x000000fc00007223 */ /* 0x000fe200000100de */
[----:B------:R-:W-:Y:S04]  /*b310*/  F2FP.PACK_AB R148, R175, R180 ;  /* 0x000000b4af94723e */ /* 0x000fe800000000ff */
[C---:B------:R-:W-:Y:S01]  /*b320*/  HMMA.16816.F32 R56, R80.reuse, R84, R56 ;  /* 0x000000545038723c */ /* 0x040fe20000001838 */
[----:B------:R-:W-:Y:S03]  /*b330*/  MUFU.EX2 R167, R212 ;  /* 0x000000d400a77308 */ /* 0x000fe60000000800 */
[----:B---3--:R-:W-:Y:S02]  /*b340*/  FFMA.FTZ R2, R2, R73, R230 ;  /* 0x0000004902027223 */ /* 0x008fe400000100e6 */
[----:B-----5:R-:W-:Y:S01]  /*b350*/  FFMA.FTZ R3, R67, R66, R232 ;  /* 0x0000004243037223 */ /* 0x020fe200000100e8 */
[----:B-1----:R-:W-:Y:S01]  /*b360*/  F2FP.PACK_AB R84, R105, R101 ;  /* 0x000000656954723e */ /* 0x002fe200000000ff */
[-C--:B------:R-:W-:Y:S01]  /*b370*/  HMMA.16816.F32 R60, R80, R86.reuse, R60 ;  /* 0x00000056503c723c */ /* 0x080fe2000000183c */
[----:B------:R-:W1:Y:S02]  /*b380*/  LDSM.16.MT88.4 R80, [R185+0x800] ;  /* 0x00080000b950783b */ /* 0x000e640000004200 */
[----:B------:R-:W3:Y:S01]  /*b390*/  MUFU.EX2 R112, R171 ;  /* 0x000000ab00707308 */ /* 0x000ee20000000800 */
[C---:B------:R-:W-:Y:S02]  /*b3a0*/  FMUL.FTZ R66, R67.reuse, R150 ;  /* 0x0000009643427220 */ /* 0x040fe40000410000 */
[----:B------:R-:W-:Y:S01]  /*b3b0*/  FMUL.FTZ R67, R67, R151 ;  /* 0x0000009743437220 */ /* 0x000fe20000410000 */
[----:B--2---:R-:W-:Y:S01]  /*b3c0*/  F2FP.PACK_AB R85, R107, R100 ;  /* 0x000000646b55723e */ /* 0x004fe200000000ff */
[----:B------:R-:W-:Y:S04]  /*b3d0*/  FADD.FTZ R73, R234, R69 ;  /* 0x00000045ea497221 */ /* 0x000fe80000010000 */
[----:B------:R-:W-:Y:S01]  /*b3e0*/  FADD.FTZ R69, R236, R0 ;  /* 0x00000000ec457221 */ /* 0x000fe20000010000 */
[----:B------:R-:W-:Y:S01]  /*b3f0*/  HMMA.16816.F32 R64, R76, R86, R64 ;  /* 0x000000564c40723c */ /* 0x000fe20000001840 */
[----:B------:R-:W-:Y:S03]  /*b400*/  MUFU.EX2 R110, R166 ;  /* 0x000000a6006e7308 */ /* 0x000fe60000000800 */
[----:B------:R-:W-:Y:S02]  /*b410*/  FADD.FTZ R0, R240, R73 ;  /* 0x00000049f0007221 */ /* 0x000fe40000010000 */
[----:B------:R-:W-:Y:S01]  /*b420*/  FADD.FTZ R73, R235, R69 ;  /* 0x00000045eb497221 */ /* 0x000fe20000010000 */
[----:B------:R-:W-:Y:S01]  /*b430*/  F2FP.PACK_AB R76, R104, R103 ;  /* 0x00000067684c723e */ /* 0x000fe200000000ff */
[----:B------:R-:W-:Y:S01]  /*b440*/  FADD.FTZ R0, R241, R0 ;  /* 0x00000000f1007221 */ /* 0x000fe20000010000 */
[----:B------:R-:W-:Y:S02]  /*b450*/  F2FP.PACK_AB R77, R106, R102 ;  /* 0x000000666a4d723e */ /* 0x000fe400000000ff */
[----:B------:R-:W2:Y:S01]  /*b460*/  MUFU.EX2 R114, R165 ;  /* 0x000000a500727308 */ /* 0x000ea20000000800 */
[----:B------:R-:W-:Y:S01]  /*b470*/  F2FP.PACK_AB R86, R113, R109 ;  /* 0x0000006d7156723e */ /* 0x000fe200000000ff */
[----:B------:R-:W-:Y:S01]  /*b480*/  FADD.FTZ R0, R103, R0 ;  /* 0x0000000067007221 */ /* 0x000fe20000010000 */
[----:B---3--:R-:W-:Y:S01]  /*b490*/  F2FP.PACK_AB R78, R112, R111 ;  /* 0x0000006f704e723e */ /* 0x008fe200000000ff */
[----:B------:R-:W-:Y:S01]  /*b4a0*/  FADD.FTZ R3, R233, R3 ;  /* 0x00000003e9037221 */ /* 0x000fe20000010000 */
[----:B------:R-:W-:Y:S01]  /*b4b0*/  F2FP.PACK_AB R87, R130, R108 ;  /* 0x0000006c8257723e */ /* 0x000fe200000000ff */
[----:B------:R-:W-:Y:S02]  /*b4c0*/  FADD.FTZ R2, R231, R2 ;  /* 0x00000002e7027221 */ /* 0x000fe40000010000 */
[----:B------:R-:W-:Y:S02]  /*b4d0*/  FADD.FTZ R3, R238, R3 ;  /* 0x00000003ee037221 */ /* 0x000fe40000010000 */
[----:B------:R-:W-:Y:S01]  /*b4e0*/  MUFU.EX2 R171, R210 ;  /* 0x000000d200ab7308 */ /* 0x000fe20000000800 */
[----:B------:R-:W-:Y:S02]  /*b4f0*/  FADD.FTZ R2, R237, R2 ;  /* 0x00000002ed027221 */ /* 0x000fe40000010000 */
[----:B------:R-:W-:Y:S02]  /*b500*/  FADD.FTZ R69, R242, R3 ;  /* 0x00000003f2457221 */ /* 0x000fe40000010000 */
[----:B------:R-:W-:Y:S02]  /*b510*/  FADD.FTZ R3, R239, R2 ;  /* 0x00000002ef037221 */ /* 0x000fe40000010000 */
[----:B------:R-:W-:Y:S02]  /*b520*/  FADD.FTZ R69, R102, R69 ;  /* 0x0000004566457221 */ /* 0x000fe40000010000 */
[----:B------:R-:W-:Y:S01]  /*b530*/  FADD.FTZ R3, R101, R3 ;  /* 0x0000000365037221 */ /* 0x000fe20000010000 */
[----:B------:R-:W-:Y:S01]  /*b540*/  MUFU.EX2 R143, R206 ;  /* 0x000000ce008f7308 */ /* 0x000fe20000000800 */
[----:B------:R-:W-:Y:S02]  /*b550*/  FADD.FTZ R2, R243, R73 ;  /* 0x00000049f3027221 */ /* 0x000fe40000010000 */
[----:B------:R-:W-:Y:S01]  /*b560*/  FADD.FTZ R0, R104, R0 ;  /* 0x0000000068007221 */ /* 0x000fe20000010000 */
[----:B--2---:R-:W-:Y:S01]  /*b570*/  F2FP.PACK_AB R79, R114, R110 ;  /* 0x0000006e724f723e */ /* 0x004fe200000000ff */
[----:B------:R-:W-:Y:S02]  /*b580*/  FADD.FTZ R2, R100, R2 ;  /* 0x0000000264027221 */ /* 0x000fe40000010000 */
[----:B------:R-:W-:Y:S01]  /*b590*/  LDSM.16.MT88.4 R100, [R185+0x2000] ;  /* 0x00200000b964783b */ /* 0x000fe20000004200 */
[----:B------:R-:W-:Y:S02]  /*b5a0*/  FADD.FTZ R0, R111, R0 ;  /* 0x000000006f007221 */ /* 0x000fe40000010000 */
[----:B------:R-:W-:Y:S01]  /*b5b0*/  MUFU.EX2 R173, R209 ;  /* 0x000000d100ad7308 */ /* 0x000fe20000000800 */
[-C--:B-1----:R-:W-:Y:S03]  /*b5c0*/  HMMA.16816.F32 R4, R76, R80.reuse, R4 ;  /* 0x000000504c04723c */ /* 0x082fe60000001804 */
[----:B------:R-:W-:Y:S02]  /*b5d0*/  FADD.FTZ R73, R112, R0 ;  /* 0x0000000070497221 */ /* 0x000fe40000010000 */
[----:B------:R-:W-:Y:S02]  /*b5e0*/  FADD.FTZ R3, R105, R3 ;  /* 0x0000000369037221 */ /* 0x000fe40000010000 */
[----:B------:R-:W-:Y:S01]  /*b5f0*/  FADD.FTZ R2, R107, R2 ;  /* 0x000000026b027221 */ /* 0x000fe20000010000 */
[C---:B------:R-:W-:Y:S01]  /*b600*/  HMMA.16816.F32 R8, R84.reuse, R80, R8 ;  /* 0x000000505408723c */ /* 0x040fe20000001808 */
[----:B------:R-:W-:Y:S03]  /*b610*/  MUFU.EX2 R179, R208 ;  /* 0x000000d000b37308 */ /* 0x000fe60000000800 */
[----:B------:R-:W-:Y:S02]  /*b620*/  FADD.FTZ R3, R109, R3 ;  /* 0x000000036d037221 */ /* 0x000fe40000010000 */
[----:B------:R-:W-:Y:S02]  /*b630*/  FADD.FTZ R69, R106, R69 ;  /* 0x000000456a457221 */ /* 0x000fe40000010000 */
[-C--:B------:R-:W-:Y:S03]  /*b640*/  HMMA.16816.F32 R12, R84, R82.reuse, R12 ;  /* 0x00000052540c723c */ /* 0x080fe6000000180c */
[----:B------:R-:W-:Y:S01]  /*b650*/  MUFU.EX2 R177, R204 ;  /* 0x000000cc00b17308 */ /* 0x000fe20000000800 */
[----:B------:R-:W-:Y:S04]  /*b660*/  FADD.FTZ R69, R110, R69 ;  /* 0x000000456e457221 */ /* 0x000fe80000010000 */
[C---:B------:R-:W-:Y:S01]  /*b670*/  HMMA.16816.F32 R16, R76.reuse, R82, R16 ;  /* 0x000000524c10723c */ /* 0x040fe20000001810 */
[----:B------:R-:W1:Y:S04]  /*b680*/  LDSM.16.MT88.4 R80, [R188+0x800] ;  /* 0x00080000bc50783b */ /* 0x000e680000004200 */
[----:B------:R-:W-:Y:S03]  /*b690*/  MUFU.EX2 R178, R200 ;  /* 0x000000c800b27308 */ /* 0x000fe60000000800 */
[-C--:B------:R-:W-:Y:S07]  /*b6a0*/  HMMA.16816.F32 R20, R76, R88.reuse, R20 ;  /* 0x000000584c14723c */ /* 0x080fee0000001814 */
[----:B------:R-:W-:Y:S01]  /*b6b0*/  MUFU.EX2 R152, R226 ;  /* 0x000000e200987308 */ /* 0x000fe20000000800 */
[C---:B------:R-:W-:Y:S08]  /*b6c0*/  HMMA.16816.F32 R24, R84.reuse, R88, R24 ;  /* 0x000000585418723c */ /* 0x040ff00000001818 */
[-C--:B------:R-:W-:Y:S01]  /*b6d0*/  HMMA.16816.F32 R28, R84, R90.reuse, R28 ;  /* 0x0000005a541c723c */ /* 0x080fe2000000181c */
[----:B------:R-:W-:Y:S07]  /*b6e0*/  MUFU.EX2 R75, R229 ;  /* 0x000000e5004b7308 */ /* 0x000fee0000000800 */
[C---:B------:R-:W-:Y:S01]  /*b6f0*/  HMMA.16816.F32 R32, R76.reuse, R90, R32 ;  /* 0x0000005a4c20723c */ /* 0x040fe20000001820 */
[----:B------:R-:W2:Y:S02]  /*b700*/  LDSM.16.MT88.4 R88, [R185+0x1000] ;  /* 0x00100000b958783b */ /* 0x000ea40000004200 */
[----:B------:R-:W-:Y:S05]  /*b710*/  MUFU.EX2 R131, R170 ;  /* 0x000000aa00837308 */ /* 0x000fea0000000800 */
[-C--:B------:R-:W-:Y:S05]  /*b720*/  HMMA.16816.F32 R36, R76, R92.reuse, R36 ;  /* 0x0000005c4c24723c */ /* 0x080fea0000001824 */
[----:B------:R-:W-:Y:S03]  /*b730*/  MUFU.EX2 R170, R205 ;  /* 0x000000cd00aa7308 */ /* 0x000fe60000000800 */
[C---:B------:R-:W-:Y:S07]  /*b740*/  HMMA.16816.F32 R40, R84.reuse, R92, R40 ;  /* 0x0000005c5428723c */ /* 0x040fee0000001828 */
[----:B------:R-:W3:Y:S01]  /*b750*/  MUFU.EX2 R129, R169 ;  /* 0x000000a900817308 */ /* 0x000ee20000000800 */
[-C--:B------:R-:W-:Y:S08]  /*b760*/  HMMA.16816.F32 R44, R84, R94.reuse, R44 ;  /* 0x0000005e542c723c */ /* 0x080ff0000000182c */
[C---:B------:R-:W-:Y:S01]  /*b770*/  HMMA.16816.F32 R48, R76.reuse, R94, R48 ;  /* 0x0000005e4c30723c */ /* 0x040fe20000001830 */
[----:B------:R-:W4:Y:S01]  /*b780*/  LDSM.16.MT88.4 R92, [R189+0x1000] ;  /* 0x00100000bd5c783b */ /* 0x000f220000004200 */
[----:B------:R-:W-:Y:S06]  /*b790*/  MUFU.EX2 R169, R181 ;  /* 0x000000b500a97308 */ /* 0x000fec0000000800 */
[-C--:B-1----:R-:W-:Y:S04]  /*b7a0*/  HMMA.16816.F32 R52, R76, R80.reuse, R52 ;  /* 0x000000504c34723c */ /* 0x082fe80000001834 */
[----:B------:R-:W1:Y:S04]  /*b7b0*/  MUFU.EX2 R139, R161 ;  /* 0x000000a1008b7308 */ /* 0x000e680000000800 */
[C---:B------:R-:W-:Y:S06]  /*b7c0*/  HMMA.16816.F32 R56, R84.reuse, R80, R56 ;  /* 0x000000505438723c */ /* 0x040fec0000001838 */
[----:B------:R5:W-:Y:S01]  /*b7d0*/  MUFU.EX2 R128, R74 ;  /* 0x0000004a00807308 */ /* 0x000be20000000800 */
[----:B---3--:R-:W-:Y:S01]  /*b7e0*/  F2FP.PACK_AB R80, R174, R129 ;  /* 0x00000081ae50723e */ /* 0x008fe200000000ff */
[-C--:B------:R-:W-:Y:S01]  /*b7f0*/  HMMA.16816.F32 R60, R84, R82.reuse, R60 ;  /* 0x00000052543c723c */ /* 0x080fe2000000183c */
[----:B------:R-:W3:Y:S07]  /*b800*/  LDSM.16.MT88.4 R84, [R186+0x1000] ;  /* 0x00100000ba54783b */ /* 0x000eee0000004200 */
[----:B------:R-:W-:Y:S01]  /*b810*/  HMMA.16816.F32 R64, R76, R82, R64 ;  /* 0x000000524c40723c */ /* 0x000fe20000001840 */
[----:B------:R-:W4:Y:S06]  /*b820*/  MUFU.EX2 R138, R156 ;  /* 0x0000009c008a7308 */ /* 0x000f2c0000000800 */
[----:B------:R-:W-:Y:S02]  /*b830*/  F2FP.PACK_AB R76, R247, R248 ;  /* 0x000000f8f74c723e */ /* 0x000fe400000000ff */
[----:B------:R-:W-:Y:S02]  /*b840*/  F2FP.PACK_AB R77, R244, R131 ;  /* 0x00000083f44d723e */ /* 0x000fe400000000ff */
[----:B------:R-:W-:Y:S01]  /*b850*/  MUFU.EX2 R137, R155 ;  /* 0x0000009b00897308 */ /* 0x000fe20000000800 */
[----:B------:R-:W-:Y:S02]  /*b860*/  F2FP.PACK_AB R78, R246, R183 ;  /* 0x000000b7f64e723e */ /* 0x000fe400000000ff */
[----:B------:R-:W-:Y:S01]  /*b870*/  F2FP.PACK_AB R79, R245, R182 ;  /* 0x000000b6f54f723e */ /* 0x000fe200000000ff */
[----:B-----5:R-:W-:Y:S01]  /*b880*/  FADD.FTZ R74, R108, R2 ;  /* 0x000000026c4a7221 */ /* 0x020fe20000010000 */
[----:B-1----:R-:W-:Y:S01]  /*b890*/  F2FP.PACK_AB R82, R139, R169 ;  /* 0x000000a98b52723e */ /* 0x002fe200000000ff */
[----:B------:R-:W-:Y:S02]  /*b8a0*/  FADD.FTZ R2, R114, R69 ;  /* 0x0000004572027221 */ /* 0x000fe40000010000 */
[----:B------:R-:W-:Y:S02]  /*b8b0*/  FADD.FTZ R0, R130, R74 ;  /* 0x0000004a82007221 */ /* 0x000fe40000010000 */
[-C--:B--2---:R-:W-:Y:S01]  /*b8c0*/  HMMA.16816.F32 R4, R76, R88.reuse, R4 ;  /* 0x000000584c04723c */ /* 0x084fe20000001804 */
[----:B------:R-:W1:Y:S02]  /*b8d0*/  MUFU.EX2 R136, R154 ;  /* 0x0000009a00887308 */ /* 0x000e640000000800 */
[----:B------:R-:W-:Y:S01]  /*b8e0*/  FADD.FTZ R2, R131, R2 ;  /* 0x0000000283027221 */ /* 0x000fe20000010000 */
[----:B----4-:R-:W-:Y:S01]  /*b8f0*/  F2FP.PACK_AB R81, R138, R128 ;  /* 0x000000808a51723e */ /* 0x010fe200000000ff */
[----:B------:R-:W-:Y:S02]  /*b900*/  FADD.FTZ R69, R113, R3 ;  /* 0x0000000371457221 */ /* 0x000fe40000010000 */
[----:B------:R-:W-:Y:S02]  /*b910*/  FADD.FTZ R2, R244, R2 ;  /* 0x00000002f4027221 */ /* 0x000fe40000010000 */
[----:B------:R-:W-:Y:S02]  /*b920*/  FADD.FTZ R3, R248, R73 ;  /* 0x00000049f8037221 */ /* 0x000fe40000010000 */
[----:B------:R-:W-:Y:S02]  /*b930*/  MUFU.EX2 R142, R160 ;  /* 0x000000a0008e7308 */ /* 0x000fe40000000800 */
[----:B------:R-:W-:Y:S08]  /*b940*/  FADD.FTZ R3, R247, R3 ;  /* 0x00000003f7037221 */ /* 0x000ff00000010000 */
[----:B------:R-:W-:Y:S01]  /*b950*/  MUFU.EX2 R168, R159 ;  /* 0x0000009f00a87308 */ /* 0x000fe20000000800 */
[----:B-1----:R-:W-:Y:S09]  /*b960*/  F2FP.PACK_AB R83, R136, R137 ;  /* 0x000000898853723e */ /* 0x002ff200000000ff */
[----:B------:R-:W1:Y:S01]  /*b970*/  MUFU.EX2 R159, R216 ;  /* 0x000000d8009f7308 */ /* 0x000e620000000800 */
[C---:B------:R-:W-:Y:S08]  /*b980*/  HMMA.16816.F32 R8, R80.reuse, R88, R8 ;  /* 0x000000585008723c */ /* 0x040ff00000001808 */
[-C--:B------:R-:W-:Y:S01]  /*b990*/  HMMA.16816.F32 R12, R80, R90.reuse, R12 ;  /* 0x0000005a500c723c */ /* 0x080fe2000000180c */
[----:B------:R-:W-:Y:S07]  /*b9a0*/  MUFU.EX2 R141, R164 ;  /* 0x000000a4008d7308 */ /* 0x000fee0000000800 */
[C---:B------:R-:W-:Y:S01]  /*b9b0*/  HMMA.16816.F32 R16, R76.reuse, R90, R16 ;  /* 0x0000005a4c10723c */ /* 0x040fe20000001810 */
[----:B------:R-:W2:Y:S02]  /*b9c0*/  LDSM.16.MT88.4 R88, [R185+0x1800] ;  /* 0x00180000b958783b */ /* 0x000ea40000004200 */
[----:B------:R-:W-:Y:S01]  /*b9d0*/  MUFU.EX2 R140, R163 ;  /* 0x000000a3008c7308 */ /* 0x000fe20000000800 */
[----:B-1----:R-:W-:Y:S04]  /*b9e0*/  F2FP.PACK_AB R151, R158, R159 ;  /* 0x0000009f9e97723e */ /* 0x002fe800000000ff */
[-C--:B------:R-:W-:Y:S05]  /*b9f0*/  HMMA.16816.F32 R20, R76, R92.reuse, R20 ;  /* 0x0000005c4c14723c */ /* 0x080fea0000001814 */
[----:B------:R-:W-:Y:S03]  /*ba00*/  MUFU.EX2 R156, R153 ;  /* 0x00000099009c7308 */ /* 0x000fe60000000800 */
[C---:B------:R-:W-:Y:S07]  /*ba10*/  HMMA.16816.F32 R24, R80.reuse, R92, R24 ;  /* 0x0000005c5018723c */ /* 0x040fee0000001818 */
[----:B------:R-:W1:Y:S01]  /*ba20*/  MUFU.EX2 R153, R224 ;  /* 0x000000e000997308 */ /* 0x000e620000000800 */
[-C--:B------:R-:W-:Y:S08]  /*ba30*/  HMMA.16816.F32 R28, R80, R94.reuse, R28 ;  /* 0x0000005e501c723c */ /* 0x080ff0000000181c */
[C---:B------:R-:W-:Y:S01]  /*ba40*/  HMMA.16816.F32 R32, R76.reuse, R94, R32 ;  /* 0x0000005e4c20723c */ /* 0x040fe20000001820 */
[----:B------:R-:W-:Y:S01]  /*ba50*/  LDSM.16.MT88.4 R92, [R186+0x1800] ;  /* 0x00180000ba5c783b */ /* 0x000fe20000004200 */
[----:B------:R-:W-:Y:S06]  /*ba60*/  MUFU.EX2 R165, R215 ;  /* 0x000000d700a57308 */ /* 0x000fec0000000800 */
[-C--:B---3--:R-:W-:Y:S04]  /*ba70*/  HMMA.16816.F32 R36, R76, R84.reuse, R36 ;  /* 0x000000544c24723c */ /* 0x088fe80000001824 */
[----:B------:R-:W-:Y:S01]  /*ba80*/  MUFU.EX2 R154, R223 ;  /* 0x000000df009a7308 */ /* 0x000fe20000000800 */
[----:B-1----:R-:W-:Y:S03]  /*ba90*/  F2FP.PACK_AB R146, R152, R153 ;  /* 0x000000999892723e */ /* 0x002fe600000000ff */
[C---:B------:R-:W-:Y:S06]  /*baa0*/  HMMA.16816.F32 R40, R80.reuse, R84, R40 ;  /* 0x000000545028723c */ /* 0x040fec0000001828 */
[----:B------:R-:W1:Y:S02]  /*bab0*/  MUFU.EX2 R166, R214 ;  /* 0x000000d600a67308 */ /* 0x000e640000000800 */
[-C--:B------:R-:W-:Y:S08]  /*bac0*/  HMMA.16816.F32 R44, R80, R86.reuse, R44 ;  /* 0x00000056502c723c */ /* 0x080ff0000000182c */
[C---:B------:R-:W-:Y:S01]  /*bad0*/  HMMA.16816.F32 R48, R76.reuse, R86, R48 ;  /* 0x000000564c30723c */ /* 0x040fe20000001830 */
[----:B------:R-:W3:Y:S01]  /*bae0*/  LDSM.16.MT88.4 R84, [R189+0x1800] ;  /* 0x00180000bd54783b */ /* 0x000ee20000004200 */
[----:B------:R-:W4:Y:S06]  /*baf0*/  MUFU.EX2 R155, R220 ;  /* 0x000000dc009b7308 */ /* 0x000f2c0000000800 */
[-C--:B------:R-:W-:Y:S04]  /*bb00*/  HMMA.16816.F32 R52, R76, R96.reuse, R52 ;  /* 0x000000604c34723c */ /* 0x080fe80000001834 */
[----:B------:R-:W-:Y:S01]  /*bb10*/  MUFU.EX2 R161, R218 ;  /* 0x000000da00a17308 */ /* 0x000fe20000000800 */
[----:B-1----:R-:W-:Y:S03]  /*bb20*/  F2FP.PACK_AB R149, R165, R166 ;  /* 0x000000a6a595723e */ /* 0x002fe600000000ff */
[C---:B------:R-:W-:Y:S06]  /*bb30*/  HMMA.16816.F32 R56, R80.reuse, R96, R56 ;  /* 0x000000605038723c */ /* 0x040fec0000001838 */
[----:B------:R-:W1:Y:S02]  /*bb40*/  MUFU.EX2 R160, R219 ;  /* 0x000000db00a07308 */ /* 0x000e640000000800 */
[-C--:B------:R-:W-:Y:S04]  /*bb50*/  HMMA.16816.F32 R60, R80, R98.reuse, R60 ;  /* 0x00000062503c723c */ /* 0x080fe8000000183c */
[----:B----4-:R-:W-:Y:S03]  /*bb60*/  F2FP.PACK_AB R144, R154, R155 ;  /* 0x0000009b9a90723e */ /* 0x010fe600000000ff */
[----:B------:R-:W-:Y:S01]  /*bb70*/  F2FP.PACK_AB R80, R168, R142 ;  /* 0x0000008ea850723e */ /* 0x000fe200000000ff */
[----:B------:R-:W-:Y:S01]  /*bb80*/  HMMA.16816.F32 R64, R76, R98, R64 ;  /* 0x000000624c40723c */ /* 0x000fe20000001840 */
[----:B------:R-:W4:Y:S03]  /*bb90*/  LDSM.16.MT88.4 R96, [R188+0x1800] ;  /* 0x00180000bc60783b */ /* 0x000f260000004200 */
[----:B------:R-:W-:Y:S02]  /*bba0*/  F2FP.PACK_AB R82, R176, R172 ;  /* 0x000000acb052723e */ /* 0x000fe400000000ff */
[----:B------:R-:W-:Y:S02]  /*bbb0*/  F2FP.PACK_AB R81, R140, R141 ;  /* 0x0000008d8c51723e */ /* 0x000fe400000000ff */
[----:B------:R-:W-:Y:S04]  /*bbc0*/  F2FP.PACK_AB R76, R171, R167 ;  /* 0x000000a7ab4c723e */ /* 0x000fe800000000ff */
[----:B------:R-:W-:Y:S02]  /*bbd0*/  F2FP.PACK_AB R77, R170, R143 ;  /* 0x0000008faa4d723e */ /* 0x000fe400000000ff */
[----:B------:R-:W-:Y:S02]  /*bbe0*/  F2FP.PACK_AB R78, R179, R173 ;  /* 0x000000adb34e723e */ /* 0x000fe400000000ff */
[----:B------:R-:W-:Y:S02]  /*bbf0*/  F2FP.PACK_AB R79, R178, R177 ;  /* 0x000000b1b24f723e */ /* 0x000fe400000000ff */
[----:B------:R-:W-:Y:S02]  /*bc00*/  F2FP.PACK_AB R83, R156, R157 ;  /* 0x0000009d9c53723e */ /* 0x000fe400000000ff */
[----:B-1----:R-:W-:Y:S03]  /*bc10*/  F2FP.PACK_AB R150, R160, R161 ;  /* 0x000000a1a096723e */ /* 0x002fe600000000ff */
[-C--:B--2---:R-:W-:Y:S08]  /*bc20*/  HMMA.16816.F32 R4, R76, R88.reuse, R4 ;  /* 0x000000584c04723c */ /* 0x084ff00000001804 */
[C---:B------:R-:W-:Y:S08]  /*bc30*/  HMMA.16816.F32 R8, R80.reuse, R88, R8 ;  /* 0x000000585008723c */ /* 0x040ff00000001808 */
[-C--:B------:R-:W-:Y:S08]  /*bc40*/  HMMA.16816.F32 R12, R80, R90.reuse, R12 ;  /* 0x0000005a500c723c */ /* 0x080ff0000000180c */
[C---:B------:R-:W-:Y:S08]  /*bc50*/  HMMA.16816.F32 R16, R76.reuse, R90, R16 ;  /* 0x0000005a4c10723c */ /* 0x040ff00000001810 */
[-C--:B---3--:R-:W-:Y:S08]  /*bc60*/  HMMA.16816.F32 R20, R76, R84.reuse, R20 ;  /* 0x000000544c14723c */ /* 0x088ff00000001814 */
[C---:B------:R-:W-:Y:S01]  /*bc70*/  HMMA.16816.F32 R24, R80.reuse, R84, R24 ;  /* 0x000000545018723c */ /* 0x040fe20000001818 */
[----:B------:R-:W1:Y:S07]  /*bc80*/  MUFU.EX2 R84, R228 ;  /* 0x000000e400547308 */ /* 0x000e6e0000000800 */
[-C--:B------:R-:W-:Y:S03]  /*bc90*/  HMMA.16816.F32 R28, R80, R86.reuse, R28 ;  /* 0x00000056501c723c */ /* 0x080fe6000000181c */
[----:B------:R-:W-:Y:S05]  /*bca0*/  MUFU.EX2 R85, R225 ;  /* 0x000000e100557308 */ /* 0x000fea0000000800 */
[C---:B------:R-:W-:Y:S05]  /*bcb0*/  HMMA.16816.F32 R32, R76.reuse, R86, R32 ;  /* 0x000000564c20723c */ /* 0x040fea0000001820 */
[----:B------:R-:W2:Y:S02]  /*bcc0*/  MUFU.EX2 R86, R227 ;  /* 0x000000e300567308 */ /* 0x000ea40000000800 */
[----:B------:R-:W-:Y:S01]  /*bcd0*/  MOV R87, R68 ;  /* 0x0000004400577202 */ /* 0x000fe20000000f00 */
[-C--:B------:R-:W-:Y:S04]  /*bce0*/  HMMA.16816.F32 R36, R76, R92.reuse, R36 ;  /* 0x0000005c4c24723c */ /* 0x080fe80000001824 */
[----:B-1----:R-:W-:Y:S04]  /*bcf0*/  F2FP.PACK_AB R147, R75, R84 ;  /* 0x000000544b93723e */ /* 0x002fe800000000ff */
[C---:B------:R-:W-:Y:S08]  /*bd00*/  HMMA.16816.F32 R40, R80.reuse, R92, R40 ;  /* 0x0000005c5028723c */ /* 0x040ff00000001828 */
[-C--:B------:R-:W-:Y:S04]  /*bd10*/  HMMA.16816.F32 R44, R80, R94.reuse, R44 ;  /* 0x0000005e502c723c */ /* 0x080fe8000000182c */
[----:B--2---:R-:W-:Y:S04]  /*bd20*/  F2FP.PACK_AB R145, R86, R85 ;  /* 0x000000555691723e */ /* 0x004fe800000000ff */
[C---:B------:R-:W-:Y:S08]  /*bd30*/  HMMA.16816.F32 R48, R76.reuse, R94, R48 ;  /* 0x0000005e4c30723c */ /* 0x040ff00000001830 */
[-C--:B----4-:R-:W-:Y:S08]  /*bd40*/  HMMA.16816.F32 R52, R76, R96.reuse, R52 ;  /* 0x000000604c34723c */ /* 0x090ff00000001834 */
[C---:B------:R-:W-:Y:S08]  /*bd50*/  HMMA.16816.F32 R56, R80.reuse, R96, R56 ;  /* 0x000000605038723c */ /* 0x040ff00000001838 */
[-C--:B------:R-:W-:Y:S08]  /*bd60*/  HMMA.16816.F32 R60, R80, R98.reuse, R60 ;  /* 0x00000062503c723c */ /* 0x080ff0000000183c */
[----:B------:R-:W-:Y:S01]  /*bd70*/  HMMA.16816.F32 R64, R76, R98, R64 ;  /* 0x000000624c40723c */ /* 0x000fe20000001840 */
[----:B------:R-:W1:Y:S07]  /*bd80*/  LDSM.16.MT88.4 R76, [R188+0x2000] ;  /* 0x00200000bc4c783b */ /* 0x000e6e0000004200 */
        /* <DEDUP_REMOVED lines=48> */
[----:B------:R-:W-:Y:S01]  /*c090*/  FADD.FTZ R5, R85, R5 ;  /* 0x0000000555057221 */ /* 0x000fe20000010000 */
[----:B------:R-:W-:Y:S01]  /*c0a0*/  MOV R85, R71 ;  /* 0x0000004700557202 */ /* 0x000fe20000000f00 */
        /* <DEDUP_REMOVED lines=8> */
[----:B------:R-:W-:Y:S01]  /*c130*/  FADD.FTZ R0, R84, R0 ;  /* 0x0000000054007221 */ /* 0x000fe20000010000 */
[----:B------:R1:W-:Y:S01]  /*c140*/  STL [R1], R3 ;  /* 0x0000000301007387 */ /* 0x0003e20000100800 */
[----:B------:R-:W-:Y:S01]  /*c150*/  FADD.FTZ R4, R161, R4 ;  /* 0x00000004a1047221 */ /* 0x000fe20000010000 */
[----:B------:R-:W-:Y:S01]  /*c160*/  MOV R84, R72 ;  /* 0x0000004800547202 */ /* 0x000fe20000000f00 */
[----:B------:R-:W-:Y:S01]  /*c170*/  FADD.FTZ R0, R75, R0 ;  /* 0x000000004b007221 */ /* 0x000fe20000010000 */
[----:B------:R1:W-:Y:S01]  /*c180*/  STL [R1+0x8], R2 ;  /* 0x0000080201007387 */ /* 0x0003e20000100800 */
[----:B------:R-:W-:Y:S03]  /*c190*/  FADD.FTZ R246, R160, R4 ;  /* 0x00000004a0f67221 */ /* 0x000fe60000010000 */
[----:B------:R1:W-:Y:S02]  /*c1a0*/  STL [R1+0x4], R0 ;  /* 0x0000040001007387 */ /* 0x0003e40000100800 */
[----:B-1----:R-:W-:-:S05]  /*c1b0*/  @P0 BRA `(.L_x_1471) ;  /* 0xffffb6e000000947 */ /* 0x002fca000383ffff */
.L_x_1460:
[----:B-1----:R-:W2:Y:S02]  /*c1c0*/  LDL R0, [R1+0x10] ;  /* 0x0000100001007983 */ /* 0x002ea40000100800 */
[----:B--2---:R-:W-:-:S13]  /*c1d0*/  ISETP.GE.AND P0, PT, R211, R0, PT ;  /* 0x00000000d300720c */ /* 0x004fda0003f06270 */
[----:B------:R-:W-:Y:S05]  /*c1e0*/  @!P0 BRA `(.L_x_1472) ;  /* 0x00003d2000008947 */ /* 0x000fea0003800000 */
[----:B------:R-:W-:Y:S01]  /*c1f0*/  IMAD.MOV.U32 R85, RZ, RZ, R71 ;  /* 0x000000ffff557224 */ /* 0x000fe200078e0047 */
[----:B------:R-:W-:Y:S01]  /*c200*/  MOV R87, R68 ;  /* 0x0000004400577202 */ /* 0x000fe20000000f00 */
[----:B------:R-:W-:Y:S01]  /*c210*/  IMAD.MOV.U32 R84, RZ, RZ, R72 ;  /* 0x000000ffff547224 */ /* 0x000fe200078e0048 */
[----:B------:R-:W-:Y:S02]  /*c220*/  MOV R86, R70 ;  /* 0x0000004600567202 */ /* 0x000fe40000000f00 */
.L_x_1479:
        /* <DEDUP_REMOVED lines=14> */
[C---:B------:R-:W-:Y:S04]  /*c310*/  IMAD.WIDE.U32 R2, R203.reuse, c[0x0][0x218], R2 ;  /* 0x00008600cb027a25 */ /* 0x040fe800078e0002 */
        /* <DEDUP_REMOVED lines=22> */
.L_x_1576:
        /* <DEDUP_REMOVED lines=21> */
[----:B------:R-:W-:Y:S01]  /*c5d0*/  LOP3.LUT R0, R0, 0xf, RZ, 0xc0, !PT ;  /* 0x0000000f00007812 */ /* 0x000fe200078ec0ff */
[----:B------:R-:W5:Y:S06]  /*c5e0*/  LDL R236, [R1+0x10] ;  /* 0x0000100001ec7983 */ /* 0x000f6c0000100800 */
[C---:B------:R-:W-:Y:S08]  /*c5f0*/  HMMA.16816.F32 R40, R76.reuse, R48, RZ ;  /* 0x000000304c28723c */ /* 0x040ff000000018ff */
[-C--:B------:R-:W-:Y:S08]  /*c600*/  HMMA.16816.F32 R44, R76, R50.reuse, RZ ;  /* 0x000000324c2c723c */ /* 0x080ff000000018ff */
[C---:B------:R-:W-:Y:S04]  /*c610*/  HMMA.16816.F32 R48, R80.reuse, R50, RZ ;  /* 0x000000325030723c */ /* 0x040fe800000018ff */
[-C--:B---3--:R-:W-:Y:S02]  /*c620*/  IADD3 R2, P2, R2, R58.reuse, RZ ;  /* 0x0000003a02027210 */ /* 0x088fe40007f5e0ff */
[----:B----4-:R-:W-:Y:S02]  /*c630*/  IADD3 R62, P1, R3, R58, RZ ;  /* 0x0000003a033e7210 */ /* 0x010fe40007f3e0ff */
[-C--:B--2---:R-:W-:Y:S04]  /*c640*/  IADD3.X R3, R57, R68.reuse, RZ, P2, !PT ;  /* 0x0000004439037210 */ /* 0x084fe800017fe4ff */
[----:B-1----:R-:W-:Y:S01]  /*c650*/  IADD3.X R63, R55, R68, RZ, P1, !PT ;  /* 0x00000044373f7210 */ /* 0x002fe20000ffe4ff */
        /* <DEDUP_REMOVED lines=12> */
[C---:B---3--:R-:W-:Y:S02]  /*c720*/  HMMA.16816.F32 R56, R76.reuse, R64, RZ ;  /* 0x000000404c38723c */ /* 0x048fe400000018ff */
[----:B----4-:R-:W-:Y:S05]  /*c730*/  IADD3.X R73, RZ, R0, R68, P2, P1 ;  /* 0x00000000ff497210 */ /* 0x010fea00017e2444 */
[----:B------:R3:W-:Y:S01]  /*c740*/  LDGSTS.E.BYPASS.LTC128B.128.ZFILL [R202+0x2100], [R72.64], P5 ;  /* 0x0210000048ca7fae */ /* 0x0007e2000a941d46 */
[-C--:B--2---:R-:W-:Y:S07]  /*c750*/  HMMA.16816.F32 R60, R76, R66.reuse, RZ ;  /* 0x000000424c3c723c */ /* 0x084fee00000018ff */
[----:B------:R-:W0:Y:S01]  /*c760*/  LDGDEPBAR ;  /* 0x00000000000079af */ /* 0x000e220000000000 */
[C---:B------:R-:W-:Y:S08]  /*c770*/  HMMA.16816.F32 R64, R80.reuse, R66, RZ ;  /* 0x000000425040723c */ /* 0x040ff000000018ff */
[-C--:B-1----:R-:W-:Y:S08]  /*c780*/  HMMA.16816.F32 R68, R80, R152.reuse, RZ ;  /* 0x000000985044723c */ /* 0x082ff000000018ff */
        /* <DEDUP_REMOVED lines=27> */
[----:B------:R-:W4:Y:S07]  /*c940*/  LDSM.16.M88.4 R164, [R190+0x1000] ;  /* 0x00100000bea4783b */ /* 0x000f2e0000000200 */
[----:B------:R-:W-:Y:S01]  /*c950*/  HMMA.16816.F32 R80, R156, R182, R80 ;  /* 0x000000b69c50723c */ /* 0x000fe20000001850 */
[----:B------:R-:W4:Y:S07]  /*c960*/  LDSM.16.M88.4 R156, [R190+0x1800] ;  /* 0x00180000be9c783b */ /* 0x000f2e0000000200 */
[-C--:B-1----:R-:W-:Y:S05]  /*c970*/  HMMA.16816.F32 R4, R152, R160.reuse, R4 ;  /* 0x000000a09804723c */ /* 0x082fea0000001804 */
[----:B-----5:R-:W-:Y:S03]  /*c980*/  ISETP.GT.AND P0, PT, R211, R236, PT ;  /* 0x000000ecd300720c */ /* 0x020fe60003f04270 */
        /* <DEDUP_REMOVED lines=8> */
[----:B------:R-:W2:Y:S07]  /*ca10*/  LDSM.16.M88.4 R172, [R193] ;  /* 0x00000000c1ac783b */ /* 0x000eae0000000200 */
[-C--:B----4-:R-:W-:Y:S08]  /*ca20*/  HMMA.16816.F32 R36, R152, R164.reuse, R36 ;  /* 0x000000a49824723c */ /* 0x090ff00000001824 */
        /* <DEDUP_REMOVED lines=236> */
.L_x_1577:
        /* <DEDUP_REMOVED lines=25> */
.L_x_1578:
        /* <DEDUP_REMOVED lines=9> */
.L_x_1475:
[----:B--234-:R-:W-:Y:S05]  /*db10*/  BSYNC B0 ;  /* 0x0000000000007941 */ /* 0x01cfea0003800000 */
.L_x_1474:
        /* <DEDUP_REMOVED lines=97> */
.L_x_1579:
[----:B------:R-:W-:Y:S01]  /*e130*/  FADD.FTZ R2, -R72, R84 ;  /* 0x0000005448027221 */ /* 0x000fe20000010100 */
[----:B----4-:R-:W-:Y:S01]  /*e140*/  FMNMX.FTZ R69, R0, R4, !PT ;  /* 0x0000000400457209 */ /* 0x010fe20007810000 */
[----:B------:R-:W-:Y:S01]  /*e150*/  FMUL.FTZ R6, R72, c[0x0][0x2d0] ;  /* 0x0000b40048067a20 */ /* 0x000fe20000410000 */
[----:B------:R-:W-:Y:S01]  /*e160*/  WARPSYNC 0xffffffff ;  /* 0xffffffff00007948 */ /* 0x000fe20003800000 */
[----:B------:R-:W-:Y:S01]  /*e170*/  FMUL.FTZ R2, R2, c[0x0][0x2d0] ;  /* 0x0000b40002027a20 */ /* 0x000fe20000410000 */
[----:B------:R-:W-:Y:S01]  /*e180*/  LDSM.16.MT88.4 R52, [R186] ;  /* 0x00000000ba34783b */ /* 0x000fe20000004200 */
[--C-:B------:R-:W-:Y:S02]  /*e190*/  FFMA.FTZ R172, R23, c[0x0][0x2d0], -R6.reuse ;  /* 0x0000b40017ac7a23 */ /* 0x100fe40000010806 */
[----:B------:R1:W2:Y:S01]  /*e1a0*/  MUFU.EX2 R68, R2 ;  /* 0x0000000200447308 */ /* 0x0002a20000000800 */
[----:B------:R-:W-:Y:S02]  /*e1b0*/  FMUL.FTZ R5, R71, c[0x0][0x2d0] ;  /* 0x0000b40047057a20 */ /* 0x000fe40000410000 */
[--C-:B------:R-:W-:Y:S02]  /*e1c0*/  FFMA.FTZ R10, R169, c[0x0][0x2d0], -R6.reuse ;  /* 0x0000b400a90a7a23 */ /* 0x100fe40000010806 */
[--C-:B------:R-:W-:Y:S01]  /*e1d0*/  FFMA.FTZ R7, R204, c[0x0][0x2d0], -R5.reuse ;  /* 0x0000b400cc077a23 */ /* 0x100fe20000010805 */
[----:B------:R-:W-:Y:S01]  /*e1e0*/  LDSM.16.MT88.4 R80, [R188] ;  /* 0x00000000bc50783b */ /* 0x000fe20000004200 */
[--C-:B------:R-:W-:Y:S02]  /*e1f0*/  FFMA.FTZ R8, R176, c[0x0][0x2d0], -R5.reuse ;  /* 0x0000b400b0087a23 */ /* 0x100fe40000010805 */
[--C-:B------:R-:W-:Y:S01]  /*e200*/  FFMA.FTZ R169, R22, c[0x0][0x2d0], -R6.reuse ;  /* 0x0000b40016a97a23 */ /* 0x100fe20000010806 */
[----:B------:R-:W-:Y:S01]  /*e210*/  MUFU.EX2 R237, R7 ;  /* 0x0000000700ed7308 */ /* 0x000fe20000000800 */
[--C-:B------:R-:W-:Y:S02]  /*e220*/  FFMA.FTZ R43, R168, c[0x0][0x2d0], -R6.reuse ;  /* 0x0000b400a82b7a23 */ /* 0x100fe40000010806 */
[--C-:B------:R-:W-:Y:S02]  /*e230*/  FFMA.FTZ R168, R21, c[0x0][0x2d0], -R6.reuse ;  /* 0x0000b40015a87a23 */ /* 0x100fe40000010806 */
[----:B------:R-:W4:Y:S01]  /*e240*/  LDSM.16.MT88.4 R20, [R185] ;  /* 0x00000000b914783b */ /* 0x000f220000004200 */
[--C-:B------:R-:W-:Y:S02]  /*e250*/  FFMA.FTZ R9, R161, c[0x0][0x2d0], -R6.reuse ;  /* 0x0000b400a1097a23 */ /* 0x100fe40000010806 */
[--C-:B------:R-:W-:Y:S02]  /*e260*/  FFMA.FTZ R62, R37, c[0x0][0x2d0], -R6.reuse ;  /* 0x0000b400253e7a23 */ /* 0x100fe40000010806 */
[----:B------:R-:W-:Y:S01]  /*e270*/  MUFU.EX2 R200, R8 ;  /* 0x0000000800c87308 */ /* 0x000fe20000000800 */
[--C-:B------:R-:W-:Y:S02]  /*e280*/  FFMA.FTZ R57, R38, c[0x0][0x2d0], -R5.reuse ;  /* 0x0000b40026397a23 */ /* 0x100fe40000010805 */
[----:B------:R-:W-:Y:S02]  /*e290*/  FFMA.FTZ R59, R36, c[0x0][0x2d0], -R5 ;  /* 0x0000b400243b7a23 */ /* 0x000fe40000010805 */
[----:B-1----:R-:W-:Y:S01]  /*e2a0*/  FADD.FTZ R2, -R71, R85 ;  /* 0x0000005547027221 */ /* 0x002fe20000010100 */
[----:B------:R-:W1:Y:S01]  /*e2b0*/  LDSM.16.MT88.4 R36, [R189] ;  /* 0x00000000bd24783b */ /* 0x000e620000004200 */
[--C-:B------:R-:W-:Y:S02]  /*e2c0*/  FFMA.FTZ R42, R163, c[0x0][0x2d0], -R6.reuse ;  /* 0x0000b400a32a7a23 */ /* 0x100fe40000010806 */
[----:B------:R-:W-:Y:S01]  /*e2d0*/  FMUL.FTZ R2, R2, c[0x0][0x2d0] ;  /* 0x0000b40002027a20 */ /* 0x000fe20000410000 */
[----:B------:R-:W-:Y:S01]  /*e2e0*/  MUFU.EX2 R238, R10 ;  /* 0x0000000a00ee7308 */ /* 0x000fe20000000800 */
        /* <DEDUP_REMOVED lines=20> */
[--C-:B----4-:R-:W-:Y:S02]  /*e430*/  FFMA.FTZ R2, R177, c[0x0][0x2d0], -R6.reuse ;  /* 0x0000b400b1027a23 */ /* 0x110fe40000010806 */
        /* <DEDUP_REMOVED lines=8> */
[----:B------:R-:W-:Y:S10]  /*e4c0*/  MUFU.EX2 R242, R40 ;  /* 0x0000002800f27308 */ /* 0x000ff40000000800 */
[----:B------:R-:W-:Y:S01]  /*e4d0*/  MUFU.EX2 R241, R44 ;  /* 0x0000002c00f17308 */ /* 0x000fe20000000800 */
[----:B----4-:R-:W-:Y:S09]  /*e4e0*/  FFMA.FTZ R2, R205, c[0x0][0x2d0], -R6 ;  /* 0x0000b400cd027a23 */ /* 0x010ff20000010806 */
[----:B------:R4:W5:Y:S10]  /*e4f0*/  MUFU.EX2 R239, R2 ;  /* 0x0000000200ef7308 */ /* 0x0009740000000800 */
[----:B------:R-:W-:Y:S10]  /*e500*/  MUFU.EX2 R251, R56 ;  /* 0x0000003800fb7308 */ /* 0x000ff40000000800 */
[----:B------:R-:W-:Y:S01]  /*e510*/  MUFU.EX2 R245, R57 ;  /* 0x0000003900f57308 */ /* 0x000fe20000000800 */
[----:B----4-:R-:W-:Y:S02]  /*e520*/  FFMA.FTZ R2, R153, c[0x0][0x2d0], -R5 ;  /* 0x0000b40099027a23 */ /* 0x010fe40000010805 */
[----:B------:R-:W-:Y:S07]  /*e530*/  FMUL.FTZ R153, R70, c[0x0][0x2d0] ;  /* 0x0000b40046997a20 */ /* 0x000fee0000410000 */
[----:B------:R4:W-:Y:S01]  /*e540*/  MUFU.EX2 R205, R2 ;  /* 0x0000000200cd7308 */ /* 0x0009e20000000800 */
[--C-:B------:R-:W-:Y:S02]  /*e550*/  FFMA.FTZ R7, R182, c[0x0][0x2d0], -R153.reuse ;  /* 0x0000b400b6077a23 */ /* 0x100fe40000010899 */
[--C-:B------:R-:W-:Y:S02]  /*e560*/  FFMA.FTZ R0, R179, c[0x0][0x2d0], -R153.reuse ;  /* 0x0000b400b3007a23 */ /* 0x100fe40000010899 */
[--C-:B------:R-:W-:Y:S02]  /*e570*/  FFMA.FTZ R75, R221, c[0x0][0x2d0], -R153.reuse ;  /* 0x0000b400dd4b7a23 */ /* 0x100fe40000010899 */
[----:B------:R-:W-:Y:S03]  /*e580*/  FFMA.FTZ R74, R222, c[0x0][0x2d0], -R153 ;  /* 0x0000b400de4a7a23 */ /* 0x000fe60000010899 */
[----:B------:R1:W-:Y:S10]  /*e590*/  MUFU.EX2 R177, R7 ;  /* 0x0000000700b17308 */ /* 0x0003f40000000800 */
[----:B------:R2:W-:Y:S01]  /*e5a0*/  MUFU.EX2 R244, R0 ;  /* 0x0000000000f47308 */ /* 0x0005e20000000800 */
[----:B----4-:R-:W-:Y:S02]  /*e5b0*/  FFMA.FTZ R2, R152, c[0x0][0x2d0], -R5 ;  /* 0x0000b40098027a23 */ /* 0x010fe40000010805 */
[----:B------:R-:W-:Y:S07]  /*e5c0*/  FMUL.FTZ R152, R69, c[0x0][0x2d0] ;  /* 0x0000b40045987a20 */ /* 0x000fee0000410000 */
[----:B------:R4:W4:Y:S01]  /*e5d0*/  MUFU.EX2 R248, R2 ;  /* 0x0000000200f87308 */ /* 0x0009220000000800 */
[----:B------:R-:W-:Y:S02]  /*e5e0*/  FFMA.FTZ R4, R183, c[0x0][0x2d0], -R152 ;  /* 0x0000b400b7047a23 */ /* 0x000fe40000010898 */
[----:B------:R-:W3:Y:S01]  /*e5f0*/  LDL.LU R183, [R1+0x4] ;  /* 0x0000040001b77983 */ /* 0x000ee20000300800 */
[----:B-1----:R-:W-:Y:S06]  /*e600*/  FFMA.FTZ R7, R206, c[0x0][0x2d0], -R153 ;  /* 0x0000b400ce077a23 */ /* 0x002fec0000010899 */
[----:B------:R1:W-:Y:S01]  /*e610*/  MUFU.EX2 R176, R4 ;  /* 0x0000000400b07308 */ /* 0x0003e20000000800 */
[----:B--2---:R-:W-:Y:S04]  /*e620*/  FADD.FTZ R0, -R69, R87 ;  /* 0x0000005745007221 */ /* 0x004fe80000010100 */
[----:B------:R-:W-:Y:S05]  /*e630*/  FMUL.FTZ R0, R0, c[0x0][0x2d0] ;  /* 0x0000b40000007a20 */ /* 0x000fea0000410000 */
[----:B------:R2:W-:Y:S01]  /*e640*/  MUFU.EX2 R204, R7 ;  /* 0x0000000700cc7308 */ /* 0x0005e20000000800 */
[----:B----4-:R-:W-:Y:S02]  /*e650*/  FADD.FTZ R2, -R70, R86 ;  /* 0x0000005646027221 */ /* 0x010fe40000010100 */
[----:B------:R-:W4:Y:S02]  /*e660*/  LDSM.16.MT88.4 R84, [R185+0x800] ;  /* 0x00080000b954783b */ /* 0x000f240000004200 */
[----:B------:R-:W-:Y:S05]  /*e670*/  FMUL.FTZ R2, R2, c[0x0][0x2d0] ;  /* 0x0000b40002027a20 */ /* 0x000fea0000410000 */
[----:B------:R-:W-:Y:S01]  /*e680*/  MUFU.EX2 R0, R0 ;  /* 0x0000000000007308 */ /* 0x000fe20000000800 */
[--C-:B-1----:R-:W-:Y:S02]  /*e690*/  FFMA.FTZ R4, R208, c[0x0][0x2d0], -R152.reuse ;  /* 0x0000b400d0047a23 */ /* 0x102fe40000010898 */
[----:B------:R-:W3:Y:S07]  /*e6a0*/  LDL.LU R208, [R1+0x8] ;  /* 0x0000080001d07983 */ /* 0x000eee0000300800 */
[----:B------:R1:W-:Y:S01]  /*e6b0*/  MUFU.EX2 R179, R4 ;  /* 0x0000000400b37308 */ /* 0x0003e20000000800 */
[--C-:B--2---:R-:W-:Y:S09]  /*e6c0*/  FFMA.FTZ R7, R180, c[0x0][0x2d0], -R153.reuse ;  /* 0x0000b400b4077a23 */ /* 0x104ff20000010899 */
[----:B------:R-:W-:Y:S10]  /*e6d0*/  MUFU.EX2 R206, R7 ;  /* 0x0000000700ce7308 */ /* 0x000ff40000000800 */
[----:B------:R-:W2:Y:S01]  /*e6e0*/  MUFU.EX2 R2, R2 ;  /* 0x0000000200027308 */ /* 0x000ea20000000800 */
[--C-:B-1----:R-:W-:Y:S02]  /*e6f0*/  FFMA.FTZ R4, R207, c[0x0][0x2d0], -R152.reuse ;  /* 0x0000b400cf047a23 */ /* 0x102fe40000010898 */
[----:B------:R-:W3:Y:S07]  /*e700*/  LDL.LU R207, [R1] ;  /* 0x0000000001cf7983 */ /* 0x000eee0000300800 */
[----:B------:R1:W-:Y:S10]  /*e710*/  MUFU.EX2 R182, R4 ;  /* 0x0000000400b67308 */ /* 0x0003f40000000800 */
[----:B------:R-:W-:Y:S10]  /*e720*/  MUFU.EX2 R180, R41 ;  /* 0x0000002900b47308 */ /* 0x000ff40000000800 */
[----:B------:R-:W-:Y:S01]  /*e730*/  MUFU.EX2 R249, R62 ;  /* 0x0000003e00f97308 */ /* 0x000fe20000000800 */
[--C-:B-1----:R-:W-:Y:S09]  /*e740*/  FFMA.FTZ R4, R209, c[0x0][0x2d0], -R152.reuse ;  /* 0x0000b400d1047a23 */ /* 0x102ff20000010898 */
[----:B------:R1:W1:Y:S10]  /*e750*/  MUFU.EX2 R240, R4 ;  /* 0x0000000400f07308 */ /* 0x0002740000000800 */
[----:B------:R-:W-:Y:S10]  /*e760*/  MUFU.EX2 R250, R61 ;  /* 0x0000003d00fa7308 */ /* 0x000ff40000000800 */
[----:B------:R-:W-:Y:S10]  /*e770*/  MUFU.EX2 R252, R60 ;  /* 0x0000003c00fc7308 */ /* 0x000ff40000000800 */
[----:B------:R-:W-:Y:S10]  /*e780*/  MUFU.EX2 R172, R172 ;  /* 0x000000ac00ac7308 */ /* 0x000ff40000000800 */
[----:B------:R-:W-:Y:S10]  /*e790*/  MUFU.EX2 R209, R163 ;  /* 0x000000a300d17308 */ /* 0x000ff40000000800 */
[----:B------:R-:W-:Y:S10]  /*e7a0*/  MUFU.EX2 R173, R173 ;  /* 0x000000ad00ad7308 */ /* 0x000ff40000000800 */
[----:B------:R-:W-:Y:S01]  /*e7b0*/  MUFU.EX2 R163, R170 ;  /* 0x000000aa00a37308 */ /* 0x000fe20000000800 */
[C---:B-1----:R-:W-:Y:S01]  /*e7c0*/  FMUL.FTZ R4, R68.reuse, R88 ;  /* 0x0000005844047220 */ /* 0x042fe20000410000 */
[----:B-----5:R-:W-:Y:S01]  /*e7d0*/  F2FP.PACK_AB R76, R239, R236 ;  /* 0x000000ecef4c723e */ /* 0x020fe200000000ff */
[----:B------:R-:W-:Y:S01]  /*e7e0*/  FMUL.FTZ R5, R68, R89 ;  /* 0x0000005944057220 */ /* 0x000fe20000410000 */
[----:B------:R-:W-:Y:S01]  /*e7f0*/  F2FP.PACK_AB R77, R237, R200 ;  /* 0x000000c8ed4d723e */ /* 0x000fe200000000ff */
[----:B------:R-:W-:Y:S01]  /*e800*/  FMUL.FTZ R6, R3, R90 ;  /* 0x0000005a03067220 */ /* 0x000fe20000410000 */
[----:B------:R-:W-:Y:S01]  /*e810*/  F2FP.PACK_AB R78, R247, R238 ;  /* 0x000000eef74e723e */ /* 0x000fe200000000ff */
[----:B------:R-:W-:Y:S01]  /*e820*/  FMUL.FTZ R7, R3, R91 ;  /* 0x0000005b03077220 */ /* 0x000fe20000410000 */
[----:B------:R-:W-:Y:S01]  /*e830*/  F2FP.PACK_AB R79, R248, R205 ;  /* 0x000000cdf84f723e */ /* 0x000fe200000000ff */
[----:B------:R-:W1:Y:S01]  /*e840*/  LDSM.16.MT88.4 R88, [R189+0x800] ;  /* 0x00080000bd58783b */ /* 0x000e620000004200 */
[----:B--2---:R-:W-:Y:S01]  /*e850*/  FMUL.FTZ R8, R2, R92 ;  /* 0x0000005c02087220 */ /* 0x004fe20000410000 */
[----:B------:R-:W-:Y:S01]  /*e860*/  F2FP.PACK_AB R64, R204, R177 ;  /* 0x000000b1cc40723e */ /* 0x000fe200000000ff */
[----:B------:R-:W-:Y:S01]  /*e870*/  FMUL.FTZ R9, R2, R93 ;  /* 0x0000005d02097220 */ /* 0x000fe20000410000 */
[----:B------:R-:W-:Y:S01]  /*e880*/  F2FP.PACK_AB R66, R244, R206 ;  /* 0x000000cef442723e */ /* 0x000fe200000000ff */
[C---:B------:R-:W-:Y:S01]  /*e890*/  FMUL.FTZ R10, R0.reuse, R94 ;  /* 0x0000005e000a7220 */ /* 0x040fe20000410000 */
[-C--:B------:R-:W-:Y:S05]  /*e8a0*/  HMMA.16816.F32 R4, R76, R20.reuse, R4 ;  /* 0x000000144c04723c */ /* 0x080fea0000001804 */
[----:B------:R-:W-:Y:S01]  /*e8b0*/  FMUL.FTZ R11, R0, R95 ;  /* 0x0000005f000b7220 */ /* 0x000fe20000410000 */
[----:B------:R-:W-:Y:S01]  /*e8c0*/  F2FP.PACK_AB R65, R179, R176 ;  /* 0x000000b0b341723e */ /* 0x000fe200000000ff */
[----:B------:R-:W-:Y:S01]  /*e8d0*/  FMUL.FTZ R12, R2, R96 ;  /* 0x00000060020c7220 */ /* 0x000fe20000410000 */
[----:B------:R-:W-:Y:S01]  /*e8e0*/  F2FP.PACK_AB R67, R240, R182 ;  /* 0x000000b6f043723e */ /* 0x000fe200000000ff */
[----:B------:R-:W2:Y:S03]  /*e8f0*/  LDSM.16.MT88.4 R92, [R186+0x800] ;  /* 0x00080000ba5c783b */ /* 0x000ea60000004200 */
[----:B------:R-:W-:Y:S02]  /*e900*/  FMUL.FTZ R49, R68, R133 ;  /* 0x0000008544317220 */ /* 0x000fe40000410000 */
[C---:B------:R-:W-:Y:S01]  /*e910*/  FMUL.FTZ R50, R3.reuse, R134 ;  /* 0x0000008603327220 */ /* 0x040fe20000410000 */
[C---:B------:R-:W-:Y:S04]  /*e920*/  HMMA.16816.F32 R8, R64.reuse, R20, R8 ;  /* 0x000000144008723c */ /* 0x040fe80000001808 */
[----:B------:R-:W-:Y:S02]  /*e930*/  FMUL.FTZ R13, R2, R97 ;  /* 0x00000061020d7220 */ /* 0x000fe40000410000 */
[C---:B------:R-:W-:Y:S02]  /*e940*/  FMUL.FTZ R14, R0.reuse, R98 ;  /* 0x00000062000e7220 */ /* 0x040fe40000410000 */
[----:B------:R-:W-:Y:S04]  /*e950*/  FMUL.FTZ R15, R0, R99 ;  /* 0x00000063000f7220 */ /* 0x000fe80000410000 */
[C---:B------:R-:W-:Y:S02]  /*e960*/  FMUL.FTZ R51, R3.reuse, R135 ;  /* 0x0000008703337220 */ /* 0x040fe40000410000 */
[--C-:B------:R-:W-:Y:S01]  /*e970*/  FFMA.FTZ R96, R220, c[0x0][0x2d0], -R153.reuse ;  /* 0x0000b400dc607a23 */ /* 0x100fe20000010899 */
[-C--:B------:R-:W-:Y:S03]  /*e980*/  HMMA.16816.F32 R12, R64, R22.reuse, R12 ;  /* 0x00000016400c723c */ /* 0x080fe6000000180c */
        /* <DEDUP_REMOVED lines=11> */
[--C-:B------:R-:W-:Y:S02]  /*ea40*/  FFMA.FTZ R103, R224, c[0x0][0x2d0], -R152.reuse ;  /* 0x0000b400e0677a23 */ /* 0x100fe40000010898 */
[--C-:B------:R-:W-:Y:S02]  /*ea50*/  FFMA.FTZ R99, R213, c[0x0][0x2d0], -R153.reuse ;  /* 0x0000b400d5637a23 */ /* 0x100fe40000010899 */
[--C-:B------:R-:W-:Y:S01]  /*ea60*/  FFMA.FTZ R98, R212, c[0x0][0x2d0], -R153.reuse ;  /* 0x0000b400d4627a23 */ /* 0x100fe20000010899 */
[-C--:B------:R-:W-:Y:S01]  /*ea70*/  HMMA.16816.F32 R20, R76, R36.reuse, R20 ;  /* 0x000000244c14723c */ /* 0x080fe20000001814 */
[----:B------:R-:W5:Y:S02]  /*ea80*/  LDL R212, [R1+0x10] ;  /* 0x0000100001d47983 */ /* 0x000f640000100800 */
[C---:B------:R-:W-:Y:S02]  /*ea90*/  FMUL.FTZ R24, R2.reuse, R108 ;  /* 0x0000006c02187220 */ /* 0x040fe40000410000 */
[----:B------:R-:W-:Y:S02]  /*eaa0*/  FMUL.FTZ R25, R2, R109 ;  /* 0x0000006d02197220 */ /* 0x000fe40000410000 */
[C---:B------:R-:W-:Y:S02]  /*eab0*/  FMUL.FTZ R26, R0.reuse, R110 ;  /* 0x0000006e001a7220 */ /* 0x040fe40000410000 */
[----:B------:R-:W-:Y:S03]  /*eac0*/  FMUL.FTZ R27, R0, R111 ;  /* 0x0000006f001b7220 */ /* 0x000fe60000410000 */
[--C-:B------:R-:W-:Y:S02]  /*ead0*/  FFMA.FTZ R97, R210, c[0x0][0x2d0], -R153.reuse ;  /* 0x0000b400d2617a23 */ /* 0x100fe40000010899 */
[--C-:B------:R-:W-:Y:S01]  /*eae0*/  FFMA.FTZ R100, R216, c[0x0][0x2d0], -R153.reuse ;  /* 0x0000b400d8647a23 */ /* 0x100fe20000010899 */
[----:B------:R-:W-:Y:S01]  /*eaf0*/  MUFU.EX2 R210, R161 ;  /* 0x000000a100d27308 */ /* 0x000fe20000000800 */
[C---:B------:R-:W-:Y:S04]  /*eb00*/  HMMA.16816.F32 R24, R64.reuse, R36, R24 ;  /* 0x000000244018723c */ /* 0x040fe80000001818 */
[C---:B------:R-:W-:Y:S02]  /*eb10*/  FMUL.FTZ R28, R2.reuse, R112 ;  /* 0x00000070021c7220 */ /* 0x040fe40000410000 */
[----:B------:R-:W-:Y:S02]  /*eb20*/  FMUL.FTZ R29, R2, R113 ;  /* 0x00000071021d7220 */ /* 0x000fe40000410000 */
[C---:B------:R-:W-:Y:S04]  /*eb30*/  FMUL.FTZ R30, R0.reuse, R114 ;  /* 0x00000072001e7220 */ /* 0x040fe80000410000 */
[----:B------:R-:W-:Y:S02]  /*eb40*/  FMUL.FTZ R31, R0, R115 ;  /* 0x00000073001f7220 */ /* 0x000fe40000410000 */
[C---:B------:R-:W-:Y:S02]  /*eb50*/  FMUL.FTZ R35, R3.reuse, R119 ;  /* 0x0000007703237220 */ /* 0x040fe40000410000 */
[----:B------:R1:W-:Y:S01]  /*eb60*/  MUFU.EX2 R119, R43 ;  /* 0x0000002b00777308 */ /* 0x0003e20000000800 */
[C---:B------:R-:W-:Y:S02]  /*eb70*/  FMUL.FTZ R32, R68.reuse, R116 ;  /* 0x0000007444207220 */ /* 0x040fe40000410000 */
[-C--:B------:R-:W-:Y:S03]  /*eb80*/  HMMA.16816.F32 R28, R64, R38.reuse, R28 ;  /* 0x00000026401c723c */ /* 0x080fe6000000181c */
[----:B------:R-:W-:Y:S02]  /*eb90*/  FMUL.FTZ R33, R68, R117 ;  /* 0x0000007544217220 */ /* 0x000fe40000410000 */
[C---:B------:R-:W-:Y:S02]  /*eba0*/  FMUL.FTZ R34, R3.reuse, R118 ;  /* 0x0000007603227220 */ /* 0x040fe40000410000 */
[--C-:B------:R-:W-:Y:S02]  /*ebb0*/  FFMA.FTZ R116, R162, c[0x0][0x2d0], -R152.reuse ;  /* 0x0000b400a2747a23 */ /* 0x100fe40000010898 */
[----:B------:R-:W-:Y:S01]  /*ebc0*/  FMUL.FTZ R44, R2, R128 ;  /* 0x00000080022c7220 */ /* 0x000fe20000410000 */
[----:B------:R-:W-:Y:S02]  /*ebd0*/  MUFU.EX2 R162, R171 ;  /* 0x000000ab00a27308 */ /* 0x000fe40000000800 */
        /* <DEDUP_REMOVED lines=8> */
[----:B------:R-:W-:Y:S01]  /*ec60*/  FMUL.FTZ R41, R2, R125 ;  /* 0x0000007d02297220 */ /* 0x000fe20000410000 */
[-C--:B------:R-:W-:Y:S01]  /*ec70*/  HMMA.16816.F32 R36, R76, R52.reuse, R36 ;  /* 0x000000344c24723c */ /* 0x080fe20000001824 */
[----:B------:R2:W-:Y:S02]  /*ec80*/  MUFU.EX2 R125, R45 ;  /* 0x0000002d007d7308 */ /* 0x0005e40000000800 */
[C---:B------:R-:W-:Y:S02]  /*ec90*/  FMUL.FTZ R42, R0.reuse, R126 ;  /* 0x0000007e002a7220 */ /* 0x040fe40000410000 */
[C---:B-1----:R-:W-:Y:S02]  /*eca0*/  FMUL.FTZ R43, R0.reuse, R127 ;  /* 0x0000007f002b7220 */ /* 0x042fe40000410000 */
[C---:B------:R-:W-:Y:S02]  /*ecb0*/  FMUL.FTZ R47, R0.reuse, R131 ;  /* 0x00000083002f7220 */ /* 0x040fe40000410000 */
[----:B------:R-:W-:Y:S02]  /*ecc0*/  FMUL.FTZ R46, R0, R130 ;  /* 0x00000082002e7220 */ /* 0x000fe40000410000 */
[----:B------:R-:W-:Y:S01]  /*ecd0*/  MUFU.EX2 R178, R98 ;  /* 0x0000006200b27308 */ /* 0x000fe20000000800 */
[C---:B------:R-:W-:Y:S04]  /*ece0*/  HMMA.16816.F32 R40, R64.reuse, R52, R40 ;  /* 0x000000344028723c */ /* 0x040fe80000001828 */
[C---:B------:R-:W-:Y:S02]  /*ecf0*/  FMUL.FTZ R56, R2.reuse, R140 ;  /* 0x0000008c02387220 */ /* 0x040fe40000410000 */
[----:B------:R-:W-:Y:S02]  /*ed00*/  FMUL.FTZ R57, R2, R141 ;  /* 0x0000008d02397220 */ /* 0x000fe40000410000 */
[--C-:B------:R-:W-:Y:S01]  /*ed10*/  FFMA.FTZ R52, R231, c[0x0][0x2d0], -R153.reuse ;  /* 0x0000b400e7347a23 */ /* 0x100fe20000010899 */
[----:B------:R1:W-:Y:S03]  /*ed20*/  MUFU.EX2 R124, R48 ;  /* 0x00000030007c7308 */ /* 0x0003e60000000800 */
[----:B------:R-:W-:Y:S02]  /*ed30*/  FMUL.FTZ R53, R68, R137 ;  /* 0x0000008944357220 */ /* 0x000fe40000410000 */
[C---:B--2---:R-:W-:Y:S02]  /*ed40*/  FMUL.FTZ R45, R2.reuse, R129 ;  /* 0x00000081022d7220 */ /* 0x044fe40000410000 */
[C---:B------:R-:W-:Y:S02]  /*ed50*/  FMUL.FTZ R60, R2.reuse, R144 ;  /* 0x00000090023c7220 */ /* 0x040fe40000410000 */
[----:B------:R-:W-:Y:S01]  /*ed60*/  FMUL.FTZ R61, R2, R145 ;  /* 0x00000091023d7220 */ /* 0x000fe20000410000 */
[----:B------:R2:W-:Y:S01]  /*ed70*/  MUFU.EX2 R118, R52 ;  /* 0x0000003400767308 */ /* 0x0005e20000000800 */
[----:B------:R-:W-:Y:S01]  /*ed80*/  FMUL.FTZ R62, R0, R146 ;  /* 0x00000092003e7220 */ /* 0x000fe20000410000 */
[-C--:B------:R-:W-:Y:S03]  /*ed90*/  HMMA.16816.F32 R44, R64, R54.reuse, R44 ;  /* 0x00000036402c723c */ /* 0x080fe6000000182c */
[----:B------:R-:W-:Y:S02]  /*eda0*/  FFMA.FTZ R114, R181, c[0x0][0x2d0], -R152 ;  /* 0x0000b400b5727a23 */ /* 0x000fe40000010898 */
[----:B------:R-:W-:Y:S02]  /*edb0*/  FFMA.FTZ R106, R68, R246, R236 ;  /* 0x000000f6446a7223 */ /* 0x000fe400000100ec */
[--C-:B------:R-:W-:Y:S01]  /*edc0*/  FFMA.FTZ R111, R166, c[0x0][0x2d0], -R153.reuse ;  /* 0x0000b400a66f7a23 */ /* 0x100fe20000010899 */
[----:B------:R3:W-:Y:S01]  /*edd0*/  MUFU.EX2 R231, R59 ;  /* 0x0000003b00e77308 */ /* 0x0007e20000000800 */
[--C-:B------:R-:W-:Y:S03]  /*ede0*/  FFMA.FTZ R112, R167, c[0x0][0x2d0], -R153.reuse ;  /* 0x0000b400a7707a23 */ /* 0x100fe60000010899 */
[----:B-1----:R-:W-:Y:S02]  /*edf0*/  FMUL.FTZ R48, R68, R132 ;  /* 0x0000008444307220 */ /* 0x002fe40000410000 */
[----:B------:R-:W-:Y:S01]  /*ee00*/  LDSM.16.MT88.4 R132, [R186+0x2000] ;  /* 0x00200000ba84783b */ /* 0x000fe20000004200 */
[--C-:B------:R-:W-:Y:S02]  /*ee10*/  FFMA.FTZ R113, R165, c[0x0][0x2d0], -R153.reuse ;  /* 0x0000b400a5717a23 */ /* 0x100fe40000010899 */
[--C-:B------:R-:W-:Y:S01]  /*ee20*/  FFMA.FTZ R104, R223, c[0x0][0x2d0], -R152.reuse ;  /* 0x0000b400df687a23 */ /* 0x100fe20000010898 */
[----:B------:R-:W-:Y:S01]  /*ee30*/  MUFU.EX2 R137, R103 ;  /* 0x0000006700897308 */ /* 0x000fe20000000800 */
[C---:B------:R-:W-:Y:S04]  /*ee40*/  HMMA.16816.F32 R48, R76.reuse, R54, R48 ;  /* 0x000000364c30723c */ /* 0x040fe80000001830 */
[--C-:B--2---:R-:W-:Y:S02]  /*ee50*/  FFMA.FTZ R52, R230, c[0x0][0x2d0], -R153.reuse ;  /* 0x0000b400e6347a23 */ /* 0x104fe40000010899 */
[----:B------:R-:W-:Y:S02]  /*ee60*/  FFMA.FTZ R107, R219, c[0x0][0x2d0], -R152 ;  /* 0x0000b400db6b7a23 */ /* 0x000fe40000010898 */
[C---:B------:R-:W-:Y:S01]  /*ee70*/  FMUL.FTZ R54, R3.reuse, R138 ;  /* 0x0000008a03367220 */ /* 0x040fe20000410000 */
[----:B------:R1:W2:Y:S03]  /*ee80*/  MUFU.EX2 R122, R52 ;  /* 0x00000034007a7308 */ /* 0x0002a60000000800 */
[C---:B------:R-:W-:Y:S02]  /*ee90*/  FMUL.FTZ R55, R3.reuse, R139 ;  /* 0x0000008b03377220 */ /* 0x040fe40000410000 */
[----:B---3--:R-:W-:Y:S02]  /*eea0*/  FMUL.FTZ R59, R0, R143 ;  /* 0x0000008f003b7220 */ /* 0x008fe40000410000 */
[----:B------:R-:W-:Y:S02]  /*eeb0*/  FFMA.FTZ R105, R3, R207, R200 ;  /* 0x000000cf03697223 */ /* 0x000fe400000100c8 */
[--C-:B------:R-:W-:Y:S01]  /*eec0*/  FFMA.FTZ R108, R218, c[0x0][0x2d0], -R152.reuse ;  /* 0x0000b400da6c7a23 */ /* 0x100fe20000010898 */
[----:B------:R3:W-:Y:S01]  /*eed0*/  MUFU.EX2 R230, R63 ;  /* 0x0000003f00e67308 */ /* 0x0007e20000000800 */
[--C-:B------:R-:W-:Y:S02]  /*eee0*/  FFMA.FTZ R109, R215, c[0x0][0x2d0], -R152.reuse ;  /* 0x0000b400d76d7a23 */ /* 0x100fe40000010898 */
[--C-:B------:R-:W-:Y:S07]  /*eef0*/  FFMA.FTZ R110, R214, c[0x0][0x2d0], -R152.reuse ;  /* 0x0000b400d66e7a23 */ /* 0x100fee0000010898 */
[----:B------:R-:W-:Y:S01]  /*ef00*/  MUFU.EX2 R139, R96 ;  /* 0x00000060008b7308 */ /* 0x000fe20000000800 */
[--C-:B-1----:R-:W-:Y:S09]  /*ef10*/  FFMA.FTZ R52, R227, c[0x0][0x2d0], -R153.reuse ;  /* 0x0000b400e3347a23 */ /* 0x102ff20000010899 */
[----:B------:R1:W-:Y:S01]  /*ef20*/  MUFU.EX2 R123, R52 ;  /* 0x00000034007b7308 */ /* 0x0003e20000000800 */
[----:B---3--:R-:W-:Y:S09]  /*ef30*/  FMUL.FTZ R63, R0, R147 ;  /* 0x00000093003f7220 */ /* 0x008ff20000410000 */
[----:B------:R3:W-:Y:S10]  /*ef40*/  MUFU.EX2 R227, R58 ;  /* 0x0000003a00e37308 */ /* 0x0007f40000000800 */
[----:B------:R-:W-:Y:S01]  /*ef50*/  MUFU.EX2 R138, R102 ;  /* 0x00000066008a7308 */ /* 0x000fe20000000800 */
[--C-:B-1----:R-:W-:Y:S09]  /*ef60*/  FFMA.FTZ R52, R226, c[0x0][0x2d0], -R153.reuse ;  /* 0x0000b400e2347a23 */ /* 0x102ff20000010899 */
[----:B------:R1:W-:Y:S01]  /*ef70*/  MUFU.EX2 R131, R52 ;  /* 0x0000003400837308 */ /* 0x0003e20000000800 */
[----:B---3--:R-:W-:Y:S09]  /*ef80*/  FMUL.FTZ R58, R0, R142 ;  /* 0x0000008e003a7220 */ /* 0x008ff20000410000 */
[----:B------:R3:W-:Y:S10]  /*ef90*/  MUFU.EX2 R226, R73 ;  /* 0x0000004900e27308 */ /* 0x0007f40000000800 */
[----:B------:R-:W-:Y:S01]  /*efa0*/  MUFU.EX2 R200, R97 ;  /* 0x0000006100c87308 */ /* 0x000fe20000000800 */
[----:B-1----:R-:W-:Y:S09]  /*efb0*/  FMUL.FTZ R52, R68, R136 ;  /* 0x0000008844347220 */ /* 0x002ff20000410000 */
[----:B------:R1:W-:Y:S01]  /*efc0*/  MUFU.EX2 R142, R100 ;  /* 0x00000064008e7308 */ /* 0x0003e20000000800 */
[-C--:B------:R-:W-:Y:S03]  /*efd0*/  HMMA.16816.F32 R52, R76, R80.reuse, R52 ;  /* 0x000000504c34723c */ /* 0x080fe60000001834 */
[--C-:B---3--:R-:W-:Y:S05]  /*efe0*/  FFMA.FTZ R73, R232, c[0x0][0x2d0], -R152.reuse ;  /* 0x0000b400e8497a23 */ /* 0x108fea0000010898 */
[C---:B------:R-:W-:Y:S01]  /*eff0*/  HMMA.16816.F32 R56, R64.reuse, R80, R56 ;  /* 0x000000504038723c */ /* 0x040fe20000001838 */
[----:B------:R3:W-:Y:S06]  /*f000*/  MUFU.EX2 R117, R73 ;  /* 0x0000004900757308 */ /* 0x0007ec0000000800 */
[----:B--2---:R-:W-:Y:S01]  /*f010*/  F2FP.PACK_AB R80, R122, R118 ;  /* 0x000000767a50723e */ /* 0x004fe200000000ff */
[-C--:B------:R-:W-:Y:S03]  /*f020*/  HMMA.16816.F32 R60, R64, R82.reuse, R60 ;  /* 0x00000052403c723c */ /* 0x080fe6000000183c */
[----:B------:R-:W-:Y:S04]  /*f030*/  MUFU.EX2 R181, R168 ;  /* 0x000000a800b57308 */ /* 0x000fe80000000800 */
[--C-:B------:R-:W-:Y:S01]  /*f040*/  FFMA.FTZ R64, R234, c[0x0][0x2d0], -R152.reuse ;  /* 0x0000b400ea407a23 */ /* 0x100fe20000010898 */
[----:B-1----:R-:W-:Y:S01]  /*f050*/  LDSM.16.MT88.4 R100, [R185+0x2000] ;  /* 0x00200000b964783b */ /* 0x002fe20000004200 */
[----:B------:R-:W-:Y:S03]  /*f060*/  FFMA.FTZ R65, R233, c[0x0][0x2d0], -R152 ;  /* 0x0000b400e9417a23 */ /* 0x000fe60000010898 */
[C---:B------:R-:W-:Y:S01]  /*f070*/  FMUL.FTZ R66, R3.reuse, R150 ;  /* 0x0000009603427220 */ /* 0x040fe20000410000 */
[----:B------:R1:W2:Y:S01]  /*f080*/  MUFU.EX2 R120, R64 ;  /* 0x0000004000787308 */ /* 0x0002a20000000800 */
[----:B------:R-:W-:Y:S01]  /*f090*/  FMUL.FTZ R67, R3, R151 ;  /* 0x0000009703437220 */ /* 0x000fe20000410000 */
[----:B------:R-:W-:Y:S01]  /*f0a0*/  F2FP.PACK_AB R151, R162, R163 ;  /* 0x000000a3a297723e */ /* 0x000fe200000000ff */
[----:B------:R-:W-:Y:S02]  /*f0b0*/  FFMA.FTZ R3, R0, R183, R176 ;  /* 0x000000b700037223 */ /* 0x000fe400000100b0 */
[--C-:B---3--:R-:W-:Y:S02]  /*f0c0*/  FFMA.FTZ R73, R225, c[0x0][0x2d0], -R153.reuse ;  /* 0x0000b400e1497a23 */ /* 0x108fe40000010899 */
[----:B------:R-:W-:Y:S02]  /*f0d0*/  FFMA.FTZ R153, R160, c[0x0][0x2d0], -R153 ;  /* 0x0000b400a0997a23 */ /* 0x000fe40000010899 */
[----:B------:R-:W-:Y:S01]  /*f0e0*/  FADD.FTZ R3, R179, R3 ;  /* 0x00000003b3037221 */ /* 0x000fe20000010000 */
[----:B------:R3:W-:Y:S01]  /*f0f0*/  MUFU.EX2 R121, R65 ;  /* 0x0000004100797308 */ /* 0x0007e20000000800 */
[----:B------:R-:W-:Y:S02]  /*f100*/  FADD.FTZ R0, R237, R105 ;  /* 0x00000069ed007221 */ /* 0x000fe40000010000 */
[----:B------:R-:W-:Y:S02]  /*f110*/  FADD.FTZ R3, R182, R3 ;  /* 0x00000003b6037221 */ /* 0x000fe40000010000 */
[----:B------:R-:W-:Y:S02]  /*f120*/  FADD.FTZ R0, R205, R0 ;  /* 0x00000000cd007221 */ /* 0x000fe40000010000 */
[----:B------:R-:W-:Y:S02]  /*f130*/  FADD.FTZ R3, R240, R3 ;  /* 0x00000003f0037221 */ /* 0x000fe40000010000 */
[----:B------:R-:W-:Y:S01]  /*f140*/  FADD.FTZ R0, R248, R0 ;  /* 0x00000000f8007221 */ /* 0x000fe20000010000 */
[----:B------:R4:W-:Y:S01]  /*f150*/  MUFU.EX2 R168, R99 ;  /* 0x0000006300a87308 */ /* 0x0009e20000000800 */
[--C-:B-1----:R-:W-:Y:S01]  /*f160*/  FFMA.FTZ R64, R235, c[0x0][0x2d0], -R152.reuse ;  /* 0x0000b400eb407a23 */ /* 0x102fe20000010898 */
[----:B--2---:R-:W-:Y:S01]  /*f170*/  F2FP.PACK_AB R81, R120, R117 ;  /* 0x000000757851723e */ /* 0x004fe200000000ff */
[----:B------:R-:W-:Y:S07]  /*f180*/  FFMA.FTZ R152, R164, c[0x0][0x2d0], -R152 ;  /* 0x0000b400a4987a23 */ /* 0x000fee0000010898 */
[----:B------:R1:W2:Y:S01]  /*f190*/  MUFU.EX2 R130, R64 ;  /* 0x0000004000827308 */ /* 0x0002a20000000800 */
[C---:B---3--:R-:W-:Y:S09]  /*f1a0*/  FMUL.FTZ R65, R68.reuse, R149 ;  /* 0x0000009544417220 */ /* 0x048ff20000410000 */
[----:B------:R-:W-:Y:S01]  /*f1b0*/  MUFU.EX2 R129, R73 ;  /* 0x0000004900817308 */ /* 0x000fe20000000800 */
[----:B----4-:R-:W-:Y:S09]  /*f1c0*/  LDSM.16.MT88.4 R96, [R186+0x1000] ;  /* 0x00100000ba60783b */ /* 0x010ff20000004200 */
[----:B------:R3:W-:Y:S01]  /*f1d0*/  MUFU.EX2 R176, R75 ;  /* 0x0000004b00b07308 */ /* 0x0007e20000000800 */
[----:B-1----:R-:W-:Y:S01]  /*f1e0*/  FMUL.FTZ R64, R68, R148 ;  /* 0x0000009444407220 */ /* 0x002fe20000410000 */
[----:B------:R-:W-:Y:S01]  /*f1f0*/  F2FP.PACK_AB R148, R173, R210 ;  /* 0x000000d2ad94723e */ /* 0x000fe200000000ff */
[----:B------:R-:W-:Y:S01]  /*f200*/  FFMA.FTZ R68, R2, R208, R177 ;  /* 0x000000d002447223 */ /* 0x000fe200000100b1 */
[----:B-----5:R-:W-:Y:S01]  /*f210*/  ISETP.GT.AND P0, PT, R211, R212, PT ;  /* 0x000000d4d300720c */ /* 0x020fe20003f04270 */
[----:B------:R-:W-:Y:S05]  /*f220*/  FADD.FTZ R2, R239, R106 ;  /* 0x0000006aef027221 */ /* 0x000fea0000010000 */
[----:B------:R1:W-:Y:S01]  /*f230*/  MUFU.EX2 R183, R74 ;  /* 0x0000004a00b77308 */ /* 0x0003e20000000800 */
[----:B------:R-:W-:Y:S04]  /*f240*/  HMMA.16816.F32 R64, R76, R82, R64 ;  /* 0x000000524c40723c */ /* 0x000fe80000001840 */
[----:B------:R-:W-:Y:S02]  /*f250*/  FADD.FTZ R2, R238, R2 ;  /* 0x00000002ee027221 */ /* 0x000fe40000010000 */
[----:B------:R-:W-:Y:S01]  /*f260*/  FADD.FTZ R68, R204, R68 ;  /* 0x00000044cc447221 */ /* 0x000fe20000010000 */
[----:B------:R-:W-:Y:S01]  /*f270*/  F2FP.PACK_AB R76, R243, R119 ;  /* 0x00000077f34c723e */ /* 0x000fe200000000ff */
[----:B------:R-:W-:Y:S01]  /*f280*/  FADD.FTZ R2, R247, R2 ;  /* 0x00000002f7027221 */ /* 0x000fe20000010000 */
[----:B------:R-:W-:Y:S01]  /*f290*/  F2FP.PACK_AB R77, R242, R180 ;  /* 0x000000b4f24d723e */ /* 0x000fe200000000ff */
[----:B------:R-:W-:Y:S02]  /*f2a0*/  MUFU.EX2 R136, R104 ;  /* 0x0000006800887308 */ /* 0x000fe40000000800 */
[----:B------:R-:W-:Y:S01]  /*f2b0*/  F2FP.PACK_AB R78, R125, R241 ;  /* 0x000000f17d4e723e */ /* 0x000fe200000000ff */
[----:B---3--:R-:W-:Y:S01]  /*f2c0*/  FADD.FTZ R75, R119, R2 ;  /* 0x00000002774b7221 */ /* 0x008fe20000010000 */
[----:B------:R-:W-:Y:S01]  /*f2d0*/  F2FP.PACK_AB R79, R251, R124 ;  /* 0x0000007cfb4f723e */ /* 0x000fe200000000ff */
[----:B------:R-:W-:Y:S01]  /*f2e0*/  FADD.FTZ R2, R117, R3 ;  /* 0x0000000375027221 */ /* 0x000fe20000010000 */
[----:B------:R-:W-:Y:S01]  /*f2f0*/  F2FP.PACK_AB R82, R131, R123 ;  /* 0x0000007b8352723e */ /* 0x000fe200000000ff */
[----:B------:R-:W-:Y:S01]  /*f300*/  FADD.FTZ R68, R206, R68 ;  /* 0x00000044ce447221 */ /* 0x000fe20000010000 */
[----:B--2---:R-:W-:Y:S01]  /*f310*/  F2FP.PACK_AB R83, R130, R121 ;  /* 0x000000798253723e */ /* 0x004fe200000000ff */
[----:B------:R-:W-:Y:S01]  /*f320*/  FADD.FTZ R2, R120, R2 ;  /* 0x0000000278027221 */ /* 0x000fe20000010000 */
[----:B------:R-:W-:Y:S01]  /*f330*/  MUFU.EX2 R177, R169 ;  /* 0x000000a900b17308 */ /* 0x000fe20000000800 */
[-C--:B------:R-:W-:Y:S03]  /*f340*/  HMMA.16816.F32 R4, R76, R84.reuse, R4 ;  /* 0x000000544c04723c */ /* 0x080fe60000001804 */
[----:B------:R-:W-:Y:S02]  /*f350*/  FADD.FTZ R68, R244, R68 ;  /* 0x00000044f4447221 */ /* 0x000fe40000010000 */
[----:B-1----:R-:W-:Y:S02]  /*f360*/  FADD.FTZ R74, R180, R0 ;  /* 0x00000000b44a7221 */ /* 0x002fe40000010000 */
[----:B------:R-:W-:Y:S01]  /*f370*/  FADD.FTZ R73, R118, R68 ;  /* 0x0000004476497221 */ /* 0x000fe20000010000 */
[C---:B------:R-:W-:Y:S01]  /*f380*/  HMMA.16816.F32 R8, R80.reuse, R84, R8 ;  /* 0x000000545008723c */ /* 0x040fe20000001808 */
[----:B------:R-:W-:Y:S03]  /*f390*/  MUFU.EX2 R143, R157 ;  /* 0x0000009d008f7308 */ /* 0x000fe60000000800 */
[----:B------:R-:W-:Y:S02]  /*f3a0*/  FADD.FTZ R3, R122, R73 ;  /* 0x000000497a037221 */ /* 0x000fe40000010000 */
[----:B------:R-:W-:Y:S02]  /*f3b0*/  FADD.FTZ R0, R243, R75 ;  /* 0x0000004bf3007221 */ /* 0x000fe40000010000 */
[-C--:B------:R-:W-:Y:S03]  /*f3c0*/  HMMA.16816.F32 R12, R80, R86.reuse, R12 ;  /* 0x00000056500c723c */ /* 0x080fe6000000180c */
[----:B------:R-:W-:Y:S01]  /*f3d0*/  MUFU.EX2 R169, R156 ;  /* 0x0000009c00a97308 */ /* 0x000fe20000000800 */
[----:B------:R-:W-:Y:S02]  /*f3e0*/  FADD.FTZ R68, R242, R74 ;  /* 0x0000004af2447221 */ /* 0x000fe40000010000 */
[----:B------:R-:W-:Y:S02]  /*f3f0*/  FADD.FTZ R74, R241, R0 ;  /* 0x00000000f14a7221 */ /* 0x000fe40000010000 */
[C---:B------:R-:W-:Y:S01]  /*f400*/  HMMA.16816.F32 R16, R76.reuse, R86, R16 ;  /* 0x000000564c10723c */ /* 0x040fe20000001810 */
[----:B------:R-:W1:Y:S03]  /*f410*/  LDSM.16.MT88.4 R84, [R188+0x800] ;  /* 0x00080000bc54783b */ /* 0x000e660000004200 */
[----:B------:R-:W-:Y:S01]  /*f420*/  FADD.FTZ R73, R124, R68 ;  /* 0x000000447c497221 */ /* 0x000fe20000010000 */
[----:B------:R-:W-:Y:S01]  /*f430*/  MUFU.EX2 R156, R153 ;  /* 0x00000099009c7308 */ /* 0x000fe20000000800 */
[----:B------:R-:W-:Y:S02]  /*f440*/  FADD.FTZ R68, R123, R3 ;  /* 0x000000037b447221 */ /* 0x000fe40000010000 */
[-C--:B------:R-:W-:Y:S04]  /*f450*/  HMMA.16816.F32 R20, R76, R88.reuse, R20 ;  /* 0x000000584c14723c */ /* 0x080fe80000001814 */
[----:B------:R-:W-:Y:S02]  /*f460*/  FADD.FTZ R0, R121, R2 ;  /* 0x0000000279007221 */ /* 0x000fe40000010000 */
[----:B------:R-:W-:Y:S01]  /*f470*/  FADD.FTZ R2, R131, R68 ;  /* 0x0000004483027221 */ /* 0x000fe20000010000 */
[----:B------:R2:W-:Y:S01]  /*f480*/  MUFU.EX2 R153, R116 ;  /* 0x0000007400997308 */ /* 0x0005e20000000800 */
[C---:B------:R-:W-:Y:S04]  /*f490*/  HMMA.16816.F32 R24, R80.reuse, R88, R24 ;  /* 0x000000585018723c */ /* 0x040fe80000001818 */
[----:B------:R-:W-:Y:S01]  /*f4a0*/  FADD.FTZ R0, R130, R0 ;  /* 0x0000000082007221 */ /* 0x000fe20000010000 */
[----:B------:R-:W-:Y:S01]  /*f4b0*/  MOV R68, R69 ;  /* 0x0000004500447202 */ /* 0x000fe20000000f00 */
[----:B------:R-:W-:Y:S02]  /*f4c0*/  FADD.FTZ R3, R251, R73 ;  /* 0x00000049fb037221 */ /* 0x000fe40000010000 */
[-C--:B------:R-:W-:Y:S01]  /*f4d0*/  HMMA.16816.F32 R28, R80, R90.reuse, R28 ;  /* 0x0000005a501c723c */ /* 0x080fe2000000181c */
[----:B------:R-:W-:Y:S07]  /*f4e0*/  MUFU.EX2 R207, R155 ;  /* 0x0000009b00cf7308 */ /* 0x000fee0000000800 */
[C---:B------:R-:W-:Y:S01]  /*f4f0*/  HMMA.16816.F32 R32, R76.reuse, R90, R32 ;  /* 0x0000005a4c20723c */ /* 0x040fe20000001820 */
[----:B------:R-:W3:Y:S02]  /*f500*/  LDSM.16.MT88.4 R88, [R185+0x1000] ;  /* 0x00100000b958783b */ /* 0x000ee40000004200 */
[----:B------:R-:W-:Y:S05]  /*f510*/  MUFU.EX2 R208, R154 ;  /* 0x0000009a00d07308 */ /* 0x000fea0000000800 */
[-C--:B------:R-:W-:Y:S01]  /*f520*/  HMMA.16816.F32 R36, R76, R92.reuse, R36 ;  /* 0x0000005c4c24723c */ /* 0x080fe20000001824 */
[----:B--2---:R-:W-:Y:S04]  /*f530*/  LDSM.16.MT88.4 R116, [R189+0x2000] ;  /* 0x00200000bd74783b */ /* 0x004fe80000004200 */
[----:B------:R-:W-:Y:S03]  /*f540*/  MUFU.EX2 R167, R158 ;  /* 0x0000009e00a77308 */ /* 0x000fe60000000800 */
[C---:B------:R-:W-:Y:S07]  /*f550*/  HMMA.16816.F32 R40, R80.reuse, R92, R40 ;  /* 0x0000005c5028723c */ /* 0x040fee0000001828 */
[----:B------:R-:W2:Y:S01]  /*f560*/  MUFU.EX2 R166, R159 ;  /* 0x0000009f00a67308 */ /* 0x000ea20000000800 */
[-C--:B------:R-:W-:Y:S08]  /*f570*/  HMMA.16816.F32 R44, R80, R94.reuse, R44 ;  /* 0x0000005e502c723c */ /* 0x080ff0000000182c */
[C---:B------:R-:W-:Y:S01]  /*f580*/  HMMA.16816.F32 R48, R76.reuse, R94, R48 ;  /* 0x0000005e4c30723c */ /* 0x040fe20000001830 */
[----:B------:R-:W4:Y:S01]  /*f590*/  LDSM.16.MT88.4 R92, [R189+0x1000] ;  /* 0x00100000bd5c783b */ /* 0x000f220000004200 */
[----:B------:R-:W-:Y:S06]  /*f5a0*/  MUFU.EX2 R165, R174 ;  /* 0x000000ae00a57308 */ /* 0x000fec0000000800 */
[-C--:B-1----:R-:W-:Y:S04]  /*f5b0*/  HMMA.16816.F32 R52, R76, R84.reuse, R52 ;  /* 0x000000544c34723c */ /* 0x082fe80000001834 */
[----:B------:R-:W1:Y:S01]  /*f5c0*/  MUFU.EX2 R164, R175 ;  /* 0x000000af00a47308 */ /* 0x000e620000000800 */
[----:B--2---:R-:W-:Y:S03]  /*f5d0*/  F2FP.PACK_AB R149, R166, R167 ;  /* 0x000000a7a695723e */ /* 0x004fe600000000ff */
[C---:B------:R-:W-:Y:S06]  /*f5e0*/  HMMA.16816.F32 R56, R80.reuse, R84, R56 ;  /* 0x000000545038723c */ /* 0x040fec0000001838 */
[----:B------:R-:W2:Y:S02]  /*f5f0*/  MUFU.EX2 R157, R113 ;  /* 0x00000071009d7308 */ /* 0x000ea40000000800 */
[-C--:B------:R-:W-:Y:S07]  /*f600*/  HMMA.16816.F32 R60, R80, R86.reuse, R60 ;  /* 0x00000056503c723c */ /* 0x080fee000000183c */
[----:B------:R-:W-:Y:S01]  /*f610*/  F2FP.PACK_AB R80, R183, R129 ;  /* 0x00000081b750723e */ /* 0x000fe200000000ff */
[----:B------:R-:W-:Y:S01]  /*f620*/  HMMA.16816.F32 R64, R76, R86, R64 ;  /* 0x000000564c40723c */ /* 0x000fe20000001840 */
[----:B------:R-:W5:Y:S01]  /*f630*/  LDSM.16.MT88.4 R84, [R188+0x1000] ;  /* 0x00100000bc54783b */ /* 0x000f620000004200 */
        /* <DEDUP_REMOVED lines=8> */
[----:B------:R-:W-:Y:S02]  /*f6c0*/  F2FP.PACK_AB R83, R136, R137 ;  /* 0x000000898853723e */ /* 0x000fe400000000ff */
[----:B-1----:R-:W-:Y:S02]  /*f6d0*/  F2FP.PACK_AB R150, R164, R165 ;  /* 0x000000a5a496723e */ /* 0x002fe400000000ff */
[----:B--2---:R-:W-:Y:S01]  /*f6e0*/  F2FP.PACK_AB R146, R156, R157 ;  /* 0x0000009d9c92723e */ /* 0x004fe200000000ff */
[-C--:B---3--:R-:W-:Y:S01]  /*f6f0*/  HMMA.16816.F32 R4, R76, R88.reuse, R4 ;  /* 0x000000584c04723c */ /* 0x088fe20000001804 */
[----:B------:R-:W-:Y:S07]  /*f700*/  MUFU.EX2 R161, R109 ;  /* 0x0000006d00a17308 */ /* 0x000fee0000000800 */
[C---:B------:R-:W-:Y:S03]  /*f710*/  HMMA.16816.F32 R8, R80.reuse, R88, R8 ;  /* 0x000000585008723c */ /* 0x040fe60000001808 */
[----:B------:R-:W-:Y:S05]  /*f720*/  MUFU.EX2 R160, R110 ;  /* 0x0000006e00a07308 */ /* 0x000fea0000000800 */
[-C--:B------:R-:W-:Y:S05]  /*f730*/  HMMA.16816.F32 R12, R80, R90.reuse, R12 ;  /* 0x0000005a500c723c */ /* 0x080fea000000180c */
[----:B------:R-:W-:Y:S03]  /*f740*/  MUFU.EX2 R158, R112 ;  /* 0x00000070009e7308 */ /* 0x000fe60000000800 */
[C---:B------:R-:W-:Y:S01]  /*f750*/  HMMA.16816.F32 R16, R76.reuse, R90, R16 ;  /* 0x0000005a4c10723c */ /* 0x040fe20000001810 */
[----:B------:R-:W1:Y:S06]  /*f760*/  LDSM.16.MT88.4 R88, [R185+0x1800] ;  /* 0x00180000b958783b */ /* 0x000e6c0000004200 */
[----:B------:R-:W-:Y:S01]  /*f770*/  MUFU.EX2 R155, R114 ;  /* 0x00000072009b7308 */ /* 0x000fe20000000800 */
[-C--:B----4-:R-:W-:Y:S08]  /*f780*/  HMMA.16816.F32 R20, R76, R92.reuse, R20 ;  /* 0x0000005c4c14723c */ /* 0x090ff00000001814 */
[C---:B------:R-:W-:Y:S01]  /*f790*/  HMMA.16816.F32 R24, R80.reuse, R92, R24 ;  /* 0x0000005c5018723c */ /* 0x040fe20000001818 */
[----:B------:R-:W2:Y:S07]  /*f7a0*/  MUFU.EX2 R154, R115 ;  /* 0x00000073009a7308 */ /* 0x000eae0000000800 */
[-C--:B------:R-:W-:Y:S03]  /*f7b0*/  HMMA.16816.F32 R28, R80, R94.reuse, R28 ;  /* 0x0000005e501c723c */ /* 0x080fe6000000181c */
[----:B------:R-:W3:Y:S05]  /*f7c0*/  MUFU.EX2 R159, R111 ;  /* 0x0000006f009f7308 */ /* 0x000eea0000000800 */
[C---:B------:R-:W-:Y:S01]  /*f7d0*/  HMMA.16816.F32 R32, R76.reuse, R94, R32 ;  /* 0x0000005e4c20723c */ /* 0x040fe20000001820 */
[----:B------:R-:W4:Y:S07]  /*f7e0*/  LDSM.16.MT88.4 R92, [R189+0x1800] ;  /* 0x00180000bd5c783b */ /* 0x000f2e0000004200 */
[-C--:B------:R-:W-:Y:S04]  /*f7f0*/  HMMA.16816.F32 R36, R76, R96.reuse, R36 ;  /* 0x000000604c24723c */ /* 0x080fe80000001824 */
[----:B--2---:R-:W-:Y:S04]  /*f800*/  F2FP.PACK_AB R145, R154, R155 ;  /* 0x0000009b9a91723e */ /* 0x004fe800000000ff */
[C---:B------:R-:W-:Y:S04]  /*f810*/  HMMA.16816.F32 R40, R80.reuse, R96, R40 ;  /* 0x000000605028723c */ /* 0x040fe80000001828 */
[----:B---3--:R-:W-:Y:S04]  /*f820*/  F2FP.PACK_AB R144, R158, R159 ;  /* 0x0000009f9e90723e */ /* 0x008fe800000000ff */
[-C--:B------:R-:W-:Y:S08]  /*f830*/  HMMA.16816.F32 R44, R80, R98.reuse, R44 ;  /* 0x00000062502c723c */ /* 0x080ff0000000182c */
[C---:B------:R-:W-:Y:S01]  /*f840*/  HMMA.16816.F32 R48, R76.reuse, R98, R48 ;  /* 0x000000624c30723c */ /* 0x040fe20000001830 */
[----:B------:R-:W2:Y:S07]  /*f850*/  LDSM.16.MT88.4 R96, [R186+0x1800] ;  /* 0x00180000ba60783b */ /* 0x000eae0000004200 */
[-C--:B-----5:R-:W-:Y:S08]  /*f860*/  HMMA.16816.F32 R52, R76, R84.reuse, R52 ;  /* 0x000000544c34723c */ /* 0x0a0ff00000001834 */
        /* <DEDUP_REMOVED lines=13> */
[C---:B------:R-:W-:Y:S08]  /*f940*/  HMMA.16816.F32 R8, R80.reuse, R88, R8 ;  /* 0x000000585008723c */ /* 0x040ff00000001808 */
[-C--:B------:R-:W-:Y:S08]  /*f950*/  HMMA.16816.F32 R12, R80, R90.reuse, R12 ;  /* 0x0000005a500c723c */ /* 0x080ff0000000180c */
[C---:B------:R-:W-:Y:S08]  /*f960*/  HMMA.16816.F32 R16, R76.reuse, R90, R16 ;  /* 0x0000005a4c10723c */ /* 0x040ff00000001810 */
[-C--:B----4-:R-:W-:Y:S08]  /*f970*/  HMMA.16816.F32 R20, R76, R92.reuse, R20 ;  /* 0x0000005c4c14723c */ /* 0x090ff00000001814 */
[C---:B------:R-:W-:Y:S08]  /*f980*/  HMMA.16816.F32 R24, R80.reuse, R92, R24 ;  /* 0x0000005c5018723c */ /* 0x040ff00000001818 */
[-C--:B------:R-:W-:Y:S08]  /*f990*/  HMMA.16816.F32 R28, R80, R94.reuse, R28 ;  /* 0x0000005e501c723c */ /* 0x080ff0000000181c */
[C---:B------:R-:W-:Y:S08]  /*f9a0*/  HMMA.16816.F32 R32, R76.reuse, R94, R32 ;  /* 0x0000005e4c20723c */ /* 0x040ff00000001820 */
[-C--:B--2---:R-:W-:Y:S08]  /*f9b0*/  HMMA.16816.F32 R36, R76, R96.reuse, R36 ;  /* 0x000000604c24723c */ /* 0x084ff00000001824 */
[C---:B------:R-:W-:Y:S08]  /*f9c0*/  HMMA.16816.F32 R40, R80.reuse, R96, R40 ;  /* 0x000000605028723c */ /* 0x040ff00000001828 */
[-C--:B------:R-:W-:Y:S08]  /*f9d0*/  HMMA.16816.F32 R44, R80, R98.reuse, R44 ;  /* 0x00000062502c723c */ /* 0x080ff0000000182c */
[C---:B------:R-:W-:Y:S08]  /*f9e0*/  HMMA.16816.F32 R48, R76.reuse, R98, R48 ;  /* 0x000000624c30723c */ /* 0x040ff00000001830 */
[-C--:B---3--:R-:W-:Y:S08]  /*f9f0*/  HMMA.16816.F32 R52, R76, R84.reuse, R52 ;  /* 0x000000544c34723c */ /* 0x088ff00000001834 */
        /* <DEDUP_REMOVED lines=71> */
[----:B------:R1:W-:Y:S01]  /*fe70*/  STL [R1], R5 ;  /* 0x0000000501007387 */ /* 0x0003e20000100800 */
[----:B------:R-:W-:Y:S01]  /*fe80*/  FADD.FTZ R246, R164, R3 ;  /* 0x00000003a4f67221 */ /* 0x000fe20000010000 */
[----:B------:R-:W-:Y:S01]  /*fe90*/  IADD3 R0, R211, -0x1, RZ ;  /* 0xffffffffd3007810 */ /* 0x000fe20007ffe0ff */
[----:B------:R-:W-:Y:S02]  /*fea0*/  FADD.FTZ R3, R156, R4 ;  /* 0x000000049c037221 */ /* 0x000fe40000010000 */
[----:B------:R-:W-:Y:S01]  /*feb0*/  FADD.FTZ R2, R84, R2 ;  /* 0x0000000254027221 */ /* 0x000fe20000010000 */
[----:B------:R-:W-:Y:S02]  /*fec0*/  MOV R211, R0 ;  /* 0x0000000000d37202 */ /* 0x000fe40000000f00 */
[----:B------:R1:W-:Y:S01]  /*fed0*/  STL [R1+0x8], R3 ;  /* 0x0000080301007387 */ /* 0x0003e20000100800 */
[----:B------:R-:W-:Y:S03]  /*fee0*/  MOV R84, R72 ;  /* 0x0000004800547202 */ /* 0x000fe60000000f00 */
[----:B------:R1:W-:Y:S02]  /*fef0*/  STL [R1+0x4], R2 ;  /* 0x0000040201007387 */ /* 0x0003e40000100800 */
[----:B-1----:R-:W-:-:S05]  /*ff00*/  @P0 BRA `(.L_x_1479) ;  /* 0xffffc32000000947 */ /* 0x002fca000383ffff */
.L_x_1472:
[----:B------:R-:W-:Y:S05]  /*ff10*/  BRA.DIV ~URZ, `(.L_x_1480) ;  /* 0x00008ed27f007947 */ /* 0x000fea000b800000 */
[----:B------:R1:W2:Y:S02]  /*ff20*/  SHFL.BFLY PT, R0, R246, 0x2, 0x1f ;  /* 0x0c401f00f6007f89 */ /* 0x0002a400000e0000 */
.L_x_1580:
[----:B--2---:R-:W-:Y:S01]  /*ff30*/  FADD.FTZ R5, R0, R246 ;  /* 0x000000f600057221 */ /* 0x004fe20000010000 */
[----:B------:R-:W-:Y:S05]  /*ff40*/  BRA.DIV ~URZ, `(.L_x_1481) ;  /* 0x00008ef27f007947 */ /* 0x000fea000b800000 */
[----:B------:R-:W2:Y:S04]  /*ff50*/  LDL.LU R10, [R1] ;  /* 0x00000000010a7983 */ /* 0x000ea80000300800 */
[----:B------:R-:W3:Y:S04]  /*ff60*/  LDL.LU R3, [R1+0x8] ;  /* 0x0000080001037983 */ /* 0x000ee80000300800 */
[----:B------:R-:W4:Y:S04]  /*ff70*/  LDL.LU R9, [R1+0x4] ;  /* 0x0000040001097983 */ /* 0x000f280000300800 */
[----:B--2---:R-:W2:Y:S04]  /*ff80*/  SHFL.BFLY PT, R0, R10, 0x2, 0x1f ;  /* 0x0c401f000a007f89 */ /* 0x004ea800000e0000 */
[----:B---3--:R-:W3:Y:S04]  /*ff90*/  SHFL.BFLY PT, R2, R3, 0x2, 0x1f ;  /* 0x0c401f0003027f89 */ /* 0x008ee800000e0000 */
[----:B----4-:R-:W4:Y:S01]  /*ffa0*/  SHFL.BFLY PT, R4, R9, 0x2, 0x1f ;  /* 0x0c401f0009047f89 */ /* 0x010f2200000e0000 */
[----:B--2---:R-:W-:-:S02]  /*ffb0*/  FADD.FTZ R0, R0, R10 ;  /* 0x0000000a00007221 */ /* 0x004fc40000010000 */
[----:B---3--:R-:W-:-:S03]  /*ffc0*/  FADD.FTZ R2, R2, R3 ;  /* 0x0000000302027221 */ /* 0x008fc60000010000 */
[----:B------:R-:W2:Y:S01]  /*ffd0*/  SHFL.BFLY PT, R6, R0, 0x1, 0x1f ;  /* 0x0c201f0000067f89 */ /* 0x000ea200000e0000 */
[----:B----4-:R-:W-:-:S03]  /*ffe0*/  FADD.FTZ R4, R4, R9 ;  /* 0x0000000904047221 */ /* 0x010fc60000010000 */
[----:B------:R-:W3:Y:S04]  /*fff0*/  SHFL.BFLY PT, R3, R5, 0x1, 0x1f ;  /* 0x0c201f0005037f89 */ /* 0x000ee800000e0000 */
[----:B------:R-:W4:Y:S04]  /*10000*/  SHFL.BFLY PT, R7, R2, 0x1, 0x1f ;  /* 0x0c201f0002077f89 */ /* 0x000f2800000e0000 */
[----:B------:R1:W1:Y:S01]  /*10010*/  SHFL.BFLY PT, R8, R4, 0x1, 0x1f ;  /* 0x0c201f0004087f89 */ /* 0x00026200000e0000 */
[----:B--2---:R-:W-:Y:S02]  /*10020*/  FADD.FTZ R6, R0, R6 ;  /* 0x0000000600067221 */ /* 0x004fe40000010000 */
[----:B---3--:R-:W-:-:S02]  /*10030*/  FADD.FTZ R5, R5, R3 ;  /* 0x0000000305057221 */ /* 0x008fc40000010000 */
[----:B----4-:R-:W-:-:S03]  /*10040*/  FADD.FTZ R7, R2, R7 ;  /* 0x0000000702077221 */ /* 0x010fc60000010000 */
.L_x_1581:
[----:B------:R-:W-:Y:S01]  /*10050*/  FSETP.NE.FTZ.AND P3, PT, R5, RZ, PT ;  /* 0x000000ff0500720b */ /* 0x000fe20003f75000 */
[----:B------:R-:W-:Y:S01]  /*10060*/  CS2R R2, SRZ ;  /* 0x0000000000027805 */ /* 0x000fe2000001ff00 */
[----:B------:R-:W-:Y:S01]  /*10070*/  MOV R0, RZ ;  /* 0x000000ff00007202 */ /* 0x000fe20000000f00 */
[----:B-1----:R-:W-:Y:S01]  /*10080*/  FADD.FTZ R4, R8, R4 ;  /* 0x0000000408047221 */ /* 0x002fe20000010000 */
        /* <DEDUP_REMOVED lines=98> */
.L_x_1427:
[----:B--2---:R2:W5:Y:S04]  /*106b0*/  LDL R6, [R1+0x50] ;  /* 0x0000500001067983 */ /* 0x0045680000100800 */
[----:B------:R-:W3:Y:S01]  /*106c0*/  S2R R2, SR_TID.X ;  /* 0x0000000000027919 */ /* 0x000ee20000002100 */
[----:B------:R-:W-:Y:S01]  /*106d0*/  BSSY B0, `(.L_x_1482) ;  /* 0x0000011000007945 */ /* 0x000fe20003800000 */
[----:B---3--:R-:W-:-:S13]  /*106e0*/  LOP3.LUT P0, RZ, R2, 0x7f, RZ, 0xc0, !PT ;  /* 0x0000007f02ff7812 */ /* 0x008fda000780c0ff */
[----:B------:R-:W-:Y:S05]  /*106f0*/  @P0 BRA `(.L_x_1483) ;  /* 0x000000e000000947 */ /* 0x000fea0003800000 */
[----:B--2---:R-:W2:Y:S01]  /*10700*/  S2R R4, SR_LANEID ;  /* 0x0000000000047919 */ /* 0x004ea20000000000 */
[----:B------:R-:W-:Y:S01]  /*10710*/  VOTEU.ANY UR4, UPT, PT ;  /* 0x0000000000047886 */ /* 0x000fe200038e0100 */
[----:B-1----:R-:W-:Y:S01]  /*10720*/  IMAD.MOV.U32 R5, RZ, RZ, c[0x0][0x564] ;  /* 0x00015900ff057624 */ /* 0x002fe200078e00ff */
[----:B------:R-:W2:Y:S08]  /*10730*/  FLO.U32 R3, UR4 ;  /* 0x0000000400037d00 */ /* 0x000eb000080e0000 */
[----:B------:R-:W1:Y:S01]  /*10740*/  POPC R2, UR4 ;  /* 0x0000000400027d09 */ /* 0x000e620008000000 */
[----:B--2---:R-:W-:Y:S01]  /*10750*/  ISETP.EQ.U32.AND P0, PT, R3, R4, PT ;  /* 0x000000040300720c */ /* 0x004fe20003f02070 */
[----:B------:R-:W-:-:S12]  /*10760*/  IMAD.MOV.U32 R4, RZ, RZ, c[0x0][0x560] ;  /* 0x00015800ff047624 */ /* 0x000fd800078e00ff */
[----:B-1----:R1:W2:Y:S04]  /*10770*/  @P0 ATOMG.E.ADD.STRONG.GPU PT, R2, [R4.64], R2 ;  /* 0x00000002040209a8 */ /* 0x0022a800081ee1c6 */
[----:B-1----:R-:W1:Y:S04]  /*10780*/  S2R R4, SR_LTMASK ;  /* 0x0000000000047919 */ /* 0x002e680000003900 */
[----:B--2---:R1:W2:Y:S02]  /*10790*/  SHFL.IDX PT, R3, R2, R3, 0x1f ;  /* 0x00001f0302037589 */ /* 0x0042a400000e0000 */
[----:B-1----:R-:W-:-:S06]  /*107a0*/  LOP3.LUT R2, R4, UR4, RZ, 0xc0, !PT ;  /* 0x0000000404027c12 */ /* 0x002fcc000f8ec0ff */
[----:B------:R-:W2:Y:S02]  /*107b0*/  POPC R2, R2 ;  /* 0x0000000200027309 */ /* 0x000ea40000000000 */
[----:B--2--5:R-:W-:-:S05]  /*107c0*/  IADD3 R6, R3, c[0x0][0xc], R2 ;  /* 0x0000030003067a10 */ /* 0x024fca0007ffe002 */
[----:B------:R1:W-:Y:S02]  /*107d0*/  STL [R1+0x50], R6 ;  /* 0x0000500601007387 */ /* 0x0003e40000100800 */
.L_x_1483:
[----:B--2---:R-:W-:Y:S05]  /*107e0*/  BSYNC B0 ;  /* 0x0000000000007941 */ /* 0x004fea0003800000 */
.L_x_1482:
[----:B------:R-:W-:Y:S01]  /*107f0*/  PRMT R0, R0, 0x9910, RZ ;  /* 0x0000991000007816 */ /* 0x000fe200000000ff */
[----:B------:R-:W-:Y:S01]  /*10800*/  BSSY B1, `(.L_x_1484) ;  /* 0x00002f9000017945 */ /* 0x000fe20003800000 */
[----:B-----5:R-:W-:Y:S02]  /*10810*/  IMAD.MOV.U32 R57, RZ, RZ, R6 ;  /* 0x000000ffff397224 */ /* 0x020fe400078e0006 */
[----:B------:R-:W-:-:S13]  /*10820*/  ISETP.NE.AND P0, PT, R0, RZ, PT ;  /* 0x000000ff0000720c */ /* 0x000fda0003f05270 */
[----:B------:R-:W-:Y:S05]  /*10830*/  @!P0 BRA `(.L_x_1485) ;  /* 0x000022d000008947 */ /* 0x000fea0003800000 */
[----:B-1----:R-:W2:Y:S04]  /*10840*/  LDL R6, [R1+0x88] ;  /* 0x0000880001067983 */ /* 0x002ea80000100800 */
        /* <DEDUP_REMOVED lines=97> */
.L_x_1486:
[----:B------:R-:W2:Y:S04]  /*10e60*/  LDL.LU R2, [R1+0x48] ;  /* 0x0000480001027983 */ /* 0x000ea80000300800 */
[----:B-1----:R-:W3:Y:S04]  /*10e70*/  LDL R5, [R1+0x44] ;  /* 0x0000440001057983 */ /* 0x002ee80000100800 */
[----:B------:R-:W4:Y:S04]  /*10e80*/  LDL.LU R6, [R1+0x84] ;  /* 0x0000840001067983 */ /* 0x000f280000300800 */
[----:B------:R-:W3:Y:S04]  /*10e90*/  LDL.LU R4, [R1+0x58] ;  /* 0x0000580001047983 */ /* 0x000ee80000300800 */
[----:B------:R-:W3:Y:S04]  /*10ea0*/  LDL R62, [R1+0x3c] ;  /* 0x00003c00013e7983 */ /* 0x000ee80000100800 */
[----:B------:R-:W3:Y:S04]  /*10eb0*/  LDL R16, [R1+0x80] ;  /* 0x0000800001107983 */ /* 0x000ee80000100800 */
[----:B------:R-:W3:Y:S01]  /*10ec0*/  LDL R56, [R1+0xd0] ;  /* 0x0000d00001387983 */ /* 0x000ee20000100800 */
[----:B------:R-:W-:Y:S01]  /*10ed0*/  ISETP.GT.AND P3, PT, R0, 0x1, PT ;  /* 0x000000010000780c */ /* 0x000fe20003f64270 */
[----:B------:R-:W-:-:S05]  /*10ee0*/  IMAD.MOV.U32 R0, RZ, RZ, 0x368 ;  /* 0x00000368ff007424 */ /* 0x000fca00078e00ff */
[----:B------:R-:W-:-:S04]  /*10ef0*/  SEL R0, R0, 0x328, P3 ;  /* 0x0000032800007807 */ /* 0x000fc80001800000 */
[----:B------:R1:W2:Y:S08]  /*10f00*/  LDC.64 R8, c[0x0][R0+0x170] ;  /* 0x00005c0000087b82 */ /* 0x0002b00000000a00 */
[----:B------:R1:W2:Y:S08]  /*10f10*/  LDC.64 R14, c[0x0][R0+0x168] ;  /* 0x00005a00000e7b82 */ /* 0x0002b00000000a00 */
[----:B------:R1:W2:Y:S08]  /*10f20*/  LDC.64 R18, c[0x0][R0+0x178] ;  /* 0x00005e0000127b82 */ /* 0x0002b00000000a00 */
[----:B------:R1:W2:Y:S01]  /*10f30*/  LDC.64 R20, c[0x0][R0+0x160] ;  /* 0x0000580000147b82 */ /* 0x0002a20000000a00 */
[----:B------:R-:W-:-:S04]  /*10f40*/  ISETP.NE.U32.AND P0, PT, RZ, c[0x0][0x500], PT ;  /* 0x00014000ff007a0c */ /* 0x000fc80003f05070 */
[----:B------:R-:W-:Y:S01]  /*10f50*/  ISETP.NE.AND.EX P0, PT, RZ, c[0x0][0x504], PT, P0 ;  /* 0x00014100ff007a0c */ /* 0x000fe20003f05300 */
[----:B-1----:R-:W-:-:S05]  /*10f60*/  IMAD.MOV.U32 R0, RZ, RZ, c[0x0][0x4e8] ;  /* 0x00013a00ff007624 */ /* 0x002fca00078e00ff */
[----:B------:R-:W-:Y:S01]  /*10f70*/  ISETP.NE.AND P2, PT, R0, 0x1, PT ;  /* 0x000000010000780c */ /* 0x000fe20003f45270 */
[----:B------:R-:W1:Y:S01]  /*10f80*/  S2R R63, SR_TID.X ;  /* 0x00000000003f7919 */ /* 0x000e620000002100 */
[----:B-----5:R-:W-:Y:S02]  /*10f90*/  SHF.R.S32.HI R17, RZ, 0x1f, R3 ;  /* 0x0000001fff117819 */ /* 0x020fe40000011403 */
[----:B--2---:R-:W-:-:S05]  /*10fa0*/  SEL R2, R2, RZ, !P0 ;  /* 0x000000ff02027207 */ /* 0x004fca0004000000 */
[----:B------:R-:W-:Y:S01]  /*10fb0*/  IMAD R0, R9, R2, RZ ;  /* 0x0000000209007224 */ /* 0x000fe200078e02ff */
[----:B----4-:R-:W-:Y:S02]  /*10fc0*/  SEL R6, R6, RZ, !P0 ;  /* 0x000000ff06067207 */ /* 0x010fe40004000000 */
[----:B---3--:R-:W-:Y:S01]  /*10fd0*/  LOP3.LUT R4, R4, 0xffff, RZ, 0xc0, !PT ;  /* 0x0000ffff04047812 */ /* 0x008fe200078ec0ff */
[----:B------:R-:W-:Y:S02]  /*10fe0*/  IMAD.IADD R5, R5, 0x1, R62 ;  /* 0x0000000105057824 */ /* 0x000fe400078e023e */
        /* <DEDUP_REMOVED lines=9> */
[----:B------:R-:W-:Y:S01]  /*11080*/  IADD3 R14, P1, P0, R6, R8, R3 ;  /* 0x00000008060e7210 */ /* 0x000fe2000783e003 */
[----:B------:R-:W-:Y:S02]  /*11090*/  IMAD.IADD R6, R9, 0x1, R12 ;  /* 0x0000000109067824 */ /* 0x000fe400078e020c */
        /* <DEDUP_REMOVED lines=16> */
[----:B-1----:R-:W-:Y:S01]  /*111a0*/  SHF.R.S32.HI R16, RZ, 0x1f, R63 ;  /* 0x0000001fff107819 */ /* 0x002fe2000001143f */
[----:B------:R-:W-:Y:S01]  /*111b0*/  IMAD.IADD R0, R7, 0x1, R0 ;  /* 0x0000000107007824 */ /* 0x000fe200078e0200 */
[----:B------:R-:W-:Y:S02]  /*111c0*/  LEA R7, P0, R6, R8, 0x2 ;  /* 0x0000000806077211 */ /* 0x000fe400078010ff */
[----:B------:R-:W-:Y:S02]  /*111d0*/  SEL R9, R9, c[0x0][0x454], P3 ;  /* 0x0001150009097a07 */ /* 0x000fe40001800000 */
[----:B------:R-:W-:Y:S02]  /*111e0*/  LEA.HI R16, R16, R63, RZ, 0x5 ;  /* 0x0000003f10107211 */ /* 0x000fe400078f28ff */
[----:B------:R-:W-:Y:S02]  /*111f0*/  LEA.HI.X R6, R6, R9, R0, 0x2, P0 ;  /* 0x0000000906067211 */ /* 0x000fe400000f1400 */
[----:B------:R-:W-:Y:S01]  /*11200*/  LOP3.LUT R16, R16, 0xffffffe0, RZ, 0xc0, !PT ;  /* 0xffffffe010107812 */ /* 0x000fe200078ec0ff */
[----:B------:R-:W-:Y:S01]  /*11210*/  SHFL.IDX PT, R14, R7, RZ, 0x1c1f ;  /* 0x001c1fff070e7589 */ /* 0x000fe200000e0000 */
[----:B------:R-:W-:-:S03]  /*11220*/  IMAD R0, R11, c[0x0][0x4e8], RZ ;  /* 0x00013a000b007a24 */ /* 0x000fc600078e02ff */
[----:B------:R-:W1:Y:S01]  /*11230*/  SHFL.IDX PT, R15, R6, RZ, 0x1c1f ;  /* 0x001c1fff060f7589 */ /* 0x000e6200000e0000 */
[----:B------:R-:W-:-:S03]  /*11240*/  IMAD.IADD R16, R63, 0x1, -R16 ;  /* 0x000000013f107824 */ /* 0x000fc600078e0a10 */
[----:B------:R-:W-:Y:S04]  /*11250*/  SHFL.IDX PT, R12, R7, 0x1, 0x1c1f ;  /* 0x003c1f00070c7f89 */ /* 0x000fe800000e0000 */
[----:B------:R-:W2:Y:S04]  /*11260*/  SHFL.IDX PT, R13, R6, 0x1, 0x1c1f ;  /* 0x003c1f00060d7f89 */ /* 0x000ea800000e0000 */
[----:B------:R-:W-:Y:S04]  /*11270*/  SHFL.IDX PT, R10, R7, 0x2, 0x1c1f ;  /* 0x005c1f00070a7f89 */ /* 0x000fe800000e0000 */
[----:B------:R-:W3:Y:S04]  /*11280*/  SHFL.IDX PT, R11, R6, 0x2, 0x1c1f ;  /* 0x005c1f00060b7f89 */ /* 0x000ee800000e0000 */
[----:B------:R4:W-:Y:S04]  /*11290*/  SHFL.IDX PT, R9, R6, 0x3, 0x1c1f ;  /* 0x007c1f0006097f89 */ /* 0x0009e800000e0000 */
[----:B------:R1:W1:Y:S01]  /*112a0*/  SHFL.IDX PT, R8, R7, 0x3, 0x1c1f ;  /* 0x007c1f0007087f89 */ /* 0x00026200000e0000 */
[----:B------:R-:W-:Y:S01]  /*112b0*/  LOP3.LUT P0, RZ, R16, 0x3, RZ, 0xc0, !PT ;  /* 0x0000000310ff7812 */ /* 0x000fe2000780c0ff */
[----:B----4-:R-:W-:-:S05]  /*112c0*/  IMAD.IADD R6, R56, 0x1, R62 ;  /* 0x0000000138067824 */ /* 0x010fca00078e023e */
[C---:B------:R-:W-:Y:S02]  /*112d0*/  IADD3 R18, R6.reuse, 0x8, RZ ;  /* 0x0000000806127810 */ /* 0x040fe40007ffe0ff */
[C---:B------:R-:W-:Y:S02]  /*112e0*/  IADD3 R16, R6.reuse, 0x40, RZ ;  /* 0x0000004006107810 */ /* 0x040fe40007ffe0ff */
[C---:B-1----:R-:W-:Y:S02]  /*112f0*/  IADD3 R7, R6.reuse, 0x48, RZ ;  /* 0x0000004806077810 */ /* 0x042fe40007ffe0ff */
[-C--:B------:R-:W-:Y:S02]  /*11300*/  ISETP.GE.OR P5, PT, R6, R0.reuse, P0 ;  /* 0x000000000600720c */ /* 0x080fe400007a6670 */
[-C--:B------:R-:W-:Y:S02]  /*11310*/  ISETP.GE.OR P4, PT, R18, R0.reuse, P0 ;  /* 0x000000001200720c */ /* 0x080fe40000786670 */
[----:B------:R-:W-:-:S02]  /*11320*/  ISETP.GE.OR P1, PT, R16, R0, P0 ;  /* 0x000000001000720c */ /* 0x000fc40000726670 */
[----:B------:R-:W-:-:S07]  /*11330*/  ISETP.GE.OR P0, PT, R7, R0, P0 ;  /* 0x000000000700720c */ /* 0x000fce0000706670 */
[----:B------:R1:W-:Y:S01]  /*11340*/  @!P5 ST.E [R14.64], R23 ;  /* 0x000000170e00d985 */ /* 0x0003e2000c101906 */
        /* <DEDUP_REMOVED lines=8> */
[----:B------:R-:W2:Y:S01]  /*113d0*/  LDL R56, [R1+0xc] ;  /* 0x00000c0001387983 */ /* 0x000ea20000100800 */
[----:B------:R-:W-:Y:S01]  /*113e0*/  IMAD R17, R17, c[0x0][0x3a0], RZ ;  /* 0x0000e80011117a24 */ /* 0x000fe200078e02ff */
[----:B-1----:R-:W-:Y:S01]  /*113f0*/  SHF.R.S32.HI R9, RZ, 0x1f, R2 ;  /* 0x0000001fff097819 */ /* 0x002fe20000011402 */
[C---:B------:R-:W-:Y:S01]  /*11400*/  IMAD.WIDE.U32 R6, R3.reuse, c[0x0][0x3a0], RZ ;  /* 0x0000e80003067a25 */ /* 0x040fe200078e00ff */
[----:B------:R1:W3:Y:S03]  /*11410*/  LDS.128 R12, [R202+0x80] ;  /* 0x00008000ca0c7984 */ /* 0x0002e60000000c00 */
        /* <DEDUP_REMOVED lines=37> */
.L_x_1582:
[----:B------:R-:W-:Y:S05]  /*11670*/  BRA.DIV ~URZ, `(.L_x_1489) ;  /* 0x00007a927f007947 */ /* 0x000fea000b800000 */
[----:B------:R3:W4:Y:S02]  /*11680*/  SHFL.IDX PT, R2, R6, RZ, 0x181f ;  /* 0x00181fff06027589 */ /* 0x00072400000e0000 */
.L_x_1583:
        /* <DEDUP_REMOVED lines=14> */
.L_x_1584:
        /* <DEDUP_REMOVED lines=8> */
.L_x_1585:
[----:B------:R-:W-:Y:S05]  /*117f0*/  BRA.DIV ~URZ, `(.L_x_1492) ;  /* 0x00007ac27f007947 */ /* 0x000fea000b800000 */
[----:B-1----:R1:W2:Y:S02]  /*11800*/  SHFL.IDX PT, R2, R6, 0x2, 0x181f ;  /* 0x00581f0006027f89 */ /* 0x0022a400000e0000 */
.L_x_1586:
        /* <DEDUP_REMOVED lines=9> */
.L_x_1587:
        /* <DEDUP_REMOVED lines=8> */
.L_x_1588:
[----:B------:R-:W-:Y:S05]  /*11920*/  BRA.DIV ~URZ, `(.L_x_1495) ;  /* 0x00007b427f007947 */ /* 0x000fea000b800000 */
[----:B--2---:R2:W1:Y:S02]  /*11930*/  SHFL.IDX PT, R2, R6, 0x4, 0x181f ;  /* 0x00981f0006027f89 */ /* 0x00446400000e0000 */
.L_x_1589:
        /* <DEDUP_REMOVED lines=9> */
.L_x_1590:
        /* <DEDUP_REMOVED lines=8> */
.L_x_1591:
[----:B------:R-:W-:Y:S05]  /*11a50*/  BRA.DIV ~URZ, `(.L_x_1498) ;  /* 0x00007bc27f007947 */ /* 0x000fea000b800000 */
[----:B--2---:R2:W3:Y:S02]  /*11a60*/  SHFL.IDX PT, R2, R6, 0x6, 0x181f ;  /* 0x00d81f0006027f89 */ /* 0x0044e400000e0000 */
.L_x_1592:
        /* <DEDUP_REMOVED lines=9> */
.L_x_1593:
        /* <DEDUP_REMOVED lines=8> */
.L_x_1487:
        /* <DEDUP_REMOVED lines=33> */
.L_x_1594:
[----:B------:R-:W-:Y:S05]  /*11d90*/  BRA.DIV ~URZ, `(.L_x_1502) ;  /* 0x00007a327f007947 */ /* 0x000fea000b800000 */
[----:B------:R3:W4:Y:S02]  /*11da0*/  SHFL.IDX PT, R0, R12, RZ, 0x1c1f ;  /* 0x001c1fff0c007589 */ /* 0x00072400000e0000 */
.L_x_1595:
[----:B------:R-:W-:Y:S01]  /*11db0*/  BSSY B0, `(.L_x_1503) ;  /* 0x0000032000007945 */ /* 0x000fe20003800000 */
[----:B------:R-:W-:Y:S05]  /*11dc0*/  @P1 BRA `(.L_x_1504) ;  /* 0x0000030000001947 */ /* 0x000fea0003800000 */
[----:B------:R-:W5:Y:S04]  /*11dd0*/  LDL R6, [R1+0x40] ;  /* 0x0000400001067983 */ /* 0x000f680000100800 */
        /* <DEDUP_REMOVED lines=36> */
[----:B------:R-:W-:-:S03]  /*12020*/  ISETP.GE.AND P2, PT, R10, c[0x0][0x3c8], PT ;  /* 0x0000f2000a007a0c */ /* 0x000fc60003f46270 */
[----:B------:R2:W-:Y:S01]  /*12030*/  @!P1 ST.E.64 [R2.64], R66 ;  /* 0x0000004202009985 */ /* 0x0005e2000c101b06 */
[----:B------:R-:W-:-:S04]  /*12040*/  @!P6 LEA R8, P1, R15, R0, 0x2 ;  /* 0x000000000f08e211 */ /* 0x000fc800078210ff */
[----:B------:R-:W-:Y:S02]  /*12050*/  @!P6 LEA.HI.X R9, R15, R4, R16, 0x2, P1 ;  /* 0x000000040f09e211 */ /* 0x000fe400008f1410 */
[----:B---3--:R-:W-:-:S04]  /*12060*/  @!P3 LEA R6, P1, R13, R0, 0x2 ;  /* 0x000000000d06b211 */ /* 0x008fc800078210ff */
[----:B------:R-:W-:Y:S01]  /*12070*/  @!P3 LEA.HI.X R7, R13, R4, R14, 0x2, P1 ;  /* 0x000000040d07b211 */ /* 0x000fe200008f140e */
[----:B------:R3:W-:Y:S04]  /*12080*/  @!P6 ST.E.64 [R8.64], R104 ;  /* 0x000000680800e985 */ /* 0x0007e8000c101b06 */
[----:B------:R3:W-:Y:S01]  /*12090*/  @!P3 ST.E.64 [R6.64], R82 ;  /* 0x000000520600b985 */ /* 0x0007e2000c101b06 */
[----:B--2---:R-:W-:-:S04]  /*120a0*/  @!P2 LEA R2, P1, R10, R0, 0x2 ;  /* 0x000000000a02a211 */ /* 0x004fc800078210ff */
[----:B------:R-:W-:-:S05]  /*120b0*/  @!P2 LEA.HI.X R3, R10, R4, R11, 0x2, P1 ;  /* 0x000000040a03a211 */ /* 0x000fca00008f140b */
[----:B------:R3:W-:Y:S04]  /*120c0*/  @!P2 ST.E.64 [R2.64], R60 ;  /* 0x0000003c0200a985 */ /* 0x0007e8000c101b06 */
.L_x_1504:
[----:B------:R-:W-:Y:S05]  /*120d0*/  BSYNC B0 ;  /* 0x0000000000007941 */ /* 0x000fea0003800000 */
.L_x_1503:
[----:B------:R-:W-:Y:S05]  /*120e0*/  BRA.DIV ~URZ, `(.L_x_1505) ;  /* 0x000077527f007947 */ /* 0x000fea000b800000 */
[----:B--2---:R2:W1:Y:S04]  /*120f0*/  SHFL.IDX PT, R4, R5, 0x1, 0x1c1f ;  /* 0x003c1f0005047f89 */ /* 0x00446800000e0000 */
[----:B----4-:R2:W4:Y:S02]  /*12100*/  SHFL.IDX PT, R0, R12, 0x1, 0x1c1f ;  /* 0x003c1f000c007f89 */ /* 0x01052400000e0000 */
.L_x_1596:
[----:B------:R-:W-:Y:S01]  /*12110*/  BSSY B0, `(.L_x_1506) ;  /* 0x0000032000007945 */ /* 0x000fe20003800000 */
        /* <DEDUP_REMOVED lines=37> */
[----:B------:R-:W-:Y:S02]  /*12370*/  ISETP.GE.AND P0, PT, R13, c[0x0][0x3c8], PT ;  /* 0x0000f2000d007a0c */ /* 0x000fe40003f06270 */
[----:B------:R-:W-:Y:S02]  /*12380*/  @!P3 LEA.HI.X R11, R19, R4, R20, 0x2, P6 ;  /* 0x00000004130bb211 */ /* 0x000fe400030f1414 */
[----:B--2---:R-:W-:-:S04]  /*12390*/  @!P2 LEA R8, P6, R17, R0, 0x2 ;  /* 0x000000001108a211 */ /* 0x004fc800078c10ff */
[----:B------:R-:W-:Y:S02]  /*123a0*/  @!P2 LEA.HI.X R9, R17, R4, R18, 0x2, P6 ;  /* 0x000000041109a211 */ /* 0x000fe400030f1412 */
[----:B---3--:R-:W-:-:S04]  /*123b0*/  @!P1 LEA R6, P6, R15, R0, 0x2 ;  /* 0x000000000f069211 */ /* 0x008fc800078c10ff */
[----:B------:R-:W-:Y:S01]  /*123c0*/  @!P1 LEA.HI.X R7, R15, R4, R16, 0x2, P6 ;  /* 0x000000040f079211 */ /* 0x000fe200030f1410 */
[----:B------:R2:W-:Y:S04]  /*123d0*/  @!P3 ST.E.64 [R10.64], R106 ;  /* 0x0000006a0a00b985 */ /* 0x0005e8000c101b06 */
[----:B------:R2:W-:Y:S01]  /*123e0*/  @!P2 ST.E.64 [R8.64], R102 ;  /* 0x000000660800a985 */ /* 0x0005e2000c101b06 */
[----:B-1----:R-:W-:-:S04]  /*123f0*/  @!P0 LEA R2, P6, R13, R0, 0x2 ;  /* 0x000000000d028211 */ /* 0x002fc800078c10ff */
[----:B------:R-:W-:Y:S01]  /*12400*/  @!P0 LEA.HI.X R3, R13, R4, R14, 0x2, P6 ;  /* 0x000000040d038211 */ /* 0x000fe200030f140e */
[----:B------:R2:W-:Y:S04]  /*12410*/  @!P1 ST.E.64 [R6.64], R84 ;  /* 0x0000005406009985 */ /* 0x0005e8000c101b06 */
[----:B------:R2:W-:Y:S04]  /*12420*/  @!P0 ST.E.64 [R2.64], R64 ;  /* 0x0000004002008985 */ /* 0x0005e8000c101b06 */
.L_x_1507:
[----:B------:R-:W-:Y:S05]  /*12430*/  BSYNC B0 ;  /* 0x0000000000007941 */ /* 0x000fea0003800000 */
.L_x_1506:
[----:B------:R-:W-:Y:S05]  /*12440*/  BRA.DIV ~URZ, `(.L_x_1508) ;  /* 0x000074c27f007947 */ /* 0x000fea000b800000 */
[----:B-1----:R1:W2:Y:S02]  /*12450*/  SHFL.IDX PT, R4, R5, 0x2, 0x1c1f ;  /* 0x005c1f0005047f89 */ /* 0x0022a400000e0000 */
.L_x_1597:
[----:B------:R-:W-:Y:S05]  /*12460*/  BRA.DIV ~URZ, `(.L_x_1509) ;  /* 0x000075127f007947 */ /* 0x000fea000b800000 */
[----:B----4-:R4:W1:Y:S02]  /*12470*/  SHFL.IDX PT, R0, R12, 0x2, 0x1c1f ;  /* 0x005c1f000c007f89 */ /* 0x01086400000e0000 */
.L_x_1598:
[----:B------:R-:W-:Y:S01]  /*12480*/  BSSY B0, `(.L_x_1510) ;  /* 0x0000032000007945 */ /* 0x000fe20003800000 */
[----:B------:R-:W-:Y:S05]  /*12490*/  @P4 BRA `(.L_x_1511) ;  /* 0x0000030000004947 */ /* 0x000fea0003800000 */
[----:B--23--:R-:W2:Y:S04]  /*124a0*/  LDL R8, [R1+0x40] ;  /* 0x0000400001087983 */ /* 0x00cea80000100800 */
        /* <DEDUP_REMOVED lines=17> */
[----:B-----5:R-:W-:Y:S02]  /*125c0*/  ISETP.GE.AND P0, PT, R21, c[0x0][0x3c8], PT ;  /* 0x0000f20015007a0c */ /* 0x020fe40003f06270 */
[----:B----4-:R-:W-:-:S07]  /*125d0*/  ISETP.GE.AND P4, PT, R10, c[0x0][0x3c8], PT ;  /* 0x0000f2000a007a0c */ /* 0x010fce0003f86270 */
[CC--:B-1----:R-:W-:Y:S02]  /*125e0*/  @!P3 LEA R6, P2, R8.reuse, R0.reuse, 0x2 ;  /* 0x000000000806b211 */ /* 0x0c2fe400078410ff */
[----:B------:R-:W-:Y:S02]  /*125f0*/  @!P1 LEA R2, P6, R23, R0, 0x2 ;  /* 0x0000000017029211 */ /* 0x000fe400078c10ff */
[----:B------:R-:W-:Y:S02]  /*12600*/  @!P3 LEA.HI.X R7, R8, R4, R9, 0x2, P2 ;  /* 0x000000040807b211 */ /* 0x000fe400010f1409 */
[----:B------:R-:W-:Y:S02]  /*12610*/  @!P0 LEA R8, P2, R21, R0, 0x2 ;  /* 0x0000000015088211 */ /* 0x000fe400078410ff */
[-C--:B------:R-:W-:Y:S01]  /*12620*/  @!P1 LEA.HI.X R3, R23, R4.reuse, R24, 0x2, P6 ;  /* 0x0000000417039211 */ /* 0x080fe200030f1418 */
[----:B------:R-:W-:Y:S01]  /*12630*/  @!P3 ST.E.64 [R6.64], R48 ;  /* 0x000000300600b985 */ /* 0x000fe2000c101b06 */
[----:B------:R-:W-:-:S02]  /*12640*/  @!P0 LEA.HI.X R9, R21, R4, R22, 0x2, P2 ;  /* 0x0000000415098211 */ /* 0x000fc400010f1416 */
[----:B------:R-:W-:Y:S01]  /*12650*/  ISETP.GE.AND P3, PT, R19, c[0x0][0x3c8], PT ;  /* 0x0000f20013007a0c */ /* 0x000fe20003f66270 */
[----:B------:R1:W-:Y:S01]  /*12660*/  @!P1 ST.E.64 [R2.64], R34 ;  /* 0x0000002202009985 */ /* 0x0003e2000c101b06 */
[----:B------:R-:W-:-:S03]  /*12670*/  ISETP.GE.AND P2, PT, R17, c[0x0][0x3c8], PT ;  /* 0x0000f20011007a0c */ /* 0x000fc60003f46270 */
[----:B------:R2:W-:Y:S01]  /*12680*/  @!P0 ST.E.64 [R8.64], R38 ;  /* 0x0000002608008985 */ /* 0x0005e2000c101b06 */
[----:B------:R-:W-:Y:S02]  /*12690*/  ISETP.GE.AND P1, PT, R15, c[0x0][0x3c8], PT ;  /* 0x0000f2000f007a0c */ /* 0x000fe40003f26270 */
[----:B------:R-:W-:Y:S02]  /*126a0*/  ISETP.GE.AND P0, PT, R13, c[0x0][0x3c8], PT ;  /* 0x0000f2000d007a0c */ /* 0x000fe40003f06270 */
[----:B-1----:R-:W-:-:S04]  /*126b0*/  @!P4 LEA R2, P6, R10, R0, 0x2 ;  /* 0x000000000a02c211 */ /* 0x002fc800078c10ff */
[----:B------:R-:W-:Y:S02]  /*126c0*/  @!P4 LEA.HI.X R3, R10, R4, R11, 0x2, P6 ;  /* 0x000000040a03c211 */ /* 0x000fe400030f140b */
[----:B------:R-:W-:-:S03]  /*126d0*/  @!P3 LEA R10, P6, R19, R0, 0x2 ;  /* 0x00000000130ab211 */ /* 0x000fc600078c10ff */
[----:B------:R1:W-:Y:S01]  /*126e0*/  @!P4 ST.E.64 [R2.64], R42 ;  /* 0x0000002a0200c985 */ /* 0x0003e2000c101b06 */
[----:B--2---:R-:W-:Y:S02]  /*126f0*/  @!P2 LEA R8, P4, R17, R0, 0x2 ;  /* 0x000000001108a211 */ /* 0x004fe400078810ff */
[----:B------:R-:W-:Y:S02]  /*12700*/  @!P3 LEA.HI.X R11, R19, R4, R20, 0x2, P6 ;  /* 0x00000004130bb211 */ /* 0x000fe400030f1414 */
[----:B------:R-:W-:Y:S02]  /*12710*/  @!P1 LEA R6, P6, R15, R0, 0x2 ;  /* 0x000000000f069211 */ /* 0x000fe400078c10ff */
        /* <DEDUP_REMOVED lines=8> */
.L_x_1511:
[----:B------:R-:W-:Y:S05]  /*127a0*/  BSYNC B0 ;  /* 0x0000000000007941 */ /* 0x000fea0003800000 */
.L_x_1510:
[----:B------:R-:W-:Y:S05]  /*127b0*/  BRA.DIV ~URZ, `(.L_x_1512) ;  /* 0x000072327f007947 */ /* 0x000fea000b800000 */
[----:B--2---:R2:W3:Y:S04]  /*127c0*/  SHFL.IDX PT, R4, R5, 0x3, 0x1c1f ;  /* 0x007c1f0005047f89 */ /* 0x0044e800000e0000 */
[----:B-1----:R2:W1:Y:S02]  /*127d0*/  SHFL.IDX PT, R0, R12, 0x3, 0x1c1f ;  /* 0x007c1f000c007f89 */ /* 0x00246400000e0000 */
.L_x_1599:
[----:B------:R-:W-:Y:S05]  /*127e0*/  @P5 BRA `(.L_x_1500) ;  /* 0x00000fa000005947 */ /* 0x000fea0003800000 */
[----:B---3--:R-:W3:Y:S04]  /*127f0*/  LDL R6, [R1+0x40] ;  /* 0x0000400001067983 */ /* 0x008ee80000100800 */
[----:B------:R-:W5:Y:S04]  /*12800*/  LDL R10, [R1+0x74] ;  /* 0x00007400010a7983 */ /* 0x000f680000100800 */
[----:B--2---:R-:W2:Y:S04]  /*12810*/  LDL R7, [R1+0xc0] ;  /* 0x0000c00001077983 */ /* 0x004ea80000100800 */
[----:B----4-:R-:W4:Y:S04]  /*12820*/  LDL R8, [R1+0x70] ;  /* 0x0000700001087983 */ /* 0x010f280000100800 */
        /* <DEDUP_REMOVED lines=12> */
[----:B-----5:R-:W-:-:S11]  /*128f0*/  ISETP.GE.AND P4, PT, R10, c[0x0][0x3c8], PT ;  /* 0x0000f2000a007a0c */ /* 0x020fd60003f86270 */
[----:B-1----:R-:W-:Y:S02]  /*12900*/  @!P0 LEA R2, P1, R6, R0, 0x2 ;  /* 0x0000000006028211 */ /* 0x002fe400078210ff */
[----:B----4-:R-:W-:Y:S02]  /*12910*/  ISETP.GE.AND P5, PT, R8, c[0x0][0x3c8], PT ;  /* 0x0000f20008007a0c */ /* 0x010fe40003fa6270 */
[----:B--2---:R-:W-:Y:S02]  /*12920*/  @!P0 LEA.HI.X R3, R6, R4, R7, 0x2, P1 ;  /* 0x0000000406038211 */ /* 0x004fe400008f1407 */
[----:B------:R-:W-:-:S03]  /*12930*/  ISETP.GE.AND P3, PT, R18, c[0x0][0x3c8], PT ;  /* 0x0000f20012007a0c */ /* 0x000fc60003f66270 */
[----:B------:R1:W-:Y:S01]  /*12940*/  @!P0 ST.E.64 [R2.64], R30 ;  /* 0x0000001e02008985 */ /* 0x0003e2000c101b06 */
[----:B------:R-:W-:Y:S02]  /*12950*/  @!P4 LEA R6, P0, R10, R0, 0x2 ;  /* 0x000000000a06c211 */ /* 0x000fe400078010ff */
[----:B------:R-:W-:Y:S02]  /*12960*/  ISETP.GE.AND P2, PT, R16, c[0x0][0x3c8], PT ;  /* 0x0000f20010007a0c */ /* 0x000fe40003f46270 */
[----:B------:R-:W-:Y:S02]  /*12970*/  @!P4 LEA.HI.X R7, R10, R4, R11, 0x2, P0 ;  /* 0x000000040a07c211 */ /* 0x000fe400000f140b */
[----:B------:R-:W-:Y:S02]  /*12980*/  ISETP.GE.AND P1, PT, R14, c[0x0][0x3c8], PT ;  /* 0x0000f2000e007a0c */ /* 0x000fe40003f26270 */
[----:B------:R-:W-:Y:S01]  /*12990*/  ISETP.GE.AND P0, PT, R12, c[0x0][0x3c8], PT ;  /* 0x0000f2000c007a0c */ /* 0x000fe20003f06270 */
        /* <DEDUP_REMOVED lines=23> */
.L_x_1485:
[----:B------:R-:W2:Y:S04]  /*12b10*/  LDL.LU R0, [R1+0x78] ;  /* 0x0000780001007983 */ /* 0x000ea80000300800 */
[----:B------:R-:W3:Y:S01]  /*12b20*/  LDL.LU R7, [R1+0x7c] ;  /* 0x00007c0001077983 */ /* 0x000ee20000300800 */
[----:B------:R-:W-:Y:S02]  /*12b30*/  ISETP.NE.U32.AND P1, PT, RZ, c[0x0][0x508], PT ;  /* 0x00014200ff007a0c */ /* 0x000fe40003f25070 */
[----:B------:R-:W-:Y:S01]  /*12b40*/  ISETP.NE.U32.AND P3, PT, RZ, c[0x0][0x500], PT ;  /* 0x00014000ff007a0c */ /* 0x000fe20003f65070 */
[----:B-1----:R-:W4:Y:S01]  /*12b50*/  LDL.LU R6, [R1+0x54] ;  /* 0x0000540001067983 */ /* 0x002f220000300800 */
        /* <DEDUP_REMOVED lines=17> */
.L_x_1513:
        /* <DEDUP_REMOVED lines=60> */
.L_x_1515:
[----:B------:R-:W-:Y:S05]  /*13030*/  BSYNC B0 ;  /* 0x0000000000007941 */ /* 0x000fea0003800000 */
.L_x_1514:
[----:B------:R-:W-:-:S13]  /*13040*/  ISETP.GT.AND P0, PT, R20, 0x1, PT ;  /* 0x000000011400780c */ /* 0x000fda0003f04270 */
[----:B------:R-:W-:Y:S05]  /*13050*/  @P0 BRA `(.L_x_1500) ;  /* 0x0000073000000947 */ /* 0x000fea0003800000 */
[----:B------:R-:W2:Y:S04]  /*13060*/  LDL R6, [R1+0x3c] ;  /* 0x00003c0001067983 */ /* 0x000ea80000100800 */
[----:B-1----:R-:W2:Y:S01]  /*13070*/  LDL R5, [R1+0xc] ;  /* 0x00000c0001057983 */ /* 0x002ea20000100800 */
[----:B------:R-:W-:Y:S01]  /*13080*/  MOV R2, c[0x0][0x4e8] ;  /* 0x00013a0000027a02 */ /* 0x000fe20000000f00 */
[----:B------:R-:W-:-:S03]  /*13090*/  IMAD R4, R18, c[0x0][0x3a0], RZ ;  /* 0x0000e80012047a24 */ /* 0x000fc600078e02ff */
        /* <DEDUP_REMOVED lines=12> */
[----:B------:R-:W-:Y:S02]  /*13160*/  @P0 SHF.R.U32.HI R0, RZ, c[0x0][0x4f0], R6 ;  /* 0x00013c00ff000a19 */ /* 0x000fe40000011606 */
[----:B------:R-:W-:Y:S02]  /*13170*/  ISETP.GE.AND P0, PT, R201, c[0x0][0x3c8], PT ;  /* 0x0000f200c9007a0c */ /* 0x000fe40003f06270 */
[----:B------:R-:W-:Y:S02]  /*13180*/  SHF.R.S32.HI R6, RZ, 0x1f, R0 ;  /* 0x0000001fff067819 */ /* 0x000fe40000011400 */
[----:B------:R-:W-:Y:S02]  /*13190*/  IADD3 R5, -R0, RZ, RZ ;  /* 0x000000ff00057210 */ /* 0x000fe40007ffe1ff */
[----:B------:R-:W-:Y:S01]  /*131a0*/  IADD3 R3, R3, R7, RZ ;  /* 0x0000000703037210 */ /* 0x000fe20007ffe0ff */
[----:B------:R-:W-:-:S02]  /*131b0*/  IMAD R6, R6, c[0x0][0x3e0], RZ ;  /* 0x0000f80006067a24 */ /* 0x000fc400078e02ff */
        /* <DEDUP_REMOVED lines=13> */
.L_x_1600:
[----:B------:R-:W-:Y:S05]  /*13290*/  BRA.DIV ~URZ, `(.L_x_1517) ;  /* 0x000068927f007947 */ /* 0x000fea000b800000 */
[----:B------:R3:W4:Y:S02]  /*132a0*/  SHFL.IDX PT, R2, R6, RZ, 0x181f ;  /* 0x00181fff06027589 */ /* 0x00072400000e0000 */
.L_x_1601:
        /* <DEDUP_REMOVED lines=15> */
.L_x_1602:
        /* <DEDUP_REMOVED lines=8> */
.L_x_1603:
[----:B------:R-:W-:Y:S05]  /*13420*/  BRA.DIV ~URZ, `(.L_x_1520) ;  /* 0x000068b27f007947 */ /* 0x000fea000b800000 */
[----:B-1----:R1:W2:Y:S02]  /*13430*/  SHFL.IDX PT, R2, R6, 0x2, 0x181f ;  /* 0x00581f0006027f89 */ /* 0x0022a400000e0000 */
.L_x_1604:
        /* <DEDUP_REMOVED lines=9> */
.L_x_1605:
        /* <DEDUP_REMOVED lines=8> */
.L_x_1606:
[----:B------:R-:W-:Y:S05]  /*13550*/  BRA.DIV ~URZ, `(.L_x_1523) ;  /* 0x000069327f007947 */ /* 0x000fea000b800000 */
[----:B--2---:R2:W1:Y:S02]  /*13560*/  SHFL.IDX PT, R2, R6, 0x4, 0x181f ;  /* 0x00981f0006027f89 */ /* 0x00446400000e0000 */
.L_x_1607:
        /* <DEDUP_REMOVED lines=9> */
.L_x_1608:
        /* <DEDUP_REMOVED lines=8> */
.L_x_1609:
[----:B------:R-:W-:Y:S05]  /*13680*/  BRA.DIV ~URZ, `(.L_x_1526) ;  /* 0x000069b27f007947 */ /* 0x000fea000b800000 */
[----:B--2---:R2:W3:Y:S02]  /*13690*/  SHFL.IDX PT, R2, R6, 0x6, 0x181f ;  /* 0x00d81f0006027f89 */ /* 0x0044e400000e0000 */
.L_x_1610:
        /* <DEDUP_REMOVED lines=9> */
.L_x_1611:
[----:B------:R-:W-:Y:S02]  /*13730*/  IADD3 R0, R0, 0x70, RZ ;  /* 0x0000007000007810 */ /* 0x000fe40007ffe0ff */
[----:B-12---:R-:W-:Y:S02]  /*13740*/  SHF.R.S32.HI R6, RZ, 0x1f, R201 ;  /* 0x0000001fff067819 */ /* 0x006fe400000114c9 */
[----:B------:R-:W-:-:S13]  /*13750*/  ISETP.GE.OR P1, PT, R0, R4, P0 ;  /* 0x000000040000720c */ /* 0x000fda0000726670 */
[----:B----4-:R-:W-:-:S04]  /*13760*/  @!P1 LEA R2, P0, R201, R2, 0x1 ;  /* 0x00000002c9029211 */ /* 0x010fc800078008ff */
[----:B---3--:R-:W-:-:S05]  /*13770*/  @!P1 LEA.HI.X R3, R201, R5, R6, 0x1, P0 ;  /* 0x00000005c9039211 */ /* 0x008fca00000f0c06 */
[----:B------:R1:W-:Y:S04]  /*13780*/  @!P1 ST.E.128 [R2.64], RZ ;  /* 0x000000ff02009985 */ /* 0x0003e8000c101d06 */
.L_x_1500:
[----:B------:R-:W-:Y:S05]  /*13790*/  BSYNC B1 ;  /* 0x0000000000017941 */ /* 0x000fea0003800000 */
.L_x_1484:
        /* <DEDUP_REMOVED lines=15> */
.L_x_1612:
[----:B------:R-:W-:Y:S05]  /*13890*/  BRA.DIV ~URZ, `(.L_x_1530) ;  /* 0x000069527f007947 */ /* 0x000fea000b800000 */
[----:B------:R3:W4:Y:S02]  /*138a0*/  SHFL.IDX PT, R8, R57, 0x1, 0x1f ;  /* 0x00201f0039087f89 */ /* 0x00072400000e0000 */
.L_x_1613:
        /* <DEDUP_REMOVED lines=19> */
.L_x_1614:
        /* <DEDUP_REMOVED lines=16> */
.L_x_1615:
[----:B---3--:R-:W-:Y:S01]  /*13ae0*/  IMAD R0, R0, c[0x0][0x538], RZ ;  /* 0x00014e0000007a24 */ /* 0x008fe200078e02ff */
[----:B------:R-:W-:Y:S04]  /*13af0*/  BSSY B1, `(.L_x_1533) ;  /* 0x00000ce000017945 */ /* 0x000fe80003800000 */
[----:B----4-:R-:W-:-:S04]  /*13b00*/  IADD3 R8, R0, R8, RZ ;  /* 0x0000000800087210 */ /* 0x010fc80007ffe0ff */
[----:B--2---:R-:W-:-:S13]  /*13b10*/  ISETP.GT.AND P6, PT, R8, R9, PT ;  /* 0x000000090800720c */ /* 0x004fda0003fc4270 */
[----:B------:R-:W-:Y:S05]  /*13b20*/  @P6 BRA `(.L_x_1534) ;  /* 0x0000025000006947 */ /* 0x000fea0003800000 */
.L_x_1538:
        /* <DEDUP_REMOVED lines=17> */
.L_x_1616:
        /* <DEDUP_REMOVED lines=16> */
.L_x_1617:
[----:B--2---:R-:W-:-:S05]  /*13d40*/  IMAD R0, R0, c[0x0][0x538], RZ ;  /* 0x00014e0000007a24 */ /* 0x004fca00078e02ff */
[----:B------:R-:W-:-:S04]  /*13d50*/  IADD3 R8, R0, R8, RZ ;  /* 0x0000000800087210 */ /* 0x000fc80007ffe0ff */
[----:B------:R-:W-:-:S13]  /*13d60*/  ISETP.GT.AND P6, PT, R8, R9, PT ;  /* 0x000000090800720c */ /* 0x000fda0003fc4270 */
[----:B-1----:R-:W-:Y:S05]  /*13d70*/  @!P6 BRA `(.L_x_1538) ;  /* 0xfffffdb00000e947 */ /* 0x002fea000383ffff */
.L_x_1534:
[----:B------:R-:W-:-:S05]  /*13d80*/  IADD3 R5, -R0, R8, RZ ;  /* 0x0000000800057210 */ /* 0x000fca0007ffe1ff */
[----:B------:R-:W-:-:S05]  /*13d90*/  IMAD R0, R4, c[0x0][0x538], R5 ;  /* 0x00014e0004007a24 */ /* 0x000fca00078e0205 */
[----:B------:R-:W-:Y:S01]  /*13da0*/  ISETP.GT.AND P0, PT, R0, R9, PT ;  /* 0x000000090000720c */ /* 0x000fe20003f04270 */
[----:B------:R-:W-:-:S12]  /*13db0*/  BRA.DIV ~URZ, `(.L_x_1539) ;  /* 0x000068927f007947 */ /* 0x000fd8000b800000 */
[----:B------:R-:W-:-:S03]  /*13dc0*/  VOTE.ANY R10, PT, !P0 ;  /* 0x00000000000a7806 */ /* 0x000fc600040e0100 */
.L_x_1618:
[----:B------:R-:W2:Y:S01]  /*13dd0*/  LDL.LU R2, [R1+0x5c] ;  /* 0x00005c0001027983 */ /* 0x000ea20000300800 */
[----:B------:R-:W2:Y:S02]  /*13de0*/  POPC R0, R10 ;  /* 0x0000000a00007309 */ /* 0x000ea40000000000 */
[----:B--2---:R-:W-:-:S05]  /*13df0*/  IADD3 R2, R0, R2, RZ ;  /* 0x0000000200027210 */ /* 0x004fca0007ffe0ff */
[----:B------:R2:W-:Y:S01]  /*13e00*/  STL [R1+0x5c], R2 ;  /* 0x00005c0201007387 */ /* 0x0005e20000100800 */
[----:B------:R-:W-:Y:S05]  /*13e10*/  BRA.DIV ~URZ, `(.L_x_1540) ;  /* 0x000068827f007947 */ /* 0x000fea000b800000 */
[----:B------:R3:W4:Y:S04]  /*13e20*/  SHFL.IDX PT, R8, R6, R0, 0x1f ;  /* 0x00001f0006087589 */ /* 0x00072800000e0000 */
[----:B------:R3:W1:Y:S02]  /*13e30*/  SHFL.IDX PT, R7, R7, R0, 0x1f ;  /* 0x00001f0007077589 */ /* 0x00066400000e0000 */
.L_x_1619:
[----:B------:R-:W-:Y:S01]  /*13e40*/  ISETP.NE.AND P0, PT, R10, RZ, PT ;  /* 0x000000ff0a00720c */ /* 0x000fe20003f05270 */
[----:B------:R-:W-:-:S12]  /*13e50*/  BSSY B0, `(.L_x_1541) ;  /* 0x0000005000007945 */ /* 0x000fd80003800000 */
[----:B------:R-:W-:Y:S05]  /*13e60*/  @!P0 BRA `(.L_x_1542) ;  /* 0x0000003000008947 */ /* 0x000fea0003800000 */
[----:B---3--:R-:W-:Y:S01]  /*13e70*/  IADD3 R0, R0, -0x1, RZ ;  /* 0xffffffff00007810 */ /* 0x008fe20007ffe0ff */
[----:B------:R-:W-:Y:S05]  /*13e80*/  BRA.DIV ~URZ, `(.L_x_1543) ;  /* 0x000068e27f007947 */ /* 0x000fea000b800000 */
[----:B------:R3:W2:Y:S02]  /*13e90*/  SHFL.IDX PT, R11, R4, R0, 0x1f ;  /* 0x00001f00040b7589 */ /* 0x0006a400000e0000 */
.L_x_1542:
[----:B------:R-:W-:Y:S05]  /*13ea0*/  BSYNC B0 ;  /* 0x0000000000007941 */ /* 0x000fea0003800000 */
.L_x_1541:
        /* <DEDUP_REMOVED lines=68> */
.L_x_1545:
        /* <DEDUP_REMOVED lines=68> */
.L_x_1546:
[----:B------:R-:W-:Y:S05]  /*14730*/  BSYNC B0 ;  /* 0x0000000000007941 */ /* 0x000fea0003800000 */
.L_x_1544:
[----:B------:R-:W-:-:S04]  /*14740*/  LOP3.LUT R2, RZ, R2, RZ, 0x33, !PT ;  /* 0x00000002ff027212 */ /* 0x000fc800078e33ff */
[----:B-1----:R-:W-:-:S05]  /*14750*/  IADD3 R0, R2, R8, RZ ;  /* 0x0000000802007210 */ /* 0x002fca0007ffe0ff */
[----:B------:R1:W-:Y:S01]  /*14760*/  STL [R1+0x54], R0 ;  /* 0x0000540001007387 */ /* 0x0003e20000100800 */
[----:B------:R-:W-:Y:S05]  /*14770*/  BRA `(.L_x_1547) ;  /* 0x0000005000007947 */ /* 0x000fea0003800000 */
.L_x_1535:
[----:B------:R-:W-:Y:S01]  /*14780*/  MOV R0, c[0x0][0x53c] ;  /* 0x00014f0000007a02 */ /* 0x000fe20000000f00 */
[----:B------:R2:W-:Y:S04]  /*14790*/  STL [R1+0x50], R9 ;  /* 0x0000500901007387 */ /* 0x0005e80000100800 */
[----:B------:R2:W-:Y:S04]  /*147a0*/  STL [R1+0x54], RZ ;  /* 0x000054ff01007387 */ /* 0x0005e80000100800 */
[----:B------:R2:W-:Y:S04]  /*147b0*/  STL [R1+0x58], RZ ;  /* 0x000058ff01007387 */ /* 0x0005e80000100800 */
[----:B------:R2:W-:Y:S02]  /*147c0*/  STL [R1+0x5c], R0 ;  /* 0x00005c0001007387 */ /* 0x0005e40000100800 */
.L_x_1547:
[----:B------:R-:W-:Y:S05]  /*147d0*/  BSYNC B1 ;  /* 0x0000000000017941 */ /* 0x000fea0003800000 */
.L_x_1533:
        /* <DEDUP_REMOVED lines=9> */
.L_x_1528:
[----:B--2---:R-:W2:Y:S02]  /*14870*/  LDL R0, [R1+0x5c] ;  /* 0x00005c0001007983 */ /* 0x004ea40000100800 */
[----:B--2---:R-:W-:-:S13]  /*14880*/  ISETP.GE.AND P0, PT, R0, c[0x0][0x53c], PT ;  /* 0x00014f0000007a0c */ /* 0x004fda0003f06270 */
[----:B-1--4-:R-:W-:Y:S01]  /*14890*/  @P0 CALL.REL.NOINC `(.L_x_1548) ;  /* 0x0000001000000944 */ /* 0x012fe20003c00000 */
[----:B------:R-:W-:Y:S05]  /*148a0*/  BRA `(.L_x_1549) ;  /* 0xfffed2c000007947 */ /* 0x000fea000383ffff */
.L_x_1548:
[----:B------:R-:W-:Y:S05]  /*148b0*/  EXIT ;  /* 0x000000000000794d */ /* 0x000fea0003800000 */
.L_x_1410:
[----:B------:R-:W-:Y:S01]  /*148c0*/  IMAD.MOV.U32 R0, RZ, RZ, R5 ;  /* 0x000000ffff007224 */ /* 0x000fe200078e0005 */
[----:B------:R-:W-:Y:S02]  /*148d0*/  MOV R2, 0x1 ;  /* 0x0000000100027802 */ /* 0x000fe40000000f00 */
[----:B------:R-:W-:Y:S02]  /*148e0*/  MOV R3, 0x14900 ;  /* 0x0001490000037802 */ /* 0x000fe40000000f00 */
[----:B------:R-:W-:Y:S05]  /*148f0*/  CALL.REL.NOINC `($__internal_20_$__cuda_sm70_shflsync_up_p) ;  /* 0x00005fa000007944 */ /* 0x000fea0003c00000 */
[----:B------:R-:W-:Y:S01]  /*14900*/  MOV R0, R4 ;  /* 0x0000000400007202 */ /* 0x000fe20000000f00 */
[----:B------:R-:W-:Y:S05]  /*14910*/  BRA `(.L_x_1550) ;  /* 0xfffebb4000007947 */ /* 0x000fea000383ffff */
.L_x_1411:
[----:B------:R-:W-:Y:S01]  /*14920*/  IMAD.MOV.U32 R0, RZ, RZ, R5 ;  /* 0x000000ffff007224 */ /* 0x000fe200078e0005 */
[----:B------:R-:W-:Y:S02]  /*14930*/  MOV R2, 0x2 ;  /* 0x0000000200027802 */ /* 0x000fe40000000f00 */
[----:B------:R-:W-:Y:S02]  /*14940*/  MOV R3, 0x14960 ;  /* 0x0001496000037802 */ /* 0x000fe40000000f00 */
[----:B------:R-:W-:Y:S05]  /*14950*/  CALL.REL.NOINC `($__internal_20_$__cuda_sm70_shflsync_up_p) ;  /* 0x00005f4000007944 */ /* 0x000fea0003c00000 */
[----:B------:R-:W-:Y:S01]  /*14960*/  SEL R0, R4, RZ, P4 ;  /* 0x000000ff04007207 */ /* 0x000fe20002000000 */
[----:B------:R-:W-:Y:S01]  /*14970*/  IMAD.MOV.U32 R2, RZ, RZ, 0x4 ;  /* 0x00000004ff027424 */ /* 0x000fe200078e00ff */
[----:B------:R-:W-:-:S03]  /*14980*/  MOV R3, 0x149b0 ;  /* 0x000149b000037802 */ /* 0x000fc60000000f00 */
[----:B------:R-:W-:Y:S02]  /*14990*/  IMAD.IADD R0, R5, 0x1, R0 ;  /* 0x0000000105007824 */ /* 0x000fe400078e0200 */
        /* <DEDUP_REMOVED lines=13> */
[----:B------:R-:W-:Y:S02]  /*14a70*/  MOV R62, 0x1f ;  /* 0x0000001f003e7802 */ /* 0x000fe40000000f00 */
[----:B------:R-:W-:Y:S01]  /*14a80*/  MOV R3, 0x14ac0 ;  /* 0x00014ac000037802 */ /* 0x000fe20000000f00 */
[----:B------:R-:W-:-:S04]  /*14a90*/  IMAD.IADD R4, R0, 0x1, R4 ;  /* 0x0000000100047824 */ /* 0x000fc800078e0204 */
[----:B------:R-:W-:Y:S02]  /*14aa0*/  IMAD.MOV.U32 R56, RZ, RZ, R4 ;  /* 0x000000ffff387224 */ /* 0x000fe400078e0004 */
[----:B------:R-:W-:Y:S05]  /*14ab0*/  CALL.REL.NOINC `($__internal_19_$__cuda_sm70_shflsync_idx_p) ;  /* 0x00005d8000007944 */ /* 0x000fea0003c00000 */
[----:B------:R-:W-:Y:S01]  /*14ac0*/  MOV R0, R62 ;  /* 0x0000003e00007202 */ /* 0x000fe20000000f00 */
[----:B------:R-:W-:Y:S05]  /*14ad0*/  BRA `(.L_x_1551) ;  /* 0xfffeba8000007947 */ /* 0x000fea000383ffff */
.L_x_1413:
[----:B------:R-:W-:Y:S02]  /*14ae0*/  SEL R0, RZ, 0x1, P0 ;  /* 0x00000001ff007807 */ /* 0x000fe40000000000 */
[----:B------:R-:W-:Y:S02]  /*14af0*/  MOV R2, 0x14b10 ;  /* 0x00014b1000027802 */ /* 0x000fe40000000f00 */
[----:B------:R-:W-:Y:S05]  /*14b00*/  CALL.REL.NOINC `($__internal_21_$__cuda_sm70_votesync_ballot) ;  /* 0x00005e0000007944 */ /* 0x000fea0003c00000 */
[----:B------:R-:W-:Y:S01]  /*14b10*/  MOV R7, R0 ;  /* 0x0000000000077202 */ /* 0x000fe20000000f00 */
[----:B------:R-:W-:Y:S05]  /*14b20*/  BRA `(.L_x_1552) ;  /* 0xfffebac000007947 */ /* 0x000fea000383ffff */
.L_x_1414:
[----:B------:R-:W-:Y:S01]  /*14b30*/  IMAD.MOV.U32 R56, RZ, RZ, R9 ;  /* 0x000000ffff387224 */ /* 0x000fe200078e0009 */
[----:B-1----:R-:W-:Y:S01]  /*14b40*/  MOV R2, R0 ;  /* 0x0000000000027202 */ /* 0x002fe20000000f00 */
[----:B------:R-:W-:Y:S01]  /*14b50*/  IMAD.MOV.U32 R62, RZ, RZ, 0x1f ;  /* 0x0000001fff3e7424 */ /* 0x000fe200078e00ff */
[----:B------:R-:W-:Y:S02]  /*14b60*/  MOV R3, 0x14b80 ;  /* 0x00014b8000037802 */ /* 0x000fe40000000f00 */
[----:B------:R-:W-:Y:S05]  /*14b70*/  CALL.REL.NOINC `($__internal_19_$__cuda_sm70_shflsync_idx_p) ;  /* 0x00005cc000007944 */ /* 0x000fea0003c00000 */
[----:B------:R-:W-:Y:S01]  /*14b80*/  IMAD.MOV.U32 R12, RZ, RZ, R62 ;  /* 0x000000ffff0c7224 */ /* 0x000fe200078e003e */
[----:B------:R-:W-:Y:S01]  /*14b90*/  MOV R56, R8 ;  /* 0x0000000800387202 */ /* 0x000fe20000000f00 */
[----:B------:R-:W-:Y:S01]  /*14ba0*/  IMAD.MOV.U32 R5, RZ, RZ, RZ ;  /* 0x000000ffff057224 */ /* 0x000fe200078e00ff */
[----:B------:R-:W-:Y:S01]  /*14bb0*/  MOV R2, R0 ;  /* 0x0000000000027202 */ /* 0x000fe20000000f00 */
[----:B------:R-:W-:Y:S01]  /*14bc0*/  IMAD.MOV.U32 R62, RZ, RZ, 0x1f ;  /* 0x0000001fff3e7424 */ /* 0x000fe200078e00ff */
[----:B------:R-:W-:-:S02]  /*14bd0*/  MOV R3, 0x14bf0 ;  /* 0x00014bf000037802 */ /* 0x000fc40000000f00 */
[----:B------:R-:W-:Y:S05]  /*14be0*/  CALL.REL.NOINC `($__internal_19_$__cuda_sm70_shflsync_idx_p) ;  /* 0x00005c5000007944 */ /* 0x000fea0003c00000 */
[----:B------:R-:W-:Y:S01]  /*14bf0*/  MOV R9, R62 ;  /* 0x0000003e00097202 */ /* 0x000fe20000000f00 */
[----:B------:R-:W-:Y:S05]  /*14c00*/  BRA `(.L_x_1553) ;  /* 0xfffeba5000007947 */ /* 0x000fea000383ffff */
.L_x_1417:
[----:B------:R-:W-:Y:S01]  /*14c10*/  IMAD.MOV.U32 R56, RZ, RZ, R4 ;  /* 0x000000ffff387224 */ /* 0x000fe200078e0004 */
[----:B-1----:R-:W-:Y:S01]  /*14c20*/  MOV R2, R0 ;  /* 0x0000000000027202 */ /* 0x002fe20000000f00 */
[----:B------:R-:W-:Y:S01]  /*14c30*/  IMAD.MOV.U32 R62, RZ, RZ, 0x1f ;  /* 0x0000001fff3e7424 */ /* 0x000fe200078e00ff */
[----:B------:R-:W-:-:S02]  /*14c40*/  MOV R3, 0x14c60 ;  /* 0x00014c6000037802 */ /* 0x000fc40000000f00 */
[----:B---34-:R-:W-:Y:S05]  /*14c50*/  CALL.REL.NOINC `($__internal_19_$__cuda_sm70_shflsync_idx_p) ;  /* 0x00005be000007944 */ /* 0x018fea0003c00000 */
[----:B------:R-:W-:Y:S01]  /*14c60*/  MOV R5, R62 ;  /* 0x0000003e00057202 */ /* 0x000fe20000000f00 */
[----:B------:R-:W-:Y:S05]  /*14c70*/  BRA `(.L_x_1416) ;  /* 0xfffeba4000007947 */ /* 0x000fea000383ffff */
.L_x_1428:
[----:B------:R-:W-:Y:S01]  /*14c80*/  IMAD.MOV.U32 R56, RZ, RZ, R5 ;  /* 0x000000ffff387224 */ /* 0x000fe200078e0005 */
[----:B------:R-:W-:Y:S01]  /*14c90*/  MOV R2, RZ ;  /* 0x000000ff00027202 */ /* 0x000fe20000000f00 */
[----:B------:R-:W-:Y:S01]  /*14ca0*/  IMAD.MOV.U32 R62, RZ, RZ, 0x181f ;  /* 0x0000181fff3e7424 */ /* 0x000fe200078e00ff */
[----:B------:R-:W-:-:S02]  /*14cb0*/  MOV R3, 0x14cd0 ;  /* 0x00014cd000037802 */ /* 0x000fc40000000f00 */
[----:B-----5:R-:W-:Y:S05]  /*14cc0*/  CALL.REL.NOINC `($__internal_19_$__cuda_sm70_shflsync_idx_p) ;  /* 0x00005b7000007944 */ /* 0x020fea0003c00000 */
[----:B------:R-:W-:Y:S01]  /*14cd0*/  MOV R7, R62 ;  /* 0x0000003e00077202 */ /* 0x000fe20000000f00 */
[----:B------:R-:W-:Y:S05]  /*14ce0*/  BRA `(.L_x_1554) ;  /* 0xfffedaf000007947 */ /* 0x000fea000383ffff */
.L_x_1429:
[----:B------:R-:W-:Y:S01]  /*14cf0*/  IMAD.MOV.U32 R56, RZ, RZ, R6 ;  /* 0x000000ffff387224 */ /* 0x000fe200078e0006 */
[----:B------:R-:W-:Y:S01]  /*14d00*/  MOV R2, RZ ;  /* 0x000000ff00027202 */ /* 0x000fe20000000f00 */
[----:B------:R-:W-:Y:S01]  /*14d10*/  IMAD.MOV.U32 R62, RZ, RZ, 0x181f ;  /* 0x0000181fff3e7424 */ /* 0x000fe200078e00ff */
[----:B------:R-:W-:-:S02]  /*14d20*/  MOV R3, 0x14d40 ;  /* 0x00014d4000037802 */ /* 0x000fc40000000f00 */
[----:B-12--5:R-:W-:Y:S05]  /*14d30*/  CALL.REL.NOINC `($__internal_19_$__cuda_sm70_shflsync_idx_p) ;  /* 0x00005b0000007944 */ /* 0x026fea0003c00000 */
[----:B------:R-:W-:Y:S01]  /*14d40*/  MOV R2, R62 ;  /* 0x0000003e00027202 */ /* 0x000fe20000000f00 */
[----:B------:R-:W-:Y:S05]  /*14d50*/  BRA `(.L_x_1555) ;  /* 0xfffedaa000007947 */ /* 0x000fea000383ffff */
.L_x_1432:
[----:B------:R-:W-:Y:S01]  /*14d60*/  IMAD.MOV.U32 R56, RZ, RZ, R5 ;  /* 0x000000ffff387224 */ /* 0x000fe200078e0005 */
[----:B-1--4-:R-:W-:Y:S01]  /*14d70*/  MOV R2, 0x1 ;  /* 0x0000000100027802 */ /* 0x012fe20000000f00 */
[----:B------:R-:W-:Y:S01]  /*14d80*/  IMAD.MOV.U32 R62, RZ, RZ, 0x181f ;  /* 0x0000181fff3e7424 */ /* 0x000fe200078e00ff */
[----:B------:R-:W-:-:S02]  /*14d90*/  MOV R3, 0x14db0 ;  /* 0x00014db000037802 */ /* 0x000fc40000000f00 */
[----:B--2--5:R-:W-:Y:S05]  /*14da0*/  CALL.REL.NOINC `($__internal_19_$__cuda_sm70_shflsync_idx_p) ;  /* 0x00005a9000007944 */ /* 0x024fea0003c00000 */
[----:B------:R-:W-:Y:S01]  /*14db0*/  IMAD.MOV.U32 R7, RZ, RZ, R62 ;  /* 0x000000ffff077224 */ /* 0x000fe200078e003e */
[----:B------:R-:W-:Y:S01]  /*14dc0*/  MOV R2, 0x1 ;  /* 0x0000000100027802 */ /* 0x000fe20000000f00 */
[----:B------:R-:W-:Y:S01]  /*14dd0*/  IMAD.MOV.U32 R56, RZ, RZ, R6 ;  /* 0x000000ffff387224 */ /* 0x000fe200078e0006 */
[----:B------:R-:W-:-:S02]  /*14de0*/  MOV R62, 0x181f ;  /* 0x0000181f003e7802 */ /* 0x000fc40000000f00 */
[----:B------:R-:W-:Y:S02]  /*14df0*/  MOV R3, 0x14e10 ;  /* 0x00014e1000037802 */ /* 0x000fe40000000f00 */
[----:B------:R-:W-:Y:S05]  /*14e00*/  CALL.REL.NOINC `($__internal_19_$__cuda_sm70_shflsync_idx_p) ;  /* 0x00005a3000007944 */ /* 0x000fea0003c00000 */
[----:B------:R-:W-:Y:S01]  /*14e10*/  MOV R2, R62 ;  /* 0x0000003e00027202 */ /* 0x000fe20000000f00 */
[----:B------:R-:W-:Y:S05]  /*14e20*/  BRA `(.L_x_1556) ;  /* 0xfffedb2000007947 */ /* 0x000fea000383ffff */
.L_x_1435:
[----:B------:R-:W-:Y:S01]  /*14e30*/  IMAD.MOV.U32 R56, RZ, RZ, R5 ;  /* 0x000000ffff387224 */ /* 0x000fe200078e0005 */
[----:B-1----:R-:W-:Y:S01]  /*14e40*/  MOV R2, 0x2 ;  /* 0x0000000200027802 */ /* 0x002fe20000000f00 */
[----:B------:R-:W-:Y:S01]  /*14e50*/  IMAD.MOV.U32 R62, RZ, RZ, 0x181f ;  /* 0x0000181fff3e7424 */ /* 0x000fe200078e00ff */
[----:B------:R-:W-:Y:S02]  /*14e60*/  MOV R3, 0x14e80 ;  /* 0x00014e8000037802 */ /* 0x000fe40000000f00 */
[----:B--23-5:R-:W-:Y:S05]  /*14e70*/  CALL.REL.NOINC `($__internal_19_$__cuda_sm70_shflsync_idx_p) ;  /* 0x000059c000007944 */ /* 0x02cfea0003c00000 */
[----:B------:R-:W-:Y:S01]  /*14e80*/  MOV R7, R62 ;  /* 0x0000003e00077202 */ /* 0x000fe20000000f00 */
[----:B------:R-:W-:Y:S05]  /*14e90*/  BRA `(.L_x_1557) ;  /* 0xfffedb9000007947 */ /* 0x000fea000383ffff */
.L_x_1436:
[----:B------:R-:W-:Y:S01]  /*14ea0*/  IMAD.MOV.U32 R56, RZ, RZ, R6 ;  /* 0x000000ffff387224 */ /* 0x000fe200078e0006 */
[----:B-1----:R-:W-:Y:S01]  /*14eb0*/  MOV R2, 0x2 ;  /* 0x0000000200027802 */ /* 0x002fe20000000f00 */
[----:B------:R-:W-:Y:S01]  /*14ec0*/  IMAD.MOV.U32 R62, RZ, RZ, 0x181f ;  /* 0x0000181fff3e7424 */ /* 0x000fe200078e00ff */
[----:B------:R-:W-:Y:S02]  /*14ed0*/  MOV R3, 0x14ef0 ;  /* 0x00014ef000037802 */ /* 0x000fe40000000f00 */
[----:B--2345:R-:W-:Y:S05]  /*14ee0*/  CALL.REL.NOINC `($__internal_19_$__cuda_sm70_shflsync_idx_p) ;  /* 0x0000595000007944 */ /* 0x03cfea0003c00000 */
[----:B------:R-:W-:Y:S01]  /*14ef0*/  MOV R2, R62 ;  /* 0x0000003e00027202 */ /* 0x000fe20000000f00 */
[----:B------:R-:W-:Y:S05]  /*14f00*/  BRA `(.L_x_1558) ;  /* 0xfffedb4000007947 */ /* 0x000fea000383ffff */
.L_x_1439:
[----:B------:R-:W-:Y:S01]  /*14f10*/  IMAD.MOV.U32 R56, RZ, RZ, R5 ;  /* 0x000000ffff387224 */ /* 0x000fe200078e0005 */
[----:B--2---:R-:W-:Y:S01]  /*14f20*/  MOV R2, 0x3 ;  /* 0x0000000300027802 */ /* 0x004fe20000000f00 */
[----:B------:R-:W-:Y:S01]  /*14f30*/  IMAD.MOV.U32 R62, RZ, RZ, 0x181f ;  /* 0x0000181fff3e7424 */ /* 0x000fe200078e00ff */
[----:B------:R-:W-:-:S02]  /*14f40*/  MOV R3, 0x14f60 ;  /* 0x00014f6000037802 */ /* 0x000fc40000000f00 */
[----:B-1-345:R-:W-:Y:S05]  /*14f50*/  CALL.REL.NOINC `($__internal_19_$__cuda_sm70_shflsync_idx_p) ;  /* 0x000058e000007944 */ /* 0x03afea0003c00000 */
        /* <DEDUP_REMOVED lines=8> */
.L_x_1442:
[----:B------:R-:W-:Y:S01]  /*14fe0*/  IMAD.MOV.U32 R56, RZ, RZ, R5 ;  /* 0x000000ffff387224 */ /* 0x000fe200078e0005 */
[----:B-12---:R-:W-:Y:S01]  /*14ff0*/  MOV R2, 0x4 ;  /* 0x0000000400027802 */ /* 0x006fe20000000f00 */
[----:B------:R-:W-:Y:S01]  /*15000*/  IMAD.MOV.U32 R62, RZ, RZ, 0x181f ;  /* 0x0000181fff3e7424 */ /* 0x000fe200078e00ff */
[----:B------:R-:W-:Y:S02]  /*15010*/  MOV R3, 0x15030 ;  /* 0x0001503000037802 */ /* 0x000fe40000000f00 */
[----:B---345:R-:W-:Y:S05]  /*15020*/  CALL.REL.NOINC `($__internal_19_$__cuda_sm70_shflsync_idx_p) ;  /* 0x0000581000007944 */ /* 0x038fea0003c00000 */
[----:B------:R-:W-:Y:S01]  /*15030*/  MOV R7, R62 ;  /* 0x0000003e00077202 */ /* 0x000fe20000000f00 */
[----:B------:R-:W-:Y:S05]  /*15040*/  BRA `(.L_x_1560) ;  /* 0xfffedbd000007947 */ /* 0x000fea000383ffff */
.L_x_1443:
[----:B------:R-:W-:Y:S01]  /*15050*/  IMAD.MOV.U32 R56, RZ, RZ, R6 ;  /* 0x000000ffff387224 */ /* 0x000fe200078e0006 */
[----:B--2---:R-:W-:Y:S01]  /*15060*/  MOV R2, 0x4 ;  /* 0x0000000400027802 */ /* 0x004fe20000000f00 */
[----:B------:R-:W-:Y:S01]  /*15070*/  IMAD.MOV.U32 R62, RZ, RZ, 0x181f ;  /* 0x0000181fff3e7424 */ /* 0x000fe200078e00ff */
[----:B------:R-:W-:Y:S02]  /*15080*/  MOV R3, 0x150a0 ;  /* 0x000150a000037802 */ /* 0x000fe40000000f00 */
[----:B-1-345:R-:W-:Y:S05]  /*15090*/  CALL.REL.NOINC `($__internal_19_$__cuda_sm70_shflsync_idx_p) ;  /* 0x000057a000007944 */ /* 0x03afea0003c00000 */
[----:B------:R-:W-:Y:S01]  /*150a0*/  MOV R2, R62 ;  /* 0x0000003e00027202 */ /* 0x000fe20000000f00 */
[----:B------:R-:W-:Y:S05]  /*150b0*/  BRA `(.L_x_1561) ;  /* 0xfffedb8000007947 */ /* 0x000fea000383ffff */
.L_x_1446:
[----:B------:R-:W-:Y:S01]  /*150c0*/  IMAD.MOV.U32 R56, RZ, RZ, R5 ;  /* 0x000000ffff387224 */ /* 0x000fe200078e0005 */
[----:B-1----:R-:W-:Y:S01]  /*150d0*/  MOV R2, 0x5 ;  /* 0x0000000500027802 */ /* 0x002fe20000000f00 */
[----:B------:R-:W-:Y:S01]  /*150e0*/  IMAD.MOV.U32 R62, RZ, RZ, 0x181f ;  /* 0x0000181fff3e7424 */ /* 0x000fe200078e00ff */
[----:B------:R-:W-:-:S02]  /*150f0*/  MOV R3, 0x15110 ;  /* 0x0001511000037802 */ /* 0x000fc40000000f00 */
[----:B--2345:R-:W-:Y:S05]  /*15100*/  CALL.REL.NOINC `($__internal_19_$__cuda_sm70_shflsync_idx_p) ;  /* 0x0000573000007944 */ /* 0x03cfea0003c00000 */
        /* <DEDUP_REMOVED lines=8> */
.L_x_1449:
[----:B------:R-:W-:Y:S01]  /*15190*/  IMAD.MOV.U32 R56, RZ, RZ, R5 ;  /* 0x000000ffff387224 */ /* 0x000fe200078e0005 */
[----:B-1----:R-:W-:Y:S01]  /*151a0*/  MOV R2, 0x6 ;  /* 0x0000000600027802 */ /* 0x002fe20000000f00 */
[----:B------:R-:W-:Y:S01]  /*151b0*/  IMAD.MOV.U32 R62, RZ, RZ, 0x181f ;  /* 0x0000181fff3e7424 */ /* 0x000fe200078e00ff */
[----:B------:R-:W-:Y:S02]  /*151c0*/  MOV R3, 0x151e0 ;  /* 0x000151e000037802 */ /* 0x000fe40000000f00 */
[----:B--2345:R-:W-:Y:S05]  /*151d0*/  CALL.REL.NOINC `($__internal_19_$__cuda_sm70_shflsync_idx_p) ;  /* 0x0000566000007944 */ /* 0x03cfea0003c00000 */
[----:B------:R-:W-:Y:S01]  /*151e0*/  MOV R7, R62 ;  /* 0x0000003e00077202 */ /* 0x000fe20000000f00 */
[----:B------:R-:W-:Y:S05]  /*151f0*/  BRA `(.L_x_1563) ;  /* 0xfffedc1000007947 */ /* 0x000fea000383ffff */
.L_x_1450:
[----:B------:R-:W-:Y:S01]  /*15200*/  IMAD.MOV.U32 R56, RZ, RZ, R6 ;  /* 0x000000ffff387224 */ /* 0x000fe200078e0006 */
[----:B-1----:R-:W-:Y:S01]  /*15210*/  MOV R2, 0x6 ;  /* 0x0000000600027802 */ /* 0x002fe20000000f00 */
[----:B------:R-:W-:Y:S01]  /*15220*/  IMAD.MOV.U32 R62, RZ, RZ, 0x181f ;  /* 0x0000181fff3e7424 */ /* 0x000fe200078e00ff */
[----:B------:R-:W-:Y:S02]  /*15230*/  MOV R3, 0x15250 ;  /* 0x0001525000037802 */ /* 0x000fe40000000f00 */
[----:B--2345:R-:W-:Y:S05]  /*15240*/  CALL.REL.NOINC `($__internal_19_$__cuda_sm70_shflsync_idx_p) ;  /* 0x000055f000007944 */ /* 0x03cfea0003c00000 */
[----:B------:R-:W-:Y:S01]  /*15250*/  MOV R2, R62 ;  /* 0x0000003e00027202 */ /* 0x000fe20000000f00 */
[----:B------:R-:W-:Y:S05]  /*15260*/  BRA `(.L_x_1564) ;  /* 0xfffedbc000007947 */ /* 0x000fea000383ffff */
.L_x_1453:
        /* <DEDUP_REMOVED lines=13> */
.L_x_1456:
[----:B------:R-:W-:Y:S01]  /*15340*/  IMAD.MOV.U32 R56, RZ, RZ, R4 ;  /* 0x000000ffff387224 */ /* 0x000fe200078e0004 */
[----:B------:R-:W-:Y:S01]  /*15350*/  MOV R2, RZ ;  /* 0x000000ff00027202 */ /* 0x000fe20000000f00 */
[----:B------:R-:W-:Y:S01]  /*15360*/  IMAD.MOV.U32 R62, RZ, RZ, 0x181f ;  /* 0x0000181fff3e7424 */ /* 0x000fe200078e00ff */
[----:B------:R-:W-:Y:S02]  /*15370*/  MOV R3, 0x15390 ;  /* 0x0001539000037802 */ /* 0x000fe40000000f00 */
[----:B------:R-:W-:Y:S05]  /*15380*/  CALL.REL.NOINC `($__internal_19_$__cuda_sm70_shflsync_idx_p) ;  /* 0x000054b000007944 */ /* 0x000fea0003c00000 */
[----:B------:R-:W-:Y:S01]  /*15390*/  MOV R7, R62 ;  /* 0x0000003e00077202 */ /* 0x000fe20000000f00 */
[----:B------:R-:W-:Y:S05]  /*153a0*/  BRA `(.L_x_1566) ;  /* 0xfffef80000007947 */ /* 0x000fea000383ffff */
.L_x_1457:
[----:B------:R-:W-:Y:S01]  /*153b0*/  IMAD.MOV.U32 R56, RZ, RZ, R0 ;  /* 0x000000ffff387224 */ /* 0x000fe200078e0000 */
[----:B------:R-:W-:Y:S01]  /*153c0*/  MOV R2, RZ ;  /* 0x000000ff00027202 */ /* 0x000fe20000000f00 */
[----:B------:R-:W-:Y:S01]  /*153d0*/  IMAD.MOV.U32 R62, RZ, RZ, 0x181f ;  /* 0x0000181fff3e7424 */ /* 0x000fe200078e00ff */
[----:B------:R-:W-:Y:S02]  /*153e0*/  MOV R3, 0x15400 ;  /* 0x0001540000037802 */ /* 0x000fe40000000f00 */
[----:B-12---:R-:W-:Y:S05]  /*153f0*/  CALL.REL.NOINC `($__internal_19_$__cuda_sm70_shflsync_idx_p) ;  /* 0x0000544000007944 */ /* 0x006fea0003c00000 */
        /* <DEDUP_REMOVED lines=12> */
[----:B------:R-:W-:Y:S05]  /*154c0*/  CALL.REL.NOINC `($__internal_19_$__cuda_sm70_shflsync_idx_p) ;  /* 0x0000537000007944 */ /* 0x000fea0003c00000 */
[----:B------:R-:W-:Y:S01]  /*154d0*/  IMAD.MOV.U32 R6, RZ, RZ, R62 ;  /* 0x000000ffff067224 */ /* 0x000fe200078e003e */
[----:B------:R-:W-:Y:S01]  /*154e0*/  MOV R2, 0x1 ;  /* 0x0000000100027802 */ /* 0x000fe20000000f00 */
[----:B------:R-:W-:Y:S01]  /*154f0*/  IMAD.MOV.U32 R56, RZ, RZ, R0 ;  /* 0x000000ffff387224 */ /* 0x000fe200078e0000 */
[----:B------:R-:W-:Y:S02]  /*15500*/  MOV R62, 0x181f ;  /* 0x0000181f003e7802 */ /* 0x000fe40000000f00 */
[----:B------:R-:W-:Y:S02]  /*15510*/  MOV R3, 0x15530 ;  /* 0x0001553000037802 */ /* 0x000fe40000000f00 */
[----:B------:R-:W-:Y:S05]  /*15520*/  CALL.REL.NOINC `($__internal_19_$__cuda_sm70_shflsync_idx_p) ;  /* 0x0000531000007944 */ /* 0x000fea0003c00000 */
[C---:B------:R-:W-:Y:S01]  /*15530*/  IADD3 R2, -R5.reuse, 0x10, RZ ;  /* 0x0000001005027810 */ /* 0x040fe20007ffe1ff */
[----:B------:R-:W-:Y:S01]  /*15540*/  IMAD.MOV.U32 R56, RZ, RZ, R4 ;  /* 0x000000ffff387224 */ /* 0x000fe200078e0004 */
[----:B------:R-:W-:-:S02]  /*15550*/  ISETP.NE.U32.AND P2, PT, R5, RZ, PT ;  /* 0x000000ff0500720c */ /* 0x000fc40003f45070 */
[----:B------:R-:W-:-:S04]  /*15560*/  LOP3.LUT R2, R2, 0xf, RZ, 0xc0, !PT ;  /* 0x0000000f02027812 */ /* 0x000fc800078ec0ff */
[----:B------:R-:W-:Y:S01]  /*15570*/  IADD3 R2, P1, P0, R2, R62, R135 ;  /* 0x0000003e02027210 */ /* 0x000fe2000783e087 */
[----:B------:R-:W-:-:S03]  /*15580*/  IMAD.MOV.U32 R62, RZ, RZ, 0x181f ;  /* 0x0000181fff3e7424 */ /* 0x000fc600078e00ff */
[----:B------:R-:W-:-:S05]  /*15590*/  IADD3.X R3, RZ, R6, R36, P1, P0 ;  /* 0x00000006ff037210 */ /* 0x000fca0000fe0424 */
[----:B------:R-:W-:Y:S01]  /*155a0*/  @!PT LDS RZ, [RZ] ;  /* 0x00000000fffff984 */ /* 0x000fe20000000800 */
[----:B------:R-:W-:Y:S01]  /*155b0*/  @!PT LDS RZ, [RZ] ;  /* 0x00000000fffff984 */ /* 0x000fe20000000800 */
[----:B------:R-:W-:Y:S01]  /*155c0*/  @!PT LDS RZ, [RZ] ;  /* 0x00000000fffff984 */ /* 0x000fe20000000800 */
[----:B------:R1:W-:Y:S02]  /*155d0*/  LDGSTS.E.BYPASS.LTC128B.128.ZFILL [R202+0x3100], [R2.64], P2 ;  /* 0x0310000002ca7fae */ /* 0x0003e40009141d46 */
        /* <DEDUP_REMOVED lines=49> */
[----:B------:R-:W-:Y:S01]  /*158f0*/  MOV R0, R62 ;  /* 0x0000003e00007202 */ /* 0x000fe20000000f00 */
[----:B------:R-:W-:Y:S05]  /*15900*/  BRA `(.L_x_1567) ;  /* 0xfffef42000007947 */ /* 0x000fea000383ffff */
.L_x_1458:
[----:B------:R-:W-:Y:S01]  /*15910*/  IMAD.MOV.U32 R56, RZ, RZ, R0 ;  /* 0x000000ffff387224 */ /* 0x000fe200078e0000 */
[----:B------:R-:W-:Y:S01]  /*15920*/  MOV R2, RZ ;  /* 0x000000ff00027202 */ /* 0x000fe20000000f00 */
[----:B------:R-:W-:Y:S01]  /*15930*/  IMAD.MOV.U32 R62, RZ, RZ, 0x1c1f ;  /* 0x00001c1fff3e7424 */ /* 0x000fe200078e00ff */
[----:B------:R-:W-:-:S02]  /*15940*/  MOV R3, 0x15960 ;  /* 0x0001596000037802 */ /* 0x000fc40000000f00 */
[----:B------:R-:W-:Y:S05]  /*15950*/  CALL.REL.NOINC `($__internal_19_$__cuda_sm70_shflsync_idx_p) ;  /* 0x00004ee000007944 */ /* 0x000fea0003c00000 */
[----:B------:R-:W-:Y:S01]  /*15960*/  MOV R2, R62 ;  /* 0x0000003e00027202 */ /* 0x000fe20000000f00 */
[----:B------:R-:W-:Y:S05]  /*15970*/  BRA `(.L_x_1568) ;  /* 0xfffef51000007947 */ /* 0x000fea000383ffff */
.L_x_1459:
[----:B------:R-:W-:Y:S01]  /*15980*/  IMAD.MOV.U32 R56, RZ, RZ, R0 ;  /* 0x000000ffff387224 */ /* 0x000fe200078e0000 */
[----:B------:R-:W-:Y:S01]  /*15990*/  MOV R2, 0x1 ;  /* 0x0000000100027802 */ /* 0x000fe20000000f00 */
[----:B------:R-:W-:Y:S01]  /*159a0*/  IMAD.MOV.U32 R62, RZ, RZ, 0x1c1f ;  /* 0x00001c1fff3e7424 */ /* 0x000fe200078e00ff */
[----:B------:R-:W-:-:S02]  /*159b0*/  MOV R3, 0x159d0 ;  /* 0x000159d000037802 */ /* 0x000fc40000000f00 */
[----:B-1----:R-:W-:Y:S05]  /*159c0*/  CALL.REL.NOINC `($__internal_19_$__cuda_sm70_shflsync_idx_p) ;  /* 0x00004e7000007944 */ /* 0x002fea0003c00000 */
[----:B------:R-:W-:Y:S01]  /*159d0*/  IMAD.IADD R2, R4, 0x1, R62 ;  /* 0x0000000104027824 */ /* 0x000fe200078e023e */
[----:B------:R-:W-:Y:S01]  /*159e0*/  MOV R3, 0x15cc0 ;  /* 0x00015cc000037802 */ /* 0x000fe20000000f00 */
[----:B------:R-:W-:-:S02]  /*159f0*/  IMAD.MOV.U32 R56, RZ, RZ, R0 ;  /* 0x000000ffff387224 */ /* 0x000fc400078e0000 */
        /* <DEDUP_REMOVED lines=37> */
[----:B------:R-:W-:Y:S01]  /*15c50*/  ISETP.GT.AND P0, PT, R2, 0x49, PT ;  /* 0x000000490200780c */ /* 0x000fe20003f04270 */
[----:B------:R-:W-:Y:S01]  /*15c60*/  IMAD.MOV.U32 R2, RZ, RZ, 0x2 ;  /* 0x00000002ff027424 */ /* 0x000fe200078e00ff */
[----:B------:R-:W-:-:S02]  /*15c70*/  FSEL R140, R44, -INF , P6 ;  /* 0xff8000002c8c7808 */ /* 0x000fc40003000000 */
[----:B------:R-:W-:Y:S02]  /*15c80*/  FSEL R139, R42, -INF , P2 ;  /* 0xff8000002a8b7808 */ /* 0x000fe40001000000 */
[----:B------:R-:W-:Y:S02]  /*15c90*/  FSEL R138, R35, -INF , P1 ;  /* 0xff800000238a7808 */ /* 0x000fe40000800000 */
[----:B------:R-:W-:Y:S02]  /*15ca0*/  FSEL R137, R33, -INF , P0 ;  /* 0xff80000021897808 */ /* 0x000fe40000000000 */
[----:B------:R-:W-:Y:S05]  /*15cb0*/  CALL.REL.NOINC `($__internal_19_$__cuda_sm70_shflsync_idx_p) ;  /* 0x00004b8000007944 */ /* 0x000fea0003c00000 */
[----:B------:R-:W-:Y:S01]  /*15cc0*/  IMAD.IADD R2, R4, 0x1, R62 ;  /* 0x0000000104027824 */ /* 0x000fe200078e023e */
[----:B------:R-:W-:Y:S01]  /*15cd0*/  MOV R3, 0x15fb0 ;  /* 0x00015fb000037802 */ /* 0x000fe20000000f00 */
[----:B------:R-:W-:Y:S02]  /*15ce0*/  IMAD.MOV.U32 R56, RZ, RZ, R0 ;  /* 0x000000ffff387224 */ /* 0x000fe400078e0000 */
        /* <DEDUP_REMOVED lines=45> */
[----:B------:R-:W-:Y:S02]  /*15fc0*/  FMNMX.FTZ R0, R11, R13, !PT ;  /* 0x0000000d0b007209 */ /* 0x000fe40007810000 */
[----:B------:R-:W-:Y:S02]  /*15fd0*/  FMNMX.FTZ R2, R24, R26, !PT ;  /* 0x0000001a18027209 */ /* 0x000fe40007810000 */
[----:B------:R-:W-:Y:S02]  /*15fe0*/  IMNMX R5, R5, R4, PT ;  /* 0x0000000405057217 */ /* 0x000fe40003800200 */
[----:B------:R-:W-:Y:S01]  /*15ff0*/  FMNMX.FTZ R3, R15, R0, !PT ;  /* 0x000000000f037209 */ /* 0x000fe20007810000 */
[----:B------:R-:W-:Y:S01]  /*16000*/  IMAD.MOV.U32 R0, RZ, RZ, 0x2 ;  /* 0x00000002ff007424 */ /* 0x000fe200078e00ff */
[----:B------:R-:W-:-:S02]  /*16010*/  ISETP.GT.AND P6, PT, R5, RZ, PT ;  /* 0x000000ff0500720c */ /* 0x000fc40003fc4270 */
[C---:B------:R-:W-:Y:S02]  /*16020*/  ISETP.GT.AND P2, PT, R5.reuse, 0x1, PT ;  /* 0x000000010500780c */ /* 0x040fe40003f44270 */
[----:B------:R-:W-:Y:S02]  /*16030*/  FMNMX.FTZ R4, R10, R12, !PT ;  /* 0x0000000c0a047209 */ /* 0x000fe40007810000 */
[----:B------:R-:W-:Y:S02]  /*16040*/  ISETP.GT.AND P1, PT, R5, 0x8, PT ;  /* 0x000000080500780c */ /* 0x000fe40003f24270 */
[----:B------:R-:W-:Y:S02]  /*16050*/  FSEL R28, R161, -INF , P6 ;  /* 0xff800000a11c7808 */ /* 0x000fe40003000000 */
[----:B------:R-:W-:Y:S02]  /*16060*/  FSEL R30, R160, -INF , P2 ;  /* 0xff800000a01e7808 */ /* 0x000fe40001000000 */
[----:B------:R-:W-:-:S02]  /*16070*/  FMNMX.FTZ R2, R29, R2, !PT ;  /* 0x000000021d027209 */ /* 0x000fc40007810000 */
[----:B------:R-:W-:Y:S02]  /*16080*/  FMNMX.FTZ R71, R17, R3, !PT ;  /* 0x0000000311477209 */ /* 0x000fe40007810000 */
[----:B------:R-:W-:Y:S02]  /*16090*/  ISETP.GT.AND P0, PT, R5, 0x9, PT ;  /* 0x000000090500780c */ /* 0x000fe40003f04270 */
[----:B------:R-:W-:Y:S02]  /*160a0*/  FSEL R33, R151, -INF , P1 ;  /* 0xff80000097217808 */ /* 0x000fe40000800000 */
[----:B------:R-:W-:Y:S02]  /*160b0*/  FMNMX.FTZ R4, R14, R4, !PT ;  /* 0x000000040e047209 */ /* 0x000fe40007810000 */
[----:B------:R-:W-:Y:S02]  /*160c0*/  FMNMX.FTZ R3, R28, R30, !PT ;  /* 0x0000001e1c037209 */ /* 0x000fe40007810000 */
[----:B------:R-:W-:-:S02]  /*160d0*/  FMNMX.FTZ R70, R31, R2, !PT ;  /* 0x000000021f467209 */ /* 0x000fc40007810000 */
[----:B------:R-:W-:Y:S02]  /*160e0*/  ISETP.GT.AND P6, PT, R5, 0x10, PT ;  /* 0x000000100500780c */ /* 0x000fe40003fc4270 */
[----:B------:R-:W-:Y:S02]  /*160f0*/  FSEL R35, R150, -INF , P0 ;  /* 0xff80000096237808 */ /* 0x000fe40000000000 */
[----:B------:R-:W-:Y:S02]  /*16100*/  FMNMX.FTZ R4, R16, R4, !PT ;  /* 0x0000000410047209 */ /* 0x000fe40007810000 */
[----:B------:R-:W-:Y:S02]  /*16110*/  FMNMX.FTZ R2, R33, R3, !PT ;  /* 0x0000000321027209 */ /* 0x000fe40007810000 */
[----:B------:R-:W-:Y:S02]  /*16120*/  ISETP.GT.AND P2, PT, R5, 0x11, PT ;  /* 0x000000110500780c */ /* 0x000fe40003f44270 */
[----:B------:R-:W-:-:S02]  /*16130*/  FSEL R48, R147, -INF , P6 ;  /* 0xff80000093307808 */ /* 0x000fc40003000000 */
        /* <DEDUP_REMOVED lines=89> */
[----:B------:R-:W-:Y:S01]  /*166d0*/  FMNMX.FTZ R71, R138, R71, !PT ;  /* 0x000000478a477209 */ /* 0x000fe20007810000 */
[----:B------:R-:W-:Y:S01]  /*166e0*/  IMAD.MOV.U32 R4, RZ, RZ, R72 ;  /* 0x000000ffff047224 */ /* 0x000fe200078e0048 */
[----:B------:R-:W-:-:S02]  /*166f0*/  FMNMX.FTZ R70, R157, R70, !PT ;  /* 0x000000469d467209 */ /* 0x000fc40007810000 */
[----:B------:R-:W-:Y:S02]  /*16700*/  FMNMX.FTZ R8, R128, R2, !PT ;  /* 0x0000000280087209 */ /* 0x000fe40007810000 */
[----:B------:R-:W-:Y:S02]  /*16710*/  FMNMX.FTZ R71, R137, R71, !PT ;  /* 0x0000004789477209 */ /* 0x000fe40007810000 */
[----:B------:R-:W-:Y:S02]  /*16720*/  FMNMX.FTZ R70, R156, R70, !PT ;  /* 0x000000469c467209 */ /* 0x000fe40007810000 */
[----:B------:R-:W-:Y:S02]  /*16730*/  MOV R2, 0x16750 ;  /* 0x0001675000027802 */ /* 0x000fe40000000f00 */
[----:B------:R-:W-:Y:S05]  /*16740*/  CALL.REL.NOINC `($__internal_18_$__cuda_sm70_shflsync_bfly_p) ;  /* 0x0000409000007944 */ /* 0x000fea0003c00000 */
[----:B------:R-:W-:Y:S01]  /*16750*/  FMNMX.FTZ R72, R72, R0, !PT ;  /* 0x0000000048487209 */ /* 0x000fe20007810000 */
[----:B------:R-:W-:Y:S01]  /*16760*/  IMAD.MOV.U32 R0, RZ, RZ, 0x1 ;  /* 0x00000001ff007424 */ /* 0x000fe200078e00ff */
[----:B------:R-:W-:-:S03]  /*16770*/  MOV R2, 0x167a0 ;  /* 0x000167a000027802 */ /* 0x000fc60000000f00 */
[----:B------:R-:W-:Y:S02]  /*16780*/  IMAD.MOV.U32 R4, RZ, RZ, R72 ;  /* 0x000000ffff047224 */ /* 0x000fe400078e0048 */
[----:B------:R-:W-:Y:S05]  /*16790*/  CALL.REL.NOINC `($__internal_18_$__cuda_sm70_shflsync_bfly_p) ;  /* 0x0000404000007944 */ /* 0x000fea0003c00000 */
[----:B------:R-:W-:Y:S01]  /*167a0*/  FMNMX.FTZ R72, R72, R0, !PT ;  /* 0x0000000048487209 */ /* 0x000fe20007810000 */
[----:B------:R-:W-:Y:S01]  /*167b0*/  IMAD.MOV.U32 R4, RZ, RZ, R71 ;  /* 0x000000ffff047224 */ /* 0x000fe200078e0047 */
[----:B------:R-:W-:Y:S01]  /*167c0*/  MOV R2, 0x167f0 ;  /* 0x000167f000027802 */ /* 0x000fe20000000f00 */
[----:B------:R-:W-:Y:S02]  /*167d0*/  IMAD.MOV.U32 R0, RZ, RZ, 0x2 ;  /* 0x00000002ff007424 */ /* 0x000fe400078e00ff */
        /* <DEDUP_REMOVED lines=26> */
[----:B------:R-:W-:Y:S01]  /*16980*/  MOV R9, R0 ;  /* 0x0000000000097202 */ /* 0x000fe20000000f00 */
[----:B------:R-:W-:Y:S05]  /*16990*/  BRA `(.L_x_1569) ;  /* 0xfffef56000007947 */ /* 0x000fea000383ffff */
.L_x_1463:
[----:B------:R-:W-:Y:S01]  /*169a0*/  MOV R2, RZ ;  /* 0x000000ff00027202 */ /* 0x000fe20000000f00 */
[----:B------:R-:W-:Y:S01]  /*169b0*/  IMAD.MOV.U32 R56, RZ, RZ, R4 ;  /* 0x000000ffff387224 */ /* 0x000fe200078e0004 */
[----:B------:R-:W-:Y:S01]  /*169c0*/  MOV R3, 0x169f0 ;  /* 0x000169f000037802 */ /* 0x000fe20000000f00 */
[----:B------:R-:W-:Y:S02]  /*169d0*/  IMAD.MOV.U32 R62, RZ, RZ, 0x181f ;  /* 0x0000181fff3e7424 */ /* 0x000fe400078e00ff */
[----:B------:R-:W-:Y:S05]  /*169e0*/  CALL.REL.NOINC `($__internal_19_$__cuda_sm70_shflsync_idx_p) ;  /* 0x00003e5000007944 */ /* 0x000fea0003c00000 */
[----:B------:R-:W-:Y:S01]  /*169f0*/  MOV R7, R62 ;  /* 0x0000003e00077202 */ /* 0x000fe20000000f00 */
[----:B------:R-:W-:-:S05]  /*16a00*/  BRA `(.L_x_1570) ;  /* 0xffff112000007947 */ /* 0x000fca000383ffff */
.L_x_1464:
[----:B------:R-:W-:Y:S01]  /*16a10*/  MOV R2, RZ ;  /* 0x000000ff00027202 */ /* 0x000fe20000000f00 */
[----:B------:R-:W-:Y:S01]  /*16a20*/  IMAD.MOV.U32 R56, RZ, RZ, R0 ;  /* 0x000000ffff387224 */ /* 0x000fe200078e0000 */
[----:B------:R-:W-:Y:S01]  /*16a30*/  MOV R3, 0x16a60 ;  /* 0x00016a6000037802 */ /* 0x000fe20000000f00 */
[----:B------:R-:W-:Y:S02]  /*16a40*/  IMAD.MOV.U32 R62, RZ, RZ, 0x181f ;  /* 0x0000181fff3e7424 */ /* 0x000fe400078e00ff */
[----:B-12---:R-:W-:Y:S05]  /*16a50*/  CALL.REL.NOINC `($__internal_19_$__cuda_sm70_shflsync_idx_p) ;  /* 0x00003de000007944 */ /* 0x006fea0003c00000 */
[----:B------:R-:W-:Y:S01]  /*16a60*/  IMAD.MOV.U32 R56, RZ, RZ, R4 ;  /* 0x000000ffff387224 */ /* 0x000fe200078e0004 */
[----:B------:R-:W-:Y:S02]  /*16a70*/  ISETP.GE.AND P0, PT, R201, c[0x0][0x1d4], PT ;  /* 0x00007500c9007a0c */ /* 0x000fe40003f06270 */
[----:B------:R-:W-:Y:S01]  /*16a80*/  IADD3 R2, P1, R62, R15, RZ ;  /* 0x0000000f3e027210 */ /* 0x000fe20007f3e0ff */
[----:B------:R-:W-:Y:S01]  /*16a90*/  IMAD.MOV.U32 R62, RZ, RZ, 0x181f ;  /* 0x0000181fff3e7424 */ /* 0x000fe200078e00ff */
[----:B------:R-:W-:Y:S03]  /*16aa0*/  SEL R6, RZ, 0x10, P0 ;  /* 0x00000010ff067807 */ /* 0x000fe60000000000 */
[----:B------:R-:W-:Y:S06]  /*16ab0*/  IMAD.X R3, R7, 0x1, R5, P1 ;  /* 0x0000000107037824 */ /* 0x000fec00008e0605 */
[----:B------:R-:W-:Y:S01]  /*16ac0*/  @!PT LDS RZ, [RZ] ;  /* 0x00000000fffff984 */ /* 0x000fe20000000800 */
[----:B------:R-:W-:Y:S01]  /*16ad0*/  @!PT LDS RZ, [RZ] ;  /* 0x00000000fffff984 */ /* 0x000fe20000000800 */
[----:B------:R-:W-:Y:S01]  /*16ae0*/  @!PT LDS RZ, [RZ] ;  /* 0x00000000fffff984 */ /* 0x000fe20000000800 */
[----:B------:R1:W-:Y:S02]  /*16af0*/  LDGSTS.E.BYPASS.LTC128B.128 [R202+0x100], [R2.64], !P0 ;  /* 0x0010000002ca7fae */ /* 0x0003e4000c101d46 */
[----:B-1----:R-:W-:Y:S01]  /*16b00*/  MOV R3, 0x16b30 ;  /* 0x00016b3000037802 */ /* 0x002fe20000000f00 */
[----:B------:R-:W-:Y:S03]  /*16b10*/  IMAD.MOV.U32 R2, RZ, RZ, 0x1 ;  /* 0x00000001ff027424 */ /* 0x000fe600078e00ff */
[----:B------:R-:W-:Y:S05]  /*16b20*/  CALL.REL.NOINC `($__internal_19_$__cuda_sm70_shflsync_idx_p) ;  /* 0x00003d1000007944 */ /* 0x000fea0003c00000 */
[----:B------:R-:W-:Y:S01]  /*16b30*/  MOV R2, 0x1 ;  /* 0x0000000100027802 */ /* 0x000fe20000000f00 */
[----:B------:R-:W-:Y:S01]  /*16b40*/  IMAD.MOV.U32 R7, RZ, RZ, R62 ;  /* 0x000000ffff077224 */ /* 0x000fe200078e003e */
[----:B------:R-:W-:Y:S01]  /*16b50*/  MOV R62, 0x181f ;  /* 0x0000181f003e7802 */ /* 0x000fe20000000f00 */
[----:B------:R-:W-:Y:S01]  /*16b60*/  IMAD.MOV.U32 R56, RZ, RZ, R0 ;  /* 0x000000ffff387224 */ /* 0x000fe200078e0000 */
[----:B------:R-:W-:Y:S02]  /*16b70*/  MOV R3, 0x16b90 ;  /* 0x00016b9000037802 */ /* 0x000fe40000000f00 */
[----:B------:R-:W-:Y:S05]  /*16b80*/  CALL.REL.NOINC `($__internal_19_$__cuda_sm70_shflsync_idx_p) ;  /* 0x00003cb000007944 */ /* 0x000fea0003c00000 */
[C---:B------:R-:W-:Y:S01]  /*16b90*/  IADD3 R2, -R6.reuse, 0x10, RZ ;  /* 0x0000001006027810 */ /* 0x040fe20007ffe1ff */
[----:B------:R-:W-:Y:S01]  /*16ba0*/  IMAD.MOV.U32 R56, RZ, RZ, R4 ;  /* 0x000000ffff387224 */ /* 0x000fe200078e0004 */
[----:B------:R-:W-:Y:S02]  /*16bb0*/  ISETP.NE.U32.AND P2, PT, R6, RZ, PT ;  /* 0x000000ff0600720c */ /* 0x000fe40003f45070 */
[----:B------:R-:W-:Y:S04]  /*16bc0*/  LOP3.LUT R2, R2, 0xf, RZ, 0xc0, !PT ;  /* 0x0000000f02027812 */ /* 0x000fe800078ec0ff */
[----:B------:R-:W-:Y:S01]  /*16bd0*/  IADD3 R2, P1, P0, R2, R62, R15 ;  /* 0x0000003e02027210 */ /* 0x000fe2000783e00f */
[----:B------:R-:W-:Y:S03]  /*16be0*/  IMAD.MOV.U32 R62, RZ, RZ, 0x181f ;  /* 0x0000181fff3e7424 */ /* 0x000fe600078e00ff */
[----:B------:R-:W-:Y:S05]  /*16bf0*/  IADD3.X R3, RZ, R7, R5, P1, P0 ;  /* 0x00000007ff037210 */ /* 0x000fea0000fe0405 */
[----:B------:R-:W-:Y:S01]  /*16c00*/  @!PT LDS RZ, [RZ] ;  /* 0x00000000fffff984 */ /* 0x000fe20000000800 */
[----:B------:R-:W-:Y:S01]  /*16c10*/  @!PT LDS RZ, [RZ] ;  /* 0x00000000fffff984 */ /* 0x000fe20000000800 */
[----:B------:R-:W-:Y:S01]  /*16c20*/  @!PT LDS RZ, [RZ] ;  /* 0x00000000fffff984 */ /* 0x000fe20000000800 */
[----:B------:R1:W-:Y:S02]  /*16c30*/  LDGSTS.E.BYPASS.LTC128B.128.ZFILL [R202+0x900], [R2.64], P2 ;  /* 0x0090000002ca7fae */ /* 0x0003e40009141d46 */
[----:B-1----:R-:W-:Y:S01]  /*16c40*/  MOV R3, 0x16c70 ;  /* 0x00016c7000037802 */ /* 0x002fe20000000f00 */
[----:B------:R-:W-:Y:S04]  /*16c50*/  IMAD.MOV.U32 R2, RZ, RZ, 0x2 ;  /* 0x00000002ff027424 */ /* 0x000fe800078e00ff */
        /* <DEDUP_REMOVED lines=47> */
[----:B------:R-:W-:Y:S01]  /*16f50*/  MOV R0, R62 ;  /* 0x0000003e00007202 */ /* 0x000fe20000000f00 */
[----:B------:R-:W-:-:S05]  /*16f60*/  BRA `(.L_x_1571) ;  /* 0xffff0d4000007947 */ /* 0x000fca000383ffff */
.L_x_1467:
[----:B------:R-:W-:Y:S01]  /*16f70*/  MOV R2, RZ ;  /* 0x000000ff00027202 */ /* 0x000fe20000000f00 */
[----:B------:R-:W-:Y:S01]  /*16f80*/  IMAD.MOV.U32 R56, RZ, RZ, R4 ;  /* 0x000000ffff387224 */ /* 0x000fe200078e0004 */
[----:B------:R-:W-:Y:S01]  /*16f90*/  MOV R3, 0x16fc0 ;  /* 0x00016fc000037802 */ /* 0x000fe20000000f00 */
[----:B------:R-:W-:Y:S02]  /*16fa0*/  IMAD.MOV.U32 R62, RZ, RZ, 0x181f ;  /* 0x0000181fff3e7424 */ /* 0x000fe400078e00ff */
[----:B------:R-:W-:Y:S05]  /*16fb0*/  CALL.REL.NOINC `($__internal_19_$__cuda_sm70_shflsync_idx_p) ;  /* 0x0000388000007944 */ /* 0x000fea0003c00000 */
[----:B------:R-:W-:Y:S01]  /*16fc0*/  MOV R7, R62 ;  /* 0x0000003e00077202 */ /* 0x000fe20000000f00 */
[----:B------:R-:W-:-:S05]  /*16fd0*/  BRA `(.L_x_1572) ;  /* 0xffff202000007947 */ /* 0x000fca000383ffff */
.L_x_1468:
        /* <DEDUP_REMOVED lines=86> */
.L_x_1469:
[----:B------:R-:W-:Y:S01]  /*17540*/  MOV R2, RZ ;  /* 0x000000ff00027202 */ /* 0x000fe20000000f00 */
[----:B------:R-:W-:Y:S01]  /*17550*/  IMAD.MOV.U32 R56, RZ, RZ, R4 ;  /* 0x000000ffff387224 */ /* 0x000fe200078e0004 */
[----:B------:R-:W-:Y:S01]  /*17560*/  MOV R3, 0x17590 ;  /* 0x0001759000037802 */ /* 0x000fe20000000f00 */
[----:B------:R-:W-:Y:S02]  /*17570*/  IMAD.MOV.U32 R62, RZ, RZ, 0x1c1f ;  /* 0x00001c1fff3e7424 */ /* 0x000fe400078e00ff */
[----:B------:R-:W-:Y:S05]  /*17580*/  CALL.REL.NOINC `($__internal_19_$__cuda_sm70_shflsync_idx_p) ;  /* 0x000032b000007944 */ /* 0x000fea0003c00000 */
[----:B------:R-:W-:Y:S01]  /*17590*/  MOV R0, R62 ;  /* 0x0000003e00007202 */ /* 0x000fe20000000f00 */
[----:B------:R-:W-:-:S05]  /*175a0*/  BRA `(.L_x_1574) ;  /* 0xffff1d3000007947 */ /* 0x000fca000383ffff */
.L_x_1470:
[----:B------:R-:W-:Y:S01]  /*175b0*/  MOV R2, 0x1 ;  /* 0x0000000100027802 */ /* 0x000fe20000000f00 */
[----:B------:R-:W-:Y:S01]  /*175c0*/  IMAD.MOV.U32 R56, RZ, RZ, R4 ;  /* 0x000000ffff387224 */ /* 0x000fe200078e0004 */
[----:B------:R-:W-:Y:S01]  /*175d0*/  MOV R3, 0x17600 ;  /* 0x0001760000037802 */ /* 0x000fe20000000f00 */
[----:B------:R-:W-:Y:S02]  /*175e0*/  IMAD.MOV.U32 R62, RZ, RZ, 0x1c1f ;  /* 0x00001c1fff3e7424 */ /* 0x000fe400078e00ff */
[----:B-1----:R-:W-:Y:S05]  /*175f0*/  CALL.REL.NOINC `($__internal_19_$__cuda_sm70_shflsync_idx_p) ;  /* 0x0000324000007944 */ /* 0x002fea0003c00000 */
[----:B------:R-:W-:Y:S01]  /*17600*/  MOV R3, 0x178e0 ;  /* 0x000178e000037802 */ /* 0x000fe20000000f00 */
[----:B------:R-:W-:Y:S02]  /*17610*/  IMAD.IADD R62, R5, 0x1, R62 ;  /* 0x00000001053e7824 */ /* 0x000fe400078e023e */
[----:B------:R-:W-:Y:S02]  /*17620*/  IMAD.MOV.U32 R56, RZ, RZ, R4 ;  /* 0x000000ffff387224 */ /* 0x000fe400078e0004 */
[----:B------:R-:W-:Y:S01]  /*17630*/  IMAD.MOV.U32 R2, RZ, RZ, 0x2 ;  /* 0x00000002ff027424 */ /* 0x000fe200078e00ff */
        /* <DEDUP_REMOVED lines=41> */
[----:B------:R-:W-:Y:S05]  /*178d0*/  CALL.REL.NOINC `($__internal_19_$__cuda_sm70_shflsync_idx_p) ;  /* 0x00002f6000007944 */ /* 0x000fea0003c00000 */
        /* <DEDUP_REMOVED lines=46> */
[----:B------:R-:W-:Y:S01]  /*17bc0*/  FMNMX.FTZ R0, R12, R85, !PT ;  /* 0x000000550c007209 */ /* 0x000fe20007810000 */
[----:B------:R-:W-:Y:S01]  /*17bd0*/  IMAD.IADD R5, R5, 0x1, R62 ;  /* 0x0000000105057824 */ /* 0x000fe200078e023e */
[----:B------:R-:W-:Y:S02]  /*17be0*/  FMNMX.FTZ R2, R13, R84, !PT ;  /* 0x000000540d027209 */ /* 0x000fe40007810000 */
[----:B------:R-:W-:Y:S01]  /*17bf0*/  FMNMX.FTZ R3, R14, R0, !PT ;  /* 0x000000000e037209 */ /* 0x000fe20007810000 */
[----:B------:R-:W-:Y:S01]  /*17c00*/  IMAD.MOV.U32 R0, RZ, RZ, 0x2 ;  /* 0x00000002ff007424 */ /* 0x000fe200078e00ff */
[C---:B------:R-:W-:Y:S02]  /*17c10*/  ISETP.GT.AND P6, PT, R5.reuse, RZ, PT ;  /* 0x000000ff0500720c */ /* 0x040fe40003fc4270 */
[C---:B------:R-:W-:Y:S02]  /*17c20*/  ISETP.GT.AND P2, PT, R5.reuse, 0x1, PT ;  /* 0x000000010500780c */ /* 0x040fe40003f44270 */
[C---:B------:R-:W-:Y:S02]  /*17c30*/  ISETP.GT.AND P1, PT, R5.reuse, 0x8, PT ;  /* 0x000000080500780c */ /* 0x040fe40003f24270 */
        /* <DEDUP_REMOVED lines=115> */
[----:B------:R-:W-:Y:S05]  /*18370*/  CALL.REL.NOINC `($__internal_18_$__cuda_sm70_shflsync_bfly_p) ;  /* 0x0000246000007944 */ /* 0x000fea0003c00000 */
[----:B------:R-:W-:Y:S01]  /*18380*/  FMNMX.FTZ R4, R4, R0, !PT ;  /* 0x0000000004047209 */ /* 0x000fe20007810000 */
[----:B------:R-:W-:Y:S01]  /*18390*/  IMAD.MOV.U32 R0, RZ, RZ, 0x1 ;  /* 0x00000001ff007424 */ /* 0x000fe200078e00ff */
[----:B------:R-:W-:Y:S02]  /*183a0*/  MOV R2, 0x183c0 ;  /* 0x000183c000027802 */ /* 0x000fe40000000f00 */
        /* <DEDUP_REMOVED lines=28> */
[----:B------:R-:W-:-:S05]  /*18570*/  BRA `(.L_x_1575) ;  /* 0xffff1dd000007947 */ /* 0x000fca000383ffff */
.L_x_1473:
[----:B-1--4-:R-:W-:Y:S01]  /*18580*/  MOV R62, 0x181f ;  /* 0x0000181f003e7802 */ /* 0x012fe20000000f00 */
[----:B------:R-:W-:Y:S01]  /*18590*/  IMAD.MOV.U32 R2, RZ, RZ, RZ ;  /* 0x000000ffff027224 */ /* 0x000fe200078e00ff */
[----:B------:R-:W-:Y:S02]  /*185a0*/  MOV R3, 0x185c0 ;  /* 0x000185c000037802 */ /* 0x000fe40000000f00 */
[----:B------:R-:W-:Y:S05]  /*185b0*/  CALL.REL.NOINC `($__internal_19_$__cuda_sm70_shflsync_idx_p) ;  /* 0x0000228000007944 */ /* 0x000fea0003c00000 */
[----:B------:R-:W-:Y:S01]  /*185c0*/  MOV R57, R62 ;  /* 0x0000003e00397202 */ /* 0x000fe20000000f00 */
[----:B------:R-:W-:-:S05]  /*185d0*/  BRA `(.L_x_1576) ;  /* 0xffff3ea000007947 */ /* 0x000fca000383ffff */
.L_x_1476:
[----:B------:R-:W-:Y:S01]  /*185e0*/  MOV R2, RZ ;  /* 0x000000ff00027202 */ /* 0x000fe20000000f00 */
[----:B------:R-:W-:Y:S01]  /*185f0*/  IMAD.MOV.U32 R56, RZ, RZ, R4 ;  /* 0x000000ffff387224 */ /* 0x000fe200078e0004 */
[----:B------:R-:W-:Y:S01]  /*18600*/  MOV R3, 0x18630 ;  /* 0x0001863000037802 */ /* 0x000fe20000000f00 */
[----:B------:R-:W-:Y:S02]  /*18610*/  IMAD.MOV.U32 R62, RZ, RZ, 0x181f ;  /* 0x0000181fff3e7424 */ /* 0x000fe400078e00ff */
[----:B------:R-:W-:Y:S05]  /*18620*/  CALL.REL.NOINC `($__internal_19_$__cuda_sm70_shflsync_idx_p) ;  /* 0x0000221000007944 */ /* 0x000fea0003c00000 */
[----:B------:R-:W-:Y:S01]  /*18630*/  MOV R9, R62 ;  /* 0x0000003e00097202 */ /* 0x000fe20000000f00 */
[----:B------:R-:W-:-:S05]  /*18640*/  BRA `(.L_x_1577) ;  /* 0xffff52a000007947 */ /* 0x000fca000383ffff */
.L_x_1477:
[----:B------:R-:W-:Y:S01]  /*18650*/  MOV R2, RZ ;  /* 0x000000ff00027202 */ /* 0x000fe20000000f00 */
[----:B------:R-:W-:Y:S01]  /*18660*/  IMAD.MOV.U32 R56, RZ, RZ, R0 ;  /* 0x000000ffff387224 */ /* 0x000fe200078e0000 */
[----:B------:R-:W-:Y:S01]  /*18670*/  MOV R3, 0x186a0 ;  /* 0x000186a000037802 */ /* 0x000fe20000000f00 */
[----:B------:R-:W-:Y:S02]  /*18680*/  IMAD.MOV.U32 R62, RZ, RZ, 0x181f ;  /* 0x0000181fff3e7424 */ /* 0x000fe400078e00ff */
[----:B-12---:R-:W-:Y:S05]  /*18690*/  CALL.REL.NOINC `($__internal_19_$__cuda_sm70_shflsync_idx_p) ;  /* 0x000021a000007944 */ /* 0x006fea0003c00000 */
        /* <DEDUP_REMOVED lines=82> */
.L_x_1478:
[----:B------:R-:W-:Y:S02]  /*18bc0*/  MOV R0, 0x2 ;  /* 0x0000000200007802 */ /* 0x000fe40000000f00 */
        /* <DEDUP_REMOVED lines=34> */
.L_x_1480:
[----:B------:R-:W-:Y:S01]  /*18df0*/  IMAD.MOV.U32 R4, RZ, RZ, R246 ;  /* 0x000000ffff047224 */ /* 0x000fe200078e00f6 */
[----:B------:R-:W-:-:S02]  /*18e00*/  MOV R0, 0x2 ;  /* 0x0000000200007802 */ /* 0x000fc40000000f00 */
[----:B------:R-:W-:Y:S02]  /*18e10*/  MOV R2, 0x18e30 ;  /* 0x00018e3000027802 */ /* 0x000fe40000000f00 */
[----:B------:R-:W-:Y:S05]  /*18e20*/  CALL.REL.NOINC `($__internal_18_$__cuda_sm70_shflsync_bfly_p) ;  /* 0x000019b000007944 */ /* 0x000fea0003c00000 */
[----:B------:R-:W-:Y:S05]  /*18e30*/  BRA `(.L_x_1580) ;  /* 0xffff70f000007947 */ /* 0x000fea000383ffff */
.L_x_1481:
[----:B------:R-:W-:Y:S01]  /*18e40*/  IMAD.MOV.U32 R4, RZ, RZ, R5 ;  /* 0x000000ffff047224 */ /* 0x000fe200078e0005 */
[----:B------:R-:W-:Y:S02]  /*18e50*/  MOV R0, 0x1 ;  /* 0x0000000100007802 */ /* 0x000fe40000000f00 */
[----:B------:R-:W-:Y:S02]  /*18e60*/  MOV R2, 0x18e80 ;  /* 0x00018e8000027802 */ /* 0x000fe40000000f00 */
[----:B-1----:R-:W-:Y:S05]  /*18e70*/  CALL.REL.NOINC `($__internal_18_$__cuda_sm70_shflsync_bfly_p) ;  /* 0x0000196000007944 */ /* 0x002fea0003c00000 */
[----:B------:R1:W5:Y:S01]  /*18e80*/  LDL R4, [R1] ;  /* 0x0000000001047983 */ /* 0x0003620000100800 */
[----:B------:R-:W-:Y:S01]  /*18e90*/  FADD.FTZ R5, R5, R0 ;  /* 0x0000000005057221 */ /* 0x000fe20000010000 */
[----:B------:R-:W-:Y:S02]  /*18ea0*/  MOV R0, 0x2 ;  /* 0x0000000200007802 */ /* 0x000fe40000000f00 */
[----:B------:R-:W-:Y:S02]  /*18eb0*/  MOV R2, 0x18ed0 ;  /* 0x00018ed000027802 */ /* 0x000fe40000000f00 */
[----:B-1---5:R-:W-:Y:S05]  /*18ec0*/  CALL.REL.NOINC `($__internal_18_$__cuda_sm70_shflsync_bfly_p) ;  /* 0x0000191000007944 */ /* 0x022fea0003c00000 */
[----:B------:R-:W2:Y:S02]  /*18ed0*/  LDL.LU R2, [R1] ;  /* 0x0000000001027983 */ /* 0x000ea40000300800 */
[----:B--2---:R-:W-:Y:S01]  /*18ee0*/  FADD.FTZ R6, R2, R0 ;  /* 0x0000000002067221 */ /* 0x004fe20000010000 */
[----:B------:R-:W-:-:S02]  /*18ef0*/  MOV R0, 0x1 ;  /* 0x0000000100007802 */ /* 0x000fc40000000f00 */
[----:B------:R-:W-:Y:S02]  /*18f00*/  MOV R2, 0x18f30 ;  /* 0x00018f3000027802 */ /* 0x000fe40000000f00 */
[----:B------:R-:W-:Y:S02]  /*18f10*/  MOV R4, R6 ;  /* 0x0000000600047202 */ /* 0x000fe40000000f00 */
[----:B------:R-:W-:Y:S05]  /*18f20*/  CALL.REL.NOINC `($__internal_18_$__cuda_sm70_shflsync_bfly_p) ;  /* 0x000018b000007944 */ /* 0x000fea0003c00000 */
[----:B------:R1:W5:Y:S01]  /*18f30*/  LDL R4, [R1+0x8] ;  /* 0x0000080001047983 */ /* 0x0003620000100800 */
[----:B------:R-:W-:Y:S01]  /*18f40*/  FADD.FTZ R6, R6, R0 ;  /* 0x0000000006067221 */ /* 0x000fe20000010000 */
[----:B------:R-:W-:Y:S02]  /*18f50*/  MOV R0, 0x2 ;  /* 0x0000000200007802 */ /* 0x000fe40000000f00 */
[----:B------:R-:W-:Y:S02]  /*18f60*/  MOV R2, 0x18f80 ;  /* 0x00018f8000027802 */ /* 0x000fe40000000f00 */
[----:B-1---5:R-:W-:Y:S05]  /*18f70*/  CALL.REL.NOINC `($__internal_18_$__cuda_sm70_shflsync_bfly_p) ;  /* 0x0000186000007944 */ /* 0x022fea0003c00000 */
[----:B------:R-:W2:Y:S02]  /*18f80*/  LDL.LU R2, [R1+0x8] ;  /* 0x0000080001027983 */ /* 0x000ea40000300800 */
[----:B--2---:R-:W-:Y:S01]  /*18f90*/  FADD.FTZ R7, R2, R0 ;  /* 0x0000000002077221 */ /* 0x004fe20000010000 */
[----:B------:R-:W-:Y:S02]  /*18fa0*/  MOV R0, 0x1 ;  /* 0x0000000100007802 */ /* 0x000fe40000000f00 */
[----:B------:R-:W-:-:S02]  /*18fb0*/  MOV R2, 0x18fe0 ;  /* 0x00018fe000027802 */ /* 0x000fc40000000f00 */
        /* <DEDUP_REMOVED lines=10> */
[----:B------:R-:W-:Y:S02]  /*19060*/  MOV R2, 0x19080 ;  /* 0x0001908000027802 */ /* 0x000fe40000000f00 */
[----:B------:R-:W-:Y:S05]  /*19070*/  CALL.REL.NOINC `($__internal_18_$__cuda_sm70_shflsync_bfly_p) ;  /* 0x0000176000007944 */ /* 0x000fea0003c00000 */
[----:B------:R-:W-:Y:S01]  /*19080*/  MOV R8, R0 ;  /* 0x0000000000087202 */ /* 0x000fe20000000f00 */
[----:B------:R-:W-:Y:S05]  /*19090*/  BRA `(.L_x_1581) ;  /* 0xffff6fb000007947 */ /* 0x000fea000383ffff */
.L_x_1488:
[----:B-1-34-:R-:W-:Y:S01]  /*190a0*/  IMAD.MOV.U32 R56, RZ, RZ, R5 ;  /* 0x000000ffff387224 */ /* 0x01afe200078e0005 */
[----:B------:R-:W-:Y:S01]  /*190b0*/  MOV R2, RZ ;  /* 0x000000ff00027202 */ /* 0x000fe20000000f00 */
[----:B------:R-:W-:Y:S01]  /*190c0*/  IMAD.MOV.U32 R62, RZ, RZ, 0x181f ;  /* 0x0000181fff3e7424 */ /* 0x000fe200078e00ff */
[----:B------:R-:W-:-:S02]  /*190d0*/  MOV R3, 0x190f0 ;  /* 0x000190f000037802 */ /* 0x000fc40000000f00 */
[----:B------:R-:W-:Y:S05]  /*190e0*/  CALL.REL.NOINC `($__internal_19_$__cuda_sm70_shflsync_idx_p) ;  /* 0x0000175000007944 */ /* 0x000fea0003c00000 */
[----:B------:R-:W-:Y:S01]  /*190f0*/  MOV R7, R62 ;  /* 0x0000003e00077202 */ /* 0x000fe20000000f00 */
[----:B------:R-:W-:Y:S05]  /*19100*/  BRA `(.L_x_1582) ;  /* 0xffff856000007947 */ /* 0x000fea000383ffff */
.L_x_1489:
[----:B------:R-:W-:Y:S01]  /*19110*/  IMAD.MOV.U32 R56, RZ, RZ, R6 ;  /* 0x000000ffff387224 */ /* 0x000fe200078e0006 */
[----:B------:R-:W-:Y:S01]  /*19120*/  MOV R2, RZ ;  /* 0x000000ff00027202 */ /* 0x000fe20000000f00 */
[----:B------:R-:W-:Y:S01]  /*19130*/  IMAD.MOV.U32 R62, RZ, RZ, 0x181f ;  /* 0x0000181fff3e7424 */ /* 0x000fe200078e00ff */
[----:B------:R-:W-:-:S02]  /*19140*/  MOV R3, 0x19160 ;  /* 0x0001916000037802 */ /* 0x000fc40000000f00 */
[----:B-12---:R-:W-:Y:S05]  /*19150*/  CALL.REL.NOINC `($__internal_19_$__cuda_sm70_shflsync_idx_p) ;  /* 0x000016e000007944 */ /* 0x006fea0003c00000 */
[----:B------:R-:W-:Y:S01]  /*19160*/  MOV R2, R62 ;  /* 0x0000003e00027202 */ /* 0x000fe20000000f00 */
[----:B------:R-:W-:Y:S05]  /*19170*/  BRA `(.L_x_1583) ;  /* 0xffff851000007947 */ /* 0x000fea000383ffff */
.L_x_1490:
[----:B------:R-:W-:Y:S01]  /*19180*/  IMAD.MOV.U32 R56, RZ, RZ, R5 ;  /* 0x000000ffff387224 */ /* 0x000fe200078e0005 */
[----:B-1----:R-:W-:Y:S01]  /*19190*/  MOV R2, 0x1 ;  /* 0x0000000100027802 */ /* 0x002fe20000000f00 */
[----:B------:R-:W-:Y:S01]  /*191a0*/  IMAD.MOV.U32 R62, RZ, RZ, 0x181f ;  /* 0x0000181fff3e7424 */ /* 0x000fe200078e00ff */
[----:B------:R-:W-:-:S02]  /*191b0*/  MOV R3, 0x191d0 ;  /* 0x000191d000037802 */ /* 0x000fc40000000f00 */
[----:B---3--:R-:W-:Y:S05]  /*191c0*/  CALL.REL.NOINC `($__internal_19_$__cuda_sm70_shflsync_idx_p) ;  /* 0x0000167000007944 */ /* 0x008fea0003c00000 */
        /* <DEDUP_REMOVED lines=8> */
.L_x_1491:
[----:B------:R-:W-:Y:S01]  /*19250*/  IMAD.MOV.U32 R56, RZ, RZ, R5 ;  /* 0x000000ffff387224 */ /* 0x000fe200078e0005 */
[----:B-1----:R-:W-:Y:S01]  /*19260*/  MOV R2, 0x2 ;  /* 0x0000000200027802 */ /* 0x002fe20000000f00 */
[----:B------:R-:W-:Y:S01]  /*19270*/  IMAD.MOV.U32 R62, RZ, RZ, 0x181f ;  /* 0x0000181fff3e7424 */ /* 0x000fe200078e00ff */
[----:B------:R-:W-:Y:S02]  /*19280*/  MOV R3, 0x192a0 ;  /* 0x000192a000037802 */ /* 0x000fe40000000f00 */
[----:B--23--:R-:W-:Y:S05]  /*19290*/  CALL.REL.NOINC `($__internal_19_$__cuda_sm70_shflsync_idx_p) ;  /* 0x000015a000007944 */ /* 0x00cfea0003c00000 */
[----:B------:R-:W-:Y:S01]  /*192a0*/  MOV R7, R62 ;  /* 0x0000003e00077202 */ /* 0x000fe20000000f00 */
[----:B------:R-:W-:Y:S05]  /*192b0*/  BRA `(.L_x_1585) ;  /* 0xffff853000007947 */ /* 0x000fea000383ffff */
.L_x_1492:
[----:B------:R-:W-:Y:S01]  /*192c0*/  IMAD.MOV.U32 R56, RZ, RZ, R6 ;  /* 0x000000ffff387224 */ /* 0x000fe200078e0006 */
[----:B-1----:R-:W-:Y:S01]  /*192d0*/  MOV R2, 0x2 ;  /* 0x0000000200027802 */ /* 0x002fe20000000f00 */
[----:B------:R-:W-:Y:S01]  /*192e0*/  IMAD.MOV.U32 R62, RZ, RZ, 0x181f ;  /* 0x0000181fff3e7424 */ /* 0x000fe200078e00ff */
[----:B------:R-:W-:Y:S02]  /*192f0*/  MOV R3, 0x19310 ;  /* 0x0001931000037802 */ /* 0x000fe40000000f00 */
[----:B--234-:R-:W-:Y:S05]  /*19300*/  CALL.REL.NOINC `($__internal_19_$__cuda_sm70_shflsync_idx_p) ;  /* 0x0000153000007944 */ /* 0x01cfea0003c00000 */
[----:B------:R-:W-:Y:S01]  /*19310*/  MOV R2, R62 ;  /* 0x0000003e00027202 */ /* 0x000fe20000000f00 */
[----:B------:R-:W-:Y:S05]  /*19320*/  BRA `(.L_x_1586) ;  /* 0xffff84e000007947 */ /* 0x000fea000383ffff */
.L_x_1493:
[----:B------:R-:W-:Y:S01]  /*19330*/  IMAD.MOV.U32 R56, RZ, RZ, R5 ;  /* 0x000000ffff387224 */ /* 0x000fe200078e0005 */
[----:B--2---:R-:W-:Y:S01]  /*19340*/  MOV R2, 0x3 ;  /* 0x0000000300027802 */ /* 0x004fe20000000f00 */
[----:B------:R-:W-:Y:S01]  /*19350*/  IMAD.MOV.U32 R62, RZ, RZ, 0x181f ;  /* 0x0000181fff3e7424 */ /* 0x000fe200078e00ff */
[----:B------:R-:W-:-:S02]  /*19360*/  MOV R3, 0x19380 ;  /* 0x0001938000037802 */ /* 0x000fc40000000f00 */
[----:B-1-34-:R-:W-:Y:S05]  /*19370*/  CALL.REL.NOINC `($__internal_19_$__cuda_sm70_shflsync_idx_p) ;  /* 0x000014c000007944 */ /* 0x01afea0003c00000 */
        /* <DEDUP_REMOVED lines=8> */
.L_x_1494:
[----:B------:R-:W-:Y:S01]  /*19400*/  IMAD.MOV.U32 R56, RZ, RZ, R5 ;  /* 0x000000ffff387224 */ /* 0x000fe200078e0005 */
[----:B--2---:R-:W-:Y:S01]  /*19410*/  MOV R2, 0x4 ;  /* 0x0000000400027802 */ /* 0x004fe20000000f00 */
[----:B------:R-:W-:Y:S01]  /*19420*/  IMAD.MOV.U32 R62, RZ, RZ, 0x181f ;  /* 0x0000181fff3e7424 */ /* 0x000fe200078e00ff */
[----:B------:R-:W-:Y:S02]  /*19430*/  MOV R3, 0x19450 ;  /* 0x0001945000037802 */ /* 0x000fe40000000f00 */
[----:B-1-34-:R-:W-:Y:S05]  /*19440*/  CALL.REL.NOINC `($__internal_19_$__cuda_sm70_shflsync_idx_p) ;  /* 0x000013f000007944 */ /* 0x01afea0003c00000 */
[----:B------:R-:W-:Y:S01]  /*19450*/  MOV R7, R62 ;  /* 0x0000003e00077202 */ /* 0x000fe20000000f00 */
[----:B------:R-:W-:Y:S05]  /*19460*/  BRA `(.L_x_1588) ;  /* 0xffff84b000007947 */ /* 0x000fea000383ffff */
.L_x_1495:
[----:B------:R-:W-:Y:S01]  /*19470*/  IMAD.MOV.U32 R56, RZ, RZ, R6 ;  /* 0x000000ffff387224 */ /* 0x000fe200078e0006 */
[----:B--2---:R-:W-:Y:S01]  /*19480*/  MOV R2, 0x4 ;  /* 0x0000000400027802 */ /* 0x004fe20000000f00 */
[----:B------:R-:W-:Y:S01]  /*19490*/  IMAD.MOV.U32 R62, RZ, RZ, 0x181f ;  /* 0x0000181fff3e7424 */ /* 0x000fe200078e00ff */
[----:B------:R-:W-:Y:S02]  /*194a0*/  MOV R3, 0x194c0 ;  /* 0x000194c000037802 */ /* 0x000fe40000000f00 */
[----:B-1-34-:R-:W-:Y:S05]  /*194b0*/  CALL.REL.NOINC `($__internal_19_$__cuda_sm70_shflsync_idx_p) ;  /* 0x0000138000007944 */ /* 0x01afea0003c00000 */
[----:B------:R-:W-:Y:S01]  /*194c0*/  MOV R2, R62 ;  /* 0x0000003e00027202 */ /* 0x000fe20000000f00 */
[----:B------:R-:W-:Y:S05]  /*194d0*/  BRA `(.L_x_1589) ;  /* 0xffff846000007947 */ /* 0x000fea000383ffff */
.L_x_1496:
[----:B------:R-:W-:Y:S01]  /*194e0*/  IMAD.MOV.U32 R56, RZ, RZ, R5 ;  /* 0x000000ffff387224 */ /* 0x000fe200078e0005 */
[----:B-1----:R-:W-:Y:S01]  /*194f0*/  MOV R2, 0x5 ;  /* 0x0000000500027802 */ /* 0x002fe20000000f00 */
[----:B------:R-:W-:Y:S01]  /*19500*/  IMAD.MOV.U32 R62, RZ, RZ, 0x181f ;  /* 0x0000181fff3e7424 */ /* 0x000fe200078e00ff */
[----:B------:R-:W-:-:S02]  /*19510*/  MOV R3, 0x19530 ;  /* 0x0001953000037802 */ /* 0x000fc40000000f00 */
[----:B--234-:R-:W-:Y:S05]  /*19520*/  CALL.REL.NOINC `($__internal_19_$__cuda_sm70_shflsync_idx_p) ;  /* 0x0000131000007944 */ /* 0x01cfea0003c00000 */
        /* <DEDUP_REMOVED lines=8> */
.L_x_1497:
[----:B------:R-:W-:Y:S01]  /*195b0*/  IMAD.MOV.U32 R56, RZ, RZ, R5 ;  /* 0x000000ffff387224 */ /* 0x000fe200078e0005 */
[----:B--2---:R-:W-:Y:S01]  /*195c0*/  MOV R2, 0x6 ;  /* 0x0000000600027802 */ /* 0x004fe20000000f00 */
[----:B------:R-:W-:Y:S01]  /*195d0*/  IMAD.MOV.U32 R62, RZ, RZ, 0x181f ;  /* 0x0000181fff3e7424 */ /* 0x000fe200078e00ff */
[----:B------:R-:W-:Y:S02]  /*195e0*/  MOV R3, 0x19600 ;  /* 0x0001960000037802 */ /* 0x000fe40000000f00 */
[----:B-1--4-:R-:W-:Y:S05]  /*195f0*/  CALL.REL.NOINC `($__internal_19_$__cuda_sm70_shflsync_idx_p) ;  /* 0x0000124000007944 */ /* 0x012fea0003c00000 */
[----:B------:R-:W-:Y:S01]  /*19600*/  MOV R7, R62 ;  /* 0x0000003e00077202 */ /* 0x000fe20000000f00 */
[----:B------:R-:W-:Y:S05]  /*19610*/  BRA `(.L_x_1591) ;  /* 0xffff843000007947 */ /* 0x000fea000383ffff */
.L_x_1498:
[----:B------:R-:W-:Y:S01]  /*19620*/  IMAD.MOV.U32 R56, RZ, RZ, R6 ;  /* 0x000000ffff387224 */ /* 0x000fe200078e0006 */
[----:B--2---:R-:W-:Y:S01]  /*19630*/  MOV R2, 0x6 ;  /* 0x0000000600027802 */ /* 0x004fe20000000f00 */
[----:B------:R-:W-:Y:S01]  /*19640*/  IMAD.MOV.U32 R62, RZ, RZ, 0x181f ;  /* 0x0000181fff3e7424 */ /* 0x000fe200078e00ff */
[----:B------:R-:W-:Y:S02]  /*19650*/  MOV R3, 0x19670 ;  /* 0x0001967000037802 */ /* 0x000fe40000000f00 */
[----:B-1-34-:R-:W-:Y:S05]  /*19660*/  CALL.REL.NOINC `($__internal_19_$__cuda_sm70_shflsync_idx_p) ;  /* 0x000011d000007944 */ /* 0x01afea0003c00000 */
[----:B------:R-:W-:Y:S01]  /*19670*/  MOV R2, R62 ;  /* 0x0000003e00027202 */ /* 0x000fe20000000f00 */
[----:B------:R-:W-:Y:S05]  /*19680*/  BRA `(.L_x_1592) ;  /* 0xffff83e000007947 */ /* 0x000fea000383ffff */
.L_x_1499:
[----:B------:R-:W-:Y:S01]  /*19690*/  IMAD.MOV.U32 R56, RZ, RZ, R5 ;  /* 0x000000ffff387224 */ /* 0x000fe200078e0005 */
[----:B-1----:R-:W-:Y:S01]  /*196a0*/  MOV R2, 0x7 ;  /* 0x0000000700027802 */ /* 0x002fe20000000f00 */
[----:B------:R-:W-:Y:S01]  /*196b0*/  IMAD.MOV.U32 R62, RZ, RZ, 0x181f ;  /* 0x0000181fff3e7424 */ /* 0x000fe200078e00ff */
[----:B------:R-:W-:-:S02]  /*196c0*/  MOV R3, 0x196e0 ;  /* 0x000196e000037802 */ /* 0x000fc40000000f00 */
[----:B--2-4-:R-:W-:Y:S05]  /*196d0*/  CALL.REL.NOINC `($__internal_19_$__cuda_sm70_shflsync_idx_p) ;  /* 0x0000116000007944 */ /* 0x014fea0003c00000 */
        /* <DEDUP_REMOVED lines=8> */
.L_x_1501:
[----:B------:R-:W-:Y:S01]  /*19760*/  IMAD.MOV.U32 R56, RZ, RZ, R5 ;  /* 0x000000ffff387224 */ /* 0x000fe200078e0005 */
[----:B------:R-:W-:Y:S01]  /*19770*/  MOV R2, RZ ;  /* 0x000000ff00027202 */ /* 0x000fe20000000f00 */
[----:B------:R-:W-:Y:S01]  /*19780*/  IMAD.MOV.U32 R62, RZ, RZ, 0x1c1f ;  /* 0x00001c1fff3e7424 */ /* 0x000fe200078e00ff */
[----:B------:R-:W-:Y:S02]  /*19790*/  MOV R3, 0x197b0 ;  /* 0x000197b000037802 */ /* 0x000fe40000000f00 */
[----:B------:R-:W-:Y:S05]  /*197a0*/  CALL.REL.NOINC `($__internal_19_$__cuda_sm70_shflsync_idx_p) ;  /* 0x0000109000007944 */ /* 0x000fea0003c00000 */
[----:B------:R-:W-:Y:S01]  /*197b0*/  MOV R4, R62 ;  /* 0x0000003e00047202 */ /* 0x000fe20000000f00 */
[----:B------:R-:W-:Y:S05]  /*197c0*/  BRA `(.L_x_1594) ;  /* 0xffff85c000007947 */ /* 0x000fea000383ffff */
.L_x_1502:
[----:B------:R-:W-:Y:S01]  /*197d0*/  IMAD.MOV.U32 R56, RZ, RZ, R12 ;  /* 0x000000ffff387224 */ /* 0x000fe200078e000c */
[----:B------:R-:W-:Y:S01]  /*197e0*/  MOV R2, RZ ;  /* 0x000000ff00027202 */ /* 0x000fe20000000f00 */
[----:B------:R-:W-:Y:S01]  /*197f0*/  IMAD.MOV.U32 R62, RZ, RZ, 0x1c1f ;  /* 0x00001c1fff3e7424 */ /* 0x000fe200078e00ff */
[----:B------:R-:W-:Y:S02]  /*19800*/  MOV R3, 0x19820 ;  /* 0x0001982000037802 */ /* 0x000fe40000000f00 */
[----:B-12---:R-:W-:Y:S05]  /*19810*/  CALL.REL.NOINC `($__internal_19_$__cuda_sm70_shflsync_idx_p) ;  /* 0x0000102000007944 */ /* 0x006fea0003c00000 */
[----:B------:R-:W-:Y:S01]  /*19820*/  MOV R0, R62 ;  /* 0x0000003e00007202 */ /* 0x000fe20000000f00 */
[----:B------:R-:W-:Y:S05]  /*19830*/  BRA `(.L_x_1595) ;  /* 0xffff857000007947 */ /* 0x000fea000383ffff */
.L_x_1505:
[----:B------:R-:W-:Y:S01]  /*19840*/  IMAD.MOV.U32 R56, RZ, RZ, R5 ;  /* 0x000000ffff387224 */ /* 0x000fe200078e0005 */
[----:B---3--:R-:W-:Y:S01]  /*19850*/  MOV R2, 0x1 ;  /* 0x0000000100027802 */ /* 0x008fe20000000f00 */
        /* <DEDUP_REMOVED lines=11> */
.L_x_1508:
[----:B------:R-:W-:Y:S01]  /*19910*/  IMAD.MOV.U32 R56, RZ, RZ, R5 ;  /* 0x000000ffff387224 */ /* 0x000fe200078e0005 */
[----:B--23--:R-:W-:Y:S01]  /*19920*/  MOV R2, 0x2 ;  /* 0x0000000200027802 */ /* 0x00cfe20000000f00 */
[----:B------:R-:W-:Y:S01]  /*19930*/  IMAD.MOV.U32 R62, RZ, RZ, 0x1c1f ;  /* 0x00001c1fff3e7424 */ /* 0x000fe200078e00ff */
[----:B------:R-:W-:Y:S02]  /*19940*/  MOV R3, 0x19960 ;  /* 0x0001996000037802 */ /* 0x000fe40000000f00 */
[----:B-1--4-:R-:W-:Y:S05]  /*19950*/  CALL.REL.NOINC `($__internal_19_$__cuda_sm70_shflsync_idx_p) ;  /* 0x00000ee000007944 */ /* 0x012fea0003c00000 */
[----:B------:R-:W-:Y:S01]  /*19960*/  MOV R4, R62 ;  /* 0x0000003e00047202 */ /* 0x000fe20000000f00 */
[----:B------:R-:W-:Y:S05]  /*19970*/  BRA `(.L_x_1597) ;  /* 0xffff8ae000007947 */ /* 0x000fea000383ffff */
.L_x_1509:
[----:B------:R-:W-:Y:S01]  /*19980*/  IMAD.MOV.U32 R56, RZ, RZ, R12 ;  /* 0x000000ffff387224 */ /* 0x000fe200078e000c */
[----:B--23--:R-:W-:Y:S01]  /*19990*/  MOV R2, 0x2 ;  /* 0x0000000200027802 */ /* 0x00cfe20000000f00 */
[----:B------:R-:W-:Y:S01]  /*199a0*/  IMAD.MOV.U32 R62, RZ, RZ, 0x1c1f ;  /* 0x00001c1fff3e7424 */ /* 0x000fe200078e00ff */
[----:B------:R-:W-:Y:S02]  /*199b0*/  MOV R3, 0x199d0 ;  /* 0x000199d000037802 */ /* 0x000fe40000000f00 */
[----:B-1--4-:R-:W-:Y:S05]  /*199c0*/  CALL.REL.NOINC `($__internal_19_$__cuda_sm70_shflsync_idx_p) ;  /* 0x00000e7000007944 */ /* 0x012fea0003c00000 */
[----:B------:R-:W-:Y:S01]  /*199d0*/  MOV R0, R62 ;  /* 0x0000003e00007202 */ /* 0x000fe20000000f00 */
[----:B------:R-:W-:Y:S05]  /*199e0*/  BRA `(.L_x_1598) ;  /* 0xffff8a9000007947 */ /* 0x000fea000383ffff */
.L_x_1512:
[----:B------:R-:W-:Y:S01]  /*199f0*/  IMAD.MOV.U32 R56, RZ, RZ, R5 ;  /* 0x000000ffff387224 */ /* 0x000fe200078e0005 */
[----:B--23--:R-:W-:Y:S01]  /*19a00*/  MOV R2, 0x3 ;  /* 0x0000000300027802 */ /* 0x00cfe20000000f00 */
[----:B------:R-:W-:Y:S01]  /*19a10*/  IMAD.MOV.U32 R62, RZ, RZ, 0x1c1f ;  /* 0x00001c1fff3e7424 */ /* 0x000fe200078e00ff */
[----:B------:R-:W-:-:S02]  /*19a20*/  MOV R3, 0x19a40 ;  /* 0x00019a4000037802 */ /* 0x000fc40000000f00 */
[----:B-1--4-:R-:W-:Y:S05]  /*19a30*/  CALL.REL.NOINC `($__internal_19_$__cuda_sm70_shflsync_idx_p) ;  /* 0x00000e0000007944 */ /* 0x012fea0003c00000 */
        /* <DEDUP_REMOVED lines=8> */
.L_x_1516:
[----:B------:R-:W-:Y:S01]  /*19ac0*/  IMAD.MOV.U32 R56, RZ, RZ, R5 ;  /* 0x000000ffff387224 */ /* 0x000fe200078e0005 */
[----:B------:R-:W-:Y:S01]  /*19ad0*/  MOV R2, RZ ;  /* 0x000000ff00027202 */ /* 0x000fe20000000f00 */
[----:B------:R-:W-:Y:S01]  /*19ae0*/  IMAD.MOV.U32 R62, RZ, RZ, 0x181f ;  /* 0x0000181fff3e7424 */ /* 0x000fe200078e00ff */
[----:B------:R-:W-:Y:S02]  /*19af0*/  MOV R3, 0x19b10 ;  /* 0x00019b1000037802 */ /* 0x000fe40000000f00 */
[----:B------:R-:W-:Y:S05]  /*19b00*/  CALL.REL.NOINC `($__internal_19_$__cuda_sm70_shflsync_idx_p) ;  /* 0x00000d3000007944 */ /* 0x000fea0003c00000 */
[----:B------:R-:W-:Y:S01]  /*19b10*/  MOV R7, R62 ;  /* 0x0000003e00077202 */ /* 0x000fe20000000f00 */
[----:B------:R-:W-:Y:S05]  /*19b20*/  BRA `(.L_x_1600) ;  /* 0xffff976000007947 */ /* 0x000fea000383ffff */
.L_x_1517:
[----:B------:R-:W-:Y:S01]  /*19b30*/  IMAD.MOV.U32 R56, RZ, RZ, R6 ;  /* 0x000000ffff387224 */ /* 0x000fe200078e0006 */
[----:B------:R-:W-:Y:S01]  /*19b40*/  MOV R2, RZ ;  /* 0x000000ff00027202 */ /* 0x000fe20000000f00 */
[----:B------:R-:W-:Y:S01]  /*19b50*/  IMAD.MOV.U32 R62, RZ, RZ, 0x181f ;  /* 0x0000181fff3e7424 */ /* 0x000fe200078e00ff */
[----:B------:R-:W-:Y:S02]  /*19b60*/  MOV R3, 0x19b80 ;  /* 0x00019b8000037802 */ /* 0x000fe40000000f00 */
[----:B-12---:R-:W-:Y:S05]  /*19b70*/  CALL.REL.NOINC `($__internal_19_$__cuda_sm70_shflsync_idx_p) ;  /* 0x00000cc000007944 */ /* 0x006fea0003c00000 */
[----:B------:R-:W-:Y:S01]  /*19b80*/  MOV R2, R62 ;  /* 0x0000003e00027202 */ /* 0x000fe20000000f00 */
[----:B------:R-:W-:Y:S05]  /*19b90*/  BRA `(.L_x_1601) ;  /* 0xffff971000007947 */ /* 0x000fea000383ffff */
.L_x_1518:
        /* <DEDUP_REMOVED lines=13> */
.L_x_1519:
[----:B------:R-:W-:Y:S01]  /*19c70*/  IMAD.MOV.U32 R56, RZ, RZ, R5 ;  /* 0x000000ffff387224 */ /* 0x000fe200078e0005 */
[----:B-1----:R-:W-:Y:S01]  /*19c80*/  MOV R2, 0x2 ;  /* 0x0000000200027802 */ /* 0x002fe20000000f00 */
[----:B------:R-:W-:Y:S01]  /*19c90*/  IMAD.MOV.U32 R62, RZ, RZ, 0x181f ;  /* 0x0000181fff3e7424 */ /* 0x000fe200078e00ff */
[----:B------:R-:W-:Y:S02]  /*19ca0*/  MOV R3, 0x19cc0 ;  /* 0x00019cc000037802 */ /* 0x000fe40000000f00 */
[----:B--23--:R-:W-:Y:S05]  /*19cb0*/  CALL.REL.NOINC `($__internal_19_$__cuda_sm70_shflsync_idx_p) ;  /* 0x00000b8000007944 */ /* 0x00cfea0003c00000 */
[----:B------:R-:W-:Y:S01]  /*19cc0*/  MOV R7, R62 ;  /* 0x0000003e00077202 */ /* 0x000fe20000000f00 */
[----:B------:R-:W-:Y:S05]  /*19cd0*/  BRA `(.L_x_1603) ;  /* 0xffff974000007947 */ /* 0x000fea000383ffff */
.L_x_1520:
[----:B------:R-:W-:Y:S01]  /*19ce0*/  IMAD.MOV.U32 R56, RZ, RZ, R6 ;  /* 0x000000ffff387224 */ /* 0x000fe200078e0006 */
[----:B-1----:R-:W-:Y:S01]  /*19cf0*/  MOV R2, 0x2 ;  /* 0x0000000200027802 */ /* 0x002fe20000000f00 */
[----:B------:R-:W-:Y:S01]  /*19d00*/  IMAD.MOV.U32 R62, RZ, RZ, 0x181f ;  /* 0x0000181fff3e7424 */ /* 0x000fe200078e00ff */
[----:B------:R-:W-:Y:S02]  /*19d10*/  MOV R3, 0x19d30 ;  /* 0x00019d3000037802 */ /* 0x000fe40000000f00 */
[----:B--234-:R-:W-:Y:S05]  /*19d20*/  CALL.REL.NOINC `($__internal_19_$__cuda_sm70_shflsync_idx_p) ;  /* 0x00000b1000007944 */ /* 0x01cfea0003c00000 */
[----:B------:R-:W-:Y:S01]  /*19d30*/  MOV R2, R62 ;  /* 0x0000003e00027202 */ /* 0x000fe20000000f00 */
[----:B------:R-:W-:Y:S05]  /*19d40*/  BRA `(.L_x_1604) ;  /* 0xffff96f000007947 */ /* 0x000fea000383ffff */
.L_x_1521:
        /* <DEDUP_REMOVED lines=13> */
.L_x_1522:
[----:B------:R-:W-:Y:S01]  /*19e20*/  IMAD.MOV.U32 R56, RZ, RZ, R5 ;  /* 0x000000ffff387224 */ /* 0x000fe200078e0005 */
[----:B--2---:R-:W-:Y:S01]  /*19e30*/  MOV R2, 0x4 ;  /* 0x0000000400027802 */ /* 0x004fe20000000f00 */
[----:B------:R-:W-:Y:S01]  /*19e40*/  IMAD.MOV.U32 R62, RZ, RZ, 0x181f ;  /* 0x0000181fff3e7424 */ /* 0x000fe200078e00ff */
[----:B------:R-:W-:Y:S02]  /*19e50*/  MOV R3, 0x19e70 ;  /* 0x00019e7000037802 */ /* 0x000fe40000000f00 */
[----:B-1-34-:R-:W-:Y:S05]  /*19e60*/  CALL.REL.NOINC `($__internal_19_$__cuda_sm70_shflsync_idx_p) ;  /* 0x000009d000007944 */ /* 0x01afea0003c00000 */
[----:B------:R-:W-:Y:S01]  /*19e70*/  MOV R7, R62 ;  /* 0x0000003e00077202 */ /* 0x000fe20000000f00 */
[----:B------:R-:W-:Y:S05]  /*19e80*/  BRA `(.L_x_1606) ;  /* 0xffff96c000007947 */ /* 0x000fea000383ffff */
.L_x_1523:
[----:B------:R-:W-:Y:S01]  /*19e90*/  IMAD.MOV.U32 R56, RZ, RZ, R6 ;  /* 0x000000ffff387224 */ /* 0x000fe200078e0006 */
[----:B--2---:R-:W-:Y:S01]  /*19ea0*/  MOV R2, 0x4 ;  /* 0x0000000400027802 */ /* 0x004fe20000000f00 */
[----:B------:R-:W-:Y:S01]  /*19eb0*/  IMAD.MOV.U32 R62, RZ, RZ, 0x181f ;  /* 0x0000181fff3e7424 */ /* 0x000fe200078e00ff */
[----:B------:R-:W-:Y:S02]  /*19ec0*/  MOV R3, 0x19ee0 ;  /* 0x00019ee000037802 */ /* 0x000fe40000000f00 */
[----:B-1-34-:R-:W-:Y:S05]  /*19ed0*/  CALL.REL.NOINC `($__internal_19_$__cuda_sm70_shflsync_idx_p) ;  /* 0x0000096000007944 */ /* 0x01afea0003c00000 */
[----:B------:R-:W-:Y:S01]  /*19ee0*/  MOV R2, R62 ;  /* 0x0000003e00027202 */ /* 0x000fe20000000f00 */
[----:B------:R-:W-:Y:S05]  /*19ef0*/  BRA `(.L_x_1607) ;  /* 0xffff967000007947 */ /* 0x000fea000383ffff */
.L_x_1524:
        /* <DEDUP_REMOVED lines=13> */
.L_x_1525:
[----:B------:R-:W-:Y:S01]  /*19fd0*/  IMAD.MOV.U32 R56, RZ, RZ, R5 ;  /* 0x000000ffff387224 */ /* 0x000fe200078e0005 */
[----:B--2---:R-:W-:Y:S01]  /*19fe0*/  MOV R2, 0x6 ;  /* 0x0000000600027802 */ /* 0x004fe20000000f00 */
[----:B------:R-:W-:Y:S01]  /*19ff0*/  IMAD.MOV.U32 R62, RZ, RZ, 0x181f ;  /* 0x0000181fff3e7424 */ /* 0x000fe200078e00ff */
[----:B------:R-:W-:Y:S02]  /*1a000*/  MOV R3, 0x1a020 ;  /* 0x0001a02000037802 */ /* 0x000fe40000000f00 */
[----:B-1--4-:R-:W-:Y:S05]  /*1a010*/  CALL.REL.NOINC `($__internal_19_$__cuda_sm70_shflsync_idx_p) ;  /* 0x0000082000007944 */ /* 0x012fea0003c00000 */
[----:B------:R-:W-:Y:S01]  /*1a020*/  MOV R7, R62 ;  /* 0x0000003e00077202 */ /* 0x000fe20000000f00 */
[----:B------:R-:W-:Y:S05]  /*1a030*/  BRA `(.L_x_1609) ;  /* 0xffff964000007947 */ /* 0x000fea000383ffff */
.L_x_1526:
[----:B------:R-:W-:Y:S01]  /*1a040*/  IMAD.MOV.U32 R56, RZ, RZ, R6 ;  /* 0x000000ffff387224 */ /* 0x000fe200078e0006 */
[----:B--2---:R-:W-:Y:S01]  /*1a050*/  MOV R2, 0x6 ;  /* 0x0000000600027802 */ /* 0x004fe20000000f00 */
[----:B------:R-:W-:Y:S01]  /*1a060*/  IMAD.MOV.U32 R62, RZ, RZ, 0x181f ;  /* 0x0000181fff3e7424 */ /* 0x000fe200078e00ff */
[----:B------:R-:W-:Y:S02]  /*1a070*/  MOV R3, 0x1a090 ;  /* 0x0001a09000037802 */ /* 0x000fe40000000f00 */
[----:B-1-34-:R-:W-:Y:S05]  /*1a080*/  CALL.REL.NOINC `($__internal_19_$__cuda_sm70_shflsync_idx_p) ;  /* 0x000007b000007944 */ /* 0x01afea0003c00000 */
[----:B------:R-:W-:Y:S01]  /*1a090*/  MOV R2, R62 ;  /* 0x0000003e00027202 */ /* 0x000fe20000000f00 */
[----:B------:R-:W-:Y:S05]  /*1a0a0*/  BRA `(.L_x_1610) ;  /* 0xffff95f000007947 */ /* 0x000fea000383ffff */
.L_x_1527:
        /* <DEDUP_REMOVED lines=13> */
.L_x_1529:
[----:B------:R-:W-:Y:S01]  /*1a180*/  IMAD.MOV.U32 R56, RZ, RZ, R57 ;  /* 0x000000ffff387224 */ /* 0x000fe200078e0039 */
[----:B------:R-:W-:Y:S01]  /*1a190*/  MOV R2, RZ ;  /* 0x000000ff00027202 */ /* 0x000fe20000000f00 */
[----:B------:R-:W-:Y:S01]  /*1a1a0*/  IMAD.MOV.U32 R62, RZ, RZ, 0x1f ;  /* 0x0000001fff3e7424 */ /* 0x000fe200078e00ff */
[----:B------:R-:W-:Y:S02]  /*1a1b0*/  MOV R3, 0x1a1d0 ;  /* 0x0001a1d000037802 */ /* 0x000fe40000000f00 */
[----:B------:R-:W-:Y:S05]  /*1a1c0*/  CALL.REL.NOINC `($__internal_19_$__cuda_sm70_shflsync_idx_p) ;  /* 0x0000067000007944 */ /* 0x000fea0003c00000 */
[----:B------:R-:W-:Y:S01]  /*1a1d0*/  MOV R9, R62 ;  /* 0x0000003e00097202 */ /* 0x000fe20000000f00 */
[----:B------:R-:W-:Y:S05]  /*1a1e0*/  BRA `(.L_x_1612) ;  /* 0xffff96a000007947 */ /* 0x000fea000383ffff */
.L_x_1530:
[----:B------:R-:W-:Y:S01]  /*1a1f0*/  IMAD.MOV.U32 R56, RZ, RZ, R57 ;  /* 0x000000ffff387224 */ /* 0x000fe200078e0039 */
[----:B------:R-:W-:Y:S01]  /*1a200*/  MOV R2, 0x1 ;  /* 0x0000000100027802 */ /* 0x000fe20000000f00 */
[----:B------:R-:W-:Y:S01]  /*1a210*/  IMAD.MOV.U32 R62, RZ, RZ, 0x1f ;  /* 0x0000001fff3e7424 */ /* 0x000fe200078e00ff */
[----:B------:R-:W-:Y:S02]  /*1a220*/  MOV R3, 0x1a240 ;  /* 0x0001a24000037802 */ /* 0x000fe40000000f00 */
[----:B-12---:R-:W-:Y:S05]  /*1a230*/  CALL.REL.NOINC `($__internal_19_$__cuda_sm70_shflsync_idx_p) ;  /* 0x0000060000007944 */ /* 0x006fea0003c00000 */
[----:B------:R-:W-:Y:S01]  /*1a240*/  MOV R8, R62 ;  /* 0x0000003e00087202 */ /* 0x000fe20000000f00 */
[----:B------:R-:W-:Y:S05]  /*1a250*/  BRA `(.L_x_1613) ;  /* 0xffff965000007947 */ /* 0x000fea000383ffff */
.L_x_1531:
[----:B------:R-:W-:Y:S02]  /*1a260*/  MOV R2, 0x1 ;  /* 0x0000000100027802 */ /* 0x000fe40000000f00 */
[----:B------:R-:W-:-:S02]  /*1a270*/  MOV R3, 0x1a290 ;  /* 0x0001a29000037802 */ /* 0x000fc40000000f00 */
[----:B-1234-:R-:W-:Y:S05]  /*1a280*/  CALL.REL.NOINC `($__internal_20_$__cuda_sm70_shflsync_up_p) ;  /* 0x0000061000007944 */ /* 0x01efea0003c00000 */
[----:B------:R-:W-:Y:S05]  /*1a290*/  BRA `(.L_x_1614) ;  /* 0xffff974000007947 */ /* 0x000fea000383ffff */
.L_x_1532:
[----:B------:R-:W-:Y:S02]  /*1a2a0*/  MOV R2, 0x2 ;  /* 0x0000000200027802 */ /* 0x000fe40000000f00 */
[----:B------:R-:W-:-:S02]  /*1a2b0*/  MOV R3, 0x1a2d0 ;  /* 0x0001a2d000037802 */ /* 0x000fc40000000f00 */
[----:B--2-4-:R-:W-:Y:S05]  /*1a2c0*/  CALL.REL.NOINC `($__internal_20_$__cuda_sm70_shflsync_up_p) ;  /* 0x000005d000007944 */ /* 0x014fea0003c00000 */
        /* <DEDUP_REMOVED lines=24> */
.L_x_1536:
[----:B------:R-:W-:Y:S02]  /*1a450*/  MOV R2, 0x1 ;  /* 0x0000000100027802 */ /* 0x000fe40000000f00 */
[----:B------:R-:W-:Y:S02]  /*1a460*/  MOV R3, 0x1a480 ;  /* 0x0001a48000037802 */ /* 0x000fe40000000f00 */
[----:B------:R-:W-:Y:S05]  /*1a470*/  CALL.REL.NOINC `($__internal_20_$__cuda_sm70_shflsync_up_p) ;  /* 0x0000042000007944 */ /* 0x000fea0003c00000 */
[----:B------:R-:W-:Y:S01]  /*1a480*/  MOV R2, R4 ;  /* 0x0000000400027202 */ /* 0x000fe20000000f00 */
[----:B------:R-:W-:Y:S05]  /*1a490*/  BRA `(.L_x_1616) ;  /* 0xffff97a000007947 */ /* 0x000fea000383ffff */
.L_x_1537:
        /* <DEDUP_REMOVED lines=27> */
.L_x_1539:
[----:B------:R-:W-:Y:S02]  /*1a650*/  SEL R0, RZ, 0x1, P0 ;  /* 0x00000001ff007807 */ /* 0x000fe40000000000 */
[----:B------:R-:W-:Y:S02]  /*1a660*/  MOV R2, 0x1a680 ;  /* 0x0001a68000027802 */ /* 0x000fe40000000f00 */
[----:B-1----:R-:W-:Y:S05]  /*1a670*/  CALL.REL.NOINC `($__internal_21_$__cuda_sm70_votesync_ballot) ;  /* 0x0000029000007944 */ /* 0x002fea0003c00000 */
[----:B------:R-:W-:Y:S01]  /*1a680*/  MOV R10, R0 ;  /* 0x00000000000a7202 */ /* 0x000fe20000000f00 */
[----:B------:R-:W-:Y:S05]  /*1a690*/  BRA `(.L_x_1618) ;  /* 0xffff973000007947 */ /* 0x000fea000383ffff */
.L_x_1540:
[----:B------:R-:W-:Y:S01]  /*1a6a0*/  IMAD.MOV.U32 R56, RZ, RZ, R6 ;  /* 0x000000ffff387224 */ /* 0x000fe200078e0006 */
[----:B--2---:R-:W-:Y:S01]  /*1a6b0*/  MOV R2, R0 ;  /* 0x0000000000027202 */ /* 0x004fe20000000f00 */
[----:B------:R-:W-:Y:S01]  /*1a6c0*/  IMAD.MOV.U32 R62, RZ, RZ, 0x1f ;  /* 0x0000001fff3e7424 */ /* 0x000fe200078e00ff */
[----:B------:R-:W-:Y:S02]  /*1a6d0*/  MOV R3, 0x1a6f0 ;  /* 0x0001a6f000037802 */ /* 0x000fe40000000f00 */
[----:B-1----:R-:W-:Y:S05]  /*1a6e0*/  CALL.REL.NOINC `($__internal_19_$__cuda_sm70_shflsync_idx_p) ;  /* 0x0000015000007944 */ /* 0x002fea0003c00000 */
[----:B------:R-:W-:Y:S01]  /*1a6f0*/  IMAD.MOV.U32 R8, RZ, RZ, R62 ;  /* 0x000000ffff087224 */ /* 0x000fe200078e003e */
[----:B------:R-:W-:Y:S01]  /*1a700*/  MOV R2, R0 ;  /* 0x0000000000027202 */ /* 0x000fe20000000f00 */
[----:B------:R-:W-:Y:S01]  /*1a710*/  IMAD.MOV.U32 R56, RZ, RZ, R7 ;  /* 0x000000ffff387224 */ /* 0x000fe200078e0007 */
[----:B------:R-:W-:-:S02]  /*1a720*/  MOV R62, 0x1f ;  /* 0x0000001f003e7802 */ /* 0x000fc40000000f00 */
[----:B------:R-:W-:Y:S02]  /*1a730*/  MOV R3, 0x1a750 ;  /* 0x0001a75000037802 */ /* 0x000fe40000000f00 */
[----:B------:R-:W-:Y:S05]  /*1a740*/  CALL.REL.NOINC `($__internal_19_$__cuda_sm70_shflsync_idx_p) ;  /* 0x000000f000007944 */ /* 0x000fea0003c00000 */
[----:B------:R-:W-:Y:S01]  /*1a750*/  MOV R7, R62 ;  /* 0x0000003e00077202 */ /* 0x000fe20000000f00 */
[----:B------:R-:W-:Y:S05]  /*1a760*/  BRA `(.L_x_1619) ;  /* 0xffff96d000007947 */ /* 0x000fea000383ffff */
.L_x_1543:
[----:B------:R-:W-:Y:S01]  /*1a770*/  IMAD.MOV.U32 R56, RZ, RZ, R4 ;  /* 0x000000ffff387224 */ /* 0x000fe200078e0004 */
[----:B--2---:R-:W-:Y:S01]  /*1a780*/  MOV R2, R0 ;  /* 0x0000000000027202 */ /* 0x004fe20000000f00 */
[----:B------:R-:W-:Y:S01]  /*1a790*/  IMAD.MOV.U32 R62, RZ, RZ, 0x1f ;  /* 0x0000001fff3e7424 */ /* 0x000fe200078e00ff */
[----:B------:R-:W-:Y:S02]  /*1a7a0*/  MOV R3, 0x1a7c0 ;  /* 0x0001a7c000037802 */ /* 0x000fe40000000f00 */
[----:B-1--4-:R-:W-:Y:S05]  /*1a7b0*/  CALL.REL.NOINC `($__internal_19_$__cuda_sm70_shflsync_idx_p) ;  /* 0x0000008000007944 */ /* 0x012fea0003c00000 */
[----:B------:R-:W-:Y:S01]  /*1a7c0*/  MOV R11, R62 ;  /* 0x0000003e000b7202 */ /* 0x000fe20000000f00 */
[----:B------:R-:W-:Y:S05]  /*1a7d0*/  BRA `(.L_x_1542) ;  /* 0xffff96c000007947 */ /* 0x000fea000383ffff */
        .weak           $__internal_18_$__cuda_sm70_shflsync_bfly_p
        .type           $__internal_18_$__cuda_sm70_shflsync_bfly_p,@function
        .size           $__internal_18_$__cuda_sm70_shflsync_bfly_p,($__internal_19_$__cuda_sm70_shflsync_idx_p - $__internal_18_$__cuda_sm70_shflsync_bfly_p)
$__internal_18_$__cuda_sm70_shflsync_bfly_p:
[----:B------:R-:W-:Y:S02]  /*1a7e0*/  MOV R9, 0xffffffff ;  /* 0xffffffff00097802 */ /* 0x000fe40000000f00 */
[----:B------:R-:W-:Y:S02]  /*1a7f0*/  MOV R3, 0x1f ;  /* 0x0000001f00037802 */ /* 0x000fe40000000f00 */
[----:B------:R-:W-:Y:S04]  /*1a800*/  WARPSYNC R9 ;  /* 0x0000000900007348 */ /* 0x000fe80003800000 */
[----:B------:R1:W2:Y:S02]  /*1a810*/  SHFL.BFLY PT, R0, R4, R0, R3 ;  /* 0x0c00000004007389 */ /* 0x0002a400000e0003 */
[----:B-1----:R-:W-:-:S04]  /*1a820*/  MOV R3, 0x0 ;  /* 0x0000000000037802 */ /* 0x002fc80000000f00 */
[----:B--2---:R-:W-:Y:S05]  /*1a830*/  RET.REL.NODEC R2 `(_ZN7cutlass13device_kernelIN5flash19enable_sm80_to_sm89INS1_16FlashAttnFwdSm80INS1_25CollectiveMainloopFwdSm80ILi4ELi1ELb0EN4cute5tupleIJNS5_1CILi128EEENS7_ILi80EEENS7_ILi64EEEEEELi64ENS_6half_tEfNS_4arch4Sm80ELb1ELb0ELb1ELb1ELb1ELb0ELb1ELb1EEENS1_21CollectiveEpilogueFwdINS6_IJS8_SA_S9_EEENS6_IJNS7_ILi1EEESI_SI_EEESC_SE_Li128ELb1ELb1ELb1ELb0EEENS1_36VarlenDynamicPersistentTileSchedulerILi128ELi80ELi128ELi128ELb1ELb1ELb0ELb1ELb1ELb1EEEEEEEEEvNT_6ParamsE) ;  /* 0xfffe57c002007950 */ /* 0x004fea0003c3ffff */
        .weak           $__internal_19_$__cuda_sm70_shflsync_idx_p
        .type           $__internal_19_$__cuda_sm70_shflsync_idx_p,@function
        .size           $__internal_19_$__cuda_sm70_shflsync_idx_p,($__internal_20_$__cuda_sm70_shflsync_up_p - $__internal_19_$__cuda_sm70_shflsync_idx_p)
$__internal_19_$__cuda_sm70_shflsync_idx_p:
[----:B------:R-:W-:-:S04]  /*1a840*/  MOV R69, 0xffffffff ;  /* 0xffffffff00457802 */ /* 0x000fc80000000f00 */
[----:B------:R-:W-:Y:S04]  /*1a850*/  WARPSYNC R69 ;  /* 0x0000004500007348 */ /* 0x000fe80003800000 */
[----:B------:R1:W2:Y:S02]  /*1a860*/  SHFL.IDX PT, R62, R56, R2, R62 ;  /* 0x00000002383e7389 */ /* 0x0002a400000e003e */
[----:B-1----:R-:W-:Y:S02]  /*1a870*/  MOV R2, R3 ;  /* 0x0000000300027202 */ /* 0x002fe40000000f00 */
[----:B------:R-:W-:-:S04]  /*1a880*/  MOV R3, 0x0 ;  /* 0x0000000000037802 */ /* 0x000fc80000000f00 */
[----:B--2---:R-:W-:Y:S05]  /*1a890*/  RET.REL.NODEC R2 `(_ZN7cutlass13device_kernelIN5flash19enable_sm80_to_sm89INS1_16FlashAttnFwdSm80INS1_25CollectiveMainloopFwdSm80ILi4ELi1ELb0EN4cute5tupleIJNS5_1CILi128EEENS7_ILi80EEENS7_ILi64EEEEEELi64ENS_6half_tEfNS_4arch4Sm80ELb1ELb0ELb1ELb1ELb1ELb0ELb1ELb1EEENS1_21CollectiveEpilogueFwdINS6_IJS8_SA_S9_EEENS6_IJNS7_ILi1EEESI_SI_EEESC_SE_Li128ELb1ELb1ELb1ELb0EEENS1_36VarlenDynamicPersistentTileSchedulerILi128ELi80ELi128ELi128ELb1ELb1ELb0ELb1ELb1ELb1EEEEEEEEEvNT_6ParamsE) ;  /* 0xfffe576002007950 */ /* 0x004fea0003c3ffff */
        .weak           $__internal_20_$__cuda_sm70_shflsync_up_p
        .type           $__internal_20_$__cuda_sm70_shflsync_up_p,@function
        .size           $__internal_20_$__cuda_sm70_shflsync_up_p,($__internal_21_$__cuda_sm70_votesync_ballot - $__internal_20_$__cuda_sm70_shflsync_up_p)
$__internal_20_$__cuda_sm70_shflsync_up_p:
[----:B------:R-:W-:Y:S02]  /*1a8a0*/  IMAD.MOV.U32 R4, RZ, RZ, RZ ;  /* 0x000000ffff047224 */ /* 0x000fe400078e00ff */
[----:B------:R-:W-:-:S04]  /*1a8b0*/  IMAD.MOV.U32 R10, RZ, RZ, -0x1 ;  /* 0xffffffffff0a7424 */ /* 0x000fc800078e00ff */
[----:B------:R-:W-:Y:S04]  /*1a8c0*/  WARPSYNC R10 ;  /* 0x0000000a00007348 */ /* 0x000fe80003800000 */
[----:B------:R1:W2:Y:S02]  /*1a8d0*/  SHFL.UP PT, R4, R0, R2, R4 ;  /* 0x0400000200047389 */ /* 0x0002a400000e0004 */
[----:B-1----:R-:W-:Y:S02]  /*1a8e0*/  MOV R2, R3 ;  /* 0x0000000300027202 */ /* 0x002fe40000000f00 */
[----:B------:R-:W-:-:S04]  /*1a8f0*/  MOV R3, 0x0 ;  /* 0x0000000000037802 */ /* 0x000fc80000000f00 */
[----:B--2---:R-:W-:Y:S05]  /*1a900*/  RET.REL.NODEC R2 `(_ZN7cutlass13device_kernelIN5flash19enable_sm80_to_sm89INS1_16FlashAttnFwdSm80INS1_25CollectiveMainloopFwdSm80ILi4ELi1ELb0EN4cute5tupleIJNS5_1CILi128EEENS7_ILi80EEENS7_ILi64EEEEEELi64ENS_6half_tEfNS_4arch4Sm80ELb1ELb0ELb1ELb1ELb1ELb0ELb1ELb1EEENS1_21CollectiveEpilogueFwdINS6_IJS8_SA_S9_EEENS6_IJNS7_ILi1EEESI_SI_EEESC_SE_Li128ELb1ELb1ELb1ELb0EEENS1_36VarlenDynamicPersistentTileSchedulerILi128ELi80ELi128ELi128ELb1ELb1ELb0ELb1ELb1ELb1EEEEEEEEEvNT_6ParamsE) ;  /* 0xfffe56f002007950 */ /* 0x004fea0003c3ffff */
        .weak           $__internal_21_$__cuda_sm70_votesync_ballot
        .type           $__internal_21_$__cuda_sm70_votesync_ballot,@function
        .size           $__internal_21_$__cuda_sm70_votesync_ballot,(.L_x_3843 - $__internal_21_$__cuda_sm70_votesync_ballot)
$__internal_21_$__cuda_sm70_votesync_ballot:
[----:B------:R-:W-:Y:S01]  /*1a910*/  ISETP.NE.U32.AND P0, PT, R0, 0x1, PT ;  /* 0x000000010000780c */ /* 0x000fe20003f05070 */
[----:B------:R-:W-:-:S04]  /*1a920*/  IMAD.MOV.U32 R3, RZ, RZ, -0x1 ;  /* 0xffffffffff037424 */ /* 0x000fc800078e00ff */
[----:B------:R-:W-:Y:S08]  /*1a930*/  WARPSYNC R3 ;  /* 0x0000000300007348 */ /* 0x000ff00003800000 */
[----:B------:R-:W-:-:S04]  /*1a940*/  VOTE.ANY R0, PT, !P0 ;  /* 0x0000000000007806 */ /* 0x000fc800040e0100 */
[----:B------:R-:W-:Y:S01]  /*1a950*/  LOP3.LUT R0, R0, R3, RZ, 0xc0, !PT ;  /* 0x0000000300007212 */ /* 0x000fe200078ec0ff */
[----:B------:R-:W-:-:S04]  /*1a960*/  IMAD.MOV.U32 R3, RZ, RZ, 0x0 ;  /* 0x00000000ff037424 */ /* 0x000fc800078e00ff */
[----:B------:R-:W-:Y:S05]  /*1a970*/  RET.REL.NODEC R2 `(_ZN7cutlass13device_kernelIN5flash19enable_sm80_to_sm89INS1_16FlashAttnFwdSm80INS1_25CollectiveMainloopFwdSm80ILi4ELi1ELb0EN4cute5tupleIJNS5_1CILi128EEENS7_ILi80EEENS7_ILi64EEEEEELi64ENS_6half_tEfNS_4arch4Sm80ELb1ELb0ELb1ELb1ELb1ELb0ELb1ELb1EEENS1_21CollectiveEpilogueFwdINS6_IJS8_SA_S9_EEENS6_IJNS7_ILi1EEESI_SI_EEESC_SE_Li128ELb1ELb1ELb1ELb0EEENS1_36VarlenDynamicPersistentTileSchedulerILi128ELi80ELi128ELi128ELb1ELb1ELb0ELb1ELb1ELb1EEEEEEEEEvNT_6ParamsE) ;  /* 0xfffe568002007950 */ /* 0x000fea0003c3ffff */
.L_x_1620:
        /* <DEDUP_REMOVED lines=16> */
.L_x_3843:


//--------------------- .text._ZN7cutlass13device_kernelIN5flash19enable_sm80_to_sm89INS1_16FlashAttnFwdSm80INS1_25CollectiveMainloopFwdSm80ILi4ELi1ELb0EN4cute5tupleIJNS5_1CILi128EEENS7_ILi80EEENS7_ILi64EEEEEELi64ENS_6half_tEfNS_4arch4Sm80ELb1ELb0ELb1ELb1ELb1ELb1ELb1ELb1EEENS1_21CollectiveEpilogueFwdINS6_IJS8_SA_S9_EEENS6_IJNS7_ILi1EEESI_SI_EEESC_SE_Li128ELb1ELb1ELb1ELb0EEENS1_36VarlenDynamicPersistentTileSchedulerILi128ELi80ELi128ELi128ELb1ELb1ELb0ELb1ELb1ELb1EEEEEEEEEvNT_6ParamsE --------------------------
	.section	.text._ZN7cutlass13device_kernelIN5flash19enable_sm80_to_sm89INS1_16FlashAttnFwdSm80INS1_25CollectiveMainloopFwdSm80ILi4ELi1ELb0EN4cute5tupleIJNS5_1CILi128EEENS7_ILi80EEENS7_ILi64EEEEEELi64ENS_6half_tEfNS_4arch4Sm80ELb1ELb0ELb1ELb1ELb1ELb1ELb1ELb1EEENS1_21CollectiveEpilogueFwdINS6_IJS8_SA_S9_EEENS6_IJNS7_ILi1EEESI_SI_EEESC_SE_Li128ELb1ELb1ELb1ELb0EEENS1_36VarlenDynamicPersistentTileSchedulerILi128ELi80ELi128ELi128ELb1ELb1ELb0ELb1ELb1ELb1EEEEEEEEEvNT_6ParamsE,"ax",@progbits
	.sectioninfo	@"SHI_REGISTERS=255"
	.align	128
.text._ZN7cutlass13device_kernelIN5flash19enable_sm80_to_sm89INS1_16FlashAttnFwdSm80INS1_25CollectiveMainloopFwdSm80ILi4ELi1ELb0EN4cute5tupleIJNS5_1CILi128EEENS7_ILi80EEENS7_ILi64EEEEEELi64ENS_6half_tEfNS_4arch4Sm80ELb1ELb0ELb1ELb1ELb1ELb1ELb1ELb1EEENS1_21CollectiveEpilogueFwdINS6_IJS8_SA_S9_EEENS6_IJNS7_ILi1EEESI_SI_EEESC_SE_Li128ELb1ELb1ELb1ELb0EEENS1_36VarlenDynamicPersistentTileSchedulerILi128ELi80ELi128ELi128ELb1ELb1ELb0ELb1ELb1ELb1EEEEEEEEEvNT_6ParamsE:
        .type           _ZN7cutlass13device_kernelIN5flash19enable_sm80_to_sm89INS1_16FlashAttnFwdSm80INS1_25CollectiveMainloopFwdSm80ILi4ELi1ELb0EN4cute5tupleIJNS5_1CILi128EEENS7_ILi80EEENS7_ILi64EEEEEELi64ENS_6half_tEfNS_4arch4Sm80ELb1ELb0ELb1ELb1ELb1ELb1ELb1ELb1EEENS1_21CollectiveEpilogueFwdINS6_IJS8_SA_S9_EEENS6_IJNS7_ILi1EEESI_SI_EEESC_SE_Li128ELb1ELb1ELb1ELb0EEENS1_36VarlenDynamicPersistentTileSchedulerILi128ELi80ELi128ELi128ELb1ELb1ELb0ELb1ELb1ELb1EEEEEEEEEvNT_6ParamsE,@function
        .size           _ZN7cutlass13device_kernelIN5flash19enable_sm80_to_sm89INS1_16FlashAttnFwdSm80INS1_25CollectiveMainloopFwdSm80ILi4ELi1ELb0EN4cute5tupleIJNS5_1CILi128EEENS7_ILi80EEENS7_ILi64EEEEEELi64ENS_6half_tEfNS_4arch4Sm80ELb1ELb0ELb1ELb1ELb1ELb1ELb1ELb1EEENS1_21CollectiveEpilogueFwdINS6_IJS8_SA_S9_EEENS6_IJNS7_ILi1EEESI_SI_EEESC_SE_Li128ELb1ELb1ELb1ELb0EEENS1_36VarlenDynamicPersistentTileSchedulerILi128ELi80ELi128ELi128ELb1ELb1ELb0ELb1ELb1ELb1EEEEEEEEEvNT_6ParamsE,(.L_x_3848 - _ZN7cutlass13device_kernelIN5flash19enable_sm80_to_sm89INS1_16FlashAttnFwdSm80INS1_25CollectiveMainloopFwdSm80ILi4ELi1ELb0EN4cute5tupleIJNS5_1CILi128EEENS7_ILi80EEENS7_ILi64EEEEEELi64ENS_6half_tEfNS_4arch4Sm80ELb1ELb0ELb1ELb1ELb1ELb1ELb1ELb1EEENS1_21CollectiveEpilogueFwdINS6_IJS8_SA_S9_EEENS6_IJNS7_ILi1EEESI_SI_EEESC_SE_Li128ELb1ELb1ELb1ELb0EEENS1_36VarlenDynamicPersistentTileSchedulerILi128ELi80ELi128ELi128ELb1ELb1ELb0ELb1ELb1ELb1EEEEEEEEEvNT_6ParamsE)
        .other          _ZN7cutlass13device_kernelIN5flash19enable_sm80_to_sm89INS1_16FlashAttnFwdSm80INS1_25CollectiveMainloopFwdSm80ILi4ELi1ELb0EN4cute5tupleIJNS5_1CILi128EEENS7_ILi80EEENS7_ILi64EEEEEELi64ENS_6half_tEfNS_4arch4Sm80ELb1ELb0ELb1ELb1ELb1ELb1ELb1ELb1EEENS1_21CollectiveEpilogueFwdINS6_IJS8_SA_S9_EEENS6_IJNS7_ILi1EEESI_SI_EEESC_SE_Li128ELb1ELb1ELb1ELb0EEENS1_36VarlenDynamicPersistentTileSchedulerILi128ELi80ELi128ELi128ELb1ELb1ELb0ELb1ELb1ELb1EEEEEEEEEvNT_6ParamsE,@"STO_CUDA_ENTRY STV_DEFAULT"
_ZN7cutlass13device_kernelIN5flash19enable_sm80_to_sm89INS1_16FlashAttnFwdSm80INS1_25CollectiveMainloopFwdSm80ILi4ELi1ELb0EN4cute5tupleIJNS5_1CILi128EEENS7_ILi80EEENS7_ILi64EEEEEELi64ENS_6half_tEfNS_4arch4Sm80ELb1ELb0ELb1ELb1ELb1ELb1ELb1ELb1EEENS1_21CollectiveEpilogueFwdINS6_IJS8_SA_S9_EEENS6_IJNS7_ILi1EEESI_SI_EEESC_SE_Li128ELb1ELb1ELb1ELb0EEENS1_36VarlenDynamicPersistentTileSchedulerILi128ELi80ELi128ELi128ELb1ELb1ELb0ELb1ELb1ELb1EEEEEEEEEvNT_6ParamsE:
        /* <DEDUP_REMOVED lines=54> */
.L_x_1626:
        /* <DEDUP_REMOVED lines=16> */
.L_x_1838:
        /* <DEDUP_REMOVED lines=16> */
.L_x_1839:
[----:B--2---:R-:W-:-:S05]  /*0560*/  IMAD R0, R0, c[0x0][0x538], RZ ;  /* 0x00014e0000007a24 */ /* 0x004fca00078e02ff */
[----:B------:R-:W-:-:S04]  /*0570*/  IADD3 R7, R0, R7, RZ ;  /* 0x0000000700077210 */ /* 0x000fc80007ffe0ff */
[----:B------:R-:W-:-:S13]  /*0580*/  ISETP.GT.AND P0, PT, R7, UR4, PT ;  /* 0x0000000407007c0c */ /* 0x000fda000bf04270 */
[----:B-1----:R-:W-:Y:S05]  /*0590*/  @!P0 BRA `(.L_x_1626) ;  /* 0xfffffdc000008947 */ /* 0x002fea000383ffff */
.L_x_1622:
[----:B------:R-:W-:-:S05]  /*05a0*/  IADD3 R10, -R0, R7, RZ ;  /* 0x00000007000a7210 */ /* 0x000fca0007ffe1ff */
[----:B------:R-:W-:-:S05]  /*05b0*/  IMAD R0, R4, c[0x0][0x538], R10 ;  /* 0x00014e0004007a24 */ /* 0x000fca00078e020a */
[----:B------:R-:W-:Y:S01]  /*05c0*/  ISETP.GT.AND P0, PT, R0, UR4, PT ;  /* 0x0000000400007c0c */ /* 0x000fe2000bf04270 */
[----:B------:R-:W-:-:S12]  /*05d0*/  BRA.DIV ~URZ, `(.L_x_1627) ;  /* 0x0001f1827f007947 */ /* 0x000fd8000b800000 */
[----:B------:R-:W-:-:S04]  /*05e0*/  VOTE.ANY R7, PT, !P0 ;  /* 0x0000000000077806 */ /* 0x000fc800040e0100 */
.L_x_1840:
[----:B------:R-:W1:Y:S02]  /*05f0*/  POPC R0, R7 ;  /* 0x0000000700007309 */ /* 0x000e640000000000 */
[----:B-1----:R-:W-:-:S05]  /*0600*/  IADD3 R2, R0, R6, RZ ;  /* 0x0000000600027210 */ /* 0x002fca0007ffe0ff */
[----:B------:R1:W-:Y:S01]  /*0610*/  STL [R1+0x4c], R2 ;  /* 0x00004c0201007387 */ /* 0x0003e20000100800 */
[----:B------:R-:W-:Y:S05]  /*0620*/  BRA.DIV ~URZ, `(.L_x_1628) ;  /* 0x0001f1827f007947 */ /* 0x000fea000b800000 */
[----:B------:R2:W3:Y:S01]  /*0630*/  SHFL.IDX PT, R12, R9, R0, 0x1f ;  /* 0x00001f00090c7589 */ /* 0x0004e200000e0000 */
[----:B------:R-:W-:-:S03]  /*0640*/  MOV R5, RZ ;  /* 0x000000ff00057202 */ /* 0x000fc60000000f00 */
[----:B------:R2:W4:Y:S04]  /*0650*/  SHFL.IDX PT, R9, R8, R0, 0x1f ;  /* 0x00001f0008097589 */ /* 0x00052800000e0000 */
.L_x_1841:
[----:B------:R-:W-:Y:S01]  /*0660*/  ISETP.NE.AND P0, PT, R7, RZ, PT ;  /* 0x000000ff0700720c */ /* 0x000fe20003f05270 */
[----:B------:R-:W-:-:S12]  /*0670*/  BSSY B0, `(.L_x_1629) ;  /* 0x0000005000007945 */ /* 0x000fd80003800000 */
[----:B------:R-:W-:Y:S05]  /*0680*/  @!P0 BRA `(.L_x_1630) ;  /* 0x0000003000008947 */ /* 0x000fea0003800000 */
[----:B--2---:R-:W-:Y:S01]  /*0690*/  IADD3 R0, R0, -0x1, RZ ;  /* 0xffffffff00007810 */ /* 0x004fe20007ffe0ff */
[----:B------:R-:W-:Y:S05]  /*06a0*/  BRA.DIV ~URZ, `(.L_x_1631) ;  /* 0x0001f1e27f007947 */ /* 0x000fea000b800000 */
[----:B------:R2:W1:Y:S02]  /*06b0*/  SHFL.IDX PT, R5, R4, R0, 0x1f ;  /* 0x00001f0004057589 */ /* 0x00046400000e0000 */
.L_x_1630:
[----:B------:R-:W-:Y:S05]  /*06c0*/  BSYNC B0 ;  /* 0x0000000000007941 */ /* 0x000fea0003800000 */
.L_x_1629:
        /* <DEDUP_REMOVED lines=69> */
.L_x_1633:
        /* <DEDUP_REMOVED lines=70> */
.L_x_1634:
[----:B------:R-:W-:Y:S05]  /*0f80*/  BSYNC B0 ;  /* 0x0000000000007941 */ /* 0x000fea0003800000 */
.L_x_1632:
[----:B------:R-:W-:-:S04]  /*0f90*/  LOP3.LUT R0, RZ, R0, RZ, 0x33, !PT ;  /* 0x00000000ff007212 */ /* 0x000fc800078e33ff */
[----:B------:R-:W-:-:S05]  /*0fa0*/  IADD3 R0, R0, R12, RZ ;  /* 0x0000000c00007210 */ /* 0x000fca0007ffe0ff */
[----:B------:R2:W-:Y:S01]  /*0fb0*/  STL [R1+0x44], R0 ;  /* 0x0000440001007387 */ /* 0x0005e20000100800 */
[----:B------:R-:W-:Y:S05]  /*0fc0*/  BRA `(.L_x_1635) ;  /* 0x0000006000007947 */ /* 0x000fea0003800000 */
.L_x_1623:
[----:B------:R-:W-:Y:S01]  /*0fd0*/  MOV R0, UR4 ;  /* 0x0000000400007c02 */ /* 0x000fe20008000f00 */
[----:B------:R-:W-:Y:S04]  /*0fe0*/  STL [R1+0x44], RZ ;  /* 0x000044ff01007387 */ /* 0x000fe80000100800 */
[----:B------:R-:W-:Y:S04]  /*0ff0*/  STL [R1+0x48], RZ ;  /* 0x000048ff01007387 */ /* 0x000fe80000100800 */
[----:B------:R1:W-:Y:S02]  /*1000*/  STL [R1+0x40], R0 ;  /* 0x0000400001007387 */ /* 0x0003e40000100800 */
[----:B-1----:R-:W-:-:S05]  /*1010*/  MOV R0, c[0x0][0x53c] ;  /* 0x00014f0000007a02 */ /* 0x002fca0000000f00 */
[----:B------:R1:W-:Y:S02]  /*1020*/  STL [R1+0x4c], R0 ;  /* 0x00004c0001007387 */ /* 0x0003e40000100800 */
.L_x_1635:
        /* <DEDUP_REMOVED lines=8> */
.L_x_1621:
[----:B-12---:R-:W2:Y:S02]  /*10b0*/  LDL R0, [R1+0x4c] ;  /* 0x00004c0001007983 */ /* 0x006ea40000100800 */
[----:B--2---:R-:W-:-:S13]  /*10c0*/  ISETP.GE.AND P0, PT, R0, c[0x0][0x53c], PT ;  /* 0x00014f0000007a0c */ /* 0x004fda0003f06270 */
[----:B------:R-:W-:Y:S05]  /*10d0*/  @P0 EXIT ;  /* 0x000000000000094d */ /* 0x000fea0003800000 */
[----:B------:R-:W1:Y:S01]  /*10e0*/  S2R R15, SR_TID.X ;  /* 0x00000000000f7919 */ /* 0x000e620000002100 */
[----:B------:R-:W-:Y:S01]  /*10f0*/  IMAD.MOV.U32 R18, RZ, RZ, -0x10 ;  /* 0xfffffff0ff127424 */ /* 0x000fe200078e00ff */
[----:B------:R-:W-:Y:S01]  /*1100*/  ULDC UR4, c[0x0][0x2ac] ;  /* 0x0000ab0000047ab9 */ /* 0x000fe20000000800 */
[----:B------:R-:W-:Y:S01]  /*1110*/  IMAD.MOV.U32 R17, RZ, RZ, 0x20 ;  /* 0x00000020ff117424 */ /* 0x000fe200078e00ff */
[----:B------:R-:W-:Y:S01]  /*1120*/  ULDC UR6, c[0x0][0x1d0] ;  /* 0x0000740000067ab9 */ /* 0x000fe20000000800 */
[----:B------:R-:W-:Y:S01]  /*1130*/  IMAD.MOV.U32 R16, RZ, RZ, 0x40 ;  /* 0x00000040ff107424 */ /* 0x000fe200078e00ff */
[----:B------:R-:W-:Y:S01]  /*1140*/  UIMAD UR6, UR4, UR6, URZ ;  /* 0x00000006040672a4 */ /* 0x000fe2000f8e023f */
[----:B-1----:R-:W-:-:S04]  /*1150*/  SHF.R.S32.HI R14, RZ, 0x1f, R15 ;  /* 0x0000001fff0e7819 */ /* 0x002fc8000001140f */
[CC--:B------:R-:W-:Y:S02]  /*1160*/  LEA.HI R10, R14.reuse, R15.reuse, RZ, 0x3 ;  /* 0x0000000f0e0a7211 */ /* 0x0c0fe400078f18ff */
[----:B------:R-:W-:Y:S02]  /*1170*/  LEA.HI R2, R14, R15, RZ, 0x4 ;  /* 0x0000000f0e027211 */ /* 0x000fe400078f20ff */
[----:B------:R-:W-:Y:S02]  /*1180*/  SHF.R.S32.HI R27, RZ, 0x3, R10 ;  /* 0x00000003ff1b7819 */ /* 0x000fe4000001140a */
[----:B---3--:R-:W-:Y:S02]  /*1190*/  LOP3.LUT R4, R10, 0xfffffff8, RZ, 0xc0, !PT ;  /* 0xfffffff80a047812 */ /* 0x008fe400078ec0ff */
[----:B------:R-:W-:Y:S01]  /*11a0*/  LOP3.LUT R0, R2, 0xfffffff0, RZ, 0xc0, !PT ;  /* 0xfffffff002007812 */ /* 0x000fe200078ec0ff */
[----:B------:R-:W-:Y:S01]  /*11b0*/  IMAD.SHL.U32 R6, R27, 0x40, RZ ;  /* 0x000000401b067824 */ /* 0x000fe200078e00ff */
[----:B------:R-:W-:Y:S01]  /*11c0*/  SHF.R.S32.HI R3, RZ, 0x4, R2 ;  /* 0x00000004ff037819 */ /* 0x000fe20000011402 */
[----:B------:R-:W-:-:S02]  /*11d0*/  IMAD.IADD R9, R15, 0x1, -R4 ;  /* 0x000000010f097824 */ /* 0x000fc400078e0a04 */
[----:B------:R-:W-:Y:S01]  /*11e0*/  IMAD.IADD R0, R15, 0x1, -R0 ;  /* 0x000000010f007824 */ /* 0x000fe200078e0a00 */
[----:B------:R-:W-:Y:S01]  /*11f0*/  LEA.HI R5, R2, R3, RZ, 0x1 ;  /* 0x0000000302057211 */ /* 0x000fe200078f08ff */
[C---:B------:R-:W-:Y:S01]  /*1200*/  IMAD.SHL.U32 R244, R9.reuse, 0x8, RZ ;  /* 0x0000000809f47824 */ /* 0x040fe200078e00ff */
[----:B------:R-:W-:Y:S01]  /*1210*/  LOP3.LUT R2, R6, 0x1c0, RZ, 0xc0, !PT ;  /* 0x000001c006027812 */ /* 0x000fe200078ec0ff */
[C---:B------:R-:W-:Y:S01]  /*1220*/  IMAD.SHL.U32 R7, R9.reuse, 0x40, RZ ;  /* 0x0000004009077824 */ /* 0x040fe200078e00ff */
[----:B------:R-:W-:Y:S01]  /*1230*/  SHF.R.S32.HI R8, RZ, 0x1f, R0 ;  /* 0x0000001fff087819 */ /* 0x000fe20000011400 */
[----:B------:R-:W-:Y:S01]  /*1240*/  IMAD R251, R9, 0x10, R27 ;  /* 0x0000001009fb7824 */ /* 0x000fe200078e021b */
[----:B------:R-:W-:Y:S02]  /*1250*/  LOP3.LUT R5, R5, 0xfffffffe, RZ, 0xc0, !PT ;  /* 0xfffffffe05057812 */ /* 0x000fe400078ec0ff */
[----:B------:R-:W-:Y:S02]  /*1260*/  LOP3.LUT R6, R2, 0x38, R244, 0xf8, !PT ;  /* 0x0000003802067812 */ /* 0x000fe400078ef8f4 */
[----:B------:R-:W-:Y:S01]  /*1270*/  SHF.R.U32.HI R4, RZ, 0x3, R2 ;  /* 0x00000003ff047819 */ /* 0x000fe20000011602 */
[----:B------:R-:W-:Y:S01]  /*1280*/  IMAD.IADD R12, R3, 0x1, -R5 ;  /* 0x00000001030c7824 */ /* 0x000fe200078e0a05 */
[----:B------:R-:W-:-:S02]  /*1290*/  LEA.HI R11, R8, R0, RZ, 0x3 ;  /* 0x00000000080b7211 */ /* 0x000fc400078f18ff */
[----:B------:R-:W-:Y:S02]  /*12a0*/  LOP3.LUT R2, R7, 0x1c0, RZ, 0xc0, !PT ;  /* 0x000001c007027812 */ /* 0x000fe400078ec0ff */
[----:B------:R-:W-:Y:S02]  /*12b0*/  LOP3.LUT R4, R6, R4, RZ, 0x3c, !PT ;  /* 0x0000000406047212 */ /* 0x000fe400078e3cff */
[----:B------:R-:W-:Y:S02]  /*12c0*/  LOP3.LUT R3, R11, 0xfffffff8, RZ, 0xc0, !PT ;  /* 0xfffffff80b037812 */ /* 0x000fe400078ec0ff */
[-C--:B------:R-:W-:Y:S02]  /*12d0*/  LEA.HI R6, R14, R15.reuse, RZ, 0x6 ;  /* 0x0000000f0e067211 */ /* 0x080fe400078f30ff */
[----:B------:R-:W-:Y:S01]  /*12e0*/  LOP3.LUT R5, R2, 0x8, R10, 0xf8, !PT ;  /* 0x0000000802057812 */ /* 0x000fe200078ef80a */
[----:B------:R-:W-:Y:S01]  /*12f0*/  IMAD.IADD R8, R0, 0x1, -R3 ;  /* 0x0000000100087824 */ /* 0x000fe200078e0a03 */
[----:B------:R-:W-:Y:S01]  /*1300*/  SHF.R.U32.HI R2, RZ, 0x3, R2 ;  /* 0x00000003ff027819 */ /* 0x000fe20000011602 */
[----:B------:R-:W-:Y:S01]  /*1310*/  IMAD.SHL.U32 R0, R6, 0x8, RZ ;  /* 0x0000000806007824 */ /* 0x000fe200078e00ff */
[----:B------:R-:W-:-:S02]  /*1320*/  LEA.HI R3, R14, R15, RZ, 0x2 ;  /* 0x0000000f0e037211 */ /* 0x000fc400078f10ff */
[----:B------:R-:W-:Y:S02]  /*1330*/  LOP3.LUT R13, R5, R2, RZ, 0x3c, !PT ;  /* 0x00000002050d7212 */ /* 0x000fe400078e3cff */
[----:B------:R-:W-:Y:S02]  /*1340*/  LEA.HI R2, R14, R15, RZ, 0x5 ;  /* 0x0000000f0e027211 */ /* 0x000fe400078f28ff */
[----:B------:R-:W-:Y:S02]  /*1350*/  LOP3.LUT R208, R4, 0x7ffffe00, R0, 0xf8, !PT ;  /* 0x7ffffe0004d07812 */ /* 0x000fe400078ef800 */
[--C-:B------:R-:W-:Y:S02]  /*1360*/  SHF.R.S32.HI R93, RZ, 0x2, R3.reuse ;  /* 0x00000002ff5d7819 */ /* 0x100fe40000011403 */
[----:B------:R-:W-:Y:S01]  /*1370*/  SHF.R.S32.HI R4, RZ, 0x1f, R3 ;  /* 0x0000001fff047819 */ /* 0x000fe20000011403 */
[----:B------:R-:W-:Y:S01]  /*1380*/  IMAD.SHL.U32 R208, R208, 0x2, RZ ;  /* 0x00000002d0d07824 */ /* 0x000fe200078e00ff */
[----:B------:R-:W-:-:S02]  /*1390*/  LOP3.LUT R0, R2, 0xffffffe0, RZ, 0xc0, !PT ;  /* 0xffffffe002007812 */ /* 0x000fc400078ec0ff */
[--C-:B------:R-:W-:Y:S02]  /*13a0*/  SHF.R.S32.HI R7, RZ, 0x5, R2.reuse ;  /* 0x00000005ff077819 */ /* 0x100fe40000011402 */
[----:B------:R-:W-:Y:S01]  /*13b0*/  SHF.R.S32.HI R2, RZ, 0x1f, R2 ;  /* 0x0000001fff027819 */ /* 0x000fe20000011402 */
[----:B------:R-:W-:Y:S01]  /*13c0*/  IMAD.IADD R19, R15, 0x1, -R0 ;  /* 0x000000010f137824 */ /* 0x000fe200078e0a00 */
[----:B------:R-:W-:Y:S01]  /*13d0*/  LEA.HI R4, R4, R93, RZ, 0x3 ;  /* 0x0000005d04047211 */ /* 0x000fe200078f18ff */
[----:B------:R-:W-:Y:S01]  /*13e0*/  IMAD.SHL.U32 R20, R7, 0x200, RZ ;  /* 0x0000020007147824 */ /* 0x000fe200078e00ff */
[----:B------:R-:W-:Y:S02]  /*13f0*/  LOP3.LUT R3, R3, 0xfffffffc, RZ, 0xc0, !PT ;  /* 0xfffffffc03037812 */ /* 0x000fe400078ec0ff */
[----:B------:R-:W-:Y:S02]  /*1400*/  LEA.HI R0, R2, R7, RZ, 0x2 ;  /* 0x0000000702007211 */ /* 0x000fe400078f10ff */
[----:B------:R-:W-:Y:S01]  /*1410*/  LOP3.LUT R2, R4, 0xfffffff8, RZ, 0xc0, !PT ;  /* 0xfffffff804027812 */ /* 0x000fe200078ec0ff */
[----:B------:R-:W-:Y:S01]  /*1420*/  IMAD.IADD R94, R15, 0x1, -R3 ;  /* 0x000000010f5e7824 */ /* 0x000fe200078e0a03 */
[----:B------:R-:W-:-:S02]  /*1430*/  SHF.R.S32.HI R4, RZ, 0x1f, R19 ;  /* 0x0000001fff047819 */ /* 0x000fc40000011413 */
        /* <DEDUP_REMOVED lines=31> */
[----:B------:R-:W-:Y:S01]  /*1630*/  IADD3 R25, R93, 0x20, RZ ;  /* 0x000000205d197810 */ /* 0x000fe20007ffe0ff */
[----:B------:R-:W-:Y:S01]  /*1640*/  STL [R1+0x50], R22 ;  /* 0x0000501601007387 */ /* 0x000fe20000100800 */
[----:B------:R-:W-:Y:S01]  /*1650*/  LOP3.LUT R0, R2, R0, RZ, 0x3c, !PT ;  /* 0x0000000002007212 */ /* 0x000fe200078e3cff */
[----:B------:R-:W-:Y:S01]  /*1660*/  IMAD.IADD R15, R6, 0x1, R4 ;  /* 0x00000001060f7824 */ /* 0x000fe200078e0204 */
[----:B------:R-:W-:Y:S01]  /*1670*/  LOP3.LUT R3, R3, 0xfffffe00, RZ, 0xc0, !PT ;  /* 0xfffffe0003037812 */ /* 0x000fe200078ec0ff */
[----:B------:R-:W-:Y:S01]  /*1680*/  IMAD.SHL.U32 R6, R25, 0x40, RZ ;  /* 0x0000004019067824 */ /* 0x000fe200078e00ff */
[C---:B------:R-:W-:Y:S01]  /*1690*/  IADD3 R23, R93.reuse, 0x40, RZ ;  /* 0x000000405d177810 */ /* 0x040fe20007ffe0ff */
[----:B------:R-:W-:Y:S01]  /*16a0*/  IMAD R2, R12, 0x200, R13 ;  /* 0x000002000c027824 */ /* 0x000fe200078e020d */
[----:B------:R-:W-:Y:S01]  /*16b0*/  IADD3 R4, R0, R3, R5 ;  /* 0x0000000300047210 */ /* 0x000fe20007ffe005 */
[----:B------:R-:W-:Y:S01]  /*16c0*/  STL [R1+0x54], R21 ;  /* 0x0000541501007387 */ /* 0x000fe20000100800 */
[----:B------:R-:W-:-:S02]  /*16d0*/  IADD3 R24, R93, 0x60, RZ ;  /* 0x000000605d187810 */ /* 0x000fc40007ffe0ff */
[C---:B------:R-:W-:Y:S02]  /*16e0*/  LOP3.LUT P6, RZ, R8.reuse, 0x2, RZ, 0xc0, !PT ;  /* 0x0000000208ff7812 */ /* 0x040fe400078cc0ff */
[----:B------:R-:W-:Y:S02]  /*16f0*/  LOP3.LUT P5, RZ, R8, 0x4, RZ, 0xc0, !PT ;  /* 0x0000000408ff7812 */ /* 0x000fe400078ac0ff */
[----:B------:R-:W-:Y:S01]  /*1700*/  LOP3.LUT R5, R0, R3, RZ, 0xfc, !PT ;  /* 0x0000000300057212 */ /* 0x000fe200078efcff */
[----:B------:R-:W-:Y:S01]  /*1710*/  IMAD.SHL.U32 R3, R23, 0x40, RZ ;  /* 0x0000004017037824 */ /* 0x000fe200078e00ff */
[----:B------:R-:W-:Y:S01]  /*1720*/  SHF.R.S32.HI R7, RZ, 0x1f, R25 ;  /* 0x0000001fff077819 */ /* 0x000fe20000011419 */
[----:B------:R-:W-:Y:S01]  /*1730*/  IMAD.SHL.U32 R0, R24, 0x40, RZ ;  /* 0x0000004018007824 */ /* 0x000fe200078e00ff */
[----:B------:R-:W-:Y:S02]  /*1740*/  SHF.R.S32.HI R8, RZ, 0x1f, R23 ;  /* 0x0000001fff087819 */ /* 0x000fe40000011417 */
[----:B------:R-:W-:-:S02]  /*1750*/  LOP3.LUT P4, RZ, R9, 0x2, RZ, 0xc0, !PT ;  /* 0x0000000209ff7812 */ /* 0x000fc4000788c0ff */
[----:B------:R-:W-:Y:S02]  /*1760*/  LOP3.LUT P3, RZ, R9, 0x4, RZ, 0xc0, !PT ;  /* 0x0000000409ff7812 */ /* 0x000fe4000786c0ff */
[----:B------:R-:W-:Y:S02]  /*1770*/  SHF.R.S32.HI R9, RZ, 0x1f, R24 ;  /* 0x0000001fff097819 */ /* 0x000fe40000011418 */
[----:B------:R-:W-:Y:S02]  /*1780*/  LOP3.LUT R11, R6, 0x1c0, RZ, 0xc0, !PT ;  /* 0x000001c0060b7812 */ /* 0x000fe400078ec0ff */
[----:B------:R-:W-:Y:S02]  /*1790*/  LEA.HI R7, R7, R25, RZ, 0x3 ;  /* 0x0000001907077211 */ /* 0x000fe400078f18ff */
[----:B------:R-:W-:Y:S02]  /*17a0*/  LEA.HI R6, R8, R23, RZ, 0x3 ;  /* 0x0000001708067211 */ /* 0x000fe400078f18ff */
[----:B------:R-:W-:Y:S01]  /*17b0*/  LOP3.LUT R23, R3, 0x1c0, RZ, 0xc0, !PT ;  /* 0x000001c003177812 */ /* 0x000fe200078ec0ff */
[----:B------:R-:W-:Y:S01]  /*17c0*/  IMAD.SHL.U32 R7, R7, 0x40, RZ ;  /* 0x0000004007077824 */ /* 0x000fe200078e00ff */
[----:B------:R-:W-:Y:S01]  /*17d0*/  LEA.HI R3, R9, R24, RZ, 0x3 ;  /* 0x0000001809037211 */ /* 0x000fe200078f18ff */
[----:B------:R-:W-:Y:S01]  /*17e0*/  IMAD.SHL.U32 R6, R6, 0x40, RZ ;  /* 0x0000004006067824 */ /* 0x000fe200078e00ff */
[----:B------:R-:W-:-:S02]  /*17f0*/  LOP3.LUT R8, R0, 0x1c0, RZ, 0xc0, !PT ;  /* 0x000001c000087812 */ /* 0x000fc400078ec0ff */
[----:B------:R-:W-:Y:S01]  /*1800*/  IADD3 R92, R90, 0x10, RZ ;  /* 0x000000105a5c7810 */ /* 0x000fe20007ffe0ff */
[----:B------:R-:W-:Y:S01]  /*1810*/  IMAD.SHL.U32 R3, R3, 0x40, RZ ;  /* 0x0000004003037824 */ /* 0x000fe200078e00ff */
[----:B------:R-:W-:Y:S02]  /*1820*/  LOP3.LUT R9, R10, 0x7ffffffc, RZ, 0xc0, !PT ;  /* 0x7ffffffc0a097812 */ /* 0x000fe400078ec0ff */
[--C-:B------:R-:W-:Y:S02]  /*1830*/  LOP3.LUT R12, R11, 0x38, R84.reuse, 0xf8, !PT ;  /* 0x000000380b0c7812 */ /* 0x100fe400078ef854 */
[----:B------:R-:W-:Y:S01]  /*1840*/  SHF.R.U32.HI R13, RZ, 0x3, R11 ;  /* 0x00000003ff0d7819 */ /* 0x000fe2000001160b */
[----:B------:R-:W-:Y:S01]  /*1850*/  IMAD.IADD R9, R19, 0x1, -R9 ;  /* 0x0000000113097824 */ /* 0x000fe200078e0a09 */
[--C-:B------:R-:W-:Y:S02]  /*1860*/  LOP3.LUT R11, R23, 0x38, R84.reuse, 0xf8, !PT ;  /* 0x00000038170b7812 */ /* 0x100fe400078ef854 */
[----:B------:R-:W-:Y:S01]  /*1870*/  SHF.R.U32.HI R25, RZ, 0x3, R23 ;  /* 0x00000003ff197819 */ /* 0x000fe20000011617 */
[----:B------:R-:W-:Y:S01]  /*1880*/  IMAD.SHL.U32 R19, R9, 0x2, RZ ;  /* 0x0000000209137824 */ /* 0x000fe200078e00ff */
[----:B------:R-:W-:Y:S01]  /*1890*/  LOP3.LUT R10, R8, 0x38, R84, 0xf8, !PT ;  /* 0x00000038080a7812 */ /* 0x000fe200078ef854 */
[----:B------:R-:W-:Y:S01]  /*18a0*/  IMAD.IADD R9, R26, 0x1, R14 ;  /* 0x000000011a097824 */ /* 0x000fe200078e020e */
[----:B------:R-:W-:-:S02]  /*18b0*/  SHF.R.U32.HI R23, RZ, 0x3, R8 ;  /* 0x00000003ff177819 */ /* 0x000fc40000011608 */
[----:B------:R-:W-:Y:S02]  /*18c0*/  SHF.R.S32.HI R8, RZ, 0x1f, R92 ;  /* 0x0000001fff087819 */ /* 0x000fe4000001145c */
[----:B------:R-:W-:Y:S02]  /*18d0*/  LOP3.LUT R7, R7, 0xfffffe00, RZ, 0xc0, !PT ;  /* 0xfffffe0007077812 */ /* 0x000fe400078ec0ff */
[----:B------:R-:W-:Y:S01]  /*18e0*/  LOP3.LUT R24, R6, 0xfffffe00, RZ, 0xc0, !PT ;  /* 0xfffffe0006187812 */ /* 0x000fe200078ec0ff */
[----:B------:R1:W-:Y:S01]  /*18f0*/  STL [R1+0x98], R8 ;  /* 0x0000980801007387 */ /* 0x0003e20000100800 */
[----:B------:R-:W-:Y:S02]  /*1900*/  LOP3.LUT R3, R3, 0xfffffe00, RZ, 0xc0, !PT ;  /* 0xfffffe0003037812 */ /* 0x000fe400078ec0ff */
[----:B------:R-:W-:Y:S01]  /*1910*/  LOP3.LUT R13, R7, R12, R13, 0xf6, !PT ;  /* 0x0000000c070d7212 */ /* 0x000fe200078ef60d */
[----:B------:R2:W-:Y:S01]  /*1920*/  STL [R1+0x5c], R7 ;  /* 0x00005c0701007387 */ /* 0x0005e20000100800 */
[----:B------:R-:W-:-:S02]  /*1930*/  LOP3.LUT R12, R24, R11, R25, 0xf6, !PT ;  /* 0x0000000b180c7212 */ /* 0x000fc400078ef619 */
[----:B------:R-:W-:Y:S01]  /*1940*/  LOP3.LUT R11, R3, R10, R23, 0xf6, !PT ;  /* 0x0000000a030b7212 */ /* 0x000fe200078ef617 */
[----:B------:R-:W-:Y:S01]  /*1950*/  STL [R1+0x58], R24 ;  /* 0x0000581801007387 */ /* 0x000fe20000100800 */
[----:B------:R-:W-:Y:S02]  /*1960*/  LEA R14, R13, 0x5100, 0x1 ;  /* 0x000051000d0e7811 */ /* 0x000fe400078e08ff */
[----:B------:R-:W-:Y:S01]  /*1970*/  LEA R13, R12, 0x5100, 0x1 ;  /* 0x000051000c0d7811 */ /* 0x000fe200078e08ff */
[----:B------:R3:W-:Y:S01]  /*1980*/  STL [R1+0xf4], R3 ;  /* 0x0000f40301007387 */ /* 0x0007e20000100800 */
[----:B------:R-:W-:Y:S02]  /*1990*/  LOP3.LUT R10, R22, 0x38, R84, 0xf8, !PT ;  /* 0x00000038160a7812 */ /* 0x000fe400078ef854 */
[----:B------:R-:W-:Y:S01]  /*19a0*/  LEA R12, R11, 0x5100, 0x1 ;  /* 0x000051000b0c7811 */ /* 0x000fe200078e08ff */
[----:B------:R4:W-:Y:S01]  /*19b0*/  STL [R1+0x60], R9 ;  /* 0x0000600901007387 */ /* 0x0009e20000100800 */
[----:B------:R-:W-:-:S02]  /*19c0*/  LEA R95, R2, 0x2900, 0x1 ;  /* 0x00002900025f7811 */ /* 0x000fc400078e08ff */
[----:B------:R-:W-:Y:S01]  /*19d0*/  SHF.R.S32.HI R11, RZ, 0x1f, R19 ;  /* 0x0000001fff0b7819 */ /* 0x000fe20000011413 */
[----:B------:R-:W-:Y:S01]  /*19e0*/  STL [R1+0x34], R19 ;  /* 0x0000341301007387 */ /* 0x000fe20000100800 */
[C---:B------:R-:W-:Y:S02]  /*19f0*/  SEL R6, R17.reuse, 0xffffffe0, !P0 ;  /* 0xffffffe011067807 */ /* 0x040fe40004000000 */
[----:B------:R-:W-:Y:S01]  /*1a00*/  SEL R2, R17, 0xffffffe0, !P6 ;  /* 0xffffffe011027807 */ /* 0x000fe20007000000 */
[----:B------:R5:W-:Y:S01]  /*1a10*/  STL [R1+0xec], R14 ;  /* 0x0000ec0e01007387 */ /* 0x000be20000100800 */
[C---:B------:R-:W-:Y:S02]  /*1a20*/  SEL R0, R16.reuse, 0xffffffc0, !P3 ;  /* 0xffffffc010007807 */ /* 0x040fe40005800000 */
[----:B-1----:R-:W-:Y:S01]  /*1a30*/  SEL R8, R16, 0xffffffc0, !P2 ;  /* 0xffffffc010087807 */ /* 0x002fe20005000000 */
[----:B------:R1:W-:Y:S01]  /*1a40*/  STL [R1+0xe8], R13 ;  /* 0x0000e80d01007387 */ /* 0x0003e20000100800 */
[----:B--2---:R-:W-:Y:S01]  /*1a50*/  SEL R7, R18, 0x10, !P1 ;  /* 0x0000001012077807 */ /* 0x004fe20004800000 */
[----:B------:R-:W-:Y:S01]  /*1a60*/  IMAD.IADD R197, R95, 0x1, R0 ;  /* 0x000000015fc57824 */ /* 0x000fe200078e0200 */
[C---:B------:R-:W-:Y:S01]  /*1a70*/  IADD3 R18, R19.reuse, 0x8, RZ ;  /* 0x0000000813127810 */ /* 0x040fe20007ffe0ff */
[----:B------:R2:W-:Y:S01]  /*1a80*/  STL [R1+0xe4], R12 ;  /* 0x0000e40c01007387 */ /* 0x0005e20000100800 */
[----:B------:R-:W-:-:S02]  /*1a90*/  IADD3 R17, R19, 0x10, RZ ;  /* 0x0000001013117810 */ /* 0x000fc40007ffe0ff */
[--C-:B------:R-:W-:Y:S01]  /*1aa0*/  LOP3.LUT R10, R20, R10, R21.reuse, 0xf6, !PT ;  /* 0x0000000a140a7212 */ /* 0x100fe200078ef615 */
[----:B------:R2:W-:Y:S01]  /*1ab0*/  STL [R1+0xd4], R11 ;  /* 0x0000d40b01007387 */ /* 0x0005e20000100800 */
[----:B---3--:R-:W-:Y:S02]  /*1ac0*/  LOP3.LUT R3, R22, 0x18, R84, 0xf8, !PT ;  /* 0x0000001816037812 */ /* 0x008fe400078ef854 */
[----:B------:R-:W-:Y:S01]  /*1ad0*/  IADD3 R202, R95, 0x20, RZ ;  /* 0x000000205fca7810 */ /* 0x000fe20007ffe0ff */
[----:B------:R3:W-:Y:S01]  /*1ae0*/  STL [R1+0x8c], R18 ;  /* 0x00008c1201007387 */ /* 0x0007e20000100800 */
[----:B----4-:R-:W-:Y:S02]  /*1af0*/  LOP3.LUT R9, R20, R3, R21, 0xf6, !PT ;  /* 0x0000000314097212 */ /* 0x010fe400078ef615 */
[----:B------:R-:W-:Y:S01]  /*1b00*/  SEL R3, R16, 0xffffffc0, !P5 ;  /* 0xffffffc010037807 */ /* 0x000fe20006800000 */
[----:B------:R-:W-:Y:S01]  /*1b10*/  STL [R1+0x88], R17 ;  /* 0x0000881101007387 */ /* 0x000fe20000100800 */
[----:B------:R-:W-:-:S02]  /*1b20*/  IADD3 R16, R19, 0x18, RZ ;  /* 0x0000001813107810 */ /* 0x000fc40007ffe0ff */
[----:B------:R-:W-:Y:S02]  /*1b30*/  LEA R248, R9, 0x100, 0x1 ;  /* 0x0000010009f87811 */ /* 0x000fe400078e08ff */
[C---:B-----5:R-:W-:Y:S01]  /*1b40*/  IADD3 R14, R19.reuse, 0x20, RZ ;  /* 0x00000020130e7810 */ /* 0x060fe20007ffe0ff */
[----:B------:R-:W-:Y:S01]  /*1b50*/  STL [R1+0x84], R16 ;  /* 0x0000841001007387 */ /* 0x000fe20000100800 */
[----:B------:R-:W-:Y:S01]  /*1b60*/  LEA R9, R10, 0x5100, 0x1 ;  /* 0x000051000a097811 */ /* 0x000fe200078e08ff */
[----:B------:R-:W-:Y:S01]  /*1b70*/  IMAD.IADD R249, R8, 0x1, R248 ;  /* 0x0000000108f97824 */ /* 0x000fe200078e02f8 */
[C---:B-1----:R-:W-:Y:S01]  /*1b80*/  IADD3 R13, R19.reuse, 0x28, RZ ;  /* 0x00000028130d7810 */ /* 0x042fe20007ffe0ff */
[----:B------:R1:W-:Y:S01]  /*1b90*/  STL [R1+0x80], R14 ;  /* 0x0000800e01007387 */ /* 0x0003e20000100800 */
[----:B------:R-:W-:Y:S02]  /*1ba0*/  SHF.R.S32.HI R10, RZ, 0x1f, R17 ;  /* 0x0000001fff0a7819 */ /* 0x000fe40000011411 */
[----:B--2---:R-:W-:Y:S01]  /*1bb0*/  IADD3 R12, R19, 0x38, RZ ;  /* 0x00000038130c7810 */ /* 0x004fe20007ffe0ff */
[----:B------:R-:W-:Y:S01]  /*1bc0*/  STL [R1+0x7c], R13 ;  /* 0x00007c0d01007387 */ /* 0x000fe20000100800 */
[----:B------:R-:W-:-:S02]  /*1bd0*/  @P4 IADD3 R202, R95, -0x20, RZ ;  /* 0xffffffe05fca4810 */ /* 0x000fc40007ffe0ff */
[----:B------:R-:W-:Y:S02]  /*1be0*/  IADD3 R11, R19, 0x30, RZ ;  /* 0x00000030130b7810 */ /* 0x000fe40007ffe0ff */
[----:B------:R-:W-:Y:S01]  /*1bf0*/  LEA R198, R4, 0x5100, 0x1 ;  /* 0x0000510004c67811 */ /* 0x000fe200078e08ff */
[----:B------:R-:W-:Y:S01]  /*1c00*/  IMAD.IADD R194, R0, 0x1, R202 ;  /* 0x0000000100c27824 */ /* 0x000fe200078e02ca */
[----:B---3--:R-:W-:Y:S01]  /*1c10*/  SHF.R.S32.HI R18, RZ, 0x1f, R18 ;  /* 0x0000001fff127819 */ /* 0x008fe20000011412 */
[----:B------:R-:W-:Y:S01]  /*1c20*/  STL [R1+0x78], R11 ;  /* 0x0000780b01007387 */ /* 0x000fe20000100800 */
[----:B------:R-:W-:Y:S01]  /*1c30*/  LEA R192, R5, 0x100, 0x1 ;  /* 0x0000010005c07811 */ /* 0x000fe200078e08ff */
[----:B------:R-:W-:Y:S01]  /*1c40*/  IMAD.IADD R199, R198, 0x1, R3 ;  /* 0x00000001c6c77824 */ /* 0x000fe200078e0203 */
[----:B------:R-:W-:Y:S01]  /*1c50*/  IADD3 R219, R84, 0x20, RZ ;  /* 0x0000002054db7810 */ /* 0x000fe20007ffe0ff */
[----:B------:R2:W-:Y:S01]  /*1c60*/  STL [R1+0xe0], R9 ;  /* 0x0000e00901007387 */ /* 0x0005e20000100800 */
[----:B------:R-:W-:Y:S01]  /*1c70*/  SHF.R.S32.HI R245, RZ, 0x1f, R244 ;  /* 0x0000001ffff57819 */ /* 0x000fe200000114f4 */
[----:B------:R-:W-:Y:S01]  /*1c80*/  IMAD.IADD R193, R3, 0x1, R192 ;  /* 0x0000000103c17824 */ /* 0x000fe200078e02c0 */
[----:B------:R-:W-:Y:S01]  /*1c90*/  SHF.R.S32.HI R85, RZ, 0x1f, R84 ;  /* 0x0000001fff557819 */ /* 0x000fe20000011454 */
[----:B------:R-:W-:Y:S01]  /*1ca0*/  STL [R1+0x74], R12 ;  /* 0x0000740c01007387 */ /* 0x000fe20000100800 */
[----:B------:R-:W-:Y:S01]  /*1cb0*/  SHF.R.S32.HI R91, RZ, 0x1f, R90 ;  /* 0x0000001fff5b7819 */ /* 0x000fe2000001145a */
[----:B------:R-:W-:Y:S01]  /*1cc0*/  IMAD.IADD R201, R198, 0x1, R2 ;  /* 0x00000001c6c97824 */ /* 0x000fe200078e0202 */
[----:B------:R-:W-:Y:S01]  /*1cd0*/  SHF.R.S32.HI R250, RZ, 0x1f, R219 ;  /* 0x0000001ffffa7819 */ /* 0x000fe200000114db */
[----:B------:R-:W-:Y:S01]  /*1ce0*/  STL [R1+0xd0], R18 ;  /* 0x0000d01201007387 */ /* 0x000fe20000100800 */
[----:B-1----:R-:W-:Y:S01]  /*1cf0*/  SHF.R.S32.HI R14, RZ, 0x1f, R14 ;  /* 0x0000001fff0e7819 */ /* 0x002fe2000001140e */
[----:B------:R-:W-:Y:S01]  /*1d00*/  IMAD.IADD R196, R2, 0x1, R192 ;  /* 0x0000000102c47824 */ /* 0x000fe200078e02c0 */
[C---:B------:R-:W-:Y:S01]  /*1d10*/  IADD3 R206, R202.reuse, 0x800, RZ ;  /* 0x00000800cace7810 */ /* 0x040fe20007ffe0ff */
[----:B------:R1:W-:Y:S01]  /*1d20*/  STL [R1+0xcc], R10 ;  /* 0x0000cc0a01007387 */ /* 0x0003e20000100800 */
[----:B------:R-:W-:Y:S01]  /*1d30*/  IADD3 R205, R202, 0x1000, RZ ;  /* 0x00001000cacd7810 */ /* 0x000fe20007ffe0ff */
[----:B------:R-:W-:Y:S01]  /*1d40*/  IMAD.IADD R200, R2, 0x1, R199 ;  /* 0x0000000102c87824 */ /* 0x000fe200078e02c7 */
[----:B------:R-:W-:Y:S01]  /*1d50*/  IADD3 R204, R202, 0x1800, RZ ;  /* 0x00001800cacc7810 */ /* 0x000fe20007ffe0ff */
[----:B------:R-:W-:Y:S01]  /*1d60*/  IMAD.IADD R195, R2, 0x1, R193 ;  /* 0x0000000102c37824 */ /* 0x000fe200078e02c1 */
[----:B------:R-:W-:-:S02]  /*1d70*/  IADD3 R203, R202, 0x2000, RZ ;  /* 0x00002000cacb7810 */ /* 0x000fc40007ffe0ff */
[----:B--2---:R-:W-:-:S05]  /*1d80*/  SHF.R.S32.HI R9, RZ, 0x1f, R16 ;  /* 0x0000001fff097819 */ /* 0x004fca0000011410 */
[----:B------:R2:W-:Y:S04]  /*1d90*/  STL [R1+0xc8], R9 ;  /* 0x0000c80901007387 */ /* 0x0005e80000100800 */
[----:B------:R-:W-:Y:S01]  /*1da0*/  STL [R1+0xc4], R14 ;  /* 0x0000c40e01007387 */ /* 0x000fe20000100800 */
[----:B-1----:R-:W-:-:S05]  /*1db0*/  SHF.R.S32.HI R10, RZ, 0x1f, R13 ;  /* 0x0000001fff0a7819 */ /* 0x002fca000001140d */
[----:B------:R1:W-:Y:S01]  /*1dc0*/  STL [R1+0xc0], R10 ;  /* 0x0000c00a01007387 */ /* 0x0003e20000100800 */
[----:B--2---:R-:W-:Y:S02]  /*1dd0*/  SHF.R.S32.HI R9, RZ, 0x1f, R11 ;  /* 0x0000001fff097819 */ /* 0x004fe4000001140b */
[----:B------:R-:W-:-:S03]  /*1de0*/  LEA R11, R15, 0x80, 0x1 ;  /* 0x000000800f0b7811 */ /* 0x000fc600078e08ff */
[----:B------:R2:W-:Y:S02]  /*1df0*/  STL [R1+0xbc], R9 ;  /* 0x0000bc0901007387 */ /* 0x0005e40000100800 */
[C---:B------:R-:W-:Y:S02]  /*1e00*/  IMAD.IADD R0, R11.reuse, 0x1, R6 ;  /* 0x000000010b007824 */ /* 0x040fe400078e0206 */
[----:B-1----:R-:W-:-:S04]  /*1e10*/  IMAD.IADD R10, R11, 0x1, R8 ;  /* 0x000000010b0a7824 */ /* 0x002fc800078e0208 */
[----:B------:R-:W-:-:S04]  /*1e20*/  IMAD.IADD R4, R6, 0x1, R10 ;  /* 0x0000000106047824 */ /* 0x000fc800078e020a */
[----:B------:R-:W-:Y:S01]  /*1e30*/  IMAD.IADD R3, R7, 0x1, R4 ;  /* 0x0000000107037824 */ /* 0x000fe200078e0204 */
[----:B--2---:R-:W-:-:S05]  /*1e40*/  SHF.R.S32.HI R9, RZ, 0x1f, R12 ;  /* 0x0000001fff097819 */ /* 0x004fca000001140c */
        /* <DEDUP_REMOVED lines=14> */
.L_x_1837:
[----:B--2---:R-:W2:Y:S01]  /*1f30*/  LDL R0, [R1+0x4c] ;  /* 0x00004c0001007983 */ /* 0x004ea20000100800 */
[----:B------:R-:W-:Y:S01]  /*1f40*/  IMAD.MOV.U32 R148, RZ, RZ, 0x4 ;  /* 0x00000004ff947424 */ /* 0x000fe200078e00ff */
[----:B------:R-:W-:Y:S02]  /*1f50*/  ISETP.NE.U32.AND P0, PT, RZ, c[0x0][0x370], PT ;  /* 0x0000dc00ff007a0c */ /* 0x000fe40003f05070 */
[----:B------:R-:W-:Y:S02]  /*1f60*/  ISETP.NE.U32.AND P4, PT, RZ, c[0x0][0x360], PT ;  /* 0x0000d800ff007a0c */ /* 0x000fe40003f85070 */
[----:B------:R-:W-:Y:S01]  /*1f70*/  ISETP.NE.AND.EX P1, PT, RZ, c[0x0][0x374], PT, P0 ;  /* 0x0000dd00ff007a0c */ /* 0x000fe20003f25300 */
[----:B--2---:R-:W-:-:S05]  /*1f80*/  IMAD.WIDE R2, R0, R148, c[0x0][0x588] ;  /* 0x0001620000027625 */ /* 0x004fca00078e0294 */
[----:B------:R-:W2:Y:S01]  /*1f90*/  LDG.E R25, [R2.64] ;  /* 0x0000000802197981 */ /* 0x000ea2000c1e1900 */
[----:B------:R-:W-:Y:S01]  /*1fa0*/  ISETP.NE.AND.EX P4, PT, RZ, c[0x0][0x364], PT, P4 ;  /* 0x0000d900ff007a0c */ /* 0x000fe20003f85340 */
[----:B------:R-:W-:Y:S01]  /*1fb0*/  IMAD.MOV.U32 R9, RZ, RZ, RZ ;  /* 0x000000ffff097224 */ /* 0x000fe200078e00ff */
[----:B------:R-:W-:Y:S02]  /*1fc0*/  ISETP.NE.U32.AND P3, PT, RZ, c[0x0][0x348], PT ;  /* 0x0000d200ff007a0c */ /* 0x000fe40003f65070 */
[----:B------:R-:W-:Y:S02]  /*1fd0*/  ISETP.NE.U32.AND P5, PT, RZ, c[0x0][0x350], PT ;  /* 0x0000d400ff007a0c */ /* 0x000fe40003fa5070 */
[----:B------:R-:W-:Y:S02]  /*1fe0*/  ISETP.NE.U32.AND P6, PT, RZ, c[0x0][0x358], PT ;  /* 0x0000d600ff007a0c */ /* 0x000fe40003fc5070 */
[----:B------:R-:W-:Y:S02]  /*1ff0*/  ISETP.NE.AND.EX P3, PT, RZ, c[0x0][0x34c], PT, P3 ;  /* 0x0000d300ff007a0c */ /* 0x000fe40003f65330 */
[----:B------:R-:W-:-:S02]  /*2000*/  ISETP.NE.AND.EX P5, PT, RZ, c[0x0][0x354], PT, P5 ;  /* 0x0000d500ff007a0c */ /* 0x000fc40003fa5350 */
[----:B------:R-:W-:Y:S01]  /*2010*/  ISETP.NE.AND.EX P6, PT, RZ, c[0x0][0x35c], PT, P6 ;  /* 0x0000d700ff007a0c */ /* 0x000fe20003fc5360 */
[----:B------:R-:W-:Y:S02]  /*2020*/  IMAD.MOV.U32 R141, RZ, RZ, RZ ;  /* 0x000000ffff8d7224 */ /* 0x000fe400078e00ff */
[----:B------:R-:W-:Y:S02]  /*2030*/  IMAD.MOV.U32 R15, RZ, RZ, RZ ;  /* 0x000000ffff0f7224 */ /* 0x000fe400078e00ff */
[----:B------:R-:W-:Y:S01]  /*2040*/  IMAD.MOV.U32 R13, RZ, RZ, RZ ;  /* 0x000000ffff0d7224 */ /* 0x000fe200078e00ff */
[----:B--2---:R-:W-:Y:S01]  /*2050*/  SHF.R.S32.HI R26, RZ, 0x1f, R25 ;  /* 0x0000001fff1a7819 */ /* 0x004fe20000011419 */
[C---:B------:R-:W-:Y:S01]  /*2060*/  IMAD.SHL.U32 R17, R25.reuse, 0x4, RZ ;  /* 0x0000000419117824 */ /* 0x040fe200078e00ff */
[C---:B------:R-:W-:Y:S01]  /*2070*/  @P1 LEA R4, P0, R25.reuse, c[0x0][0x370], 0x2 ;  /* 0x0000dc0019041a11 */ /* 0x040fe200078010ff */
[----:B------:R1:W-:Y:S01]  /*2080*/  STL [R1+0x70], R25 ;  /* 0x0000701901007387 */ /* 0x0003e20000100800 */
[----:B------:R-:W-:-:S02]  /*2090*/  SHF.L.U64.HI R16, R25, 0x2, R26 ;  /* 0x0000000219107819 */ /* 0x000fc4000001021a */
[----:B------:R-:W-:Y:S01]  /*20a0*/  @P1 LEA.HI.X R5, R25, c[0x0][0x374], R26, 0x2, P0 ;  /* 0x0000dd0019051a11 */ /* 0x000fe200000f141a */
[----:B------:R1:W-:Y:S01]  /*20b0*/  STL [R1+0x90], R26 ;  /* 0x0000901a01007387 */ /* 0x0003e20000100800 */
[----:B------:R-:W-:-:S03]  /*20c0*/  @P4 IADD3 R2, P0, R17, c[0x0][0x360], RZ ;  /* 0x0000d80011024a10 */ /* 0x000fc60007f1e0ff */
[----:B------:R2:W3:Y:S01]  /*20d0*/  @P1 LDG.E R9, [R4.64] ;  /* 0x0000000804091981 */ /* 0x0004e2000c1e1900 */
[C---:B------:R-:W-:Y:S02]  /*20e0*/  @P4 IADD3.X R3, R16.reuse, c[0x0][0x364], RZ, P0, !PT ;  /* 0x0000d90010034a10 */ /* 0x040fe400007fe4ff */
[----:B------:R-:W-:Y:S01]  /*20f0*/  IADD3 R6, P2, R17, c[0x0][0x348], RZ ;  /* 0x0000d20011067a10 */ /* 0x000fe20007f5e0ff */
[----:B------:R1:W-:Y:S04]  /*2100*/  STL [R1+0x64], R17 ;  /* 0x0000641101007387 */ /* 0x0003e80000100800 */
[----:B------:R4:W3:Y:S01]  /*2110*/  @P4 LDG.E R0, [R2.64] ;  /* 0x0000000802004981 */ /* 0x0008e2000c1e1900 */
        /* <DEDUP_REMOVED lines=10> */
[----:B---3--:R1:W-:Y:S04]  /*21c0*/  STL [R1+0x28], R9 ;  /* 0x0000280901007387 */ /* 0x0083e80000100800 */
[----:B------:R1:W-:Y:S01]  /*21d0*/  @P4 STL [R1+0x30], R0 ;  /* 0x0000300001004387 */ /* 0x0003e20000100800 */
[----:B------:R-:W-:Y:S05]  /*21e0*/  @P4 BRA `(.L_x_1636) ;  /* 0x0000007000004947 */ /* 0x000fea0003800000 */
[----:B-1----:R-:W-:-:S05]  /*21f0*/  MOV R0, c[0x0][0x168] ;  /* 0x00005a0000007a02 */ /* 0x002fca0000000f00 */
[----:B------:R1:W-:Y:S01]  /*2200*/  STL [R1+0x30], R0 ;  /* 0x0000300001007387 */ /* 0x0003e20000100800 */
[----:B------:R-:W-:Y:S05]  /*2210*/  @!P3 BRA `(.L_x_1636) ;  /* 0x000000400000b947 */ /* 0x000fea0003800000 */
[----:B------:R-:W2:Y:S04]  /*2220*/  LDG.E R8, [R6.64] ;  /* 0x0000000806087981 */ /* 0x000ea8000c1e1900 */
[----:B-1----:R-:W2:Y:S02]  /*2230*/  LDG.E R0, [R6.64+0x4] ;  /* 0x0000040806007981 */ /* 0x002ea4000c1e1900 */
[----:B--2---:R-:W-:-:S05]  /*2240*/  IADD3 R0, -R8, R0, RZ ;  /* 0x0000000008007210 */ /* 0x004fca0007ffe1ff */
[----:B------:R1:W-:Y:S02]  /*2250*/  STL [R1+0x30], R0 ;  /* 0x0000300001007387 */ /* 0x0003e40000100800 */
.L_x_1636:
[----:B------:R-:W-:-:S04]  /*2260*/  ISETP.NE.U32.AND P0, PT, RZ, c[0x0][0x368], PT ;  /* 0x0000da00ff007a0c */ /* 0x000fc80003f05070 */
[----:B------:R-:W-:-:S13]  /*2270*/  ISETP.NE.AND.EX P0, PT, RZ, c[0x0][0x36c], PT, P0 ;  /* 0x0000db00ff007a0c */ /* 0x000fda0003f05300 */
[----:B------:R-:W-:Y:S05]  /*2280*/  @!P0 BRA `(.L_x_1637) ;  /* 0x0000004000008947 */ /* 0x000fea0003800000 */
[----:B-1----:R-:W-:-:S04]  /*2290*/  IADD3 R4, P0, R17, c[0x0][0x368], RZ ;  /* 0x0000da0011047a10 */ /* 0x002fc80007f1e0ff */
[----:B------:R-:W-:-:S05]  /*22a0*/  IADD3.X R5, R16, c[0x0][0x36c], RZ, P0, !PT ;  /* 0x0000db0010057a10 */ /* 0x000fca00007fe4ff */
[----:B------:R1:W5:Y:S01]  /*22b0*/  LDG.E R12, [R4.64] ;  /* 0x00000008040c7981 */ /* 0x000362000c1e1900 */
[----:B------:R-:W-:Y:S05]  /*22c0*/  BRA `(.L_x_1638) ;  /* 0x0000005000007947 */ /* 0x000fea0003800000 */
.L_x_1637:
[----:B------:R-:W-:Y:S01]  /*22d0*/  MOV R12, UR6 ;  /* 0x00000006000c7c02 */ /* 0x000fe20008000f00 */
[----:B------:R-:W-:Y:S05]  /*22e0*/  @!P5 BRA `(.L_x_1638) ;  /* 0x000000300000d947 */ /* 0x000fea0003800000 */
[----:B-1----:R-:W2:Y:S04]  /*22f0*/  LDG.E R6, [R4.64] ;  /* 0x0000000804067981 */ /* 0x002ea8000c1e1900 */
[----:B------:R-:W2:Y:S02]  /*2300*/  LDG.E R0, [R4.64+0x4] ;  /* 0x0000040804007981 */ /* 0x000ea4000c1e1900 */
[----:B--2---:R-:W-:Y:S02]  /*2310*/  IADD3 R12, -R6, R0, RZ ;  /* 0x00000000060c7210 */ /* 0x004fe40007ffe1ff */
.L_x_1638:
[----:B-1----:R-:W2:Y:S04]  /*2320*/  LDL R4, [R1+0x30] ;  /* 0x0000300001047983 */ /* 0x002ea80000100800 */
[----:B------:R-:W3:Y:S04]  /*2330*/  LDL.LU R0, [R1+0x44] ;  /* 0x0000440001007983 */ /* 0x000ee80000300800 */
[----:B------:R-:W4:Y:S04]  /*2340*/  LDL.LU R7, [R1+0x6c] ;  /* 0x00006c0001077983 */ /* 0x000f280000300800 */
[----:B------:R1:W3:Y:S04]  /*2350*/  @P6 LDG.E R5, [R2.64] ;  /* 0x0000000802056981 */ /* 0x0002e8000c1e1900 */
[----:B------:R-:W3:Y:S01]  /*2360*/  LDL R14, [R1+0x48] ;  /* 0x00004800010e7983 */ /* 0x000ee20000100800 */
[----:B------:R-:W-:Y:S01]  /*2370*/  ISETP.NE.U32.AND P0, PT, RZ, c[0x0][0x378], PT ;  /* 0x0000de00ff007a0c */ /* 0x000fe20003f05070 */
[----:B------:R-:W-:-:S03]  /*2380*/  IMAD.MOV.U32 R8, RZ, RZ, c[0x0][0x2c4] ;  /* 0x0000b100ff087624 */ /* 0x000fc600078e00ff */
[----:B------:R-:W-:Y:S01]  /*2390*/  ISETP.NE.AND.EX P1, PT, RZ, c[0x0][0x37c], PT, P0 ;  /* 0x0000df00ff007a0c */ /* 0x000fe20003f25300 */
[----:B--2---:R-:W-:Y:S02]  /*23a0*/  IMAD.MOV.U32 R6, RZ, RZ, R4 ;  /* 0x000000ffff067224 */ /* 0x004fe400078e0004 */
[----:B------:R1:W2:Y:S01]  /*23b0*/  @P6 LDG.E R4, [R2.64+0x4] ;  /* 0x0000040802046981 */ /* 0x0002a2000c1e1900 */
[----:B------:R-:W-:Y:S01]  /*23c0*/  ISETP.NE.AND P2, PT, R8, 0x1, PT ;  /* 0x000000010800780c */ /* 0x000fe20003f45270 */
[----:B-----5:R-:W-:Y:S01]  /*23d0*/  IMAD.MOV.U32 R140, RZ, RZ, R12 ;  /* 0x000000ffff8c7224 */ /* 0x020fe200078e000c */
[----:B----4-:R-:W-:Y:S01]  /*23e0*/  LOP3.LUT R7, R7, 0xffffffdf, RZ, 0xc0, !PT ;  /* 0xffffffdf07077812 */ /* 0x010fe200078ec0ff */
[----:B---3--:R-:W-:-:S10]  /*23f0*/  IMAD.SHL.U32 R0, R0, 0x80, RZ ;  /* 0x0000008000007824 */ /* 0x008fd400078e00ff */
[----:B------:R-:W-:Y:S01]  /*2400*/  @P2 LOP3.LUT R7, R7, 0x20, RZ, 0xfc, !PT ;  /* 0x0000002007072812 */ /* 0x000fe200078efcff */
[----:B------:R3:W-:Y:S01]  /*2410*/  STL [R1+0x2c], R0 ;  /* 0x00002c0001007387 */ /* 0x0007e20000100800 */
[----:B-1----:R-:W-:-:S04]  /*2420*/  @P1 IADD3 R2, P0, R17, c[0x0][0x378], RZ ;  /* 0x0000de0011021a10 */ /* 0x002fc80007f1e0ff */
[----:B------:R-:W-:Y:S01]  /*2430*/  @P1 IADD3.X R3, R16, c[0x0][0x37c], RZ, P0, !PT ;  /* 0x0000df0010031a10 */ /* 0x000fe200007fe4ff */
[----:B------:R1:W-:Y:S04]  /*2440*/  STL [R1+0x6c], R7 ;  /* 0x00006c0701007387 */ /* 0x0003e80000100800 */
[----:B------:R4:W5:Y:S01]  /*2450*/  @P1 LDG.E R140, [R2.64] ;  /* 0x00000008028c1981 */ /* 0x000962000c1e1900 */
[----:B---3--:R-:W-:Y:S01]  /*2460*/  IADD3 R0, R0, 0x7f, RZ ;  /* 0x0000007f00007810 */ /* 0x008fe20007ffe0ff */
[----:B-1----:R-:W-:Y:S02]  /*2470*/  IMAD.IADD R7, R12, 0x1, -R9 ;  /* 0x000000010c077824 */ /* 0x002fe400078e0a09 */
[----:B----4-:R-:W-:Y:S02]  /*2480*/  IMAD.MOV.U32 R2, RZ, RZ, c[0x0][0x228] ;  /* 0x00008a00ff027624 */ /* 0x010fe400078e00ff */
[----:B------:R-:W-:-:S05]  /*2490*/  @P2 IMAD.HI.U32 R3, R0, c[0x0][0x2c8], RZ ;  /* 0x0000b20000032a27 */ /* 0x000fca00078e00ff */
[----:B------:R-:W-:Y:S01]  /*24a0*/  @P2 SHF.R.U32.HI R0, RZ, c[0x0][0x2cc], R3 ;  /* 0x0000b300ff002a19 */ /* 0x000fe20000011603 */
[----:B------:R-:W-:Y:S01]  /*24b0*/  BSSY B0, `(.L_x_1639) ;  /* 0x0000037000007945 */ /* 0x000fe20003800000 */
[----:B--2---:R-:W-:-:S04]  /*24c0*/  @P6 IMAD.IADD R2, R4, 0x1, -R5 ;  /* 0x0000000104026824 */ /* 0x004fc800078e0a05 */
[----:B------:R-:W-:-:S05]  /*24d0*/  IMAD.IADD R4, R7, 0x1, R2 ;  /* 0x0000000107047824 */ /* 0x000fca00078e0202 */
[----:B------:R-:W-:Y:S01]  /*24e0*/  IADD3 R144, R4, 0x50, -R6 ;  /* 0x0000005004907810 */ /* 0x000fe20007ffe806 */
[----:B------:R1:W-:Y:S01]  /*24f0*/  STL [R1+0x38], R4 ;  /* 0x0000380401007387 */ /* 0x0003e20000100800 */
[----:B------:R-:W-:-:S03]  /*2500*/  LOP3.LUT R5, R14, 0xff000000, RZ, 0xc0, !PT ;  /* 0xff0000000e057812 */ /* 0x000fc600078ec0ff */
[----:B------:R-:W-:-:S04]  /*2510*/  IMAD.IADD R3, R144, 0x1, R0 ;  /* 0x0000000190037824 */ /* 0x000fc800078e0200 */
[----:B------:R-:W-:Y:S01]  /*2520*/  IMAD.HI R6, R3, 0x66666667, RZ ;  /* 0x6666666703067827 */ /* 0x000fe200078e02ff */
[----:B------:R-:W-:Y:S02]  /*2530*/  LOP3.LUT R3, R14, 0xff0000, RZ, 0xc0, !PT ;  /* 0x00ff00000e037812 */ /* 0x000fe400078ec0ff */
[----:B-1----:R-:W-:-:S05]  /*2540*/  IADD3 R4, R4, 0x4f, RZ ;  /* 0x0000004f04047810 */ /* 0x002fca0007ffe0ff */
[----:B------:R-:W-:Y:S01]  /*2550*/  IMAD.HI R0, R4, 0x66666667, RZ ;  /* 0x6666666704007827 */ /* 0x000fe200078e02ff */
[----:B------:R-:W-:-:S04]  /*2560*/  SHF.R.U32.HI R4, RZ, 0x8, R5 ;  /* 0x00000008ff047819 */ /* 0x000fc80000011605 */
[----:B------:R-:W-:Y:S02]  /*2570*/  LEA.HI R3, R3, R4, RZ, 0x10 ;  /* 0x0000000403037211 */ /* 0x000fe400078f80ff */
[----:B------:R-:W-:Y:S02]  /*2580*/  SHF.R.U32.HI R5, RZ, 0x1f, R0 ;  /* 0x0000001fff057819 */ /* 0x000fe40000011600 */
[----:B------:R-:W-:Y:S02]  /*2590*/  SHF.R.U32.HI R8, RZ, 0x1f, R6 ;  /* 0x0000001fff087819 */ /* 0x000fe40000011606 */
[----:B------:R-:W-:Y:S02]  /*25a0*/  SHF.R.U32.HI R9, RZ, 0x10, R3 ;  /* 0x00000010ff097819 */ /* 0x000fe40000011603 */
[----:B------:R-:W-:Y:S02]  /*25b0*/  LOP3.LUT R18, R3, 0xff, RZ, 0xc0, !PT ;  /* 0x000000ff03127812 */ /* 0x000fe400078ec0ff */
[----:B------:R-:W-:-:S02]  /*25c0*/  LEA.HI.SX32 R143, R0, R5, 0x1b ;  /* 0x00000005008f7211 */ /* 0x000fc400078fdaff */
[----:B------:R-:W-:Y:S01]  /*25d0*/  LEA.HI.SX32 R0, R6, R8, 0x1b ;  /* 0x0000000806007211 */ /* 0x000fe200078fdaff */
[----:B------:R1:W-:Y:S03]  /*25e0*/  STL [R1+0x44], R9 ;  /* 0x0000440901007387 */ /* 0x0003e60000100800 */
[----:B------:R-:W-:Y:S01]  /*25f0*/  IMNMX R6, R143, R0, PT ;  /* 0x000000008f067217 */ /* 0x000fe20003800200 */
[----:B------:R1:W-:Y:S03]  /*2600*/  STL [R1+0x94], R18 ;  /* 0x0000941201007387 */ /* 0x0003e60000100800 */
[----:B------:R-:W-:Y:S02]  /*2610*/  ISETP.GE.AND P0, PT, R6, 0x1, PT ;  /* 0x000000010600780c */ /* 0x000fe40003f06270 */
[----:B------:R-:W-:Y:S01]  /*2620*/  ISETP.NE.AND P1, PT, R9, RZ, PT ;  /* 0x000000ff0900720c */ /* 0x000fe20003f25270 */
[----:B------:R-:W-:-:S03]  /*2630*/  IMAD.MOV.U32 R0, RZ, RZ, RZ ;  /* 0x000000ffff007224 */ /* 0x000fc600078e00ff */
[----:B------:R-:W-:-:S07]  /*2640*/  SEL R129, R9, c[0x0][0x338], P1 ;  /* 0x0000ce0009817a07 */ /* 0x000fce0000800000 */
[----:B------:R-:W-:Y:S05]  /*2650*/  @!P0 BRA `(.L_x_1640) ;  /* 0x000001c000008947 */ /* 0x000fea0003800000 */
[----:B------:R-:W-:Y:S02]  /*2660*/  IABS R3, R129 ;  /* 0x0000008100037213 */ /* 0x000fe40000000000 */
[----:B------:R-:W-:Y:S02]  /*2670*/  IADD3 R8, R129, -0x1, R6 ;  /* 0xffffffff81087810 */ /* 0x000fe40007ffe006 */
[----:B------:R-:W2:Y:S02]  /*2680*/  I2F.RP R0, R3 ;  /* 0x0000000300007306 */ /* 0x000ea40000209400 */
[----:B------:R-:W-:-:S06]  /*2690*/  IABS R11, R8 ;  /* 0x00000008000b7213 */ /* 0x000fcc0000000000 */
[----:B--2---:R-:W2:Y:S02]  /*26a0*/  MUFU.RCP R0, R0 ;  /* 0x0000000000007308 */ /* 0x004ea40000001000 */
[----:B--2---:R-:W-:-:S06]  /*26b0*/  IADD3 R0, R0, 0xffffffe, RZ ;  /* 0x0ffffffe00007810 */ /* 0x004fcc0007ffe0ff */
[----:B------:R-:W2:Y:S02]  /*26c0*/  F2I.FTZ.U32.TRUNC.NTZ R5, R0 ;  /* 0x0000000000057305 */ /* 0x000ea4000021f000 */
[----:B--2---:R-:W-:-:S04]  /*26d0*/  IMAD.MOV R0, RZ, RZ, -R5 ;  /* 0x000000ffff007224 */ /* 0x004fc800078e0a05 */
[----:B------:R-:W-:Y:S01]  /*26e0*/  IMAD.MOV.U32 R4, RZ, RZ, R0 ;  /* 0x000000ffff047224 */ /* 0x000fe200078e0000 */
[----:B------:R-:W-:-:S03]  /*26f0*/  IABS R0, R129 ;  /* 0x0000008100007213 */ /* 0x000fc60000000000 */
[----:B-1----:R-:W-:Y:S02]  /*2700*/  IMAD R9, R4, R3, RZ ;  /* 0x0000000304097224 */ /* 0x002fe400078e02ff */
        /* <DEDUP_REMOVED lines=17> */
.L_x_1640:
[----:B------:R-:W-:Y:S05]  /*2820*/  BSYNC B0 ;  /* 0x0000000000007941 */ /* 0x000fea0003800000 */
.L_x_1639:
[----:B------:R-:W-:-:S04]  /*2830*/  IMAD R3, R18, R0, RZ ;  /* 0x0000000012037224 */ /* 0x000fc800078e02ff */
        /* <DEDUP_REMOVED lines=17> */
[----:B-1----:R-:W1:Y:S03]  /*2950*/  S2R R9, SR_TID.X ;  /* 0x0000000000097919 */ /* 0x002e660000002100 */
        /* <DEDUP_REMOVED lines=49> */
[----:B------:R-:W-:-:S02]  /*2c70*/  ISETP.GE.AND P0, PT, R3, 0x31, PT ;  /* 0x000000310300780c */ /* 0x000fc40003f06270 */
[----:B------:R-:W-:Y:S01]  /*2c80*/  SHF.R.S32.HI R17, RZ, 0x1f, R93 ;  /* 0x0000001fff117819 */ /* 0x000fe2000001145d */
[----:B-1----:R-:W-:Y:S01]  /*2c90*/  @P1 IMAD.X R7, R5, 0x1, R148, P2 ;  /* 0x0000000105071824 */ /* 0x002fe200010e0694 */
[----:B------:R-:W-:Y:S02]  /*2ca0*/  ISETP.GE.AND P2, PT, R3, 0x21, PT ;  /* 0x000000210300780c */ /* 0x000fe40003f46270 */
[----:B------:R-:W-:-:S04]  /*2cb0*/  @P1 LEA R6, P3, R0, c[0x0][0x220], 0x1 ;  /* 0x0000880000061a11 */ /* 0x000fc800078608ff */
[----:B------:R-:W-:-:S05]  /*2cc0*/  @P1 LEA.HI.X R7, R0, c[0x0][0x224], R7, 0x1, P3 ;  /* 0x0000890000071a11 */ /* 0x000fca00018f0c07 */
[----:B------:R1:W-:Y:S02]  /*2cd0*/  @P1 LDGSTS.E.BYPASS.LTC128B.128 [R208+0x3100], [R6.64], !P6 ;  /* 0x0310000006d01fae */ /* 0x0003e4000f101d48 */
[----:B------:R-:W-:-:S04]  /*2ce0*/  @P2 LEA R0, P1, R24, R4, 0x5 ;  /* 0x0000000418002211 */ /* 0x000fc800078228ff */
[----:B------:R-:W-:Y:S01]  /*2cf0*/  @P2 LEA R18, P3, R0, c[0x0][0x220], 0x1 ;  /* 0x0000880000122a11 */ /* 0x000fe200078608ff */
[----:B------:R-:W-:Y:S01]  /*2d00*/  IMAD R10, R17, c[0x0][0x280], RZ ;  /* 0x0000a000110a7a24 */ /* 0x000fe200078e02ff */
[----:B------:R-:W-:Y:S01]  /*2d10*/  IADD3 R127, R12, R15, RZ ;  /* 0x0000000f0c7f7210 */ /* 0x000fe20007ffe0ff */
[----:B-1----:R-:W-:Y:S01]  /*2d20*/  @P2 IMAD.MOV.U32 R7, RZ, RZ, c[0x0][0x23c] ;  /* 0x00008f00ff072624 */ /* 0x002fe200078e00ff */
[----:B------:R-:W-:-:S04]  /*2d30*/  @P0 MOV R6, c[0x0][0x23c] ;  /* 0x00008f0000060a02 */ /* 0x000fc80000000f00 */
[----:B------:R-:W-:Y:S01]  /*2d40*/  @P2 LEA.HI.X R14, R24, R5, R7, 0x5, P1 ;  /* 0x00000005180e2211 */ /* 0x000fe200008f2c07 */
[----:B------:R-:W-:Y:S01]  /*2d50*/  @P0 IMAD R11, R6, 0x30, RZ ;  /* 0x00000030060b0824 */ /* 0x000fe200078e02ff */
[----:B------:R-:W-:Y:S01]  /*2d60*/  ISETP.GE.AND P1, PT, R3, 0x41, PT ;  /* 0x000000410300780c */ /* 0x000fe20003f26270 */
[----:B------:R-:W-:Y:S01]  /*2d70*/  @P0 IMAD.WIDE.U32 R6, R24, 0x30, R4 ;  /* 0x0000003018060825 */ /* 0x000fe200078e0004 */
[----:B------:R-:W-:-:S03]  /*2d80*/  @P2 LEA.HI.X R19, R0, c[0x0][0x224], R14, 0x1, P3 ;  /* 0x0000890000132a11 */ /* 0x000fc600018f0c0e */
[----:B------:R-:W-:Y:S01]  /*2d90*/  @P0 IMAD.IADD R3, R7, 0x1, R11 ;  /* 0x0000000107030824 */ /* 0x000fe200078e020b */
[C---:B------:R-:W-:Y:S01]  /*2da0*/  @P0 LEA R16, P3, R6.reuse, c[0x0][0x220], 0x1 ;  /* 0x0000880006100a11 */ /* 0x040fe200078608ff */
[----:B------:R-:W-:Y:S01]  /*2db0*/  IMAD R0, R17, c[0x0][0x290], RZ ;  /* 0x0000a40011007a24 */ /* 0x000fe200078e02ff */
[----:B------:R1:W-:Y:S02]  /*2dc0*/  @P2 LDGSTS.E.BYPASS.LTC128B.128 [R208+0x3900], [R18.64], !P6 ;  /* 0x0390000012d02fae */ /* 0x0003e4000f101d48 */
[----:B------:R-:W-:Y:S01]  /*2dd0*/  @P0 LEA.HI.X R17, R6, c[0x0][0x224], R3, 0x1, P3 ;  /* 0x0000890006110a11 */ /* 0x000fe200018f0c03 */
[C---:B------:R-:W-:Y:S02]  /*2de0*/  IMAD.WIDE.U32 R6, R93.reuse, c[0x0][0x290], R90 ;  /* 0x0000a4005d067a25 */ /* 0x040fe400078e005a */
[----:B------:R-:W-:Y:S02]  /*2df0*/  @P1 LEA R3, P3, R24, R4, 0x6 ;  /* 0x0000000418031211 */ /* 0x000fe400078630ff */
[C---:B------:R-:W-:Y:S01]  /*2e00*/  IMAD R0, R93.reuse, c[0x0][0x294], R0 ;  /* 0x0000a5005d007a24 */ /* 0x040fe200078e0200 */
[----:B------:R-:W-:Y:S01]  /*2e10*/  @P1 MOV R4, c[0x0][0x23c] ;  /* 0x00008f0000041a02 */ /* 0x000fe20000000f00 */
[----:B------:R-:W-:Y:S01]  /*2e20*/  IMAD.WIDE.U32 R14, R93, c[0x0][0x290], R84 ;  /* 0x0000a4005d0e7a25 */ /* 0x000fe200078e0054 */
[----:B------:R1:W-:Y:S03]  /*2e30*/  @P0 LDGSTS.E.BYPASS.LTC128B.128 [R208+0x4100], [R16.64], !P6 ;  /* 0x0410000010d00fae */ /* 0x0003e6000f101d48 */
[----:B------:R-:W-:-:S02]  /*2e40*/  IMAD.IADD R11, R7, 0x1, R0 ;  /* 0x00000001070b7824 */ /* 0x000fc400078e0200 */
[----:B------:R-:W-:Y:S01]  /*2e50*/  IMAD.IADD R7, R0, 0x1, R15 ;  /* 0x0000000100077824 */ /* 0x000fe200078e020f */
[----:B------:R-:W-:Y:S01]  /*2e60*/  @P1 LEA.HI.X R0, R24, R5, R4, 0x6, P3 ;  /* 0x0000000518001211 */ /* 0x000fe200018f3404 */
[----:B------:R-:W-:Y:S01]  /*2e70*/  IMAD.WIDE.U32 R8, R93, c[0x0][0x280], R90 ;  /* 0x0000a0005d087a25 */ /* 0x000fe200078e005a */
[----:B------:R-:W-:-:S03]  /*2e80*/  @P1 LEA R4, P3, R3, c[0x0][0x220], 0x1 ;  /* 0x0000880003041a11 */ /* 0x000fc600078608ff */
[----:B------:R-:W-:Y:S01]  /*2e90*/  IMAD R10, R93, c[0x0][0x284], R10 ;  /* 0x0000a1005d0a7a24 */ /* 0x000fe200078e020a */
[----:B------:R-:W-:Y:S01]  /*2ea0*/  @P1 LEA.HI.X R5, R3, c[0x0][0x224], R0, 0x1, P3 ;  /* 0x0000890003051a11 */ /* 0x000fe200018f0c00 */
[----:B------:R-:W-:Y:S01]  /*2eb0*/  IMAD.MOV.U32 R12, RZ, RZ, R8 ;  /* 0x000000ffff0c7224 */ /* 0x000fe200078e0008 */
[----:B-----5:R-:W-:Y:S02]  /*2ec0*/  SHF.R.S32.HI R0, RZ, 0x1f, R140 ;  /* 0x0000001fff007819 */ /* 0x020fe4000001148c */
[----:B------:R-:W-:Y:S01]  /*2ed0*/  IADD3 R13, R9, R10, RZ ;  /* 0x0000000a090d7210 */ /* 0x000fe20007ffe0ff */
[----:B------:R-:W-:Y:S01]  /*2ee0*/  IMAD.WIDE.U32 R8, R93, c[0x0][0x280], R84 ;  /* 0x0000a0005d087a25 */ /* 0x000fe200078e0054 */
[----:B------:R2:W-:Y:S03]  /*2ef0*/  @P1 LDGSTS.E.BYPASS.LTC128B.128 [R208+0x4900], [R4.64], !P6 ;  /* 0x0490000004d01fae */ /* 0x0005e6000f101d48 */
[----:B------:R-:W-:Y:S01]  /*2f00*/  IMAD R3, R0, c[0x0][0x280], RZ ;  /* 0x0000a00000037a24 */ /* 0x000fe200078e02ff */
[----:B------:R-:W-:Y:S01]  /*2f10*/  IADD3 R9, R10, R9, RZ ;  /* 0x000000090a097210 */ /* 0x000fe20007ffe0ff */
[----:B------:R-:W-:Y:S01]  /*2f20*/  IMAD R0, R0, c[0x0][0x290], RZ ;  /* 0x0000a40000007a24 */ /* 0x000fe200078e02ff */
[----:B------:R-:W-:Y:S01]  /*2f30*/  MOV R10, R6 ;  /* 0x00000006000a7202 */ /* 0x000fe20000000f00 */
[----:B------:R-:W-:Y:S01]  /*2f40*/  IMAD.MOV.U32 R6, RZ, RZ, R14 ;  /* 0x000000ffff067224 */ /* 0x000fe200078e000e */
[----:B------:R-:W-:Y:S01]  /*2f50*/  MOV R142, 0x5 ;  /* 0x00000005008e7802 */ /* 0x000fe20000000f00 */
[----:B------:R-:W-:-:S02]  /*2f60*/  IMAD.MOV.U32 R136, RZ, RZ, c[0x0][0x280] ;  /* 0x0000a000ff887624 */ /* 0x000fc400078e00ff */
[C---:B------:R-:W-:Y:S02]  /*2f70*/  IMAD R145, R132.reuse, c[0x0][0x284], RZ ;  /* 0x0000a10084917a24 */ /* 0x040fe400078e02ff */
        /* <DEDUP_REMOVED lines=43> */
[C---:B------:R-:W-:Y:S01]  /*3230*/  ISETP.GE.AND P0, PT, R84.reuse, c[0x0][0x27c], PT ;  /* 0x00009f0054007a0c */ /* 0x040fe20003f06270 */
[----:B------:R-:W-:Y:S01]  /*3240*/  IMAD R0, R21, c[0x0][0x268], RZ ;  /* 0x00009a0015007a24 */ /* 0x000fe200078e02ff */
[----:B------:R-:W-:Y:S01]  /*3250*/  IADD3 R15, R93, 0x20, RZ ;  /* 0x000000205d0f7810 */ /* 0x000fe20007ffe0ff */
        /* <DEDUP_REMOVED lines=55> */
.L_x_1676:
[----:B------:R-:W-:Y:S01]  /*35d0*/  IMAD R3, R31, 0x50, R0 ;  /* 0x000000501f037824 */ /* 0x000fe200078e0200 */
[----:B------:R-:W-:Y:S01]  /*35e0*/  ISETP.NE.AND P1, PT, R155, 0x1, PT ;  /* 0x000000019b00780c */ /* 0x000fe20003f25270 */
[----:B------:R-:W-:Y:S01]  /*35f0*/  IMAD.MOV.U32 R74, RZ, RZ, RZ ;  /* 0x000000ffff4a7224 */ /* 0x000fe200078e00ff */
[----:B------:R-:W-:Y:S04]  /*3600*/  DEPBAR.LE SB0, 0x0 ;  /* 0x000080000000791a */ /* 0x000fe80000000000 */
[----:B---3--:R-:W-:Y:S01]  /*3610*/  IMAD.IADD R4, R127, 0x1, R3 ;  /* 0x000000017f047824 */ /* 0x008fe200078e0203 */
        /* <DEDUP_REMOVED lines=29> */
[----:B-1----:R-:W-:-:S05]  /*37f0*/  @!P2 BRA `(.L_x_1643) ;  /* 0x00003c600000a947 */ /* 0x002fca0003800000 */
[-C--:B------:R-:W-:Y:S01]  /*3800*/  IMAD R6, R145, R31.reuse, RZ ;  /* 0x0000001f91067224 */ /* 0x080fe200078e02ff */
        /* <DEDUP_REMOVED lines=40> */
.L_x_1646:
[----:B------:R-:W-:Y:S05]  /*3a90*/  BSYNC B0 ;  /* 0x0000000000007941 */ /* 0x000fea0003800000 */
.L_x_1645:
        /* <DEDUP_REMOVED lines=40> */
.L_x_1648:
[----:B------:R-:W-:Y:S05]  /*3d20*/  BSYNC B0 ;  /* 0x0000000000007941 */ /* 0x000fea0003800000 */
.L_x_1647:
        /* <DEDUP_REMOVED lines=39> */
.L_x_1650:
[----:B------:R-:W-:Y:S05]  /*3fa0*/  BSYNC B0 ;  /* 0x0000000000007941 */ /* 0x000fea0003800000 */
.L_x_1649:
        /* <DEDUP_REMOVED lines=75> */
.L_x_1654:
[----:B------:R-:W-:Y:S05]  /*4460*/  BSYNC B0 ;  /* 0x0000000000007941 */ /* 0x000fea0003800000 */
.L_x_1653:
        /* <DEDUP_REMOVED lines=57> */
.L_x_1652:
[----:B------:R-:W-:Y:S05]  /*4800*/  BSYNC B1 ;  /* 0x0000000000017941 */ /* 0x000fea0003800000 */
.L_x_1651:
        /* <DEDUP_REMOVED lines=62> */
.L_x_1658:
[----:B------:R-:W-:Y:S05]  /*4bf0*/  BSYNC B0 ;  /* 0x0000000000007941 */ /* 0x000fea0003800000 */
.L_x_1657:
        /* <DEDUP_REMOVED lines=57> */
.L_x_1656:
[----:B------:R-:W-:Y:S05]  /*4f90*/  BSYNC B1 ;  /* 0x0000000000017941 */ /* 0x000fea0003800000 */
.L_x_1655:
        /* <DEDUP_REMOVED lines=61> */
.L_x_1661:
[----:B------:R-:W-:Y:S05]  /*5370*/  BSYNC B0 ;  /* 0x0000000000007941 */ /* 0x000fea0003800000 */
.L_x_1660:
        /* <DEDUP_REMOVED lines=58> */
.L_x_1644:
        /* <DEDUP_REMOVED lines=23> */
[C---:B------:R-:W-:Y:S02]  /*5890*/  @!P2 IADD3.X R10, R101.reuse, R29, R142, P1, P0 ;  /* 0x0000001d650aa210 */ /* 0x040fe40000fe048e */
        /* <DEDUP_REMOVED lines=188> */
.L_x_1663:
[----:B------:R-:W-:Y:S05]  /*6460*/  BSYNC B0 ;  /* 0x0000000000007941 */ /* 0x000fea0003800000 */
.L_x_1662:
        /* <DEDUP_REMOVED lines=126> */
.L_x_1665:
[----:B------:R-:W-:Y:S05]  /*6c50*/  BSYNC B0 ;  /* 0x0000000000007941 */ /* 0x000fea0003800000 */
.L_x_1664:
        /* <DEDUP_REMOVED lines=128> */
.L_x_1643:
        /* <DEDUP_REMOVED lines=21> */
.L_x_1667:
[----:B-12---:R-:W-:Y:S05]  /*75b0*/  BSYNC B0 ;  /* 0x0000000000007941 */ /* 0x006fea0003800000 */
.L_x_1666:
        /* <DEDUP_REMOVED lines=17> */
.L_x_1669:
[----:B------:R-:W-:Y:S05]  /*76d0*/  BSYNC B0 ;  /* 0x0000000000007941 */ /* 0x000fea0003800000 */
.L_x_1668:
        /* <DEDUP_REMOVED lines=16> */
.L_x_1659:
[----:B------:R-:W-:Y:S05]  /*77e0*/  BSYNC B2 ;  /* 0x0000000000027941 */ /* 0x000fea0003800000 */
.L_x_1642:
[----:B------:R-:W-:Y:S01]  /*77f0*/  IMAD R20, R31, -0x50, RZ ;  /* 0xffffffb01f147824 */ /* 0x000fe200078e02ff */
[----:B------:R-:W-:Y:S01]  /*7800*/  BSSY B0, `(.L_x_1670) ;  /* 0x0000063000007945 */ /* 0x000fe20003800000 */
[----:B--23--:R-:W-:Y:S02]  /*7810*/  IMAD R4, R81, c[0x0][0x208], RZ ;  /* 0x0000820051047a24 */ /* 0x00cfe400078e02ff */
[----:B------:R-:W-:Y:S02]  /*7820*/  IMAD.IADD R3, R118, 0x1, R20 ;  /* 0x0000000176037824 */ /* 0x000fe400078e0214 */
[C---:B-1----:R-:W-:Y:S02]  /*7830*/  IMAD R8, R75.reuse, c[0x0][0x20c], R4 ;  /* 0x000083004b087a24 */ /* 0x042fe400078e0204 */
        /* <DEDUP_REMOVED lines=91> */
[----:B------:R-:W-:Y:S01]  /*7df0*/  @!P0 LEA.HI.X R5, R219, R5, R250, 0x1, P2 ;  /* 0x00000005db058211 */ /* 0x000fe200010f0cfa */
[----:B-1----:R-:W-:Y:S04]  /*7e00*/  @!P1 ST.E.128 [R6.64], R8 ;  /* 0x0000000806009985 */ /* 0x002fe8000c101d08 */
[----:B------:R-:W1:Y:S04]  /*7e10*/  @!P0 LDS.128 R8, [R249] ;  /* 0x00000000f9088984 */ /* 0x000e680000000c00 */
[----:B-1----:R1:W-:Y:S02]  /*7e20*/  @!P0 ST.E.128 [R4.64], R8 ;  /* 0x0000000804008985 */ /* 0x0023e4000c101d08 */
.L_x_1671:
[----:B-123--:R-:W-:Y:S05]  /*7e30*/  BSYNC B0 ;  /* 0x0000000000007941 */ /* 0x00efea0003800000 */
.L_x_1670:
        /* <DEDUP_REMOVED lines=17> */
.L_x_1673:
[----:B------:R-:W-:Y:S05]  /*7f50*/  BSYNC B0 ;  /* 0x0000000000007941 */ /* 0x000fea0003800000 */
.L_x_1672:
[----:B--2---:R2:W4:Y:S01]  /*7f60*/  SHFL.IDX PT, R5, R17, 0x2, 0x1c1f ;  /* 0x005c1f0011057f89 */ /* 0x00452200000e0000 */
[----:B------:R-:W-:Y:S01]  /*7f70*/  ISETP.GE.AND P0, PT, R3, 0x41, PT ;  /* 0x000000410300780c */ /* 0x000fe20003f06270 */
[----:B------:R-:W-:Y:S02]  /*7f80*/  BSSY B0, `(.L_x_1674) ;  /* 0x000000f000007945 */ /* 0x000fe40003800000 */
        /* <DEDUP_REMOVED lines=14> */
.L_x_1675:
[----:B------:R-:W-:Y:S05]  /*8070*/  BSYNC B0 ;  /* 0x0000000000007941 */ /* 0x000fea0003800000 */
.L_x_1674:
[C---:B------:R-:W-:Y:S02]  /*8080*/  ISETP.GT.AND P0, PT, R31.reuse, R119, PT ;  /* 0x000000771f00720c */ /* 0x040fe40003f04270 */
[----:B------:R-:W-:Y:S11]  /*8090*/  IADD3 R31, R31, -0x1, RZ ;  /* 0xffffffff1f1f7810 */ /* 0x000ff60007ffe0ff */
[----:B------:R-:W-:Y:S01]  /*80a0*/  @P0 SHF.R.S32.HI R6, RZ, 0x1f, R31 ;  /* 0x0000001fff060819 */ /* 0x000fe2000001141f */
[----:B------:R-:W-:Y:S02]  /*80b0*/  @P0 IMAD R3, R147, R31, RZ ;  /* 0x0000001f93030224 */ /* 0x000fe400078e02ff */
[----:B---3--:R-:W-:Y:S02]  /*80c0*/  @P0 IMAD.MOV.U32 R4, RZ, RZ, R110 ;  /* 0x000000ffff040224 */ /* 0x008fe400078e006e */
[----:B----4-:R-:W-:Y:S02]  /*80d0*/  @P0 IMAD.MOV.U32 R5, RZ, RZ, R109 ;  /* 0x000000ffff050224 */ /* 0x010fe400078e006d */
[-C--:B------:R-:W-:Y:S02]  /*80e0*/  @P0 IMAD R3, R6, R130.reuse, R3 ;  /* 0x0000008206030224 */ /* 0x080fe400078e0203 */
[----:B------:R-:W-:Y:S04]  /*80f0*/  @P0 IMAD.WIDE.U32 R4, R31, R130, R4 ;  /* 0x000000821f040225 */ /* 0x000fe800078e0004 */
[----:B------:R-:W-:Y:S01]  /*8100*/  @P0 IMAD.IADD R3, R5, 0x1, R3 ;  /* 0x0000000105030824 */ /* 0x000fe200078e0203 */
[C---:B------:R-:W-:Y:S01]  /*8110*/  @P0 LEA R10, P1, R4.reuse, c[0x0][0x220], 0x1 ;  /* 0x00008800040a0a11 */ /* 0x040fe200078208ff */
[C---:B------:R-:W-:Y:S03]  /*8120*/  @P0 IMAD.SHL.U32 R12, R153.reuse, 0x2, RZ ;  /* 0x00000002990c0824 */ /* 0x040fe600078e00ff */
        /* <DEDUP_REMOVED lines=22> */
.L_x_1641:
[----:B---3--:R-:W3:Y:S01]  /*8290*/  LDL R11, [R1+0x2c] ;  /* 0x00002c00010b7983 */ /* 0x008ee20000100800 */
[----:B------:R-:W-:-:S05]  /*82a0*/  IMAD.MOV.U32 R0, RZ, RZ, c[0x0][0x2c4] ;  /* 0x0000b100ff007624 */ /* 0x000fca00078e00ff */
[----:B------:R-:W-:Y:S01]  /*82b0*/  ISETP.NE.AND P3, PT, R0, 0x1, PT ;  /* 0x000000010000780c */ /* 0x000fe20003f65270 */
[----:B------:R-:W-:Y:S01]  /*82c0*/  BSSY B0, `(.L_x_1677) ;  /* 0x0000028000007945 */ /* 0x000fe20003800000 */
[----:B---3--:R-:W-:-:S11]  /*82d0*/  IADD3 R0, R11, 0x7f, RZ ;  /* 0x0000007f0b007810 */ /* 0x008fd60007ffe0ff */
[----:B------:R-:W-:-:S05]  /*82e0*/  @P3 IMAD.HI.U32 R2, R0, c[0x0][0x2c8], RZ ;  /* 0x0000b20000023a27 */ /* 0x000fca00078e00ff */
[----:B------:R-:W-:-:S05]  /*82f0*/  @P3 SHF.R.U32.HI R0, RZ, c[0x0][0x2cc], R2 ;  /* 0x0000b300ff003a19 */ /* 0x000fca0000011602 */
[----:B------:R-:W-:-:S04]  /*8300*/  IMAD.IADD R0, R144, 0x1, R0 ;  /* 0x0000000190007824 */ /* 0x000fc800078e0200 */
[----:B------:R-:W-:-:S05]  /*8310*/  IMAD.HI R0, R0, 0x66666667, RZ ;  /* 0x6666666700007827 */ /* 0x000fca00078e02ff */
[----:B------:R-:W-:-:S04]  /*8320*/  SHF.R.U32.HI R2, RZ, 0x1f, R0 ;  /* 0x0000001fff027819 */ /* 0x000fc80000011600 */
[----:B------:R-:W-:-:S04]  /*8330*/  LEA.HI.SX32 R0, R0, R2, 0x1b ;  /* 0x0000000200007211 */ /* 0x000fc800078fdaff */
[----:B------:R-:W-:-:S04]  /*8340*/  IMNMX R6, R143, R0, PT ;  /* 0x000000008f067217 */ /* 0x000fc80003800200 */
[----:B------:R-:W-:Y:S01]  /*8350*/  ISETP.GE.AND P0, PT, R6, 0x1, PT ;  /* 0x000000010600780c */ /* 0x000fe20003f06270 */
[----:B------:R-:W-:-:S12]  /*8360*/  IMAD.MOV.U32 R0, RZ, RZ, RZ ;  /* 0x000000ffff007224 */ /* 0x000fd800078e00ff */
[----:B------:R-:W-:Y:S05]  /*8370*/  @!P0 BRA `(.L_x_1678) ;  /* 0x000001c000008947 */ /* 0x000fea0003800000 */
[----:B------:R-:W-:Y:S01]  /*8380*/  IABS R2, R129 ;  /* 0x0000008100027213 */ /* 0x000fe20000000000 */
[----:B------:R-:W-:Y:S01]  /*8390*/  IMAD.MOV.U32 R4, RZ, RZ, RZ ;  /* 0x000000ffff047224 */ /* 0x000fe200078e00ff */
[----:B------:R-:W-:Y:S02]  /*83a0*/  IADD3 R7, R129, -0x1, R6 ;  /* 0xffffffff81077810 */ /* 0x000fe40007ffe006 */
[----:B------:R-:W3:Y:S02]  /*83b0*/  I2F.RP R0, R2 ;  /* 0x0000000200007306 */ /* 0x000ee40000209400 */
[----:B-1----:R-:W-:-:S06]  /*83c0*/  IABS R9, R7 ;  /* 0x0000000700097213 */ /* 0x002fcc0000000000 */
[----:B---3--:R-:W1:Y:S02]  /*83d0*/  MUFU.RCP R0, R0 ;  /* 0x0000000000007308 */ /* 0x008e640000001000 */
        /* <DEDUP_REMOVED lines=22> */
.L_x_1678:
[----:B------:R-:W-:Y:S05]  /*8540*/  BSYNC B0 ;  /* 0x0000000000007941 */ /* 0x000fea0003800000 */
.L_x_1677:
        /* <DEDUP_REMOVED lines=35> */
[----:B---3--:R-:W-:-:S04]  /*8780*/  IMAD R252, R2, R0, RZ ;  /* 0x0000000002fc7224 */ /* 0x008fc800078e02ff */
[--C-:B------:R-:W-:Y:S01]  /*8790*/  IMAD.IADD R2, R252, 0x1, R0.reuse ;  /* 0x00000001fc027824 */ /* 0x100fe200078e0200 */
[----:B------:R-:W-:-:S04]  /*87a0*/  PRMT R0, RZ, 0x7610, R0 ;  /* 0x00007610ff007816 */ /* 0x000fc80000000000 */
[----:B------:R-:W-:-:S04]  /*87b0*/  IMNMX R223, R6, R2, PT ;  /* 0x0000000206df7217 */ /* 0x000fc80003800200 */
[----:B------:R-:W-:-:S13]  /*87c0*/  ISETP.GT.AND P0, PT, R223, R252, PT ;  /* 0x000000fcdf00720c */ /* 0x000fda0003f04270 */
[----:B------:R-:W-:Y:S05]  /*87d0*/  @!P0 BRA `(.L_x_1679) ;  /* 0x00012bd000008947 */ /* 0x000fea0003800000 */
[----:B------:R-:W3:Y:S04]  /*87e0*/  LDL R3, [R1+0x64] ;  /* 0x0000640001037983 */ /* 0x000ee80000100800 */
[----:B------:R-:W4:Y:S04]  /*87f0*/  LDL R7, [R1+0x68] ;  /* 0x0000680001077983 */ /* 0x000f280000100800 */
[----:B--2---:R-:W2:Y:S04]  /*8800*/  LDL R4, [R1+0x48] ;  /* 0x0000480001047983 */ /* 0x004ea80000100800 */
[----:B------:R-:W2:Y:S04]  /*8810*/  LDL R5, [R1+0x90] ;  /* 0x0000900001057983 */ /* 0x000ea80000100800 */
[----:B-1----:R-:W2:Y:S01]  /*8820*/  LDL R9, [R1+0x70] ;  /* 0x0000700001097983 */ /* 0x002ea20000100800 */
[----:B------:R-:W-:-:S04]  /*8830*/  ISETP.NE.U32.AND P0, PT, RZ, c[0x0][0x340], PT ;  /* 0x0000d000ff007a0c */ /* 0x000fc80003f05070 */
[----:B------:R-:W-:Y:S02]  /*8840*/  ISETP.NE.AND.EX P1, PT, RZ, c[0x0][0x344], PT, P0 ;  /* 0x0000d100ff007a0c */ /* 0x000fe40003f25300 */
[----:B------:R-:W-:-:S05]  /*8850*/  SHF.R.S32.HI R0, RZ, 0x1f, R141 ;  /* 0x0000001fff007819 */ /* 0x000fca000001148d */
[----:B------:R-:W-:-:S04]  /*8860*/  IMAD R0, R0, c[0x0][0x178], RZ ;  /* 0x00005e0000007a24 */ /* 0x000fc800078e02ff */
[----:B------:R-:W-:Y:S02]  /*8870*/  IMAD R0, R141, c[0x0][0x17c], R0 ;  /* 0x00005f008d007a24 */ /* 0x000fe400078e0200 */
[----:B---3--:R-:W-:-:S04]  /*8880*/  @P1 IADD3 R2, P0, R3, c[0x0][0x340], RZ ;  /* 0x0000d00003021a10 */ /* 0x008fc80007f1e0ff */
[----:B----4-:R-:W-:-:S05]  /*8890*/  @P1 IADD3.X R3, R7, c[0x0][0x344], RZ, P0, !PT ;  /* 0x0000d10007031a10 */ /* 0x010fca00007fe4ff */
[----:B------:R1:W5:Y:S01]  /*88a0*/  @P1 LDG.E R8, [R2.64] ;  /* 0x0000000802081981 */ /* 0x000362000c1e1900 */
[----:B------:R-:W-:Y:S02]  /*88b0*/  ISETP.NE.U32.AND P0, PT, RZ, c[0x0][0x348], PT ;  /* 0x0000d200ff007a0c */ /* 0x000fe40003f05070 */
[----:B--2---:R-:W-:Y:S01]  /*88c0*/  LOP3.LUT R75, R4, 0xffff, RZ, 0xc0, !PT ;  /* 0x0000ffff044b7812 */ /* 0x004fe200078ec0ff */
[----:B------:R-:W-:Y:S01]  /*88d0*/  IMAD.IADD R4, R251, 0x1, R11 ;  /* 0x00000001fb047824 */ /* 0x000fe200078e020b */
[----:B------:R-:W-:Y:S01]  /*88e0*/  ISETP.NE.AND.EX P0, PT, RZ, c[0x0][0x34c], PT, P0 ;  /* 0x0000d300ff007a0c */ /* 0x000fe20003f05300 */
[----:B------:R-:W2:Y:S01]  /*88f0*/  S2R R12, SR_TID.X ;  /* 0x00000000000c7919 */ /* 0x000ea20000002100 */
[----:B------:R-:W-:Y:S01]  /*8900*/  ISETP.GE.AND P2, PT, R244, c[0x0][0x198], PT ;  /* 0x00006600f4007a0c */ /* 0x000fe20003f46270 */
[----:B------:R-:W-:Y:S01]  /*8910*/  @P3 IMAD.HI.U32 R7, R4, c[0x0][0x2c8], RZ ;  /* 0x0000b20004073a27 */ /* 0x000fe200078e00ff */
[----:B------:R-:W-:Y:S02]  /*8920*/  SEL R6, R5, RZ, !P0 ;  /* 0x000000ff05067207 */ /* 0x000fe40004000000 */
[----:B------:R-:W-:-:S02]  /*8930*/  SEL R5, R9, RZ, !P0 ;  /* 0x000000ff09057207 */ /* 0x000fc40004000000 */
[----:B------:R-:W-:Y:S01]  /*8940*/  IADD3 R161, R223, -0x1, RZ ;  /* 0xffffffffdfa17810 */ /* 0x000fe20007ffe0ff */
[----:B------:R-:W-:-:S04]  /*8950*/  IMAD R6, R6, c[0x0][0x1c0], RZ ;  /* 0x0000700006067a24 */ /* 0x000fc800078e02ff */
[----:B------:R-:W-:Y:S02]  /*8960*/  IMAD R6, R5, c[0x0][0x1c4], R6 ;  /* 0x0000710005067a24 */ /* 0x000fe400078e0206 */
[----:B-1----:R-:W-:-:S04]  /*8970*/  IMAD.WIDE.U32 R2, R141, c[0x0][0x178], RZ ;  /* 0x00005e008d027a25 */ /* 0x002fc800078e00ff */
[----:B------:R-:W-:Y:S01]  /*8980*/  IMAD.IADD R3, R3, 0x1, R0 ;  /* 0x0000000103037824 */ /* 0x000fe200078e0200 */
[----:B------:R-:W-:Y:S02]  /*8990*/  MOV R0, R4 ;  /* 0x0000000400007202 */ /* 0x000fe40000000f00 */
[----:B------:R-:W-:Y:S01]  /*89a0*/  @P3 SHF.R.U32.HI R0, RZ, c[0x0][0x2cc], R7 ;  /* 0x0000b300ff003a19 */ /* 0x000fe20000011607 */
[C---:B------:R-:W-:Y:S01]  /*89b0*/  IMAD.WIDE.U32 R2, R75.reuse, c[0x0][0x1b8], R2 ;  /* 0x00006e004b027a25 */ /* 0x040fe200078e0002 */
[----:B--2---:R-:W-:Y:S02]  /*89c0*/  SHF.R.S32.HI R10, RZ, 0x1f, R12 ;  /* 0x0000001fff0a7819 */ /* 0x004fe4000001140c */
[----:B------:R-:W-:Y:S01]  /*89d0*/  SHF.R.S32.HI R7, RZ, 0x1f, R0 ;  /* 0x0000001fff077819 */ /* 0x000fe20000011400 */
[----:B------:R-:W-:Y:S01]  /*89e0*/  IMAD R3, R75, c[0x0][0x1bc], R3 ;  /* 0x00006f004b037a24 */ /* 0x000fe200078e0203 */
[----:B------:R-:W-:-:S03]  /*89f0*/  LEA.HI R10, R10, R12, RZ, 0x3 ;  /* 0x0000000c0a0a7211 */ /* 0x000fc600078f18ff */
[----:B------:R-:W-:Y:S01]  /*8a00*/  IMAD.WIDE.U32 R2, R5, c[0x0][0x1c0], R2 ;  /* 0x0000700005027a25 */ /* 0x000fe200078e0002 */
[----:B------:R-:W-:-:S03]  /*8a10*/  SHF.R.S32.HI R10, RZ, 0x3, R10 ;  /* 0x00000003ff0a7819 */ /* 0x000fc6000001140a */
[----:B------:R-:W-:Y:S01]  /*8a20*/  IMAD.MOV R5, RZ, RZ, -R0 ;  /* 0x000000ffff057224 */ /* 0x000fe200078e0a00 */
[----:B------:R-:W-:-:S03]  /*8a30*/  IADD3 R3, R3, R6, RZ ;  /* 0x0000000603037210 */ /* 0x000fc60007ffe0ff */
[----:B------:R-:W-:Y:S02]  /*8a40*/  IMAD R4, R5, c[0x0][0x2c4], R4 ;  /* 0x0000b10005047a24 */ /* 0x000fe400078e0204 */
[----:B------:R-:W-:Y:S02]  /*8a50*/  IMAD R5, R7, c[0x0][0x1b0], RZ ;  /* 0x00006c0007057a24 */ /* 0x000fe400078e02ff */
[----:B------:R-:W-:-:S04]  /*8a60*/  IMAD.WIDE.U32 R2, R0, c[0x0][0x1b0], R2 ;  /* 0x00006c0000027a25 */ /* 0x000fc800078e0002 */
[----:B------:R-:W-:Y:S01]  /*8a70*/  IMAD R6, R0, c[0x0][0x1b4], R5 ;  /* 0x00006d0000067a24 */ /* 0x000fe200078e0205 */
[----:B------:R-:W-:-:S03]  /*8a80*/  SHF.R.S32.HI R5, RZ, 0x1f, R4 ;  /* 0x0000001fff057819 */ /* 0x000fc60000011404 */
[----:B------:R-:W-:Y:S02]  /*8a90*/  IMAD.IADD R3, R3, 0x1, R6 ;  /* 0x0000000103037824 */ /* 0x000fe400078e0206 */
[----:B------:R-:W-:Y:S02]  /*8aa0*/  IMAD R0, R5, c[0x0][0x1a8], RZ ;  /* 0x00006a0005007a24 */ /* 0x000fe400078e02ff */
[----:B------:R-:W-:-:S04]  /*8ab0*/  IMAD.WIDE.U32 R2, R4, c[0x0][0x1a8], R2 ;  /* 0x00006a0004027a25 */ /* 0x000fc800078e0002 */
[----:B------:R-:W-:Y:S01]  /*8ac0*/  IMAD R0, R4, c[0x0][0x1ac], R0 ;  /* 0x00006b0004007a24 */ /* 0x000fe200078e0200 */
[----:B------:R-:W-:Y:S01]  /*8ad0*/  LEA R6, P0, R2, c[0x0][0x160], 0x1 ;  /* 0x0000580002067a11 */ /* 0x000fe200078008ff */
[----:B------:R-:W-:-:S03]  /*8ae0*/  IMAD.IADD R4, R10, 0x1, R11 ;  /* 0x000000010a047824 */ /* 0x000fc600078e020b */
[----:B------:R-:W-:-:S04]  /*8af0*/  IADD3 R0, R3, R0, RZ ;  /* 0x0000000003007210 */ /* 0x000fc80007ffe0ff */
[----:B------:R-:W-:Y:S02]  /*8b00*/  LEA.HI.X R5, R2, c[0x0][0x164], R0, 0x1, P0 ;  /* 0x0000590002057a11 */ /* 0x000fe400000f0c00 */
[----:B------:R-:W-:Y:S01]  /*8b10*/  @!P1 MOV R8, R9 ;  /* 0x0000000900089202 */ /* 0x000fe20000000f00 */
[----:B------:R-:W-:Y:S05]  /*8b20*/  BRA.DIV ~URZ, `(.L_x_1680) ;  /* 0x00016dd27f007947 */ /* 0x000fea000b800000 */
[----:B------:R1:W2:Y:S02]  /*8b30*/  SHFL.IDX PT, R7, R5, RZ, 0x181f ;  /* 0x00181fff05077589 */ /* 0x0002a400000e0000 */
.L_x_1842:
[----:B------:R-:W-:Y:S05]  /*8b40*/  BRA.DIV ~URZ, `(.L_x_1681) ;  /* 0x00016e227f007947 */ /* 0x000fea000b800000 */
[----:B------:R3:W4:Y:S02]  /*8b50*/  SHFL.IDX PT, R2, R6, RZ, 0x181f ;  /* 0x00181fff06027589 */ /* 0x00072400000e0000 */
.L_x_1843:
[----:B---3--:R-:W3:Y:S01]  /*8b60*/  LDL R0, [R1+0x30] ;  /* 0x0000300001007983 */ /* 0x008ee20000100800 */
[----:B------:R-:W-:Y:S01]  /*8b70*/  BSSY B0, `(.L_x_1682) ;  /* 0x000000a000007945 */ /* 0x000fe20003800000 */
[----:B---3--:R-:W-:-:S05]  /*8b80*/  IMAD R0, R0, c[0x0][0x2c4], RZ ;  /* 0x0000b10000007a24 */ /* 0x008fca00078e02ff */
        /* <DEDUP_REMOVED lines=8> */
.L_x_1683:
[----:B------:R-:W-:Y:S05]  /*8c10*/  BSYNC B0 ;  /* 0x0000000000007941 */ /* 0x000fea0003800000 */
.L_x_1682:
[----:B------:R-:W-:Y:S05]  /*8c20*/  BRA.DIV ~URZ, `(.L_x_1684) ;  /* 0x00016db27f007947 */ /* 0x000fea000b800000 */
[----:B--2---:R2:W3:Y:S04]  /*8c30*/  SHFL.IDX PT, R7, R5, 0x1, 0x181f ;  /* 0x00381f0005077f89 */ /* 0x0044e800000e0000 */
[----:B----4-:R2:W4:Y:S02]  /*8c40*/  SHFL.IDX PT, R2, R6, 0x1, 0x181f ;  /* 0x00381f0006027f89 */ /* 0x01052400000e0000 */
.L_x_1844:
        /* <DEDUP_REMOVED lines=10> */
.L_x_1686:
[----:B------:R-:W-:Y:S05]  /*8cf0*/  BSYNC B0 ;  /* 0x0000000000007941 */ /* 0x000fea0003800000 */
.L_x_1685:
[----:B------:R-:W-:Y:S05]  /*8d00*/  BRA.DIV ~URZ, `(.L_x_1687) ;  /* 0x00016da27f007947 */ /* 0x000fea000b800000 */
[----:B---3--:R3:W1:Y:S02]  /*8d10*/  SHFL.IDX PT, R7, R5, 0x2, 0x181f ;  /* 0x00581f0005077f89 */ /* 0x00866400000e0000 */
.L_x_1845:
[----:B------:R-:W-:Y:S05]  /*8d20*/  BRA.DIV ~URZ, `(.L_x_1688) ;  /* 0x00016df27f007947 */ /* 0x000fea000b800000 */
[----:B----4-:R4:W2:Y:S02]  /*8d30*/  SHFL.IDX PT, R2, R6, 0x2, 0x181f ;  /* 0x00581f0006027f89 */ /* 0x0108a400000e0000 */
.L_x_1846:
        /* <DEDUP_REMOVED lines=10> */
.L_x_1690:
[----:B------:R-:W-:Y:S05]  /*8de0*/  BSYNC B0 ;  /* 0x0000000000007941 */ /* 0x000fea0003800000 */
.L_x_1689:
[----:B------:R-:W-:Y:S05]  /*8df0*/  BRA.DIV ~URZ, `(.L_x_1691) ;  /* 0x00016d927f007947 */ /* 0x000fea000b800000 */
[----:B-1----:R1:W3:Y:S04]  /*8e00*/  SHFL.IDX PT, R7, R5, 0x3, 0x181f ;  /* 0x00781f0005077f89 */ /* 0x0022e800000e0000 */
[----:B--2---:R1:W2:Y:S02]  /*8e10*/  SHFL.IDX PT, R2, R6, 0x3, 0x181f ;  /* 0x00781f0006027f89 */ /* 0x0042a400000e0000 */
.L_x_1847:
        /* <DEDUP_REMOVED lines=10> */
.L_x_1693:
[----:B------:R-:W-:Y:S05]  /*8ec0*/  BSYNC B0 ;  /* 0x0000000000007941 */ /* 0x000fea0003800000 */
.L_x_1692:
[----:B------:R-:W-:Y:S05]  /*8ed0*/  BRA.DIV ~URZ, `(.L_x_1694) ;  /* 0x00016d827f007947 */ /* 0x000fea000b800000 */
[----:B---3--:R3:W1:Y:S02]  /*8ee0*/  SHFL.IDX PT, R7, R5, 0x4, 0x181f ;  /* 0x00981f0005077f89 */ /* 0x00866400000e0000 */
.L_x_1848:
[----:B------:R-:W-:Y:S05]  /*8ef0*/  BRA.DIV ~URZ, `(.L_x_1695) ;  /* 0x00016dd27f007947 */ /* 0x000fea000b800000 */
[----:B--2---:R2:W3:Y:S02]  /*8f00*/  SHFL.IDX PT, R2, R6, 0x4, 0x181f ;  /* 0x00981f0006027f89 */ /* 0x0044e400000e0000 */
.L_x_1849:
        /* <DEDUP_REMOVED lines=10> */
.L_x_1697:
[----:B------:R-:W-:Y:S05]  /*8fb0*/  BSYNC B0 ;  /* 0x0000000000007941 */ /* 0x000fea0003800000 */
.L_x_1696:
[----:B------:R-:W-:Y:S05]  /*8fc0*/  BRA.DIV ~URZ, `(.L_x_1698) ;  /* 0x00016d727f007947 */ /* 0x000fea000b800000 */
[----:B-1----:R1:W2:Y:S04]  /*8fd0*/  SHFL.IDX PT, R7, R5, 0x5, 0x181f ;  /* 0x00b81f0005077f89 */ /* 0x0022a800000e0000 */
[----:B---3--:R1:W3:Y:S02]  /*8fe0*/  SHFL.IDX PT, R2, R6, 0x5, 0x181f ;  /* 0x00b81f0006027f89 */ /* 0x0082e400000e0000 */
.L_x_1850:
        /* <DEDUP_REMOVED lines=10> */
.L_x_1700:
[----:B------:R-:W-:Y:S05]  /*9090*/  BSYNC B0 ;  /* 0x0000000000007941 */ /* 0x000fea0003800000 */
.L_x_1699:
[----:B------:R-:W-:Y:S05]  /*90a0*/  BRA.DIV ~URZ, `(.L_x_1701) ;  /* 0x00016d627f007947 */ /* 0x000fea000b800000 */
[----:B--2---:R2:W1:Y:S02]  /*90b0*/  SHFL.IDX PT, R7, R5, 0x6, 0x181f ;  /* 0x00d81f0005077f89 */ /* 0x00446400000e0000 */
.L_x_1851:
[----:B------:R-:W-:Y:S05]  /*90c0*/  BRA.DIV ~URZ, `(.L_x_1702) ;  /* 0x00016db27f007947 */ /* 0x000fea000b800000 */
[----:B---3--:R3:W2:Y:S02]  /*90d0*/  SHFL.IDX PT, R2, R6, 0x6, 0x181f ;  /* 0x00d81f0006027f89 */ /* 0x0086a400000e0000 */
.L_x_1852:
        /* <DEDUP_REMOVED lines=10> */
.L_x_1704:
[----:B------:R-:W-:Y:S05]  /*9180*/  BSYNC B0 ;  /* 0x0000000000007941 */ /* 0x000fea0003800000 */
.L_x_1703:
[----:B------:R-:W-:Y:S05]  /*9190*/  BRA.DIV ~URZ, `(.L_x_1705) ;  /* 0x00016d527f007947 */ /* 0x000fea000b800000 */
[----:B-12---:R-:W1:Y:S04]  /*91a0*/  SHFL.IDX PT, R5, R5, 0x7, 0x181f ;  /* 0x00f81f0005057f89 */ /* 0x006e6800000e0000 */
[----:B------:R2:W3:Y:S02]  /*91b0*/  SHFL.IDX PT, R3, R6, 0x7, 0x181f ;  /* 0x00f81f0006037f89 */ /* 0x0004e400000e0000 */
.L_x_1853:
        /* <DEDUP_REMOVED lines=21> */
[----:B------:R-:W-:Y:S02]  /*9310*/  IMAD R160, R223, R160, -0x50 ;  /* 0xffffffb0dfa07424 */ /* 0x000fe400078e02a0 */
[----:B------:R-:W-:Y:S01]  /*9320*/  IMAD.MOV.U32 R220, RZ, RZ, RZ ;  /* 0x000000ffffdc7224 */ /* 0x000fe200078e00ff */
[----:B------:R-:W-:Y:S01]  /*9330*/  BAR.SYNC.DEFER_BLOCKING 0x0 ;  /* 0x0000000000007b1d */ /* 0x000fe20000010000 */
[----:B------:R-:W-:Y:S01]  /*9340*/  ISETP.NE.AND P6, PT, R2, 0x1, PT ;  /* 0x000000010200780c */ /* 0x000fe20003fc5270 */
[----:B------:R-:W-:-:S05]  /*9350*/  IMAD.IADD R3, R251, 0x1, R160 ;  /* 0x00000001fb037824 */ /* 0x000fca00078e02a0 */
[C---:B---3--:R-:W-:Y:S01]  /*9360*/  ISETP.GE.AND P0, PT, R3.reuse, R7, PT ;  /* 0x000000070300720c */ /* 0x048fe20003f06270 */
[----:B-----5:R-:W-:-:S03]  /*9370*/  IMAD.IADD R3, R3, 0x1, R168 ;  /* 0x0000000103037824 */ /* 0x020fc600078e02a8 */
[----:B------:R-:W-:-:S03]  /*9380*/  ISETP.GT.OR P0, PT, R251, 0x4f, P0 ;  /* 0x0000004ffb00780c */ /* 0x000fc60000704670 */
[----:B------:R-:W-:-:S04]  /*9390*/  @P6 IMAD.HI.U32 R4, R3, c[0x0][0x2bc], RZ ;  /* 0x0000af0003046a27 */ /* 0x000fc800078e00ff */
[----:B------:R-:W-:Y:S01]  /*93a0*/  IMAD.MOV.U32 R2, RZ, RZ, R3 ;  /* 0x000000ffff027224 */ /* 0x000fe200078e0003 */
[----:B------:R-:W-:-:S05]  /*93b0*/  @P6 SHF.R.U32.HI R2, RZ, c[0x0][0x2c0], R4 ;  /* 0x0000b000ff026a19 */ /* 0x000fca0000011604 */
[----:B------:R-:W-:-:S04]  /*93c0*/  @!P0 IADD3 R5, P1, R2, R166, RZ ;  /* 0x000000a602058210 */ /* 0x000fc80007f3e0ff */
[----:B--2-4-:R-:W-:Y:S02]  /*93d0*/  @!P0 LEA.HI.X.SX32 R6, R2, R163, 0x1, P1 ;  /* 0x000000a302068211 */ /* 0x014fe400008f0eff */
[----:B------:R-:W-:-:S04]  /*93e0*/  @!P0 LEA R4, P1, R5, c[0x0][0x2a0], 0x2 ;  /* 0x0000a80005048a11 */ /* 0x000fc800078210ff */
[----:B------:R-:W-:-:S05]  /*93f0*/  @!P0 LEA.HI.X R5, R5, c[0x0][0x2a4], R6, 0x2, P1 ;  /* 0x0000a90005058a11 */ /* 0x000fca00008f1406 */
[----:B------:R1:W2:Y:S01]  /*9400*/  @!P0 LDG.E R220, [R4.64] ;  /* 0x0000000804dc8981 */ /* 0x0002a2000c1e1900 */
[----:B------:R-:W-:Y:S02]  /*9410*/  IMAD.MOV R2, RZ, RZ, -R2 ;  /* 0x000000ffff027224 */ /* 0x000fe400078e0a02 */
[C---:B------:R-:W-:Y:S01]  /*9420*/  IMAD.WIDE.U32 R164, R75.reuse, c[0x0][0x1e8], RZ ;  /* 0x00007a004ba47a25 */ /* 0x040fe200078e00ff */
        /* <DEDUP_REMOVED lines=15> */
[----:B------:R-:W-:-:S13]  /*9520*/  ISETP.GE.AND P1, PT, R66, 0x1, PT ;  /* 0x000000014200780c */ /* 0x000fda0003f26270 */
        /* <DEDUP_REMOVED lines=10> */
[----:B------:R-:W-:-:S03]  /*95d0*/  ISETP.GE.AND P0, PT, R66, 0x11, PT ;  /* 0x000000114200780c */ /* 0x000fc60003f06270 */
[----:B------:R-:W2:Y:S04]  /*95e0*/  SHFL.IDX PT, R4, R2, 0x1, 0x181f ;  /* 0x00381f0002047f89 */ /* 0x000ea800000e0000 */
[----:B------:R-:W3:Y:S04]  /*95f0*/  SHFL.IDX PT, R7, R3, RZ, 0x181f ;  /* 0x00181fff03077589 */ /* 0x000ee800000e0000 */
[----:B------:R-:W4:Y:S04]  /*9600*/  SHFL.IDX PT, R5, R3, 0x1, 0x181f ;  /* 0x00381f0003057f89 */ /* 0x000f2800000e0000 */
[----:B------:R-:W5:Y:S04]  /*9610*/  SHFL.IDX PT, R11, R2, 0x2, 0x181f ;  /* 0x00581f00020b7f89 */ /* 0x000f6800000e0000 */
[----:B------:R-:W-:Y:S01]  /*9620*/  SHFL.IDX PT, R12, R3, 0x2, 0x181f ;  /* 0x00581f00030c7f89 */ /* 0x000fe200000e0000 */
[----:B-1----:R-:W-:-:S03]  /*9630*/  @P1 LEA R6, P2, R244, R6, 0x1 ;  /* 0x00000006f4061211 */ /* 0x002fc600078408ff */
[----:B------:R-:W1:Y:S01]  /*9640*/  SHFL.IDX PT, R9, R2, 0x3, 0x181f ;  /* 0x00781f0002097f89 */ /* 0x000e6200000e0000 */
[----:B--2---:R-:W-:-:S03]  /*9650*/  @P0 LEA R4, P3, R244, R4, 0x1 ;  /* 0x00000004f4040211 */ /* 0x004fc600078608ff */
[----:B------:R-:W2:Y:S01]  /*9660*/  SHFL.IDX PT, R10, R3, 0x3, 0x181f ;  /* 0x00781f00030a7f89 */ /* 0x000ea200000e0000 */
[----:B---3--:R-:W-:-:S03]  /*9670*/  @P1 LEA.HI.X R7, R244, R7, R245, 0x1, P2 ;  /* 0x00000007f4071211 */ /* 0x008fc600010f0cf5 */
[----:B------:R5:W3:Y:S01]  /*9680*/  SHFL.IDX PT, R8, R2, 0x4, 0x181f ;  /* 0x00981f0002087f89 */ /* 0x000ae200000e0000 */
[----:B------:R-:W-:Y:S02]  /*9690*/  ISETP.GE.AND P2, PT, R66, 0x21, PT ;  /* 0x000000214200780c */ /* 0x000fe40003f46270 */
[C---:B----4-:R-:W-:Y:S01]  /*96a0*/  @P0 LEA.HI.X R5, R244.reuse, R5, R245, 0x1, P3 ;  /* 0x00000005f4050211 */ /* 0x050fe200018f0cf5 */
[----:B------:R4:W-:Y:S01]  /*96b0*/  @P1 LDGSTS.E.BYPASS.LTC128B.128 [R208+0x2900], [R6.64], !P4 ;  /* 0x0290000006d01fae */ /* 0x0009e2000e101d48 */
[----:B------:R-:W-:Y:S02]  /*96c0*/  @P0 ISETP.GE.AND P3, PT, R244, c[0x0][0x1d4], PT ;  /* 0x00007500f4000a0c */ /* 0x000fe40003f66270 */
[C---:B------:R-:W-:Y:S02]  /*96d0*/  ISETP.GE.AND P4, PT, R66.reuse, 0x31, PT ;  /* 0x000000314200780c */ /* 0x040fe40003f86270 */
[----:B------:R-:W-:-:S05]  /*96e0*/  ISETP.GE.AND P1, PT, R66, 0x41, PT ;  /* 0x000000414200780c */ /* 0x000fca0003f26270 */
[----:B------:R-:W-:-:S04]  /*96f0*/  @P2 ISETP.GE.AND P5, PT, R244, c[0x0][0x1d4], PT ;  /* 0x00007500f4002a0c */ /* 0x000fc80003fa6270 */
[----:B------:R1:W-:Y:S01]  /*9700*/  @P0 LDGSTS.E.BYPASS.LTC128B.128 [R208+0x3100], [R4.64], !P3 ;  /* 0x0310000004d00fae */ /* 0x0003e2000d901d48 */
[----:B-----5:R-:W-:-:S03]  /*9710*/  @P2 LEA R2, P0, R244, R11, 0x1 ;  /* 0x0000000bf4022211 */ /* 0x020fc600078008ff */
[----:B----4-:R4:W5:Y:S01]  /*9720*/  SHFL.IDX PT, R6, R3, 0x4, 0x181f ;  /* 0x00981f0003067f89 */ /* 0x01096200000e0000 */
[----:B-1----:R-:W-:-:S04]  /*9730*/  @P4 LEA R4, P3, R244, R9, 0x1 ;  /* 0x00000009f4044211 */ /* 0x002fc800078608ff */
[C-C-:B--2---:R-:W-:Y:S02]  /*9740*/  @P4 LEA.HI.X R5, R244.reuse, R10, R245.reuse, 0x1, P3 ;  /* 0x0000000af4054211 */ /* 0x144fe400018f0cf5 */
[C---:B----4-:R-:W-:Y:S02]  /*9750*/  @P2 LEA.HI.X R3, R244.reuse, R12, R245, 0x1, P0 ;  /* 0x0000000cf4032211 */ /* 0x050fe400000f0cf5 */
[----:B------:R-:W-:-:S03]  /*9760*/  @P1 ISETP.GE.AND P0, PT, R244, c[0x0][0x1d4], PT ;  /* 0x00007500f4001a0c */ /* 0x000fc60003f06270 */
[----:B------:R3:W-:Y:S01]  /*9770*/  @P2 LDGSTS.E.BYPASS.LTC128B.128 [R208+0x3900], [R2.64], !P5 ;  /* 0x0390000002d02fae */ /* 0x0007e2000e901d48 */
[----:B------:R-:W-:Y:S02]  /*9780*/  @P4 ISETP.GE.AND P2, PT, R244, c[0x0][0x1d4], PT ;  /* 0x00007500f4004a0c */ /* 0x000fe40003f46270 */
[----:B------:R-:W-:-:S11]  /*9790*/  ISETP.GT.AND P5, PT, R251, 0x4f, PT ;  /* 0x0000004ffb00780c */ /* 0x000fd60003fa4270 */
[----:B------:R1:W-:Y:S01]  /*97a0*/  @P4 LDGSTS.E.BYPASS.LTC128B.128 [R208+0x4100], [R4.64], !P2 ;  /* 0x0410000004d04fae */ /* 0x0003e2000d101d48 */
[----:B---3--:R-:W-:-:S04]  /*97b0*/  @P1 LEA R2, P3, R244, R8, 0x1 ;  /* 0x00000008f4021211 */ /* 0x008fc800078608ff */
[----:B-----5:R-:W-:-:S05]  /*97c0*/  @P1 LEA.HI.X R3, R244, R6, R245, 0x1, P3 ;  /* 0x00000006f4031211 */ /* 0x020fca00018f0cf5 */
[----:B------:R1:W-:Y:S01]  /*97d0*/  @P1 LDGSTS.E.BYPASS.LTC128B.128 [R208+0x4900], [R2.64], !P0 ;  /* 0x0490000002d01fae */ /* 0x0003e2000c101d48 */
[----:B------:R-:W-:-:S03]  /*97e0*/  ISETP.LT.AND P0, PT, RZ, c[0x0][0x27c], PT ;  /* 0x00009f00ff007a0c */ /* 0x000fc60003f01270 */
[----:B------:R-:W0:Y:S10]  /*97f0*/  LDGDEPBAR ;  /* 0x00000000000079af */ /* 0x000e340000000000 */
[----:B------:R-:W-:Y:S05]  /*9800*/  @P0 BRA `(.L_x_1706) ;  /* 0x0000002000000947 */ /* 0x000fea0003800000 */
[----:B------:R-:W-:-:S04]  /*9810*/  DEPBAR.LE SB0, 0x1 ;  /* 0x000080400000791a */ /* 0x000fc80000000000 */
[----:B------:R-:W-:Y:S05]  /*9820*/  BRA `(.L_x_1707) ;  /* 0x00004a5000007947 */ /* 0x000fea0003800000 */
.L_x_1706:
[----:B------:R-:W2:Y:S01]  /*9830*/  LDL R63, [R1+0x2c] ;  /* 0x00002c00013f7983 */ /* 0x000ea20000100800 */
[----:B------:R-:W-:Y:S01]  /*9840*/  ULDC.U8 UR4, c[0x0][0x298] ;  /* 0x0000a60000047ab9 */ /* 0x000fe20000000000 */
[----:B-1----:R-:W-:Y:S01]  /*9850*/  SHF.R.S32.HI R2, RZ, 0x1f, R140 ;  /* 0x0000001fff027819 */ /* 0x002fe2000001148c */
        /* <DEDUP_REMOVED lines=48> */
[----:B------:R-:W-:Y:S01]  /*9b60*/  ISETP.GE.AND P0, PT, R92, c[0x0][0x27c], PT ;  /* 0x00009f005c007a0c */ /* 0x000fe20003f06270 */
[----:B------:R-:W-:-:S10]  /*9b70*/  CS2R R10, SRZ ;  /* 0x00000000000a7805 */ /* 0x000fd4000001ff00 */
[C---:B------:R-:W-:Y:S01]  /*9b80*/  @!P1 IMAD.SHL.U32 R2, R90.reuse, 0x2, RZ ;  /* 0x000000025a029824 */ /* 0x040fe200078e00ff */
[----:B------:R-:W-:Y:S01]  /*9b90*/  @!P1 SHF.L.U64.HI R3, R90, 0x1, R91 ;  /* 0x000000015a039819 */ /* 0x000fe2000001025b */
[C---:B------:R-:W-:Y:S01]  /*9ba0*/  @!P0 IMAD.SHL.U32 R4, R92.reuse, 0x2, RZ ;  /* 0x000000025c048824 */ /* 0x040fe200078e00ff */
[----:B-----5:R-:W-:Y:S02]  /*9bb0*/  @!P0 SHF.L.U64.HI R5, R92, 0x1, R60 ;  /* 0x000000015c058819 */ /* 0x020fe4000001023c */
[CC--:B--2---:R-:W-:Y:S02]  /*9bc0*/  @!P1 IADD3 R16, P2, R15.reuse, R2.reuse, RZ ;  /* 0x000000020f109210 */ /* 0x0c4fe40007f5e0ff */
[----:B---3--:R-:W-:Y:S02]  /*9bd0*/  @!P1 IADD3 R14, P4, R18, R2, RZ ;  /* 0x00000002120e9210 */ /* 0x008fe40007f9e0ff */
[-C--:B------:R-:W-:Y:S01]  /*9be0*/  @!P0 IADD3 R2, P3, R15, R4.reuse, RZ ;  /* 0x000000040f028210 */ /* 0x080fe20007f7e0ff */
[--C-:B----4-:R-:W-:Y:S01]  /*9bf0*/  @!P1 IMAD.X R17, R22, 0x1, R3.reuse, P2 ;  /* 0x0000000116119824 */ /* 0x110fe200010e0603 */
[----:B------:R-:W-:Y:S01]  /*9c00*/  @!P0 IADD3 R4, P2, R18, R4, RZ ;  /* 0x0000000412048210 */ /* 0x000fe20007f5e0ff */
[C---:B-1----:R-:W-:Y:S01]  /*9c10*/  @!P1 IMAD.X R15, R19.reuse, 0x1, R3, P4 ;  /* 0x00000001130f9824 */ /* 0x042fe200020e0603 */
[----:B------:R-:W-:Y:S01]  /*9c20*/  CS2R R6, SRZ ;  /* 0x0000000000067805 */ /* 0x000fe2000001ff00 */
[--C-:B------:R-:W-:Y:S01]  /*9c30*/  @!P0 IMAD.X R3, R22, 0x1, R5.reuse, P3 ;  /* 0x0000000116038824 */ /* 0x100fe200018e0605 */
[----:B------:R-:W-:Y:S01]  /*9c40*/  CS2R R8, SRZ ;  /* 0x0000000000087805 */ /* 0x000fe2000001ff00 */
[----:B------:R-:W-:Y:S01]  /*9c50*/  @!P0 IMAD.X R5, R19, 0x1, R5, P2 ;  /* 0x0000000113058824 */ /* 0x000fe200010e0605 */
[----:B------:R1:W5:Y:S04]  /*9c60*/  @!P1 LD.E.64 R10, [R16.64] ;  /* 0x00000008100a9980 */ /* 0x000368000c101b00 */
[----:B------:R1:W5:Y:S04]  /*9c70*/  @!P0 LD.E.64 R12, [R2.64] ;  /* 0x00000008020c8980 */ /* 0x000368000c101b00 */
[----:B------:R1:W5:Y:S04]  /*9c80*/  @!P1 LD.E.64 R6, [R14.64] ;  /* 0x000000080e069980 */ /* 0x000368000c101b00 */
[----:B------:R1:W5:Y:S02]  /*9c90*/  @!P0 LD.E.64 R8, [R4.64] ;  /* 0x0000000804088980 */ /* 0x000364000c101b00 */
.L_x_1710:
[----:B------:R-:W-:Y:S05]  /*9ca0*/  BSYNC B0 ;  /* 0x0000000000007941 */ /* 0x000fea0003800000 */
.L_x_1709:
[----:B-1----:R-:W-:Y:S01]  /*9cb0*/  IADD3 R2, R20, 0x20, RZ ;  /* 0x0000002014027810 */ /* 0x002fe20007ffe0ff */
[----:B-----5:R-:W-:Y:S01]  /*9cc0*/  IMAD.MOV.U32 R5, RZ, RZ, R12 ;  /* 0x000000ffff057224 */ /* 0x020fe200078e000c */
[----:B------:R1:W4:Y:S01]  /*9cd0*/  SHFL.IDX PT, R23, R24, 0x1, 0x1c1f ;  /* 0x003c1f0018177f89 */ /* 0x00032200000e0000 */
        /* <DEDUP_REMOVED lines=15> */
[----:B----4-:R1:W4:Y:S01]  /*9dd0*/  SHFL.IDX PT, R22, R21, 0x1, 0x1c1f ;  /* 0x003c1f0015167f89 */ /* 0x01032200000e0000 */
[----:B------:R-:W-:Y:S01]  /*9de0*/  PRMT R51, R4, 0x7610, R51 ;  /* 0x0000761004337816 */ /* 0x000fe20000000033 */
[----:B------:R-:W-:Y:S01]  /*9df0*/  CS2R R32, SRZ ;  /* 0x0000000000207805 */ /* 0x000fe2000001ff00 */
[----:B------:R-:W-:Y:S01]  /*9e00*/  PRMT R48, R3, 0x7610, R48 ;  /* 0x0000761003307816 */ /* 0x000fe20000000030 */
[----:B--2---:R1:W2:Y:S01]  /*9e10*/  SHFL.IDX PT, R15, R30, 0x1, 0x1c1f ;  /* 0x003c1f001e0f7f89 */ /* 0x0042a200000e0000 */
[----:B------:R-:W-:Y:S01]  /*9e20*/  PRMT R49, R2, 0x7610, R49 ;  /* 0x0000761002317816 */ /* 0x000fe20000000031 */
[----:B------:R-:W-:Y:S01]  /*9e30*/  CS2R R4, SRZ ;  /* 0x0000000000047805 */ /* 0x000fe2000001ff00 */
[----:B------:R-:W-:Y:S01]  /*9e40*/  CS2R R2, SRZ ;  /* 0x0000000000027805 */ /* 0x000fe2000001ff00 */
[----:B------:R-:W-:Y:S05]  /*9e50*/  @P0 BRA `(.L_x_1712) ;  /* 0x0000016000000947 */ /* 0x000fea0003800000 */
[----:B------:R-:W-:Y:S01]  /*9e60*/  ISETP.GE.AND P1, PT, R90, c[0x0][0x27c], PT ;  /* 0x00009f005a007a0c */ /* 0x000fe20003f26270 */
[----:B------:R-:W-:Y:S01]  /*9e70*/  CS2R R38, SRZ ;  /* 0x0000000000267805 */ /* 0x000fe2000001ff00 */
[----:B------:R-:W-:-:S11]  /*9e80*/  ISETP.GE.AND P0, PT, R92, c[0x0][0x27c], PT ;  /* 0x00009f005c007a0c */ /* 0x000fd60003f06270 */
[C---:B------:R-:W-:Y:S01]  /*9e90*/  @!P1 IMAD.SHL.U32 R2, R90.reuse, 0x2, RZ ;  /* 0x000000025a029824 */ /* 0x040fe200078e00ff */
[----:B------:R-:W-:Y:S01]  /*9ea0*/  @!P1 SHF.L.U64.HI R4, R90, 0x1, R91 ;  /* 0x000000015a049819 */ /* 0x000fe2000001025b */
[C---:B------:R-:W-:Y:S01]  /*9eb0*/  @!P0 IMAD.SHL.U32 R3, R92.reuse, 0x2, RZ ;  /* 0x000000025c038824 */ /* 0x040fe200078e00ff */
[----:B------:R-:W-:Y:S02]  /*9ec0*/  @!P0 SHF.L.U64.HI R5, R92, 0x1, R60 ;  /* 0x000000015c058819 */ /* 0x000fe4000001023c */
[CC--:B---3--:R-:W-:Y:S02]  /*9ed0*/  @!P1 IADD3 R18, P2, R14.reuse, R2.reuse, RZ ;  /* 0x000000020e129210 */ /* 0x0c8fe40007f5e0ff */
[----:B--2---:R-:W-:Y:S02]  /*9ee0*/  @!P1 IADD3 R16, P4, R15, R2, RZ ;  /* 0x000000020f109210 */ /* 0x004fe40007f9e0ff */
[-C--:B------:R-:W-:Y:S01]  /*9ef0*/  @!P0 IADD3 R2, P3, R14, R3.reuse, RZ ;  /* 0x000000030e028210 */ /* 0x080fe20007f7e0ff */
[--C-:B------:R-:W-:Y:S01]  /*9f00*/  @!P1 IMAD.X R19, R23, 0x1, R4.reuse, P2 ;  /* 0x0000000117139824 */ /* 0x100fe200010e0604 */
[----:B------:R-:W-:Y:S01]  /*9f10*/  @!P0 IADD3 R14, P2, R15, R3, RZ ;  /* 0x000000030f0e8210 */ /* 0x000fe20007f5e0ff */
[----:B----4-:R-:W-:-:S02]  /*9f20*/  @!P1 IMAD.X R17, R22, 0x1, R4, P4 ;  /* 0x0000000116119824 */ /* 0x010fc400020e0604 */
[--C-:B------:R-:W-:Y:S01]  /*9f30*/  @!P0 IMAD.X R3, R23, 0x1, R5.reuse, P3 ;  /* 0x0000000117038824 */ /* 0x100fe200018e0605 */
[----:B------:R-:W-:Y:S01]  /*9f40*/  CS2R R32, SRZ ;  /* 0x0000000000207805 */ /* 0x000fe2000001ff00 */
[----:B------:R-:W-:Y:S02]  /*9f50*/  @!P0 IMAD.X R15, R22, 0x1, R5, P2 ;  /* 0x00000001160f8824 */ /* 0x000fe400010e0605 */
[----:B------:R-:W-:Y:S01]  /*9f60*/  CS2R R4, SRZ ;  /* 0x0000000000047805 */ /* 0x000fe2000001ff00 */
[----:B------:R2:W5:Y:S04]  /*9f70*/  @!P0 LD.E.64 R38, [R2.64] ;  /* 0x0000000802268980 */ /* 0x000568000c101b00 */
[----:B------:R3:W5:Y:S04]  /*9f80*/  @!P0 LD.E.64 R32, [R14.64] ;  /* 0x000000080e208980 */ /* 0x000768000c101b00 */
[----:B------:R3:W5:Y:S01]  /*9f90*/  @!P1 LD.E.64 R4, [R18.64] ;  /* 0x0000000812049980 */ /* 0x000762000c101b00 */
[----:B--2---:R-:W-:-:S06]  /*9fa0*/  CS2R R2, SRZ ;  /* 0x0000000000027805 */ /* 0x004fcc000001ff00 */
[----:B------:R3:W5:Y:S02]  /*9fb0*/  @!P1 LD.E.64 R2, [R16.64] ;  /* 0x0000000810029980 */ /* 0x000764000c101b00 */
.L_x_1712:
[----:B------:R-:W-:Y:S05]  /*9fc0*/  BSYNC B0 ;  /* 0x0000000000007941 */ /* 0x000fea0003800000 */
.L_x_1711:
[----:B---3--:R-:W-:Y:S01]  /*9fd0*/  IADD3 R14, R20, 0x40, RZ ;  /* 0x00000040140e7810 */ /* 0x008fe20007ffe0ff */
[----:B-----5:R-:W-:Y:S01]  /*9fe0*/  IMAD.MOV.U32 R18, RZ, RZ, R38 ;  /* 0x000000ffff127224 */ /* 0x020fe200078e0026 */
[----:B------:R3:W1:Y:S01]  /*9ff0*/  SHFL.IDX PT, R29, R24, 0x2, 0x1c1f ;  /* 0x005c1f00181d7f89 */ /* 0x00066200000e0000 */
        /* <DEDUP_REMOVED lines=11> */
[----:B--2---:R3:W2:Y:S01]  /*a0b0*/  SHFL.IDX PT, R15, R25, 0x2, 0x1c1f ;  /* 0x005c1f00190f7f89 */ /* 0x0046a200000e0000 */
[----:B------:R-:W-:Y:S01]  /*a0c0*/  IMAD.MOV.U32 R14, RZ, RZ, R3 ;  /* 0x000000ffff0e7224 */ /* 0x000fe200078e0003 */
[----:B------:R-:W-:Y:S01]  /*a0d0*/  BSSY B0, `(.L_x_1713) ;  /* 0x0000023000007945 */ /* 0x000fe20003800000 */
[----:B------:R-:W-:Y:S01]  /*a0e0*/  PRMT R54, R18, 0x7610, R54 ;  /* 0x0000761012367816 */ /* 0x000fe20000000036 */
[----:B------:R3:W4:Y:S01]  /*a0f0*/  SHFL.IDX PT, R28, R21, 0x2, 0x1c1f ;  /* 0x005c1f00151c7f89 */ /* 0x00072200000e0000 */
        /* <DEDUP_REMOVED lines=17> */
[----:B------:R-:W-:Y:S02]  /*a210*/  @!P0 SHF.L.U64.HI R27, R92, 0x1, R60 ;  /* 0x000000015c1b8819 */ /* 0x000fe4000001023c */
[CC--:B--2-4-:R-:W-:Y:S02]  /*a220*/  @!P1 IADD3 R22, P2, R15.reuse, R14.reuse, RZ ;  /* 0x0000000e0f169210 */ /* 0x0d4fe40007f5e0ff */
[C---:B-1----:R-:W-:Y:S02]  /*a230*/  @!P1 IADD3 R18, P4, R26.reuse, R14, RZ ;  /* 0x0000000e1a129210 */ /* 0x042fe40007f9e0ff */
[-C--:B------:R-:W-:Y:S01]  /*a240*/  @!P0 IADD3 R16, P3, R15, R17.reuse, RZ ;  /* 0x000000110f108210 */ /* 0x080fe20007f7e0ff */
[C-C-:B------:R-:W-:Y:S01]  /*a250*/  @!P1 IMAD.X R23, R29.reuse, 0x1, R19.reuse, P2 ;  /* 0x000000011d179824 */ /* 0x140fe200010e0613 */
[----:B------:R-:W-:Y:S01]  /*a260*/  @!P0 IADD3 R14, P2, R26, R17, RZ ;  /* 0x000000111a0e8210 */ /* 0x000fe20007f5e0ff */
[----:B------:R-:W-:Y:S01]  /*a270*/  CS2R R36, SRZ ;  /* 0x0000000000247805 */ /* 0x000fe2000001ff00 */
[----:B------:R-:W-:Y:S01]  /*a280*/  CS2R R40, SRZ ;  /* 0x0000000000287805 */ /* 0x000fe2000001ff00 */
[----:B------:R-:W-:Y:S01]  /*a290*/  @!P1 IMAD.X R19, R28, 0x1, R19, P4 ;  /* 0x000000011c139824 */ /* 0x000fe200020e0613 */
[----:B------:R1:W5:Y:S01]  /*a2a0*/  @!P1 LD.E.64 R34, [R22.64] ;  /* 0x0000000816229980 */ /* 0x000362000c101b00 */
[----:B------:R-:W-:-:S02]  /*a2b0*/  @!P0 IMAD.X R17, R29, 0x1, R27, P3 ;  /* 0x000000011d118824 */ /* 0x000fc400018e061b */
[----:B------:R-:W-:Y:S01]  /*a2c0*/  @!P0 IMAD.X R15, R28, 0x1, R27, P2 ;  /* 0x000000011c0f8824 */ /* 0x000fe200010e061b */
[----:B------:R1:W5:Y:S04]  /*a2d0*/  @!P1 LD.E.64 R36, [R18.64] ;  /* 0x0000000812249980 */ /* 0x000368000c101b00 */
[----:B------:R1:W5:Y:S04]  /*a2e0*/  @!P0 LD.E.64 R42, [R16.64] ;  /* 0x00000008102a8980 */ /* 0x000368000c101b00 */
[----:B------:R1:W5:Y:S02]  /*a2f0*/  @!P0 LD.E.64 R40, [R14.64] ;  /* 0x000000080e288980 */ /* 0x000364000c101b00 */
.L_x_1714:
[----:B------:R-:W-:Y:S05]  /*a300*/  BSYNC B0 ;  /* 0x0000000000007941 */ /* 0x000fea0003800000 */
.L_x_1713:
[----:B-1----:R-:W-:Y:S01]  /*a310*/  IADD3 R14, R20, 0x60, RZ ;  /* 0x00000060140e7810 */ /* 0x002fe20007ffe0ff */
[----:B-----5:R-:W-:Y:S01]  /*a320*/  IMAD.MOV.U32 R18, RZ, RZ, R42 ;  /* 0x000000ffff127224 */ /* 0x020fe200078e002a */
[----:B------:R-:W1:Y:S01]  /*a330*/  SHFL.IDX PT, R26, R24, 0x3, 0x1c1f ;  /* 0x007c1f00181a7f89 */ /* 0x000e6200000e0000 */
        /* <DEDUP_REMOVED lines=11> */
[----:B--2---:R-:W2:Y:S01]  /*a3f0*/  SHFL.IDX PT, R15, R25, 0x3, 0x1c1f ;  /* 0x007c1f00190f7f89 */ /* 0x004ea200000e0000 */
[----:B------:R-:W-:Y:S01]  /*a400*/  IMAD.MOV.U32 R14, RZ, RZ, R37 ;  /* 0x000000ffff0e7224 */ /* 0x000fe200078e0025 */
[----:B------:R-:W-:Y:S01]  /*a410*/  BSSY B0, `(.L_x_1715) ;  /* 0x0000021000007945 */ /* 0x000fe20003800000 */
[----:B------:R-:W-:Y:S01]  /*a420*/  PRMT R57, R18, 0x7610, R57 ;  /* 0x0000761012397816 */ /* 0x000fe20000000039 */
[----:B---3--:R-:W3:Y:S01]  /*a430*/  SHFL.IDX PT, R24, R21, 0x3, 0x1c1f ;  /* 0x007c1f0015187f89 */ /* 0x008ee200000e0000 */
[----:B------:R-:W-:Y:S01]  /*a440*/  PRMT R58, R17, 0x7610, R58 ;  /* 0x00007610113a7816 */ /* 0x000fe2000000003a */
[----:B----4-:R-:W-:Y:S01]  /*a450*/  CS2R R28, SRZ ;  /* 0x00000000001c7805 */ /* 0x010fe2000001ff00 */
[----:B------:R-:W-:Y:S01]  /*a460*/  PRMT R27, R16, 0x7610, R27 ;  /* 0x00007610101b7816 */ /* 0x000fe2000000001b */
[----:B------:R4:W1:Y:S01]  /*a470*/  SHFL.IDX PT, R22, R30, 0x3, 0x1c1f ;  /* 0x007c1f001e167f89 */ /* 0x00086200000e0000 */
[----:B------:R-:W-:Y:S01]  /*a480*/  PRMT R56, R14, 0x7610, R56 ;  /* 0x000076100e387816 */ /* 0x000fe20000000038 */
[----:B------:R-:W-:Y:S01]  /*a490*/  CS2R R44, SRZ ;  /* 0x00000000002c7805 */ /* 0x000fe2000001ff00 */
[----:B----4-:R-:W-:Y:S01]  /*a4a0*/  CS2R R30, SRZ ;  /* 0x00000000001e7805 */ /* 0x010fe2000001ff00 */
[----:B------:R-:W-:Y:S05]  /*a4b0*/  @P0 BRA `(.L_x_1716) ;  /* 0x0000016000000947 */ /* 0x000fea0003800000 */
[----:B-123--:R-:W-:Y:S01]  /*a4c0*/  ISETP.GE.AND P1, PT, R90, c[0x0][0x27c], PT ;  /* 0x00009f005a007a0c */ /* 0x00efe20003f26270 */
[----:B------:R-:W-:Y:S01]  /*a4d0*/  CS2R R46, SRZ ;  /* 0x00000000002e7805 */ /* 0x000fe2000001ff00 */
[----:B------:R-:W-:Y:S01]  /*a4e0*/  ISETP.GE.AND P0, PT, R92, c[0x0][0x27c], PT ;  /* 0x00009f005c007a0c */ /* 0x000fe20003f06270 */
[----:B------:R-:W-:-:S10]  /*a4f0*/  CS2R R28, SRZ ;  /* 0x00000000001c7805 */ /* 0x000fd4000001ff00 */
[C---:B------:R-:W-:Y:S01]  /*a500*/  @!P1 IMAD.SHL.U32 R14, R90.reuse, 0x2, RZ ;  /* 0x000000025a0e9824 */ /* 0x040fe200078e00ff */
[----:B------:R-:W-:Y:S01]  /*a510*/  @!P1 SHF.L.U64.HI R19, R90, 0x1, R91 ;  /* 0x000000015a139819 */ /* 0x000fe2000001025b */
[C---:B------:R-:W-:Y:S01]  /*a520*/  @!P0 IMAD.SHL.U32 R17, R92.reuse, 0x2, RZ ;  /* 0x000000025c118824 */ /* 0x040fe200078e00ff */
[----:B------:R-:W-:Y:S02]  /*a530*/  @!P0 SHF.L.U64.HI R23, R92, 0x1, R60 ;  /* 0x000000015c178819 */ /* 0x000fe4000001023c */
[CC--:B------:R-:W-:Y:S02]  /*a540*/  @!P1 IADD3 R20, P2, R15.reuse, R14.reuse, RZ ;  /* 0x0000000e0f149210 */ /* 0x0c0fe40007f5e0ff */
[----:B------:R-:W-:Y:S02]  /*a550*/  @!P1 IADD3 R18, P4, R22, R14, RZ ;  /* 0x0000000e16129210 */ /* 0x000fe40007f9e0ff */
[-C--:B------:R-:W-:Y:S01]  /*a560*/  @!P0 IADD3 R16, P3, R15, R17.reuse, RZ ;  /* 0x000000110f108210 */ /* 0x080fe20007f7e0ff */
[--C-:B------:R-:W-:Y:S01]  /*a570*/  @!P1 IMAD.X R21, R26, 0x1, R19.reuse, P2 ;  /* 0x000000011a159824 */ /* 0x100fe200010e0613 */
        /* <DEDUP_REMOVED lines=10> */
.L_x_1716:
[----:B-123--:R-:W-:Y:S05]  /*a620*/  BSYNC B0 ;  /* 0x0000000000007941 */ /* 0x00efea0003800000 */
.L_x_1715:
[----:B-----5:R-:W-:Y:S01]  /*a630*/  IMAD.MOV.U32 R14, RZ, RZ, R46 ;  /* 0x000000ffff0e7224 */ /* 0x020fe200078e002e */
        /* <DEDUP_REMOVED lines=45> */
[--C-:B------:R-:W-:Y:S01]  /*a910*/  HADD2.F32 R0, -RZ, R49.reuse.H0_H0 ;  /* 0x20000031ff007230 */ /* 0x100fe20000004100 */
        /* <DEDUP_REMOVED lines=19> */
.L_x_1720:
[----:B------:R-:W-:Y:S05]  /*aa50*/  BSYNC B0 ;  /* 0x0000000000007941 */ /* 0x000fea0003800000 */
.L_x_1719:
[----:B------:R-:W-:-:S13]  /*aa60*/  ISETP.GE.AND P0, PT, R92, c[0x0][0x27c], PT ;  /* 0x00009f005c007a0c */ /* 0x000fda0003f06270 */
[----:B------:R-:W-:Y:S05]  /*aa70*/  @P0 BRA `(.L_x_1718) ;  /* 0x000002a000000947 */ /* 0x000fea0003800000 */
[----:B-1----:R-:W1:Y:S01]  /*aa80*/  LDS.128 R16, [R249+0x5000] ;  /* 0x00500000f9107984 */ /* 0x002e620000000c00 */
[----:B------:R-:W-:Y:S02]  /*aa90*/  SHF.R.U32.HI R0, RZ, 0x10, R9 ;  /* 0x00000010ff007819 */ /* 0x000fe40000011609 */
[--C-:B------:R-:W-:Y:S02]  /*aaa0*/  SHF.R.U64 R21, R12, 0x10, R13.reuse ;  /* 0x000000100c157819 */ /* 0x100fe4000000120d */
[----:B------:R-:W-:Y:S02]  /*aab0*/  SHF.R.U32.HI R7, RZ, 0x10, R13 ;  /* 0x00000010ff077819 */ /* 0x000fe4000001160d */
[----:B------:R-:W-:Y:S01]  /*aac0*/  SHF.R.U64 R20, R8, 0x10, R9 ;  /* 0x0000001008147819 */ /* 0x000fe20000001209 */
[--C-:B-1----:R-:W-:Y:S02]  /*aad0*/  HADD2.F32 R12, -RZ, R16.reuse.H0_H0 ;  /* 0x20000010ff0c7230 */ /* 0x102fe40000004100 */
[----:B------:R-:W-:-:S02]  /*aae0*/  HADD2.F32 R11, -RZ, R16.H1_H1 ;  /* 0x30000010ff0b7230 */ /* 0x000fc40000004100 */
[--C-:B------:R-:W-:Y:S02]  /*aaf0*/  HADD2.F32 R6, -RZ, R19.reuse.H1_H1 ;  /* 0x30000013ff067230 */ /* 0x100fe40000004100 */
[----:B------:R-:W-:Y:S02]  /*ab00*/  HADD2.F32 R16, -RZ, R0.H0_H0 ;  /* 0x20000000ff107230 */ /* 0x000fe40000004100 */
[--C-:B------:R-:W-:Y:S02]  /*ab10*/  HADD2.F32 R0, -RZ, R50.reuse.H0_H0 ;  /* 0x20000032ff007230 */ /* 0x100fe40000004100 */
[----:B------:R-:W-:Y:S01]  /*ab20*/  HADD2.F32 R13, -RZ, R19.H0_H0 ;  /* 0x20000013ff0d7230 */ /* 0x000fe20000004100 */
[-C--:B------:R-:W-:Y:S01]  /*ab30*/  FMUL.FTZ R15, R6, R16.reuse ;  /* 0x00000010060f7220 */ /* 0x080fe20000410000 */
[----:B------:R-:W-:Y:S02]  /*ab40*/  HADD2.F32 R19, -RZ, R7.H0_H0 ;  /* 0x20000007ff137230 */ /* 0x000fe40000004100 */
[--C-:B------:R-:W-:Y:S01]  /*ab50*/  HADD2.F32 R10, -RZ, R17.reuse.H0_H0 ;  /* 0x20000011ff0a7230 */ /* 0x100fe20000004100 */
[----:B------:R-:W-:Y:S01]  /*ab60*/  FMUL.FTZ R16, R13, R16 ;  /* 0x000000100d107220 */ /* 0x000fe20000410000 */
[----:B------:R-:W-:Y:S01]  /*ab70*/  HADD2.F32 R9, -RZ, R17.H1_H1 ;  /* 0x30000011ff097230 */ /* 0x000fe20000004100 */
[----:B------:R-:W-:Y:S01]  /*ab80*/  FMUL.FTZ R17, R11, R0 ;  /* 0x000000000b117220 */ /* 0x000fe20000410000 */
[----:B------:R-:W-:-:S02]  /*ab90*/  HADD2.F32 R7, -RZ, R50.H1_H1 ;  /* 0x30000032ff077230 */ /* 0x000fc40000004100 */
[--C-:B------:R-:W-:Y:S02]  /*aba0*/  HADD2.F32 R14, -RZ, R18.reuse.H0_H0 ;  /* 0x20000012ff0e7230 */ /* 0x100fe40000004100 */
[----:B------:R-:W-:Y:S01]  /*abb0*/  HADD2.F32 R8, -RZ, R18.H1_H1 ;  /* 0x30000012ff087230 */ /* 0x000fe20000004100 */
[----:B------:R-:W-:Y:S02]  /*abc0*/  FFMA.FTZ R18, R13, R19, -R15 ;  /* 0x000000130d127223 */ /* 0x000fe4000001080f */
[C---:B------:R-:W-:Y:S01]  /*abd0*/  FMUL.FTZ R13, R12.reuse, R0 ;  /* 0x000000000c0d7220 */ /* 0x040fe20000410000 */
[--C-:B------:R-:W-:Y:S01]  /*abe0*/  HADD2.F32 R0, -RZ, R51.reuse.H0_H0 ;  /* 0x20000033ff007230 */ /* 0x100fe20000004100 */
        /* <DEDUP_REMOVED lines=19> */
.L_x_1718:
[----:B------:R-:W-:Y:S05]  /*ad20*/  BSYNC B1 ;  /* 0x0000000000017941 */ /* 0x000fea0003800000 */
.L_x_1717:
        /* <DEDUP_REMOVED lines=49> */
.L_x_1724:
[----:B------:R-:W-:Y:S05]  /*b040*/  BSYNC B0 ;  /* 0x0000000000007941 */ /* 0x000fea0003800000 */
.L_x_1723:
[----:B------:R-:W-:-:S13]  /*b050*/  ISETP.GE.AND P0, PT, R92, c[0x0][0x27c], PT ;  /* 0x00009f005c007a0c */ /* 0x000fda0003f06270 */
[----:B------:R-:W-:Y:S05]  /*b060*/  @P0 BRA `(.L_x_1722) ;  /* 0x000002a000000947 */ /* 0x000fea0003800000 */
[----:B-1----:R-:W1:Y:S01]  /*b070*/  LDS.128 R4, [R249+0x6000] ;  /* 0x00600000f9047984 */ /* 0x002e620000000c00 */
        /* <DEDUP_REMOVED lines=41> */
.L_x_1722:
[----:B------:R-:W-:Y:S05]  /*b310*/  BSYNC B1 ;  /* 0x0000000000017941 */ /* 0x000fea0003800000 */
.L_x_1721:
        /* <DEDUP_REMOVED lines=49> */
.L_x_1728:
[----:B------:R-:W-:Y:S05]  /*b630*/  BSYNC B0 ;  /* 0x0000000000007941 */ /* 0x000fea0003800000 */
.L_x_1727:
        /* <DEDUP_REMOVED lines=44> */
.L_x_1726:
[----:B------:R-:W-:Y:S05]  /*b900*/  BSYNC B1 ;  /* 0x0000000000017941 */ /* 0x000fea0003800000 */
.L_x_1725:
        /* <DEDUP_REMOVED lines=48> */
.L_x_1731:
[----:B------:R-:W-:Y:S05]  /*bc10*/  BSYNC B0 ;  /* 0x0000000000007941 */ /* 0x000fea0003800000 */
.L_x_1730:
        /* <DEDUP_REMOVED lines=45> */
.L_x_1708:
        /* <DEDUP_REMOVED lines=25> */
[----:B------:R-:W-:Y:S01]  /*c080*/  ISETP.GE.OR P0, PT, R20, R0, P2 ;  /* 0x000000001400720c */ /* 0x000fe20001706670 */
[----:B------:R-:W3:Y:S04]  /*c090*/  SHFL.IDX PT, R9, R3, RZ, 0x1c1f ;  /* 0x001c1fff03097589 */ /* 0x000ee800000e0000 */
[----:B------:R-:W4:Y:S08]  /*c0a0*/  SHFL.IDX PT, R10, R2, RZ, 0x1c1f ;  /* 0x001c1fff020a7589 */ /* 0x000f3000000e0000 */
[C---:B------:R-:W-:Y:S01]  /*c0b0*/  @!P0 IMAD.SHL.U32 R6, R84.reuse, 0x2, RZ ;  /* 0x0000000254068824 */ /* 0x040fe200078e00ff */
[----:B------:R-:W-:-:S04]  /*c0c0*/  @!P0 SHF.L.U64.HI R7, R84, 0x1, R85 ;  /* 0x0000000154078819 */ /* 0x000fc80000010255 */
[----:B-1----:R-:W-:-:S05]  /*c0d0*/  @!P0 IADD3 R4, P1, R8, R6, RZ ;  /* 0x0000000608048210 */ /* 0x002fca0007f3e0ff */
[--C-:B--2---:R-:W-:Y:S01]  /*c0e0*/  @!P0 IMAD.X R5, R5, 0x1, R7.reuse, P1 ;  /* 0x0000000105058824 */ /* 0x104fe200008e0607 */
[----:B---3--:R-:W-:Y:S01]  /*c0f0*/  @!P0 IADD3 R6, P1, R9, R6, RZ ;  /* 0x0000000609068210 */ /* 0x008fe20007f3e0ff */
[----:B------:R-:W-:Y:S01]  /*c100*/  CS2R R14, SRZ ;  /* 0x00000000000e7805 */ /* 0x000fe2000001ff00 */
[----:B------:R-:W-:Y:S02]  /*c110*/  CS2R R12, SRZ ;  /* 0x00000000000c7805 */ /* 0x000fe4000001ff00 */
[----:B------:R1:W2:Y:S01]  /*c120*/  @!P0 LD.E.128 R16, [R4.64] ;  /* 0x0000000804108980 */ /* 0x0002a2000c101d00 */
[----:B----4-:R-:W-:-:S05]  /*c130*/  @!P0 IMAD.X R7, R10, 0x1, R7, P1 ;  /* 0x000000010a078824 */ /* 0x010fca00008e0607 */
[----:B------:R2:W3:Y:S01]  /*c140*/  @!P0 LD.E.128 R12, [R6.64] ;  /* 0x00000008060c8980 */ /* 0x0004e2000c101d00 */
[----:B------:R-:W-:Y:S01]  /*c150*/  BSSY B0, `(.L_x_1732) ;  /* 0x0000026000007945 */ /* 0x000fe20003800000 */
[----:B------:R-:W-:Y:S01]  /*c160*/  CS2R R10, SRZ ;  /* 0x00000000000a7805 */ /* 0x000fe2000001ff00 */
[----:B------:R-:W-:Y:S01]  /*c170*/  CS2R R8, SRZ ;  /* 0x0000000000087805 */ /* 0x000fe2000001ff00 */
[----:B------:R4:W2:Y:S04]  /*c180*/  SHFL.IDX PT, R23, R22, 0x1, 0x1c1f ;  /* 0x003c1f0016177f89 */ /* 0x0008a800000e0000 */
[----:B------:R4:W2:Y:S04]  /*c190*/  SHFL.IDX PT, R24, R3, 0x1, 0x1c1f ;  /* 0x003c1f0003187f89 */ /* 0x0008a800000e0000 */
[----:B------:R4:W2:Y:S04]  /*c1a0*/  SHFL.IDX PT, R26, R21, 0x1, 0x1c1f ;  /* 0x003c1f00151a7f89 */ /* 0x0008a800000e0000 */
[----:B------:R4:W2:Y:S01]  /*c1b0*/  SHFL.IDX PT, R25, R2, 0x1, 0x1c1f ;  /* 0x003c1f0002197f89 */ /* 0x0008a200000e0000 */
[----:B-1----:R-:W-:-:S04]  /*c1c0*/  IADD3 R4, R20, 0x20, RZ ;  /* 0x0000002014047810 */ /* 0x002fc80007ffe0ff */
[----:B------:R-:W-:Y:S01]  /*c1d0*/  ISETP.GE.AND P0, PT, R4, R0, PT ;  /* 0x000000000400720c */ /* 0x000fe20003f06270 */
[----:B--2---:R-:W-:Y:S01]  /*c1e0*/  IMAD.MOV.U32 R7, RZ, RZ, R18 ;  /* 0x000000ffff077224 */ /* 0x004fe200078e0012 */
[----:B------:R-:W-:Y:S01]  /*c1f0*/  MOV R6, R19 ;  /* 0x0000001300067202 */ /* 0x000fe20000000f00 */
[----:B------:R-:W-:Y:S02]  /*c200*/  IMAD.MOV.U32 R5, RZ, RZ, R16 ;  /* 0x000000ffff057224 */ /* 0x000fe400078e0010 */
[----:B------:R-:W-:Y:S01]  /*c210*/  IMAD.MOV.U32 R4, RZ, RZ, R17 ;  /* 0x000000ffff047224 */ /* 0x000fe200078e0011 */
[----:B------:R-:W-:Y:S02]  /*c220*/  PRMT R65, R7, 0x7610, R65 ;  /* 0x0000761007417816 */ /* 0x000fe40000000041 */
[----:B------:R-:W-:Y:S01]  /*c230*/  PRMT R57, R57, 0x5410, R6 ;  /* 0x0000541039397816 */ /* 0x000fe20000000006 */
[----:B---3--:R-:W-:Y:S01]  /*c240*/  IMAD.MOV.U32 R7, RZ, RZ, R14 ;  /* 0x000000ffff077224 */ /* 0x008fe200078e000e */
[----:B------:R-:W-:Y:S01]  /*c250*/  PRMT R53, R4, 0x5410, R5 ;  /* 0x0000541004357816 */ /* 0x000fe20000000005 */
[----:B------:R-:W-:Y:S01]  /*c260*/  IMAD.MOV.U32 R5, RZ, RZ, R12 ;  /* 0x000000ffff057224 */ /* 0x000fe200078e000c */
[----:B------:R-:W-:Y:S01]  /*c270*/  MOV R6, R15 ;  /* 0x0000000f00067202 */ /* 0x000fe20000000f00 */
[----:B------:R-:W-:Y:S01]  /*c280*/  IMAD.MOV.U32 R4, RZ, RZ, R13 ;  /* 0x000000ffff047224 */ /* 0x000fe200078e000d */
[----:B------:R-:W-:-:S02]  /*c290*/  PRMT R55, R7, 0x7610, R55 ;  /* 0x0000761007377816 */ /* 0x000fc40000000037 */
[----:B------:R-:W-:Y:S02]  /*c2a0*/  PRMT R57, R6, 0x7610, R57 ;  /* 0x0000761006397816 */ /* 0x000fe40000000039 */
[----:B------:R-:W-:Y:S01]  /*c2b0*/  PRMT R52, R4, 0x5410, R5 ;  /* 0x0000541004347816 */ /* 0x000fe20000000005 */
[----:B------:R-:W-:Y:S01]  /*c2c0*/  CS2R R6, SRZ ;  /* 0x0000000000067805 */ /* 0x000fe2000001ff00 */
[----:B------:R-:W-:Y:S01]  /*c2d0*/  CS2R R4, SRZ ;  /* 0x0000000000047805 */ /* 0x000fe2000001ff00 */
[----:B------:R-:W-:Y:S05]  /*c2e0*/  @P0 BRA `(.L_x_1733) ;  /* 0x000000c000000947 */ /* 0x000fea0003800000 */
[----:B----4-:R-:W-:Y:S01]  /*c2f0*/  CS2R R8, SRZ ;  /* 0x0000000000087805 */ /* 0x010fe2000001ff00 */
[----:B------:R-:W-:Y:S01]  /*c300*/  CS2R R6, SRZ ;  /* 0x0000000000067805 */ /* 0x000fe2000001ff00 */
[----:B------:R-:W-:Y:S01]  /*c310*/  CS2R R4, SRZ ;  /* 0x0000000000047805 */ /* 0x000fe2000001ff00 */
[----:B------:R-:W-:Y:S05]  /*c320*/  @P2 BRA `(.L_x_1733) ;  /* 0x0000008000002947 */ /* 0x000fea0003800000 */
[C---:B------:R-:W-:Y:S01]  /*c330*/  IMAD.SHL.U32 R6, R84.reuse, 0x2, RZ ;  /* 0x0000000254067824 */ /* 0x040fe200078e00ff */
[----:B------:R-:W-:-:S04]  /*c340*/  SHF.L.U64.HI R7, R84, 0x1, R85 ;  /* 0x0000000154077819 */ /* 0x000fc80000010255 */
[-C--:B------:R-:W-:Y:S02]  /*c350*/  IADD3 R4, P1, R23, R6.reuse, RZ ;  /* 0x0000000617047210 */ /* 0x080fe40007f3e0ff */
[----:B------:R-:W-:-:S03]  /*c360*/  IADD3 R6, P0, R24, R6, RZ ;  /* 0x0000000618067210 */ /* 0x000fc60007f1e0ff */
[--C-:B------:R-:W-:Y:S02]  /*c370*/  IMAD.X R5, R26, 0x1, R7.reuse, P1 ;  /* 0x000000011a057824 */ /* 0x100fe400008e0607 */
[----:B------:R-:W-:-:S03]  /*c380*/  IMAD.X R7, R25, 0x1, R7, P0 ;  /* 0x0000000119077824 */ /* 0x000fc600000e0607 */
[----:B------:R1:W5:Y:S04]  /*c390*/  LD.E.128 R8, [R4.64] ;  /* 0x0000000804087980 */ /* 0x000368000c101d00 */
[----:B-1----:R-:W5:Y:S02]  /*c3a0*/  LD.E.128 R4, [R6.64] ;  /* 0x0000000806047980 */ /* 0x002f64000c101d00 */
.L_x_1733:
[----:B----4-:R-:W-:Y:S05]  /*c3b0*/  BSYNC B0 ;  /* 0x0000000000007941 */ /* 0x010fea0003800000 */
.L_x_1732:
[----:B------:R-:W1:Y:S01]  /*c3c0*/  SHFL.IDX PT, R26, R22, 0x2, 0x1c1f ;  /* 0x005c1f00161a7f89 */ /* 0x000e6200000e0000 */
[----:B------:R-:W-:Y:S01]  /*c3d0*/  IADD3 R23, R20, 0x40, RZ ;  /* 0x0000004014177810 */ /* 0x000fe20007ffe0ff */
[----:B------:R-:W-:Y:S01]  /*c3e0*/  CS2R R42, SRZ ;  /* 0x00000000002a7805 */ /* 0x000fe2000001ff00 */
[----:B------:R-:W-:Y:S01]  /*c3f0*/  CS2R R40, SRZ ;  /* 0x0000000000287805 */ /* 0x000fe2000001ff00 */
[----:B------:R-:W2:Y:S01]  /*c400*/  SHFL.IDX PT, R27, R21, 0x2, 0x1c1f ;  /* 0x005c1f00151b7f89 */ /* 0x000ea200000e0000 */
[----:B------:R-:W-:-:S03]  /*c410*/  ISETP.GE.OR P0, PT, R23, R0, P2 ;  /* 0x000000001700720c */ /* 0x000fc60001706670 */
[----:B------:R-:W3:Y:S04]  /*c420*/  SHFL.IDX PT, R24, R3, 0x2, 0x1c1f ;  /* 0x005c1f0003187f89 */ /* 0x000ee800000e0000 */
[----:B------:R-:W4:Y:S06]  /*c430*/  SHFL.IDX PT, R28, R2, 0x2, 0x1c1f ;  /* 0x005c1f00021c7f89 */ /* 0x000f2c00000e0000 */
[C---:B------:R-:W-:Y:S01]  /*c440*/  @!P0 IMAD.SHL.U32 R23, R84.reuse, 0x2, RZ ;  /* 0x0000000254178824 */ /* 0x040fe200078e00ff */
[----:B------:R-:W-:-:S04]  /*c450*/  @!P0 SHF.L.U64.HI R25, R84, 0x1, R85 ;  /* 0x0000000154198819 */ /* 0x000fc80000010255 */
[----:B-1----:R-:W-:-:S05]  /*c460*/  @!P0 IADD3 R26, P1, R26, R23, RZ ;  /* 0x000000171a1a8210 */ /* 0x002fca0007f3e0ff */
[----:B--2---:R-:W-:Y:S01]  /*c470*/  @!P0 IMAD.X R27, R27, 0x1, R25, P1 ;  /* 0x000000011b1b8824 */ /* 0x004fe200008e0619 */
[----:B---3--:R-:W-:Y:S01]  /*c480*/  @!P0 IADD3 R24, P1, R24, R23, RZ ;  /* 0x0000001718188210 */ /* 0x008fe20007f3e0ff */
[----:B------:R-:W-:-:S03]  /*c490*/  CS2R R38, SRZ ;  /* 0x0000000000267805 */ /* 0x000fc6000001ff00 */
[----:B------:R-:W2:Y:S01]  /*c4a0*/  @!P0 LD.E.128 R40, [R26.64] ;  /* 0x000000081a288980 */ /* 0x000ea2000c101d00 */
[----:B------:R-:W-:Y:S01]  /*c4b0*/  CS2R R36, SRZ ;  /* 0x0000000000247805 */ /* 0x000fe2000001ff00 */
[----:B----4-:R-:W-:-:S05]  /*c4c0*/  @!P0 IMAD.X R25, R28, 0x1, R25, P1 ;  /* 0x000000011c198824 */ /* 0x010fca00008e0619 */
[----:B------:R1:W3:Y:S01]  /*c4d0*/  @!P0 LD.E.128 R36, [R24.64] ;  /* 0x0000000818248980 */ /* 0x0002e2000c101d00 */
[----:B------:R-:W-:Y:S01]  /*c4e0*/  IADD3 R20, R20, 0x60, RZ ;  /* 0x0000006014147810 */ /* 0x000fe20007ffe0ff */
[----:B-----5:R-:W-:Y:S01]  /*c4f0*/  IMAD.MOV.U32 R23, RZ, RZ, R8 ;  /* 0x000000ffff177224 */ /* 0x020fe200078e0008 */
[----:B------:R-:W-:Y:S01]  /*c500*/  BSSY B0, `(.L_x_1734) ;  /* 0x000002e000007945 */ /* 0x000fe20003800000 */
[----:B------:R-:W4:Y:S01]  /*c510*/  SHFL.IDX PT, R22, R22, 0x3, 0x1c1f ;  /* 0x007c1f0016167f89 */ /* 0x000f2200000e0000 */
[----:B------:R-:W-:Y:S01]  /*c520*/  ISETP.GE.AND P0, PT, R20, R0, PT ;  /* 0x000000001400720c */ /* 0x000fe20003f06270 */
[----:B------:R-:W-:Y:S01]  /*c530*/  CS2R R50, SRZ ;  /* 0x0000000000327805 */ /* 0x000fe2000001ff00 */
[----:B------:R-:W-:Y:S01]  /*c540*/  MOV R20, R9 ;  /* 0x0000000900147202 */ /* 0x000fe20000000f00 */
[----:B------:R-:W-:Y:S01]  /*c550*/  CS2R R48, SRZ ;  /* 0x0000000000307805 */ /* 0x000fe2000001ff00 */
[----:B------:R-:W-:Y:S01]  /*c560*/  CS2R R46, SRZ ;  /* 0x00000000002e7805 */ /* 0x000fe2000001ff00 */
[----:B------:R-:W-:Y:S01]  /*c570*/  CS2R R44, SRZ ;  /* 0x00000000002c7805 */ /* 0x000fe2000001ff00 */
[----:B------:R-:W-:Y:S01]  /*c580*/  PRMT R69, R20, 0x5410, R23 ;  /* 0x0000541014457816 */ /* 0x000fe20000000017 */
[----:B------:R-:W-:-:S02]  /*c590*/  IMAD.MOV.U32 R23, RZ, RZ, R4 ;  /* 0x000000ffff177224 */ /* 0x000fc400078e0004 */
[----:B------:R-:W-:-:S05]  /*c5a0*/  IMAD.MOV.U32 R20, RZ, RZ, R5 ;  /* 0x000000ffff147224 */ /* 0x000fca00078e0005 */
[----:B------:R-:W-:Y:S02]  /*c5b0*/  PRMT R68, R20, 0x5410, R23 ;  /* 0x0000541014447816 */ /* 0x000fe40000000017 */
[----:B------:R-:W2:Y:S01]  /*c5c0*/  SHFL.IDX PT, R23, R3, 0x3, 0x1c1f ;  /* 0x007c1f0003177f89 */ /* 0x000ea200000e0000 */
[----:B-1----:R-:W-:Y:S02]  /*c5d0*/  IMAD.MOV.U32 R25, RZ, RZ, R10 ;  /* 0x000000ffff197224 */ /* 0x002fe400078e000a */
[----:B------:R-:W-:-:S05]  /*c5e0*/  IMAD.MOV.U32 R24, RZ, RZ, R11 ;  /* 0x000000ffff187224 */ /* 0x000fca00078e000b */
[----:B------:R-:W-:Y:S01]  /*c5f0*/  PRMT R71, R24, 0x5410, R25 ;  /* 0x0000541018477816 */ /* 0x000fe20000000019 */
[----:B------:R-:W-:Y:S02]  /*c600*/  IMAD.MOV.U32 R25, RZ, RZ, R6 ;  /* 0x000000ffff197224 */ /* 0x000fe400078e0006 */
[----:B------:R-:W-:-:S05]  /*c610*/  IMAD.MOV.U32 R24, RZ, RZ, R7 ;  /* 0x000000ffff187224 */ /* 0x000fca00078e0007 */
[----:B------:R-:W-:Y:S02]  /*c620*/  PRMT R70, R25, 0x5410, R24 ;  /* 0x0000541019467816 */ /* 0x000fe40000000018 */
[----:B------:R-:W1:Y:S04]  /*c630*/  SHFL.IDX PT, R24, R2, 0x3, 0x1c1f ;  /* 0x007c1f0002187f89 */ /* 0x000e6800000e0000 */
[----:B------:R1:W1:Y:S01]  /*c640*/  SHFL.IDX PT, R25, R21, 0x3, 0x1c1f ;  /* 0x007c1f0015197f89 */ /* 0x00026200000e0000 */
[----:B--2---:R-:W-:Y:S01]  /*c650*/  IMAD.MOV.U32 R20, RZ, RZ, R43 ;  /* 0x000000ffff147224 */ /* 0x004fe200078e002b */
[----:B-1----:R-:W-:Y:S01]  /*c660*/  MOV R21, R42 ;  /* 0x0000002a00157202 */ /* 0x002fe20000000f00 */
[----:B------:R-:W-:Y:S02]  /*c670*/  IMAD.MOV.U32 R3, RZ, RZ, R40 ;  /* 0x000000ffff037224 */ /* 0x000fe400078e0028 */
[----:B------:R-:W-:Y:S01]  /*c680*/  IMAD.MOV.U32 R2, RZ, RZ, R41 ;  /* 0x000000ffff027224 */ /* 0x000fe200078e0029 */
[----:B------:R-:W-:Y:S01]  /*c690*/  PRMT R76, R20, 0x5410, R21 ;  /* 0x00005410144c7816 */ /* 0x000fe20000000015 */
[----:B---3--:R-:W-:-:S03]  /*c6a0*/  IMAD.MOV.U32 R21, RZ, RZ, R38 ;  /* 0x000000ffff157224 */ /* 0x008fc600078e0026 */
[----:B------:R-:W-:Y:S01]  /*c6b0*/  PRMT R73, R2, 0x5410, R3 ;  /* 0x0000541002497816 */ /* 0x000fe20000000003 */
[----:B------:R-:W-:Y:S01]  /*c6c0*/  IMAD.MOV.U32 R3, RZ, RZ, R36 ;  /* 0x000000ffff037224 */ /* 0x000fe200078e0024 */
[----:B------:R-:W-:Y:S01]  /*c6d0*/  MOV R20, R39 ;  /* 0x0000002700147202 */ /* 0x000fe20000000f00 */
[----:B------:R-:W-:-:S03]  /*c6e0*/  IMAD.MOV.U32 R2, RZ, RZ, R37 ;  /* 0x000000ffff027224 */ /* 0x000fc600078e0025 */
        /* <DEDUP_REMOVED lines=14> */
[----:B------:R1:W5:Y:S02]  /*c7d0*/  LD.E.128 R44, [R2.64] ;  /* 0x00000008022c7980 */ /* 0x000364000c101d00 */
.L_x_1735:
[----:B----4-:R-:W-:Y:S05]  /*c7e0*/  BSYNC B0 ;  /* 0x0000000000007941 */ /* 0x010fea0003800000 */
.L_x_1734:
[----:B-1---5:R-:W-:Y:S01]  /*c7f0*/  IMAD.MOV.U32 R2, RZ, RZ, R50 ;  /* 0x000000ffff027224 */ /* 0x022fe200078e0032 */
[----:B------:R-:W-:-:S04]  /*c800*/  DEPBAR.LE SB0, 0x1 ;  /* 0x000080400000791a */ /* 0x000fc80000000000 */
[----:B------:R-:W-:Y:S01]  /*c810*/  IMAD.MOV.U32 R20, RZ, RZ, R51 ;  /* 0x000000ffff147224 */ /* 0x000fe200078e0033 */
[----:B------:R-:W-:Y:S01]  /*c820*/  BSSY B0, `(.L_x_1736) ;  /* 0x0000071000007945 */ /* 0x000fe20003800000 */
[----:B------:R-:W-:-:S03]  /*c830*/  IMAD.MOV.U32 R3, RZ, RZ, R48 ;  /* 0x000000ffff037224 */ /* 0x000fc600078e0030 */
[----:B------:R-:W-:Y:S01]  /*c840*/  PRMT R80, R20, 0x5410, R2 ;  /* 0x0000541014507816 */ /* 0x000fe20000000002 */
[----:B------:R-:W-:Y:S01]  /*c850*/  IMAD.MOV.U32 R20, RZ, RZ, R46 ;  /* 0x000000ffff147224 */ /* 0x000fe200078e002e */
[----:B------:R-:W-:Y:S01]  /*c860*/  IADD3 R2, -R63, R0, RZ ;  /* 0x000000003f027210 */ /* 0x000fe20007ffe1ff */
[----:B------:R-:W-:-:S03]  /*c870*/  IMAD.MOV.U32 R0, RZ, RZ, R49 ;  /* 0x000000ffff007224 */ /* 0x000fc600078e0031 */
[----:B------:R-:W-:Y:S01]  /*c880*/  IMNMX R64, R2, 0x80, PT ;  /* 0x0000008002407817 */ /* 0x000fe20003800200 */
[----:B------:R-:W-:Y:S01]  /*c890*/  IMAD.MOV.U32 R2, RZ, RZ, R44 ;  /* 0x000000ffff027224 */ /* 0x000fe200078e002c */
[----:B------:R-:W-:Y:S01]  /*c8a0*/  PRMT R78, R0, 0x5410, R3 ;  /* 0x00005410004e7816 */ /* 0x000fe20000000003 */
[----:B------:R-:W-:Y:S01]  /*c8b0*/  BAR.SYNC.DEFER_BLOCKING 0x0 ;  /* 0x0000000000007b1d */ /* 0x000fe20000010000 */
[----:B------:R-:W-:Y:S02]  /*c8c0*/  ISETP.GE.OR P0, PT, R93, R64, P2 ;  /* 0x000000405d00720c */ /* 0x000fe40001706670 */
[----:B------:R-:W-:Y:S02]  /*c8d0*/  MOV R3, R47 ;  /* 0x0000002f00037202 */ /* 0x000fe40000000f00 */
[----:B------:R-:W-:Y:S02]  /*c8e0*/  MOV R0, R45 ;  /* 0x0000002d00007202 */ /* 0x000fe40000000f00 */
[----:B------:R-:W-:-:S02]  /*c8f0*/  PRMT R79, R20, 0x5410, R3 ;  /* 0x00005410144f7816 */ /* 0x000fc40000000003 */
[----:B------:R-:W-:-:S05]  /*c900*/  PRMT R77, R0, 0x5410, R2 ;  /* 0x00005410004d7816 */ /* 0x000fca0000000002 */
        /* <DEDUP_REMOVED lines=10> */
[--C-:B------:R-:W-:Y:S02]  /*c9b0*/  SHF.R.U64 R61, R12, 0x10, R13.reuse ;  /* 0x000000100c3d7819 */ /* 0x100fe4000000120d */
[----:B------:R-:W-:Y:S02]  /*c9c0*/  SHF.R.U32.HI R12, RZ, 0x10, R13 ;  /* 0x00000010ff0c7819 */ /* 0x000fe4000001160d */
[----:B------:R-:W-:Y:S02]  /*c9d0*/  SHF.R.U32.HI R34, RZ, 0x10, R17 ;  /* 0x00000010ff227819 */ /* 0x000fe40000011611 */
[--C-:B------:R-:W-:Y:S02]  /*c9e0*/  SHF.R.U64 R58, R14, 0x10, R15.reuse ;  /* 0x000000100e3a7819 */ /* 0x100fe4000000120f */
[----:B------:R-:W-:Y:S01]  /*c9f0*/  SHF.R.U32.HI R35, RZ, 0x10, R15 ;  /* 0x00000010ff237819 */ /* 0x000fe2000001160f */
[----:B------:R-:W-:-:S02]  /*ca00*/  HADD2.F32 R15, -RZ, R53.H0_H0 ;  /* 0x20000035ff0f7230 */ /* 0x000fc40000004100 */
[----:B------:R-:W-:Y:S01]  /*ca10*/  HADD2.F32 R67, -RZ, R34.H0_H0 ;  /* 0x20000022ff437230 */ /* 0x000fe20000004100 */
[----:B------:R-:W-:Y:S02]  /*ca20*/  SHF.R.U64 R63, R16, 0x10, R17 ;  /* 0x00000010103f7819 */ /* 0x000fe40000001211 */
[--C-:B------:R-:W-:Y:S02]  /*ca30*/  SHF.R.U64 R62, R18, 0x10, R19.reuse ;  /* 0x00000010123e7819 */ /* 0x100fe40000001213 */
[----:B------:R-:W-:Y:S02]  /*ca40*/  SHF.R.U32.HI R56, RZ, 0x10, R19 ;  /* 0x00000010ff387819 */ /* 0x000fe40000011613 */
        /* <DEDUP_REMOVED lines=8> */
[--C-:B------:R-:W-:Y:S02]  /*cad0*/  HADD2.F32 R30, -RZ, R20.reuse.H0_H0 ;  /* 0x20000014ff1e7230 */ /* 0x100fe40000004100 */
[----:B------:R-:W-:Y:S02]  /*cae0*/  HADD2.F32 R32, -RZ, R20.H1_H1 ;  /* 0x30000014ff207230 */ /* 0x000fe40000004100 */
[----:B------:R-:W-:Y:S02]  /*caf0*/  HADD2.F32 R29, -RZ, R21.H1_H1 ;  /* 0x30000015ff1d7230 */ /* 0x000fe40000004100 */
[----:B--2---:R-:W-:-:S02]  /*cb00*/  HADD2.F32 R3, -RZ, R25.H0_H0 ;  /* 0x20000019ff037230 */ /* 0x004fc40000004100 */
[--C-:B------:R-:W-:Y:S02]  /*cb10*/  HADD2.F32 R13, -RZ, R24.reuse.H0_H0 ;  /* 0x20000018ff0d7230 */ /* 0x100fe40000004100 */
[----:B------:R-:W-:Y:S02]  /*cb20*/  HADD2.F32 R20, -RZ, R24.H1_H1 ;  /* 0x30000018ff147230 */ /* 0x000fe40000004100 */
[----:B------:R-:W-:Y:S01]  /*cb30*/  HADD2.F32 R24, -RZ, R12.H0_H0 ;  /* 0x2000000cff187230 */ /* 0x000fe20000004100 */
[-C--:B------:R-:W-:Y:S01]  /*cb40*/  FMUL.FTZ R14, R31, R0.reuse ;  /* 0x000000001f0e7220 */ /* 0x080fe20000410000 */
[----:B------:R-:W-:Y:S01]  /*cb50*/  HADD2.F32 R2, -RZ, R25.H1_H1 ;  /* 0x30000019ff027230 */ /* 0x000fe20000004100 */
[----:B------:R-:W-:Y:S01]  /*cb60*/  FMUL.FTZ R54, R3, R0 ;  /* 0x0000000003367220 */ /* 0x000fe20000410000 */
[----:B------:R-:W-:Y:S01]  /*cb70*/  HADD2.F32 R12, -RZ, R52.H1_H1 ;  /* 0x30000034ff0c7230 */ /* 0x000fe20000004100 */
[----:B------:R-:W-:Y:S02]  /*cb80*/  FMUL.FTZ R0, R29, R24 ;  /* 0x000000181d007220 */ /* 0x000fe40000410000 */
[----:B------:R-:W-:Y:S01]  /*cb90*/  FFMA.FTZ R60, R3, R15, R14 ;  /* 0x0000000f033c7223 */ /* 0x000fe2000001000e */
[----:B------:R-:W-:Y:S01]  /*cba0*/  HADD2.F32 R14, -RZ, R53.H1_H1 ;  /* 0x30000035ff0e7230 */ /* 0x000fe20000004100 */
[----:B------:R-:W-:Y:S01]  /*cbb0*/  FMUL.FTZ R3, R30, R12 ;  /* 0x0000000c1e037220 */ /* 0x000fe20000410000 */
[----:B------:R-:W-:Y:S01]  /*cbc0*/  HADD2.F32 R21, -RZ, R23.H0_H0 ;  /* 0x20000017ff157230 */ /* 0x000fe20000004100 */
[C---:B------:R-:W-:Y:S01]  /*cbd0*/  FFMA.FTZ R59, R2.reuse, R67, R0 ;  /* 0x00000043023b7223 */ /* 0x040fe20000010000 */
[----:B------:R-:W-:Y:S01]  /*cbe0*/  HADD2.F32 R0, -RZ, R57.H0_H0 ;  /* 0x20000039ff007230 */ /* 0x000fe20000004100 */
        /* <DEDUP_REMOVED lines=8> */
[--C-:B------:R-:W-:Y:S02]  /*cc70*/  HADD2.F32 R19, -RZ, R26.reuse.H0_H0 ;  /* 0x2000001aff137230 */ /* 0x100fe40000004100 */
[----:B------:R-:W-:Y:S02]  /*cc80*/  HADD2.F32 R18, -RZ, R26.H1_H1 ;  /* 0x3000001aff127230 */ /* 0x000fe40000004100 */
[----:B------:R-:W-:Y:S01]  /*cc90*/  HADD2.F32 R16, -RZ, R27.H1_H1 ;  /* 0x3000001bff107230 */ /* 0x000fe20000004100 */
[C---:B------:R-:W-:Y:S01]  /*cca0*/  FFMA.FTZ R27, R17.reuse, R3, R13 ;  /* 0x00000003111b7223 */ /* 0x040fe2000001000d */
[----:B------:R-:W-:Y:S02]  /*ccb0*/  HADD2.F32 R23, -RZ, R23.H1_H1 ;  /* 0x30000017ff177230 */ /* 0x000fe40000004100 */
        /* <DEDUP_REMOVED lines=15> */
[----:B------:R-:W-:Y:S02]  /*cdb0*/  FFMA.FTZ R24, R16, R65, R0 ;  /* 0x0000004110187223 */ /* 0x000fe40000010000 */
[----:B------:R-:W-:Y:S02]  /*cdc0*/  FMUL.FTZ R0, R22, R17 ;  /* 0x0000001116007220 */ /* 0x000fe40000410000 */
[C---:B------:R-:W-:Y:S02]  /*cdd0*/  FFMA.FTZ R26, R20.reuse, R58, R2 ;  /* 0x0000003a141a7223 */ /* 0x040fe40000010002 */
[----:B------:R-:W-:Y:S02]  /*cde0*/  FMUL.FTZ R13, R20, R13 ;  /* 0x0000000d140d7220 */ /* 0x000fe40000410000 */
[C---:B------:R-:W-:Y:S02]  /*cdf0*/  FMUL.FTZ R2, R18.reuse, R17 ;  /* 0x0000001112027220 */ /* 0x040fe40000410000 */
[----:B------:R-:W-:-:S02]  /*ce00*/  FFMA.FTZ R35, R18, R56, R0 ;  /* 0x0000003812237223 */ /* 0x000fc40000010000 */
[----:B------:R-:W-:Y:S02]  /*ce10*/  FFMA.FTZ R16, R30, R14, -R52 ;  /* 0x0000000e1e107223 */ /* 0x000fe40000010834 */
[----:B------:R-:W-:Y:S02]  /*ce20*/  FFMA.FTZ R20, R31, R15, -R54 ;  /* 0x0000000f1f147223 */ /* 0x000fe40000010836 */
[----:B------:R-:W-:Y:S02]  /*ce30*/  FFMA.FTZ R17, R29, R67, -R53 ;  /* 0x000000431d117223 */ /* 0x000fe40000010835 */
[----:B------:R-:W-:Y:S02]  /*ce40*/  FFMA.FTZ R18, R28, R12, -R34 ;  /* 0x0000000c1c127223 */ /* 0x000fe40000010822 */
[----:B------:R-:W-:Y:S02]  /*ce50*/  FFMA.FTZ R3, R21, R3, -R25 ;  /* 0x0000000315037223 */ /* 0x000fe40000010819 */
[----:B------:R-:W-:-:S02]  /*ce60*/  FFMA.FTZ R0, R23, R65, -R19 ;  /* 0x0000004117007223 */ /* 0x000fc40000010813 */
[----:B------:R-:W-:Y:S02]  /*ce70*/  FFMA.FTZ R14, R32, R58, -R13 ;  /* 0x0000003a200e7223 */ /* 0x000fe4000001080d */
[----:B------:R-:W-:Y:S01]  /*ce80*/  FFMA.FTZ R2, R22, R56, -R2 ;  /* 0x0000003816027223 */ /* 0x000fe20000010802 */
[----:B------:R-:W-:Y:S02]  /*ce90*/  F2FP.PACK_AB R19, R0, R3 ;  /* 0x000000030013723e */ /* 0x000fe400000000ff */
[----:B------:R-:W-:Y:S02]  /*cea0*/  F2FP.PACK_AB R17, R17, R20 ;  /* 0x000000141111723e */ /* 0x000fe400000000ff */
[----:B------:R-:W-:Y:S02]  /*ceb0*/  F2FP.PACK_AB R16, R14, R16 ;  /* 0x000000100e10723e */ /* 0x000fe400000000ff */
[----:B------:R-:W-:Y:S02]  /*cec0*/  F2FP.PACK_AB R18, R2, R18 ;  /* 0x000000120212723e */ /* 0x000fe400000000ff */
[----:B------:R-:W-:-:S02]  /*ced0*/  F2FP.PACK_AB R15, R24, R27 ;  /* 0x0000001b180f723e */ /* 0x000fc400000000ff */
[----:B------:R-:W-:Y:S02]  /*cee0*/  F2FP.PACK_AB R13, R59, R60 ;  /* 0x0000003c3b0d723e */ /* 0x000fe400000000ff */
[----:B------:R-:W-:Y:S02]  /*cef0*/  F2FP.PACK_AB R12, R26, R55 ;  /* 0x000000371a0c723e */ /* 0x000fe400000000ff */
[----:B------:R-:W-:Y:S01]  /*cf00*/  F2FP.PACK_AB R14, R35, R57 ;  /* 0x00000039230e723e */ /* 0x000fe200000000ff */
[----:B------:R1:W-:Y:S04]  /*cf10*/  STS.128 [R83], R16 ;  /* 0x0000001053007388 */ /* 0x0003e80000000c00 */
[----:B------:R1:W-:Y:S02]  /*cf20*/  STS.128 [R33+0x5100], R12 ;  /* 0x0051000c21007388 */ /* 0x0003e40000000c00 */
.L_x_1737:
[----:B------:R-:W-:Y:S05]  /*cf30*/  BSYNC B0 ;  /* 0x0000000000007941 */ /* 0x000fea0003800000 */
.L_x_1736:
        /* <DEDUP_REMOVED lines=32> */
[----:B------:R-:W-:Y:S02]  /*d140*/  HADD2.F32 R0, -RZ, R68.H0_H0 ;  /* 0x20000044ff007230 */ /* 0x000fe40000004100 */
        /* <DEDUP_REMOVED lines=11> */
[----:B------:R-:W-:Y:S01]  /*d200*/  HADD2.F32 R4, -RZ, R68.H1_H1 ;  /* 0x30000044ff047230 */ /* 0x000fe20000004100 */
[----:B------:R-:W-:-:S02]  /*d210*/  FMUL.FTZ R0, R21, R16 ;  /* 0x0000001015007220 */ /* 0x000fc40000410000 */
[----:B------:R-:W-:Y:S01]  /*d220*/  FFMA.FTZ R52, R3, R7, R6 ;  /* 0x0000000703347223 */ /* 0x000fe20000010006 */
[----:B------:R-:W-:Y:S01]  /*d230*/  HADD2.F32 R6, -RZ, R69.H1_H1 ;  /* 0x30000045ff067230 */ /* 0x000fe20000004100 */
[----:B------:R-:W-:Y:S01]  /*d240*/  FMUL.FTZ R3, R22, R4 ;  /* 0x0000000416037220 */ /* 0x000fe20000410000 */
[----:B------:R-:W-:Y:S01]  /*d250*/  HADD2.F32 R13, -RZ, R15.H0_H0 ;  /* 0x2000000fff0d7230 */ /* 0x000fe20000004100 */
[C---:B------:R-:W-:Y:S01]  /*d260*/  FFMA.FTZ R35, R2.reuse, R57, R0 ;  /* 0x0000003902237223 */ /* 0x040fe20000010000 */
[----:B------:R-:W-:Y:S01]  /*d270*/  HADD2.F32 R0, -RZ, R70.H1_H1 ;  /* 0x30000046ff007230 */ /* 0x000fe20000004100 */
[----:B------:R-:W-:Y:S01]  /*d280*/  FMUL.FTZ R30, R2, R16 ;  /* 0x00000010021e7220 */ /* 0x000fe20000410000 */
[----:B------:R-:W-:Y:S01]  /*d290*/  HADD2.F32 R20, -RZ, R14.H0_H0 ;  /* 0x2000000eff147230 */ /* 0x000fe20000004100 */
[C---:B------:R-:W-:Y:S01]  /*d2a0*/  FFMA.FTZ R32, R5.reuse, R6, R3 ;  /* 0x0000000605207223 */ /* 0x040fe20000010003 */
[----:B------:R-:W-:Y:S01]  /*d2b0*/  HADD2.F32 R2, -RZ, R70.H0_H0 ;  /* 0x20000046ff027230 */ /* 0x000fe20000004100 */
[----:B------:R-:W-:Y:S01]  /*d2c0*/  FMUL.FTZ R29, R5, R4 ;  /* 0x00000004051d7220 */ /* 0x000fe20000410000 */
[----:B------:R-:W-:Y:S01]  /*d2d0*/  HADD2.F32 R9, -RZ, R19.H0_H0 ;  /* 0x20000013ff097230 */ /* 0x000fe20000004100 */
[----:B------:R-:W-:Y:S01]  /*d2e0*/  FMUL.FTZ R5, R13, R0 ;  /* 0x000000000d057220 */ /* 0x000fe20000410000 */
[----:B------:R-:W-:-:S02]  /*d2f0*/  HADD2.F32 R3, -RZ, R71.H0_H0 ;  /* 0x20000047ff037230 */ /* 0x000fc40000004100 */
[----:B------:R-:W-:Y:S02]  /*d300*/  HADD2.F32 R15, -RZ, R15.H1_H1 ;  /* 0x3000000fff0f7230 */ /* 0x000fe40000004100 */
[----:B------:R-:W-:Y:S01]  /*d310*/  HADD2.F32 R17, -RZ, R26.H0_H0 ;  /* 0x2000001aff117230 */ /* 0x000fe20000004100 */
[----:B------:R-:W-:Y:S01]  /*d320*/  FMUL.FTZ R16, R20, R2 ;  /* 0x0000000214107220 */ /* 0x000fe20000410000 */
[--C-:B------:R-:W-:Y:S02]  /*d330*/  HADD2.F32 R11, -RZ, R18.reuse.H0_H0 ;  /* 0x20000012ff0b7230 */ /* 0x100fe40000004100 */
[----:B------:R-:W-:Y:S01]  /*d340*/  HADD2.F32 R4, -RZ, R71.H1_H1 ;  /* 0x30000047ff047230 */ /* 0x000fe20000004100 */
        /* <DEDUP_REMOVED lines=37> */
.L_x_1739:
[----:B------:R-:W-:Y:S05]  /*d5a0*/  BSYNC B0 ;  /* 0x0000000000007941 */ /* 0x000fea0003800000 */
.L_x_1738:
        /* <DEDUP_REMOVED lines=50> */
[-C--:B------:R-:W-:Y:S01]  /*d8d0*/  FMUL.FTZ R0, R17, R11.reuse ;  /* 0x0000000b11007220 */ /* 0x080fe20000410000 */
[----:B------:R-:W-:Y:S01]  /*d8e0*/  HADD2.F32 R4, -RZ, R72.H1_H1 ;  /* 0x30000048ff047230 */ /* 0x000fe20000004100 */
[----:B------:R-:W-:Y:S01]  /*d8f0*/  FFMA.FTZ R36, R3, R6, R5 ;  /* 0x0000000603247223 */ /* 0x000fe20000010005 */
[----:B------:R-:W-:Y:S01]  /*d900*/  HADD2.F32 R5, -RZ, R73.H1_H1 ;  /* 0x30000049ff057230 */ /* 0x000fe20000004100 */
[----:B------:R-:W-:Y:S02]  /*d910*/  FMUL.FTZ R30, R2, R11 ;  /* 0x0000000b021e7220 */ /* 0x000fe40000410000 */
[----:B------:R-:W-:Y:S02]  /*d920*/  FMUL.FTZ R3, R18, R4 ;  /* 0x0000000412037220 */ /* 0x000fe40000410000 */
[----:B------:R-:W-:Y:S01]  /*d930*/  FFMA.FTZ R35, R2, R41, R0 ;  /* 0x0000002902237223 */ /* 0x000fe20000010000 */
[----:B------:R-:W-:-:S02]  /*d940*/  HADD2.F32 R2, -RZ, R74.H0_H0 ;  /* 0x2000004aff027230 */ /* 0x000fc40000004100 */
[----:B------:R-:W-:Y:S01]  /*d950*/  HADD2.F32 R0, -RZ, R74.H1_H1 ;  /* 0x3000004aff007230 */ /* 0x000fe20000004100 */
[C---:B------:R-:W-:Y:S01]  /*d960*/  FMUL.FTZ R29, R9.reuse, R4 ;  /* 0x00000004091d7220 */ /* 0x040fe20000410000 */
[----:B------:R-:W-:Y:S01]  /*d970*/  HADD2.F32 R12, -RZ, R10.H0_H0 ;  /* 0x2000000aff0c7230 */ /* 0x000fe20000004100 */
[----:B------:R-:W-:Y:S01]  /*d980*/  FFMA.FTZ R32, R9, R5, R3 ;  /* 0x0000000509207223 */ /* 0x000fe20000010003 */
[--C-:B------:R-:W-:Y:S01]  /*d990*/  HADD2.F32 R4, -RZ, R76.reuse.H1_H1 ;  /* 0x3000004cff047230 */ /* 0x100fe20000004100 */
[----:B------:R-:W-:Y:S01]  /*d9a0*/  FMUL.FTZ R11, R16, R2 ;  /* 0x00000002100b7220 */ /* 0x000fe20000410000 */
[----:B------:R-:W-:Y:S01]  /*d9b0*/  HADD2.F32 R3, -RZ, R76.H0_H0 ;  /* 0x2000004cff037230 */ /* 0x000fe20000004100 */
        /* <DEDUP_REMOVED lines=37> */
.L_x_1741:
[----:B------:R-:W-:Y:S05]  /*dc10*/  BSYNC B0 ;  /* 0x0000000000007941 */ /* 0x000fea0003800000 */
.L_x_1740:
        /* <DEDUP_REMOVED lines=101> */
.L_x_1729:
[----:B------:R-:W-:Y:S05]  /*e270*/  BSYNC B2 ;  /* 0x0000000000027941 */ /* 0x000fea0003800000 */
.L_x_1707:
[----:B------:R-:W-:Y:S01]  /*e280*/  IMAD R0, R81, c[0x0][0x208], RZ ;  /* 0x0000820051007a24 */ /* 0x000fe200078e02ff */
[----:B------:R-:W-:-:S04]  /*e290*/  DEPBAR.LE SB0, 0x0 ;  /* 0x000080000000791a */ /* 0x000fc80000000000 */
[C---:B-1----:R-:W-:Y:S01]  /*e2a0*/  IMAD.WIDE.U32 R2, R231.reuse, c[0x0][0x208], RZ ;  /* 0x00008200e7027a25 */ /* 0x042fe200078e00ff */
[----:B------:R-:W-:Y:S01]  /*e2b0*/  BAR.SYNC.DEFER_BLOCKING 0x0 ;  /* 0x0000000000007b1d */ /* 0x000fe20000010000 */
[C---:B------:R-:W-:Y:S02]  /*e2c0*/  SHF.L.U32 R37, R244.reuse, 0x1, RZ ;  /* 0x00000001f4257819 */ /* 0x040fe400000006ff */
[----:B------:R-:W-:Y:S01]  /*e2d0*/  IMAD R0, R231, c[0x0][0x20c], R0 ;  /* 0x00008300e7007a24 */ /* 0x000fe200078e0200 */
[----:B------:R-:W-:Y:S01]  /*e2e0*/  SHF.L.U64.HI R36, R244, 0x1, R245 ;  /* 0x00000001f4247819 */ /* 0x000fe200000102f5 */
[----:B------:R-:W-:Y:S01]  /*e2f0*/  IMAD.WIDE.U32 R6, R75, c[0x0][0x210], RZ ;  /* 0x000084004b067a25 */ /* 0x000fe200078e00ff */
[----:B------:R-:W-:Y:S02]  /*e300*/  BSSY B0, `(.L_x_1742) ;  /* 0x0000189000007945 */ /* 0x000fe40003800000 */
[----:B------:R-:W-:Y:S01]  /*e310*/  IADD3 R3, R3, R0, RZ ;  /* 0x0000000003037210 */ /* 0x000fe20007ffe0ff */
[----:B------:R-:W-:Y:S01]  /*e320*/  IMAD R0, R82, c[0x0][0x218], RZ ;  /* 0x0000860052007a24 */ /* 0x000fe200078e02ff */
[----:B------:R-:W-:Y:S01]  /*e330*/  STL.64 [R1+0x8], R6 ;  /* 0x0000080601007387 */ /* 0x000fe20000100a00 */
[----:B------:R-:W-:-:S02]  /*e340*/  IMAD R4, R75, c[0x0][0x214], R7 ;  /* 0x000085004b047a24 */ /* 0x000fc400078e0207 */
[----:B------:R-:W-:-:S03]  /*e350*/  IMAD.WIDE.U32 R2, R220, c[0x0][0x218], R2 ;  /* 0x00008600dc027a25 */ /* 0x000fc600078e0002 */
[----:B------:R-:W-:Y:S01]  /*e360*/  STL [R1+0x4], R4 ;  /* 0x0000040401007387 */ /* 0x000fe20000100800 */
[----:B------:R-:W-:Y:S01]  /*e370*/  IMAD R0, R220, c[0x0][0x21c], R0 ;  /* 0x00008700dc007a24 */ /* 0x000fe200078e0200 */
[----:B------:R-:W-:-:S04]  /*e380*/  IADD3 R2, P0, R2, R6, RZ ;  /* 0x0000000602027210 */ /* 0x000fc80007f1e0ff */
[----:B------:R-:W-:Y:S02]  /*e390*/  IADD3.X R3, R4, R3, R0, P0, !PT ;  /* 0x0000000304037210 */ /* 0x000fe400007fe400 */
[C---:B------:R-:W-:Y:S01]  /*e3a0*/  LEA R0, P0, R2.reuse, c[0x0][0x1f8], 0x1 ;  /* 0x00007e0002007a11 */ /* 0x040fe200078008ff */
[----:B------:R-:W-:Y:S03]  /*e3b0*/  LDSM.16.M88.4 R32, [R198] ;  /* 0x00000000c620783b */ /* 0x000fe60000000200 */
[----:B------:R-:W-:Y:S01]  /*e3c0*/  LEA.HI.X R2, R2, c[0x0][0x1fc], R3, 0x1, P0 ;  /* 0x00007f0002027a11 */ /* 0x000fe200000f0c03 */
[----:B------:R-:W1:Y:S01]  /*e3d0*/  SHFL.IDX PT, R4, R0, 0x1, 0x181f ;  /* 0x00381f0000047f89 */ /* 0x000e6200000e0000 */
[----:B------:R-:W-:-:S03]  /*e3e0*/  ISETP.GE.AND P0, PT, R244, c[0x0][0x1d4], PT ;  /* 0x00007500f4007a0c */ /* 0x000fc60003f06270 */
[----:B------:R-:W2:Y:S04]  /*e3f0*/  SHFL.IDX PT, R3, R0, RZ, 0x181f ;  /* 0x00181fff00037589 */ /* 0x000ea800000e0000 */
[----:B------:R-:W3:Y:S04]  /*e400*/  SHFL.IDX PT, R6, R0, 0x2, 0x181f ;  /* 0x00581f0000067f89 */ /* 0x000ee800000e0000 */
[----:B------:R-:W4:Y:S04]  /*e410*/  SHFL.IDX PT, R7, R2, RZ, 0x181f ;  /* 0x00181fff02077589 */ /* 0x000f2800000e0000 */
[----:B------:R-:W5:Y:S04]  /*e420*/  SHFL.IDX PT, R9, R2, 0x1, 0x181f ;  /* 0x00381f0002097f89 */ /* 0x000f6800000e0000 */
[----:B------:R-:W-:Y:S04]  /*e430*/  LDSM.16.M88.4 R52, [R95] ;  /* 0x000000005f34783b */ /* 0x000fe80000000200 */
[----:B------:R-:W5:Y:S01]  /*e440*/  SHFL.IDX PT, R14, R2, 0x2, 0x181f ;  /* 0x00581f00020e7f89 */ /* 0x000f6200000e0000 */
[----:B-1----:R-:W-:-:S03]  /*e450*/  IADD3 R8, P3, R4, R37, RZ ;  /* 0x0000002504087210 */ /* 0x002fc60007f7e0ff */
[----:B------:R-:W1:Y:S01]  /*e460*/  SHFL.IDX PT, R5, R0, 0x3, 0x181f ;  /* 0x00781f0000057f89 */ /* 0x000e6200000e0000 */
[----:B--2---:R-:W-:-:S03]  /*e470*/  IADD3 R10, P1, R3, R37, RZ ;  /* 0x00000025030a7210 */ /* 0x004fc60007f3e0ff */
[----:B------:R-:W-:Y:S01]  /*e480*/  SHFL.IDX PT, R0, R0, 0x4, 0x181f ;  /* 0x00981f0000007f89 */ /* 0x000fe200000e0000 */
[----:B---3--:R-:W-:-:S03]  /*e490*/  IADD3 R6, P4, R6, R37, RZ ;  /* 0x0000002506067210 */ /* 0x008fc60007f9e0ff */
[----:B------:R-:W2:Y:S01]  /*e4a0*/  SHFL.IDX PT, R13, R2, 0x3, 0x181f ;  /* 0x00781f00020d7f89 */ /* 0x000ea200000e0000 */
[----:B----4-:R-:W-:-:S03]  /*e4b0*/  IADD3.X R11, R7, R36, RZ, P1, !PT ;  /* 0x00000024070b7210 */ /* 0x010fc60000ffe4ff */
[----:B------:R3:W4:Y:S01]  /*e4c0*/  SHFL.IDX PT, R12, R2, 0x4, 0x181f ;  /* 0x00981f00020c7f89 */ /* 0x00072200000e0000 */
[-C--:B-----5:R-:W-:Y:S02]  /*e4d0*/  IADD3.X R9, R9, R36.reuse, RZ, P3, !PT ;  /* 0x0000002409097210 */ /* 0x0a0fe40001ffe4ff */
[----:B------:R-:W-:Y:S01]  /*e4e0*/  ISETP.LT.OR P3, PT, R66, 0x1, P0 ;  /* 0x000000014200780c */ /* 0x000fe20000761670 */
[----:B------:R-:W5:Y:S04]  /*e4f0*/  LDSM.16.M88.4 R28, [R198+0x2000] ;  /* 0x00200000c61c783b */ /* 0x000f680000000200 */
[----:B------:R-:W-:Y:S01]  /*e500*/  LDSM.16.M88.4 R24, [R201] ;  /* 0x00000000c918783b */ /* 0x000fe20000000200 */
[----:B------:R-:W-:Y:S02]  /*e510*/  IADD3.X R7, R14, R36, RZ, P4, !PT ;  /* 0x000000240e077210 */ /* 0x000fe400027fe4ff */
[----:B------:R-:W-:Y:S01]  /*e520*/  ISETP.LT.OR P4, PT, R66, 0x11, P0 ;  /* 0x000000114200780c */ /* 0x000fe20000781670 */
[----:B------:R-:W5:Y:S01]  /*e530*/  LDSM.16.M88.4 R48, [R202] ;  /* 0x00000000ca30783b */ /* 0x000f620000000200 */
[----:B-1----:R-:W-:-:S03]  /*e540*/  IADD3 R4, P2, R5, R37, RZ ;  /* 0x0000002505047210 */ /* 0x002fc60007f5e0ff */
[----:B------:R-:W-:Y:S01]  /*e550*/  LDSM.16.M88.4 R56, [R95+0x800] ;  /* 0x000800005f38783b */ /* 0x000fe20000000200 */
[----:B--2---:R-:W-:-:S03]  /*e560*/  IADD3.X R5, R13, R36, RZ, P2, !PT ;  /* 0x000000240d057210 */ /* 0x004fc600017fe4ff */
[----:B------:R-:W-:Y:S01]  /*e570*/  LDSM.16.M88.4 R100, [R95+0x1000] ;  /* 0x001000005f64783b */ /* 0x000fe20000000200 */
[----:B------:R-:W-:Y:S01]  /*e580*/  ISETP.LT.OR P2, PT, R66, 0x21, P0 ;  /* 0x000000214200780c */ /* 0x000fe20000741670 */
[----:B------:R-:W-:Y:S01]  /*e590*/  HMMA.16816.F32 R72, R32, R54, RZ ;  /* 0x000000362048723c */ /* 0x000fe200000018ff */
[----:B---3--:R-:W-:Y:S01]  /*e5a0*/  IADD3 R2, P1, R0, R37, RZ ;  /* 0x0000002500027210 */ /* 0x008fe20007f3e0ff */
[----:B------:R-:W-:Y:S03]  /*e5b0*/  LDSM.16.M88.4 R108, [R95+0x1800] ;  /* 0x001800005f6c783b */ /* 0x000fe60000000200 */
[----:B----4-:R-:W-:Y:S01]  /*e5c0*/  IADD3.X R3, R12, R36, RZ, P1, !PT ;  /* 0x000000240c037210 */ /* 0x010fe20000ffe4ff */
[----:B------:R-:W-:Y:S01]  /*e5d0*/  LDSM.16.M88.4 R116, [R95+0x2000] ;  /* 0x002000005f74783b */ /* 0x000fe20000000200 */
[C---:B------:R-:W-:Y:S02]  /*e5e0*/  ISETP.LT.OR P1, PT, R66.reuse, 0x31, P0 ;  /* 0x000000314200780c */ /* 0x040fe40000721670 */
[----:B------:R-:W-:Y:S01]  /*e5f0*/  ISETP.LT.OR P0, PT, R66, 0x41, P0 ;  /* 0x000000414200780c */ /* 0x000fe20000701670 */
[----:B------:R-:W1:Y:S04]  /*e600*/  LDSM.16.M88.4 R20, [R201+0x2000] ;  /* 0x00200000c914783b */ /* 0x000e680000000200 */
[----:B------:R-:W-:Y:S04]  /*e610*/  LDSM.16.M88.4 R76, [R206] ;  /* 0x00000000ce4c783b */ /* 0x000fe80000000200 */
        /* <DEDUP_REMOVED lines=9> */
[----:B------:R5:W-:Y:S04]  /*e6b0*/  LDGSTS.E.BYPASS.LTC128B.128 [R208+0x1900], [R4.64], !P1 ;  /* 0x0190000004d07fae */ /* 0x000be8000c901d48 */
[----:B------:R3:W-:Y:S01]  /*e6c0*/  LDGSTS.E.BYPASS.LTC128B.128 [R208+0x2100], [R2.64], !P0 ;  /* 0x0210000002d07fae */ /* 0x0007e2000c101d48 */
[----:B------:R-:W-:-:S03]  /*e6d0*/  ISETP.GT.AND P0, PT, R161, R252, PT ;  /* 0x000000fca100720c */ /* 0x000fc60003f04270 */
[----:B------:R-:W-:Y:S04]  /*e6e0*/  LDSM.16.M88.4 R44, [R197] ;  /* 0x00000000c52c783b */ /* 0x000fe80000000200 */
[----:B------:R-:W4:Y:S04]  /*e6f0*/  LDSM.16.M88.4 R16, [R199] ;  /* 0x00000000c710783b */ /* 0x000f280000000200 */
[----:B------:R-:W3:Y:S01]  /*e700*/  LDSM.16.M88.4 R12, [R199+0x2000] ;  /* 0x00200000c70c783b */ /* 0x000ee20000000200 */
[-C--:B--2---:R-:W-:Y:S03]  /*e710*/  HMMA.16816.F32 R8, R32, R52.reuse, RZ ;  /* 0x000000342008723c */ /* 0x084fe600000018ff */
[----:B------:R-:W-:Y:S04]  /*e720*/  LDSM.16.M88.4 R40, [R194] ;  /* 0x00000000c228783b */ /* 0x000fe80000000200 */
[----:B------:R-:W0:Y:S01]  /*e730*/  LDGDEPBAR ;  /* 0x00000000000079af */ /* 0x000e220000000000 */
[C---:B-----5:R-:W-:Y:S08]  /*e740*/  HMMA.16816.F32 R4, R28.reuse, R52, RZ ;  /* 0x000000341c04723c */ /* 0x060ff000000018ff */
[----:B------:R-:W-:Y:S08]  /*e750*/  HMMA.16816.F32 R52, R28, R54, RZ ;  /* 0x000000361c34723c */ /* 0x000ff000000018ff */
[-C--:B------:R-:W-:Y:S01]  /*e760*/  HMMA.16816.F32 R60, R24, R48.reuse, R8 ;  /* 0x00000030183c723c */ /* 0x080fe20000001808 */
[----:B------:R-:W2:Y:S07]  /*e770*/  LDSM.16.M88.4 R8, [R200] ;  /* 0x00000000c808783b */ /* 0x000eae0000000200 */
[----:B-1----:R-:W-:Y:S01]  /*e780*/  HMMA.16816.F32 R68, R20, R48, R4 ;  /* 0x000000301444723c */ /* 0x002fe20000001804 */
[----:B------:R-:W1:Y:S11]  /*e790*/  LDSM.16.M88.4 R4, [R200+0x2000] ;  /* 0x00200000c804783b */ /* 0x000e760000000200 */
[----:B------:R-:W-:Y:S04]  /*e7a0*/  @!UPT UIADD3 URZ, URZ, URZ, URZ ;  /* 0x0000003f3f3ff290 */ /* 0x000fe8000fffe03f */
[-C--:B----4-:R-:W-:Y:S08]  /*e7b0*/  HMMA.16816.F32 R64, R16, R44.reuse, R60 ;  /* 0x0000002c1040723c */ /* 0x090ff0000000183c */
[----:B---3--:R-:W-:Y:S08]  /*e7c0*/  HMMA.16816.F32 R60, R12, R44, R68 ;  /* 0x0000002c0c3c723c */ /* 0x008ff00000001844 */
[-C--:B------:R-:W-:Y:S08]  /*e7d0*/  HMMA.16816.F32 R68, R24, R50.reuse, R72 ;  /* 0x000000321844723c */ /* 0x080ff00000001848 */
[----:B------:R-:W-:Y:S08]  /*e7e0*/  HMMA.16816.F32 R48, R20, R50, R52 ;  /* 0x000000321430723c */ /* 0x000ff00000001834 */
[----:B--2---:R-:W-:Y:S08]  /*e7f0*/  HMMA.16816.F32 R72, R8, R40, R64 ;  /* 0x000000280848723c */ /* 0x004ff00000001840 */
[----:B------:R-:W-:Y:S08]  /*e800*/  HMMA.16816.F32 R64, R32, R56, RZ ;  /* 0x000000382040723c */ /* 0x000ff000000018ff */
[-C--:B------:R-:W-:Y:S08]  /*e810*/  HMMA.16816.F32 R52, R16, R46.reuse, R68 ;  /* 0x0000002e1034723c */ /* 0x080ff00000001844 */
[----:B------:R-:W-:Y:S01]  /*e820*/  HMMA.16816.F32 R48, R12, R46, R48 ;  /* 0x0000002e0c30723c */ /* 0x000fe20000001830 */
[----:B------:R-:W2:Y:S01]  /*e830*/  LDSM.16.M88.4 R44, [R197+0x800] ;  /* 0x00080000c52c783b */ /* 0x000ea20000000200 */
[----:B------:R-:W-:-:S04]  /*e840*/  FMUL.FTZ R0, R72, c[0x0][0x320] ;  /* 0x0000c80048007a20 */ /* 0x000fc80000410000 */
[----:B------:R3:W4:Y:S02]  /*e850*/  MUFU.TANH R152, R0 ;  /* 0x0000000000987308 */ /* 0x0007240000002400 */
[----:B-1----:R-:W-:Y:S08]  /*e860*/  HMMA.16816.F32 R96, R4, R40, R60 ;  /* 0x000000280460723c */ /* 0x002ff0000000183c */
[----:B------:R-:W-:Y:S01]  /*e870*/  HMMA.16816.F32 R60, R28, R56, RZ ;  /* 0x000000381c3c723c */ /* 0x000fe200000018ff */
[----:B---3--:R-:W-:-:S07]  /*e880*/  FMUL.FTZ R0, R73, c[0x0][0x320] ;  /* 0x0000c80049007a20 */ /* 0x008fce0000410000 */
[----:B------:R-:W-:Y:S01]  /*e890*/  HMMA.16816.F32 R68, R24, R76, R64 ;  /* 0x0000004c1844723c */ /* 0x000fe20000001840 */
[----:B------:R1:W3:Y:S07]  /*e8a0*/  MUFU.TANH R151, R0 ;  /* 0x0000000000977308 */ /* 0x0002ee0000002400 */
[----:B------:R-:W-:Y:S08]  /*e8b0*/  HMMA.16816.F32 R80, R4, R42, R48 ;  /* 0x0000002a0450723c */ /* 0x000ff00000001830 */
[----:B------:R-:W-:Y:S01]  /*e8c0*/  HMMA.16816.F32 R64, R20, R76, R60 ;  /* 0x0000004c1440723c */ /* 0x000fe2000000183c */
[----:B-1----:R-:W-:-:S04]  /*e8d0*/  FMUL.FTZ R0, R74, c[0x0][0x320] ;  /* 0x0000c8004a007a20 */ /* 0x002fc80000410000 */
[----:B------:R1:W1:Y:S03]  /*e8e0*/  MUFU.TANH R158, R0 ;  /* 0x00000000009e7308 */ /* 0x0002660000002400 */
[-C--:B------:R-:W-:Y:S08]  /*e8f0*/  HMMA.16816.F32 R48, R32, R58.reuse, RZ ;  /* 0x0000003a2030723c */ /* 0x080ff000000018ff */
[----:B------:R-:W-:Y:S01]  /*e900*/  HMMA.16816.F32 R60, R28, R58, RZ ;  /* 0x0000003a1c3c723c */ /* 0x000fe200000018ff */
[----:B-1----:R-:W-:-:S07]  /*e910*/  FMUL.FTZ R0, R75, c[0x0][0x320] ;  /* 0x0000c8004b007a20 */ /* 0x002fce0000410000 */
[----:B------:R-:W-:Y:S01]  /*e920*/  HMMA.16816.F32 R72, R8, R42, R52 ;  /* 0x0000002a0848723c */ /* 0x000fe20000001834 */
[----:B------:R-:W1:Y:S01]  /*e930*/  LDSM.16.M88.4 R40, [R194+0x800] ;  /* 0x00080000c228783b */ /* 0x000e620000000200 */
[----:B------:R5:W1:Y:S06]  /*e940*/  MUFU.TANH R155, R0 ;  /* 0x00000000009b7308 */ /* 0x000a6c0000002400 */
[-C--:B--2---:R-:W-:Y:S08]  /*e950*/  HMMA.16816.F32 R56, R16, R44.reuse, R68 ;  /* 0x0000002c1038723c */ /* 0x084ff00000001844 */
[----:B------:R-:W-:Y:S01]  /*e960*/  HMMA.16816.F32 R52, R12, R44, R64 ;  /* 0x0000002c0c34723c */ /* 0x000fe20000001840 */
[----:B-----5:R-:W-:-:S04]  /*e970*/  FMUL.FTZ R0, R96, c[0x0][0x320] ;  /* 0x0000c80060007a20 */ /* 0x020fc80000410000 */
[----:B------:R2:W1:Y:S03]  /*e980*/  MUFU.TANH R154, R0 ;  /* 0x00000000009a7308 */ /* 0x0004660000002400 */
[-C--:B------:R-:W-:Y:S08]  /*e990*/  HMMA.16816.F32 R48, R24, R78.reuse, R48 ;  /* 0x0000004e1830723c */ /* 0x080ff00000001830 */
[----:B------:R-:W-:Y:S01]  /*e9a0*/  HMMA.16816.F32 R68, R20, R78, R60 ;  /* 0x0000004e1444723c */ /* 0x000fe2000000183c */
[----:B--2---:R-:W-:-:S07]  /*e9b0*/  FMUL.FTZ R0, R97, c[0x0][0x320] ;  /* 0x0000c80061007a20 */ /* 0x004fce0000410000 */
[----:B------:R-:W-:Y:S01]  /*e9c0*/  HMMA.16816.F32 R60, R32, R100, RZ ;  /* 0x00000064203c723c */ /* 0x000fe200000018ff */
[----:B------:R2:W2:Y:S07]  /*e9d0*/  MUFU.TANH R153, R0 ;  /* 0x0000000000997308 */ /* 0x0004ae0000002400 */
[-C--:B-1----:R-:W-:Y:S08]  /*e9e0*/  HMMA.16816.F32 R64, R8, R40.reuse, R56 ;  /* 0x000000280840723c */ /* 0x082ff00000001838 */
[----:B------:R-:W-:Y:S01]  /*e9f0*/  HMMA.16816.F32 R76, R4, R40, R52 ;  /* 0x00000028044c723c */ /* 0x000fe20000001834 */
[----:B--2---:R-:W-:-:S04]  /*ea00*/  FMUL.FTZ R0, R98, c[0x0][0x320] ;  /* 0x0000c80062007a20 */ /* 0x004fc80000410000 */
[----:B------:R1:W2:Y:S03]  /*ea10*/  MUFU.TANH R157, R0 ;  /* 0x00000000009d7308 */ /* 0x0002a60000002400 */
[-C--:B------:R-:W-:Y:S08]  /*ea20*/  HMMA.16816.F32 R52, R16, R46.reuse, R48 ;  /* 0x0000002e1034723c */ /* 0x080ff00000001830 */
[----:B------:R-:W-:Y:S01]  /*ea30*/  HMMA.16816.F32 R48, R12, R46, R68 ;  /* 0x0000002e0c30723c */ /* 0x000fe20000001844 */
[----:B------:R-:W5:Y:S01]  /*ea40*/  LDSM.16.M88.4 R44, [R197+0x1000] ;  /* 0x00100000c52c783b */ /* 0x000f620000000200 */
[----:B-1----:R-:W-:-:S06]  /*ea50*/  FMUL.FTZ R0, R99, c[0x0][0x320] ;  /* 0x0000c80063007a20 */ /* 0x002fcc0000410000 */
[----:B------:R-:W-:Y:S01]  /*ea60*/  HMMA.16816.F32 R56, R28, R100, RZ ;  /* 0x000000641c38723c */ /* 0x000fe200000018ff */
[----:B------:R1:W1:Y:S07]  /*ea70*/  MUFU.TANH R156, R0 ;  /* 0x00000000009c7308 */ /* 0x00026e0000002400 */
[----:B------:R-:W-:Y:S01]  /*ea80*/  HMMA.16816.F32 R60, R24, R104, R60 ;  /* 0x00000068183c723c */ /* 0x000fe2000000183c */
[----:B-1----:R-:W-:-:S04]  /*ea90*/  FMUL.FTZ R0, R72, c[0x0][0x320] ;  /* 0x0000c80048007a20 */ /* 0x002fc80000410000 */
[----:B------:R1:W1:Y:S11]  /*eaa0*/  MUFU.TANH R144, R0 ;  /* 0x0000000000907308 */ /* 0x0002760000002400 */
[----:B------:R-:W-:Y:S08]  /*eab0*/  HMMA.16816.F32 R56, R20, R104, R56 ;  /* 0x000000681438723c */ /* 0x000ff00000001838 */
[----:B-----5:R-:W-:Y:S01]  /*eac0*/  HMMA.16816.F32 R60, R16, R44, R60 ;  /* 0x0000002c103c723c */ /* 0x020fe2000000183c */
[----:B-1----:R-:W-:-:S04]  /*ead0*/  FMUL.FTZ R0, R73, c[0x0][0x320] ;  /* 0x0000c80049007a20 */ /* 0x002fc80000410000 */
[----:B------:R1:W1:Y:S11]  /*eae0*/  MUFU.TANH R143, R0 ;  /* 0x00000000008f7308 */ /* 0x0002760000002400 */
[----:B------:R-:W-:Y:S01]  /*eaf0*/  HMMA.16816.F32 R56, R12, R44, R56 ;  /* 0x0000002c0c38723c */ /* 0x000fe20000001838 */
        /* <DEDUP_REMOVED lines=31> */
[----:B-----5:R-:W-:-:S07]  /*ecf0*/  FMUL.FTZ R0, R77, c[0x0][0x320] ;  /* 0x0000c8004d007a20 */ /* 0x020fce0000410000 */
[-C--:B------:R-:W-:Y:S01]  /*ed00*/  HMMA.16816.F32 R52, R16, R46.reuse, R48 ;  /* 0x0000002e1034723c */ /* 0x080fe20000001830 */
[----:B------:R5:W1:Y:S11]  /*ed10*/  MUFU.TANH R137, R0 ;  /* 0x0000000000897308 */ /* 0x000a760000002400 */
[----:B------:R-:W-:Y:S04]  /*ed20*/  @!UPT UIADD3 URZ, URZ, URZ, URZ ;  /* 0x0000003f3f3ff290 */ /* 0x000fe8000fffe03f */
[----:B------:R-:W-:Y:S01]  /*ed30*/  HMMA.16816.F32 R48, R12, R46, R68 ;  /* 0x0000002e0c30723c */ /* 0x000fe20000001844 */
[----:B------:R-:W2:Y:S01]  /*ed40*/  LDSM.16.M88.4 R44, [R197+0x1800] ;  /* 0x00180000c52c783b */ /* 0x000ea20000000200 */
[----:B-----5:R-:W-:-:S04]  /*ed50*/  FMUL.FTZ R0, R78, c[0x0][0x320] ;  /* 0x0000c8004e007a20 */ /* 0x020fc80000410000 */
[----:B------:R5:W1:Y:S02]  /*ed60*/  MUFU.TANH R141, R0 ;  /* 0x00000000008d7308 */ /* 0x000a640000002400 */
[----:B-----5:R-:W-:Y:S02]  /*ed70*/  FMUL.FTZ R0, R79, c[0x0][0x320] ;  /* 0x0000c8004f007a20 */ /* 0x020fe40000410000 */
[----:B-1----:R-:W-:Y:S04]  /*ed80*/  HMMA.16816.F32 R76, R4, R40, R56 ;  /* 0x00000028044c723c */ /* 0x002fe80000001838 */
        /* <DEDUP_REMOVED lines=9> */
[----:B--2---:R-:W-:Y:S01]  /*ee20*/  HMMA.16816.F32 R56, R12, R44, R56 ;  /* 0x0000002c0c38723c */ /* 0x004fe20000001838 */
[----:B-1----:R-:W-:-:S04]  /*ee30*/  FMUL.FTZ R0, R66, c[0x0][0x320] ;  /* 0x0000c80042007a20 */ /* 0x002fc80000410000 */
[----:B------:R1:W2:Y:S02]  /*ee40*/  MUFU.TANH R134, R0 ;  /* 0x0000000000867308 */ /* 0x0002a40000002400 */
        /* <DEDUP_REMOVED lines=46> */
[C---:B------:R-:W-:Y:S08]  /*f130*/  HMMA.16816.F32 R56, R32.reuse, R116, RZ ;  /* 0x000000742038723c */ /* 0x040ff000000018ff */
        /* <DEDUP_REMOVED lines=18> */
[----:B------:R-:W-:Y:S01]  /*f260*/  HMMA.16816.F32 R60, R8, R42, R52 ;  /* 0x0000002a083c723c */ /* 0x000fe20000001834 */
[----:B------:R1:W1:Y:S07]  /*f270*/  MUFU.TANH R87, R0 ;  /* 0x0000000000577308 */ /* 0x00026e0000002400 */
[----:B------:R-:W-:Y:S08]  /*f280*/  HMMA.16816.F32 R52, R28, R118, RZ ;  /* 0x000000761c34723c */ /* 0x000ff000000018ff */
[----:B--2---:R-:W-:Y:S01]  /*f290*/  HMMA.16816.F32 R28, R12, R44, R68 ;  /* 0x0000002c0c1c723c */ /* 0x004fe20000001844 */
[----:B-1----:R-:W-:-:S04]  /*f2a0*/  FMUL.FTZ R0, R74, c[0x0][0x320] ;  /* 0x0000c8004a007a20 */ /* 0x002fc80000410000 */
[----:B------:R1:W2:Y:S11]  /*f2b0*/  MUFU.TANH R125, R0 ;  /* 0x00000000007d7308 */ /* 0x0002b60000002400 */
[----:B------:R-:W-:Y:S01]  /*f2c0*/  HMMA.16816.F32 R32, R20, R122, R52 ;  /* 0x0000007a1420723c */ /* 0x000fe20000001834 */
        /* <DEDUP_REMOVED lines=19> */
[----:B-----5:R-:W-:-:S09]  /*f400*/  FMUL.FTZ R0, R77, c[0x0][0x320] ;  /* 0x0000c8004d007a20 */ /* 0x020fd20000410000 */
[-C--:B-1----:R-:W-:Y:S01]  /*f410*/  HMMA.16816.F32 R48, R8, R40.reuse, R48 ;  /* 0x000000280830723c */ /* 0x082fe20000001830 */
[----:B------:R1:W1:Y:S07]  /*f420*/  MUFU.TANH R80, R0 ;  /* 0x0000000000507308 */ /* 0x00026e0000002400 */
[----:B------:R-:W-:Y:S08]  /*f430*/  HMMA.16816.F32 R20, R4, R40, R28 ;  /* 0x000000280414723c */ /* 0x000ff0000000181c */
        /* <DEDUP_REMOVED lines=54> */
[----:B------:R-:W-:Y:S06]  /*f7a0*/  BAR.SYNC.DEFER_BLOCKING 0x0 ;  /* 0x0000000000007b1d */ /* 0x000fec0000010000 */
        /* <DEDUP_REMOVED lines=29> */
.L_x_1854:
        /* <DEDUP_REMOVED lines=24> */
.L_x_1855:
        /* <DEDUP_REMOVED lines=9> */
.L_x_1743:
[----:B--234-:R-:W-:Y:S05]  /*fb90*/  BSYNC B0 ;  /* 0x0000000000007941 */ /* 0x01cfea0003800000 */
.L_x_1742:
[----:B-1----:R-:W2:Y:S01]  /*fba0*/  LDL R2, [R1+0x2c] ;  /* 0x00002c0001027983 */ /* 0x002ea20000100800 */
[----:B------:R-:W-:-:S03]  /*fbb0*/  IMAD.MOV.U32 R3, RZ, RZ, c[0x0][0x2c4] ;  /* 0x0000b100ff037624 */ /* 0x000fc600078e00ff */
[----:B------:R-:W2:Y:S04]  /*fbc0*/  LDL R0, [R1+0x60] ;  /* 0x0000600001007983 */ /* 0x000ea80000100800 */
[----:B------:R-:W3:Y:S04]  /*fbd0*/  LDL R5, [R1+0x34] ;  /* 0x0000340001057983 */ /* 0x000ee80000100800 */
[----:B------:R-:W4:Y:S01]  /*fbe0*/  LDL R4, [R1+0x30] ;  /* 0x0000300001047983 */ /* 0x000f220000100800 */
[----:B------:R-:W-:-:S03]  /*fbf0*/  ISETP.NE.AND P0, PT, R3, 0x1, PT ;  /* 0x000000010300780c */ /* 0x000fc60003f05270 */
[----:B------:R-:W0:Y:S01]  /*fc00*/  LDGDEPBAR ;  /* 0x00000000000079af */ /* 0x000e220000000000 */
[----:B--2---:R-:W-:-:S09]  /*fc10*/  IMAD.IADD R0, R0, 0x1, R2 ;  /* 0x0000000100007824 */ /* 0x004fd200078e0202 */
[----:B------:R-:W-:Y:S01]  /*fc20*/  @P0 IMAD.HI.U32 R3, R0, c[0x0][0x2c8], RZ ;  /* 0x0000b20000030a27 */ /* 0x000fe200078e00ff */
[C---:B---3--:R-:W-:Y:S02]  /*fc30*/  IADD3 R2, -R5.reuse, 0x1, R159 ;  /* 0x0000000105027810 */ /* 0x048fe40007ffe19f */
[----:B------:R-:W-:Y:S02]  /*fc40*/  IADD3 R5, -R5, R159, RZ ;  /* 0x0000009f05057210 */ /* 0x000fe40007ffe1ff */
[----:B------:R-:W-:Y:S01]  /*fc50*/  @P0 SHF.R.U32.HI R0, RZ, c[0x0][0x2cc], R3 ;  /* 0x0000b300ff000a19 */ /* 0x000fe20000011603 */
[----:B----4-:R-:W-:Y:S01]  /*fc60*/  IMAD.IADD R4, R2, 0x1, -R4 ;  /* 0x0000000102047824 */ /* 0x010fe200078e0a04 */
[----:B------:R-:W-:Y:S05]  /*fc70*/  BRA.DIV ~URZ, `(.L_x_1746) ;  /* 0x000109127f007947 */ /* 0x000fea000b800000 */
[----:B------:R1:W2:Y:S02]  /*fc80*/  SHFL.IDX PT, R2, R0, RZ, 0x1c1f ;  /* 0x001c1fff00027589 */ /* 0x0002a400000e0000 */
.L_x_1856:
[----:B--2---:R-:W-:-:S05]  /*fc90*/  IMAD.IADD R2, R4, 0x1, R2 ;  /* 0x0000000104027824 */ /* 0x004fca00078e0202 */
[----:B------:R-:W-:-:S04]  /*fca0*/  IMNMX R2, R5, R2, PT ;  /* 0x0000000205027217 */ /* 0x000fc80003800200 */
[C---:B------:R-:W-:Y:S02]  /*fcb0*/  ISETP.GT.AND P0, PT, R2.reuse, RZ, PT ;  /* 0x000000ff0200720c */ /* 0x040fe40003f04270 */
[----:B------:R-:W-:Y:S02]  /*fcc0*/  ISETP.GT.AND P1, PT, R2, 0x1, PT ;  /* 0x000000010200780c */ /* 0x000fe40003f24270 */
[----:B------:R-:W-:Y:S02]  /*fcd0*/  FSEL R10, R152, -INF , P0 ;  /* 0xff800000980a7808 */ /* 0x000fe40000000000 */
        /* <DEDUP_REMOVED lines=27> */
[C---:B------:R-:W-:Y:S02]  /*fe90*/  ISETP.GT.AND P4, PT, R2.reuse, 0x39, PT ;  /* 0x000000390200780c */ /* 0x040fe40003f84270 */
        /* <DEDUP_REMOVED lines=18> */
[----:B------:R-:W-:Y:S02]  /*ffc0*/  ISETP.GT.AND P1, PT, R2, 0x1, PT ;  /* 0x000000010200780c */ /* 0x000fe40003f24270 */
[----:B------:R-:W-:Y:S02]  /*ffd0*/  FSEL R26, R154, -INF , P0 ;  /* 0xff8000009a1a7808 */ /* 0x000fe40000000000 */
[C---:B------:R-:W-:Y:S02]  /*ffe0*/  ISETP.GT.AND P3, PT, R2.reuse, 0x8, PT ;  /* 0x000000080200780c */ /* 0x040fe40003f64270 */
[C---:B------:R-:W-:Y:S02]  /*fff0*/  ISETP.GT.AND P0, PT, R2.reuse, 0x10, PT ;  /* 0x000000100200780c */ /* 0x040fe40003f04270 */
[----:B------:R-:W-:-:S02]  /*10000*/  ISETP.GT.AND P4, PT, R2, 0x9, PT ;  /* 0x000000090200780c */ /* 0x000fc40003f84270 */
[----:B------:R-:W-:Y:S02]  /*10010*/  FSEL R27, R153, -INF , P1 ;  /* 0xff800000991b7808 */ /* 0x000fe40000800000 */
[----:B------:R-:W-:Y:S02]  /*10020*/  ISETP.GT.AND P2, PT, R2, 0x11, PT ;  /* 0x000000110200780c */ /* 0x000fe40003f44270 */
[----:B------:R-:W-:Y:S02]  /*10030*/  FSEL R30, R146, -INF , P3 ;  /* 0xff800000921e7808 */ /* 0x000fe40001800000 */
[----:B------:R-:W-:Y:S02]  /*10040*/  FSEL R32, R138, -INF , P0 ;  /* 0xff8000008a207808 */ /* 0x000fe40000000000 */
[C---:B------:R-:W-:Y:S02]  /*10050*/  ISETP.GT.AND P3, PT, R2.reuse, 0x18, PT ;  /* 0x000000180200780c */ /* 0x040fe40003f64270 */
[----:B------:R-:W-:-:S02]  /*10060*/  ISETP.GT.AND P1, PT, R2, 0x20, PT ;  /* 0x000000200200780c */ /* 0x000fc40003f24270 */
[C---:B------:R-:W-:Y:S02]  /*10070*/  ISETP.GT.AND P0, PT, R2.reuse, 0x21, PT ;  /* 0x000000210200780c */ /* 0x040fe40003f04270 */
[----:B------:R-:W-:Y:S02]  /*10080*/  FSEL R31, R145, -INF , P4 ;  /* 0xff800000911f7808 */ /* 0x000fe40002000000 */
[----:B------:R-:W-:Y:S02]  /*10090*/  FSEL R33, R137, -INF , P2 ;  /* 0xff80000089217808 */ /* 0x000fe40001000000 */
[----:B------:R-:W-:Y:S02]  /*100a0*/  ISETP.GT.AND P4, PT, R2, 0x19, PT ;  /* 0x000000190200780c */ /* 0x000fe40003f84270 */
[----:B------:R-:W-:Y:S02]  /*100b0*/  FSEL R34, R101, -INF , P3 ;  /* 0xff80000065227808 */ /* 0x000fe40001800000 */
[----:B------:R-:W-:-:S02]  /*100c0*/  FSEL R82, R97, -INF , P1 ;  /* 0xff80000061527808 */ /* 0x000fc40000800000 */
[----:B------:R-:W-:Y:S02]  /*100d0*/  ISETP.GT.AND P2, PT, R2, 0x30, PT ;  /* 0x000000300200780c */ /* 0x000fe40003f44270 */
[----:B------:R-:W-:Y:S02]  /*100e0*/  FSEL R86, R96, -INF , P0 ;  /* 0xff80000060567808 */ /* 0x000fe40000000000 */
[C---:B------:R-:W-:Y:S02]  /*100f0*/  ISETP.GT.AND P3, PT, R2.reuse, 0x28, PT ;  /* 0x000000280200780c */ /* 0x040fe40003f64270 */
[C---:B------:R-:W-:Y:S02]  /*10100*/  ISETP.GT.AND P1, PT, R2.reuse, 0x31, PT ;  /* 0x000000310200780c */ /* 0x040fe40003f24270 */
[----:B------:R-:W-:Y:S02]  /*10110*/  ISETP.GT.AND P0, PT, R2, 0x38, PT ;  /* 0x000000380200780c */ /* 0x000fe40003f04270 */
[----:B------:R-:W-:-:S02]  /*10120*/  FSEL R35, R100, -INF , P4 ;  /* 0xff80000064237808 */ /* 0x000fc40002000000 */
[----:B------:R-:W-:Y:S02]  /*10130*/  FSEL R101, R81, -INF , P2 ;  /* 0xff80000051657808 */ /* 0x000fe40001000000 */
[----:B------:R-:W-:Y:S02]  /*10140*/  ISETP.GT.AND P4, PT, R2, 0x29, PT ;  /* 0x000000290200780c */ /* 0x000fe40003f84270 */
[----:B------:R-:W-:Y:S02]  /*10150*/  FSEL R88, R88, -INF , P3 ;  /* 0xff80000058587808 */ /* 0x000fe40001800000 */
[----:B------:R-:W-:Y:S02]  /*10160*/  FSEL R100, R80, -INF , P1 ;  /* 0xff80000050647808 */ /* 0x000fe40000800000 */
[----:B------:R-:W-:Y:S02]  /*10170*/  ISETP.GT.AND P2, PT, R2, 0x41, PT ;  /* 0x000000410200780c */ /* 0x000fe40003f44270 */
[----:B------:R-:W-:-:S02]  /*10180*/  FSEL R113, R60, -INF , P0 ;  /* 0xff8000003c717808 */ /* 0x000fc40000000000 */
[----:B------:R-:W-:Y:S02]  /*10190*/  IMNMX R3, R5, R3, PT ;  /* 0x0000000305037217 */ /* 0x000fe40003800200 */
[C---:B------:R-:W-:Y:S02]  /*101a0*/  ISETP.GT.AND P3, PT, R2.reuse, 0x40, PT ;  /* 0x000000400200780c */ /* 0x040fe40003f64270 */
[C---:B------:R-:W-:Y:S02]  /*101b0*/  ISETP.GT.AND P1, PT, R2.reuse, 0x48, PT ;  /* 0x000000480200780c */ /* 0x040fe40003f24270 */
[----:B------:R-:W-:Y:S02]  /*101c0*/  ISETP.GT.AND P0, PT, R2, 0x49, PT ;  /* 0x000000490200780c */ /* 0x000fe40003f04270 */
[----:B------:R-:W-:Y:S02]  /*101d0*/  FSEL R97, R87, -INF , P4 ;  /* 0xff80000057617808 */ /* 0x000fe40002000000 */
[----:B------:R-:W-:-:S02]  /*101e0*/  FSEL R96, R41, -INF , P2 ;  /* 0xff80000029607808 */ /* 0x000fc40001000000 */
[----:B------:R-:W-:Y:S02]  /*101f0*/  FSEL R99, R44, -INF , P3 ;  /* 0xff8000002c637808 */ /* 0x000fe40001800000 */
[----:B------:R-:W-:Y:S02]  /*10200*/  ISETP.GT.AND P2, PT, R3, 0x1, PT ;  /* 0x000000010300780c */ /* 0x000fe40003f44270 */
[----:B------:R-:W-:Y:S02]  /*10210*/  FSEL R87, R25, -INF , P1 ;  /* 0xff80000019577808 */ /* 0x000fe40000800000 */
[----:B------:R-:W-:Y:S02]  /*10220*/  FSEL R83, R24, -INF , P0 ;  /* 0xff80000018537808 */ /* 0x000fe40000000000 */
[C---:B------:R-:W-:Y:S02]  /*10230*/  ISETP.GT.AND P3, PT, R3.reuse, RZ, PT ;  /* 0x000000ff0300720c */ /* 0x040fe40003f64270 */
[----:B------:R-:W-:-:S02]  /*10240*/  ISETP.GT.AND P1, PT, R3, 0x8, PT ;  /* 0x000000080300780c */ /* 0x000fc40003f24270 */
[----:B------:R-:W-:Y:S02]  /*10250*/  ISETP.GT.AND P0, PT, R3, 0x9, PT ;  /* 0x000000090300780c */ /* 0x000fe40003f04270 */
[----:B------:R-:W-:Y:S02]  /*10260*/  FSEL R13, R155, -INF , P2 ;  /* 0xff8000009b0d7808 */ /* 0x000fe40001000000 */
[----:B------:R-:W-:Y:S02]  /*10270*/  FSEL R11, R158, -INF , P3 ;  /* 0xff8000009e0b7808 */ /* 0x000fe40001800000 */
[----:B------:R-:W-:Y:S02]  /*10280*/  ISETP.GT.AND P2, PT, R3, 0x11, PT ;  /* 0x000000110300780c */ /* 0x000fe40003f44270 */
[----:B------:R-:W-:Y:S02]  /*10290*/  FSEL R15, R150, -INF , P1 ;  /* 0xff800000960f7808 */ /* 0x000fe40000800000 */
[----:B------:R-:W-:-:S02]  /*102a0*/  FSEL R17, R147, -INF , P0 ;  /* 0xff80000093117808 */ /* 0x000fc40000000000 */
[C---:B------:R-:W-:Y:S02]  /*102b0*/  ISETP.GT.AND P3, PT, R3.reuse, 0x10, PT ;  /* 0x000000100300780c */ /* 0x040fe40003f64270 */
[C---:B------:R-:W-:Y:S02]  /*102c0*/  ISETP.GT.AND P1, PT, R3.reuse, 0x18, PT ;  /* 0x000000180300780c */ /* 0x040fe40003f24270 */
[----:B------:R-:W-:Y:S02]  /*102d0*/  ISETP.GT.AND P0, PT, R3, 0x19, PT ;  /* 0x000000190300780c */ /* 0x000fe40003f04270 */
[----:B------:R-:W-:Y:S02]  /*102e0*/  FSEL R21, R139, -INF , P2 ;  /* 0xff8000008b157808 */ /* 0x000fe40001000000 */
[----:B------:R-:W-:Y:S02]  /*102f0*/  FSEL R19, R142, -INF , P3 ;  /* 0xff8000008e137808 */ /* 0x000fe40001800000 */
[----:B------:R-:W-:-:S02]  /*10300*/  ISETP.GT.AND P2, PT, R3, 0x21, PT ;  /* 0x000000210300780c */ /* 0x000fc40003f44270 */
[----:B------:R-:W-:Y:S02]  /*10310*/  FSEL R23, R134, -INF , P1 ;  /* 0xff80000086177808 */ /* 0x000fe40000800000 */
[----:B------:R-:W-:Y:S02]  /*10320*/  FSEL R28, R131, -INF , P0 ;  /* 0xff800000831c7808 */ /* 0x000fe40000000000 */
[C---:B------:R-:W-:Y:S02]  /*10330*/  ISETP.GT.AND P3, PT, R3.reuse, 0x20, PT ;  /* 0x000000200300780c */ /* 0x040fe40003f64270 */
[C---:B------:R-:W-:Y:S02]  /*10340*/  ISETP.GT.AND P1, PT, R3.reuse, 0x28, PT ;  /* 0x000000280300780c */ /* 0x040fe40003f24270 */
[----:B------:R-:W-:Y:S02]  /*10350*/  ISETP.GT.AND P0, PT, R3, 0x29, PT ;  /* 0x000000290300780c */ /* 0x000fe40003f04270 */
[----:B------:R-:W-:-:S02]  /*10360*/  FSEL R64, R127, -INF , P2 ;  /* 0xff8000007f407808 */ /* 0x000fc40001000000 */
[----:B------:R-:W-:Y:S02]  /*10370*/  FSEL R65, R130, -INF , P3 ;  /* 0xff80000082417808 */ /* 0x000fe40001800000 */
[C---:B------:R-:W-:Y:S02]  /*10380*/  ISETP.GT.AND P2, PT, R3.reuse, 0x31, PT ;  /* 0x000000310300780c */ /* 0x040fe40003f44270 */
[----:B------:R-:W-:Y:S02]  /*10390*/  FSEL R78, R126, -INF , P1 ;  /* 0xff8000007e4e7808 */ /* 0x000fe40000800000 */
[----:B------:R-:W-:Y:S02]  /*103a0*/  FSEL R77, R124, -INF , P0 ;  /* 0xff8000007c4d7808 */ /* 0x000fe40000000000 */
[C---:B------:R-:W-:Y:S02]  /*103b0*/  ISETP.GT.AND P3, PT, R3.reuse, 0x30, PT ;  /* 0x000000300300780c */ /* 0x040fe40003f64270 */
[----:B------:R-:W-:-:S02]  /*103c0*/  ISETP.GT.AND P1, PT, R3, 0x38, PT ;  /* 0x000000380300780c */ /* 0x000fc40003f24270 */
[----:B------:R-:W-:Y:S02]  /*103d0*/  ISETP.GT.AND P0, PT, R3, 0x39, PT ;  /* 0x000000390300780c */ /* 0x000fe40003f04270 */
[----:B------:R-:W-:Y:S02]  /*103e0*/  FSEL R75, R75, -INF , P2 ;  /* 0xff8000004b4b7808 */ /* 0x000fe40001000000 */
[----:B------:R-:W-:Y:S02]  /*103f0*/  FSEL R76, R115, -INF , P3 ;  /* 0xff800000734c7808 */ /* 0x000fe40001800000 */
[----:B------:R-:W-:Y:S02]  /*10400*/  ISETP.GT.AND P2, PT, R3, 0x41, PT ;  /* 0x000000410300780c */ /* 0x000fe40003f44270 */
[----:B------:R-:W-:Y:S02]  /*10410*/  FSEL R74, R74, -INF , P1 ;  /* 0xff8000004a4a7808 */ /* 0x000fe40000800000 */
[----:B------:R-:W-:-:S02]  /*10420*/  FSEL R73, R63, -INF , P0 ;  /* 0xff8000003f497808 */ /* 0x000fc40000000000 */
[----:B------:R-:W-:Y:S02]  /*10430*/  IMNMX R0, R5, R0, PT ;  /* 0x0000000005007217 */ /* 0x000fe40003800200 */
[C---:B------:R-:W-:Y:S02]  /*10440*/  ISETP.GT.AND P3, PT, R3.reuse, 0x40, PT ;  /* 0x000000400300780c */ /* 0x040fe40003f64270 */
[C---:B------:R-:W-:Y:S02]  /*10450*/  ISETP.GT.AND P1, PT, R3.reuse, 0x48, PT ;  /* 0x000000480300780c */ /* 0x040fe40003f24270 */
[----:B------:R-:W-:Y:S02]  /*10460*/  ISETP.GT.AND P0, PT, R3, 0x49, PT ;  /* 0x000000490300780c */ /* 0x000fe40003f04270 */
[----:B------:R-:W-:Y:S02]  /*10470*/  FSEL R67, R45, -INF , P2 ;  /* 0xff8000002d437808 */ /* 0x000fe40001000000 */
[----:B------:R-:W-:-:S02]  /*10480*/  FSEL R72, R48, -INF , P3 ;  /* 0xff80000030487808 */ /* 0x000fc40001800000 */
[----:B------:R-:W-:Y:S02]  /*10490*/  ISETP.GT.AND P2, PT, R0, 0x1, PT ;  /* 0x000000010000780c */ /* 0x000fe40003f44270 */
[----:B------:R-:W-:Y:S02]  /*104a0*/  FSEL R66, R39, -INF , P1 ;  /* 0xff80000027427808 */ /* 0x000fe40000800000 */
[----:B------:R-:W-:Y:S02]  /*104b0*/  FSEL R63, R38, -INF , P0 ;  /* 0xff800000263f7808 */ /* 0x000fe40000000000 */
[C---:B------:R-:W-:Y:S02]  /*104c0*/  ISETP.GT.AND P3, PT, R0.reuse, RZ, PT ;  /* 0x000000ff0000720c */ /* 0x040fe40003f64270 */
[C---:B------:R-:W-:Y:S02]  /*104d0*/  ISETP.GT.AND P1, PT, R0.reuse, 0x8, PT ;  /* 0x000000080000780c */ /* 0x040fe40003f24270 */
[----:B------:R-:W-:-:S02]  /*104e0*/  ISETP.GT.AND P0, PT, R0, 0x9, PT ;  /* 0x000000090000780c */ /* 0x000fc40003f04270 */
[----:B------:R-:W-:Y:S02]  /*104f0*/  FSEL R25, R156, -INF , P2 ;  /* 0xff8000009c197808 */ /* 0x000fe40001000000 */
[----:B------:R-:W-:Y:S02]  /*10500*/  FSEL R24, R157, -INF , P3 ;  /* 0xff8000009d187808 */ /* 0x000fe40001800000 */
[----:B------:R-:W-:Y:S02]  /*10510*/  ISETP.GT.AND P2, PT, R0, 0x11, PT ;  /* 0x000000110000780c */ /* 0x000fe40003f44270 */
[----:B------:R-:W-:Y:S02]  /*10520*/  FSEL R36, R149, -INF , P1 ;  /* 0xff80000095247808 */ /* 0x000fe40000800000 */
[----:B------:R-:W-:Y:S02]  /*10530*/  FSEL R37, R148, -INF , P0 ;  /* 0xff80000094257808 */ /* 0x000fe40000000000 */
[----:B------:R-:W-:-:S02]  /*10540*/  ISETP.GT.AND P3, PT, R0, 0x10, PT ;  /* 0x000000100000780c */ /* 0x000fc40003f64270 */
[C---:B------:R-:W-:Y:S02]  /*10550*/  ISETP.GT.AND P1, PT, R0.reuse, 0x18, PT ;  /* 0x000000180000780c */ /* 0x040fe40003f24270 */
[----:B------:R-:W-:Y:S02]  /*10560*/  ISETP.GT.AND P0, PT, R0, 0x19, PT ;  /* 0x000000190000780c */ /* 0x000fe40003f04270 */
[----:B------:R-:W-:Y:S02]  /*10570*/  FSEL R39, R140, -INF , P2 ;  /* 0xff8000008c277808 */ /* 0x000fe40001000000 */
[----:B------:R-:W-:Y:S02]  /*10580*/  FSEL R38, R141, -INF , P3 ;  /* 0xff8000008d267808 */ /* 0x000fe40001800000 */
[----:B------:R-:W-:Y:S02]  /*10590*/  ISETP.GT.AND P2, PT, R0, 0x21, PT ;  /* 0x000000210000780c */ /* 0x000fe40003f44270 */
[----:B------:R-:W-:-:S02]  /*105a0*/  FSEL R53, R133, -INF , P1 ;  /* 0xff80000085357808 */ /* 0x000fc40000800000 */
[----:B------:R-:W-:Y:S02]  /*105b0*/  FSEL R54, R132, -INF , P0 ;  /* 0xff80000084367808 */ /* 0x000fe40000000000 */
        /* <DEDUP_REMOVED lines=8> */
[C---:B------:R-:W-:Y:S02]  /*10640*/  ISETP.GT.AND P3, PT, R0.reuse, 0x30, PT ;  /* 0x000000300000780c */ /* 0x040fe40003f64270 */
[C---:B------:R-:W-:Y:S02]  /*10650*/  ISETP.GT.AND P1, PT, R0.reuse, 0x38, PT ;  /* 0x000000380000780c */ /* 0x040fe40003f24270 */
[----:B------:R-:W-:-:S02]  /*10660*/  ISETP.GT.AND P0, PT, R0, 0x39, PT ;  /* 0x000000390000780c */ /* 0x000fc40003f04270 */
[----:B------:R-:W-:Y:S02]  /*10670*/  FMNMX.FTZ R4, R10, R12, !PT ;  /* 0x0000000c0a047209 */ /* 0x000fe40007810000 */
[----:B------:R-:W-:Y:S02]  /*10680*/  FSEL R80, R79, -INF , P2 ;  /* 0xff8000004f507808 */ /* 0x000fe40001000000 */
[----:B------:R-:W-:Y:S02]  /*10690*/  ISETP.GT.AND P4, PT, R2, 0x39, PT ;  /* 0x000000390200780c */ /* 0x000fe40003f84270 */
[----:B------:R-:W-:Y:S02]  /*106a0*/  FSEL R81, R114, -INF , P3 ;  /* 0xff80000072517808 */ /* 0x000fe40001800000 */
[----:B------:R-:W-:Y:S02]  /*106b0*/  FSEL R79, R55, -INF , P1 ;  /* 0xff800000374f7808 */ /* 0x000fe40000800000 */
[----:B------:R-:W-:-:S02]  /*106c0*/  FSEL R62, R52, -INF , P0 ;  /* 0xff800000343e7808 */ /* 0x000fc40000000000 */
[----:B------:R-:W-:Y:S02]  /*106d0*/  FMNMX.FTZ R2, R14, R4, !PT ;  /* 0x000000040e027209 */ /* 0x000fe40007810000 */
[C---:B------:R-:W-:Y:S02]  /*106e0*/  ISETP.GT.AND P3, PT, R0.reuse, 0x40, PT ;  /* 0x000000400000780c */ /* 0x040fe40003f64270 */
[C---:B------:R-:W-:Y:S02]  /*106f0*/  ISETP.GT.AND P2, PT, R0.reuse, 0x41, PT ;  /* 0x000000410000780c */ /* 0x040fe40003f44270 */
[C---:B------:R-:W-:Y:S02]  /*10700*/  ISETP.GT.AND P1, PT, R0.reuse, 0x48, PT ;  /* 0x000000480000780c */ /* 0x040fe40003f24270 */
[----:B------:R-:W-:Y:S02]  /*10710*/  ISETP.GT.AND P0, PT, R0, 0x49, PT ;  /* 0x000000490000780c */ /* 0x000fe40003f04270 */
        /* <DEDUP_REMOVED lines=94> */
.L_x_1857:
[C---:B------:R-:W-:Y:S01]  /*10d00*/  FMUL.FTZ R0, R71.reuse, c[0x0][0x2d0] ;  /* 0x0000b40047007a20 */ /* 0x040fe20000410000 */
[----:B------:R-:W-:Y:S01]  /*10d10*/  FSETP.NEU.FTZ.AND P0, PT, R71, -INF , PT ;  /* 0xff8000004700780b */ /* 0x000fe20003f1d000 */
[----:B------:R-:W2:Y:S03]  /*10d20*/  LDL R218, [R1+0x2c] ;  /* 0x00002c0001da7983 */ /* 0x000ea60000100800 */
[----:B------:R-:W-:Y:S01]  /*10d30*/  FSEL R4, R0, RZ, P0 ;  /* 0x000000ff00047208 */ /* 0x000fe20000000000 */
[----:B------:R-:W3:Y:S04]  /*10d40*/  LDL R217, [R1+0x30] ;  /* 0x0000300001d97983 */ /* 0x000ee80000100800 */
[--C-:B------:R-:W-:Y:S01]  /*10d50*/  FFMA.FTZ R0, R10, c[0x0][0x2d0], -R4.reuse ;  /* 0x0000b4000a007a23 */ /* 0x100fe20000010804 */
[----:B------:R-:W3:Y:S01]  /*10d60*/  LDL R216, [R1+0x38] ;  /* 0x0000380001d87983 */ /* 0x000ee20000100800 */
[C---:B------:R-:W-:Y:S01]  /*10d70*/  FMUL.FTZ R3, R70.reuse, c[0x0][0x2d0] ;  /* 0x0000b40046037a20 */ /* 0x040fe20000410000 */
[----:B------:R-:W-:Y:S01]  /*10d80*/  FSETP.NEU.FTZ.AND P0, PT, R70, -INF , PT ;  /* 0xff8000004600780b */ /* 0x000fe20003f1d000 */
[----:B------:R1:W-:Y:S01]  /*10d90*/  MUFU.EX2 R121, R0 ;  /* 0x0000000000797308 */ /* 0x0003e20000000800 */
[--C-:B------:R-:W-:Y:S01]  /*10da0*/  FFMA.FTZ R2, R22, c[0x0][0x2d0], -R4.reuse ;  /* 0x0000b40016027a23 */ /* 0x100fe20000010804 */
[----:B----4-:R-:W-:Y:S01]  /*10db0*/  FMNMX.FTZ R68, R9, R8, !PT ;  /* 0x0000000809447209 */ /* 0x010fe20007810000 */
[----:B------:R-:W-:Y:S01]  /*10dc0*/  WARPSYNC 0xffffffff ;  /* 0xffffffff00007948 */ /* 0x000fe20003800000 */
[----:B------:R-:W-:Y:S01]  /*10dd0*/  FSEL R3, R3, RZ, P0 ;  /* 0x000000ff03037208 */ /* 0x000fe20000000000 */
[----:B------:R-:W4:Y:S01]  /*10de0*/  LDSM.16.MT88.4 R48, [R192] ;  /* 0x00000000c030783b */ /* 0x000f220000004200 */
[----:B------:R-:W-:Y:S01]  /*10df0*/  FSETP.NEU.FTZ.AND P0, PT, R69, -INF , PT ;  /* 0xff8000004500780b */ /* 0x000fe20003f1d000 */
[--C-:B------:R-:W-:Y:S01]  /*10e00*/  FFMA.FTZ R111, R111, c[0x0][0x2d0], -R4.reuse ;  /* 0x0000b4006f6f7a23 */ /* 0x100fe20000010804 */
[----:B------:R5:W-:Y:S01]  /*10e10*/  MUFU.EX2 R213, R2 ;  /* 0x0000000200d57308 */ /* 0x000be20000000800 */
[----:B------:R-:W-:Y:S01]  /*10e20*/  FFMA.FTZ R5, R23, c[0x0][0x2d0], -R3 ;  /* 0x0000b40017057a23 */ /* 0x000fe20000010803 */
[----:B------:R-:W2:Y:S01]  /*10e30*/  LDSM.16.MT88.4 R44, [R192+0x800] ;  /* 0x00080000c02c783b */ /* 0x000ea20000004200 */
[--C-:B------:R-:W-:Y:S01]  /*10e40*/  FFMA.FTZ R110, R110, c[0x0][0x2d0], -R4.reuse ;  /* 0x0000b4006e6e7a23 */ /* 0x100fe20000010804 */
[----:B------:R-:W-:Y:S01]  /*10e50*/  MOV R221, c[0x0][0x2c4] ;  /* 0x0000b10000dd7a02 */ /* 0x000fe20000000f00 */
[--C-:B------:R-:W-:Y:S01]  /*10e60*/  FFMA.FTZ R109, R109, c[0x0][0x2d0], -R4.reuse ;  /* 0x0000b4006d6d7a23 */ /* 0x100fe20000010804 */
[----:B------:R-:W-:Y:S01]  /*10e70*/  LDSM.16.MT88.4 R40, [R196+0x800] ;  /* 0x00080000c428783b */ /* 0x000fe20000004200 */
[--C-:B------:R-:W-:Y:S01]  /*10e80*/  FFMA.FTZ R108, R108, c[0x0][0x2d0], -R4.reuse ;  /* 0x0000b4006c6c7a23 */ /* 0x100fe20000010804 */
[----:B------:R5:W-:Y:S01]  /*10e90*/  MUFU.EX2 R211, R5 ;  /* 0x0000000500d37308 */ /* 0x000be20000000800 */
[--C-:B-1----:R-:W-:Y:S01]  /*10ea0*/  FFMA.FTZ R0, R12, c[0x0][0x2d0], -R4.reuse ;  /* 0x0000b4000c007a23 */ /* 0x102fe20000010804 */
[----:B------:R-:W-:Y:S01]  /*10eb0*/  ISETP.NE.AND P1, PT, R221, 0x1, PT ;  /* 0x00000001dd00780c */ /* 0x000fe20003f25270 */
[--C-:B------:R-:W-:Y:S01]  /*10ec0*/  FFMA.FTZ R146, R107, c[0x0][0x2d0], -R4.reuse ;  /* 0x0000b4006b927a23 */ /* 0x100fe20000010804 */
[----:B------:R-:W-:Y:S01]  /*10ed0*/  IADD3 R223, R223, -0x2, RZ ;  /* 0xfffffffedfdf7810 */ /* 0x000fe20007ffe0ff */
[----:B------:R-:W-:-:S02]  /*10ee0*/  FFMA.FTZ R145, R106, c[0x0][0x2d0], -R4 ;  /* 0x0000b4006a917a23 */ /* 0x000fc40000010804 */
[--C-:B------:R-:W-:Y:S01]  /*10ef0*/  FFMA.FTZ R144, R105, c[0x0][0x2d0], -R4.reuse ;  /* 0x0000b40069907a23 */ /* 0x100fe20000010804 */
[----:B------:R1:W-:Y:S01]  /*10f00*/  MUFU.EX2 R120, R0 ;  /* 0x0000000000787308 */ /* 0x0003e20000000800 */
[----:B-----5:R-:W-:Y:S02]  /*10f10*/  FMUL.FTZ R2, R69, c[0x0][0x2d0] ;  /* 0x0000b40045027a20 */ /* 0x020fe40000410000 */
[--C-:B------:R-:W-:Y:S02]  /*10f20*/  FFMA.FTZ R143, R104, c[0x0][0x2d0], -R4.reuse ;  /* 0x0000b400688f7a23 */ /* 0x100fe40000010804 */
[--C-:B------:R-:W-:Y:S01]  /*10f30*/  FFMA.FTZ R168, R103, c[0x0][0x2d0], -R4.reuse ;  /* 0x0000b40067a87a23 */ /* 0x100fe20000010804 */
[----:B------:R-:W-:Y:S01]  /*10f40*/  FSEL R2, R2, RZ, P0 ;  /* 0x000000ff02027208 */ /* 0x000fe20000000000 */
[--C-:B------:R-:W-:Y:S01]  /*10f50*/  FFMA.FTZ R172, R102, c[0x0][0x2d0], -R4.reuse ;  /* 0x0000b40066ac7a23 */ /* 0x100fe20000010804 */
[----:B------:R-:W-:Y:S01]  /*10f60*/  FSETP.NEU.FTZ.AND P0, PT, R68, -INF , PT ;  /* 0xff8000004400780b */ /* 0x000fe20003f1d000 */
[----:B------:R-:W-:Y:S01]  /*10f70*/  FFMA.FTZ R171, R98, c[0x0][0x2d0], -R4 ;  /* 0x0000b40062ab7a23 */ /* 0x000fe20000010804 */
[----:B------:R-:W-:Y:S01]  /*10f80*/  MUFU.EX2 R110, R110 ;  /* 0x0000006e006e7308 */ /* 0x000fe20000000800 */
[----:B------:R-:W-:-:S02]  /*10f90*/  FFMA.FTZ R5, R35, c[0x0][0x2d0], -R2 ;  /* 0x0000b40023057a23 */ /* 0x000fc40000010802 */
[--C-:B------:R-:W-:Y:S02]  /*10fa0*/  FFMA.FTZ R170, R89, c[0x0][0x2d0], -R4.reuse ;  /* 0x0000b40059aa7a23 */ /* 0x100fe40000010804 */
[--C-:B------:R-:W-:Y:S02]  /*10fb0*/  FFMA.FTZ R89, R65, c[0x0][0x2d0], -R3.reuse ;  /* 0x0000b40041597a23 */ /* 0x100fe40000010803 */
[----:B-1----:R-:W-:Y:S01]  /*10fc0*/  FFMA.FTZ R0, R14, c[0x0][0x2d0], -R4 ;  /* 0x0000b4000e007a23 */ /* 0x002fe20000010804 */
[----:B------:R-:W-:Y:S01]  /*10fd0*/  MUFU.EX2 R210, R5 ;  /* 0x0000000500d27308 */ /* 0x000fe20000000800 */
[--C-:B------:R-:W-:Y:S02]  /*10fe0*/  FFMA.FTZ R104, R64, c[0x0][0x2d0], -R3.reuse ;  /* 0x0000b40040687a23 */ /* 0x100fe40000010803 */
[----:B------:R-:W-:Y:S02]  /*10ff0*/  FFMA.FTZ R169, R66, c[0x0][0x2d0], -R3 ;  /* 0x0000b40042a97a23 */ /* 0x000fe40000010803 */
        /* <DEDUP_REMOVED lines=10> */
[--C-:B------:R-:W-:Y:S02]  /*110a0*/  FFMA.FTZ R182, R96, c[0x0][0x2d0], -R2.reuse ;  /* 0x0000b40060b67a23 */ /* 0x100fe40000010802 */
[----:B------:R-:W-:Y:S01]  /*110b0*/  FFMA.FTZ R181, R87, c[0x0][0x2d0], -R2 ;  /* 0x0000b40057b57a23 */ /* 0x000fe20000010802 */
[----:B------:R-:W-:Y:S01]  /*110c0*/  MUFU.EX2 R187, R143 ;  /* 0x0000008f00bb7308 */ /* 0x000fe20000000800 */
[----:B-1----:R-:W-:Y:S02]  /*110d0*/  FFMA.FTZ R0, R16, c[0x0][0x2d0], -R4 ;  /* 0x0000b40010007a23 */ /* 0x002fe40000010804 */
[----:B------:R-:W-:Y:S02]  /*110e0*/  FFMA.FTZ R180, R83, c[0x0][0x2d0], -R2 ;  /* 0x0000b40053b47a23 */ /* 0x000fe40000010802 */
[----:B------:R-:W-:-:S02]  /*110f0*/  FFMA.FTZ R175, R63, c[0x0][0x2d0], -R3 ;  /* 0x0000b4003faf7a23 */ /* 0x000fc40000010803 */
[--C-:B------:R-:W-:Y:S01]  /*11100*/  FFMA.FTZ R103, R78, c[0x0][0x2d0], -R3.reuse ;  /* 0x0000b4004e677a23 */ /* 0x100fe20000010803 */
[----:B------:R1:W5:Y:S01]  /*11110*/  MUFU.EX2 R162, R0 ;  /* 0x0000000000a27308 */ /* 0x0003620000000800 */
[--C-:B------:R-:W-:Y:S02]  /*11120*/  FFMA.FTZ R102, R77, c[0x0][0x2d0], -R3.reuse ;  /* 0x0000b4004d667a23 */ /* 0x100fe40000010803 */
[--C-:B------:R-:W-:Y:S02]  /*11130*/  FFMA.FTZ R140, R76, c[0x0][0x2d0], -R3.reuse ;  /* 0x0000b4004c8c7a23 */ /* 0x100fe40000010803 */
[--C-:B------:R-:W-:Y:S02]  /*11140*/  FFMA.FTZ R141, R75, c[0x0][0x2d0], -R3.reuse ;  /* 0x0000b4004b8d7a23 */ /* 0x100fe40000010803 */
[--C-:B------:R-:W-:Y:S02]  /*11150*/  FFMA.FTZ R142, R74, c[0x0][0x2d0], -R3.reuse ;  /* 0x0000b4004a8e7a23 */ /* 0x100fe40000010803 */
[----:B------:R-:W-:-:S02]  /*11160*/  FFMA.FTZ R147, R73, c[0x0][0x2d0], -R3 ;  /* 0x0000b40049937a23 */ /* 0x000fc40000010803 */
[--C-:B------:R-:W-:Y:S02]  /*11170*/  FFMA.FTZ R165, R72, c[0x0][0x2d0], -R3.reuse ;  /* 0x0000b40048a57a23 */ /* 0x100fe40000010803 */
[----:B------:R-:W-:Y:S02]  /*11180*/  FFMA.FTZ R164, R67, c[0x0][0x2d0], -R3 ;  /* 0x0000b40043a47a23 */ /* 0x000fe40000010803 */
[----:B-1----:R-:W-:Y:S01]  /*11190*/  FFMA.FTZ R0, R18, c[0x0][0x2d0], -R4 ;  /* 0x0000b40012007a23 */ /* 0x002fe20000010804 */
[----:B-----5:R-:W-:-:S03]  /*111a0*/  F2FP.PACK_AB R22, R162, R161 ;  /* 0x000000a1a216723e */ /* 0x020fc600000000ff */
[----:B------:R1:W-:Y:S02]  /*111b0*/  MUFU.EX2 R163, R0 ;  /* 0x0000000000a37308 */ /* 0x0003e40000000800 */
[----:B-1----:R-:W-:Y:S01]  /*111c0*/  FFMA.FTZ R0, R20, c[0x0][0x2d0], -R4 ;  /* 0x0000b40014007a23 */ /* 0x002fe20000010804 */
[----:B------:R-:W-:-:S05]  /*111d0*/  F2FP.PACK_AB R20, R120, R121 ;  /* 0x000000797814723e */ /* 0x000fca00000000ff */
        /* <DEDUP_REMOVED lines=8> */
[----:B------:R1:W-:Y:S02]  /*11260*/  MUFU.EX2 R6, R0 ;  /* 0x0000000000067308 */ /* 0x0003e40000000800 */
[----:B-1----:R-:W-:-:S06]  /*11270*/  FFMA.FTZ R0, R15, c[0x0][0x2d0], -R3 ;  /* 0x0000b4000f007a23 */ /* 0x002fcc0000010803 */
        /* <DEDUP_REMOVED lines=9> */
[----:B----4-:R-:W-:Y:S01]  /*11310*/  HMMA.16816.F32 R8, R20, R48, RZ ;  /* 0x000000301408723c */ /* 0x010fe200000018ff */
[----:B-1----:R-:W-:Y:S01]  /*11320*/  FFMA.FTZ R0, R28, c[0x0][0x2d0], -R3 ;  /* 0x0000b4001c007a23 */ /* 0x002fe20000010803 */
[----:B-----5:R-:W-:-:S04]  /*11330*/  F2FP.PACK_AB R13, R173, R160 ;  /* 0x000000a0ad0d723e */ /* 0x020fc800000000ff */
[----:B------:R1:W4:Y:S02]  /*11340*/  MUFU.EX2 R212, R0 ;  /* 0x0000000000d47308 */ /* 0x0003240000000800 */
[----:B-1----:R-:W-:Y:S01]  /*11350*/  FFMA.FTZ R0, R26, c[0x0][0x2d0], -R2 ;  /* 0x0000b4001a007a23 */ /* 0x002fe20000010802 */
[----:B----4-:R-:W-:-:S05]  /*11360*/  F2FP.PACK_AB R15, R212, R211 ;  /* 0x000000d3d40f723e */ /* 0x010fca00000000ff */
[----:B------:R1:W-:Y:S10]  /*11370*/  MUFU.EX2 R151, R0 ;  /* 0x0000000000977308 */ /* 0x0003f40000000800 */
[----:B--2---:R-:W-:Y:S01]  /*11380*/  HMMA.16816.F32 R116, R12, R44, R8 ;  /* 0x0000002c0c74723c */ /* 0x004fe20000001808 */
[----:B-1----:R-:W-:-:S04]  /*11390*/  FFMA.FTZ R0, R27, c[0x0][0x2d0], -R2 ;  /* 0x0000b4001b007a23 */ /* 0x002fc80000010802 */
[----:B------:R1:W2:Y:S02]  /*113a0*/  MUFU.EX2 R150, R0 ;  /* 0x0000000000967308 */ /* 0x0002a40000000800 */
[----:B-1----:R-:W-:Y:S01]  /*113b0*/  FFMA.FTZ R0, R30, c[0x0][0x2d0], -R2 ;  /* 0x0000b4001e007a23 */ /* 0x002fe20000010802 */
[----:B--2---:R-:W-:Y:S01]  /*113c0*/  F2FP.PACK_AB R16, R150, R151 ;  /* 0x000000979610723e */ /* 0x004fe200000000ff */
[----:B------:R-:W-:-:S04]  /*113d0*/  FADD.FTZ R3, R151, R150 ;  /* 0x0000009697037221 */ /* 0x000fc80000010000 */
[----:B------:R1:W2:Y:S08]  /*113e0*/  MUFU.EX2 R152, R0 ;  /* 0x0000000000987308 */ /* 0x0002b00000000800 */
[----:B------:R-:W-:Y:S01]  /*113f0*/  MUFU.EX2 R150, R64 ;  /* 0x0000004000967308 */ /* 0x000fe20000000800 */
[----:B-1----:R-:W-:-:S07]  /*11400*/  FFMA.FTZ R0, R31, c[0x0][0x2d0], -R2 ;  /* 0x0000b4001f007a23 */ /* 0x002fce0000010802 */
[----:B------:R-:W-:Y:S01]  /*11410*/  MUFU.EX2 R151, R103 ;  /* 0x0000006700977308 */ /* 0x000fe20000000800 */
[----:B--2---:R-:W-:-:S07]  /*11420*/  FADD.FTZ R3, R152, R3 ;  /* 0x0000000398037221 */ /* 0x004fce0000010000 */
[----:B------:R1:W2:Y:S02]  /*11430*/  MUFU.EX2 R154, R0 ;  /* 0x00000000009a7308 */ /* 0x0002a40000000800 */
[----:B-1----:R-:W-:Y:S01]  /*11440*/  FFMA.FTZ R0, R32, c[0x0][0x2d0], -R2 ;  /* 0x0000b40020007a23 */ /* 0x002fe20000010802 */
[C---:B--2---:R-:W-:Y:S01]  /*11450*/  F2FP.PACK_AB R18, R154.reuse, R152 ;  /* 0x000000989a12723e */ /* 0x044fe200000000ff */
[----:B------:R-:W-:-:S04]  /*11460*/  FADD.FTZ R3, R154, R3 ;  /* 0x000000039a037221 */ /* 0x000fc80000010000 */
[----:B------:R-:W-:Y:S08]  /*11470*/  MUFU.EX2 R152, R102 ;  /* 0x0000006600987308 */ /* 0x000ff00000000800 */
[----:B------:R1:W2:Y:S08]  /*11480*/  MUFU.EX2 R167, R0 ;  /* 0x0000000000a77308 */ /* 0x0002b00000000800 */
[----:B------:R-:W-:Y:S01]  /*11490*/  MUFU.EX2 R154, R109 ;  /* 0x0000006d009a7308 */ /* 0x000fe20000000800 */
[----:B-1----:R-:W-:-:S02]  /*114a0*/  FFMA.FTZ R0, R33, c[0x0][0x2d0], -R2 ;  /* 0x0000b40021007a23 */ /* 0x002fc40000010802 */
[----:B--2---:R-:W-:-:S05]  /*114b0*/  FADD.FTZ R3, R167, R3 ;  /* 0x00000003a7037221 */ /* 0x004fca0000010000 */
[----:B------:R1:W2:Y:S02]  /*114c0*/  MUFU.EX2 R191, R0 ;  /* 0x0000000000bf7308 */ /* 0x0002a40000000800 */
[----:B-1----:R-:W-:Y:S01]  /*114d0*/  FFMA.FTZ R0, R34, c[0x0][0x2d0], -R2 ;  /* 0x0000b40022007a23 */ /* 0x002fe20000010802 */
[C---:B--2---:R-:W-:Y:S01]  /*114e0*/  F2FP.PACK_AB R8, R191.reuse, R167 ;  /* 0x000000a7bf08723e */ /* 0x044fe200000000ff */
[----:B------:R-:W1:Y:S01]  /*114f0*/  LDSM.16.MT88.4 R32, [R196] ;  /* 0x00000000c420783b */ /* 0x000e620000004200 */
[----:B------:R-:W-:-:S03]  /*11500*/  FADD.FTZ R3, R191, R3 ;  /* 0x00000003bf037221 */ /* 0x000fc60000010000 */
[----:B------:R2:W4:Y:S02]  /*11510*/  MUFU.EX2 R209, R0 ;  /* 0x0000000000d17308 */ /* 0x0005240000000800 */
[----:B--2---:R-:W-:Y:S01]  /*11520*/  FMUL.FTZ R0, R68, c[0x0][0x2d0] ;  /* 0x0000b40044007a20 */ /* 0x004fe20000410000 */
[----:B----4-:R-:W-:-:S04]  /*11530*/  F2FP.PACK_AB R10, R210, R209 ;  /* 0x000000d1d20a723e */ /* 0x010fc800000000ff */
[----:B------:R-:W-:-:S05]  /*11540*/  FSEL R0, R0, RZ, P0 ;  /* 0x000000ff00007208 */ /* 0x000fca0000000000 */
[--C-:B------:R-:W-:Y:S02]  /*11550*/  FFMA.FTZ R5, R24, c[0x0][0x2d0], -R0.reuse ;  /* 0x0000b40018057a23 */ /* 0x100fe40000010800 */
[--C-:B------:R-:W-:Y:S02]  /*11560*/  FFMA.FTZ R177, R55, c[0x0][0x2d0], -R0.reuse ;  /* 0x0000b40037b17a23 */ /* 0x100fe40000010800 */
[----:B------:R2:W-:Y:S01]  /*11570*/  MUFU.EX2 R115, R5 ;  /* 0x0000000500737308 */ /* 0x0005e20000000800 */
[--C-:B------:R-:W-:Y:S02]  /*11580*/  FFMA.FTZ R176, R52, c[0x0][0x2d0], -R0.reuse ;  /* 0x0000b40034b07a23 */ /* 0x100fe40000010800 */
[--C-:B------:R-:W-:Y:S02]  /*11590*/  FFMA.FTZ R179, R59, c[0x0][0x2d0], -R0.reuse ;  /* 0x0000b4003bb37a23 */ /* 0x100fe40000010800 */
[--C-:B------:R-:W-:Y:S02]  /*115a0*/  FFMA.FTZ R178, R56, c[0x0][0x2d0], -R0.reuse ;  /* 0x0000b40038b27a23 */ /* 0x100fe40000010800 */
[--C-:B------:R-:W-:Y:S01]  /*115b0*/  FFMA.FTZ R86, R62, c[0x0][0x2d0], -R0.reuse ;  /* 0x0000b4003e567a23 */ /* 0x100fe20000010800 */
[----:B-1----:R-:W-:Y:S01]  /*115c0*/  HMMA.16816.F32 R28, R20, R32, RZ ;  /* 0x00000020141c723c */ /* 0x002fe200000018ff */
[----:B------:R-:W-:-:S02]  /*115d0*/  FFMA.FTZ R149, R81, c[0x0][0x2d0], -R0 ;  /* 0x0000b40051957a23 */ /* 0x000fc40000010800 */
[--C-:B------:R-:W-:Y:S02]  /*115e0*/  FFMA.FTZ R88, R80, c[0x0][0x2d0], -R0.reuse ;  /* 0x0000b40050587a23 */ /* 0x100fe40000010800 */
[--C-:B------:R-:W-:Y:S02]  /*115f0*/  FFMA.FTZ R87, R79, c[0x0][0x2d0], -R0.reuse ;  /* 0x0000b4004f577a23 */ /* 0x100fe40000010800 */
[--C-:B--2---:R-:W-:Y:S02]  /*11600*/  FFMA.FTZ R5, R25, c[0x0][0x2d0], -R0.reuse ;  /* 0x0000b40019057a23 */ /* 0x104fe40000010800 */
[----:B------:R-:W-:Y:S08]  /*11610*/  MUFU.EX2 R167, R87 ;  /* 0x0000005700a77308 */ /* 0x000ff00000000800 */
[----:B------:R1:W2:Y:S07]  /*11620*/  MUFU.EX2 R114, R5 ;  /* 0x0000000500727308 */ /* 0x0002ae0000000800 */
[----:B------:R-:W-:Y:S01]  /*11630*/  HMMA.16816.F32 R136, R12, R40, R28 ;  /* 0x000000280c88723c */ /* 0x000fe2000000181c */
[----:B------:R-:W-:Y:S01]  /*11640*/  MUFU.EX2 R87, R175 ;  /* 0x000000af00577308 */ /* 0x000fe20000000800 */
[----:B-1----:R-:W-:Y:S01]  /*11650*/  FFMA.FTZ R5, R36, c[0x0][0x2d0], -R0 ;  /* 0x0000b40024057a23 */ /* 0x002fe20000010800 */
[----:B--2---:R-:W-:-:S06]  /*11660*/  F2FP.PACK_AB R17, R114, R115 ;  /* 0x000000737211723e */ /* 0x004fcc00000000ff */
[----:B------:R1:W-:Y:S02]  /*11670*/  MUFU.EX2 R148, R5 ;  /* 0x0000000500947308 */ /* 0x0003e40000000800 */
[----:B-1----:R-:W-:-:S06]  /*11680*/  FFMA.FTZ R5, R37, c[0x0][0x2d0], -R0 ;  /* 0x0000b40025057a23 */ /* 0x002fcc0000010800 */
[----:B------:R1:W2:Y:S02]  /*11690*/  MUFU.EX2 R166, R5 ;  /* 0x0000000500a67308 */ /* 0x0002a40000000800 */
[----:B-1----:R-:W-:Y:S01]  /*116a0*/  FFMA.FTZ R5, R38, c[0x0][0x2d0], -R0 ;  /* 0x0000b40026057a23 */ /* 0x002fe20000010800 */
[----:B--2---:R-:W-:-:S05]  /*116b0*/  F2FP.PACK_AB R19, R166, R148 ;  /* 0x00000094a613723e */ /* 0x004fca00000000ff */
[----:B------:R1:W-:Y:S02]  /*116c0*/  MUFU.EX2 R184, R5 ;  /* 0x0000000500b87308 */ /* 0x0003e40000000800 */
[----:B------:R-:W-:Y:S07]  /*116d0*/  HMMA.16816.F32 R24, R16, R32, RZ ;  /* 0x000000201018723c */ /* 0x000fee00000018ff */
[----:B------:R-:W-:Y:S02]  /*116e0*/  FADD.FTZ R32, R7, R6 ;  /* 0x0000000607207221 */ /* 0x000fe40000010000 */
[----:B-1----:R-:W-:-:S02]  /*116f0*/  FFMA.FTZ R5, R39, c[0x0][0x2d0], -R0 ;  /* 0x0000b40027057a23 */ /* 0x002fc40000010800 */
[----:B------:R-:W-:Y:S02]  /*11700*/  HMMA.16816.F32 R36, R16, R48, RZ ;  /* 0x000000301024723c */ /* 0x000fe400000018ff */
[----:B------:R1:W2:Y:S02]  /*11710*/  MUFU.EX2 R185, R5 ;  /* 0x0000000500b97308 */ /* 0x0002a40000000800 */
[----:B-1----:R-:W-:Y:S01]  /*11720*/  FFMA.FTZ R5, R53, c[0x0][0x2d0], -R0 ;  /* 0x0000b40035057a23 */ /* 0x002fe20000010800 */
[----:B--2---:R-:W-:-:S05]  /*11730*/  F2FP.PACK_AB R9, R185, R184 ;  /* 0x000000b8b909723e */ /* 0x004fca00000000ff */
        /* <DEDUP_REMOVED lines=8> */
[----:B------:R-:W2:Y:S01]  /*117c0*/  LDSM.16.MT88.4 R24, [R193+0x800] ;  /* 0x00080000c118783b */ /* 0x000ea20000004200 */
[----:B------:R-:W-:Y:S01]  /*117d0*/  FADD.FTZ R2, R121, R120 ;  /* 0x0000007879027221 */ /* 0x000fe20000010000 */
[----:B------:R-:W-:Y:S01]  /*117e0*/  MUFU.EX2 R189, R45 ;  /* 0x0000002d00bd7308 */ /* 0x000fe20000000800 */
[----:B------:R-:W-:-:S02]  /*117f0*/  FFMA.FTZ R44, R57, c[0x0][0x2d0], -R0 ;  /* 0x0000b400392c7a23 */ /* 0x000fc40000010800 */
[----:B------:R-:W-:Y:S02]  /*11800*/  FADD.FTZ R2, R161, R2 ;  /* 0x00000002a1027221 */ /* 0x000fe40000010000 */
[--C-:B------:R-:W-:Y:S02]  /*11810*/  FFMA.FTZ R41, R58, c[0x0][0x2d0], -R0.reuse ;  /* 0x0000b4003a297a23 */ /* 0x100fe40000010800 */
[----:B------:R-:W-:Y:S01]  /*11820*/  FFMA.FTZ R40, R60, c[0x0][0x2d0], -R0 ;  /* 0x0000b4003c287a23 */ /* 0x000fe20000010800 */
[----:B------:R-:W-:Y:S01]  /*11830*/  MUFU.EX2 R109, R44 ;  /* 0x0000002c006d7308 */ /* 0x000fe20000000800 */
[----:B------:R-:W-:-:S04]  /*11840*/  FADD.FTZ R2, R162, R2 ;  /* 0x00000002a2027221 */ /* 0x000fc80000010000 */
        /* <DEDUP_REMOVED lines=11> */
[-C--:B--2---:R-:W-:Y:S01]  /*11900*/  HMMA.16816.F32 R128, R12, R24.reuse, R28 ;  /* 0x000000180c80723c */ /* 0x084fe2000000181c */
[----:B------:R-:W1:Y:S05]  /*11910*/  LDSM.16.MT88.4 R28, [R195] ;  /* 0x00000000c31c783b */ /* 0x000e6a0000004200 */
[----:B------:R-:W-:Y:S02]  /*11920*/  MUFU.EX2 R88, R168 ;  /* 0x000000a800587308 */ /* 0x000fe40000000800 */
[----:B------:R-:W-:Y:S01]  /*11930*/  HMMA.16816.F32 R120, R8, R24, R4 ;  /* 0x000000180878723c */ /* 0x000fe20000001804 */
[----:B------:R-:W2:Y:S05]  /*11940*/  LDSM.16.MT88.4 R4, [R195+0x800] ;  /* 0x00080000c304783b */ /* 0x000eaa0000004200 */
[----:B------:R-:W-:Y:S01]  /*11950*/  MUFU.EX2 R86, R164 ;  /* 0x000000a400567308 */ /* 0x000fe20000000800 */
[----:B------:R-:W-:-:S02]  /*11960*/  FADD.FTZ R24, R115, R114 ;  /* 0x0000007273187221 */ /* 0x000fc40000010000 */
[----:B------:R-:W-:Y:S02]  /*11970*/  FFMA.FTZ R25, R61, c[0x0][0x2d0], -R0 ;  /* 0x0000b4003d197a23 */ /* 0x000fe40000010800 */
[----:B------:R-:W-:Y:S02]  /*11980*/  FADD.FTZ R0, R158, R32 ;  /* 0x000000209e007221 */ /* 0x000fe40000010000 */
[----:B------:R-:W-:Y:S01]  /*11990*/  FADD.FTZ R24, R148, R24 ;  /* 0x0000001894187221 */ /* 0x000fe20000010000 */
[----:B------:R-:W-:Y:S01]  /*119a0*/  MUFU.EX2 R158, R108 ;  /* 0x0000006c009e7308 */ /* 0x000fe20000000800 */
[----:B------:R-:W-:-:S04]  /*119b0*/  FADD.FTZ R0, R159, R0 ;  /* 0x000000009f007221 */ /* 0x000fc80000010000 */
[----:B------:R-:W-:-:S03]  /*119c0*/  FADD.FTZ R0, R160, R0 ;  /* 0x00000000a0007221 */ /* 0x000fc60000010000 */
[----:B------:R-:W4:Y:S01]  /*119d0*/  MUFU.EX2 R148, R41 ;  /* 0x0000002900947308 */ /* 0x000f220000000800 */
        /* <DEDUP_REMOVED lines=9> */
[----:B--2---:R-:W-:Y:S08]  /*11a70*/  HMMA.16816.F32 R96, R8, R4, R52 ;  /* 0x000000040860723c */ /* 0x004ff00000001834 */
[----:B------:R-:W-:Y:S08]  /*11a80*/  HMMA.16816.F32 R52, R16, R50, RZ ;  /* 0x000000321034723c */ /* 0x000ff000000018ff */
[----:B------:R-:W-:Y:S07]  /*11a90*/  HMMA.16816.F32 R112, R12, R4, R56 ;  /* 0x000000040c70723c */ /* 0x000fee0000001838 */
[----:B----4-:R-:W-:Y:S01]  /*11aa0*/  F2FP.PACK_AB R5, R148, R109 ;  /* 0x0000006d9405723e */ /* 0x010fe200000000ff */
        /* <DEDUP_REMOVED lines=13> */
[----:B------:R-:W-:Y:S08]  /*11b80*/  HMMA.16816.F32 R16, R16, R30, RZ ;  /* 0x0000001e1010723c */ /* 0x000ff000000018ff */
[C---:B------:R-:W-:Y:S01]  /*11b90*/  HMMA.16816.F32 R72, R8.reuse, R26, R52 ;  /* 0x0000001a0848723c */ /* 0x040fe20000001834 */
[----:B------:R-:W2:Y:S08]  /*11ba0*/  MUFU.EX2 R27, R111 ;  /* 0x0000006f001b7308 */ /* 0x000eb00000000800 */
[----:B------:R-:W4:Y:S07]  /*11bb0*/  MUFU.EX2 R26, R89 ;  /* 0x00000059001a7308 */ /* 0x000f2e0000000800 */
[----:B------:R-:W-:Y:S01]  /*11bc0*/  HMMA.16816.F32 R76, R8, R6, R16 ;  /* 0x00000006084c723c */ /* 0x000fe20000001810 */
[----:B------:R-:W-:Y:S01]  /*11bd0*/  MUFU.EX2 R89, R66 ;  /* 0x0000004200597308 */ /* 0x000fe20000000800 */
[----:B--2---:R-:W-:-:S04]  /*11be0*/  FADD.FTZ R2, R27, R2 ;  /* 0x000000021b027221 */ /* 0x004fc80000010000 */
[----:B------:R-:W-:Y:S01]  /*11bf0*/  FADD.FTZ R2, R110, R2 ;  /* 0x000000026e027221 */ /* 0x000fe20000010000 */
[----:B------:R-:W-:Y:S01]  /*11c00*/  F2FP.PACK_AB R6, R189, R150 ;  /* 0x00000096bd06723e */ /* 0x000fe200000000ff */
[----:B------:R-:W-:Y:S01]  /*11c10*/  FADD.FTZ R16, R166, R24 ;  /* 0x00000018a6107221 */ /* 0x000fe20000010000 */
[----:B------:R-:W2:Y:S01]  /*11c20*/  MUFU.EX2 R111, R65 ;  /* 0x00000041006f7308 */ /* 0x000ea20000000800 */
[----:B------:R-:W-:Y:S01]  /*11c30*/  F2FP.PACK_AB R7, R190, R188 ;  /* 0x000000bcbe07723e */ /* 0x000fe200000000ff */
[----:B----4-:R-:W-:Y:S01]  /*11c40*/  FADD.FTZ R0, R26, R0 ;  /* 0x000000001a007221 */ /* 0x010fe20000010000 */
[----:B------:R-:W-:Y:S01]  /*11c50*/  F2FP.PACK_AB R8, R110, R27 ;  /* 0x0000001b6e08723e */ /* 0x000fe200000000ff */
[----:B------:R-:W-:Y:S01]  /*11c60*/  FADD.FTZ R2, R154, R2 ;  /* 0x000000029a027221 */ /* 0x000fe20000010000 */
[C---:B------:R-:W-:Y:S01]  /*11c70*/  F2FP.PACK_AB R9, R108.reuse, R26 ;  /* 0x0000001a6c09723e */ /* 0x040fe200000000ff */
[----:B------:R-:W-:Y:S01]  /*11c80*/  FADD.FTZ R0, R108, R0 ;  /* 0x000000006c007221 */ /* 0x000fe20000010000 */
[----:B------:R-:W-:Y:S01]  /*11c90*/  F2FP.PACK_AB R10, R158, R154 ;  /* 0x0000009a9e0a723e */ /* 0x000fe200000000ff */
[----:B------:R-:W-:Y:S01]  /*11ca0*/  MUFU.EX2 R166, R155 ;  /* 0x0000009b00a67308 */ /* 0x000fe20000000800 */
[----:B------:R-:W-:Y:S01]  /*11cb0*/  F2FP.PACK_AB R11, R152, R151 ;  /* 0x00000097980b723e */ /* 0x000fe200000000ff */
[----:B------:R-:W-:-:S02]  /*11cc0*/  FADD.FTZ R0, R151, R0 ;  /* 0x0000000097007221 */ /* 0x000fc40000010000 */
[----:B------:R-:W-:Y:S02]  /*11cd0*/  FADD.FTZ R2, R158, R2 ;  /* 0x000000029e027221 */ /* 0x000fe40000010000 */
[----:B------:R-:W-:Y:S01]  /*11ce0*/  FADD.FTZ R0, R152, R0 ;  /* 0x0000000098007221 */ /* 0x000fe20000010000 */
[----:B--2---:R-:W-:Y:S01]  /*11cf0*/  F2FP.PACK_AB R4, R111, R89 ;  /* 0x000000596f04723e */ /* 0x004fe200000000ff */
[----:B-1----:R-:W-:Y:S01]  /*11d00*/  HMMA.16816.F32 R64, R8, R12, R116 ;  /* 0x0000000c0840723c */ /* 0x002fe20000001874 */
[----:B------:R-:W-:Y:S07]  /*11d10*/  MUFU.EX2 R26, R180 ;  /* 0x000000b4001a7308 */ /* 0x000fee0000000800 */
[C---:B------:R-:W-:Y:S01]  /*11d20*/  HMMA.16816.F32 R104, R4.reuse, R14, R56 ;  /* 0x0000000e0468723c */ /* 0x040fe20000001838 */
[----:B------:R-:W-:Y:S07]  /*11d30*/  MUFU.EX2 R27, R176 ;  /* 0x000000b0001b7308 */ /* 0x000fee0000000800 */
[----:B------:R-:W-:Y:S08]  /*11d40*/  HMMA.16816.F32 R124, R4, R12, R124 ;  /* 0x0000000c047c723c */ /* 0x000ff0000000187c */
[C---:B------:R-:W-:Y:S01]  /*11d50*/  HMMA.16816.F32 R56, R8.reuse, R14, R48 ;  /* 0x0000000e0838723c */ /* 0x040fe20000001830 */
[----:B------:R-:W1:Y:S07]  /*11d60*/  LDSM.16.MT88.4 R12, [R196+0x1000] ;  /* 0x00100000c40c783b */ /* 0x000e6e0000004200 */
[-C--:B-1----:R-:W-:Y:S08]  /*11d70*/  HMMA.16816.F32 R52, R8, R12.reuse, R136 ;  /* 0x0000000c0834723c */ /* 0x082ff00000001888 */
[C---:B------:R-:W-:Y:S08]  /*11d80*/  HMMA.16816.F32 R116, R4.reuse, R12, R132 ;  /* 0x0000000c0474723c */ /* 0x040ff00000001884 */
[-C--:B------:R-:W-:Y:S08]  /*11d90*/  HMMA.16816.F32 R100, R4, R14.reuse, R60 ;  /* 0x0000000e0464723c */ /* 0x080ff0000000183c */
[C---:B------:R-:W-:Y:S01]  /*11da0*/  HMMA.16816.F32 R48, R8.reuse, R14, R32 ;  /* 0x0000000e0830723c */ /* 0x040fe20000001820 */
[----:B------:R-:W1:Y:S07]  /*11db0*/  LDSM.16.MT88.4 R12, [R193+0x1000] ;  /* 0x00100000c10c783b */ /* 0x000e6e0000004200 */
[-C--:B-1----:R-:W-:Y:S08]  /*11dc0*/  HMMA.16816.F32 R44, R8, R12.reuse, R128 ;  /* 0x0000000c082c723c */ /* 0x082ff00000001880 */
[C---:B------:R-:W-:Y:S01]  /*11dd0*/  HMMA.16816.F32 R80, R4.reuse, R12, R120 ;  /* 0x0000000c0450723c */ /* 0x040fe20000001878 */
[----:B------:R-:W-:Y:S07]  /*11de0*/  LDSM.16.MT88.4 R120, [R192+0x2000] ;  /* 0x00200000c078783b */ /* 0x000fee0000004200 */
[-C--:B------:R-:W-:Y:S08]  /*11df0*/  HMMA.16816.F32 R72, R4, R14.reuse, R72 ;  /* 0x0000000e0448723c */ /* 0x080ff00000001848 */
[----:B------:R-:W-:Y:S01]  /*11e00*/  HMMA.16816.F32 R36, R8, R14, R36 ;  /* 0x0000000e0824723c */ /* 0x000fe20000001824 */
[----:B------:R-:W1:Y:S07]  /*11e10*/  LDSM.16.MT88.4 R12, [R195+0x1000] ;  /* 0x00100000c30c783b */ /* 0x000e6e0000004200 */
[C---:B-1----:R-:W-:Y:S01]  /*11e20*/  HMMA.16816.F32 R60, R4.reuse, R12, R96 ;  /* 0x0000000c043c723c */ /* 0x042fe20000001860 */
[----:B------:R-:W-:Y:S07]  /*11e30*/  MUFU.EX2 R98, R146 ;  /* 0x0000009200627308 */ /* 0x000fee0000000800 */
[----:B------:R-:W-:Y:S01]  /*11e40*/  HMMA.16816.F32 R40, R4, R14, R76 ;  /* 0x0000000e0428723c */ /* 0x000fe2000000184c */
[----:B------:R-:W1:Y:S06]  /*11e50*/  MUFU.EX2 R99, R145 ;  /* 0x0000009100637308 */ /* 0x000e6c0000000800 */
[----:B------:R-:W-:Y:S01]  /*11e60*/  FADD.FTZ R4, R184, R16 ;  /* 0x00000010b8047221 */ /* 0x000fe20000010000 */
[C---:B------:R-:W-:Y:S01]  /*11e70*/  HMMA.16816.F32 R32, R8.reuse, R12, R112 ;  /* 0x0000000c0820723c */ /* 0x040fe20000001870 */
[----:B------:R-:W-:Y:S01]  /*11e80*/  LDSM.16.MT88.4 R16, [R196+0x1800] ;  /* 0x00180000c410783b */ /* 0x000fe20000004200 */
[----:B------:R-:W-:Y:S01]  /*11e90*/  FADD.FTZ R5, R209, R3 ;  /* 0x00000003d1057221 */ /* 0x000fe20000010000 */
[----:B------:R-:W2:Y:S01]  /*11ea0*/  MUFU.EX2 R97, R140 ;  /* 0x0000008c00617308 */ /* 0x000ea20000000800 */
[----:B------:R-:W-:Y:S01]  /*11eb0*/  FADD.FTZ R3, R185, R4 ;  /* 0x00000004b9037221 */ /* 0x000fe20000010000 */
[----:B------:R-:W-:Y:S01]  /*11ec0*/  F2FP.PACK_AB R6, R187, R186 ;  /* 0x000000babb06723e */ /* 0x000fe200000000ff */
[----:B------:R-:W-:Y:S01]  /*11ed0*/  FADD.FTZ R24, R210, R5 ;  /* 0x00000005d2187221 */ /* 0x000fe20000010000 */
[----:B------:R-:W-:Y:S01]  /*11ee0*/  LDSM.16.MT88.4 R112, [R196+0x2000] ;  /* 0x00200000c470783b */ /* 0x000fe20000004200 */
[----:B------:R-:W-:Y:S01]  /*11ef0*/  HMMA.16816.F32 R28, R8, R14, R20 ;  /* 0x0000000e081c723c */ /* 0x000fe20000001814 */
[----:B-1----:R-:W-:Y:S01]  /*11f00*/  F2FP.PACK_AB R4, R99, R98 ;  /* 0x000000626304723e */ /* 0x002fe200000000ff */
[----:B------:R-:W-:Y:S01]  /*11f10*/  FADD.FTZ R3, R207, R3 ;  /* 0x00000003cf037221 */ /* 0x000fe20000010000 */
[----:B------:R-:W1:Y:S01]  /*11f20*/  LDSM.16.MT88.4 R20, [R192+0x1800] ;  /* 0x00180000c014783b */ /* 0x000e620000004200 */
[----:B------:R-:W4:Y:S01]  /*11f30*/  MUFU.EX2 R96, R141 ;  /* 0x0000008d00607308 */ /* 0x000f220000000800 */
[----:B------:R-:W-:-:S02]  /*11f40*/  FADD.FTZ R2, R98, R2 ;  /* 0x0000000262027221 */ /* 0x000fc40000010000 */
[----:B------:R-:W5:Y:S01]  /*11f50*/  LDSM.16.MT88.4 R12, [R193+0x1800] ;  /* 0x00180000c10c783b */ /* 0x000f620000004200 */
[----:B------:R-:W-:Y:S02]  /*11f60*/  FADD.FTZ R25, R215, R3 ;  /* 0x00000003d7197221 */ /* 0x000fe40000010000 */
[----:B------:R-:W-:Y:S01]  /*11f70*/  FADD.FTZ R24, R89, R24 ;  /* 0x0000001859187221 */ /* 0x000fe20000010000 */
[----:B------:R-:W3:Y:S01]  /*11f80*/  LDSM.16.MT88.4 R8, [R195+0x1800] ;  /* 0x00180000c308783b */ /* 0x000ee20000004200 */
[----:B------:R-:W-:Y:S01]  /*11f90*/  MUFU.EX2 R184, R142 ;  /* 0x0000008e00b87308 */ /* 0x000fe20000000800 */
[----:B--2---:R-:W-:Y:S02]  /*11fa0*/  FADD.FTZ R0, R97, R0 ;  /* 0x0000000061007221 */ /* 0x004fe40000010000 */
[----:B------:R-:W-:-:S04]  /*11fb0*/  FADD.FTZ R3, R111, R24 ;  /* 0x000000186f037221 */ /* 0x000fc80000010000 */
[----:B------:R-:W-:Y:S01]  /*11fc0*/  FADD.FTZ R3, R150, R3 ;  /* 0x0000000396037221 */ /* 0x000fe20000010000 */
[----:B------:R-:W2:Y:S01]  /*11fd0*/  MUFU.EX2 R185, R147 ;  /* 0x0000009300b97308 */ /* 0x000ea20000000800 */
[----:B----4-:R-:W-:Y:S02]  /*11fe0*/  F2FP.PACK_AB R5, R96, R97 ;  /* 0x000000616005723e */ /* 0x010fe400000000ff */
[----:B------:R-:W-:-:S05]  /*11ff0*/  FADD.FTZ R3, R189, R3 ;  /* 0x00000003bd037221 */ /* 0x000fca0000010000 */
[----:B------:R-:W4:Y:S01]  /*12000*/  MUFU.EX2 R76, R157 ;  /* 0x0000009d004c7308 */ /* 0x000f220000000800 */
[----:B--2---:R-:W-:-:S07]  /*12010*/  F2FP.PACK_AB R7, R185, R184 ;  /* 0x000000b8b907723e */ /* 0x004fce00000000ff */
[----:B------:R-:W2:Y:S01]  /*12020*/  MUFU.EX2 R79, R172 ;  /* 0x000000ac004f7308 */ /* 0x000ea20000000800 */
[----:B-1----:R-:W-:Y:S01]  /*12030*/  HMMA.16816.F32 R64, R4, R20, R64 ;  /* 0x000000140440723c */ /* 0x002fe20000001840 */
[----:B----4-:R-:W-:-:S06]  /*12040*/  FADD.FTZ R3, R76, R3 ;  /* 0x000000034c037221 */ /* 0x010fcc0000010000 */
[----:B------:R-:W1:Y:S01]  /*12050*/  MUFU.EX2 R89, R171 ;  /* 0x000000ab00597308 */ /* 0x000e620000000800 */
[C---:B------:R-:W-:Y:S07]  /*12060*/  HMMA.16816.F32 R56, R4.reuse, R22, R56 ;  /* 0x000000160438723c */ /* 0x040fee0000001838 */
[----:B------:R-:W4:Y:S01]  /*12070*/  MUFU.EX2 R77, R165 ;  /* 0x000000a5004d7308 */ /* 0x000f220000000800 */
[----:B--2---:R-:W-:Y:S01]  /*12080*/  F2FP.PACK_AB R156, R79, R88 ;  /* 0x000000584f9c723e */ /* 0x004fe200000000ff */
[C---:B------:R-:W-:Y:S06]  /*12090*/  HMMA.16816.F32 R52, R4.reuse, R16, R52 ;  /* 0x000000100434723c */ /* 0x040fec0000001834 */
[----:B------:R-:W2:Y:S01]  /*120a0*/  MUFU.EX2 R78, R169 ;  /* 0x000000a9004e7308 */ /* 0x000ea20000000800 */
[----:B-1----:R-:W-:Y:S01]  /*120b0*/  F2FP.PACK_AB R158, R160, R89 ;  /* 0x00000059a09e723e */ /* 0x002fe200000000ff */
[C---:B------:R-:W-:Y:S06]  /*120c0*/  HMMA.16816.F32 R48, R4.reuse, R18, R48 ;  /* 0x000000120430723c */ /* 0x040fec0000001830 */
[----:B------:R-:W1:Y:S01]  /*120d0*/  MUFU.EX2 R24, R181 ;  /* 0x000000b500187308 */ /* 0x000e620000000800 */
[----:B----4-:R-:W-:Y:S01]  /*120e0*/  F2FP.PACK_AB R157, R86, R77 ;  /* 0x0000004d569d723e */ /* 0x010fe200000000ff */
[----:B-----5:R-:W-:Y:S01]  /*120f0*/  HMMA.16816.F32 R44, R4, R12, R44 ;  /* 0x0000000c042c723c */ /* 0x020fe2000000182c */
[----:B--2---:R-:W-:-:S07]  /*12100*/  F2FP.PACK_AB R159, R87, R78 ;  /* 0x0000004e579f723e */ /* 0x004fce00000000ff */
[----:B------:R-:W-:Y:S01]  /*12110*/  HMMA.16816.F32 R36, R4, R14, R36 ;  /* 0x0000000e0424723c */ /* 0x000fe20000001824 */
[----:B-1----:R-:W-:-:S07]  /*12120*/  F2FP.PACK_AB R98, R26, R24 ;  /* 0x000000181a62723e */ /* 0x002fce00000000ff */
[C---:B---3--:R-:W-:Y:S08]  /*12130*/  HMMA.16816.F32 R32, R4.reuse, R8, R32 ;  /* 0x000000080420723c */ /* 0x048ff00000001820 */
        /* <DEDUP_REMOVED lines=19> */
[----:B------:R-:W3:Y:S01]  /*12270*/  MUFU.EX2 R15, R178 ;  /* 0x000000b2000f7308 */ /* 0x000ee20000000800 */
[----:B------:R-:W4:Y:S05]  /*12280*/  LDSM.16.MT88.4 R8, [R195+0x2000] ;  /* 0x00200000c308783b */ /* 0x000f2a0000004200 */
[----:B------:R-:W-:Y:S01]  /*12290*/  FADD.FTZ R4, R109, R25 ;  /* 0x000000196d047221 */ /* 0x000fe20000010000 */
[----:B------:R-:W-:Y:S01]  /*122a0*/  HMMA.16816.F32 R128, R156, R120, R64 ;  /* 0x000000789c80723c */ /* 0x000fe20000001840 */
[----:B------:R-:W5:Y:S01]  /*122b0*/  MUFU.EX2 R25, R177 ;  /* 0x000000b100197308 */ /* 0x000f620000000800 */
[----:B------:R-:W-:Y:S01]  /*122c0*/  FADD.FTZ R5, R96, R0 ;  /* 0x0000000060057221 */ /* 0x000fe20000010000 */
[----:B------:R-:W-:Y:S01]  /*122d0*/  MOV R0, R218 ;  /* 0x000000da00007202 */ /* 0x000fe20000000f00 */
[----:B------:R-:W-:Y:S01]  /*122e0*/  FADD.FTZ R4, R148, R4 ;  /* 0x0000000494047221 */ /* 0x000fe20000010000 */
[----:B--2---:R-:W-:Y:S01]  /*122f0*/  F2FP.PACK_AB R96, R13, R12 ;  /* 0x0000000c0d60723e */ /* 0x004fe200000000ff */
[----:B------:R-:W-:-:S02]  /*12300*/  FADD.FTZ R5, R184, R5 ;  /* 0x00000005b8057221 */ /* 0x000fc40000010000 */
[----:B------:R-:W-:Y:S01]  /*12310*/  FADD.FTZ R4, R188, R4 ;  /* 0x00000004bc047221 */ /* 0x000fe20000010000 */
[----:B---3--:R-:W-:Y:S01]  /*12320*/  F2FP.PACK_AB R97, R15, R14 ;  /* 0x0000000e0f61723e */ /* 0x008fe200000000ff */
[C---:B------:R-:W-:Y:S02]  /*12330*/  HMMA.16816.F32 R132, R156.reuse, R122, R56 ;  /* 0x0000007a9c84723c */ /* 0x040fe40000001838 */
[----:B------:R-:W-:Y:S02]  /*12340*/  FADD.FTZ R6, R190, R4 ;  /* 0x00000004be067221 */ /* 0x000fe40000010000 */
[----:B------:R-:W-:Y:S02]  /*12350*/  FADD.FTZ R4, R99, R2 ;  /* 0x0000000263047221 */ /* 0x000fe40000010000 */
[----:B------:R-:W-:Y:S01]  /*12360*/  @P1 IMAD.HI.U32 R2, R218, c[0x0][0x2c8], RZ ;  /* 0x0000b200da021a27 */ /* 0x000fe200078e00ff */
[----:B-----5:R-:W-:Y:S01]  /*12370*/  F2FP.PACK_AB R99, R27, R25 ;  /* 0x000000191b63723e */ /* 0x020fe200000000ff */
[----:B-1----:R-:W-:Y:S03]  /*12380*/  HMMA.16816.F32 R144, R156, R104, R44 ;  /* 0x000000689c90723c */ /* 0x002fe6000000182c */
[----:B------:R-:W-:-:S04]  /*12390*/  @P1 SHF.R.U32.HI R0, RZ, c[0x0][0x2cc], R2 ;  /* 0x0000b300ff001a19 */ /* 0x000fc80000011602 */
[----:B------:R-:W-:Y:S01]  /*123a0*/  IADD3 R0, R0, R216, -R217 ;  /* 0x000000d800007210 */ /* 0x000fe20007ffe8d9 */
[----:B------:R-:W-:Y:S04]  /*123b0*/  HMMA.16816.F32 R116, R96, R112, R116 ;  /* 0x000000706074723c */ /* 0x000fe80000001874 */
[----:B------:R-:W-:-:S04]  /*123c0*/  IMAD.HI R0, R0, 0x66666667, RZ ;  /* 0x6666666700007827 */ /* 0x000fc800078e02ff */
[----:B------:R-:W-:Y:S01]  /*123d0*/  HMMA.16816.F32 R112, R96, R114, R16 ;  /* 0x000000726070723c */ /* 0x000fe20000001810 */
[----:B------:R-:W-:-:S04]  /*123e0*/  SHF.R.U32.HI R2, RZ, 0x1f, R0 ;  /* 0x0000001fff027819 */ /* 0x000fc80000011600 */
[----:B------:R-:W-:Y:S01]  /*123f0*/  LEA.HI.SX32 R7, R0, R2, 0x1b ;  /* 0x0000000200077211 */ /* 0x000fe200078fdaff */
[----:B------:R-:W-:Y:S02]  /*12400*/  FADD.FTZ R2, R162, R3 ;  /* 0x00000003a2027221 */ /* 0x000fe40000010000 */
[----:B------:R-:W-:Y:S01]  /*12410*/  FADD.FTZ R3, R161, R6 ;  /* 0x00000006a1037221 */ /* 0x000fe20000010000 */
[----:B------:R-:W-:Y:S01]  /*12420*/  IMNMX R16, R252, R7, !PT ;  /* 0x00000007fc107217 */ /* 0x000fe20007800200 */
[----:B------:R-:W-:Y:S01]  /*12430*/  FADD.FTZ R0, R186, R4 ;  /* 0x00000004ba007221 */ /* 0x000fe20000010000 */
[----:B------:R-:W-:Y:S01]  /*12440*/  HMMA.16816.F32 R148, R156, R106, R36 ;  /* 0x0000006a9c94723c */ /* 0x000fe20000001824 */
[----:B------:R-:W-:Y:S01]  /*12450*/  FADD.FTZ R4, R166, R2 ;  /* 0x00000002a6047221 */ /* 0x000fe20000010000 */
[----:B------:R-:W-:Y:S01]  /*12460*/  ISETP.GE.AND P0, PT, R223, R16, PT ;  /* 0x00000010df00720c */ /* 0x000fe20003f06270 */
[----:B------:R-:W-:Y:S01]  /*12470*/  FADD.FTZ R6, R163, R3 ;  /* 0x00000003a3067221 */ /* 0x000fe20000010000 */
[----:B------:R1:W-:Y:S01]  /*12480*/  STL [R1], R16 ;  /* 0x0000001001007387 */ /* 0x0003e20000100800 */
        /* <DEDUP_REMOVED lines=12> */
[----:B----4-:R-:W-:Y:S01]  /*12550*/  HMMA.16816.F32 R152, R156, R8, R32 ;  /* 0x000000089c98723c */ /* 0x010fe20000001820 */
        /* <DEDUP_REMOVED lines=12> */
[----:B------:R-:W-:-:S03]  /*12620*/  FADD.FTZ R247, R27, R0 ;  /* 0x000000001bf77221 */ /* 0x000fc60000010000 */
[----:B------:R-:W-:Y:S08]  /*12630*/  HMMA.16816.F32 R100, R96, R8, R60 ;  /* 0x000000086064723c */ /* 0x000ff0000000183c */
[-C--:B------:R-:W-:Y:S08]  /*12640*/  HMMA.16816.F32 R156, R156, R10.reuse, R28 ;  /* 0x0000000a9c9c723c */ /* 0x080ff0000000181c */
[----:B------:R-:W-:Y:S01]  /*12650*/  HMMA.16816.F32 R96, R96, R10, R40 ;  /* 0x0000000a6060723c */ /* 0x000fe20000001828 */
[----:B------:R-:W-:Y:S02]  /*12660*/  @!UPT UIADD3 URZ, URZ, URZ, URZ ;  /* 0x0000003f3f3ff290 */ /* 0x000fe4000fffe03f */
[----:B------:R-:W-:Y:S11]  /*12670*/  @!P0 BRA `(.L_x_1748) ;  /* 0x0000493000008947 */ /* 0x000ff60003800000 */
[----:B-1----:R-:W-:Y:S01]  /*12680*/  IMAD.MOV.U32 R87, RZ, RZ, R70 ;  /* 0x000000ffff577224 */ /* 0x002fe200078e0046 */
[----:B------:R-:W-:Y:S01]  /*12690*/  MOV R89, R68 ;  /* 0x0000004400597202 */ /* 0x000fe20000000f00 */
[----:B------:R-:W-:Y:S01]  /*126a0*/  IMAD.MOV.U32 R86, RZ, RZ, R71 ;  /* 0x000000ffff567224 */ /* 0x000fe200078e0047 */
[----:B------:R-:W-:-:S07]  /*126b0*/  MOV R88, R69 ;  /* 0x0000004500587202 */ /* 0x000fce0000000f00 */
.L_x_1759:
[----:B------:R-:W-:Y:S04]  /*126c0*/  DEPBAR.LE SB0, 0x0 ;  /* 0x000080000000791a */ /* 0x000fe80000000000 */
[----:B------:R-:W-:Y:S01]  /*126d0*/  WARPSYNC 0xffffffff ;  /* 0xffffffff00007948 */ /* 0x000fe20003800000 */
[----:B------:R-:W-:Y:S01]  /*126e0*/  BAR.SYNC.DEFER_BLOCKING 0x0 ;  /* 0x0000000000007b1d */ /* 0x000fe20000010000 */
[----:B------:R-:W-:Y:S05]  /*126f0*/  ISETP.GT.AND P0, PT, R252, R223, PT ;  /* 0x000000dffc00720c */ /* 0x000fea0003f04270 */
[----:B------:R1:W2:Y:S01]  /*12700*/  LDSM.16.M88.4 R80, [R198] ;  /* 0x00000000c650783b */ /* 0x0002a20000000200 */
[----:B------:R-:W-:Y:S03]  /*12710*/  BSSY B0, `(.L_x_1749) ;  /* 0x0000045000007945 */ /* 0x000fe60003800000 */
[----:B------:R1:W3:Y:S04]  /*12720*/  LDSM.16.M88.4 R76, [R198+0x2000] ;  /* 0x00200000c64c783b */ /* 0x0002e80000000200 */
[----:B------:R1:W4:Y:S04]  /*12730*/  LDSM.16.M88.4 R16, [R95] ;  /* 0x000000005f10783b */ /* 0x0003280000000200 */
        /* <DEDUP_REMOVED lines=11> */
[----:B------:R-:W-:-:S05]  /*127f0*/  @P0 BRA `(.L_x_1750) ;  /* 0x0000036000000947 */ /* 0x000fca0003800000 */
[C---:B--234-:R-:W-:Y:S01]  /*12800*/  IMAD.WIDE.U32 R2, R231.reuse, c[0x0][0x208], RZ ;  /* 0x00008200e7027a25 */ /* 0x05cfe200078e00ff */
        /* <DEDUP_REMOVED lines=17> */
[----:B------:R2:W3:Y:S02]  /*12920*/  SHFL.IDX PT, R7, R4, RZ, 0x181f ;  /* 0x00181fff04077589 */ /* 0x0004e400000e0000 */
.L_x_1858:
[----:B------:R-:W-:-:S05]  /*12930*/  BRA.DIV ~URZ, `(.L_x_1752) ;  /* 0x0000ed527f007947 */ /* 0x000fca000b800000 */
[----:B------:R-:W4:Y:S01]  /*12940*/  SHFL.IDX PT, R2, R0, RZ, 0x181f ;  /* 0x00181fff00027589 */ /* 0x000f2200000e0000 */
[----:B------:R-:W-:Y:S02]  /*12950*/  ISETP.GE.AND P1, PT, R244, c[0x0][0x1d4], PT ;  /* 0x00007500f4007a0c */ /* 0x000fe40003f26270 */
[-C--:B----4-:R-:W-:Y:S05]  /*12960*/  IADD3 R2, P0, R2, R5.reuse, RZ ;  /* 0x0000000502027210 */ /* 0x090fea0007f1e0ff */
[--C-:B---3--:R-:W-:Y:S01]  /*12970*/  IMAD.X R3, R7, 0x1, R6.reuse, P0 ;  /* 0x0000000107037824 */ /* 0x108fe200000e0606 */
[----:B------:R-:W-:Y:S05]  /*12980*/  SEL R7, RZ, 0x10, P1 ;  /* 0x00000010ff077807 */ /* 0x000fea0000800000 */
[----:B------:R-:W-:Y:S01]  /*12990*/  @!PT LDS RZ, [RZ] ;  /* 0x00000000fffff984 */ /* 0x000fe20000000800 */
[----:B------:R-:W-:Y:S01]  /*129a0*/  @!PT LDS RZ, [RZ] ;  /* 0x00000000fffff984 */ /* 0x000fe20000000800 */
[----:B------:R3:W-:Y:S04]  /*129b0*/  LDGSTS.E.BYPASS.LTC128B.128 [R208+0x100], [R2.64], !P1 ;  /* 0x0010000002d07fae */ /* 0x0007e8000c901d48 */
[----:B---3--:R-:W3:Y:S04]  /*129c0*/  SHFL.IDX PT, R2, R0, 0x1, 0x181f ;  /* 0x00381f0000027f89 */ /* 0x008ee800000e0000 */
[----:B------:R-:W4:Y:S01]  /*129d0*/  SHFL.IDX PT, R3, R4, 0x1, 0x181f ;  /* 0x00381f0004037f89 */ /* 0x000f2200000e0000 */
[-C--:B---3--:R-:W-:Y:S05]  /*129e0*/  IADD3 R2, P0, R2, R5.reuse, RZ ;  /* 0x0000000502027210 */ /* 0x088fea0007f1e0ff */
[--C-:B----4-:R-:W-:Y:S05]  /*129f0*/  IMAD.X R3, R3, 0x1, R6.reuse, P0 ;  /* 0x0000000103037824 */ /* 0x110fea00000e0606 */
[----:B------:R3:W-:Y:S04]  /*12a00*/  LDGSTS.E.BYPASS.LTC128B.128 [R208+0x900], [R2.64], !P1 ;  /* 0x0090000002d07fae */ /* 0x0007e8000c901d48 */
[----:B---3--:R-:W3:Y:S04]  /*12a10*/  SHFL.IDX PT, R2, R0, 0x2, 0x181f ;  /* 0x00581f0000027f89 */ /* 0x008ee800000e0000 */
[----:B------:R-:W4:Y:S01]  /*12a20*/  SHFL.IDX PT, R3, R4, 0x2, 0x181f ;  /* 0x00581f0004037f89 */ /* 0x000f2200000e0000 */
[-C--:B---3--:R-:W-:Y:S05]  /*12a30*/  IADD3 R2, P0, R2, R5.reuse, RZ ;  /* 0x0000000502027210 */ /* 0x088fea0007f1e0ff */
[--C-:B----4-:R-:W-:Y:S05]  /*12a40*/  IMAD.X R3, R3, 0x1, R6.reuse, P0 ;  /* 0x0000000103037824 */ /* 0x110fea00000e0606 */
[----:B------:R3:W-:Y:S04]  /*12a50*/  LDGSTS.E.BYPASS.LTC128B.128 [R208+0x1100], [R2.64], !P1 ;  /* 0x0110000002d07fae */ /* 0x0007e8000c901d48 */
[----:B---3--:R-:W3:Y:S04]  /*12a60*/  SHFL.IDX PT, R2, R0, 0x3, 0x181f ;  /* 0x00781f0000027f89 */ /* 0x008ee800000e0000 */
[----:B------:R-:W4:Y:S04]  /*12a70*/  SHFL.IDX PT, R3, R4, 0x3, 0x181f ;  /* 0x00781f0004037f89 */ /* 0x000f2800000e0000 */
[----:B------:R-:W2:Y:S04]  /*12a80*/  SHFL.IDX PT, R0, R0, 0x4, 0x181f ;  /* 0x00981f0000007f89 */ /* 0x000ea800000e0000 */
[----:B--2---:R-:W2:Y:S01]  /*12a90*/  SHFL.IDX PT, R4, R4, 0x4, 0x181f ;  /* 0x00981f0004047f89 */ /* 0x004ea200000e0000 */
[----:B---3--:R-:W-:Y:S05]  /*12aa0*/  IADD3 R2, P0, R2, R5, RZ ;  /* 0x0000000502027210 */ /* 0x008fea0007f1e0ff */
[----:B----4-:R-:W-:Y:S05]  /*12ab0*/  IMAD.X R3, R3, 0x1, R6, P0 ;  /* 0x0000000103037824 */ /* 0x010fea00000e0606 */
[----:B------:R3:W-:Y:S03]  /*12ac0*/  LDGSTS.E.BYPASS.LTC128B.128 [R208+0x1900], [R2.64], !P1 ;  /* 0x0190000002d07fae */ /* 0x0007e6000c901d48 */
.L_x_1859:
[C---:B---3--:R-:W-:Y:S02]  /*12ad0*/  IADD3 R2, -R7.reuse, 0x10, RZ ;  /* 0x0000001007027810 */ /* 0x048fe40007ffe1ff */
[----:B------:R-:W-:Y:S02]  /*12ae0*/  ISETP.NE.U32.AND P2, PT, R7, RZ, PT ;  /* 0x000000ff0700720c */ /* 0x000fe40003f45070 */
[----:B------:R-:W-:Y:S04]  /*12af0*/  LOP3.LUT R2, R2, 0xf, RZ, 0xc0, !PT ;  /* 0x0000000f02027812 */ /* 0x000fe800078ec0ff */
[----:B------:R-:W-:Y:S04]  /*12b00*/  IADD3 R2, P1, P0, R2, R0, R5 ;  /* 0x0000000002027210 */ /* 0x000fe8000783e005 */
[----:B--2---:R-:W-:Y:S05]  /*12b10*/  IADD3.X R3, RZ, R4, R6, P1, P0 ;  /* 0x00000004ff037210 */ /* 0x004fea0000fe0406 */
[----:B------:R-:W-:Y:S01]  /*12b20*/  @!PT LDS RZ, [RZ] ;  /* 0x00000000fffff984 */ /* 0x000fe20000000800 */
[----:B------:R-:W-:Y:S01]  /*12b30*/  @!PT LDS RZ, [RZ] ;  /* 0x00000000fffff984 */ /* 0x000fe20000000800 */
[----:B------:R-:W-:Y:S01]  /*12b40*/  @!PT LDS RZ, [RZ] ;  /* 0x00000000fffff984 */ /* 0x000fe20000000800 */
[----:B------:R2:W-:Y:S04]  /*12b50*/  LDGSTS.E.BYPASS.LTC128B.128.ZFILL [R208+0x2100], [R2.64], P2 ;  /* 0x0210000002d07fae */ /* 0x0005e80009141d48 */
.L_x_1750:
[----:B--234-:R-:W-:Y:S05]  /*12b60*/  BSYNC B0 ;  /* 0x0000000000007941 */ /* 0x01cfea0003800000 */
.L_x_1749:
[----:B------:R-:W0:Y:S01]  /*12b70*/  LDGDEPBAR ;  /* 0x00000000000079af */ /* 0x000e220000000000 */
[----:B------:R-:W-:Y:S01]  /*12b80*/  WARPSYNC 0xffffffff ;  /* 0xffffffff00007948 */ /* 0x000fe20003800000 */
[-C--:B------:R-:W-:Y:S01]  /*12b90*/  HMMA.16816.F32 R4, R80, R16.reuse, RZ ;  /* 0x000000105004723c */ /* 0x080fe200000018ff */
[----:B------:R-:W-:Y:S02]  /*12ba0*/  BSSY B0, `(.L_x_1753) ;  /* 0x0000147000007945 */ /* 0x000fe40003800000 */
[----:B------:R-:W-:Y:S05]  /*12bb0*/  ISETP.GT.AND P0, PT, R223, R252, PT ;  /* 0x000000fcdf00720c */ /* 0x000fea0003f04270 */
[C---:B------:R-:W-:Y:S08]  /*12bc0*/  HMMA.16816.F32 R8, R76.reuse, R16, RZ ;  /* 0x000000104c08723c */ /* 0x040ff000000018ff */
[-C--:B------:R-:W-:Y:S08]  /*12bd0*/  HMMA.16816.F32 R12, R76, R18.reuse, RZ ;  /* 0x000000124c0c723c */ /* 0x080ff000000018ff */
[C---:B------:R-:W-:Y:S08]  /*12be0*/  HMMA.16816.F32 R16, R80.reuse, R18, RZ ;  /* 0x000000125010723c */ /* 0x040ff000000018ff */
[-C--:B-1----:R-:W-:Y:S08]  /*12bf0*/  HMMA.16816.F32 R20, R80, R32.reuse, RZ ;  /* 0x000000205014723c */ /* 0x082ff000000018ff */
        /* <DEDUP_REMOVED lines=41> */
[----:B------:R-:W5:Y:S07]  /*12e90*/  LDSM.16.M88.4 R164, [R197+0x1800] ;  /* 0x00180000c5a4783b */ /* 0x000f6e0000000200 */
        /* <DEDUP_REMOVED lines=210> */
[----:B--234-:R-:W-:Y:S01]  /*13bc0*/  MOV R220, RZ ;  /* 0x000000ff00dc7202 */ /* 0x01cfe20000000f00 */
[----:B------:R-:W2:Y:S01]  /*13bd0*/  LDL R238, [R1+0x28] ;  /* 0x0000280001ee7983 */ /* 0x000ea20000100800 */
[C---:B------:R-:W-:Y:S02]  /*13be0*/  SHF.L.U64.HI R6, R244.reuse, 0x1, R245 ;  /* 0x00000001f4067819 */ /* 0x040fe400000102f5 */
[----:B------:R-:W-:Y:S01]  /*13bf0*/  SHF.L.U32 R5, R244, 0x1, RZ ;  /* 0x00000001f4057819 */ /* 0x000fe200000006ff */
[----:B------:R-:W3:Y:S04]  /*13c00*/  LDL.64 R240, [R1+0x18] ;  /* 0x0000180001f07983 */ /* 0x000ee80000100a00 */
[----:B------:R-:W4:Y:S04]  /*13c10*/  LDL R235, [R1+0x24] ;  /* 0x0000240001eb7983 */ /* 0x000f280000100800 */
[----:B------:R-:W5:Y:S04]  /*13c20*/  LDL.64 R236, [R1+0x10] ;  /* 0x0000100001ec7983 */ /* 0x000f680000100a00 */
[----:B------:R-:W3:Y:S01]  /*13c30*/  LDL R234, [R1+0x20] ;  /* 0x0000200001ea7983 */ /* 0x000ee20000100800 */
[----:B--2---:R-:W-:Y:S05]  /*13c40*/  IMAD R2, R223, 0x50, R238 ;  /* 0x00000050df027824 */ /* 0x004fea00078e02ee */
[----:B------:R-:W-:Y:S05]  /*13c50*/  IADD3 R2, R2, -0x50, R251 ;  /* 0xffffffb002027810 */ /* 0x000fea0007ffe0fb */
[----:B------:R-:W-:Y:S04]  /*13c60*/  @P6 IMAD.HI.U32 R3, R2, c[0x0][0x2bc], RZ ;  /* 0x0000af0002036a27 */ /* 0x000fe800078e00ff */
[----:B-1----:R-:W-:Y:S01]  /*13c70*/  IMAD.MOV.U32 R0, RZ, RZ, R2 ;  /* 0x000000ffff007224 */ /* 0x002fe200078e0002 */
        /* <DEDUP_REMOVED lines=23> */
.L_x_1860:
[----:B------:R-:W-:-:S05]  /*13df0*/  BRA.DIV ~URZ, `(.L_x_1756) ;  /* 0x0000de627f007947 */ /* 0x000fca000b800000 */
[----:B------:R-:W3:Y:S01]  /*13e00*/  SHFL.IDX PT, R2, R0, RZ, 0x181f ;  /* 0x00181fff00027589 */ /* 0x000ee200000e0000 */
[----:B------:R-:W-:Y:S03]  /*13e10*/  ISETP.GE.AND P1, PT, R244, c[0x0][0x1d4], PT ;  /* 0x00007500f4007a0c */ /* 0x000fe60003f26270 */
[----:B------:R-:W-:Y:S01]  /*13e20*/  SHFL.IDX PT, R8, R0, 0x4, 0x181f ;  /* 0x00981f0000087f89 */ /* 0x000fe200000e0000 */
[-C--:B---3--:R-:W-:Y:S05]  /*13e30*/  IADD3 R2, P0, R2, R5.reuse, RZ ;  /* 0x0000000502027210 */ /* 0x088fea0007f1e0ff */
[--C-:B--2---:R-:W-:Y:S01]  /*13e40*/  IMAD.X R3, R7, 0x1, R6.reuse, P0 ;  /* 0x0000000107037824 */ /* 0x104fe200000e0606 */
[----:B------:R-:W-:Y:S04]  /*13e50*/  SEL R7, RZ, 0x10, P1 ;  /* 0x00000010ff077807 */ /* 0x000fe80000800000 */
        /* <DEDUP_REMOVED lines=14> */
[----:B-1----:R-:W1:Y:S01]  /*13f40*/  SHFL.IDX PT, R4, R4, 0x4, 0x181f ;  /* 0x00981f0004047f89 */ /* 0x002e6200000e0000 */
[----:B--2---:R-:W-:Y:S05]  /*13f50*/  IADD3 R2, P0, R2, R5, RZ ;  /* 0x0000000502027210 */ /* 0x004fea0007f1e0ff */
[----:B---3--:R-:W-:Y:S05]  /*13f60*/  IMAD.X R3, R3, 0x1, R6, P0 ;  /* 0x0000000103037824 */ /* 0x008fea00000e0606 */
[----:B------:R2:W-:Y:S03]  /*13f70*/  LDGSTS.E.BYPASS.LTC128B.128 [R208+0x4100], [R2.64], !P1 ;  /* 0x0410000002d07fae */ /* 0x0005e6000c901d48 */
.L_x_1861:
[C---:B-1----:R-:W-:Y:S02]  /*13f80*/  IADD3 R0, -R7.reuse, 0x10, RZ ;  /* 0x0000001007007810 */ /* 0x042fe40007ffe1ff */
[----:B------:R-:W-:Y:S02]  /*13f90*/  ISETP.NE.U32.AND P2, PT, R7, RZ, PT ;  /* 0x000000ff0700720c */ /* 0x000fe40003f45070 */
[----:B------:R-:W-:Y:S04]  /*13fa0*/  LOP3.LUT R0, R0, 0xf, RZ, 0xc0, !PT ;  /* 0x0000000f00007812 */ /* 0x000fe800078ec0ff */
[----:B--2---:R-:W-:Y:S04]  /*13fb0*/  IADD3 R2, P1, P0, R0, R8, R5 ;  /* 0x0000000800027210 */ /* 0x004fe8000783e005 */
[----:B------:R-:W-:Y:S05]  /*13fc0*/  IADD3.X R3, RZ, R4, R6, P1, P0 ;  /* 0x00000004ff037210 */ /* 0x000fea0000fe0406 */
[----:B------:R-:W-:Y:S01]  /*13fd0*/  @!PT LDS RZ, [RZ] ;  /* 0x00000000fffff984 */ /* 0x000fe20000000800 */
[----:B------:R-:W-:Y:S01]  /*13fe0*/  @!PT LDS RZ, [RZ] ;  /* 0x00000000fffff984 */ /* 0x000fe20000000800 */
[----:B------:R-:W-:Y:S01]  /*13ff0*/  @!PT LDS RZ, [RZ] ;  /* 0x00000000fffff984 */ /* 0x000fe20000000800 */
[----:B------:R1:W-:Y:S04]  /*14000*/  LDGSTS.E.BYPASS.LTC128B.128.ZFILL [R208+0x4900], [R2.64], P2 ;  /* 0x0490000002d07fae */ /* 0x0003e80009141d48 */
.L_x_1754:
[----:B--234-:R-:W-:Y:S05]  /*14010*/  BSYNC B0 ;  /* 0x0000000000007941 */ /* 0x01cfea0003800000 */
.L_x_1753:
[----:B------:R-:W2:Y:S01]  /*14020*/  LDL R4, [R1+0x2c] ;  /* 0x00002c0001047983 */ /* 0x000ea20000100800 */
[----:B------:R-:W-:Y:S03]  /*14030*/  IMAD.MOV.U32 R6, RZ, RZ, c[0x0][0x2c4] ;  /* 0x0000b100ff067624 */ /* 0x000fe600078e00ff */
[----:B-1----:R-:W2:Y:S02]  /*14040*/  LDL R0, [R1+0x60] ;  /* 0x0000600001007983 */ /* 0x002ea40000100800 */
[----:B------:R-:W-:Y:S02]  /*14050*/  ISETP.NE.AND P0, PT, R6, 0x1, PT ;  /* 0x000000010600780c */ /* 0x000fe40003f05270 */
[----:B------:R-:W3:Y:S04]  /*14060*/  LDL R5, [R1+0x34] ;  /* 0x0000340001057983 */ /* 0x000ee80000100800 */
[----:B------:R-:W4:Y:S04]  /*14070*/  LDL R3, [R1+0x38] ;  /* 0x0000380001037983 */ /* 0x000f280000100800 */
[----:B------:R-:W4:Y:S04]  /*14080*/  LDL R2, [R1+0x30] ;  /* 0x0000300001027983 */ /* 0x000f280000100800 */
[----:B------:R-:W0:Y:S01]  /*14090*/  LDGDEPBAR ;  /* 0x00000000000079af */ /* 0x000e220000000000 */
[----:B--2---:R-:W-:Y:S04]  /*140a0*/  IMAD.IADD R4, R0, 0x1, R4 ;  /* 0x0000000100047824 */ /* 0x004fe800078e0204 */
[----:B------:R-:W-:Y:S05]  /*140b0*/  @P0 IMAD.HI.U32 R0, R4, c[0x0][0x2c8], RZ ;  /* 0x0000b20004000a27 */ /* 0x000fea00078e00ff */
[----:B------:R-:W-:Y:S01]  /*140c0*/  @P0 SHF.R.U32.HI R4, RZ, c[0x0][0x2cc], R0 ;  /* 0x0000b300ff040a19 */ /* 0x000fe20000011600 */
[----:B------:R-:W-:Y:S05]  /*140d0*/  IMAD R0, R223, -0x50, RZ ;  /* 0xffffffb0df007824 */ /* 0x000fea00078e02ff */
[----:B---3--:R-:W-:Y:S04]  /*140e0*/  IADD3 R0, -R5, 0x1, R0 ;  /* 0x0000000105007810 */ /* 0x008fe80007ffe100 */
[----:B----4-:R-:W-:Y:S01]  /*140f0*/  IADD3 R5, -R2, R0, R3 ;  /* 0x0000000002057210 */ /* 0x010fe20007ffe103 */
[----:B------:R-:W-:-:S05]  /*14100*/  BRA.DIV ~URZ, `(.L_x_1757) ;  /* 0x0000e0b27f007947 */ /* 0x000fca000b800000 */
[----:B------:R1:W2:Y:S02]  /*14110*/  SHFL.IDX PT, R0, R4, RZ, 0x1c1f ;  /* 0x001c1fff04007589 */ /* 0x0002a400000e0000 */
.L_x_1862:
[----:B--2---:R-:W-:Y:S05]  /*14120*/  IMAD.IADD R0, R5, 0x1, R0 ;  /* 0x0000000105007824 */ /* 0x004fea00078e0200 */
[C---:B------:R-:W-:Y:S02]  /*14130*/  ISETP.GT.AND P0, PT, R0.reuse, RZ, PT ;  /* 0x000000ff0000720c */ /* 0x040fe40003f04270 */
[C---:B------:R-:W-:Y:S02]  /*14140*/  ISETP.GT.AND P1, PT, R0.reuse, 0x1, PT ;  /* 0x000000010000780c */ /* 0x040fe40003f24270 */
[C---:B------:R-:W-:Y:S02]  /*14150*/  ISETP.GT.AND P3, PT, R0.reuse, 0x8, PT ;  /* 0x000000080000780c */ /* 0x040fe40003f64270 */
        /* <DEDUP_REMOVED lines=11> */
[C---:B------:R-:W-:Y:S02]  /*14210*/  ISETP.GT.AND P0, PT, R0.reuse, 0x21, PT ;  /* 0x000000210000780c */ /* 0x040fe40003f04270 */
[----:B------:R-:W-:Y:S02]  /*14220*/  FSEL R28, R165, -INF , P2 ;  /* 0xff800000a51c7808 */ /* 0x000fe40001000000 */
        /* <DEDUP_REMOVED lines=8> */
[----:B------:R-:W-:Y:S02]  /*142b0*/  ISETP.GT.AND P0, PT, R0, 0x38, PT ;  /* 0x000000380000780c */ /* 0x000fe40003f04270 */
[----:B------:R-:W-:Y:S02]  /*142c0*/  FSEL R23, R23, -INF , P3 ;  /* 0xff80000017177808 */ /* 0x000fe40001800000 */
        /* <DEDUP_REMOVED lines=8> */
[----:B------:R-:W-:Y:S02]  /*14350*/  ISETP.GT.AND P0, PT, R0, 0x49, PT ;  /* 0x000000490000780c */ /* 0x000fe40003f04270 */
[----:B------:R-:W-:Y:S02]  /*14360*/  FSEL R17, R17, -INF , P4 ;  /* 0xff80000011117808 */ /* 0x000fe40002000000 */
        /* <DEDUP_REMOVED lines=12> */
[C---:B------:R-:W-:Y:S02]  /*14430*/  ISETP.GT.AND P1, PT, R3.reuse, 0x1, PT ;  /* 0x000000010300780c */ /* 0x040fe40003f24270 */
[C---:B------:R-:W-:Y:S02]  /*14440*/  ISETP.GT.AND P2, PT, R3.reuse, 0x8, PT ;  /* 0x000000080300780c */ /* 0x040fe40003f44270 */
        /* <DEDUP_REMOVED lines=34> */
[----:B------:R-:W-:Y:S02]  /*14670*/  ISETP.GT.AND P0, PT, R2, RZ, PT ;  /* 0x000000ff0200720c */ /* 0x000fe40003f04270 */
        /* <DEDUP_REMOVED lines=37> */
[----:B------:R-:W-:Y:S02]  /*148d0*/  FMNMX.FTZ R2, R9, R86, !PT ;  /* 0x0000005609027209 */ /* 0x000fe40007810000 */
[----:B------:R-:W-:Y:S02]  /*148e0*/  FSEL R74, R58, -INF , P0 ;  /* 0xff8000003a4a7808 */ /* 0x000fe40000000000 */
[----:B------:R-:W-:Y:S02]  /*148f0*/  FMNMX.FTZ R2, R10, R2, !PT ;  /* 0x000000020a027209 */ /* 0x000fe40007810000 */
[----:B------:R-:W-:Y:S02]  /*14900*/  ISETP.GT.AND P0, PT, R0, RZ, PT ;  /* 0x000000ff0000720c */ /* 0x000fe40003f04270 */
[----:B------:R-:W-:Y:S02]  /*14910*/  FMNMX.FTZ R2, R11, R2, !PT ;  /* 0x000000020b027209 */ /* 0x000fe40007810000 */
[----:B------:R-:W-:Y:S02]  /*14920*/  FSEL R80, R60, -INF , P3 ;  /* 0xff8000003c507808 */ /* 0x000fe40001800000 */
[----:B------:R-:W-:Y:S02]  /*14930*/  FMNMX.FTZ R2, R16, R2, !PT ;  /* 0x0000000210027209 */ /* 0x000fe40007810000 */
[----:B------:R-:W-:Y:S02]  /*14940*/  FSEL R67, R57, -INF , P1 ;  /* 0xff80000039437808 */ /* 0x000fe40000800000 */
[----:B------:R-:W-:Y:S02]  /*14950*/  FMNMX.FTZ R2, R29, R2, !PT ;  /* 0x000000021d027209 */ /* 0x000fe40007810000 */
[----:B------:R-:W-:Y:S02]  /*14960*/  ISETP.GT.AND P1, PT, R0, 0x1, PT ;  /* 0x000000010000780c */ /* 0x000fe40003f24270 */
        /* <DEDUP_REMOVED lines=14> */
[----:B------:R-:W-:Y:S02]  /*14a50*/  FMNMX.FTZ R2, R21, R2, !PT ;  /* 0x0000000215027209 */ /* 0x000fe40007810000 */
[----:B------:R-:W-:Y:S02]  /*14a60*/  ISETP.GT.AND P2, PT, R0, 0x11, PT ;  /* 0x000000110000780c */ /* 0x000fe40003f44270 */
[----:B------:R-:W-:Y:S02]  /*14a70*/  FMNMX.FTZ R2, R20, R2, !PT ;  /* 0x0000000214027209 */ /* 0x000fe40007810000 */
[----:B------:R-:W-:Y:S02]  /*14a80*/  FSEL R61, R230, -INF , P3 ;  /* 0xff800000e63d7808 */ /* 0x000fe40001800000 */
        /* <DEDUP_REMOVED lines=8> */
[C---:B------:R-:W-:Y:S02]  /*14b10*/  ISETP.GT.AND P1, PT, R0.reuse, 0x20, PT ;  /* 0x000000200000780c */ /* 0x040fe40003f24270 */
[----:B------:R-:W-:Y:S02]  /*14b20*/  ISETP.GT.AND P0, PT, R0, 0x21, PT ;  /* 0x000000210000780c */ /* 0x000fe40003f04270 */
[----:B------:R-:W-:Y:S02]  /*14b30*/  FMNMX.FTZ R2, R13, R2, !PT ;  /* 0x000000020d027209 */ /* 0x000fe40007810000 */
        /* <DEDUP_REMOVED lines=21> */
[----:B------:R-:W-:Y:S01]  /*14c90*/  FSEL R31, R171, -INF , P4 ;  /* 0xff800000ab1f7808 */ /* 0x000fe20002000000 */
[----:B------:R-:W2:Y:S01]  /*14ca0*/  SHFL.BFLY PT, R0, R2, 0x2, 0x1f ;  /* 0x0c401f0002007f89 */ /* 0x000ea200000e0000 */
[----:B------:R-:W-:Y:S02]  /*14cb0*/  FSEL R8, R73, -INF , P3 ;  /* 0xff80000049087808 */ /* 0x000fe40001800000 */
[----:B------:R-:W-:Y:S02]  /*14cc0*/  FSEL R7, R72, -INF , P2 ;  /* 0xff80000048077808 */ /* 0x000fe40001000000 */
[----:B------:R-:W-:Y:S02]  /*14cd0*/  FSEL R6, R68, -INF , P1 ;  /* 0xff80000044067808 */ /* 0x000fe40000800000 */
[----:B------:R-:W-:Y:S02]  /*14ce0*/  FSEL R5, R65, -INF , P0 ;  /* 0xff80000041057808 */ /* 0x000fe40000000000 */
[----:B--2---:R-:W-:Y:S05]  /*14cf0*/  FMNMX.FTZ R0, R0, R2, !PT ;  /* 0x0000000200007209 */ /* 0x004fea0007810000 */
        /* <DEDUP_REMOVED lines=71> */
[----:B-12---:R-:W-:Y:S06]  /*15170*/  FMNMX.FTZ R4, R0, R2, !PT ;  /* 0x0000000200047209 */ /* 0x006fec0007810000 */
[----:B------:R1:W2:Y:S02]  /*15180*/  SHFL.BFLY PT, R0, R4, 0x1, 0x1f ;  /* 0x0c201f0004007f89 */ /* 0x0002a400000e0000 */
.L_x_1863:
        /* <DEDUP_REMOVED lines=18> */
[--C-:B-1----:R-:W-:Y:S02]  /*152b0*/  FFMA.FTZ R4, R10, c[0x0][0x2d0], -R2.reuse ;  /* 0x0000b4000a047a23 */ /* 0x102fe40000010802 */
        /* <DEDUP_REMOVED lines=14> */
[----:B------:R-:W1:Y:S10]  /*153a0*/  MUFU.EX2 R2, R4 ;  /* 0x0000000400027308 */ /* 0x000e740000000800 */
[----:B------:R-:W-:Y:S01]  /*153b0*/  MUFU.EX2 R11, R11 ;  /* 0x0000000b000b7308 */ /* 0x000fe20000000800 */
[----:B--2---:R-:W-:Y:S01]  /*153c0*/  FFMA.FTZ R0, R65, R239, R3 ;  /* 0x000000ef41007223 */ /* 0x004fe20000010003 */
[C---:B-1----:R-:W-:Y:S03]  /*153d0*/  F2FP.PACK_AB R72, R2.reuse, R3 ;  /* 0x000000030248723e */ /* 0x042fe600000000ff */
        /* <DEDUP_REMOVED lines=32> */
[----:B-1----:R-:W-:Y:S02]  /*155e0*/  FFMA.FTZ R0, R3, R243, R9 ;  /* 0x000000f303007223 */ /* 0x002fe40000010009 */
[C---:B------:R-:W-:Y:S02]  /*155f0*/  FMUL.FTZ R48, R65.reuse, R148 ;  /* 0x0000009441307220 */ /* 0x040fe40000410000 */
[----:B------:R-:W-:Y:S02]  /*15600*/  FMUL.FTZ R49, R65, R149 ;  /* 0x0000009541317220 */ /* 0x000fe40000410000 */
[C---:B------:R-:W-:Y:S02]  /*15610*/  FMUL.FTZ R50, R3.reuse, R150 ;  /* 0x0000009603327220 */ /* 0x040fe40000410000 */
[----:B------:R-:W-:Y:S01]  /*15620*/  FMUL.FTZ R51, R3, R151 ;  /* 0x0000009703337220 */ /* 0x000fe20000410000 */
[----:B------:R-:W-:Y:S01]  /*15630*/  MUFU.EX2 R243, R168 ;  /* 0x000000a800f37308 */ /* 0x000fe20000000800 */
[----:B------:R-:W-:Y:S09]  /*15640*/  LDSM.16.MT88.4 R148, [R193+0x2000] ;  /* 0x00200000c194783b */ /* 0x000ff20000004200 */
[----:B------:R-:W-:Y:S01]  /*15650*/  MUFU.EX2 R169, R228 ;  /* 0x000000e400a97308 */ /* 0x000fe20000000800 */
[C---:B--2---:R-:W-:Y:S01]  /*15660*/  FADD.FTZ R38, R2.reuse, R0 ;  /* 0x0000000002267221 */ /* 0x044fe20000010000 */
[----:B------:R-:W-:Y:S01]  /*15670*/  F2FP.PACK_AB R73, R2, R9 ;  /* 0x000000090249723e */ /* 0x000fe200000000ff */
[C---:B------:R-:W-:Y:S01]  /*15680*/  FMUL.FTZ R2, R69.reuse, c[0x0][0x2d0] ;  /* 0x0000b40045027a20 */ /* 0x040fe20000410000 */
[----:B------:R-:W-:Y:S06]  /*15690*/  FSEL R0, R69, RZ, P0 ;  /* 0x000000ff45007208 */ /* 0x000fec0000000000 */
[----:B------:R-:W-:Y:S01]  /*156a0*/  MUFU.EX2 R168, R229 ;  /* 0x000000e500a87308 */ /* 0x000fe20000000800 */
        /* <DEDUP_REMOVED lines=12> */
[----:B------:R-:W-:Y:S01]  /*15770*/  FMUL.FTZ R0, R0, c[0x0][0x2d0] ;  /* 0x0000b40000007a20 */ /* 0x000fe20000410000 */
[----:B------:R-:W-:Y:S01]  /*15780*/  LDSM.16.MT88.4 R80, [R195] ;  /* 0x00000000c350783b */ /* 0x000fe20000004200 */
[--C-:B------:R-:W-:Y:S02]  /*15790*/  FFMA.FTZ R19, R79, c[0x0][0x2d0], -R2.reuse ;  /* 0x0000b4004f137a23 */ /* 0x100fe40000010802 */
[--C-:B------:R-:W-:Y:S02]  /*157a0*/  FFMA.FTZ R237, R63, c[0x0][0x2d0], -R2.reuse ;  /* 0x0000b4003fed7a23 */ /* 0x100fe40000010802 */
[--C-:B------:R-:W-:Y:S02]  /*157b0*/  FFMA.FTZ R166, R166, c[0x0][0x2d0], -R2.reuse ;  /* 0x0000b400a6a67a23 */ /* 0x100fe40000010802 */
[--C-:B------:R-:W-:Y:S01]  /*157c0*/  FFMA.FTZ R165, R165, c[0x0][0x2d0], -R2.reuse ;  /* 0x0000b400a5a57a23 */ /* 0x100fe20000010802 */
[----:B------:R-:W3:Y:S01]  /*157d0*/  MUFU.EX2 R0, R0 ;  /* 0x0000000000007308 */ /* 0x000ee20000000800 */
[--C-:B------:R-:W-:Y:S02]  /*157e0*/  FFMA.FTZ R164, R164, c[0x0][0x2d0], -R2.reuse ;  /* 0x0000b400a4a47a23 */ /* 0x100fe40000010802 */
[--C-:B------:R-:W-:Y:S02]  /*157f0*/  FFMA.FTZ R175, R162, c[0x0][0x2d0], -R2.reuse ;  /* 0x0000b400a2af7a23 */ /* 0x100fe40000010802 */
[----:B-1----:R-:W-:Y:S02]  /*15800*/  FMUL.FTZ R4, R68, c[0x0][0x2d0] ;  /* 0x0000b40044047a20 */ /* 0x002fe40000410000 */
[--C-:B------:R-:W-:Y:S02]  /*15810*/  FFMA.FTZ R177, R161, c[0x0][0x2d0], -R2.reuse ;  /* 0x0000b400a1b17a23 */ /* 0x100fe40000010802 */
[--C-:B------:R-:W-:Y:S01]  /*15820*/  FFMA.FTZ R187, R160, c[0x0][0x2d0], -R2.reuse ;  /* 0x0000b400a0bb7a23 */ /* 0x100fe20000010802 */
[----:B------:R-:W-:Y:S01]  /*15830*/  FSEL R4, R4, RZ, P0 ;  /* 0x000000ff04047208 */ /* 0x000fe20000000000 */
[--C-:B------:R-:W-:Y:S01]  /*15840*/  FFMA.FTZ R233, R74, c[0x0][0x2d0], -R2.reuse ;  /* 0x0000b4004ae97a23 */ /* 0x100fe20000010802 */
[----:B------:R-:W-:Y:S01]  /*15850*/  F2FP.PACK_AB R74, R10, R11 ;  /* 0x0000000b0a4a723e */ /* 0x000fe200000000ff */
[--C-:B------:R-:W-:Y:S02]  /*15860*/  FFMA.FTZ R234, R67, c[0x0][0x2d0], -R2.reuse ;  /* 0x0000b40043ea7a23 */ /* 0x100fe40000010802 */
[--C-:B------:R-:W-:Y:S02]  /*15870*/  FFMA.FTZ R239, R58, c[0x0][0x2d0], -R2.reuse ;  /* 0x0000b4003aef7a23 */ /* 0x100fe40000010802 */
[--C-:B------:R-:W-:Y:S02]  /*15880*/  FFMA.FTZ R167, R167, c[0x0][0x2d0], -R2.reuse ;  /* 0x0000b400a7a77a23 */ /* 0x100fe40000010802 */
[----:B------:R-:W-:Y:S01]  /*15890*/  FFMA.FTZ R163, R163, c[0x0][0x2d0], -R2 ;  /* 0x0000b400a3a37a23 */ /* 0x000fe20000010802 */
[----:B------:R-:W-:Y:S01]  /*158a0*/  FSEL R2, R68, RZ, P0 ;  /* 0x000000ff44027208 */ /* 0x000fe20000000000 */
[--C-:B--2---:R-:W-:Y:S02]  /*158b0*/  FFMA.FTZ R9, R30, c[0x0][0x2d0], -R4.reuse ;  /* 0x0000b4001e097a23 */ /* 0x104fe40000010804 */
[--C-:B------:R-:W-:Y:S02]  /*158c0*/  FFMA.FTZ R225, R32, c[0x0][0x2d0], -R4.reuse ;  /* 0x0000b40020e17a23 */ /* 0x100fe40000010804 */
[----:B------:R1:W-:Y:S01]  /*158d0*/  MUFU.EX2 R32, R9 ;  /* 0x0000000900207308 */ /* 0x0003e20000000800 */
[----:B------:R-:W-:Y:S02]  /*158e0*/  FADD.FTZ R2, -R2, R89 ;  /* 0x0000005902027221 */ /* 0x000fe40000010100 */
[--C-:B------:R-:W-:Y:S02]  /*158f0*/  FFMA.FTZ R207, R36, c[0x0][0x2d0], -R4.reuse ;  /* 0x0000b40024cf7a23 */ /* 0x100fe40000010804 */
[----:B------:R-:W-:Y:S02]  /*15900*/  FMUL.FTZ R2, R2, c[0x0][0x2d0] ;  /* 0x0000b40002027a20 */ /* 0x000fe40000410000 */
[----:B---3--:R-:W-:Y:S02]  /*15910*/  FMUL.FTZ R45, R0, R105 ;  /* 0x00000069002d7220 */ /* 0x008fe40000410000 */
[--C-:B------:R-:W-:Y:S02]  /*15920*/  FFMA.FTZ R18, R62, c[0x0][0x2d0], -R4.reuse ;  /* 0x0000b4003e127a23 */ /* 0x100fe40000010804 */
[----:B------:R-:W2:Y:S01]  /*15930*/  MUFU.EX2 R2, R2 ;  /* 0x0000000200027308 */ /* 0x000ea20000000800 */
[--C-:B------:R-:W-:Y:S02]  /*15940*/  FFMA.FTZ R17, R61, c[0x0][0x2d0], -R4.reuse ;  /* 0x0000b4003d117a23 */ /* 0x100fe40000010804 */
[--C-:B------:R-:W-:Y:S01]  /*15950*/  FFMA.FTZ R16, R76, c[0x0][0x2d0], -R4.reuse ;  /* 0x0000b4004c107a23 */ /* 0x100fe20000010804 */
[----:B------:R-:W-:Y:S01]  /*15960*/  F2FP.PACK_AB R76, R20, R21 ;  /* 0x00000015144c723e */ /* 0x000fe200000000ff */
        /* <DEDUP_REMOVED lines=17> */
[C---:B------:R-:W-:Y:S02]  /*15a80*/  FFMA.FTZ R4, R0.reuse, R246, R21 ;  /* 0x000000f600047223 */ /* 0x040fe40000010015 */
[----:B------:R-:W-:Y:S02]  /*15a90*/  FMUL.FTZ R56, R0, R100 ;  /* 0x0000006400387220 */ /* 0x000fe40000410000 */
[----:B------:R-:W-:Y:S02]  /*15aa0*/  FADD.FTZ R100, R20, R4 ;  /* 0x0000000414647221 */ /* 0x000fe40000010000 */
[----:B------:R-:W3:Y:S01]  /*15ab0*/  LDSM.16.MT88.4 R20, [R192] ;  /* 0x00000000c014783b */ /* 0x000ee20000004200 */
[----:B------:R-:W-:Y:S01]  /*15ac0*/  FADD.FTZ R8, R11, R12 ;  /* 0x0000000c0b087221 */ /* 0x000fe20000010000 */
[----:B------:R-:W-:Y:S01]  /*15ad0*/  MUFU.EX2 R176, R188 ;  /* 0x000000bc00b07308 */ /* 0x000fe20000000800 */
[C---:B------:R-:W-:Y:S02]  /*15ae0*/  FMUL.FTZ R60, R0.reuse, R96 ;  /* 0x00000060003c7220 */ /* 0x040fe40000410000 */
[C---:B------:R-:W-:Y:S02]  /*15af0*/  FMUL.FTZ R61, R0.reuse, R97 ;  /* 0x00000061003d7220 */ /* 0x040fe40000410000 */
[C---:B------:R-:W-:Y:S02]  /*15b00*/  FMUL.FTZ R40, R0.reuse, R108 ;  /* 0x0000006c00287220 */ /* 0x040fe40000410000 */
[C---:B------:R-:W-:Y:S02]  /*15b10*/  FMUL.FTZ R41, R0.reuse, R109 ;  /* 0x0000006d00297220 */ /* 0x040fe40000410000 */
[C---:B------:R-:W-:Y:S01]  /*15b20*/  FMUL.FTZ R44, R0.reuse, R104 ;  /* 0x00000068002c7220 */ /* 0x040fe20000410000 */
[----:B------:R-:W-:Y:S01]  /*15b30*/  MUFU.EX2 R109, R180 ;  /* 0x000000b4006d7308 */ /* 0x000fe20000000800 */
[----:B------:R-:W-:Y:S02]  /*15b40*/  FMUL.FTZ R57, R0, R101 ;  /* 0x0000006500397220 */ /* 0x000fe40000410000 */
[----:B------:R-:W-:Y:S02]  /*15b50*/  FADD.FTZ R66, R10, R8 ;  /* 0x000000080a427221 */ /* 0x000fe40000010000 */
[C---:B------:R-:W-:Y:S02]  /*15b60*/  FMUL.FTZ R8, R0.reuse, R124 ;  /* 0x0000007c00087220 */ /* 0x040fe40000410000 */
[C---:B-1----:R-:W-:Y:S02]  /*15b70*/  FMUL.FTZ R9, R0.reuse, R125 ;  /* 0x0000007d00097220 */ /* 0x042fe40000410000 */
[C---:B------:R-:W-:Y:S01]  /*15b80*/  FMUL.FTZ R12, R0.reuse, R120 ;  /* 0x00000078000c7220 */ /* 0x040fe20000410000 */
[----:B------:R1:W-:Y:S01]  /*15b90*/  MUFU.EX2 R104, R55 ;  /* 0x0000003700687308 */ /* 0x0003e20000000800 */
[C---:B------:R-:W-:Y:S02]  /*15ba0*/  FMUL.FTZ R13, R0.reuse, R121 ;  /* 0x00000079000d7220 */ /* 0x040fe40000410000 */
[C---:B------:R-:W-:Y:S02]  /*15bb0*/  FMUL.FTZ R24, R0.reuse, R116 ;  /* 0x0000007400187220 */ /* 0x040fe40000410000 */
[C---:B------:R-:W-:Y:S02]  /*15bc0*/  FMUL.FTZ R25, R0.reuse, R117 ;  /* 0x0000007500197220 */ /* 0x040fe40000410000 */
[C---:B------:R-:W-:Y:S02]  /*15bd0*/  FMUL.FTZ R28, R0.reuse, R112 ;  /* 0x00000070001c7220 */ /* 0x040fe40000410000 */
[----:B------:R-:W-:Y:S01]  /*15be0*/  FMUL.FTZ R29, R0, R113 ;  /* 0x00000071001d7220 */ /* 0x000fe20000410000 */
[----:B------:R-:W4:Y:S01]  /*15bf0*/  MUFU.EX2 R101, R18 ;  /* 0x0000001200657308 */ /* 0x000f220000000800 */
[C---:B--2---:R-:W-:Y:S02]  /*15c00*/  FMUL.FTZ R59, R2.reuse, R103 ;  /* 0x00000067023b7220 */ /* 0x044fe40000410000 */
[C---:B------:R-:W-:Y:S02]  /*15c10*/  FMUL.FTZ R58, R2.reuse, R102 ;  /* 0x00000066023a7220 */ /* 0x040fe40000410000 */
[C---:B------:R-:W-:Y:S02]  /*15c20*/  FMUL.FTZ R6, R3.reuse, R130 ;  /* 0x0000008203067220 */ /* 0x040fe40000410000 */
[----:B------:R-:W-:Y:S02]  /*15c30*/  FMUL.FTZ R7, R3, R131 ;  /* 0x0000008303077220 */ /* 0x000fe40000410000 */
[C---:B------:R-:W-:Y:S01]  /*15c40*/  FMUL.FTZ R4, R65.reuse, R128 ;  /* 0x0000008041047220 */ /* 0x040fe20000410000 */
[----:B------:R-:W2:Y:S01]  /*15c50*/  MUFU.EX2 R0, R14 ;  /* 0x0000000e00007308 */ /* 0x000ea20000000800 */
[C---:B------:R-:W-:Y:S02]  /*15c60*/  FMUL.FTZ R5, R65.reuse, R129 ;  /* 0x0000008141057220 */ /* 0x040fe40000410000 */
[C---:B------:R-:W-:Y:S01]  /*15c70*/  FMUL.FTZ R10, R2.reuse, R126 ;  /* 0x0000007e020a7220 */ /* 0x040fe20000410000 */
[----:B-1----:R-:W-:Y:S01]  /*15c80*/  LDSM.16.MT88.4 R52, [R193] ;  /* 0x00000000c134783b */ /* 0x002fe20000004200 */
[C---:B------:R-:W-:Y:S02]  /*15c90*/  FMUL.FTZ R11, R2.reuse, R127 ;  /* 0x0000007f020b7220 */ /* 0x040fe40000410000 */
[C---:B------:R-:W-:Y:S02]  /*15ca0*/  FMUL.FTZ R15, R2.reuse, R123 ;  /* 0x0000007b020f7220 */ /* 0x040fe40000410000 */
[C---:B------:R-:W-:Y:S01]  /*15cb0*/  FFMA.FTZ R89, R2.reuse, R247, R32 ;  /* 0x000000f702597223 */ /* 0x040fe20000010020 */
[----:B------:R1:W-:Y:S01]  /*15cc0*/  MUFU.EX2 R103, R37 ;  /* 0x0000002500677308 */ /* 0x0003e20000000800 */
[----:B------:R-:W-:Y:S01]  /*15cd0*/  FMUL.FTZ R33, R65, R141 ;  /* 0x0000008d41217220 */ /* 0x000fe20000410000 */
[----:B------:R-:W5:Y:S01]  /*15ce0*/  LDL R247, [R1] ;  /* 0x0000000001f77983 */ /* 0x000f620000100800 */
[----:B------:R-:W-:Y:S01]  /*15cf0*/  FMUL.FTZ R34, R3, R142 ;  /* 0x0000008e03227220 */ /* 0x000fe20000410000 */
[----:B----4-:R-:W-:Y:S01]  /*15d00*/  F2FP.PACK_AB R77, R101, R32 ;  /* 0x00000020654d723e */ /* 0x010fe200000000ff */
[----:B------:R-:W-:Y:S02]  /*15d10*/  FMUL.FTZ R18, R3, R134 ;  /* 0x0000008603127220 */ /* 0x000fe40000410000 */
[----:B------:R-:W-:Y:S02]  /*15d20*/  FMUL.FTZ R32, R65, R140 ;  /* 0x0000008c41207220 */ /* 0x000fe40000410000 */
[----:B------:R-:W-:Y:S01]  /*15d30*/  FMUL.FTZ R35, R3, R143 ;  /* 0x0000008f03237220 */ /* 0x000fe20000410000 */
[----:B------:R4:W-:Y:S01]  /*15d40*/  MUFU.EX2 R102, R17 ;  /* 0x0000001100667308 */ /* 0x0009e20000000800 */
[----:B------:R-:W-:Y:S01]  /*15d50*/  LDSM.16.MT88.4 R140, [R196+0x2000] ;  /* 0x00200000c48c783b */ /* 0x000fe20000004200 */
[----:B------:R-:W-:Y:S01]  /*15d60*/  FMUL.FTZ R46, R2, R106 ;  /* 0x0000006a022e7220 */ /* 0x000fe20000410000 */
[----:B--2---:R-:W-:Y:S01]  /*15d70*/  F2FP.PACK_AB R75, R104, R0 ;  /* 0x00000000684b723e */ /* 0x004fe200000000ff */
[----:B------:R-:W-:Y:S02]  /*15d80*/  FADD.FTZ R88, R0, R38 ;  /* 0x0000002600587221 */ /* 0x000fe40000010000 */
[C---:B------:R-:W-:Y:S02]  /*15d90*/  FMUL.FTZ R47, R2.reuse, R107 ;  /* 0x0000006b022f7220 */ /* 0x040fe40000410000 */
[C---:B------:R-:W-:Y:S02]  /*15da0*/  FMUL.FTZ R62, R2.reuse, R98 ;  /* 0x00000062023e7220 */ /* 0x040fe40000410000 */
[----:B------:R-:W2:Y:S01]  /*15db0*/  MUFU.EX2 R121, R19 ;  /* 0x0000001300797308 */ /* 0x000ea20000000800 */
[-C--:B---3--:R-:W-:Y:S01]  /*15dc0*/  HMMA.16816.F32 R4, R72, R20.reuse, R4 ;  /* 0x000000144804723c */ /* 0x088fe20000001804 */
[----:B-1----:R-:W1:Y:S04]  /*15dd0*/  LDSM.16.MT88.4 R36, [R196] ;  /* 0x00000000c424783b */ /* 0x002e680000004200 */
[C---:B------:R-:W-:Y:S02]  /*15de0*/  FMUL.FTZ R14, R2.reuse, R122 ;  /* 0x0000007a020e7220 */ /* 0x040fe40000410000 */
[C---:B------:R-:W-:Y:S02]  /*15df0*/  FMUL.FTZ R26, R2.reuse, R118 ;  /* 0x00000076021a7220 */ /* 0x040fe40000410000 */
[----:B------:R-:W3:Y:S03]  /*15e00*/  MUFU.EX2 R120, R16 ;  /* 0x0000001000787308 */ /* 0x000ee60000000800 */
[C---:B------:R-:W-:Y:S02]  /*15e10*/  FMUL.FTZ R27, R2.reuse, R119 ;  /* 0x00000077021b7220 */ /* 0x040fe40000410000 */
[----:B----4-:R-:W-:Y:S02]  /*15e20*/  FMUL.FTZ R17, R65, R133 ;  /* 0x0000008541117220 */ /* 0x010fe40000410000 */
[C---:B------:R-:W-:Y:S02]  /*15e30*/  FMUL.FTZ R63, R2.reuse, R99 ;  /* 0x00000063023f7220 */ /* 0x040fe40000410000 */
[----:B------:R-:W4:Y:S01]  /*15e40*/  LDSM.16.MT88.4 R96, [R192+0x800] ;  /* 0x00080000c060783b */ /* 0x000f220000004200 */
[----:B------:R-:W-:Y:S01]  /*15e50*/  MUFU.EX2 R108, R178 ;  /* 0x000000b2006c7308 */ /* 0x000fe20000000800 */
[C---:B------:R-:W-:Y:S02]  /*15e60*/  FMUL.FTZ R42, R2.reuse, R110 ;  /* 0x0000006e022a7220 */ /* 0x040fe40000410000 */
[C---:B------:R-:W-:Y:S01]  /*15e70*/  FMUL.FTZ R43, R2.reuse, R111 ;  /* 0x0000006f022b7220 */ /* 0x040fe20000410000 */
[----:B--2---:R-:W-:Y:S01]  /*15e80*/  F2FP.PACK_AB R78, R121, R103 ;  /* 0x00000067794e723e */ /* 0x004fe200000000ff */
[C---:B------:R-:W-:Y:S02]  /*15e90*/  FMUL.FTZ R19, R3.reuse, R135 ;  /* 0x0000008703137220 */ /* 0x040fe40000410000 */
[----:B------:R-:W-:Y:S02]  /*15ea0*/  FMUL.FTZ R67, R3, R159 ;  /* 0x0000009f03437220 */ /* 0x000fe40000410000 */
[C---:B------:R-:W-:Y:S01]  /*15eb0*/  FMUL.FTZ R30, R2.reuse, R114 ;  /* 0x00000072021e7220 */ /* 0x040fe20000410000 */
[----:B------:R-:W-:Y:S01]  /*15ec0*/  MUFU.EX2 R111, R182 ;  /* 0x000000b6006f7308 */ /* 0x000fe20000000800 */
[----:B------:R-:W-:Y:S02]  /*15ed0*/  FMUL.FTZ R31, R2, R115 ;  /* 0x00000073021f7220 */ /* 0x000fe40000410000 */
[----:B------:R-:W-:Y:S01]  /*15ee0*/  FADD.FTZ R0, R64, R66 ;  /* 0x0000004240007221 */ /* 0x000fe20000010000 */
[----:B---3--:R-:W-:Y:S01]  /*15ef0*/  F2FP.PACK_AB R79, R120, R102 ;  /* 0x00000066784f723e */ /* 0x008fe200000000ff */
[----:B------:R-:W-:Y:S02]  /*15f00*/  FMUL.FTZ R16, R65, R132 ;  /* 0x0000008441107220 */ /* 0x000fe40000410000 */
[----:B------:R-:W-:Y:S01]  /*15f10*/  LDSM.16.MT88.4 R132, [R192+0x2000] ;  /* 0x00200000c084783b */ /* 0x000fe20000004200 */
[----:B------:R-:W-:Y:S02]  /*15f20*/  FMUL.FTZ R66, R3, R158 ;  /* 0x0000009e03427220 */ /* 0x000fe40000410000 */
[----:B------:R-:W-:Y:S01]  /*15f30*/  MUFU.EX2 R110, R179 ;  /* 0x000000b3006e7308 */ /* 0x000fe20000000800 */
[C---:B------:R-:W-:Y:S07]  /*15f40*/  HMMA.16816.F32 R8, R76.reuse, R20, R8 ;  /* 0x000000144c08723c */ /* 0x040fee0000001808 */
[C---:B------:R-:W-:Y:S01]  /*15f50*/  FMUL.FTZ R20, R65.reuse, R136 ;  /* 0x0000008841147220 */ /* 0x040fe20000410000 */
[-C--:B------:R-:W-:Y:S01]  /*15f60*/  HMMA.16816.F32 R12, R76, R22.reuse, R12 ;  /* 0x000000164c0c723c */ /* 0x080fe2000000180c */
[----:B------:R-:W2:Y:S03]  /*15f70*/  MUFU.EX2 R2, R184 ;  /* 0x000000b800027308 */ /* 0x000ea60000000800 */
[----:B------:R-:W-:Y:S04]  /*15f80*/  FMUL.FTZ R21, R65, R137 ;  /* 0x0000008941157220 */ /* 0x000fe80000410000 */
[C---:B------:R-:W-:Y:S03]  /*15f90*/  HMMA.16816.F32 R16, R72.reuse, R22, R16 ;  /* 0x000000164810723c */ /* 0x040fe60000001810 */
[----:B------:R-:W-:Y:S04]  /*15fa0*/  MUFU.EX2 R179, R186 ;  /* 0x000000ba00b37308 */ /* 0x000fe80000000800 */
[C---:B------:R-:W-:Y:S02]  /*15fb0*/  FMUL.FTZ R22, R3.reuse, R138 ;  /* 0x0000008a03167220 */ /* 0x040fe40000410000 */
[----:B------:R-:W-:Y:S04]  /*15fc0*/  FMUL.FTZ R23, R3, R139 ;  /* 0x0000008b03177220 */ /* 0x000fe80000410000 */
[----:B------:R-:W-:Y:S03]  /*15fd0*/  MUFU.EX2 R115, R173 ;  /* 0x000000ad00737308 */ /* 0x000fe60000000800 */
[-C--:B-1----:R-:W-:Y:S03]  /*15fe0*/  HMMA.16816.F32 R20, R72, R36.reuse, R20 ;  /* 0x000000244814723c */ /* 0x082fe60000001814 */
[----:B--2---:R-:W-:Y:S04]  /*15ff0*/  FADD.FTZ R0, R2, R0 ;  /* 0x0000000002007221 */ /* 0x004fe80000010000 */
[----:B------:R-:W-:Y:S01]  /*16000*/  FADD.FTZ R0, R87, R0 ;  /* 0x0000000057007221 */ /* 0x000fe20000010000 */
[C---:B------:R-:W-:Y:S01]  /*16010*/  HMMA.16816.F32 R24, R76.reuse, R36, R24 ;  /* 0x000000244c18723c */ /* 0x040fe20000001818 */
[----:B------:R-:W1:Y:S03]  /*16020*/  MUFU.EX2 R123, R172 ;  /* 0x000000ac007b7308 */ /* 0x000e660000000800 */
[----:B------:R-:W-:Y:S03]  /*16030*/  FADD.FTZ R0, R86, R0 ;  /* 0x0000000056007221 */ /* 0x000fe60000010000 */
[----:B------:R-:W-:Y:S01]  /*16040*/  FMUL.FTZ R36, R65, R144 ;  /* 0x0000009041247220 */ /* 0x000fe20000410000 */
[-C--:B------:R-:W-:Y:S03]  /*16050*/  HMMA.16816.F32 R28, R76, R38.reuse, R28 ;  /* 0x000000264c1c723c */ /* 0x080fe6000000181c */
[----:B------:R-:W-:Y:S01]  /*16060*/  MUFU.EX2 R126, R171 ;  /* 0x000000ab007e7308 */ /* 0x000fe20000000800 */
[----:B------:R-:W-:Y:S02]  /*16070*/  FADD.FTZ R0, R111, R0 ;  /* 0x000000006f007221 */ /* 0x000fe40000010000 */
[----:B------:R-:W-:Y:S02]  /*16080*/  FMUL.FTZ R37, R65, R145 ;  /* 0x0000009141257220 */ /* 0x000fe40000410000 */
[C---:B------:R-:W-:Y:S04]  /*16090*/  HMMA.16816.F32 R32, R72.reuse, R38, R32 ;  /* 0x000000264820723c */ /* 0x040fe80000001820 */
[----:B------:R-:W-:Y:S01]  /*160a0*/  FADD.FTZ R0, R109, R0 ;  /* 0x000000006d007221 */ /* 0x000fe20000010000 */
[----:B------:R-:W-:Y:S02]  /*160b0*/  MUFU.EX2 R171, R190 ;  /* 0x000000be00ab7308 */ /* 0x000fe40000000800 */
[C---:B------:R-:W-:Y:S02]  /*160c0*/  FMUL.FTZ R38, R3.reuse, R146 ;  /* 0x0000009203267220 */ /* 0x040fe40000410000 */
[----:B------:R-:W-:Y:S03]  /*160d0*/  FMUL.FTZ R39, R3, R147 ;  /* 0x0000009303277220 */ /* 0x000fe60000410000 */
[----:B------:R-:W-:Y:S03]  /*160e0*/  FADD.FTZ R0, R110, R0 ;  /* 0x000000006e007221 */ /* 0x000fe60000010000 */
[----:B------:R-:W2:Y:S01]  /*160f0*/  MUFU.EX2 R128, R170 ;  /* 0x000000aa00807308 */ /* 0x000ea20000000800 */
[-C--:B------:R-:W-:Y:S08]  /*16100*/  HMMA.16816.F32 R36, R72, R52.reuse, R36 ;  /* 0x000000344824723c */ /* 0x080ff00000001824 */
[C---:B------:R-:W-:Y:S01]  /*16110*/  HMMA.16816.F32 R40, R76.reuse, R52, R40 ;  /* 0x000000344c28723c */ /* 0x040fe20000001828 */
[----:B------:R-:W-:Y:S06]  /*16120*/  MUFU.EX2 R114, R167 ;  /* 0x000000a700727308 */ /* 0x000fec0000000800 */
[C---:B------:R-:W-:Y:S01]  /*16130*/  FMUL.FTZ R52, R65.reuse, R152 ;  /* 0x0000009841347220 */ /* 0x040fe20000410000 */
[-C--:B------:R-:W-:Y:S03]  /*16140*/  HMMA.16816.F32 R44, R76, R54.reuse, R44 ;  /* 0x000000364c2c723c */ /* 0x080fe6000000182c */
[----:B------:R-:W3:Y:S01]  /*16150*/  MUFU.EX2 R124, R166 ;  /* 0x000000a6007c7308 */ /* 0x000ee20000000800 */
[----:B------:R-:W-:Y:S04]  /*16160*/  FMUL.FTZ R53, R65, R153 ;  /* 0x0000009941357220 */ /* 0x000fe80000410000 */
[C---:B------:R-:W-:Y:S05]  /*16170*/  HMMA.16816.F32 R48, R72.reuse, R54, R48 ;  /* 0x000000364830723c */ /* 0x040fea0000001830 */
[----:B------:R-:W-:Y:S02]  /*16180*/  MUFU.EX2 R127, R165 ;  /* 0x000000a5007f7308 */ /* 0x000fe40000000800 */
[C---:B------:R-:W-:Y:S02]  /*16190*/  FMUL.FTZ R54, R3.reuse, R154 ;  /* 0x0000009a03367220 */ /* 0x040fe40000410000 */
[----:B------:R-:W-:Y:S03]  /*161a0*/  FMUL.FTZ R55, R3, R155 ;  /* 0x0000009b03377220 */ /* 0x000fe60000410000 */
[----:B------:R-:W-:Y:S03]  /*161b0*/  FADD.FTZ R3, R103, R100 ;  /* 0x0000006467037221 */ /* 0x000fe60000010000 */
[----:B------:R-:W-:Y:S01]  /*161c0*/  MUFU.EX2 R166, R222 ;  /* 0x000000de00a67308 */ /* 0x000fe20000000800 */
[-C--:B------:R-:W-:Y:S08]  /*161d0*/  HMMA.16816.F32 R52, R72, R80.reuse, R52 ;  /* 0x000000504834723c */ /* 0x080ff00000001834 */
[C---:B------:R-:W-:Y:S01]  /*161e0*/  HMMA.16816.F32 R56, R76.reuse, R80, R56 ;  /* 0x000000504c38723c */ /* 0x040fe20000001838 */
[----:B------:R-:W2:Y:S07]  /*161f0*/  MUFU.EX2 R246, R164 ;  /* 0x000000a400f67308 */ /* 0x000eae0000000800 */
[-C--:B------:R-:W-:Y:S03]  /*16200*/  HMMA.16816.F32 R60, R76, R82.reuse, R60 ;  /* 0x000000524c3c723c */ /* 0x080fe6000000183c */
[----:B------:R-:W-:Y:S04]  /*16210*/  MUFU.EX2 R117, R162 ;  /* 0x000000a200757308 */ /* 0x000fe80000000800 */
[----:B------:R-:W-:Y:S01]  /*16220*/  F2FP.PACK_AB R76, R2, R64 ;  /* 0x00000040024c723e */ /* 0x000fe200000000ff */
[C---:B------:R-:W-:Y:S01]  /*16230*/  FMUL.FTZ R64, R65.reuse, R156 ;  /* 0x0000009c41407220 */ /* 0x040fe20000410000 */
[----:B------:R-:W-:Y:S03]  /*16240*/  F2FP.PACK_AB R78, R86, R87 ;  /* 0x00000057564e723e */ /* 0x000fe600000000ff */
[----:B------:R-:W-:Y:S01]  /*16250*/  FMUL.FTZ R65, R65, R157 ;  /* 0x0000009d41417220 */ /* 0x000fe20000410000 */
[----:B------:R-:W3:Y:S01]  /*16260*/  MUFU.EX2 R118, R161 ;  /* 0x000000a100767308 */ /* 0x000ee20000000800 */
[----:B------:R-:W-:Y:S01]  /*16270*/  FADD.FTZ R2, R101, R89 ;  /* 0x0000005965027221 */ /* 0x000fe20000010000 */
[----:B-1----:R-:W-:Y:S01]  /*16280*/  F2FP.PACK_AB R77, R123, R115 ;  /* 0x000000737b4d723e */ /* 0x002fe200000000ff */
[----:B------:R-:W-:Y:S01]  /*16290*/  FADD.FTZ R87, R104, R88 ;  /* 0x0000005868577221 */ /* 0x000fe20000010000 */
[----:B--2---:R-:W-:Y:S01]  /*162a0*/  F2FP.PACK_AB R79, R128, R126 ;  /* 0x0000007e804f723e */ /* 0x004fe200000000ff */
[----:B------:R-:W-:Y:S01]  /*162b0*/  LDSM.16.MT88.4 R104, [R193+0x1000] ;  /* 0x00100000c168783b */ /* 0x000fe20000004200 */
[----:B------:R-:W-:Y:S04]  /*162c0*/  HMMA.16816.F32 R64, R72, R82, R64 ;  /* 0x000000524840723c */ /* 0x000fe80000001840 */
[----:B------:R-:W1:Y:S01]  /*162d0*/  MUFU.EX2 R125, R160 ;  /* 0x000000a0007d7308 */ /* 0x000e620000000800 */
[----:B------:R-:W-:Y:S01]  /*162e0*/  FADD.FTZ R86, R102, R2 ;  /* 0x0000000266567221 */ /* 0x000fe20000010000 */
[----:B------:R-:W-:Y:S01]  /*162f0*/  F2FP.PACK_AB R157, R168, R169 ;  /* 0x000000a9a89d723e */ /* 0x000fe200000000ff */
[----:B------:R-:W2:Y:S01]  /*16300*/  LDSM.16.MT88.4 R80, [R196+0x800] ;  /* 0x00080000c450783b */ /* 0x000ea20000004200 */
[-C--:B----4-:R-:W-:Y:S05]  /*16310*/  HMMA.16816.F32 R4, R76, R96.reuse, R4 ;  /* 0x000000604c04723c */ /* 0x090fea0000001804 */
[----:B---3--:R-:W-:Y:S01]  /*16320*/  F2FP.PACK_AB R72, R124, R114 ;  /* 0x000000727c48723e */ /* 0x008fe200000000ff */
[----:B------:R-:W-:Y:S01]  /*16330*/  FADD.FTZ R2, R108, R0 ;  /* 0x000000006c027221 */ /* 0x000fe20000010000 */
[----:B------:R-:W-:Y:S01]  /*16340*/  F2FP.PACK_AB R74, R246, R127 ;  /* 0x0000007ff64a723e */ /* 0x000fe200000000ff */
[----:B------:R-:W3:Y:S01]  /*16350*/  LDSM.16.MT88.4 R100, [R193+0x800] ;  /* 0x00080000c164783b */ /* 0x000ee20000004200 */
[----:B------:R-:W-:Y:S03]  /*16360*/  MUFU.EX2 R165, R224 ;  /* 0x000000e000a57308 */ /* 0x000fe60000000800 */
[----:B------:R-:W-:Y:S01]  /*16370*/  F2FP.PACK_AB R73, R118, R117 ;  /* 0x000000757649723e */ /* 0x000fe200000000ff */
[----:B------:R-:W-:Y:S02]  /*16380*/  FADD.FTZ R0, R121, R3 ;  /* 0x0000000379007221 */ /* 0x000fe40000010000 */
[----:B------:R-:W-:Y:S02]  /*16390*/  FADD.FTZ R3, R115, R87 ;  /* 0x0000005773037221 */ /* 0x000fe40000010000 */
[----:B------:R-:W-:Y:S02]  /*163a0*/  FADD.FTZ R87, R114, R0 ;  /* 0x0000000072577221 */ /* 0x000fe40000010000 */
[----:B------:R-:W-:Y:S01]  /*163b0*/  MUFU.EX2 R164, R225 ;  /* 0x000000e100a47308 */ /* 0x000fe20000000800 */
[----:B-1----:R-:W-:Y:S01]  /*163c0*/  F2FP.PACK_AB R75, R183, R125 ;  /* 0x0000007db74b723e */ /* 0x002fe200000000ff */
[----:B------:R-:W-:Y:S02]  /*163d0*/  FADD.FTZ R86, R120, R86 ;  /* 0x0000005678567221 */ /* 0x000fe40000010000 */
[----:B------:R-:W-:Y:S02]  /*163e0*/  FADD.FTZ R3, R123, R3 ;  /* 0x000000037b037221 */ /* 0x000fe40000010000 */
[----:B------:R-:W-:Y:S02]  /*163f0*/  FADD.FTZ R87, R124, R87 ;  /* 0x000000577c577221 */ /* 0x000fe40000010000 */
[C---:B------:R-:W-:Y:S02]  /*16400*/  HMMA.16816.F32 R8, R72.reuse, R96, R8 ;  /* 0x000000604808723c */ /* 0x040fe40000001808 */
[----:B------:R-:W-:Y:S06]  /*16410*/  MUFU.EX2 R162, R226 ;  /* 0x000000e200a27308 */ /* 0x000fec0000000800 */
[-C--:B------:R-:W-:Y:S04]  /*16420*/  HMMA.16816.F32 R12, R72, R98.reuse, R12 ;  /* 0x00000062480c723c */ /* 0x080fe8000000180c */
[----:B------:R-:W1:Y:S04]  /*16430*/  MUFU.EX2 R184, R174 ;  /* 0x000000ae00b87308 */ /* 0x000e680000000800 */
[C---:B------:R-:W-:Y:S01]  /*16440*/  HMMA.16816.F32 R16, R76.reuse, R98, R16 ;  /* 0x000000624c10723c */ /* 0x040fe20000001810 */
[----:B------:R-:W4:Y:S05]  /*16450*/  LDSM.16.MT88.4 R96, [R195+0x800] ;  /* 0x00080000c360783b */ /* 0x000f2a0000004200 */
[----:B------:R-:W-:Y:S02]  /*16460*/  MUFU.EX2 R174, R189 ;  /* 0x000000bd00ae7308 */ /* 0x000fe40000000800 */
[-C--:B--2---:R-:W-:Y:S08]  /*16470*/  HMMA.16816.F32 R20, R76, R80.reuse, R20 ;  /* 0x000000504c14723c */ /* 0x084ff00000001814 */
[C---:B------:R-:W-:Y:S01]  /*16480*/  HMMA.16816.F32 R24, R72.reuse, R80, R24 ;  /* 0x000000504818723c */ /* 0x040fe20000001818 */
[----:B------:R-:W-:Y:S07]  /*16490*/  MUFU.EX2 R182, R163 ;  /* 0x000000a300b67308 */ /* 0x000fee0000000800 */
[-C--:B------:R-:W-:Y:S03]  /*164a0*/  HMMA.16816.F32 R28, R72, R82.reuse, R28 ;  /* 0x00000052481c723c */ /* 0x080fe6000000181c */
[----:B------:R-:W2:Y:S05]  /*164b0*/  MUFU.EX2 R180, R175 ;  /* 0x000000af00b47308 */ /* 0x000eaa0000000800 */
[C---:B------:R-:W-:Y:S01]  /*164c0*/  HMMA.16816.F32 R32, R76.reuse, R82, R32 ;  /* 0x000000524c20723c */ /* 0x040fe20000001820 */
[----:B------:R-:W1:Y:S04]  /*164d0*/  LDSM.16.MT88.4 R80, [R192+0x1000] ;  /* 0x00100000c050783b */ /* 0x000e680000004200 */
[----:B------:R-:W-:Y:S03]  /*164e0*/  MUFU.EX2 R155, R177 ;  /* 0x000000b1009b7308 */ /* 0x000fe60000000800 */
[-C--:B---3--:R-:W-:Y:S03]  /*164f0*/  HMMA.16816.F32 R36, R76, R100.reuse, R36 ;  /* 0x000000644c24723c */ /* 0x088fe60000001824 */
[C---:B-----5:R-:W-:Y:S02]  /*16500*/  ISETP.GT.AND P0, PT, R223.reuse, R247, PT ;  /* 0x000000f7df00720c */ /* 0x060fe40003f04270 */
[----:B------:R-:W-:Y:S02]  /*16510*/  IADD3 R223, R223, -0x1, RZ ;  /* 0xffffffffdfdf7810 */ /* 0x000fe40007ffe0ff */
[----:B------:R-:W3:Y:S01]  /*16520*/  MUFU.EX2 R175, R187 ;  /* 0x000000bb00af7308 */ /* 0x000ee20000000800 */
[C---:B------:R-:W-:Y:S08]  /*16530*/  HMMA.16816.F32 R40, R72.reuse, R100, R40 ;  /* 0x000000644828723c */ /* 0x040ff00000001828 */
[-C--:B------:R-:W-:Y:S01]  /*16540*/  HMMA.16816.F32 R44, R72, R102.reuse, R44 ;  /* 0x00000066482c723c */ /* 0x080fe2000000182c */
[----:B------:R-:W-:Y:S07]  /*16550*/  MUFU.EX2 R154, R181 ;  /* 0x000000b5009a7308 */ /* 0x000fee0000000800 */
[C---:B------:R-:W-:Y:S01]  /*16560*/  HMMA.16816.F32 R48, R76.reuse, R102, R48 ;  /* 0x000000664c30723c */ /* 0x040fe20000001830 */
[----:B------:R-:W5:Y:S02]  /*16570*/  LDSM.16.MT88.4 R100, [R196+0x1000] ;  /* 0x00100000c464783b */ /* 0x000f640000004200 */
[----:B------:R-:W1:Y:S05]  /*16580*/  MUFU.EX2 R153, R191 ;  /* 0x000000bf00997308 */ /* 0x000e6a0000000800 */
[-C--:B----4-:R-:W-:Y:S05]  /*16590*/  HMMA.16816.F32 R52, R76, R96.reuse, R52 ;  /* 0x000000604c34723c */ /* 0x090fea0000001834 */
[----:B------:R-:W-:Y:S03]  /*165a0*/  MUFU.EX2 R152, R207 ;  /* 0x000000cf00987308 */ /* 0x000fe60000000800 */
[C---:B------:R-:W-:Y:S07]  /*165b0*/  HMMA.16816.F32 R56, R72.reuse, R96, R56 ;  /* 0x000000604838723c */ /* 0x040fee0000001838 */
[----:B------:R-:W4:Y:S01]  /*165c0*/  MUFU.EX2 R170, R209 ;  /* 0x000000d100aa7308 */ /* 0x000f220000000800 */
[-C--:B------:R-:W-:Y:S07]  /*165d0*/  HMMA.16816.F32 R60, R72, R98.reuse, R60 ;  /* 0x00000062483c723c */ /* 0x080fee000000183c */
[----:B------:R-:W-:Y:S01]  /*165e0*/  F2FP.PACK_AB R72, R109, R111 ;  /* 0x0000006f6d48723e */ /* 0x000fe200000000ff */
[----:B------:R-:W-:Y:S01]  /*165f0*/  HMMA.16816.F32 R64, R76, R98, R64 ;  /* 0x000000624c40723c */ /* 0x000fe20000001840 */
[----:B------:R-:W5:Y:S01]  /*16600*/  LDSM.16.MT88.4 R96, [R195+0x1000] ;  /* 0x00100000c360783b */ /* 0x000f620000004200 */
[----:B------:R-:W4:Y:S02]  /*16610*/  MUFU.EX2 R89, R218 ;  /* 0x000000da00597308 */ /* 0x000f240000000800 */
[----:B------:R-:W-:Y:S02]  /*16620*/  F2FP.PACK_AB R74, R108, R110 ;  /* 0x0000006e6c4a723e */ /* 0x000fe400000000ff */
[----:B------:R-:W-:Y:S02]  /*16630*/  F2FP.PACK_AB R73, R243, R242 ;  /* 0x000000f2f349723e */ /* 0x000fe400000000ff */
[----:B-1----:R-:W-:Y:S01]  /*16640*/  F2FP.PACK_AB R75, R185, R184 ;  /* 0x000000b8b94b723e */ /* 0x002fe200000000ff */
[----:B------:R-:W-:Y:S03]  /*16650*/  LDSM.16.MT88.4 R108, [R195+0x1800] ;  /* 0x00180000c36c783b */ /* 0x000fe60000004200 */
[----:B--2---:R-:W-:Y:S01]  /*16660*/  F2FP.PACK_AB R76, R180, R182 ;  /* 0x000000b6b44c723e */ /* 0x004fe200000000ff */
[----:B------:R-:W1:Y:S01]  /*16670*/  MUFU.EX2 R88, R217 ;  /* 0x000000d900587308 */ /* 0x000e620000000800 */
[----:B---3--:R-:W-:Y:S01]  /*16680*/  F2FP.PACK_AB R78, R175, R155 ;  /* 0x0000009baf4e723e */ /* 0x008fe200000000ff */
[-C--:B------:R-:W-:Y:S05]  /*16690*/  HMMA.16816.F32 R4, R72, R80.reuse, R4 ;  /* 0x000000504804723c */ /* 0x080fea0000001804 */
[----:B------:R-:W-:Y:S02]  /*166a0*/  F2FP.PACK_AB R77, R153, R154 ;  /* 0x0000009a994d723e */ /* 0x000fe400000000ff */
[----:B----4-:R-:W-:Y:S01]  /*166b0*/  F2FP.PACK_AB R79, R170, R152 ;  /* 0x00000098aa4f723e */ /* 0x010fe200000000ff */
[----:B------:R-:W2:Y:S01]  /*166c0*/  MUFU.EX2 R113, R216 ;  /* 0x000000d800717308 */ /* 0x000ea20000000800 */
[----:B------:R-:W-:Y:S05]  /*166d0*/  FADD.FTZ R0, R89, R2 ;  /* 0x0000000259007221 */ /* 0x000fea0000010000 */
[C---:B------:R-:W-:Y:S04]  /*166e0*/  HMMA.16816.F32 R8, R76.reuse, R80, R8 ;  /* 0x000000504c08723c */ /* 0x040fe80000001808 */
[----:B------:R-:W3:Y:S04]  /*166f0*/  MUFU.EX2 R112, R215 ;  /* 0x000000d700707308 */ /* 0x000ee80000000800 */
[-C--:B------:R-:W-:Y:S04]  /*16700*/  HMMA.16816.F32 R12, R76, R82.reuse, R12 ;  /* 0x000000524c0c723c */ /* 0x080fe8000000180c */
[----:B-1----:R-:W-:Y:S02]  /*16710*/  FADD.FTZ R0, R88, R0 ;  /* 0x0000000058007221 */ /* 0x002fe40000010000 */
[----:B------:R-:W-:Y:S02]  /*16720*/  MUFU.EX2 R172, R213 ;  /* 0x000000d500ac7308 */ /* 0x000fe40000000800 */
[C---:B------:R-:W-:Y:S01]  /*16730*/  HMMA.16816.F32 R16, R72.reuse, R82, R16 ;  /* 0x000000524810723c */ /* 0x040fe20000001810 */
[----:B------:R-:W1:Y:S03]  /*16740*/  LDSM.16.MT88.4 R80, [R192+0x1800] ;  /* 0x00180000c050783b */ /* 0x000e660000004200 */
[----:B--2---:R-:W-:Y:S04]  /*16750*/  FADD.FTZ R0, R113, R0 ;  /* 0x0000000071007221 */ /* 0x004fe80000010000 */
[-C--:B-----5:R-:W-:Y:S01]  /*16760*/  HMMA.16816.F32 R20, R72, R100.reuse, R20 ;  /* 0x000000644814723c */ /* 0x0a0fe20000001814 */
        /* <DEDUP_REMOVED lines=9> */
[----:B------:R-:W2:Y:S06]  /*16800*/  LDSM.16.MT88.4 R100, [R196+0x1800] ;  /* 0x00180000c464783b */ /* 0x000eac0000004200 */
        /* <DEDUP_REMOVED lines=17> */
[----:B------:R-:W-:Y:S03]  /*16920*/  MUFU.EX2 R167, R230 ;  /* 0x000000e600a77308 */ /* 0x000fe60000000800 */
[----:B-----5:R-:W-:Y:S02]  /*16930*/  FADD.FTZ R0, R116, R0 ;  /* 0x0000000074007221 */ /* 0x020fe40000010000 */
[----:B------:R-:W-:Y:S02]  /*16940*/  FADD.FTZ R2, R154, R2 ;  /* 0x000000029a027221 */ /* 0x000fe40000010000 */
[-C--:B------:R-:W-:Y:S03]  /*16950*/  HMMA.16816.F32 R60, R76, R98.reuse, R60 ;  /* 0x000000624c3c723c */ /* 0x080fe6000000183c */
[----:B------:R-:W4:Y:S01]  /*16960*/  MUFU.EX2 R163, R235 ;  /* 0x000000eb00a37308 */ /* 0x000f220000000800 */
[----:B------:R-:W-:Y:S01]  /*16970*/  FADD.FTZ R2, R153, R2 ;  /* 0x0000000299027221 */ /* 0x000fe20000010000 */
[----:B-1----:R-:W-:Y:S03]  /*16980*/  F2FP.PACK_AB R158, R114, R116 ;  /* 0x00000074729e723e */ /* 0x002fe600000000ff */
[----:B------:R-:W-:Y:S04]  /*16990*/  HMMA.16816.F32 R64, R72, R98, R64 ;  /* 0x000000624840723c */ /* 0x000fe80000001840 */
[----:B------:R-:W-:Y:S01]  /*169a0*/  F2FP.PACK_AB R76, R88, R89 ;  /* 0x00000059584c723e */ /* 0x000fe200000000ff */
[----:B------:R-:W-:Y:S01]  /*169b0*/  MUFU.EX2 R161, R233 ;  /* 0x000000e900a17308 */ /* 0x000fe20000000800 */
        /* <DEDUP_REMOVED lines=9> */
[----:B------:R-:W-:Y:S01]  /*16a50*/  F2FP.PACK_AB R73, R165, R166 ;  /* 0x000000a6a549723e */ /* 0x000fe200000000ff */
[-C--:B------:R-:W-:Y:S05]  /*16a60*/  HMMA.16816.F32 R4, R76, R80.reuse, R4 ;  /* 0x000000504c04723c */ /* 0x080fea0000001804 */
[----:B------:R-:W-:Y:S01]  /*16a70*/  F2FP.PACK_AB R75, R162, R164 ;  /* 0x000000a4a24b723e */ /* 0x000fe200000000ff */
[----:B------:R-:W5:Y:S01]  /*16a80*/  MUFU.EX2 R160, R234 ;  /* 0x000000ea00a07308 */ /* 0x000f620000000800 */
[----:B----4-:R-:W-:Y:S01]  /*16a90*/  F2FP.PACK_AB R159, R163, R167 ;  /* 0x000000a7a39f723e */ /* 0x010fe200000000ff */
[----:B------:R-:W-:Y:S04]  /*16aa0*/  FADD.FTZ R2, R165, R2 ;  /* 0x00000002a5027221 */ /* 0x000fe80000010000 */
[C---:B------:R-:W-:Y:S04]  /*16ab0*/  HMMA.16816.F32 R8, R72.reuse, R80, R8 ;  /* 0x000000504808723c */ /* 0x040fe80000001808 */
[----:B------:R-:W4:Y:S01]  /*16ac0*/  MUFU.EX2 R89, R237 ;  /* 0x000000ed00597308 */ /* 0x000f220000000800 */
[----:B------:R-:W-:Y:S03]  /*16ad0*/  FADD.FTZ R2, R164, R2 ;  /* 0x00000002a4027221 */ /* 0x000fe60000010000 */
[-C--:B------:R-:W-:Y:S04]  /*16ae0*/  HMMA.16816.F32 R12, R72, R82.reuse, R12 ;  /* 0x00000052480c723c */ /* 0x080fe8000000180c */
[----:B-1----:R-:W-:Y:S02]  /*16af0*/  FADD.FTZ R239, R114, R0 ;  /* 0x0000000072ef7221 */ /* 0x002fe40000010000 */
[----:B------:R-:W-:Y:S01]  /*16b00*/  MUFU.EX2 R81, R240 ;  /* 0x000000f000517308 */ /* 0x000fe20000000800 */
[----:B------:R-:W-:Y:S01]  /*16b10*/  FADD.FTZ R0, R126, R3 ;  /* 0x000000037e007221 */ /* 0x000fe20000010000 */
[C---:B------:R-:W-:Y:S04]  /*16b20*/  HMMA.16816.F32 R16, R76.reuse, R82, R16 ;  /* 0x000000524c10723c */ /* 0x040fe80000001810 */
[----:B------:R-:W-:Y:S01]  /*16b30*/  FADD.FTZ R0, R128, R0 ;  /* 0x0000000080007221 */ /* 0x000fe20000010000 */
[----:B-----5:R-:W-:Y:S01]  /*16b40*/  F2FP.PACK_AB R96, R160, R161 ;  /* 0x000000a1a060723e */ /* 0x020fe200000000ff */
[----:B------:R-:W-:Y:S01]  /*16b50*/  FADD.FTZ R3, R127, R87 ;  /* 0x000000577f037221 */ /* 0x000fe20000010000 */
[----:B------:R-:W-:Y:S01]  /*16b60*/  MOV R87, R70 ;  /* 0x0000004600577202 */ /* 0x000fe20000000f00 */
[-C--:B--2---:R-:W-:Y:S01]  /*16b70*/  HMMA.16816.F32 R20, R76, R100.reuse, R20 ;  /* 0x000000644c14723c */ /* 0x084fe20000001814 */
[----:B------:R-:W-:Y:S03]  /*16b80*/  MUFU.EX2 R82, R236 ;  /* 0x000000ec00527308 */ /* 0x000fe60000000800 */
[----:B----4-:R-:W-:Y:S01]  /*16b90*/  F2FP.PACK_AB R98, R88, R89 ;  /* 0x000000595862723e */ /* 0x010fe200000000ff */
[----:B------:R-:W-:Y:S02]  /*16ba0*/  FADD.FTZ R3, R246, R3 ;  /* 0x00000003f6037221 */ /* 0x000fe40000010000 */
[----:B------:R-:W-:Y:S01]  /*16bb0*/  FADD.FTZ R0, R242, R0 ;  /* 0x00000000f2007221 */ /* 0x000fe20000010000 */
[C---:B------:R-:W-:Y:S03]  /*16bc0*/  HMMA.16816.F32 R24, R72.reuse, R100, R24 ;  /* 0x000000644818723c */ /* 0x040fe60000001818 */
[----:B------:R-:W1:Y:S01]  /*16bd0*/  MUFU.EX2 R83, R238 ;  /* 0x000000ee00537308 */ /* 0x000e620000000800 */
[----:B------:R-:W-:Y:S02]  /*16be0*/  FADD.FTZ R3, R182, R3 ;  /* 0x00000003b6037221 */ /* 0x000fe40000010000 */
[----:B------:R-:W-:Y:S02]  /*16bf0*/  FADD.FTZ R0, R243, R0 ;  /* 0x00000000f3007221 */ /* 0x000fe40000010000 */
[-C--:B------:R-:W-:Y:S04]  /*16c00*/  HMMA.16816.F32 R28, R72, R102.reuse, R28 ;  /* 0x00000066481c723c */ /* 0x080fe8000000181c */
[----:B------:R-:W-:Y:S01]  /*16c10*/  FADD.FTZ R3, R180, R3 ;  /* 0x00000003b4037221 */ /* 0x000fe20000010000 */
[----:B------:R-:W2:Y:S01]  /*16c20*/  MUFU.EX2 R80, R241 ;  /* 0x000000f100507308 */ /* 0x000ea20000000800 */
[----:B------:R-:W-:Y:S02]  /*16c30*/  FADD.FTZ R0, R184, R0 ;  /* 0x00000000b8007221 */ /* 0x000fe40000010000 */
[C---:B------:R-:W-:Y:S04]  /*16c40*/  HMMA.16816.F32 R32, R76.reuse, R102, R32 ;  /* 0x000000664c20723c */ /* 0x040fe80000001820 */
[----:B------:R-:W-:Y:S02]  /*16c50*/  FADD.FTZ R3, R155, R3 ;  /* 0x000000039b037221 */ /* 0x000fe40000010000 */
[----:B------:R-:W-:Y:S02]  /*16c60*/  FADD.FTZ R0, R185, R0 ;  /* 0x00000000b9007221 */ /* 0x000fe40000010000 */
[-C--:B---3--:R-:W-:Y:S04]  /*16c70*/  HMMA.16816.F32 R36, R76, R104.reuse, R36 ;  /* 0x000000684c24723c */ /* 0x088fe80000001824 */
[----:B-1----:R-:W-:Y:S01]  /*16c80*/  F2FP.PACK_AB R97, R83, R82 ;  /* 0x000000525361723e */ /* 0x002fe200000000ff */
[----:B------:R-:W-:Y:S02]  /*16c90*/  FADD.FTZ R3, R175, R3 ;  /* 0x00000003af037221 */ /* 0x000fe40000010000 */
[----:B------:R-:W-:Y:S01]  /*16ca0*/  FADD.FTZ R0, R172, R0 ;  /* 0x00000000ac007221 */ /* 0x000fe20000010000 */
[C---:B------:R-:W-:Y:S04]  /*16cb0*/  HMMA.16816.F32 R40, R72.reuse, R104, R40 ;  /* 0x000000684828723c */ /* 0x040fe80000001828 */
[----:B------:R-:W-:Y:S01]  /*16cc0*/  FADD.FTZ R3, R171, R3 ;  /* 0x00000003ab037221 */ /* 0x000fe20000010000 */
[----:B--2---:R-:W-:Y:S01]  /*16cd0*/  F2FP.PACK_AB R99, R80, R81 ;  /* 0x000000515063723e */ /* 0x004fe200000000ff */
        /* <DEDUP_REMOVED lines=45> */
.L_x_1748:
[----:B-1----:R-:W-:-:S13]  /*16fb0*/  ISETP.GE.AND P0, PT, R223, R252, PT ;  /* 0x000000fcdf00720c */ /* 0x002fda0003f06270 */
[----:B------:R-:W-:Y:S05]  /*16fc0*/  @!P0 BRA `(.L_x_1760) ;  /* 0x00003c7000008947 */ /* 0x000fea0003800000 */
[----:B------:R-:W-:Y:S01]  /*16fd0*/  IMAD.MOV.U32 R87, RZ, RZ, R70 ;  /* 0x000000ffff577224 */ /* 0x000fe200078e0046 */
[----:B------:R-:W-:Y:S01]  /*16fe0*/  MOV R89, R68 ;  /* 0x0000004400597202 */ /* 0x000fe20000000f00 */
[----:B------:R-:W-:Y:S01]  /*16ff0*/  IMAD.MOV.U32 R86, RZ, RZ, R71 ;  /* 0x000000ffff567224 */ /* 0x000fe200078e0047 */
[----:B------:R-:W-:Y:S02]  /*17000*/  MOV R88, R69 ;  /* 0x0000004500587202 */ /* 0x000fe40000000f00 */
.L_x_1767:
[----:B------:R-:W2:Y:S01]  /*17010*/  LDL.64 R6, [R1+0x8] ;  /* 0x0000080001067983 */ /* 0x000ea20000100a00 */
[----:B------:R-:W-:Y:S04]  /*17020*/  DEPBAR.LE SB0, 0x0 ;  /* 0x000080000000791a */ /* 0x000fe80000000000 */
[----:B------:R-:W3:Y:S01]  /*17030*/  LDL R4, [R1+0x4] ;  /* 0x0000040001047983 */ /* 0x000ee20000100800 */
[----:B------:R-:W-:Y:S01]  /*17040*/  WARPSYNC 0xffffffff ;  /* 0xffffffff00007948 */ /* 0x000fe20003800000 */
[----:B------:R-:W-:Y:S01]  /*17050*/  SHF.R.S32.HI R0, RZ, 0x1f, R231 ;  /* 0x0000001fff007819 */ /* 0x000fe200000114e7 */
[C---:B------:R-:W-:Y:S01]  /*17060*/  IMAD.WIDE.U32 R2, R231.reuse, c[0x0][0x208], RZ ;  /* 0x00008200e7027a25 */ /* 0x040fe200078e00ff */
        /* <DEDUP_REMOVED lines=30> */
.L_x_1864:
        /* <DEDUP_REMOVED lines=324> */
.L_x_1865:
        /* <DEDUP_REMOVED lines=25> */
.L_x_1866:
        /* <DEDUP_REMOVED lines=9> */
.L_x_1763:
[----:B--234-:R-:W-:Y:S05]  /*188b0*/  BSYNC B0 ;  /* 0x0000000000007941 */ /* 0x01cfea0003800000 */
.L_x_1762:
        /* <DEDUP_REMOVED lines=97> */
.L_x_1867:
[C---:B------:R-:W-:Y:S01]  /*18ed0*/  FMUL.FTZ R2, R71.reuse, c[0x0][0x2d0] ;  /* 0x0000b40047027a20 */ /* 0x040fe20000410000 */
[----:B--2---:R-:W-:Y:S01]  /*18ee0*/  FMNMX.FTZ R68, R0, R4, !PT ;  /* 0x0000000400447209 */ /* 0x004fe20007810000 */
[----:B------:R-:W-:Y:S01]  /*18ef0*/  FADD.FTZ R0, -R71, R86 ;  /* 0x0000005647007221 */ /* 0x000fe20000010100 */
[----:B------:R-:W-:Y:S01]  /*18f00*/  WARPSYNC 0xffffffff ;  /* 0xffffffff00007948 */ /* 0x000fe20003800000 */
[--C-:B-1----:R-:W-:Y:S01]  /*18f10*/  FFMA.FTZ R4, R188, c[0x0][0x2d0], -R2.reuse ;  /* 0x0000b400bc047a23 */ /* 0x102fe20000010802 */
[----:B------:R-:W-:Y:S01]  /*18f20*/  LDSM.16.MT88.4 R52, [R193] ;  /* 0x00000000c134783b */ /* 0x000fe20000004200 */
[----:B------:R-:W-:Y:S01]  /*18f30*/  FMUL.FTZ R0, R0, c[0x0][0x2d0] ;  /* 0x0000b40000007a20 */ /* 0x000fe20000410000 */
[----:B------:R-:W-:Y:S01]  /*18f40*/  ISETP.GT.AND P0, PT, R223, R252, PT ;  /* 0x000000fcdf00720c */ /* 0x000fe20003f04270 */
        /* <DEDUP_REMOVED lines=183> */
[C---:B------:R-:W-:Y:S02]  /*19ac0*/  FMUL.FTZ R7, R3.reuse, R131 ;  /* 0x0000008303077220 */ /* 0x040fe40000410000 */
        /* <DEDUP_REMOVED lines=58> */
[----:B---3--:R-:W-:Y:S01]  /*19e70*/  FADD.FTZ R3, R123, R3 ;  /* 0x000000037b037221 */ /* 0x008fe20000010000 */
        /* <DEDUP_REMOVED lines=122> */
[----:B------:R-:W-:Y:S01]  /*1a620*/  MUFU.EX2 R167, R241 ;  /* 0x000000f100a77308 */ /* 0x000fe20000000800 */
[----:B------:R-:W-:Y:S01]  /*1a630*/  F2FP.PACK_AB R72, R175, R172 ;  /* 0x000000acaf48723e */ /* 0x000fe200000000ff */
[----:B------:R-:W-:Y:S01]  /*1a640*/  FADD.FTZ R2, R166, R2 ;  /* 0x00000002a6027221 */ /* 0x000fe20000010000 */
[----:B------:R-:W-:Y:S01]  /*1a650*/  F2FP.PACK_AB R74, R178, R177 ;  /* 0x000000b1b24a723e */ /* 0x000fe200000000ff */
[-C--:B------:R-:W-:Y:S05]  /*1a660*/  HMMA.16816.F32 R4, R76, R80.reuse, R4 ;  /* 0x000000504c04723c */ /* 0x080fea0000001804 */
[C---:B------:R-:W-:Y:S01]  /*1a670*/  F2FP.PACK_AB R73, R165.reuse, R166 ;  /* 0x000000a6a549723e */ /* 0x040fe200000000ff */
[----:B------:R-:W4:Y:S01]  /*1a680*/  MUFU.EX2 R163, R242 ;  /* 0x000000f200a37308 */ /* 0x000f220000000800 */
        /* <DEDUP_REMOVED lines=8> */
[----:B------:R-:W-:Y:S01]  /*1a710*/  FADD.FTZ R3, R127, R87 ;  /* 0x000000577f037221 */ /* 0x000fe20000010000 */
[----:B------:R-:W-:Y:S01]  /*1a720*/  MOV R87, R70 ;  /* 0x0000004600577202 */ /* 0x000fe20000000f00 */
[-C--:B------:R-:W-:Y:S04]  /*1a730*/  HMMA.16816.F32 R12, R72, R82.reuse, R12 ;  /* 0x00000052480c723c */ /* 0x080fe8000000180c */
[----:B------:R-:W1:Y:S01]  /*1a740*/  MUFU.EX2 R160, R224 ;  /* 0x000000e000a07308 */ /* 0x000e620000000800 */
[----:B------:R-:W-:Y:S02]  /*1a750*/  FADD.FTZ R0, R128, R0 ;  /* 0x0000000080007221 */ /* 0x000fe40000010000 */
[----:B------:R-:W-:Y:S01]  /*1a760*/  FADD.FTZ R3, R243, R3 ;  /* 0x00000003f3037221 */ /* 0x000fe20000010000 */
[C---:B------:R-:W-:Y:S04]  /*1a770*/  HMMA.16816.F32 R16, R76.reuse, R82, R16 ;  /* 0x000000524c10723c */ /* 0x040fe80000001810 */
[----:B----4-:R-:W-:Y:S01]  /*1a780*/  F2FP.PACK_AB R159, R163, R167 ;  /* 0x000000a7a39f723e */ /* 0x010fe200000000ff */
[----:B------:R-:W-:Y:S01]  /*1a790*/  FADD.FTZ R3, R183, R3 ;  /* 0x00000003b7037221 */ /* 0x000fe20000010000 */
[----:B------:R-:W-:Y:S01]  /*1a7a0*/  MUFU.EX2 R89, R225 ;  /* 0x000000e100597308 */ /* 0x000fe20000000800 */
[----:B------:R-:W-:Y:S01]  /*1a7b0*/  FADD.FTZ R0, R230, R0 ;  /* 0x00000000e6007221 */ /* 0x000fe20000010000 */
[-C--:B--2---:R-:W-:Y:S04]  /*1a7c0*/  HMMA.16816.F32 R20, R76, R100.reuse, R20 ;  /* 0x000000644c14723c */ /* 0x084fe80000001814 */
[----:B------:R-:W-:Y:S02]  /*1a7d0*/  FADD.FTZ R3, R182, R3 ;  /* 0x00000003b6037221 */ /* 0x000fe40000010000 */
        /* <DEDUP_REMOVED lines=70> */
.L_x_1760:
[----:B------:R-:W-:Y:S05]  /*1ac40*/  BRA.DIV ~URZ, `(.L_x_1768) ;  /* 0x00008e227f007947 */ /* 0x000fea000b800000 */
[----:B------:R1:W2:Y:S02]  /*1ac50*/  SHFL.BFLY PT, R0, R239, 0x2, 0x1f ;  /* 0x0c401f00ef007f89 */ /* 0x0002a400000e0000 */
.L_x_1868:
        /* <DEDUP_REMOVED lines=15> */
.L_x_1869:
        /* <DEDUP_REMOVED lines=102> */
.L_x_1679:
        /* <DEDUP_REMOVED lines=8> */
[----:B------:R-:W3:Y:S08]  /*1b430*/  FLO.U32 R3, UR4 ;  /* 0x0000000400037d00 */ /* 0x000ef000080e0000 */
[----:B------:R-:W4:Y:S01]  /*1b440*/  POPC R2, UR4 ;  /* 0x0000000400027d09 */ /* 0x000f220008000000 */
[----:B---3--:R-:W-:Y:S01]  /*1b450*/  ISETP.EQ.U32.AND P0, PT, R3, R4, PT ;  /* 0x000000040300720c */ /* 0x008fe20003f02070 */
[----:B------:R-:W-:-:S12]  /*1b460*/  IMAD.MOV.U32 R4, RZ, RZ, c[0x0][0x560] ;  /* 0x00015800ff047624 */ /* 0x000fd800078e00ff */
[----:B----4-:R3:W4:Y:S04]  /*1b470*/  @P0 ATOMG.E.ADD.STRONG.GPU PT, R2, [R4.64], R2 ;  /* 0x00000002040209a8 */ /* 0x01072800081ee1c8 */
[----:B---3--:R-:W3:Y:S04]  /*1b480*/  S2R R4, SR_LTMASK ;  /* 0x0000000000047919 */ /* 0x008ee80000003900 */
[----:B----4-:R3:W4:Y:S02]  /*1b490*/  SHFL.IDX PT, R3, R2, R3, 0x1f ;  /* 0x00001f0302037589 */ /* 0x01072400000e0000 */
[----:B---3--:R-:W-:-:S06]  /*1b4a0*/  LOP3.LUT R2, R4, UR4, RZ, 0xc0, !PT ;  /* 0x0000000404027c12 */ /* 0x008fcc000f8ec0ff */
[----:B------:R-:W4:Y:S02]  /*1b4b0*/  POPC R2, R2 ;  /* 0x0000000200027309 */ /* 0x000f240000000000 */
[----:B----45:R-:W-:-:S05]  /*1b4c0*/  IADD3 R6, R3, c[0x0][0xc], R2 ;  /* 0x0000030003067a10 */ /* 0x030fca0007ffe002 */
[----:B------:R3:W-:Y:S02]  /*1b4d0*/  STL [R1+0x40], R6 ;  /* 0x0000400601007387 */ /* 0x0007e40000100800 */
.L_x_1771:
[----:B---3--:R-:W-:Y:S05]  /*1b4e0*/  BSYNC B0 ;  /* 0x0000000000007941 */ /* 0x008fea0003800000 */
.L_x_1770:
[----:B------:R-:W-:Y:S01]  /*1b4f0*/  PRMT R0, R0, 0x9910, RZ ;  /* 0x0000991000007816 */ /* 0x000fe200000000ff */
[----:B------:R-:W-:Y:S01]  /*1b500*/  BSSY B1, `(.L_x_1772) ;  /* 0x00002f1000017945 */ /* 0x000fe20003800000 */
[----:B-----5:R-:W-:Y:S02]  /*1b510*/  IMAD.MOV.U32 R57, RZ, RZ, R6 ;  /* 0x000000ffff397224 */ /* 0x020fe400078e0006 */
[----:B------:R-:W-:-:S13]  /*1b520*/  ISETP.NE.AND P0, PT, R0, RZ, PT ;  /* 0x000000ff0000720c */ /* 0x000fda0003f05270 */
[----:B------:R-:W-:Y:S05]  /*1b530*/  @!P0 BRA `(.L_x_1773) ;  /* 0x000022f000008947 */ /* 0x000fea0003800000 */
[----:B------:R-:W3:Y:S04]  /*1b540*/  LDL R6, [R1+0x9c] ;  /* 0x00009c0001067983 */ /* 0x000ee80000100800 */
[----:B------:R-:W4:Y:S04]  /*1b550*/  LDL R5, [R1+0xac] ;  /* 0x0000ac0001057983 */ /* 0x000f280000100800 */
[----:B-12---:R-:W2:Y:S04]  /*1b560*/  LDL R9, [R1+0xb4] ;  /* 0x0000b40001097983 */ /* 0x006ea80000100800 */
        /* <DEDUP_REMOVED lines=18> */
[----:B------:R-:W-:Y:S04]  /*1b690*/  STS [R6+0x2000], R3 ;  /* 0x0020000306007388 */ /* 0x000fe80000000800 */
[----:B------:R3:W-:Y:S01]  /*1b6a0*/  STS [R6+0x2400], R2 ;  /* 0x0024000206007388 */ /* 0x0007e20000000800 */
[----:B-1----:R-:W-:-:S03]  /*1b6b0*/  F2FP.PACK_AB R0, R35, R34 ;  /* 0x000000222300723e */ /* 0x002fc600000000ff */
[----:B---3--:R-:W3:Y:S01]  /*1b6c0*/  LDL R6, [R1+0xa8] ;  /* 0x0000a80001067983 */ /* 0x008ee20000100800 */
[----:B------:R-:W-:Y:S02]  /*1b6d0*/  F2FP.PACK_AB R3, R79, R78 ;  /* 0x0000004e4f03723e */ /* 0x000fe400000000ff */
[----:B------:R-:W-:Y:S01]  /*1b6e0*/  F2FP.PACK_AB R2, R131, R130 ;  /* 0x000000828302723e */ /* 0x000fe200000000ff */
[----:B------:R1:W-:Y:S04]  /*1b6f0*/  STS [R5+0x2000], R0 ;  /* 0x0020000005007388 */ /* 0x0003e80000000800 */
[----:B------:R4:W-:Y:S04]  /*1b700*/  STS [R5+0x2400], R4 ;  /* 0x0024000405007388 */ /* 0x0009e80000000800 */
[----:B--2---:R2:W-:Y:S04]  /*1b710*/  STS [R9], R3 ;  /* 0x0000000309007388 */ /* 0x0045e80000000800 */
[----:B------:R2:W-:Y:S04]  /*1b720*/  STS [R9+0x400], R2 ;  /* 0x0004000209007388 */ /* 0x0005e80000000800 */
[----:B------:R-:W3:Y:S01]  /*1b730*/  LDL.LU R11, [R1+0x64] ;  /* 0x00006400010b7983 */ /* 0x000ee20000300800 */
[----:B-1----:R-:W-:-:S02]  /*1b740*/  F2FP.PACK_AB R0, R81, R80 ;  /* 0x000000505100723e */ /* 0x002fc400000000ff */
[----:B----4-:R-:W-:-:S03]  /*1b750*/  F2FP.PACK_AB R4, R39, R38 ;  /* 0x000000262704723e */ /* 0x010fc600000000ff */
[----:B------:R1:W-:Y:S01]  /*1b760*/  STS [R8], R0 ;  /* 0x0000000008007388 */ /* 0x0003e20000000800 */
[----:B------:R-:W-:Y:S02]  /*1b770*/  F2FP.PACK_AB R5, R59, R58 ;  /* 0x0000003a3b05723e */ /* 0x000fe400000000ff */
[----:B--2---:R-:W-:Y:S02]  /*1b780*/  F2FP.PACK_AB R3, R133, R132 ;  /* 0x000000848503723e */ /* 0x004fe400000000ff */
[----:B------:R-:W-:-:S03]  /*1b790*/  F2FP.PACK_AB R2, R41, R40 ;  /* 0x000000282902723e */ /* 0x000fc600000000ff */
[----:B------:R-:W-:Y:S04]  /*1b7a0*/  STS [R8+0x400], R3 ;  /* 0x0004000308007388 */ /* 0x000fe80000000800 */
[----:B------:R-:W-:Y:S04]  /*1b7b0*/  STS [R9+0x2000], R4 ;  /* 0x0020000409007388 */ /* 0x000fe80000000800 */
[----:B------:R2:W-:Y:S01]  /*1b7c0*/  STS [R9+0x2400], R2 ;  /* 0x0024000209007388 */ /* 0x0005e20000000800 */
[----:B-1----:R-:W-:-:S03]  /*1b7d0*/  F2FP.PACK_AB R0, R43, R42 ;  /* 0x0000002a2b00723e */ /* 0x002fc600000000ff */
[----:B--2---:R-:W2:Y:S01]  /*1b7e0*/  LDL.LU R9, [R1+0x68] ;  /* 0x0000680001097983 */ /* 0x004ea20000300800 */
        /* <DEDUP_REMOVED lines=15> */
[----:B---3--:R1:W-:Y:S04]  /*1b8e0*/  STS [R6], R2 ;  /* 0x0000000206007388 */ /* 0x0083e80000000800 */
[----:B------:R3:W-:Y:S04]  /*1b8f0*/  STS [R6+0x400], R0 ;  /* 0x0004000006007388 */ /* 0x0007e80000000800 */
[----:B------:R3:W-:Y:S04]  /*1b900*/  STS [R7+0x2000], R4 ;  /* 0x0020000407007388 */ /* 0x0007e80000000800 */
[----:B------:R3:W-:Y:S01]  /*1b910*/  STS [R7+0x2400], R3 ;  /* 0x0024000307007388 */ /* 0x0007e20000000800 */
[----:B-1----:R-:W-:-:S02]  /*1b920*/  F2FP.PACK_AB R2, R51, R50 ;  /* 0x000000323302723e */ /* 0x002fc400000000ff */
[----:B---3--:R-:W-:-:S03]  /*1b930*/  F2FP.PACK_AB R0, R47, R46 ;  /* 0x0000002e2f00723e */ /* 0x008fc600000000ff */
        /* <DEDUP_REMOVED lines=12> */
[----:B---3--:R-:W-:Y:S02]  /*1ba00*/  F2FP.PACK_AB R3, R29, R28 ;  /* 0x0000001c1d03723e */ /* 0x008fe400000000ff */
[----:B--2---:R-:W-:-:S05]  /*1ba10*/  F2FP.PACK_AB R2, R33, R32 ;  /* 0x000000202102723e */ /* 0x004fca00000000ff */
        /* <DEDUP_REMOVED lines=20> */
.L_x_1774:
        /* <DEDUP_REMOVED lines=70> */
[----:B---3--:R-:W-:-:S05]  /*1bfc0*/  IMAD.IADD R6, R61, 0x1, R56 ;  /* 0x000000013d067824 */ /* 0x008fca00078e0238 */
        /* <DEDUP_REMOVED lines=25> */
[----:B-1----:R-:W-:Y:S01]  /*1c160*/  IADD3 R8, R251, R56, RZ ;  /* 0x00000038fb087210 */ /* 0x002fe20007ffe0ff */
        /* <DEDUP_REMOVED lines=39> */
[----:B------:R-:W-:Y:S01]  /*1c3e0*/  IADD3 R4, R10, R56, RZ ;  /* 0x000000380a047210 */ /* 0x000fe20007ffe0ff */
[----:B------:R-:W-:Y:S05]  /*1c3f0*/  BRA.DIV ~URZ, `(.L_x_1776) ;  /* 0x000078f27f007947 */ /* 0x000fea000b800000 */
[----:B-1234-:R1:W2:Y:S02]  /*1c400*/  SHFL.IDX PT, R7, R5, RZ, 0x181f ;  /* 0x00181fff05077589 */ /* 0x01e2a400000e0000 */
.L_x_1870:
[----:B------:R-:W-:Y:S05]  /*1c410*/  BRA.DIV ~URZ, `(.L_x_1777) ;  /* 0x000079427f007947 */ /* 0x000fea000b800000 */
[----:B------:R3:W4:Y:S02]  /*1c420*/  SHFL.IDX PT, R2, R6, RZ, 0x181f ;  /* 0x00181fff06027589 */ /* 0x00072400000e0000 */
.L_x_1871:
[----:B------:R-:W-:-:S13]  /*1c430*/  ISETP.GE.OR P0, PT, R4, R0, P2 ;  /* 0x000000000400720c */ /* 0x000fda0001706670 */
[----:B----4-:R-:W-:-:S04]  /*1c440*/  @!P0 LEA R2, P1, R244, R2, 0x1 ;  /* 0x00000002f4028211 */ /* 0x010fc800078208ff */
[----:B--2---:R-:W-:-:S05]  /*1c450*/  @!P0 LEA.HI.X R3, R244, R7, R245, 0x1, P1 ;  /* 0x00000007f4038211 */ /* 0x004fca00008f0cf5 */
[----:B------:R2:W-:Y:S01]  /*1c460*/  @!P0 ST.E.128 [R2.64], R12 ;  /* 0x0000000c02008985 */ /* 0x0005e2000c101d08 */
[----:B------:R-:W-:Y:S05]  /*1c470*/  BRA.DIV ~URZ, `(.L_x_1778) ;  /* 0x000079527f007947 */ /* 0x000fea000b800000 */
[----:B------:R4:W1:Y:S04]  /*1c480*/  SHFL.IDX PT, R7, R5, 0x1, 0x181f ;  /* 0x00381f0005077f89 */ /* 0x00086800000e0000 */
[----:B--2---:R4:W2:Y:S02]  /*1c490*/  SHFL.IDX PT, R2, R6, 0x1, 0x181f ;  /* 0x00381f0006027f89 */ /* 0x0048a400000e0000 */
.L_x_1872:
[----:B------:R-:W-:-:S04]  /*1c4a0*/  IADD3 R3, R4, 0x10, RZ ;  /* 0x0000001004037810 */ /* 0x000fc80007ffe0ff */
[----:B------:R-:W-:-:S13]  /*1c4b0*/  ISETP.GE.OR P0, PT, R3, R0, P2 ;  /* 0x000000000300720c */ /* 0x000fda0001706670 */
[----:B--2---:R-:W-:-:S04]  /*1c4c0*/  @!P0 LEA R2, P1, R244, R2, 0x1 ;  /* 0x00000002f4028211 */ /* 0x004fc800078208ff */
[----:B-1----:R-:W-:-:S05]  /*1c4d0*/  @!P0 LEA.HI.X R3, R244, R7, R245, 0x1, P1 ;  /* 0x00000007f4038211 */ /* 0x002fca00008f0cf5 */
[----:B------:R1:W-:Y:S01]  /*1c4e0*/  @!P0 ST.E.128 [R2.64], R16 ;  /* 0x0000001002008985 */ /* 0x0003e2000c101d08 */
[----:B------:R-:W-:Y:S05]  /*1c4f0*/  BRA.DIV ~URZ, `(.L_x_1779) ;  /* 0x000079a27f007947 */ /* 0x000fea000b800000 */
[----:B------:R2:W1:Y:S02]  /*1c500*/  SHFL.IDX PT, R7, R5, 0x2, 0x181f ;  /* 0x00581f0005077f89 */ /* 0x00046400000e0000 */
.L_x_1873:
[----:B------:R-:W-:Y:S05]  /*1c510*/  BRA.DIV ~URZ, `(.L_x_1780) ;  /* 0x000079f27f007947 */ /* 0x000fea000b800000 */
[----:B-1----:R1:W2:Y:S02]  /*1c520*/  SHFL.IDX PT, R2, R6, 0x2, 0x181f ;  /* 0x00581f0006027f89 */ /* 0x0022a400000e0000 */
.L_x_1874:
        /* <DEDUP_REMOVED lines=8> */
.L_x_1875:
[----:B------:R-:W-:-:S04]  /*1c5b0*/  IADD3 R3, R4, 0x30, RZ ;  /* 0x0000003004037810 */ /* 0x000fc80007ffe0ff */
[----:B------:R-:W-:-:S13]  /*1c5c0*/  ISETP.GE.OR P0, PT, R3, R0, P2 ;  /* 0x000000000300720c */ /* 0x000fda0001706670 */
[----:B--2---:R-:W-:-:S04]  /*1c5d0*/  @!P0 LEA R2, P1, R244, R2, 0x1 ;  /* 0x00000002f4028211 */ /* 0x004fc800078208ff */
[----:B------:R-:W-:-:S05]  /*1c5e0*/  @!P0 LEA.HI.X R3, R244, R7, R245, 0x1, P1 ;  /* 0x00000007f4038211 */ /* 0x000fca00008f0cf5 */
[----:B------:R2:W-:Y:S01]  /*1c5f0*/  @!P0 ST.E.128 [R2.64], R24 ;  /* 0x0000001802008985 */ /* 0x0005e2000c101d08 */
[----:B------:R-:W-:Y:S05]  /*1c600*/  BRA.DIV ~URZ, `(.L_x_1782) ;  /* 0x00007a427f007947 */ /* 0x000fea000b800000 */
[----:B------:R1:W2:Y:S02]  /*1c610*/  SHFL.IDX PT, R7, R5, 0x4, 0x181f ;  /* 0x00981f0005077f89 */ /* 0x0002a400000e0000 */
.L_x_1876:
[----:B------:R-:W-:Y:S05]  /*1c620*/  BRA.DIV ~URZ, `(.L_x_1783) ;  /* 0x00007a927f007947 */ /* 0x000fea000b800000 */
[----:B--2---:R2:W1:Y:S02]  /*1c630*/  SHFL.IDX PT, R2, R6, 0x4, 0x181f ;  /* 0x00981f0006027f89 */ /* 0x00446400000e0000 */
.L_x_1877:
        /* <DEDUP_REMOVED lines=8> */
.L_x_1878:
[----:B------:R-:W-:-:S04]  /*1c6c0*/  IADD3 R3, R4, 0x50, RZ ;  /* 0x0000005004037810 */ /* 0x000fc80007ffe0ff */
[----:B------:R-:W-:-:S13]  /*1c6d0*/  ISETP.GE.OR P0, PT, R3, R0, P2 ;  /* 0x000000000300720c */ /* 0x000fda0001706670 */
[----:B---3--:R-:W-:-:S04]  /*1c6e0*/  @!P0 LEA R2, P1, R244, R2, 0x1 ;  /* 0x00000002f4028211 */ /* 0x008fc800078208ff */
[----:B--2---:R-:W-:-:S05]  /*1c6f0*/  @!P0 LEA.HI.X R3, R244, R7, R245, 0x1, P1 ;  /* 0x00000007f4038211 */ /* 0x004fca00008f0cf5 */
[----:B------:R2:W-:Y:S01]  /*1c700*/  @!P0 ST.E.128 [R2.64], R32 ;  /* 0x0000002002008985 */ /* 0x0005e2000c101d08 */
[----:B------:R-:W-:Y:S05]  /*1c710*/  BRA.DIV ~URZ, `(.L_x_1785) ;  /* 0x00007ae27f007947 */ /* 0x000fea000b800000 */
[----:B------:R3:W1:Y:S02]  /*1c720*/  SHFL.IDX PT, R7, R5, 0x6, 0x181f ;  /* 0x00d81f0005077f89 */ /* 0x00066400000e0000 */
.L_x_1879:
[----:B------:R-:W-:Y:S05]  /*1c730*/  BRA.DIV ~URZ, `(.L_x_1786) ;  /* 0x00007b327f007947 */ /* 0x000fea000b800000 */
[----:B--2---:R2:W3:Y:S02]  /*1c740*/  SHFL.IDX PT, R2, R6, 0x6, 0x181f ;  /* 0x00d81f0006027f89 */ /* 0x0044e400000e0000 */
.L_x_1880:
        /* <DEDUP_REMOVED lines=8> */
.L_x_1881:
[----:B------:R-:W-:-:S04]  /*1c7d0*/  IADD3 R2, R4, 0x70, RZ ;  /* 0x0000007004027810 */ /* 0x000fc80007ffe0ff */
[----:B------:R-:W-:-:S13]  /*1c7e0*/  ISETP.GE.OR P0, PT, R2, R0, P2 ;  /* 0x000000000200720c */ /* 0x000fda0001706670 */
[----:B------:R-:W-:Y:S05]  /*1c7f0*/  @P0 BRA `(.L_x_1788) ;  /* 0x00001c1000000947 */ /* 0x000fea0003800000 */
[----:B----4-:R-:W-:-:S04]  /*1c800*/  LEA R2, P0, R244, R3, 0x1 ;  /* 0x00000003f4027211 */ /* 0x010fc800078008ff */
[----:B---3--:R-:W-:-:S05]  /*1c810*/  LEA.HI.X R3, R244, R5, R245, 0x1, P0 ;  /* 0x00000005f4037211 */ /* 0x008fca00000f0cf5 */
[----:B------:R3:W-:Y:S01]  /*1c820*/  ST.E.128 [R2.64], R40 ;  /* 0x0000002802007985 */ /* 0x0007e2000c101d08 */
[----:B------:R-:W-:Y:S05]  /*1c830*/  BRA `(.L_x_1788) ;  /* 0x00001bd000007947 */ /* 0x000fea0003800000 */
.L_x_1775:
        /* <DEDUP_REMOVED lines=33> */
.L_x_1882:
[----:B------:R-:W-:Y:S05]  /*1ca50*/  BRA.DIV ~URZ, `(.L_x_1790) ;  /* 0x000079c27f007947 */ /* 0x000fea000b800000 */
[----:B------:R3:W4:Y:S02]  /*1ca60*/  SHFL.IDX PT, R0, R12, RZ, 0x1c1f ;  /* 0x001c1fff0c007589 */ /* 0x00072400000e0000 */
.L_x_1883:
        /* <DEDUP_REMOVED lines=50> */
.L_x_1792:
[----:B------:R-:W-:Y:S05]  /*1cd90*/  BSYNC B0 ;  /* 0x0000000000007941 */ /* 0x000fea0003800000 */
.L_x_1791:
[----:B------:R-:W-:Y:S05]  /*1cda0*/  BRA.DIV ~URZ, `(.L_x_1793) ;  /* 0x000076e27f007947 */ /* 0x000fea000b800000 */
[----:B--2---:R2:W1:Y:S04]  /*1cdb0*/  SHFL.IDX PT, R4, R5, 0x1, 0x1c1f ;  /* 0x003c1f0005047f89 */ /* 0x00446800000e0000 */
[----:B----4-:R2:W4:Y:S02]  /*1cdc0*/  SHFL.IDX PT, R0, R12, 0x1, 0x1c1f ;  /* 0x003c1f000c007f89 */ /* 0x01052400000e0000 */
.L_x_1884:
        /* <DEDUP_REMOVED lines=50> */
.L_x_1795:
[----:B------:R-:W-:Y:S05]  /*1d0f0*/  BSYNC B0 ;  /* 0x0000000000007941 */ /* 0x000fea0003800000 */
.L_x_1794:
[----:B------:R-:W-:Y:S05]  /*1d100*/  BRA.DIV ~URZ, `(.L_x_1796) ;  /* 0x000074527f007947 */ /* 0x000fea000b800000 */
[----:B-1----:R1:W2:Y:S02]  /*1d110*/  SHFL.IDX PT, R4, R5, 0x2, 0x1c1f ;  /* 0x005c1f0005047f89 */ /* 0x0022a400000e0000 */
.L_x_1885:
[----:B------:R-:W-:Y:S05]  /*1d120*/  BRA.DIV ~URZ, `(.L_x_1797) ;  /* 0x000074a27f007947 */ /* 0x000fea000b800000 */
[----:B----4-:R4:W1:Y:S02]  /*1d130*/  SHFL.IDX PT, R0, R12, 0x2, 0x1c1f ;  /* 0x005c1f000c007f89 */ /* 0x01086400000e0000 */
.L_x_1886:
[----:B--23--:R-:W2:Y:S01]  /*1d140*/  LDL R2, [R1+0x6c] ;  /* 0x00006c0001027983 */ /* 0x00cea20000100800 */
[----:B------:R-:W-:Y:S01]  /*1d150*/  BSSY B0, `(.L_x_1798) ;  /* 0x0000033000007945 */ /* 0x000fe20003800000 */
[----:B--2---:R-:W-:-:S13]  /*1d160*/  LOP3.LUT P0, RZ, R2, 0x1, RZ, 0xc0, !PT ;  /* 0x0000000102ff7812 */ /* 0x004fda000780c0ff */
[----:B------:R-:W-:Y:S05]  /*1d170*/  @P0 BRA `(.L_x_1799) ;  /* 0x0000030000000947 */ /* 0x000fea0003800000 */
[----:B------:R-:W2:Y:S04]  /*1d180*/  LDL R8, [R1+0x34] ;  /* 0x0000340001087983 */ /* 0x000ea80000100800 */
        /* <DEDUP_REMOVED lines=47> */
.L_x_1799:
[----:B------:R-:W-:Y:S05]  /*1d480*/  BSYNC B0 ;  /* 0x0000000000007941 */ /* 0x000fea0003800000 */
.L_x_1798:
[----:B------:R-:W-:Y:S05]  /*1d490*/  BRA.DIV ~URZ, `(.L_x_1800) ;  /* 0x000071a27f007947 */ /* 0x000fea000b800000 */
[----:B------:R3:W2:Y:S04]  /*1d4a0*/  SHFL.IDX PT, R4, R5, 0x3, 0x1c1f ;  /* 0x007c1f0005047f89 */ /* 0x0006a800000e0000 */
[----:B-1----:R3:W1:Y:S02]  /*1d4b0*/  SHFL.IDX PT, R0, R12, 0x3, 0x1c1f ;  /* 0x007c1f000c007f89 */ /* 0x00266400000e0000 */
.L_x_1887:
[----:B--2---:R-:W2:Y:S02]  /*1d4c0*/  LDL R2, [R1+0x6c] ;  /* 0x00006c0001027983 */ /* 0x004ea40000100800 */
[----:B--2---:R-:W-:-:S13]  /*1d4d0*/  LOP3.LUT P0, RZ, R2, 0x2, RZ, 0xc0, !PT ;  /* 0x0000000202ff7812 */ /* 0x004fda000780c0ff */
[----:B------:R-:W-:Y:S05]  /*1d4e0*/  @P0 BRA `(.L_x_1788) ;  /* 0x00000f2000000947 */ /* 0x000fea0003800000 */
[----:B------:R-:W2:Y:S04]  /*1d4f0*/  LDL R6, [R1+0x34] ;  /* 0x0000340001067983 */ /* 0x000ea80000100800 */
[----:B------:R-:W5:Y:S04]  /*1d500*/  LDL R10, [R1+0x8c] ;  /* 0x00008c00010a7983 */ /* 0x000f680000100800 */
[----:B---3--:R-:W3:Y:S04]  /*1d510*/  LDL R7, [R1+0xd4] ;  /* 0x0000d40001077983 */ /* 0x008ee80000100800 */
[----:B----4-:R-:W4:Y:S04]  /*1d520*/  LDL R18, [R1+0x84] ;  /* 0x0000840001127983 */ /* 0x010f280000100800 */
[----:B------:R-:W3:Y:S04]  /*1d530*/  LDL R8, [R1+0x88] ;  /* 0x0000880001087983 */ /* 0x000ee80000100800 */
        /* <DEDUP_REMOVED lines=11> */
[----:B-----5:R-:W-:-:S11]  /*1d5f0*/  ISETP.GE.AND P5, PT, R10, c[0x0][0x3c8], PT ;  /* 0x0000f2000a007a0c */ /* 0x020fd60003fa6270 */
[----:B-1----:R-:W-:-:S04]  /*1d600*/  @!P0 LEA R2, P1, R6, R0, 0x2 ;  /* 0x0000000006028211 */ /* 0x002fc800078210ff */
[----:B---3--:R-:W-:Y:S02]  /*1d610*/  @!P0 LEA.HI.X R3, R6, R4, R7, 0x2, P1 ;  /* 0x0000000406038211 */ /* 0x008fe400008f1407 */
        /* <DEDUP_REMOVED lines=33> */
.L_x_1773:
[----:B------:R-:W3:Y:S04]  /*1d830*/  LDL.LU R0, [R1+0x64] ;  /* 0x0000640001007983 */ /* 0x000ee80000300800 */
[----:B------:R-:W4:Y:S01]  /*1d840*/  LDL.LU R7, [R1+0x68] ;  /* 0x0000680001077983 */ /* 0x000f220000300800 */
[----:B------:R-:W-:Y:S02]  /*1d850*/  ISETP.NE.U32.AND P0, PT, RZ, c[0x0][0x508], PT ;  /* 0x00014200ff007a0c */ /* 0x000fe40003f05070 */
[----:B------:R-:W-:Y:S01]  /*1d860*/  ISETP.NE.U32.AND P3, PT, RZ, c[0x0][0x500], PT ;  /* 0x00014000ff007a0c */ /* 0x000fe20003f65070 */
[----:B--2---:R-:W2:Y:S01]  /*1d870*/  LDL.LU R6, [R1+0x44] ;  /* 0x0000440001067983 */ /* 0x004ea20000300800 */
[----:B------:R-:W-:Y:S01]  /*1d880*/  ISETP.NE.AND.EX P2, PT, RZ, c[0x0][0x50c], PT, P0 ;  /* 0x00014300ff007a0c */ /* 0x000fe20003f45300 */
[----:B-1----:R-:W-:Y:S01]  /*1d890*/  IMAD.MOV.U32 R18, RZ, RZ, c[0x0][0x388] ;  /* 0x0000e200ff127624 */ /* 0x002fe200078e00ff */
[----:B------:R-:W-:-:S02]  /*1d8a0*/  ISETP.NE.AND.EX P3, PT, RZ, c[0x0][0x504], PT, P3 ;  /* 0x00014100ff007a0c */ /* 0x000fc40003f65330 */
[----:B---3--:R-:W-:-:S09]  /*1d8b0*/  IADD3 R2, P1, R0, c[0x0][0x500], RZ ;  /* 0x0001400000027a10 */ /* 0x008fd20007f3e0ff */
[----:B------:R-:W-:Y:S01]  /*1d8c0*/  @P2 IADD3 R4, P0, R0, c[0x0][0x508], RZ ;  /* 0x0001420000042a10 */ /* 0x000fe20007f1e0ff */
[----:B------:R-:W-:Y:S01]  /*1d8d0*/  IMAD.MOV.U32 R0, RZ, RZ, RZ ;  /* 0x000000ffff007224 */ /* 0x000fe200078e00ff */
[C---:B----4-:R-:W-:Y:S02]  /*1d8e0*/  IADD3.X R3, R7.reuse, c[0x0][0x504], RZ, P1, !PT ;  /* 0x0001410007037a10 */ /* 0x050fe40000ffe4ff */
[----:B------:R-:W-:-:S03]  /*1d8f0*/  @P2 IADD3.X R5, R7, c[0x0][0x50c], RZ, P0, !PT ;  /* 0x0001430007052a10 */ /* 0x000fc600007fe4ff */
[----:B------:R1:W5:Y:S04]  /*1d900*/  @P3 LDG.E R0, [R2.64] ;  /* 0x0000000802003981 */ /* 0x000368000c1e1900 */
[----:B------:R1:W5:Y:S01]  /*1d910*/  @P2 LDG.E R18, [R4.64] ;  /* 0x0000000804122981 */ /* 0x000362000c1e1900 */
[----:B--2---:R-:W-:-:S04]  /*1d920*/  ISETP.NE.AND P0, PT, R6, RZ, PT ;  /* 0x000000ff0600720c */ /* 0x004fc80003f05270 */
[----:B------:R-:W-:Y:S01]  /*1d930*/  SEL R19, R6, c[0x0][0x3d4], P0 ;  /* 0x0000f50006137a07 */ /* 0x000fe20000000000 */
[----:B------:R-:W-:Y:S05]  /*1d940*/  @P2 BRA `(.L_x_1801) ;  /* 0x0000004000002947 */ /* 0x000fea0003800000 */
[----:B------:R-:W-:Y:S05]  /*1d950*/  @!P3 BRA `(.L_x_1801) ;  /* 0x000000300000b947 */ /* 0x000fea0003800000 */
[----:B-1----:R1:W2:Y:S04]  /*1d960*/  LDG.E R4, [R2.64] ;  /* 0x0000000802047981 */ /* 0x0022a8000c1e1900 */
[----:B-1----:R-:W2:Y:S02]  /*1d970*/  LDG.E R2, [R2.64+0x4] ;  /* 0x0000040802027981 */ /* 0x002ea4000c1e1900 */
[----:B--2--5:R-:W-:Y:S02]  /*1d980*/  IADD3 R18, -R4, R2, RZ ;  /* 0x0000000204127210 */ /* 0x024fe40007ffe1ff */
.L_x_1801:
        /* <DEDUP_REMOVED lines=60> */
.L_x_1803:
[----:B------:R-:W-:Y:S05]  /*1dd50*/  BSYNC B0 ;  /* 0x0000000000007941 */ /* 0x000fea0003800000 */
.L_x_1802:
        /* <DEDUP_REMOVED lines=20> */
[----:B--2---:R-:W-:-:S04]  /*1dea0*/  IADD3 R4, R251, R11, RZ ;  /* 0x0000000bfb047210 */ /* 0x004fc80007ffe0ff */
        /* <DEDUP_REMOVED lines=20> */
.L_x_1888:
[----:B------:R-:W-:Y:S05]  /*1dff0*/  BRA.DIV ~URZ, `(.L_x_1805) ;  /* 0x000067827f007947 */ /* 0x000fea000b800000 */
[----:B------:R3:W4:Y:S02]  /*1e000*/  SHFL.IDX PT, R2, R6, RZ, 0x181f ;  /* 0x00181fff06027589 */ /* 0x00072400000e0000 */
.L_x_1889:
        /* <DEDUP_REMOVED lines=8> */
.L_x_1890:
[----:B------:R-:W-:-:S04]  /*1e090*/  IADD3 R3, R0, 0x10, RZ ;  /* 0x0000001000037810 */ /* 0x000fc80007ffe0ff */
[----:B------:R-:W-:-:S13]  /*1e0a0*/  ISETP.GE.OR P0, PT, R3, R4, P2 ;  /* 0x000000040300720c */ /* 0x000fda0001706670 */
[----:B--2---:R-:W-:-:S04]  /*1e0b0*/  @!P0 LEA R2, P1, R244, R2, 0x1 ;  /* 0x00000002f4028211 */ /* 0x004fc800078208ff */
[----:B-1----:R-:W-:-:S05]  /*1e0c0*/  @!P0 LEA.HI.X R3, R244, R7, R245, 0x1, P1 ;  /* 0x00000007f4038211 */ /* 0x002fca00008f0cf5 */
[----:B------:R1:W-:Y:S01]  /*1e0d0*/  @!P0 ST.E.128 [R2.64], RZ ;  /* 0x000000ff02008985 */ /* 0x0003e2000c101d08 */
[----:B------:R-:W-:Y:S05]  /*1e0e0*/  BRA.DIV ~URZ, `(.L_x_1807) ;  /* 0x000067d27f007947 */ /* 0x000fea000b800000 */
[----:B------:R2:W1:Y:S02]  /*1e0f0*/  SHFL.IDX PT, R7, R5, 0x2, 0x181f ;  /* 0x00581f0005077f89 */ /* 0x00046400000e0000 */
.L_x_1891:
[----:B------:R-:W-:Y:S05]  /*1e100*/  BRA.DIV ~URZ, `(.L_x_1808) ;  /* 0x000068227f007947 */ /* 0x000fea000b800000 */
[----:B-1----:R1:W2:Y:S02]  /*1e110*/  SHFL.IDX PT, R2, R6, 0x2, 0x181f ;  /* 0x00581f0006027f89 */ /* 0x0022a400000e0000 */
.L_x_1892:
        /* <DEDUP_REMOVED lines=8> */
.L_x_1893:
[----:B------:R-:W-:-:S04]  /*1e1a0*/  IADD3 R3, R0, 0x30, RZ ;  /* 0x0000003000037810 */ /* 0x000fc80007ffe0ff */
[----:B------:R-:W-:-:S13]  /*1e1b0*/  ISETP.GE.OR P0, PT, R3, R4, P2 ;  /* 0x000000040300720c */ /* 0x000fda0001706670 */
[----:B--2---:R-:W-:-:S04]  /*1e1c0*/  @!P0 LEA R2, P1, R244, R2, 0x1 ;  /* 0x00000002f4028211 */ /* 0x004fc800078208ff */
[----:B------:R-:W-:-:S05]  /*1e1d0*/  @!P0 LEA.HI.X R3, R244, R7, R245, 0x1, P1 ;  /* 0x00000007f4038211 */ /* 0x000fca00008f0cf5 */
[----:B------:R2:W-:Y:S01]  /*1e1e0*/  @!P0 ST.E.128 [R2.64], RZ ;  /* 0x000000ff02008985 */ /* 0x0005e2000c101d08 */
[----:B------:R-:W-:Y:S05]  /*1e1f0*/  BRA.DIV ~URZ, `(.L_x_1810) ;  /* 0x000068727f007947 */ /* 0x000fea000b800000 */
[----:B------:R1:W2:Y:S02]  /*1e200*/  SHFL.IDX PT, R7, R5, 0x4, 0x181f ;  /* 0x00981f0005077f89 */ /* 0x0002a400000e0000 */
.L_x_1894:
[----:B------:R-:W-:Y:S05]  /*1e210*/  BRA.DIV ~URZ, `(.L_x_1811) ;  /* 0x000068c27f007947 */ /* 0x000fea000b800000 */
[----:B--2---:R2:W1:Y:S02]  /*1e220*/  SHFL.IDX PT, R2, R6, 0x4, 0x181f ;  /* 0x00981f0006027f89 */ /* 0x00446400000e0000 */
.L_x_1895:
        /* <DEDUP_REMOVED lines=8> */
.L_x_1896:
[----:B------:R-:W-:-:S04]  /*1e2b0*/  IADD3 R3, R0, 0x50, RZ ;  /* 0x0000005000037810 */ /* 0x000fc80007ffe0ff */
[----:B------:R-:W-:-:S13]  /*1e2c0*/  ISETP.GE.OR P0, PT, R3, R4, P2 ;  /* 0x000000040300720c */ /* 0x000fda0001706670 */
[----:B---3--:R-:W-:-:S04]  /*1e2d0*/  @!P0 LEA R2, P1, R244, R2, 0x1 ;  /* 0x00000002f4028211 */ /* 0x008fc800078208ff */
[----:B--2---:R-:W-:-:S05]  /*1e2e0*/  @!P0 LEA.HI.X R3, R244, R7, R245, 0x1, P1 ;  /* 0x00000007f4038211 */ /* 0x004fca00008f0cf5 */
[----:B------:R2:W-:Y:S01]  /*1e2f0*/  @!P0 ST.E.128 [R2.64], RZ ;  /* 0x000000ff02008985 */ /* 0x0005e2000c101d08 */
[----:B------:R-:W-:Y:S05]  /*1e300*/  BRA.DIV ~URZ, `(.L_x_1813) ;  /* 0x000069127f007947 */ /* 0x000fea000b800000 */
[----:B------:R3:W1:Y:S02]  /*1e310*/  SHFL.IDX PT, R7, R5, 0x6, 0x181f ;  /* 0x00d81f0005077f89 */ /* 0x00066400000e0000 */
.L_x_1897:
[----:B------:R-:W-:Y:S05]  /*1e320*/  BRA.DIV ~URZ, `(.L_x_1814) ;  /* 0x000069627f007947 */ /* 0x000fea000b800000 */
[----:B--2---:R2:W3:Y:S02]  /*1e330*/  SHFL.IDX PT, R2, R6, 0x6, 0x181f ;  /* 0x00d81f0006027f89 */ /* 0x0044e400000e0000 */
.L_x_1898:
        /* <DEDUP_REMOVED lines=8> */
.L_x_1899:
[----:B------:R-:W-:-:S04]  /*1e3c0*/  IADD3 R0, R0, 0x70, RZ ;  /* 0x0000007000007810 */ /* 0x000fc80007ffe0ff */
[----:B------:R-:W-:-:S13]  /*1e3d0*/  ISETP.GE.OR P0, PT, R0, R4, P2 ;  /* 0x000000040000720c */ /* 0x000fda0001706670 */
[----:B----4-:R-:W-:-:S04]  /*1e3e0*/  @!P0 LEA R2, P1, R244, R2, 0x1 ;  /* 0x00000002f4028211 */ /* 0x010fc800078208ff */
[----:B---3--:R-:W-:-:S05]  /*1e3f0*/  @!P0 LEA.HI.X R3, R244, R5, R245, 0x1, P1 ;  /* 0x00000005f4038211 */ /* 0x008fca00008f0cf5 */
[----:B------:R3:W-:Y:S04]  /*1e400*/  @!P0 ST.E.128 [R2.64], RZ ;  /* 0x000000ff02008985 */ /* 0x0007e8000c101d08 */
.L_x_1788:
[----:B------:R-:W-:Y:S05]  /*1e410*/  BSYNC B1 ;  /* 0x0000000000017941 */ /* 0x000fea0003800000 */
.L_x_1772:
        /* <DEDUP_REMOVED lines=15> */
.L_x_1900:
[----:B------:R-:W-:Y:S05]  /*1e510*/  BRA.DIV ~URZ, `(.L_x_1818) ;  /* 0x000069227f007947 */ /* 0x000fea000b800000 */
[----:B------:R3:W4:Y:S02]  /*1e520*/  SHFL.IDX PT, R8, R57, 0x1, 0x1f ;  /* 0x00201f0039087f89 */ /* 0x00072400000e0000 */
.L_x_1901:
        /* <DEDUP_REMOVED lines=19> */
.L_x_1902:
        /* <DEDUP_REMOVED lines=16> */
.L_x_1903:
[----:B---3--:R-:W-:Y:S01]  /*1e760*/  IMAD R0, R0, c[0x0][0x538], RZ ;  /* 0x00014e0000007a24 */ /* 0x008fe200078e02ff */
[----:B------:R-:W-:Y:S04]  /*1e770*/  BSSY B1, `(.L_x_1821) ;  /* 0x00000ce000017945 */ /* 0x000fe80003800000 */
[----:B----4-:R-:W-:-:S04]  /*1e780*/  IADD3 R8, R0, R8, RZ ;  /* 0x0000000800087210 */ /* 0x010fc80007ffe0ff */
[----:B--2---:R-:W-:-:S13]  /*1e790*/  ISETP.GT.AND P0, PT, R8, R9, PT ;  /* 0x000000090800720c */ /* 0x004fda0003f04270 */
[----:B------:R-:W-:Y:S05]  /*1e7a0*/  @P0 BRA `(.L_x_1822) ;  /* 0x0000025000000947 */ /* 0x000fea0003800000 */
.L_x_1826:
        /* <DEDUP_REMOVED lines=17> */
.L_x_1904:
        /* <DEDUP_REMOVED lines=16> */
.L_x_1905:
[----:B--2---:R-:W-:-:S05]  /*1e9c0*/  IMAD R0, R0, c[0x0][0x538], RZ ;  /* 0x00014e0000007a24 */ /* 0x004fca00078e02ff */
[----:B------:R-:W-:-:S04]  /*1e9d0*/  IADD3 R8, R0, R8, RZ ;  /* 0x0000000800087210 */ /* 0x000fc80007ffe0ff */
[----:B------:R-:W-:-:S13]  /*1e9e0*/  ISETP.GT.AND P0, PT, R8, R9, PT ;  /* 0x000000090800720c */ /* 0x000fda0003f04270 */
[----:B-1----:R-:W-:Y:S05]  /*1e9f0*/  @!P0 BRA `(.L_x_1826) ;  /* 0xfffffdb000008947 */ /* 0x002fea000383ffff */
.L_x_1822:
[----:B------:R-:W-:-:S05]  /*1ea00*/  IADD3 R8, -R0, R8, RZ ;  /* 0x0000000800087210 */ /* 0x000fca0007ffe1ff */
[----:B------:R-:W-:-:S05]  /*1ea10*/  IMAD R0, R4, c[0x0][0x538], R8 ;  /* 0x00014e0004007a24 */ /* 0x000fca00078e0208 */
[----:B------:R-:W-:Y:S01]  /*1ea20*/  ISETP.GT.AND P0, PT, R0, R9, PT ;  /* 0x000000090000720c */ /* 0x000fe20003f04270 */
[----:B------:R-:W-:-:S12]  /*1ea30*/  BRA.DIV ~URZ, `(.L_x_1827) ;  /* 0x000068627f007947 */ /* 0x000fd8000b800000 */
[----:B------:R-:W-:-:S03]  /*1ea40*/  VOTE.ANY R5, PT, !P0 ;  /* 0x0000000000057806 */ /* 0x000fc600040e0100 */
.L_x_1906:
[----:B------:R-:W2:Y:S01]  /*1ea50*/  LDL.LU R2, [R1+0x4c] ;  /* 0x00004c0001027983 */ /* 0x000ea20000300800 */
[----:B------:R-:W2:Y:S02]  /*1ea60*/  POPC R0, R5 ;  /* 0x0000000500007309 */ /* 0x000ea40000000000 */
[----:B--2---:R-:W-:-:S05]  /*1ea70*/  IADD3 R2, R0, R2, RZ ;  /* 0x0000000200027210 */ /* 0x004fca0007ffe0ff */
[----:B------:R2:W-:Y:S01]  /*1ea80*/  STL [R1+0x4c], R2 ;  /* 0x00004c0201007387 */ /* 0x0005e20000100800 */
[----:B------:R-:W-:Y:S05]  /*1ea90*/  BRA.DIV ~URZ, `(.L_x_1828) ;  /* 0x000068527f007947 */ /* 0x000fea000b800000 */
[----:B------:R3:W4:Y:S04]  /*1eaa0*/  SHFL.IDX PT, R6, R6, R0, 0x1f ;  /* 0x00001f0006067589 */ /* 0x00072800000e0000 */
[----:B------:R3:W1:Y:S02]  /*1eab0*/  SHFL.IDX PT, R7, R7, R0, 0x1f ;  /* 0x00001f0007077589 */ /* 0x00066400000e0000 */
.L_x_1907:
[----:B------:R-:W-:Y:S01]  /*1eac0*/  ISETP.NE.AND P0, PT, R5, RZ, PT ;  /* 0x000000ff0500720c */ /* 0x000fe20003f05270 */
[----:B------:R-:W-:-:S12]  /*1ead0*/  BSSY B0, `(.L_x_1829) ;  /* 0x0000005000007945 */ /* 0x000fd80003800000 */
[----:B------:R-:W-:Y:S05]  /*1eae0*/  @!P0 BRA `(.L_x_1830) ;  /* 0x0000003000008947 */ /* 0x000fea0003800000 */
[----:B---3--:R-:W-:Y:S01]  /*1eaf0*/  IADD3 R0, R0, -0x1, RZ ;  /* 0xffffffff00007810 */ /* 0x008fe20007ffe0ff */
[----:B------:R-:W-:Y:S05]  /*1eb00*/  BRA.DIV ~URZ, `(.L_x_1831) ;  /* 0x000068b27f007947 */ /* 0x000fea000b800000 */
[----:B------:R3:W2:Y:S02]  /*1eb10*/  SHFL.IDX PT, R10, R4, R0, 0x1f ;  /* 0x00001f00040a7589 */ /* 0x0006a400000e0000 */
.L_x_1830:
[----:B------:R-:W-:Y:S05]  /*1eb20*/  BSYNC B0 ;  /* 0x0000000000007941 */ /* 0x000fea0003800000 */
.L_x_1829:
        /* <DEDUP_REMOVED lines=68> */
.L_x_1833:
        /* <DEDUP_REMOVED lines=68> */
.L_x_1834:
[----:B------:R-:W-:Y:S05]  /*1f3b0*/  BSYNC B0 ;  /* 0x0000000000007941 */ /* 0x000fea0003800000 */
.L_x_1832:
[----:B------:R-:W-:-:S04]  /*1f3c0*/  LOP3.LUT R2, RZ, R2, RZ, 0x33, !PT ;  /* 0x00000002ff027212 */ /* 0x000fc800078e33ff */
[----:B-1----:R-:W-:-:S05]  /*1f3d0*/  IADD3 R0, R2, R6, RZ ;  /* 0x0000000602007210 */ /* 0x002fca0007ffe0ff */
[----:B------:R1:W-:Y:S01]  /*1f3e0*/  STL [R1+0x44], R0 ;  /* 0x0000440001007387 */ /* 0x0003e20000100800 */
[----:B------:R-:W-:Y:S05]  /*1f3f0*/  BRA `(.L_x_1835) ;  /* 0x0000005000007947 */ /* 0x000fea0003800000 */
.L_x_1823:
[----:B------:R-:W-:Y:S01]  /*1f400*/  MOV R0, c[0x0][0x53c] ;  /* 0x00014f0000007a02 */ /* 0x000fe20000000f00 */
[----:B------:R2:W-:Y:S04]  /*1f410*/  STL [R1+0x40], R9 ;  /* 0x0000400901007387 */ /* 0x0005e80000100800 */
[----:B------:R2:W-:Y:S04]  /*1f420*/  STL [R1+0x44], RZ ;  /* 0x000044ff01007387 */ /* 0x0005e80000100800 */
[----:B------:R2:W-:Y:S04]  /*1f430*/  STL [R1+0x48], RZ ;  /* 0x000048ff01007387 */ /* 0x0005e80000100800 */
[----:B------:R2:W-:Y:S02]  /*1f440*/  STL [R1+0x4c], R0 ;  /* 0x00004c0001007387 */ /* 0x0005e40000100800 */
.L_x_1835:
[----:B------:R-:W-:Y:S05]  /*1f450*/  BSYNC B1 ;  /* 0x0000000000017941 */ /* 0x000fea0003800000 */
.L_x_1821:
        /* <DEDUP_REMOVED lines=9> */
.L_x_1816:
[----:B--2---:R-:W2:Y:S02]  /*1f4f0*/  LDL R0, [R1+0x4c] ;  /* 0x00004c0001007983 */ /* 0x004ea40000100800 */
[----:B--2---:R-:W-:-:S13]  /*1f500*/  ISETP.GE.AND P0, PT, R0, c[0x0][0x53c], PT ;  /* 0x00014f0000007a0c */ /* 0x004fda0003f06270 */
[----:B-1--4-:R-:W-:Y:S01]  /*1f510*/  @P0 CALL.REL.NOINC `(.L_x_1836) ;  /* 0x0000001000000944 */ /* 0x012fe20003c00000 */
[----:B------:R-:W-:Y:S05]  /*1f520*/  BRA `(.L_x_1837) ;  /* 0xfffe2a0000007947 */ /* 0x000fea000383ffff */
.L_x_1836:
[----:B------:R-:W-:Y:S05]  /*1f530*/  EXIT ;  /* 0x000000000000794d */ /* 0x000fea0003800000 */
.L_x_1624:
[----:B------:R-:W-:Y:S01]  /*1f540*/  IMAD.MOV.U32 R0, RZ, RZ, R5 ;  /* 0x000000ffff007224 */ /* 0x000fe200078e0005 */
[----:B------:R-:W-:Y:S02]  /*1f550*/  MOV R2, 0x1 ;  /* 0x0000000100027802 */ /* 0x000fe40000000f00 */
[----:B------:R-:W-:Y:S02]  /*1f560*/  MOV R3, 0x1f580 ;  /* 0x0001f58000037802 */ /* 0x000fe40000000f00 */
[----:B------:R-:W-:Y:S05]  /*1f570*/  CALL.REL.NOINC `($__internal_24_$__cuda_sm70_shflsync_up_p) ;  /* 0x00005f7000007944 */ /* 0x000fea0003c00000 */
[----:B------:R-:W-:Y:S01]  /*1f580*/  MOV R0, R4 ;  /* 0x0000000400007202 */ /* 0x000fe20000000f00 */
[----:B------:R-:W-:Y:S05]  /*1f590*/  BRA `(.L_x_1838) ;  /* 0xfffe0ec000007947 */ /* 0x000fea000383ffff */
.L_x_1625:
[----:B------:R-:W-:Y:S01]  /*1f5a0*/  IMAD.MOV.U32 R0, RZ, RZ, R5 ;  /* 0x000000ffff007224 */ /* 0x000fe200078e0005 */
[----:B------:R-:W-:Y:S02]  /*1f5b0*/  MOV R2, 0x2 ;  /* 0x0000000200027802 */ /* 0x000fe40000000f00 */
[----:B------:R-:W-:Y:S02]  /*1f5c0*/  MOV R3, 0x1f5e0 ;  /* 0x0001f5e000037802 */ /* 0x000fe40000000f00 */
[----:B------:R-:W-:Y:S05]  /*1f5d0*/  CALL.REL.NOINC `($__internal_24_$__cuda_sm70_shflsync_up_p) ;  /* 0x00005f1000007944 */ /* 0x000fea0003c00000 */
[----:B------:R-:W-:Y:S01]  /*1f5e0*/  SEL R0, R4, RZ, P4 ;  /* 0x000000ff04007207 */ /* 0x000fe20002000000 */
[----:B------:R-:W-:Y:S01]  /*1f5f0*/  IMAD.MOV.U32 R2, RZ, RZ, 0x4 ;  /* 0x00000004ff027424 */ /* 0x000fe200078e00ff */
[----:B------:R-:W-:-:S03]  /*1f600*/  MOV R3, 0x1f630 ;  /* 0x0001f63000037802 */ /* 0x000fc60000000f00 */
[----:B------:R-:W-:Y:S02]  /*1f610*/  IMAD.IADD R0, R5, 0x1, R0 ;  /* 0x0000000105007824 */ /* 0x000fe400078e0200 */
        /* <DEDUP_REMOVED lines=13> */
[----:B------:R-:W-:Y:S02]  /*1f6f0*/  MOV R61, 0x1f ;  /* 0x0000001f003d7802 */ /* 0x000fe40000000f00 */
[----:B------:R-:W-:Y:S01]  /*1f700*/  MOV R3, 0x1f740 ;  /* 0x0001f74000037802 */ /* 0x000fe20000000f00 */
[----:B------:R-:W-:-:S04]  /*1f710*/  IMAD.IADD R4, R0, 0x1, R4 ;  /* 0x0000000100047824 */ /* 0x000fc800078e0204 */
[----:B------:R-:W-:Y:S02]  /*1f720*/  IMAD.MOV.U32 R56, RZ, RZ, R4 ;  /* 0x000000ffff387224 */ /* 0x000fe400078e0004 */
[----:B------:R-:W-:Y:S05]  /*1f730*/  CALL.REL.NOINC `($__internal_23_$__cuda_sm70_shflsync_idx_p) ;  /* 0x00005d5000007944 */ /* 0x000fea0003c00000 */
[----:B------:R-:W-:Y:S01]  /*1f740*/  MOV R0, R62 ;  /* 0x0000003e00007202 */ /* 0x000fe20000000f00 */
[----:B------:R-:W-:Y:S05]  /*1f750*/  BRA `(.L_x_1839) ;  /* 0xfffe0e0000007947 */ /* 0x000fea000383ffff */
.L_x_1627:
[----:B------:R-:W-:Y:S02]  /*1f760*/  SEL R0, RZ, 0x1, P0 ;  /* 0x00000001ff007807 */ /* 0x000fe40000000000 */
[----:B------:R-:W-:Y:S02]  /*1f770*/  MOV R2, 0x1f790 ;  /* 0x0001f79000027802 */ /* 0x000fe40000000f00 */
[----:B------:R-:W-:Y:S05]  /*1f780*/  CALL.REL.NOINC `($__internal_25_$__cuda_sm70_votesync_ballot) ;  /* 0x00005dd000007944 */ /* 0x000fea0003c00000 */
[----:B------:R-:W-:Y:S01]  /*1f790*/  MOV R7, R0 ;  /* 0x0000000000077202 */ /* 0x000fe20000000f00 */
[----:B------:R-:W-:Y:S05]  /*1f7a0*/  BRA `(.L_x_1840) ;  /* 0xfffe0e4000007947 */ /* 0x000fea000383ffff */
.L_x_1628:
[----:B------:R-:W-:Y:S01]  /*1f7b0*/  IMAD.MOV.U32 R56, RZ, RZ, R9 ;  /* 0x000000ffff387224 */ /* 0x000fe200078e0009 */
[----:B-1----:R-:W-:Y:S01]  /*1f7c0*/  MOV R2, R0 ;  /* 0x0000000000027202 */ /* 0x002fe20000000f00 */
[----:B------:R-:W-:Y:S01]  /*1f7d0*/  IMAD.MOV.U32 R61, RZ, RZ, 0x1f ;  /* 0x0000001fff3d7424 */ /* 0x000fe200078e00ff */
[----:B------:R-:W-:Y:S02]  /*1f7e0*/  MOV R3, 0x1f800 ;  /* 0x0001f80000037802 */ /* 0x000fe40000000f00 */
[----:B------:R-:W-:Y:S05]  /*1f7f0*/  CALL.REL.NOINC `($__internal_23_$__cuda_sm70_shflsync_idx_p) ;  /* 0x00005c9000007944 */ /* 0x000fea0003c00000 */
[----:B------:R-:W-:Y:S01]  /*1f800*/  IMAD.MOV.U32 R12, RZ, RZ, R62 ;  /* 0x000000ffff0c7224 */ /* 0x000fe200078e003e */
[----:B------:R-:W-:Y:S01]  /*1f810*/  MOV R56, R8 ;  /* 0x0000000800387202 */ /* 0x000fe20000000f00 */
[----:B------:R-:W-:Y:S01]  /*1f820*/  IMAD.MOV.U32 R5, RZ, RZ, RZ ;  /* 0x000000ffff057224 */ /* 0x000fe200078e00ff */
[----:B------:R-:W-:Y:S01]  /*1f830*/  MOV R2, R0 ;  /* 0x0000000000027202 */ /* 0x000fe20000000f00 */
[----:B------:R-:W-:Y:S01]  /*1f840*/  IMAD.MOV.U32 R61, RZ, RZ, 0x1f ;  /* 0x0000001fff3d7424 */ /* 0x000fe200078e00ff */
[----:B------:R-:W-:-:S02]  /*1f850*/  MOV R3, 0x1f870 ;  /* 0x0001f87000037802 */ /* 0x000fc40000000f00 */
[----:B------:R-:W-:Y:S05]  /*1f860*/  CALL.REL.NOINC `($__internal_23_$__cuda_sm70_shflsync_idx_p) ;  /* 0x00005c2000007944 */ /* 0x000fea0003c00000 */
[----:B------:R-:W-:Y:S01]  /*1f870*/  MOV R9, R62 ;  /* 0x0000003e00097202 */ /* 0x000fe20000000f00 */
[----:B------:R-:W-:Y:S05]  /*1f880*/  BRA `(.L_x_1841) ;  /* 0xfffe0dd000007947 */ /* 0x000fea000383ffff */
.L_x_1631:
[----:B------:R-:W-:Y:S01]  /*1f890*/  IMAD.MOV.U32 R56, RZ, RZ, R4 ;  /* 0x000000ffff387224 */ /* 0x000fe200078e0004 */
[----:B-1----:R-:W-:Y:S01]  /*1f8a0*/  MOV R2, R0 ;  /* 0x0000000000027202 */ /* 0x002fe20000000f00 */
[----:B------:R-:W-:Y:S01]  /*1f8b0*/  IMAD.MOV.U32 R61, RZ, RZ, 0x1f ;  /* 0x0000001fff3d7424 */ /* 0x000fe200078e00ff */
[----:B------:R-:W-:-:S02]  /*1f8c0*/  MOV R3, 0x1f8e0 ;  /* 0x0001f8e000037802 */ /* 0x000fc40000000f00 */
[----:B---34-:R-:W-:Y:S05]  /*1f8d0*/  CALL.REL.NOINC `($__internal_23_$__cuda_sm70_shflsync_idx_p) ;  /* 0x00005bb000007944 */ /* 0x018fea0003c00000 */
[----:B------:R-:W-:Y:S01]  /*1f8e0*/  MOV R5, R62 ;  /* 0x0000003e00057202 */ /* 0x000fe20000000f00 */
[----:B------:R-:W-:Y:S05]  /*1f8f0*/  BRA `(.L_x_1630) ;  /* 0xfffe0dc000007947 */ /* 0x000fea000383ffff */
.L_x_1680:
[----:B------:R-:W-:Y:S01]  /*1f900*/  IMAD.MOV.U32 R56, RZ, RZ, R5 ;  /* 0x000000ffff387224 */ /* 0x000fe200078e0005 */
[----:B------:R-:W-:Y:S01]  /*1f910*/  MOV R2, RZ ;  /* 0x000000ff00027202 */ /* 0x000fe20000000f00 */
[----:B------:R-:W-:Y:S01]  /*1f920*/  IMAD.MOV.U32 R61, RZ, RZ, 0x181f ;  /* 0x0000181fff3d7424 */ /* 0x000fe200078e00ff */
[----:B------:R-:W-:-:S02]  /*1f930*/  MOV R3, 0x1f950 ;  /* 0x0001f95000037802 */ /* 0x000fc40000000f00 */
[----:B-----5:R-:W-:Y:S05]  /*1f940*/  CALL.REL.NOINC `($__internal_23_$__cuda_sm70_shflsync_idx_p) ;  /* 0x00005b4000007944 */ /* 0x020fea0003c00000 */
[----:B------:R-:W-:Y:S01]  /*1f950*/  MOV R7, R62 ;  /* 0x0000003e00077202 */ /* 0x000fe20000000f00 */
[----:B------:R-:W-:Y:S05]  /*1f960*/  BRA `(.L_x_1842) ;  /* 0xfffe91d000007947 */ /* 0x000fea000383ffff */
.L_x_1681:
[----:B------:R-:W-:Y:S01]  /*1f970*/  IMAD.MOV.U32 R56, RZ, RZ, R6 ;  /* 0x000000ffff387224 */ /* 0x000fe200078e0006 */
[----:B------:R-:W-:Y:S01]  /*1f980*/  MOV R2, RZ ;  /* 0x000000ff00027202 */ /* 0x000fe20000000f00 */
[----:B------:R-:W-:Y:S01]  /*1f990*/  IMAD.MOV.U32 R61, RZ, RZ, 0x181f ;  /* 0x0000181fff3d7424 */ /* 0x000fe200078e00ff */
[----:B------:R-:W-:-:S02]  /*1f9a0*/  MOV R3, 0x1f9c0 ;  /* 0x0001f9c000037802 */ /* 0x000fc40000000f00 */
[----:B-12--5:R-:W-:Y:S05]  /*1f9b0*/  CALL.REL.NOINC `($__internal_23_$__cuda_sm70_shflsync_idx_p) ;  /* 0x00005ad000007944 */ /* 0x026fea0003c00000 */
[----:B------:R-:W-:Y:S01]  /*1f9c0*/  MOV R2, R62 ;  /* 0x0000003e00027202 */ /* 0x000fe20000000f00 */
[----:B------:R-:W-:Y:S05]  /*1f9d0*/  BRA `(.L_x_1843) ;  /* 0xfffe918000007947 */ /* 0x000fea000383ffff */
.L_x_1684:
[----:B------:R-:W-:Y:S01]  /*1f9e0*/  IMAD.MOV.U32 R56, RZ, RZ, R5 ;  /* 0x000000ffff387224 */ /* 0x000fe200078e0005 */
[----:B--2-4-:R-:W-:Y:S01]  /*1f9f0*/  MOV R2, 0x1 ;  /* 0x0000000100027802 */ /* 0x014fe20000000f00 */
[----:B------:R-:W-:Y:S01]  /*1fa00*/  IMAD.MOV.U32 R61, RZ, RZ, 0x181f ;  /* 0x0000181fff3d7424 */ /* 0x000fe200078e00ff */
[----:B------:R-:W-:-:S02]  /*1fa10*/  MOV R3, 0x1fa30 ;  /* 0x0001fa3000037802 */ /* 0x000fc40000000f00 */
[----:B-1---5:R-:W-:Y:S05]  /*1fa20*/  CALL.REL.NOINC `($__internal_23_$__cuda_sm70_shflsync_idx_p) ;  /* 0x00005a6000007944 */ /* 0x022fea0003c00000 */
[----:B------:R-:W-:Y:S01]  /*1fa30*/  IMAD.MOV.U32 R7, RZ, RZ, R62 ;  /* 0x000000ffff077224 */ /* 0x000fe200078e003e */
[----:B------:R-:W-:Y:S01]  /*1fa40*/  MOV R2, 0x1 ;  /* 0x0000000100027802 */ /* 0x000fe20000000f00 */
[----:B------:R-:W-:Y:S01]  /*1fa50*/  IMAD.MOV.U32 R56, RZ, RZ, R6 ;  /* 0x000000ffff387224 */ /* 0x000fe200078e0006 */
[----:B------:R-:W-:-:S02]  /*1fa60*/  MOV R61, 0x181f ;  /* 0x0000181f003d7802 */ /* 0x000fc40000000f00 */
[----:B------:R-:W-:Y:S02]  /*1fa70*/  MOV R3, 0x1fa90 ;  /* 0x0001fa9000037802 */ /* 0x000fe40000000f00 */
[----:B------:R-:W-:Y:S05]  /*1fa80*/  CALL.REL.NOINC `($__internal_23_$__cuda_sm70_shflsync_idx_p) ;  /* 0x00005a0000007944 */ /* 0x000fea0003c00000 */
[----:B------:R-:W-:Y:S01]  /*1fa90*/  MOV R2, R62 ;  /* 0x0000003e00027202 */ /* 0x000fe20000000f00 */
[----:B------:R-:W-:Y:S05]  /*1faa0*/  BRA `(.L_x_1844) ;  /* 0xfffe91a000007947 */ /* 0x000fea000383ffff */
.L_x_1687:
[----:B------:R-:W-:Y:S01]  /*1fab0*/  IMAD.MOV.U32 R56, RZ, RZ, R5 ;  /* 0x000000ffff387224 */ /* 0x000fe200078e0005 */
[----:B---34-:R-:W-:Y:S01]  /*1fac0*/  MOV R2, 0x2 ;  /* 0x0000000200027802 */ /* 0x018fe20000000f00 */
[----:B------:R-:W-:Y:S01]  /*1fad0*/  IMAD.MOV.U32 R61, RZ, RZ, 0x181f ;  /* 0x0000181fff3d7424 */ /* 0x000fe200078e00ff */
[----:B------:R-:W-:Y:S02]  /*1fae0*/  MOV R3, 0x1fb00 ;  /* 0x0001fb0000037802 */ /* 0x000fe40000000f00 */
[----:B-12--5:R-:W-:Y:S05]  /*1faf0*/  CALL.REL.NOINC `($__internal_23_$__cuda_sm70_shflsync_idx_p) ;  /* 0x0000599000007944 */ /* 0x026fea0003c00000 */
[----:B------:R-:W-:Y:S01]  /*1fb00*/  MOV R7, R62 ;  /* 0x0000003e00077202 */ /* 0x000fe20000000f00 */
[----:B------:R-:W-:Y:S05]  /*1fb10*/  BRA `(.L_x_1845) ;  /* 0xfffe920000007947 */ /* 0x000fea000383ffff */
.L_x_1688:
[----:B------:R-:W-:Y:S01]  /*1fb20*/  IMAD.MOV.U32 R56, RZ, RZ, R6 ;  /* 0x000000ffff387224 */ /* 0x000fe200078e0006 */
[----:B----4-:R-:W-:Y:S01]  /*1fb30*/  MOV R2, 0x2 ;  /* 0x0000000200027802 */ /* 0x010fe20000000f00 */
[----:B------:R-:W-:Y:S01]  /*1fb40*/  IMAD.MOV.U32 R61, RZ, RZ, 0x181f ;  /* 0x0000181fff3d7424 */ /* 0x000fe200078e00ff */
[----:B------:R-:W-:Y:S02]  /*1fb50*/  MOV R3, 0x1fb70 ;  /* 0x0001fb7000037802 */ /* 0x000fe40000000f00 */
[----:B-123-5:R-:W-:Y:S05]  /*1fb60*/  CALL.REL.NOINC `($__internal_23_$__cuda_sm70_shflsync_idx_p) ;  /* 0x0000592000007944 */ /* 0x02efea0003c00000 */
[----:B------:R-:W-:Y:S01]  /*1fb70*/  MOV R2, R62 ;  /* 0x0000003e00027202 */ /* 0x000fe20000000f00 */
[----:B------:R-:W-:Y:S05]  /*1fb80*/  BRA `(.L_x_1846) ;  /* 0xfffe91b000007947 */ /* 0x000fea000383ffff */
.L_x_1691:
[----:B------:R-:W-:Y:S01]  /*1fb90*/  IMAD.MOV.U32 R56, RZ, RZ, R5 ;  /* 0x000000ffff387224 */ /* 0x000fe200078e0005 */
[----:B-12---:R-:W-:Y:S01]  /*1fba0*/  MOV R2, 0x3 ;  /* 0x0000000300027802 */ /* 0x006fe20000000f00 */
[----:B------:R-:W-:Y:S01]  /*1fbb0*/  IMAD.MOV.U32 R61, RZ, RZ, 0x181f ;  /* 0x0000181fff3d7424 */ /* 0x000fe200078e00ff */
[----:B------:R-:W-:-:S02]  /*1fbc0*/  MOV R3, 0x1fbe0 ;  /* 0x0001fbe000037802 */ /* 0x000fc40000000f00 */
[----:B---345:R-:W-:Y:S05]  /*1fbd0*/  CALL.REL.NOINC `($__internal_23_$__cuda_sm70_shflsync_idx_p) ;  /* 0x000058b000007944 */ /* 0x038fea0003c00000 */
        /* <DEDUP_REMOVED lines=8> */
.L_x_1694:
[----:B------:R-:W-:Y:S01]  /*1fc60*/  IMAD.MOV.U32 R56, RZ, RZ, R5 ;  /* 0x000000ffff387224 */ /* 0x000fe200078e0005 */
[----:B--2---:R-:W-:Y:S01]  /*1fc70*/  MOV R2, 0x4 ;  /* 0x0000000400027802 */ /* 0x004fe20000000f00 */
[----:B------:R-:W-:Y:S01]  /*1fc80*/  IMAD.MOV.U32 R61, RZ, RZ, 0x181f ;  /* 0x0000181fff3d7424 */ /* 0x000fe200078e00ff */
[----:B------:R-:W-:Y:S02]  /*1fc90*/  MOV R3, 0x1fcb0 ;  /* 0x0001fcb000037802 */ /* 0x000fe40000000f00 */
[----:B-1-345:R-:W-:Y:S05]  /*1fca0*/  CALL.REL.NOINC `($__internal_23_$__cuda_sm70_shflsync_idx_p) ;  /* 0x000057e000007944 */ /* 0x03afea0003c00000 */
[----:B------:R-:W-:Y:S01]  /*1fcb0*/  MOV R7, R62 ;  /* 0x0000003e00077202 */ /* 0x000fe20000000f00 */
[----:B------:R-:W-:Y:S05]  /*1fcc0*/  BRA `(.L_x_1848) ;  /* 0xfffe922000007947 */ /* 0x000fea000383ffff */
.L_x_1695:
[----:B------:R-:W-:Y:S01]  /*1fcd0*/  IMAD.MOV.U32 R56, RZ, RZ, R6 ;  /* 0x000000ffff387224 */ /* 0x000fe200078e0006 */
[----:B--2---:R-:W-:Y:S01]  /*1fce0*/  MOV R2, 0x4 ;  /* 0x0000000400027802 */ /* 0x004fe20000000f00 */
[----:B------:R-:W-:Y:S01]  /*1fcf0*/  IMAD.MOV.U32 R61, RZ, RZ, 0x181f ;  /* 0x0000181fff3d7424 */ /* 0x000fe200078e00ff */
[----:B------:R-:W-:Y:S02]  /*1fd00*/  MOV R3, 0x1fd20 ;  /* 0x0001fd2000037802 */ /* 0x000fe40000000f00 */
[----:B-1-345:R-:W-:Y:S05]  /*1fd10*/  CALL.REL.NOINC `($__internal_23_$__cuda_sm70_shflsync_idx_p) ;  /* 0x0000577000007944 */ /* 0x03afea0003c00000 */
[----:B------:R-:W-:Y:S01]  /*1fd20*/  MOV R2, R62 ;  /* 0x0000003e00027202 */ /* 0x000fe20000000f00 */
[----:B------:R-:W-:Y:S05]  /*1fd30*/  BRA `(.L_x_1849) ;  /* 0xfffe91d000007947 */ /* 0x000fea000383ffff */
.L_x_1698:
[----:B------:R-:W-:Y:S01]  /*1fd40*/  IMAD.MOV.U32 R56, RZ, RZ, R5 ;  /* 0x000000ffff387224 */ /* 0x000fe200078e0005 */
[----:B-1-3--:R-:W-:Y:S01]  /*1fd50*/  MOV R2, 0x5 ;  /* 0x0000000500027802 */ /* 0x00afe20000000f00 */
[----:B------:R-:W-:Y:S01]  /*1fd60*/  IMAD.MOV.U32 R61, RZ, RZ, 0x181f ;  /* 0x0000181fff3d7424 */ /* 0x000fe200078e00ff */
[----:B------:R-:W-:-:S02]  /*1fd70*/  MOV R3, 0x1fd90 ;  /* 0x0001fd9000037802 */ /* 0x000fc40000000f00 */
[----:B--2-45:R-:W-:Y:S05]  /*1fd80*/  CALL.REL.NOINC `($__internal_23_$__cuda_sm70_shflsync_idx_p) ;  /* 0x0000570000007944 */ /* 0x034fea0003c00000 */
        /* <DEDUP_REMOVED lines=8> */
.L_x_1701:
[----:B------:R-:W-:Y:S01]  /*1fe10*/  IMAD.MOV.U32 R56, RZ, RZ, R5 ;  /* 0x000000ffff387224 */ /* 0x000fe200078e0005 */
[----:B--23--:R-:W-:Y:S01]  /*1fe20*/  MOV R2, 0x6 ;  /* 0x0000000600027802 */ /* 0x00cfe20000000f00 */
[----:B------:R-:W-:Y:S01]  /*1fe30*/  IMAD.MOV.U32 R61, RZ, RZ, 0x181f ;  /* 0x0000181fff3d7424 */ /* 0x000fe200078e00ff */
[----:B------:R-:W-:Y:S02]  /*1fe40*/  MOV R3, 0x1fe60 ;  /* 0x0001fe6000037802 */ /* 0x000fe40000000f00 */
[----:B-1--45:R-:W-:Y:S05]  /*1fe50*/  CALL.REL.NOINC `($__internal_23_$__cuda_sm70_shflsync_idx_p) ;  /* 0x0000563000007944 */ /* 0x032fea0003c00000 */
[----:B------:R-:W-:Y:S01]  /*1fe60*/  MOV R7, R62 ;  /* 0x0000003e00077202 */ /* 0x000fe20000000f00 */
[----:B------:R-:W-:Y:S05]  /*1fe70*/  BRA `(.L_x_1851) ;  /* 0xfffe924000007947 */ /* 0x000fea000383ffff */
.L_x_1702:
[----:B------:R-:W-:Y:S01]  /*1fe80*/  IMAD.MOV.U32 R56, RZ, RZ, R6 ;  /* 0x000000ffff387224 */ /* 0x000fe200078e0006 */
[----:B---3--:R-:W-:Y:S01]  /*1fe90*/  MOV R2, 0x6 ;  /* 0x0000000600027802 */ /* 0x008fe20000000f00 */
[----:B------:R-:W-:Y:S01]  /*1fea0*/  IMAD.MOV.U32 R61, RZ, RZ, 0x181f ;  /* 0x0000181fff3d7424 */ /* 0x000fe200078e00ff */
[----:B------:R-:W-:Y:S02]  /*1feb0*/  MOV R3, 0x1fed0 ;  /* 0x0001fed000037802 */ /* 0x000fe40000000f00 */
[----:B-12-45:R-:W-:Y:S05]  /*1fec0*/  CALL.REL.NOINC `($__internal_23_$__cuda_sm70_shflsync_idx_p) ;  /* 0x000055c000007944 */ /* 0x036fea0003c00000 */
[----:B------:R-:W-:Y:S01]  /*1fed0*/  MOV R2, R62 ;  /* 0x0000003e00027202 */ /* 0x000fe20000000f00 */
[----:B------:R-:W-:Y:S05]  /*1fee0*/  BRA `(.L_x_1852) ;  /* 0xfffe91f000007947 */ /* 0x000fea000383ffff */
.L_x_1705:
        /* <DEDUP_REMOVED lines=13> */
.L_x_1744:
[----:B------:R-:W-:Y:S01]  /*1ffc0*/  IMAD.MOV.U32 R56, RZ, RZ, R4 ;  /* 0x000000ffff387224 */ /* 0x000fe200078e0004 */
[----:B------:R-:W-:Y:S01]  /*1ffd0*/  MOV R2, RZ ;  /* 0x000000ff00027202 */ /* 0x000fe20000000f00 */
[----:B------:R-:W-:Y:S01]  /*1ffe0*/  IMAD.MOV.U32 R61, RZ, RZ, 0x181f ;  /* 0x0000181fff3d7424 */ /* 0x000fe200078e00ff */
[----:B------:R-:W-:Y:S02]  /*1fff0*/  MOV R3, 0x20010 ;  /* 0x0002001000037802 */ /* 0x000fe40000000f00 */
[----:B------:R-:W-:Y:S05]  /*20000*/  CALL.REL.NOINC `($__internal_23_$__cuda_sm70_shflsync_idx_p) ;  /* 0x0000548000007944 */ /* 0x000fea0003c00000 */
[----:B------:R-:W-:Y:S01]  /*20010*/  MOV R7, R62 ;  /* 0x0000003e00077202 */ /* 0x000fe20000000f00 */
[----:B------:R-:W-:Y:S05]  /*20020*/  BRA `(.L_x_1854) ;  /* 0xfffef95000007947 */ /* 0x000fea000383ffff */
.L_x_1745:
[----:B------:R-:W-:Y:S01]  /*20030*/  IMAD.MOV.U32 R56, RZ, RZ, R0 ;  /* 0x000000ffff387224 */ /* 0x000fe200078e0000 */
[----:B------:R-:W-:Y:S01]  /*20040*/  MOV R2, RZ ;  /* 0x000000ff00027202 */ /* 0x000fe20000000f00 */
[----:B------:R-:W-:Y:S01]  /*20050*/  IMAD.MOV.U32 R61, RZ, RZ, 0x181f ;  /* 0x0000181fff3d7424 */ /* 0x000fe200078e00ff */
[----:B------:R-:W-:Y:S02]  /*20060*/  MOV R3, 0x20080 ;  /* 0x0002008000037802 */ /* 0x000fe40000000f00 */
[----:B-12---:R-:W-:Y:S05]  /*20070*/  CALL.REL.NOINC `($__internal_23_$__cuda_sm70_shflsync_idx_p) ;  /* 0x0000541000007944 */ /* 0x006fea0003c00000 */
        /* <DEDUP_REMOVED lines=12> */
[----:B------:R-:W-:Y:S05]  /*20140*/  CALL.REL.NOINC `($__internal_23_$__cuda_sm70_shflsync_idx_p) ;  /* 0x0000534000007944 */ /* 0x000fea0003c00000 */
[----:B------:R-:W-:Y:S01]  /*20150*/  IMAD.MOV.U32 R6, RZ, RZ, R62 ;  /* 0x000000ffff067224 */ /* 0x000fe200078e003e */
[----:B------:R-:W-:Y:S01]  /*20160*/  MOV R2, 0x1 ;  /* 0x0000000100027802 */ /* 0x000fe20000000f00 */
[----:B------:R-:W-:Y:S01]  /*20170*/  IMAD.MOV.U32 R56, RZ, RZ, R0 ;  /* 0x000000ffff387224 */ /* 0x000fe200078e0000 */
[----:B------:R-:W-:Y:S02]  /*20180*/  MOV R61, 0x181f ;  /* 0x0000181f003d7802 */ /* 0x000fe40000000f00 */
[----:B------:R-:W-:Y:S02]  /*20190*/  MOV R3, 0x201b0 ;  /* 0x000201b000037802 */ /* 0x000fe40000000f00 */
[----:B------:R-:W-:Y:S05]  /*201a0*/  CALL.REL.NOINC `($__internal_23_$__cuda_sm70_shflsync_idx_p) ;  /* 0x000052e000007944 */ /* 0x000fea0003c00000 */
        /* <DEDUP_REMOVED lines=60> */
[----:B------:R-:W-:Y:S01]  /*20570*/  MOV R0, R62 ;  /* 0x0000003e00007202 */ /* 0x000fe20000000f00 */
[----:B------:R-:W-:Y:S05]  /*20580*/  BRA `(.L_x_1855) ;  /* 0xfffef57000007947 */ /* 0x000fea000383ffff */
.L_x_1746:
[----:B------:R-:W-:Y:S01]  /*20590*/  IMAD.MOV.U32 R56, RZ, RZ, R0 ;  /* 0x000000ffff387224 */ /* 0x000fe200078e0000 */
[----:B------:R-:W-:Y:S01]  /*205a0*/  MOV R2, RZ ;  /* 0x000000ff00027202 */ /* 0x000fe20000000f00 */
[----:B------:R-:W-:Y:S01]  /*205b0*/  IMAD.MOV.U32 R61, RZ, RZ, 0x1c1f ;  /* 0x00001c1fff3d7424 */ /* 0x000fe200078e00ff */
[----:B------:R-:W-:-:S02]  /*205c0*/  MOV R3, 0x205e0 ;  /* 0x000205e000037802 */ /* 0x000fc40000000f00 */
[----:B------:R-:W-:Y:S05]  /*205d0*/  CALL.REL.NOINC `($__internal_23_$__cuda_sm70_shflsync_idx_p) ;  /* 0x00004eb000007944 */ /* 0x000fea0003c00000 */
[----:B------:R-:W-:Y:S01]  /*205e0*/  MOV R2, R62 ;  /* 0x0000003e00027202 */ /* 0x000fe20000000f00 */
[----:B------:R-:W-:Y:S05]  /*205f0*/  BRA `(.L_x_1856) ;  /* 0xfffef69000007947 */ /* 0x000fea000383ffff */
.L_x_1747:
[----:B------:R-:W-:Y:S01]  /*20600*/  IMAD.MOV.U32 R56, RZ, RZ, R0 ;  /* 0x000000ffff387224 */ /* 0x000fe200078e0000 */
[----:B------:R-:W-:Y:S01]  /*20610*/  MOV R2, 0x1 ;  /* 0x0000000100027802 */ /* 0x000fe20000000f00 */
[----:B------:R-:W-:Y:S01]  /*20620*/  IMAD.MOV.U32 R61, RZ, RZ, 0x1c1f ;  /* 0x00001c1fff3d7424 */ /* 0x000fe200078e00ff */
[----:B------:R-:W-:-:S02]  /*20630*/  MOV R3, 0x20650 ;  /* 0x0002065000037802 */ /* 0x000fc40000000f00 */
[----:B-1----:R-:W-:Y:S05]  /*20640*/  CALL.REL.NOINC `($__internal_23_$__cuda_sm70_shflsync_idx_p) ;  /* 0x00004e4000007944 */ /* 0x002fea0003c00000 */
[----:B------:R-:W-:Y:S01]  /*20650*/  IMAD.IADD R2, R4, 0x1, R62 ;  /* 0x0000000104027824 */ /* 0x000fe200078e023e */
[----:B------:R-:W-:Y:S01]  /*20660*/  MOV R3, 0x20940 ;  /* 0x0002094000037802 */ /* 0x000fe20000000f00 */
[----:B------:R-:W-:-:S02]  /*20670*/  IMAD.MOV.U32 R56, RZ, RZ, R0 ;  /* 0x000000ffff387224 */ /* 0x000fc400078e0000 */
[----:B------:R-:W-:Y:S01]  /*20680*/  IMAD.MOV.U32 R61, RZ, RZ, 0x1c1f ;  /* 0x00001c1fff3d7424 */ /* 0x000fe200078e00ff */
        /* <DEDUP_REMOVED lines=10> */
[----:B------:R-:W-:Y:S02]  /*20730*/  ISETP.GT.AND P4, PT, R2, 0x19, PT ;  /* 0x000000190200780c */ /* 0x000fe40003f84270 */
        /* <DEDUP_REMOVED lines=30> */
[----:B------:R-:W-:Y:S02]  /*20920*/  FSEL R63, R38, -INF , P0 ;  /* 0xff800000263f7808 */ /* 0x000fe40000000000 */
[----:B------:R-:W-:Y:S05]  /*20930*/  CALL.REL.NOINC `($__internal_23_$__cuda_sm70_shflsync_idx_p) ;  /* 0x00004b5000007944 */ /* 0x000fea0003c00000 */
[----:B------:R-:W-:Y:S01]  /*20940*/  IMAD.IADD R2, R4, 0x1, R62 ;  /* 0x0000000104027824 */ /* 0x000fe200078e023e */
[----:B------:R-:W-:Y:S01]  /*20950*/  MOV R3, 0x20c30 ;  /* 0x00020c3000037802 */ /* 0x000fe20000000f00 */
[----:B------:R-:W-:Y:S02]  /*20960*/  IMAD.MOV.U32 R56, RZ, RZ, R0 ;  /* 0x000000ffff387224 */ /* 0x000fe400078e0000 */
        /* <DEDUP_REMOVED lines=45> */
[----:B------:R-:W-:Y:S02]  /*20c40*/  FMNMX.FTZ R0, R10, R12, !PT ;  /* 0x0000000c0a007209 */ /* 0x000fe40007810000 */
[----:B------:R-:W-:Y:S02]  /*20c50*/  FMNMX.FTZ R3, R26, R27, !PT ;  /* 0x0000001b1a037209 */ /* 0x000fe40007810000 */
[----:B------:R-:W-:-:S02]  /*20c60*/  IMNMX R5, R5, R4, PT ;  /* 0x0000000405057217 */ /* 0x000fc40003800200 */
[----:B------:R-:W-:Y:S02]  /*20c70*/  FMNMX.FTZ R71, R14, R0, !PT ;  /* 0x000000000e477209 */ /* 0x000fe40007810000 */
[C---:B------:R-:W-:Y:S02]  /*20c80*/  ISETP.GT.AND P0, PT, R5.reuse, RZ, PT ;  /* 0x000000ff0500720c */ /* 0x040fe40003f04270 */
[C---:B------:R-:W-:Y:S02]  /*20c90*/  ISETP.GT.AND P1, PT, R5.reuse, 0x1, PT ;  /* 0x000000010500780c */ /* 0x040fe40003f24270 */
[----:B------:R-:W-:Y:S02]  /*20ca0*/  ISETP.GT.AND P3, PT, R5, 0x8, PT ;  /* 0x000000080500780c */ /* 0x000fe40003f64270 */
[----:B------:R-:W-:Y:S02]  /*20cb0*/  FSEL R24, R157, -INF , P0 ;  /* 0xff8000009d187808 */ /* 0x000fe40000000000 */
[----:B------:R-:W-:-:S02]  /*20cc0*/  FSEL R25, R156, -INF , P1 ;  /* 0xff8000009c197808 */ /* 0x000fc40000800000 */
        /* <DEDUP_REMOVED lines=10> */
[----:B------:R-:W-:Y:S02]  /*20d70*/  FMNMX.FTZ R2, R15, R2, !PT ;  /* 0x000000020f027209 */ /* 0x000fe40007810000 */
[----:B------:R-:W-:-:S02]  /*20d80*/  ISETP.GT.AND P2, PT, R5, 0x11, PT ;  /* 0x000000110500780c */ /* 0x000fc40003f44270 */
[----:B------:R-:W-:Y:S02]  /*20d90*/  FSEL R38, R141, -INF , P0 ;  /* 0xff8000008d267808 */ /* 0x000fe40000000000 */
[----:B------:R-:W-:Y:S02]  /*20da0*/  FMNMX.FTZ R0, R37, R0, !PT ;  /* 0x0000000025007209 */ /* 0x000fe40007810000 */
[----:B------:R-:W-:Y:S02]  /*20db0*/  FMNMX.FTZ R71, R18, R71, !PT ;  /* 0x0000004712477209 */ /* 0x000fe40007810000 */
[----:B------:R-:W-:Y:S02]  /*20dc0*/  FMNMX.FTZ R2, R17, R2, !PT ;  /* 0x0000000211027209 */ /* 0x000fe40007810000 */
[----:B------:R-:W-:Y:S02]  /*20dd0*/  ISETP.GT.AND P3, PT, R5, 0x18, PT ;  /* 0x000000180500780c */ /* 0x000fe40003f64270 */
[----:B------:R-:W-:-:S02]  /*20de0*/  FSEL R39, R140, -INF , P2 ;  /* 0xff8000008c277808 */ /* 0x000fc40001000000 */
[----:B------:R-:W-:Y:S02]  /*20df0*/  FMNMX.FTZ R0, R38, R0, !PT ;  /* 0x0000000026007209 */ /* 0x000fe40007810000 */
        /* <DEDUP_REMOVED lines=85> */
[----:B------:R-:W-:Y:S01]  /*21350*/  FMNMX.FTZ R69, R87, R69, !PT ;  /* 0x0000004557457209 */ /* 0x000fe20007810000 */
[----:B------:R-:W-:Y:S01]  /*21360*/  IMAD.MOV.U32 R4, RZ, RZ, R71 ;  /* 0x000000ffff047224 */ /* 0x000fe200078e0047 */
[----:B------:R-:W-:Y:S01]  /*21370*/  FMNMX.FTZ R8, R52, R0, !PT ;  /* 0x0000000034087209 */ /* 0x000fe20007810000 */
[----:B------:R-:W-:Y:S01]  /*21380*/  IMAD.MOV.U32 R0, RZ, RZ, 0x2 ;  /* 0x00000002ff007424 */ /* 0x000fe200078e00ff */
[----:B------:R-:W-:Y:S02]  /*21390*/  FMNMX.FTZ R70, R63, R70, !PT ;  /* 0x000000463f467209 */ /* 0x000fe40007810000 */
[----:B------:R-:W-:-:S02]  /*213a0*/  FMNMX.FTZ R69, R83, R69, !PT ;  /* 0x0000004553457209 */ /* 0x000fc40007810000 */
[----:B------:R-:W-:Y:S02]  /*213b0*/  MOV R2, 0x213d0 ;  /* 0x000213d000027802 */ /* 0x000fe40000000f00 */
[----:B------:R-:W-:Y:S05]  /*213c0*/  CALL.REL.NOINC `($__internal_22_$__cuda_sm70_shflsync_bfly_p) ;  /* 0x0000406000007944 */ /* 0x000fea0003c00000 */
[----:B------:R-:W-:Y:S01]  /*213d0*/  FMNMX.FTZ R71, R71, R0, !PT ;  /* 0x0000000047477209 */ /* 0x000fe20007810000 */
[----:B------:R-:W-:Y:S01]  /*213e0*/  IMAD.MOV.U32 R0, RZ, RZ, 0x1 ;  /* 0x00000001ff007424 */ /* 0x000fe200078e00ff */
[----:B------:R-:W-:-:S03]  /*213f0*/  MOV R2, 0x21420 ;  /* 0x0002142000027802 */ /* 0x000fc60000000f00 */
[----:B------:R-:W-:Y:S02]  /*21400*/  IMAD.MOV.U32 R4, RZ, RZ, R71 ;  /* 0x000000ffff047224 */ /* 0x000fe400078e0047 */
[----:B------:R-:W-:Y:S05]  /*21410*/  CALL.REL.NOINC `($__internal_22_$__cuda_sm70_shflsync_bfly_p) ;  /* 0x0000401000007944 */ /* 0x000fea0003c00000 */
[----:B------:R-:W-:Y:S01]  /*21420*/  FMNMX.FTZ R71, R71, R0, !PT ;  /* 0x0000000047477209 */ /* 0x000fe20007810000 */
[----:B------:R-:W-:Y:S01]  /*21430*/  IMAD.MOV.U32 R4, RZ, RZ, R70 ;  /* 0x000000ffff047224 */ /* 0x000fe200078e0046 */
[----:B------:R-:W-:Y:S01]  /*21440*/  MOV R2, 0x21470 ;  /* 0x0002147000027802 */ /* 0x000fe20000000f00 */
[----:B------:R-:W-:Y:S02]  /*21450*/  IMAD.MOV.U32 R0, RZ, RZ, 0x2 ;  /* 0x00000002ff007424 */ /* 0x000fe400078e00ff */
        /* <DEDUP_REMOVED lines=26> */
[----:B------:R-:W-:Y:S01]  /*21600*/  MOV R9, R0 ;  /* 0x0000000000097202 */ /* 0x000fe20000000f00 */
[----:B------:R-:W-:Y:S05]  /*21610*/  BRA `(.L_x_1857) ;  /* 0xfffef6e000007947 */ /* 0x000fea000383ffff */
.L_x_1751:
[----:B------:R-:W-:Y:S01]  /*21620*/  MOV R2, RZ ;  /* 0x000000ff00027202 */ /* 0x000fe20000000f00 */
[----:B------:R-:W-:Y:S01]  /*21630*/  IMAD.MOV.U32 R56, RZ, RZ, R4 ;  /* 0x000000ffff387224 */ /* 0x000fe200078e0004 */
[----:B------:R-:W-:Y:S01]  /*21640*/  MOV R3, 0x21670 ;  /* 0x0002167000037802 */ /* 0x000fe20000000f00 */
[----:B------:R-:W-:Y:S02]  /*21650*/  IMAD.MOV.U32 R61, RZ, RZ, 0x181f ;  /* 0x0000181fff3d7424 */ /* 0x000fe400078e00ff */
[----:B-1----:R-:W-:Y:S05]  /*21660*/  CALL.REL.NOINC `($__internal_23_$__cuda_sm70_shflsync_idx_p) ;  /* 0x00003e2000007944 */ /* 0x002fea0003c00000 */
[----:B------:R-:W-:Y:S01]  /*21670*/  MOV R7, R62 ;  /* 0x0000003e00077202 */ /* 0x000fe20000000f00 */
[----:B------:R-:W-:-:S05]  /*21680*/  BRA `(.L_x_1858) ;  /* 0xffff12a000007947 */ /* 0x000fca000383ffff */
.L_x_1752:
[----:B------:R-:W-:Y:S01]  /*21690*/  MOV R2, RZ ;  /* 0x000000ff00027202 */ /* 0x000fe20000000f00 */
[----:B------:R-:W-:Y:S01]  /*216a0*/  IMAD.MOV.U32 R56, RZ, RZ, R0 ;  /* 0x000000ffff387224 */ /* 0x000fe200078e0000 */
[----:B------:R-:W-:Y:S01]  /*216b0*/  MOV R3, 0x216e0 ;  /* 0x000216e000037802 */ /* 0x000fe20000000f00 */
[----:B------:R-:W-:Y:S02]  /*216c0*/  IMAD.MOV.U32 R61, RZ, RZ, 0x181f ;  /* 0x0000181fff3d7424 */ /* 0x000fe400078e00ff */
[----:B-123--:R-:W-:Y:S05]  /*216d0*/  CALL.REL.NOINC `($__internal_23_$__cuda_sm70_shflsync_idx_p) ;  /* 0x00003db000007944 */ /* 0x00efea0003c00000 */
[----:B------:R-:W-:Y:S01]  /*216e0*/  IMAD.MOV.U32 R56, RZ, RZ, R4 ;  /* 0x000000ffff387224 */ /* 0x000fe200078e0004 */
[----:B------:R-:W-:Y:S01]  /*216f0*/  ISETP.GE.AND P0, PT, R244, c[0x0][0x1d4], PT ;  /* 0x00007500f4007a0c */ /* 0x000fe20003f06270 */
[----:B------:R-:W-:Y:S01]  /*21700*/  IMAD.MOV.U32 R61, RZ, RZ, 0x181f ;  /* 0x0000181fff3d7424 */ /* 0x000fe200078e00ff */
[----:B------:R-:W-:Y:S05]  /*21710*/  IADD3 R2, P1, R62, R5, RZ ;  /* 0x000000053e027210 */ /* 0x000fea0007f3e0ff */
[----:B------:R-:W-:Y:S01]  /*21720*/  IMAD.X R3, R7, 0x1, R6, P1 ;  /* 0x0000000107037824 */ /* 0x000fe200008e0606 */
[----:B------:R-:W-:Y:S05]  /*21730*/  SEL R7, RZ, 0x10, P0 ;  /* 0x00000010ff077807 */ /* 0x000fea0000000000 */
[----:B------:R-:W-:Y:S01]  /*21740*/  @!PT LDS RZ, [RZ] ;  /* 0x00000000fffff984 */ /* 0x000fe20000000800 */
[----:B------:R-:W-:Y:S01]  /*21750*/  @!PT LDS RZ, [RZ] ;  /* 0x00000000fffff984 */ /* 0x000fe20000000800 */
[----:B------:R-:W-:Y:S01]  /*21760*/  @!PT LDS RZ, [RZ] ;  /* 0x00000000fffff984 */ /* 0x000fe20000000800 */
[----:B------:R1:W-:Y:S02]  /*21770*/  LDGSTS.E.BYPASS.LTC128B.128 [R208+0x100], [R2.64], !P0 ;  /* 0x0010000002d07fae */ /* 0x0003e4000c101d48 */
[----:B-1----:R-:W-:Y:S01]  /*21780*/  MOV R3, 0x217b0 ;  /* 0x000217b000037802 */ /* 0x002fe20000000f00 */
[----:B------:R-:W-:Y:S03]  /*21790*/  IMAD.MOV.U32 R2, RZ, RZ, 0x1 ;  /* 0x00000001ff027424 */ /* 0x000fe600078e00ff */
[----:B------:R-:W-:Y:S05]  /*217a0*/  CALL.REL.NOINC `($__internal_23_$__cuda_sm70_shflsync_idx_p) ;  /* 0x00003ce000007944 */ /* 0x000fea0003c00000 */
[----:B------:R-:W-:Y:S01]  /*217b0*/  MOV R2, 0x1 ;  /* 0x0000000100027802 */ /* 0x000fe20000000f00 */
[----:B------:R-:W-:Y:S01]  /*217c0*/  IMAD.MOV.U32 R8, RZ, RZ, R62 ;  /* 0x000000ffff087224 */ /* 0x000fe200078e003e */
[----:B------:R-:W-:Y:S01]  /*217d0*/  MOV R61, 0x181f ;  /* 0x0000181f003d7802 */ /* 0x000fe20000000f00 */
[----:B------:R-:W-:Y:S01]  /*217e0*/  IMAD.MOV.U32 R56, RZ, RZ, R0 ;  /* 0x000000ffff387224 */ /* 0x000fe200078e0000 */
[----:B------:R-:W-:Y:S02]  /*217f0*/  MOV R3, 0x21810 ;  /* 0x0002181000037802 */ /* 0x000fe40000000f00 */
[----:B------:R-:W-:Y:S05]  /*21800*/  CALL.REL.NOINC `($__internal_23_$__cuda_sm70_shflsync_idx_p) ;  /* 0x00003c8000007944 */ /* 0x000fea0003c00000 */
        /* <DEDUP_REMOVED lines=60> */
[----:B------:R-:W-:Y:S01]  /*21bd0*/  MOV R0, R62 ;  /* 0x0000003e00007202 */ /* 0x000fe20000000f00 */
[----:B------:R-:W-:-:S05]  /*21be0*/  BRA `(.L_x_1859) ;  /* 0xffff0ee000007947 */ /* 0x000fca000383ffff */
.L_x_1755:
[----:B------:R-:W-:Y:S01]  /*21bf0*/  MOV R2, RZ ;  /* 0x000000ff00027202 */ /* 0x000fe20000000f00 */
[----:B------:R-:W-:Y:S01]  /*21c00*/  IMAD.MOV.U32 R56, RZ, RZ, R4 ;  /* 0x000000ffff387224 */ /* 0x000fe200078e0004 */
[----:B------:R-:W-:Y:S01]  /*21c10*/  MOV R3, 0x21c40 ;  /* 0x00021c4000037802 */ /* 0x000fe20000000f00 */
[----:B------:R-:W-:Y:S02]  /*21c20*/  IMAD.MOV.U32 R61, RZ, RZ, 0x181f ;  /* 0x0000181fff3d7424 */ /* 0x000fe400078e00ff */
[----:B------:R-:W-:Y:S05]  /*21c30*/  CALL.REL.NOINC `($__internal_23_$__cuda_sm70_shflsync_idx_p) ;  /* 0x0000385000007944 */ /* 0x000fea0003c00000 */
[----:B------:R-:W-:Y:S01]  /*21c40*/  MOV R7, R62 ;  /* 0x0000003e00077202 */ /* 0x000fe20000000f00 */
[----:B------:R-:W-:-:S05]  /*21c50*/  BRA `(.L_x_1860) ;  /* 0xffff219000007947 */ /* 0x000fca000383ffff */
.L_x_1756:
[----:B------:R-:W-:Y:S01]  /*21c60*/  MOV R2, RZ ;  /* 0x000000ff00027202 */ /* 0x000fe20000000f00 */
[----:B------:R-:W-:Y:S01]  /*21c70*/  IMAD.MOV.U32 R56, RZ, RZ, R0 ;  /* 0x000000ffff387224 */ /* 0x000fe200078e0000 */
[----:B------:R-:W-:Y:S01]  /*21c80*/  MOV R3, 0x21cb0 ;  /* 0x00021cb000037802 */ /* 0x000fe20000000f00 */
[----:B------:R-:W-:Y:S02]  /*21c90*/  IMAD.MOV.U32 R61, RZ, RZ, 0x181f ;  /* 0x0000181fff3d7424 */ /* 0x000fe400078e00ff */
[----:B-12---:R-:W-:Y:S05]  /*21ca0*/  CALL.REL.NOINC `($__internal_23_$__cuda_sm70_shflsync_idx_p) ;  /* 0x000037e000007944 */ /* 0x006fea0003c00000 */
        /* <DEDUP_REMOVED lines=81> */
.L_x_1757:
[----:B------:R-:W-:Y:S01]  /*221c0*/  MOV R2, RZ ;  /* 0x000000ff00027202 */ /* 0x000fe20000000f00 */
[----:B------:R-:W-:Y:S01]  /*221d0*/  IMAD.MOV.U32 R56, RZ, RZ, R4 ;  /* 0x000000ffff387224 */ /* 0x000fe200078e0004 */
[----:B------:R-:W-:Y:S01]  /*221e0*/  MOV R3, 0x22210 ;  /* 0x0002221000037802 */ /* 0x000fe20000000f00 */
[----:B------:R-:W-:Y:S02]  /*221f0*/  IMAD.MOV.U32 R61, RZ, RZ, 0x1c1f ;  /* 0x00001c1fff3d7424 */ /* 0x000fe400078e00ff */
[----:B------:R-:W-:Y:S05]  /*22200*/  CALL.REL.NOINC `($__internal_23_$__cuda_sm70_shflsync_idx_p) ;  /* 0x0000328000007944 */ /* 0x000fea0003c00000 */
[----:B------:R-:W-:Y:S01]  /*22210*/  MOV R0, R62 ;  /* 0x0000003e00007202 */ /* 0x000fe20000000f00 */
[----:B------:R-:W-:-:S05]  /*22220*/  BRA `(.L_x_1862) ;  /* 0xffff1ef000007947 */ /* 0x000fca000383ffff */
.L_x_1758:
[----:B------:R-:W-:Y:S01]  /*22230*/  MOV R2, 0x1 ;  /* 0x0000000100027802 */ /* 0x000fe20000000f00 */
[----:B------:R-:W-:Y:S01]  /*22240*/  IMAD.MOV.U32 R56, RZ, RZ, R4 ;  /* 0x000000ffff387224 */ /* 0x000fe200078e0004 */
[----:B------:R-:W-:Y:S01]  /*22250*/  MOV R3, 0x22280 ;  /* 0x0002228000037802 */ /* 0x000fe20000000f00 */
[----:B------:R-:W-:Y:S02]  /*22260*/  IMAD.MOV.U32 R61, RZ, RZ, 0x1c1f ;  /* 0x00001c1fff3d7424 */ /* 0x000fe400078e00ff */
[----:B-1----:R-:W-:Y:S05]  /*22270*/  CALL.REL.NOINC `($__internal_23_$__cuda_sm70_shflsync_idx_p) ;  /* 0x0000321000007944 */ /* 0x002fea0003c00000 */
[----:B------:R-:W-:Y:S01]  /*22280*/  MOV R3, 0x22560 ;  /* 0x0002256000037802 */ /* 0x000fe20000000f00 */
[----:B------:R-:W-:Y:S02]  /*22290*/  IMAD.IADD R62, R5, 0x1, R62 ;  /* 0x00000001053e7824 */ /* 0x000fe400078e023e */
[----:B------:R-:W-:Y:S02]  /*222a0*/  IMAD.MOV.U32 R56, RZ, RZ, R4 ;  /* 0x000000ffff387224 */ /* 0x000fe400078e0004 */
[----:B------:R-:W-:Y:S01]  /*222b0*/  IMAD.MOV.U32 R2, RZ, RZ, 0x2 ;  /* 0x00000002ff027424 */ /* 0x000fe200078e00ff */
[C---:B------:R-:W-:Y:S01]  /*222c0*/  ISETP.GT.AND P0, PT, R62.reuse, RZ, PT ;  /* 0x000000ff3e00720c */ /* 0x040fe20003f04270 */
[----:B------:R-:W-:Y:S01]  /*222d0*/  IMAD.MOV.U32 R61, RZ, RZ, 0x1c1f ;  /* 0x00001c1fff3d7424 */ /* 0x000fe200078e00ff */
        /* <DEDUP_REMOVED lines=36> */
[----:B------:R-:W-:Y:S02]  /*22520*/  FSEL R40, R32, -INF , P2 ;  /* 0xff80000020287808 */ /* 0x000fe40001000000 */
[----:B------:R-:W-:Y:S02]  /*22530*/  FSEL R39, R31, -INF , P1 ;  /* 0xff8000001f277808 */ /* 0x000fe40000800000 */
[----:B------:R-:W-:Y:S02]  /*22540*/  FSEL R38, R30, -INF , P0 ;  /* 0xff8000001e267808 */ /* 0x000fe40000000000 */
[----:B------:R-:W-:Y:S05]  /*22550*/  CALL.REL.NOINC `($__internal_23_$__cuda_sm70_shflsync_idx_p) ;  /* 0x00002f3000007944 */ /* 0x000fea0003c00000 */
        /* <DEDUP_REMOVED lines=169> */
[----:B------:R-:W-:Y:S05]  /*22ff0*/  CALL.REL.NOINC `($__internal_22_$__cuda_sm70_shflsync_bfly_p) ;  /* 0x0000243000007944 */ /* 0x000fea0003c00000 */
[----:B------:R-:W-:Y:S01]  /*23000*/  FMNMX.FTZ R4, R4, R0, !PT ;  /* 0x0000000004047209 */ /* 0x000fe20007810000 */
[----:B------:R-:W-:Y:S01]  /*23010*/  IMAD.MOV.U32 R0, RZ, RZ, 0x1 ;  /* 0x00000001ff007424 */ /* 0x000fe200078e00ff */
[----:B------:R-:W-:Y:S02]  /*23020*/  MOV R2, 0x23040 ;  /* 0x0002304000027802 */ /* 0x000fe40000000f00 */
        /* <DEDUP_REMOVED lines=28> */
[----:B------:R-:W-:-:S05]  /*231f0*/  BRA `(.L_x_1863) ;  /* 0xffff1f9000007947 */ /* 0x000fca000383ffff */
.L_x_1761:
[----:B-1--4-:R-:W-:Y:S01]  /*23200*/  MOV R61, 0x181f ;  /* 0x0000181f003d7802 */ /* 0x012fe20000000f00 */
[----:B------:R-:W-:Y:S01]  /*23210*/  IMAD.MOV.U32 R2, RZ, RZ, RZ ;  /* 0x000000ffff027224 */ /* 0x000fe200078e00ff */
[----:B------:R-:W-:Y:S02]  /*23220*/  MOV R3, 0x23240 ;  /* 0x0002324000037802 */ /* 0x000fe40000000f00 */
[----:B------:R-:W-:Y:S05]  /*23230*/  CALL.REL.NOINC `($__internal_23_$__cuda_sm70_shflsync_idx_p) ;  /* 0x0000225000007944 */ /* 0x000fea0003c00000 */
[----:B------:R-:W-:Y:S01]  /*23240*/  MOV R58, R62 ;  /* 0x0000003e003a7202 */ /* 0x000fe20000000f00 */
[----:B------:R-:W-:-:S05]  /*23250*/  BRA `(.L_x_1864) ;  /* 0xffff3ff000007947 */ /* 0x000fca000383ffff */
.L_x_1764:
[----:B------:R-:W-:Y:S01]  /*23260*/  MOV R2, RZ ;  /* 0x000000ff00027202 */ /* 0x000fe20000000f00 */
[----:B------:R-:W-:Y:S01]  /*23270*/  IMAD.MOV.U32 R56, RZ, RZ, R4 ;  /* 0x000000ffff387224 */ /* 0x000fe200078e0004 */
[----:B------:R-:W-:Y:S01]  /*23280*/  MOV R3, 0x232b0 ;  /* 0x000232b000037802 */ /* 0x000fe20000000f00 */
[----:B------:R-:W-:Y:S02]  /*23290*/  IMAD.MOV.U32 R61, RZ, RZ, 0x181f ;  /* 0x0000181fff3d7424 */ /* 0x000fe400078e00ff */
[----:B------:R-:W-:Y:S05]  /*232a0*/  CALL.REL.NOINC `($__internal_23_$__cuda_sm70_shflsync_idx_p) ;  /* 0x000021e000007944 */ /* 0x000fea0003c00000 */
[----:B------:R-:W-:Y:S01]  /*232b0*/  MOV R7, R62 ;  /* 0x0000003e00077202 */ /* 0x000fe20000000f00 */
[----:B------:R-:W-:-:S05]  /*232c0*/  BRA `(.L_x_1865) ;  /* 0xffff53c000007947 */ /* 0x000fca000383ffff */
.L_x_1765:
[----:B------:R-:W-:Y:S01]  /*232d0*/  MOV R2, RZ ;  /* 0x000000ff00027202 */ /* 0x000fe20000000f00 */
[----:B------:R-:W-:Y:S01]  /*232e0*/  IMAD.MOV.U32 R56, RZ, RZ, R0 ;  /* 0x000000ffff387224 */ /* 0x000fe200078e0000 */
[----:B------:R-:W-:Y:S01]  /*232f0*/  MOV R3, 0x23320 ;  /* 0x0002332000037802 */ /* 0x000fe20000000f00 */
[----:B------:R-:W-:Y:S02]  /*23300*/  IMAD.MOV.U32 R61, RZ, RZ, 0x181f ;  /* 0x0000181fff3d7424 */ /* 0x000fe400078e00ff */
[----:B-12---:R-:W-:Y:S05]  /*23310*/  CALL.REL.NOINC `($__internal_23_$__cuda_sm70_shflsync_idx_p) ;  /* 0x0000217000007944 */ /* 0x006fea0003c00000 */
        /* <DEDUP_REMOVED lines=82> */
.L_x_1766:
[----:B------:R-:W-:Y:S02]  /*23840*/  MOV R0, 0x2 ;  /* 0x0000000200007802 */ /* 0x000fe40000000f00 */
        /* <DEDUP_REMOVED lines=34> */
.L_x_1768:
[----:B------:R-:W-:Y:S01]  /*23a70*/  IMAD.MOV.U32 R4, RZ, RZ, R239 ;  /* 0x000000ffff047224 */ /* 0x000fe200078e00ef */
[----:B------:R-:W-:-:S02]  /*23a80*/  MOV R0, 0x2 ;  /* 0x0000000200007802 */ /* 0x000fc40000000f00 */
[----:B------:R-:W-:Y:S02]  /*23a90*/  MOV R2, 0x23ab0 ;  /* 0x00023ab000027802 */ /* 0x000fe40000000f00 */
[----:B------:R-:W-:Y:S05]  /*23aa0*/  CALL.REL.NOINC `($__internal_22_$__cuda_sm70_shflsync_bfly_p) ;  /* 0x0000198000007944 */ /* 0x000fea0003c00000 */
[----:B------:R-:W-:Y:S05]  /*23ab0*/  BRA `(.L_x_1868) ;  /* 0xffff71a000007947 */ /* 0x000fea000383ffff */
.L_x_1769:
[----:B------:R-:W-:Y:S01]  /*23ac0*/  IMAD.MOV.U32 R4, RZ, RZ, R5 ;  /* 0x000000ffff047224 */ /* 0x000fe200078e0005 */
[----:B------:R-:W-:Y:S02]  /*23ad0*/  MOV R0, 0x1 ;  /* 0x0000000100007802 */ /* 0x000fe40000000f00 */
[----:B------:R-:W-:Y:S02]  /*23ae0*/  MOV R2, 0x23b00 ;  /* 0x00023b0000027802 */ /* 0x000fe40000000f00 */
[----:B-1----:R-:W-:Y:S05]  /*23af0*/  CALL.REL.NOINC `($__internal_22_$__cuda_sm70_shflsync_bfly_p) ;  /* 0x0000193000007944 */ /* 0x002fea0003c00000 */
[----:B------:R-:W-:Y:S01]  /*23b00*/  FADD.FTZ R5, R5, R0 ;  /* 0x0000000005057221 */ /* 0x000fe20000010000 */
[----:B------:R-:W-:Y:S02]  /*23b10*/  MOV R4, R243 ;  /* 0x000000f300047202 */ /* 0x000fe40000000f00 */
[----:B------:R-:W-:Y:S02]  /*23b20*/  MOV R0, 0x2 ;  /* 0x0000000200007802 */ /* 0x000fe40000000f00 */
[----:B------:R-:W-:Y:S02]  /*23b30*/  MOV R2, 0x23b50 ;  /* 0x00023b5000027802 */ /* 0x000fe40000000f00 */
[----:B------:R-:W-:Y:S05]  /*23b40*/  CALL.REL.NOINC `($__internal_22_$__cuda_sm70_shflsync_bfly_p) ;  /* 0x000018e000007944 */ /* 0x000fea0003c00000 */
[----:B------:R-:W-:Y:S01]  /*23b50*/  FADD.FTZ R6, R243, R0 ;  /* 0x00000000f3067221 */ /* 0x000fe20000010000 */
[----:B------:R-:W-:Y:S02]  /*23b60*/  MOV R0, 0x1 ;  /* 0x0000000100007802 */ /* 0x000fe40000000f00 */
[----:B------:R-:W-:-:S02]  /*23b70*/  MOV R2, 0x23ba0 ;  /* 0x00023ba000027802 */ /* 0x000fc40000000f00 */
[----:B------:R-:W-:Y:S02]  /*23b80*/  MOV R4, R6 ;  /* 0x0000000600047202 */ /* 0x000fe40000000f00 */
[----:B------:R-:W-:Y:S05]  /*23b90*/  CALL.REL.NOINC `($__internal_22_$__cuda_sm70_shflsync_bfly_p) ;  /* 0x0000189000007944 */ /* 0x000fea0003c00000 */
[----:B------:R-:W-:Y:S01]  /*23ba0*/  FADD.FTZ R6, R6, R0 ;  /* 0x0000000006067221 */ /* 0x000fe20000010000 */
[----:B------:R-:W-:Y:S02]  /*23bb0*/  MOV R4, R246 ;  /* 0x000000f600047202 */ /* 0x000fe40000000f00 */
[----:B------:R-:W-:Y:S02]  /*23bc0*/  MOV R0, 0x2 ;  /* 0x0000000200007802 */ /* 0x000fe40000000f00 */
[----:B------:R-:W-:Y:S02]  /*23bd0*/  MOV R2, 0x23bf0 ;  /* 0x00023bf000027802 */ /* 0x000fe40000000f00 */
[----:B------:R-:W-:Y:S05]  /*23be0*/  CALL.REL.NOINC `($__internal_22_$__cuda_sm70_shflsync_bfly_p) ;  /* 0x0000184000007944 */ /* 0x000fea0003c00000 */
[----:B------:R-:W-:Y:S01]  /*23bf0*/  FADD.FTZ R7, R246, R0 ;  /* 0x00000000f6077221 */ /* 0x000fe20000010000 */
[----:B------:R-:W-:Y:S02]  /*23c00*/  MOV R0, 0x1 ;  /* 0x0000000100007802 */ /* 0x000fe40000000f00 */
[----:B------:R-:W-:Y:S02]  /*23c10*/  MOV R2, 0x23c40 ;  /* 0x00023c4000027802 */ /* 0x000fe40000000f00 */
[----:B------:R-:W-:-:S02]  /*23c20*/  MOV R4, R7 ;  /* 0x0000000700047202 */ /* 0x000fc40000000f00 */
[----:B------:R-:W-:Y:S05]  /*23c30*/  CALL.REL.NOINC `($__internal_22_$__cuda_sm70_shflsync_bfly_p) ;  /* 0x000017f000007944 */ /* 0x000fea0003c00000 */
[----:B------:R-:W-:Y:S01]  /*23c40*/  FADD.FTZ R7, R7, R0 ;  /* 0x0000000007077221 */ /* 0x000fe20000010000 */
[----:B------:R-:W-:-:S02]  /*23c50*/  MOV R4, R247 ;  /* 0x000000f700047202 */ /* 0x000fc40000000f00 */
[----:B------:R-:W-:Y:S02]  /*23c60*/  MOV R0, 0x2 ;  /* 0x0000000200007802 */ /* 0x000fe40000000f00 */
[----:B------:R-:W-:Y:S02]  /*23c70*/  MOV R2, 0x23c90 ;  /* 0x00023c9000027802 */ /* 0x000fe40000000f00 */
[----:B------:R-:W-:Y:S05]  /*23c80*/  CALL.REL.NOINC `($__internal_22_$__cuda_sm70_shflsync_bfly_p) ;  /* 0x000017a000007944 */ /* 0x000fea0003c00000 */
[----:B------:R-:W-:Y:S01]  /*23c90*/  FADD.FTZ R4, R247, R0 ;  /* 0x00000000f7047221 */ /* 0x000fe20000010000 */
[----:B------:R-:W-:Y:S02]  /*23ca0*/  MOV R0, 0x1 ;  /* 0x0000000100007802 */ /* 0x000fe40000000f00 */
[----:B------:R-:W-:Y:S02]  /*23cb0*/  MOV R2, 0x23cd0 ;  /* 0x00023cd000027802 */ /* 0x000fe40000000f00 */
[----:B------:R-:W-:Y:S05]  /*23cc0*/  CALL.REL.NOINC `($__internal_22_$__cuda_sm70_shflsync_bfly_p) ;  /* 0x0000176000007944 */ /* 0x000fea0003c00000 */
[----:B------:R-:W-:Y:S01]  /*23cd0*/  MOV R8, R0 ;  /* 0x0000000000087202 */ /* 0x000fe20000000f00 */
[----:B------:R-:W-:Y:S05]  /*23ce0*/  BRA `(.L_x_1869) ;  /* 0xffff706000007947 */ /* 0x000fea000383ffff */
.L_x_1776:
[----:B-1234-:R-:W-:Y:S01]  /*23cf0*/  IMAD.MOV.U32 R56, RZ, RZ, R5 ;  /* 0x000000ffff387224 */ /* 0x01efe200078e0005 */
[----:B------:R-:W-:Y:S01]  /*23d00*/  MOV R2, RZ ;  /* 0x000000ff00027202 */ /* 0x000fe20000000f00 */
[----:B------:R-:W-:Y:S01]  /*23d10*/  IMAD.MOV.U32 R61, RZ, RZ, 0x181f ;  /* 0x0000181fff3d7424 */ /* 0x000fe200078e00ff */
[----:B------:R-:W-:Y:S02]  /*23d20*/  MOV R3, 0x23d40 ;  /* 0x00023d4000037802 */ /* 0x000fe40000000f00 */
[----:B------:R-:W-:Y:S05]  /*23d30*/  CALL.REL.NOINC `($__internal_23_$__cuda_sm70_shflsync_idx_p) ;  /* 0x0000175000007944 */ /* 0x000fea0003c00000 */
[----:B------:R-:W-:Y:S01]  /*23d40*/  MOV R7, R62 ;  /* 0x0000003e00077202 */ /* 0x000fe20000000f00 */
[----:B------:R-:W-:Y:S05]  /*23d50*/  BRA `(.L_x_1870) ;  /* 0xffff86b000007947 */ /* 0x000fea000383ffff */
.L_x_1777:
[----:B------:R-:W-:Y:S01]  /*23d60*/  IMAD.MOV.U32 R56, RZ, RZ, R6 ;  /* 0x000000ffff387224 */ /* 0x000fe200078e0006 */
[----:B------:R-:W-:Y:S01]  /*23d70*/  MOV R2, RZ ;  /* 0x000000ff00027202 */ /* 0x000fe20000000f00 */
[----:B------:R-:W-:Y:S01]  /*23d80*/  IMAD.MOV.U32 R61, RZ, RZ, 0x181f ;  /* 0x0000181fff3d7424 */ /* 0x000fe200078e00ff */
[----:B------:R-:W-:-:S02]  /*23d90*/  MOV R3, 0x23db0 ;  /* 0x00023db000037802 */ /* 0x000fc40000000f00 */
[----:B-12---:R-:W-:Y:S05]  /*23da0*/  CALL.REL.NOINC `($__internal_23_$__cuda_sm70_shflsync_idx_p) ;  /* 0x000016e000007944 */ /* 0x006fea0003c00000 */
[----:B------:R-:W-:Y:S01]  /*23db0*/  MOV R2, R62 ;  /* 0x0000003e00027202 */ /* 0x000fe20000000f00 */
[----:B------:R-:W-:Y:S05]  /*23dc0*/  BRA `(.L_x_1871) ;  /* 0xffff866000007947 */ /* 0x000fea000383ffff */
.L_x_1778:
[----:B------:R-:W-:Y:S01]  /*23dd0*/  IMAD.MOV.U32 R56, RZ, RZ, R5 ;  /* 0x000000ffff387224 */ /* 0x000fe200078e0005 */
[----:B--2---:R-:W-:Y:S01]  /*23de0*/  MOV R2, 0x1 ;  /* 0x0000000100027802 */ /* 0x004fe20000000f00 */
[----:B------:R-:W-:Y:S01]  /*23df0*/  IMAD.MOV.U32 R61, RZ, RZ, 0x181f ;  /* 0x0000181fff3d7424 */ /* 0x000fe200078e00ff */
[----:B------:R-:W-:-:S02]  /*23e00*/  MOV R3, 0x23e20 ;  /* 0x00023e2000037802 */ /* 0x000fc40000000f00 */
[----:B-1-3--:R-:W-:Y:S05]  /*23e10*/  CALL.REL.NOINC `($__internal_23_$__cuda_sm70_shflsync_idx_p) ;  /* 0x0000167000007944 */ /* 0x00afea0003c00000 */
        /* <DEDUP_REMOVED lines=8> */
.L_x_1779:
[----:B------:R-:W-:Y:S01]  /*23ea0*/  IMAD.MOV.U32 R56, RZ, RZ, R5 ;  /* 0x000000ffff387224 */ /* 0x000fe200078e0005 */
[----:B-1----:R-:W-:Y:S01]  /*23eb0*/  MOV R2, 0x2 ;  /* 0x0000000200027802 */ /* 0x002fe20000000f00 */
[----:B------:R-:W-:Y:S01]  /*23ec0*/  IMAD.MOV.U32 R61, RZ, RZ, 0x181f ;  /* 0x0000181fff3d7424 */ /* 0x000fe200078e00ff */
[----:B------:R-:W-:Y:S02]  /*23ed0*/  MOV R3, 0x23ef0 ;  /* 0x00023ef000037802 */ /* 0x000fe40000000f00 */
[----:B---34-:R-:W-:Y:S05]  /*23ee0*/  CALL.REL.NOINC `($__internal_23_$__cuda_sm70_shflsync_idx_p) ;  /* 0x000015a000007944 */ /* 0x018fea0003c00000 */
[----:B------:R-:W-:Y:S01]  /*23ef0*/  MOV R7, R62 ;  /* 0x0000003e00077202 */ /* 0x000fe20000000f00 */
[----:B------:R-:W-:Y:S05]  /*23f00*/  BRA `(.L_x_1873) ;  /* 0xffff860000007947 */ /* 0x000fea000383ffff */
.L_x_1780:
[----:B------:R-:W-:Y:S01]  /*23f10*/  IMAD.MOV.U32 R56, RZ, RZ, R6 ;  /* 0x000000ffff387224 */ /* 0x000fe200078e0006 */
[----:B-1----:R-:W-:Y:S01]  /*23f20*/  MOV R2, 0x2 ;  /* 0x0000000200027802 */ /* 0x002fe20000000f00 */
[----:B------:R-:W-:Y:S01]  /*23f30*/  IMAD.MOV.U32 R61, RZ, RZ, 0x181f ;  /* 0x0000181fff3d7424 */ /* 0x000fe200078e00ff */
[----:B------:R-:W-:Y:S02]  /*23f40*/  MOV R3, 0x23f60 ;  /* 0x00023f6000037802 */ /* 0x000fe40000000f00 */
[----:B--234-:R-:W-:Y:S05]  /*23f50*/  CALL.REL.NOINC `($__internal_23_$__cuda_sm70_shflsync_idx_p) ;  /* 0x0000153000007944 */ /* 0x01cfea0003c00000 */
[----:B------:R-:W-:Y:S01]  /*23f60*/  MOV R2, R62 ;  /* 0x0000003e00027202 */ /* 0x000fe20000000f00 */
[----:B------:R-:W-:Y:S05]  /*23f70*/  BRA `(.L_x_1874) ;  /* 0xffff85b000007947 */ /* 0x000fea000383ffff */
.L_x_1781:
[----:B------:R-:W-:Y:S01]  /*23f80*/  IMAD.MOV.U32 R56, RZ, RZ, R5 ;  /* 0x000000ffff387224 */ /* 0x000fe200078e0005 */
[----:B--2---:R-:W-:Y:S01]  /*23f90*/  MOV R2, 0x3 ;  /* 0x0000000300027802 */ /* 0x004fe20000000f00 */
[----:B------:R-:W-:Y:S01]  /*23fa0*/  IMAD.MOV.U32 R61, RZ, RZ, 0x181f ;  /* 0x0000181fff3d7424 */ /* 0x000fe200078e00ff */
[----:B------:R-:W-:-:S02]  /*23fb0*/  MOV R3, 0x23fd0 ;  /* 0x00023fd000037802 */ /* 0x000fc40000000f00 */
[----:B-1-34-:R-:W-:Y:S05]  /*23fc0*/  CALL.REL.NOINC `($__internal_23_$__cuda_sm70_shflsync_idx_p) ;  /* 0x000014c000007944 */ /* 0x01afea0003c00000 */
        /* <DEDUP_REMOVED lines=8> */
.L_x_1782:
[----:B------:R-:W-:Y:S01]  /*24050*/  IMAD.MOV.U32 R56, RZ, RZ, R5 ;  /* 0x000000ffff387224 */ /* 0x000fe200078e0005 */
[----:B--2---:R-:W-:Y:S01]  /*24060*/  MOV R2, 0x4 ;  /* 0x0000000400027802 */ /* 0x004fe20000000f00 */
[----:B------:R-:W-:Y:S01]  /*24070*/  IMAD.MOV.U32 R61, RZ, RZ, 0x181f ;  /* 0x0000181fff3d7424 */ /* 0x000fe200078e00ff */
[----:B------:R-:W-:Y:S02]  /*24080*/  MOV R3, 0x240a0 ;  /* 0x000240a000037802 */ /* 0x000fe40000000f00 */
[----:B-1-34-:R-:W-:Y:S05]  /*24090*/  CALL.REL.NOINC `($__internal_23_$__cuda_sm70_shflsync_idx_p) ;  /* 0x000013f000007944 */ /* 0x01afea0003c00000 */
[----:B------:R-:W-:Y:S01]  /*240a0*/  MOV R7, R62 ;  /* 0x0000003e00077202 */ /* 0x000fe20000000f00 */
[----:B------:R-:W-:Y:S05]  /*240b0*/  BRA `(.L_x_1876) ;  /* 0xffff856000007947 */ /* 0x000fea000383ffff */
.L_x_1783:
[----:B------:R-:W-:Y:S01]  /*240c0*/  IMAD.MOV.U32 R56, RZ, RZ, R6 ;  /* 0x000000ffff387224 */ /* 0x000fe200078e0006 */
[----:B--2---:R-:W-:Y:S01]  /*240d0*/  MOV R2, 0x4 ;  /* 0x0000000400027802 */ /* 0x004fe20000000f00 */
[----:B------:R-:W-:Y:S01]  /*240e0*/  IMAD.MOV.U32 R61, RZ, RZ, 0x181f ;  /* 0x0000181fff3d7424 */ /* 0x000fe200078e00ff */
[----:B------:R-:W-:Y:S02]  /*240f0*/  MOV R3, 0x24110 ;  /* 0x0002411000037802 */ /* 0x000fe40000000f00 */
[----:B-1-34-:R-:W-:Y:S05]  /*24100*/  CALL.REL.NOINC `($__internal_23_$__cuda_sm70_shflsync_idx_p) ;  /* 0x0000138000007944 */ /* 0x01afea0003c00000 */
[----:B------:R-:W-:Y:S01]  /*24110*/  MOV R2, R62 ;  /* 0x0000003e00027202 */ /* 0x000fe20000000f00 */
[----:B------:R-:W-:Y:S05]  /*24120*/  BRA `(.L_x_1877) ;  /* 0xffff851000007947 */ /* 0x000fea000383ffff */
.L_x_1784:
[----:B------:R-:W-:Y:S01]  /*24130*/  IMAD.MOV.U32 R56, RZ, RZ, R5 ;  /* 0x000000ffff387224 */ /* 0x000fe200078e0005 */
[----:B-1----:R-:W-:Y:S01]  /*24140*/  MOV R2, 0x5 ;  /* 0x0000000500027802 */ /* 0x002fe20000000f00 */
[----:B------:R-:W-:Y:S01]  /*24150*/  IMAD.MOV.U32 R61, RZ, RZ, 0x181f ;  /* 0x0000181fff3d7424 */ /* 0x000fe200078e00ff */
[----:B------:R-:W-:-:S02]  /*24160*/  MOV R3, 0x24180 ;  /* 0x0002418000037802 */ /* 0x000fc40000000f00 */
[----:B--234-:R-:W-:Y:S05]  /*24170*/  CALL.REL.NOINC `($__internal_23_$__cuda_sm70_shflsync_idx_p) ;  /* 0x0000131000007944 */ /* 0x01cfea0003c00000 */
        /* <DEDUP_REMOVED lines=8> */
.L_x_1785:
[----:B------:R-:W-:Y:S01]  /*24200*/  IMAD.MOV.U32 R56, RZ, RZ, R5 ;  /* 0x000000ffff387224 */ /* 0x000fe200078e0005 */
[----:B--2---:R-:W-:Y:S01]  /*24210*/  MOV R2, 0x6 ;  /* 0x0000000600027802 */ /* 0x004fe20000000f00 */
[----:B------:R-:W-:Y:S01]  /*24220*/  IMAD.MOV.U32 R61, RZ, RZ, 0x181f ;  /* 0x0000181fff3d7424 */ /* 0x000fe200078e00ff */
[----:B------:R-:W-:Y:S02]  /*24230*/  MOV R3, 0x24250 ;  /* 0x0002425000037802 */ /* 0x000fe40000000f00 */
[----:B-1--4-:R-:W-:Y:S05]  /*24240*/  CALL.REL.NOINC `($__internal_23_$__cuda_sm70_shflsync_idx_p) ;  /* 0x0000124000007944 */ /* 0x012fea0003c00000 */
[----:B------:R-:W-:Y:S01]  /*24250*/  MOV R7, R62 ;  /* 0x0000003e00077202 */ /* 0x000fe20000000f00 */
[----:B------:R-:W-:Y:S05]  /*24260*/  BRA `(.L_x_1879) ;  /* 0xffff84c000007947 */ /* 0x000fea000383ffff */
.L_x_1786:
[----:B------:R-:W-:Y:S01]  /*24270*/  IMAD.MOV.U32 R56, RZ, RZ, R6 ;  /* 0x000000ffff387224 */ /* 0x000fe200078e0006 */
[----:B--2---:R-:W-:Y:S01]  /*24280*/  MOV R2, 0x6 ;  /* 0x0000000600027802 */ /* 0x004fe20000000f00 */
[----:B------:R-:W-:Y:S01]  /*24290*/  IMAD.MOV.U32 R61, RZ, RZ, 0x181f ;  /* 0x0000181fff3d7424 */ /* 0x000fe200078e00ff */
[----:B------:R-:W-:Y:S02]  /*242a0*/  MOV R3, 0x242c0 ;  /* 0x000242c000037802 */ /* 0x000fe40000000f00 */
[----:B-1-34-:R-:W-:Y:S05]  /*242b0*/  CALL.REL.NOINC `($__internal_23_$__cuda_sm70_shflsync_idx_p) ;  /* 0x000011d000007944 */ /* 0x01afea0003c00000 */
[----:B------:R-:W-:Y:S01]  /*242c0*/  MOV R2, R62 ;  /* 0x0000003e00027202 */ /* 0x000fe20000000f00 */
[----:B------:R-:W-:Y:S05]  /*242d0*/  BRA `(.L_x_1880) ;  /* 0xffff847000007947 */ /* 0x000fea000383ffff */
.L_x_1787:
[----:B------:R-:W-:Y:S01]  /*242e0*/  IMAD.MOV.U32 R56, RZ, RZ, R5 ;  /* 0x000000ffff387224 */ /* 0x000fe200078e0005 */
[----:B-1----:R-:W-:Y:S01]  /*242f0*/  MOV R2, 0x7 ;  /* 0x0000000700027802 */ /* 0x002fe20000000f00 */
[----:B------:R-:W-:Y:S01]  /*24300*/  IMAD.MOV.U32 R61, RZ, RZ, 0x181f ;  /* 0x0000181fff3d7424 */ /* 0x000fe200078e00ff */
[----:B------:R-:W-:-:S02]  /*24310*/  MOV R3, 0x24330 ;  /* 0x0002433000037802 */ /* 0x000fc40000000f00 */
[----:B--2-4-:R-:W-:Y:S05]  /*24320*/  CALL.REL.NOINC `($__internal_23_$__cuda_sm70_shflsync_idx_p) ;  /* 0x0000116000007944 */ /* 0x014fea0003c00000 */
        /* <DEDUP_REMOVED lines=8> */
.L_x_1789:
[----:B------:R-:W-:Y:S01]  /*243b0*/  IMAD.MOV.U32 R56, RZ, RZ, R5 ;  /* 0x000000ffff387224 */ /* 0x000fe200078e0005 */
[----:B------:R-:W-:Y:S01]  /*243c0*/  MOV R2, RZ ;  /* 0x000000ff00027202 */ /* 0x000fe20000000f00 */
[----:B------:R-:W-:Y:S01]  /*243d0*/  IMAD.MOV.U32 R61, RZ, RZ, 0x1c1f ;  /* 0x00001c1fff3d7424 */ /* 0x000fe200078e00ff */
[----:B------:R-:W-:Y:S02]  /*243e0*/  MOV R3, 0x24400 ;  /* 0x0002440000037802 */ /* 0x000fe40000000f00 */
[----:B------:R-:W-:Y:S05]  /*243f0*/  CALL.REL.NOINC `($__internal_23_$__cuda_sm70_shflsync_idx_p) ;  /* 0x0000109000007944 */ /* 0x000fea0003c00000 */
[----:B------:R-:W-:Y:S01]  /*24400*/  MOV R4, R62 ;  /* 0x0000003e00047202 */ /* 0x000fe20000000f00 */
[----:B------:R-:W-:Y:S05]  /*24410*/  BRA `(.L_x_1882) ;  /* 0xffff863000007947 */ /* 0x000fea000383ffff */
.L_x_1790:
[----:B------:R-:W-:Y:S01]  /*24420*/  IMAD.MOV.U32 R56, RZ, RZ, R12 ;  /* 0x000000ffff387224 */ /* 0x000fe200078e000c */
[----:B------:R-:W-:Y:S01]  /*24430*/  MOV R2, RZ ;  /* 0x000000ff00027202 */ /* 0x000fe20000000f00 */
[----:B------:R-:W-:Y:S01]  /*24440*/  IMAD.MOV.U32 R61, RZ, RZ, 0x1c1f ;  /* 0x00001c1fff3d7424 */ /* 0x000fe200078e00ff */
[----:B------:R-:W-:Y:S02]  /*24450*/  MOV R3, 0x24470 ;  /* 0x0002447000037802 */ /* 0x000fe40000000f00 */
[----:B-12---:R-:W-:Y:S05]  /*24460*/  CALL.REL.NOINC `($__internal_23_$__cuda_sm70_shflsync_idx_p) ;  /* 0x0000102000007944 */ /* 0x006fea0003c00000 */
[----:B------:R-:W-:Y:S01]  /*24470*/  MOV R0, R62 ;  /* 0x0000003e00007202 */ /* 0x000fe20000000f00 */
[----:B------:R-:W-:Y:S05]  /*24480*/  BRA `(.L_x_1883) ;  /* 0xffff85e000007947 */ /* 0x000fea000383ffff */
.L_x_1793:
[----:B------:R-:W-:Y:S01]  /*24490*/  IMAD.MOV.U32 R56, RZ, RZ, R5 ;  /* 0x000000ffff387224 */ /* 0x000fe200078e0005 */
[----:B---3--:R-:W-:Y:S01]  /*244a0*/  MOV R2, 0x1 ;  /* 0x0000000100027802 */ /* 0x008fe20000000f00 */
        /* <DEDUP_REMOVED lines=11> */
.L_x_1796:
[----:B------:R-:W-:Y:S01]  /*24560*/  IMAD.MOV.U32 R56, RZ, RZ, R5 ;  /* 0x000000ffff387224 */ /* 0x000fe200078e0005 */
[----:B--23--:R-:W-:Y:S01]  /*24570*/  MOV R2, 0x2 ;  /* 0x0000000200027802 */ /* 0x00cfe20000000f00 */
[----:B------:R-:W-:Y:S01]  /*24580*/  IMAD.MOV.U32 R61, RZ, RZ, 0x1c1f ;  /* 0x00001c1fff3d7424 */ /* 0x000fe200078e00ff */
[----:B------:R-:W-:Y:S02]  /*24590*/  MOV R3, 0x245b0 ;  /* 0x000245b000037802 */ /* 0x000fe40000000f00 */
[----:B-1--4-:R-:W-:Y:S05]  /*245a0*/  CALL.REL.NOINC `($__internal_23_$__cuda_sm70_shflsync_idx_p) ;  /* 0x00000ee000007944 */ /* 0x012fea0003c00000 */
[----:B------:R-:W-:Y:S01]  /*245b0*/  MOV R4, R62 ;  /* 0x0000003e00047202 */ /* 0x000fe20000000f00 */
[----:B------:R-:W-:Y:S05]  /*245c0*/  BRA `(.L_x_1885) ;  /* 0xffff8b5000007947 */ /* 0x000fea000383ffff */
.L_x_1797:
[----:B------:R-:W-:Y:S01]  /*245d0*/  IMAD.MOV.U32 R56, RZ, RZ, R12 ;  /* 0x000000ffff387224 */ /* 0x000fe200078e000c */
[----:B--23--:R-:W-:Y:S01]  /*245e0*/  MOV R2, 0x2 ;  /* 0x0000000200027802 */ /* 0x00cfe20000000f00 */
[----:B------:R-:W-:Y:S01]  /*245f0*/  IMAD.MOV.U32 R61, RZ, RZ, 0x1c1f ;  /* 0x00001c1fff3d7424 */ /* 0x000fe200078e00ff */
[----:B------:R-:W-:Y:S02]  /*24600*/  MOV R3, 0x24620 ;  /* 0x0002462000037802 */ /* 0x000fe40000000f00 */
[----:B-1--4-:R-:W-:Y:S05]  /*24610*/  CALL.REL.NOINC `($__internal_23_$__cuda_sm70_shflsync_idx_p) ;  /* 0x00000e7000007944 */ /* 0x012fea0003c00000 */
[----:B------:R-:W-:Y:S01]  /*24620*/  MOV R0, R62 ;  /* 0x0000003e00007202 */ /* 0x000fe20000000f00 */
[----:B------:R-:W-:Y:S05]  /*24630*/  BRA `(.L_x_1886) ;  /* 0xffff8b0000007947 */ /* 0x000fea000383ffff */
.L_x_1800:
[----:B------:R-:W-:Y:S01]  /*24640*/  IMAD.MOV.U32 R56, RZ, RZ, R5 ;  /* 0x000000ffff387224 */ /* 0x000fe200078e0005 */
[----:B--2---:R-:W-:Y:S01]  /*24650*/  MOV R2, 0x3 ;  /* 0x0000000300027802 */ /* 0x004fe20000000f00 */
[----:B------:R-:W-:Y:S01]  /*24660*/  IMAD.MOV.U32 R61, RZ, RZ, 0x1c1f ;  /* 0x00001c1fff3d7424 */ /* 0x000fe200078e00ff */
[----:B------:R-:W-:-:S02]  /*24670*/  MOV R3, 0x24690 ;  /* 0x0002469000037802 */ /* 0x000fc40000000f00 */
[----:B-1--4-:R-:W-:Y:S05]  /*24680*/  CALL.REL.NOINC `($__internal_23_$__cuda_sm70_shflsync_idx_p) ;  /* 0x00000e0000007944 */ /* 0x012fea0003c00000 */
        /* <DEDUP_REMOVED lines=8> */
.L_x_1804:
[----:B------:R-:W-:Y:S01]  /*24710*/  IMAD.MOV.U32 R56, RZ, RZ, R5 ;  /* 0x000000ffff387224 */ /* 0x000fe200078e0005 */
[----:B------:R-:W-:Y:S01]  /*24720*/  MOV R2, RZ ;  /* 0x000000ff00027202 */ /* 0x000fe20000000f00 */
[----:B------:R-:W-:Y:S01]  /*24730*/  IMAD.MOV.U32 R61, RZ, RZ, 0x181f ;  /* 0x0000181fff3d7424 */ /* 0x000fe200078e00ff */
[----:B------:R-:W-:Y:S02]  /*24740*/  MOV R3, 0x24760 ;  /* 0x0002476000037802 */ /* 0x000fe40000000f00 */
[----:B------:R-:W-:Y:S05]  /*24750*/  CALL.REL.NOINC `($__internal_23_$__cuda_sm70_shflsync_idx_p) ;  /* 0x00000d3000007944 */ /* 0x000fea0003c00000 */
[----:B------:R-:W-:Y:S01]  /*24760*/  MOV R7, R62 ;  /* 0x0000003e00077202 */ /* 0x000fe20000000f00 */
[----:B------:R-:W-:Y:S05]  /*24770*/  BRA `(.L_x_1888) ;  /* 0xffff987000007947 */ /* 0x000fea000383ffff */
.L_x_1805:
[----:B------:R-:W-:Y:S01]  /*24780*/  IMAD.MOV.U32 R56, RZ, RZ, R6 ;  /* 0x000000ffff387224 */ /* 0x000fe200078e0006 */
[----:B------:R-:W-:Y:S01]  /*24790*/  MOV R2, RZ ;  /* 0x000000ff00027202 */ /* 0x000fe20000000f00 */
[----:B------:R-:W-:Y:S01]  /*247a0*/  IMAD.MOV.U32 R61, RZ, RZ, 0x181f ;  /* 0x0000181fff3d7424 */ /* 0x000fe200078e00ff */
[----:B------:R-:W-:Y:S02]  /*247b0*/  MOV R3, 0x247d0 ;  /* 0x000247d000037802 */ /* 0x000fe40000000f00 */
[----:B-12---:R-:W-:Y:S05]  /*247c0*/  CALL.REL.NOINC `($__internal_23_$__cuda_sm70_shflsync_idx_p) ;  /* 0x00000cc000007944 */ /* 0x006fea0003c00000 */
[----:B------:R-:W-:Y:S01]  /*247d0*/  MOV R2, R62 ;  /* 0x0000003e00027202 */ /* 0x000fe20000000f00 */
[----:B------:R-:W-:Y:S05]  /*247e0*/  BRA `(.L_x_1889) ;  /* 0xffff982000007947 */ /* 0x000fea000383ffff */
.L_x_1806:
        /* <DEDUP_REMOVED lines=13> */
.L_x_1807:
[----:B------:R-:W-:Y:S01]  /*248c0*/  IMAD.MOV.U32 R56, RZ, RZ, R5 ;  /* 0x000000ffff387224 */ /* 0x000fe200078e0005 */
[----:B-1----:R-:W-:Y:S01]  /*248d0*/  MOV R2, 0x2 ;  /* 0x0000000200027802 */ /* 0x002fe20000000f00 */
[----:B------:R-:W-:Y:S01]  /*248e0*/  IMAD.MOV.U32 R61, RZ, RZ, 0x181f ;  /* 0x0000181fff3d7424 */ /* 0x000fe200078e00ff */
[----:B------:R-:W-:Y:S02]  /*248f0*/  MOV R3, 0x24910 ;  /* 0x0002491000037802 */ /* 0x000fe40000000f00 */
[----:B---34-:R-:W-:Y:S05]  /*24900*/  CALL.REL.NOINC `($__internal_23_$__cuda_sm70_shflsync_idx_p) ;  /* 0x00000b8000007944 */ /* 0x018fea0003c00000 */
[----:B------:R-:W-:Y:S01]  /*24910*/  MOV R7, R62 ;  /* 0x0000003e00077202 */ /* 0x000fe20000000f00 */
[----:B------:R-:W-:Y:S05]  /*24920*/  BRA `(.L_x_1891) ;  /* 0xffff97d000007947 */ /* 0x000fea000383ffff */
.L_x_1808:
[----:B------:R-:W-:Y:S01]  /*24930*/  IMAD.MOV.U32 R56, RZ, RZ, R6 ;  /* 0x000000ffff387224 */ /* 0x000fe200078e0006 */
[----:B-1----:R-:W-:Y:S01]  /*24940*/  MOV R2, 0x2 ;  /* 0x0000000200027802 */ /* 0x002fe20000000f00 */
[----:B------:R-:W-:Y:S01]  /*24950*/  IMAD.MOV.U32 R61, RZ, RZ, 0x181f ;  /* 0x0000181fff3d7424 */ /* 0x000fe200078e00ff */
[----:B------:R-:W-:Y:S02]  /*24960*/  MOV R3, 0x24980 ;  /* 0x0002498000037802 */ /* 0x000fe40000000f00 */
[----:B--234-:R-:W-:Y:S05]  /*24970*/  CALL.REL.NOINC `($__internal_23_$__cuda_sm70_shflsync_idx_p) ;  /* 0x00000b1000007944 */ /* 0x01cfea0003c00000 */
[----:B------:R-:W-:Y:S01]  /*24980*/  MOV R2, R62 ;  /* 0x0000003e00027202 */ /* 0x000fe20000000f00 */
[----:B------:R-:W-:Y:S05]  /*24990*/  BRA `(.L_x_1892) ;  /* 0xffff978000007947 */ /* 0x000fea000383ffff */
.L_x_1809:
        /* <DEDUP_REMOVED lines=13> */
.L_x_1810:
[----:B------:R-:W-:Y:S01]  /*24a70*/  IMAD.MOV.U32 R56, RZ, RZ, R5 ;  /* 0x000000ffff387224 */ /* 0x000fe200078e0005 */
[----:B--2---:R-:W-:Y:S01]  /*24a80*/  MOV R2, 0x4 ;  /* 0x0000000400027802 */ /* 0x004fe20000000f00 */
[----:B------:R-:W-:Y:S01]  /*24a90*/  IMAD.MOV.U32 R61, RZ, RZ, 0x181f ;  /* 0x0000181fff3d7424 */ /* 0x000fe200078e00ff */
[----:B------:R-:W-:Y:S02]  /*24aa0*/  MOV R3, 0x24ac0 ;  /* 0x00024ac000037802 */ /* 0x000fe40000000f00 */
[----:B-1-34-:R-:W-:Y:S05]  /*24ab0*/  CALL.REL.NOINC `($__internal_23_$__cuda_sm70_shflsync_idx_p) ;  /* 0x000009d000007944 */ /* 0x01afea0003c00000 */
[----:B------:R-:W-:Y:S01]  /*24ac0*/  MOV R7, R62 ;  /* 0x0000003e00077202 */ /* 0x000fe20000000f00 */
[----:B------:R-:W-:Y:S05]  /*24ad0*/  BRA `(.L_x_1894) ;  /* 0xffff973000007947 */ /* 0x000fea000383ffff */
.L_x_1811:
[----:B------:R-:W-:Y:S01]  /*24ae0*/  IMAD.MOV.U32 R56, RZ, RZ, R6 ;  /* 0x000000ffff387224 */ /* 0x000fe200078e0006 */
[----:B--2---:R-:W-:Y:S01]  /*24af0*/  MOV R2, 0x4 ;  /* 0x0000000400027802 */ /* 0x004fe20000000f00 */
[----:B------:R-:W-:Y:S01]  /*24b00*/  IMAD.MOV.U32 R61, RZ, RZ, 0x181f ;  /* 0x0000181fff3d7424 */ /* 0x000fe200078e00ff */
[----:B------:R-:W-:Y:S02]  /*24b10*/  MOV R3, 0x24b30 ;  /* 0x00024b3000037802 */ /* 0x000fe40000000f00 */
[----:B-1-34-:R-:W-:Y:S05]  /*24b20*/  CALL.REL.NOINC `($__internal_23_$__cuda_sm70_shflsync_idx_p) ;  /* 0x0000096000007944 */ /* 0x01afea0003c00000 */
[----:B------:R-:W-:Y:S01]  /*24b30*/  MOV R2, R62 ;  /* 0x0000003e00027202 */ /* 0x000fe20000000f00 */
[----:B------:R-:W-:Y:S05]  /*24b40*/  BRA `(.L_x_1895) ;  /* 0xffff96e000007947 */ /* 0x000fea000383ffff */
.L_x_1812:
        /* <DEDUP_REMOVED lines=13> */
.L_x_1813:
[----:B------:R-:W-:Y:S01]  /*24c20*/  IMAD.MOV.U32 R56, RZ, RZ, R5 ;  /* 0x000000ffff387224 */ /* 0x000fe200078e0005 */
[----:B--2---:R-:W-:Y:S01]  /*24c30*/  MOV R2, 0x6 ;  /* 0x0000000600027802 */ /* 0x004fe20000000f00 */
[----:B------:R-:W-:Y:S01]  /*24c40*/  IMAD.MOV.U32 R61, RZ, RZ, 0x181f ;  /* 0x0000181fff3d7424 */ /* 0x000fe200078e00ff */
[----:B------:R-:W-:Y:S02]  /*24c50*/  MOV R3, 0x24c70 ;  /* 0x00024c7000037802 */ /* 0x000fe40000000f00 */
[----:B-1--4-:R-:W-:Y:S05]  /*24c60*/  CALL.REL.NOINC `($__internal_23_$__cuda_sm70_shflsync_idx_p) ;  /* 0x0000082000007944 */ /* 0x012fea0003c00000 */
[----:B------:R-:W-:Y:S01]  /*24c70*/  MOV R7, R62 ;  /* 0x0000003e00077202 */ /* 0x000fe20000000f00 */
[----:B------:R-:W-:Y:S05]  /*24c80*/  BRA `(.L_x_1897) ;  /* 0xffff969000007947 */ /* 0x000fea000383ffff */
.L_x_1814:
[----:B------:R-:W-:Y:S01]  /*24c90*/  IMAD.MOV.U32 R56, RZ, RZ, R6 ;  /* 0x000000ffff387224 */ /* 0x000fe200078e0006 */
[----:B--2---:R-:W-:Y:S01]  /*24ca0*/  MOV R2, 0x6 ;  /* 0x0000000600027802 */ /* 0x004fe20000000f00 */
[----:B------:R-:W-:Y:S01]  /*24cb0*/  IMAD.MOV.U32 R61, RZ, RZ, 0x181f ;  /* 0x0000181fff3d7424 */ /* 0x000fe200078e00ff */
[----:B------:R-:W-:Y:S02]  /*24cc0*/  MOV R3, 0x24ce0 ;  /* 0x00024ce000037802 */ /* 0x000fe40000000f00 */
[----:B-1-34-:R-:W-:Y:S05]  /*24cd0*/  CALL.REL.NOINC `($__internal_23_$__cuda_sm70_shflsync_idx_p) ;  /* 0x000007b000007944 */ /* 0x01afea0003c00000 */
[----:B------:R-:W-:Y:S01]  /*24ce0*/  MOV R2, R62 ;  /* 0x0000003e00027202 */ /* 0x000fe20000000f00 */
[----:B------:R-:W-:Y:S05]  /*24cf0*/  BRA `(.L_x_1898) ;  /* 0xffff964000007947 */ /* 0x000fea000383ffff */
.L_x_1815:
        /* <DEDUP_REMOVED lines=13> */
.L_x_1817:
[----:B------:R-:W-:Y:S01]  /*24dd0*/  IMAD.MOV.U32 R56, RZ, RZ, R57 ;  /* 0x000000ffff387224 */ /* 0x000fe200078e0039 */
[----:B------:R-:W-:Y:S01]  /*24de0*/  MOV R2, RZ ;  /* 0x000000ff00027202 */ /* 0x000fe20000000f00 */
[----:B------:R-:W-:Y:S01]  /*24df0*/  IMAD.MOV.U32 R61, RZ, RZ, 0x1f ;  /* 0x0000001fff3d7424 */ /* 0x000fe200078e00ff */
[----:B------:R-:W-:Y:S02]  /*24e00*/  MOV R3, 0x24e20 ;  /* 0x00024e2000037802 */ /* 0x000fe40000000f00 */
[----:B------:R-:W-:Y:S05]  /*24e10*/  CALL.REL.NOINC `($__internal_23_$__cuda_sm70_shflsync_idx_p) ;  /* 0x0000067000007944 */ /* 0x000fea0003c00000 */
[----:B------:R-:W-:Y:S01]  /*24e20*/  MOV R9, R62 ;  /* 0x0000003e00097202 */ /* 0x000fe20000000f00 */
[----:B------:R-:W-:Y:S05]  /*24e30*/  BRA `(.L_x_1900) ;  /* 0xffff96d000007947 */ /* 0x000fea000383ffff */
.L_x_1818:
[----:B------:R-:W-:Y:S01]  /*24e40*/  IMAD.MOV.U32 R56, RZ, RZ, R57 ;  /* 0x000000ffff387224 */ /* 0x000fe200078e0039 */
[----:B------:R-:W-:Y:S01]  /*24e50*/  MOV R2, 0x1 ;  /* 0x0000000100027802 */ /* 0x000fe20000000f00 */
[----:B------:R-:W-:Y:S01]  /*24e60*/  IMAD.MOV.U32 R61, RZ, RZ, 0x1f ;  /* 0x0000001fff3d7424 */ /* 0x000fe200078e00ff */
[----:B------:R-:W-:Y:S02]  /*24e70*/  MOV R3, 0x24e90 ;  /* 0x00024e9000037802 */ /* 0x000fe40000000f00 */
[----:B-12---:R-:W-:Y:S05]  /*24e80*/  CALL.REL.NOINC `($__internal_23_$__cuda_sm70_shflsync_idx_p) ;  /* 0x0000060000007944 */ /* 0x006fea0003c00000 */
[----:B------:R-:W-:Y:S01]  /*24e90*/  MOV R8, R62 ;  /* 0x0000003e00087202 */ /* 0x000fe20000000f00 */
[----:B------:R-:W-:Y:S05]  /*24ea0*/  BRA `(.L_x_1901) ;  /* 0xffff968000007947 */ /* 0x000fea000383ffff */
.L_x_1819:
[----:B------:R-:W-:Y:S02]  /*24eb0*/  MOV R2, 0x1 ;  /* 0x0000000100027802 */ /* 0x000fe40000000f00 */
[----:B------:R-:W-:-:S02]  /*24ec0*/  MOV R3, 0x24ee0 ;  /* 0x00024ee000037802 */ /* 0x000fc40000000f00 */
[----:B-1234-:R-:W-:Y:S05]  /*24ed0*/  CALL.REL.NOINC `($__internal_24_$__cuda_sm70_shflsync_up_p) ;  /* 0x0000061000007944 */ /* 0x01efea0003c00000 */
[----:B------:R-:W-:Y:S05]  /*24ee0*/  BRA `(.L_x_1902) ;  /* 0xffff977000007947 */ /* 0x000fea000383ffff */
.L_x_1820:
[----:B------:R-:W-:Y:S02]  /*24ef0*/  MOV R2, 0x2 ;  /* 0x0000000200027802 */ /* 0x000fe40000000f00 */
[----:B------:R-:W-:-:S02]  /*24f00*/  MOV R3, 0x24f20 ;  /* 0x00024f2000037802 */ /* 0x000fc40000000f00 */
[----:B--2-4-:R-:W-:Y:S05]  /*24f10*/  CALL.REL.NOINC `($__internal_24_$__cuda_sm70_shflsync_up_p) ;  /* 0x000005d000007944 */ /* 0x014fea0003c00000 */
        /* <DEDUP_REMOVED lines=24> */
.L_x_1824:
[----:B------:R-:W-:Y:S02]  /*250a0*/  MOV R2, 0x1 ;  /* 0x0000000100027802 */ /* 0x000fe40000000f00 */
[----:B------:R-:W-:Y:S02]  /*250b0*/  MOV R3, 0x250d0 ;  /* 0x000250d000037802 */ /* 0x000fe40000000f00 */
[----:B------:R-:W-:Y:S05]  /*250c0*/  CALL.REL.NOINC `($__internal_24_$__cuda_sm70_shflsync_up_p) ;  /* 0x0000042000007944 */ /* 0x000fea0003c00000 */
[----:B------:R-:W-:Y:S01]  /*250d0*/  MOV R2, R4 ;  /* 0x0000000400027202 */ /* 0x000fe20000000f00 */
[----:B------:R-:W-:Y:S05]  /*250e0*/  BRA `(.L_x_1904) ;  /* 0xffff97d000007947 */ /* 0x000fea000383ffff */
.L_x_1825:
        /* <DEDUP_REMOVED lines=27> */
.L_x_1827:
[----:B------:R-:W-:Y:S02]  /*252a0*/  SEL R0, RZ, 0x1, P0 ;  /* 0x00000001ff007807 */ /* 0x000fe40000000000 */
[----:B------:R-:W-:Y:S02]  /*252b0*/  MOV R2, 0x252d0 ;  /* 0x000252d000027802 */ /* 0x000fe40000000f00 */
[----:B-1----:R-:W-:Y:S05]  /*252c0*/  CALL.REL.NOINC `($__internal_25_$__cuda_sm70_votesync_ballot) ;  /* 0x0000029000007944 */ /* 0x002fea0003c00000 */
[----:B------:R-:W-:Y:S01]  /*252d0*/  MOV R5, R0 ;  /* 0x0000000000057202 */ /* 0x000fe20000000f00 */
[----:B------:R-:W-:Y:S05]  /*252e0*/  BRA `(.L_x_1906) ;  /* 0xffff976000007947 */ /* 0x000fea000383ffff */
.L_x_1828:
[----:B------:R-:W-:Y:S01]  /*252f0*/  IMAD.MOV.U32 R56, RZ, RZ, R6 ;  /* 0x000000ffff387224 */ /* 0x000fe200078e0006 */
[----:B--2---:R-:W-:Y:S01]  /*25300*/  MOV R2, R0 ;  /* 0x0000000000027202 */ /* 0x004fe20000000f00 */
[----:B------:R-:W-:Y:S01]  /*25310*/  IMAD.MOV.U32 R61, RZ, RZ, 0x1f ;  /* 0x0000001fff3d7424 */ /* 0x000fe200078e00ff */
[----:B------:R-:W-:Y:S02]  /*25320*/  MOV R3, 0x25340 ;  /* 0x0002534000037802 */ /* 0x000fe40000000f00 */
[----:B-1----:R-:W-:Y:S05]  /*25330*/  CALL.REL.NOINC `($__internal_23_$__cuda_sm70_shflsync_idx_p) ;  /* 0x0000015000007944 */ /* 0x002fea0003c00000 */
[----:B------:R-:W-:Y:S01]  /*25340*/  IMAD.MOV.U32 R6, RZ, RZ, R62 ;  /* 0x000000ffff067224 */ /* 0x000fe200078e003e */
[----:B------:R-:W-:Y:S01]  /*25350*/  MOV R2, R0 ;  /* 0x0000000000027202 */ /* 0x000fe20000000f00 */
[----:B------:R-:W-:Y:S01]  /*25360*/  IMAD.MOV.U32 R56, RZ, RZ, R7 ;  /* 0x000000ffff387224 */ /* 0x000fe200078e0007 */
[----:B------:R-:W-:-:S02]  /*25370*/  MOV R61, 0x1f ;  /* 0x0000001f003d7802 */ /* 0x000fc40000000f00 */
[----:B------:R-:W-:Y:S02]  /*25380*/  MOV R3, 0x253a0 ;  /* 0x000253a000037802 */ /* 0x000fe40000000f00 */
[----:B------:R-:W-:Y:S05]  /*25390*/  CALL.REL.NOINC `($__internal_23_$__cuda_sm70_shflsync_idx_p) ;  /* 0x000000f000007944 */ /* 0x000fea0003c00000 */
[----:B------:R-:W-:Y:S01]  /*253a0*/  MOV R7, R62 ;  /* 0x0000003e00077202 */ /* 0x000fe20000000f00 */
[----:B------:R-:W-:Y:S05]  /*253b0*/  BRA `(.L_x_1907) ;  /* 0xffff970000007947 */ /* 0x000fea000383ffff */
.L_x_1831:
[----:B------:R-:W-:Y:S01]  /*253c0*/  IMAD.MOV.U32 R56, RZ, RZ, R4 ;  /* 0x000000ffff387224 */ /* 0x000fe200078e0004 */
[----:B--2---:R-:W-:Y:S01]  /*253d0*/  MOV R2, R0 ;  /* 0x0000000000027202 */ /* 0x004fe20000000f00 */
[----:B------:R-:W-:Y:S01]  /*253e0*/  IMAD.MOV.U32 R61, RZ, RZ, 0x1f ;  /* 0x0000001fff3d7424 */ /* 0x000fe200078e00ff */
[----:B------:R-:W-:Y:S02]  /*253f0*/  MOV R3, 0x25410 ;  /* 0x0002541000037802 */ /* 0x000fe40000000f00 */
[----:B-1--4-:R-:W-:Y:S05]  /*25400*/  CALL.REL.NOINC `($__internal_23_$__cuda_sm70_shflsync_idx_p) ;  /* 0x0000008000007944 */ /* 0x012fea0003c00000 */
[----:B------:R-:W-:Y:S01]  /*25410*/  MOV R10, R62 ;  /* 0x0000003e000a7202 */ /* 0x000fe20000000f00 */
[----:B------:R-:W-:Y:S05]  /*25420*/  BRA `(.L_x_1830) ;  /* 0xffff96f000007947 */ /* 0x000fea000383ffff */
        .weak           $__internal_22_$__cuda_sm70_shflsync_bfly_p
        .type           $__internal_22_$__cuda_sm70_shflsync_bfly_p,@function
        .size           $__internal_22_$__cuda_sm70_shflsync_bfly_p,($__internal_23_$__cuda_sm70_shflsync_idx_p - $__internal_22_$__cuda_sm70_shflsync_bfly_p)
$__internal_22_$__cuda_sm70_shflsync_bfly_p:
[----:B------:R-:W-:Y:S02]  /*25430*/  MOV R172, 0xffffffff ;  /* 0xffffffff00ac7802 */ /* 0x000fe40000000f00 */
[----:B------:R-:W-:Y:S02]  /*25440*/  MOV R3, 0x1f ;  /* 0x0000001f00037802 */ /* 0x000fe40000000f00 */
[----:B------:R-:W-:Y:S04]  /*25450*/  WARPSYNC R172 ;  /* 0x000000ac00007348 */ /* 0x000fe80003800000 */
[----:B------:R1:W2:Y:S02]  /*25460*/  SHFL.BFLY PT, R0, R4, R0, R3 ;  /* 0x0c00000004007389 */ /* 0x0002a400000e0003 */
[----:B-1----:R-:W-:-:S04]  /*25470*/  MOV R3, 0x0 ;  /* 0x0000000000037802 */ /* 0x002fc80000000f00 */
[----:B--2---:R-:W-:Y:S05]  /*25480*/  RET.REL.NODEC R2 `(_ZN7cutlass13device_kernelIN5flash19enable_sm80_to_sm89INS1_16FlashAttnFwdSm80INS1_25CollectiveMainloopFwdSm80ILi4ELi1ELb0EN4cute5tupleIJNS5_1CILi128EEENS7_ILi80EEENS7_ILi64EEEEEELi64ENS_6half_tEfNS_4arch4Sm80ELb1ELb0ELb1ELb1ELb1ELb1ELb1ELb1EEENS1_21CollectiveEpilogueFwdINS6_IJS8_SA_S9_EEENS6_IJNS7_ILi1EEESI_SI_EEESC_SE_Li128ELb1ELb1ELb1ELb0EEENS1_36VarlenDynamicPersistentTileSchedulerILi128ELi80ELi128ELi128ELb1ELb1ELb0ELb1ELb1ELb1EEEEEEEEEvNT_6ParamsE) ;  /* 0xfffdab7002007950 */ /* 0x004fea0003c3ffff */
        .weak           $__internal_23_$__cuda_sm70_shflsync_idx_p
        .type           $__internal_23_$__cuda_sm70_shflsync_idx_p,@function
        .size           $__internal_23_$__cuda_sm70_shflsync_idx_p,($__internal_24_$__cuda_sm70_shflsync_up_p - $__internal_23_$__cuda_sm70_shflsync_idx_p)
$__internal_23_$__cuda_sm70_shflsync_idx_p:
[----:B------:R-:W-:-:S04]  /*25490*/  MOV R62, 0xffffffff ;  /* 0xffffffff003e7802 */ /* 0x000fc80000000f00 */
[----:B------:R-:W-:Y:S04]  /*254a0*/  WARPSYNC R62 ;  /* 0x0000003e00007348 */ /* 0x000fe80003800000 */
[----:B------:R1:W2:Y:S02]  /*254b0*/  SHFL.IDX PT, R62, R56, R2, R61 ;  /* 0x00000002383e7389 */ /* 0x0002a400000e003d */
[----:B-1----:R-:W-:Y:S02]  /*254c0*/  MOV R2, R3 ;  /* 0x0000000300027202 */ /* 0x002fe40000000f00 */
[----:B------:R-:W-:-:S04]  /*254d0*/  MOV R3, 0x0 ;  /* 0x0000000000037802 */ /* 0x000fc80000000f00 */
[----:B--2---:R-:W-:Y:S05]  /*254e0*/  RET.REL.NODEC R2 `(_ZN7cutlass13device_kernelIN5flash19enable_sm80_to_sm89INS1_16FlashAttnFwdSm80INS1_25CollectiveMainloopFwdSm80ILi4ELi1ELb0EN4cute5tupleIJNS5_1CILi128EEENS7_ILi80EEENS7_ILi64EEEEEELi64ENS_6half_tEfNS_4arch4Sm80ELb1ELb0ELb1ELb1ELb1ELb1ELb1ELb1EEENS1_21CollectiveEpilogueFwdINS6_IJS8_SA_S9_EEENS6_IJNS7_ILi1EEESI_SI_EEESC_SE_Li128ELb1ELb1ELb1ELb0EEENS1_36VarlenDynamicPersistentTileSchedulerILi128ELi80ELi128ELi128ELb1ELb1ELb0ELb1ELb1ELb1EEEEEEEEEvNT_6ParamsE) ;  /* 0xfffdab1002007950 */ /* 0x004fea0003c3ffff */
        .weak           $__internal_24_$__cuda_sm70_shflsync_up_p
        .type           $__internal_24_$__cuda_sm70_shflsync_up_p,@function
        .size           $__internal_24_$__cuda_sm70_shflsync_up_p,($__internal_25_$__cuda_sm70_votesync_ballot - $__internal_24_$__cuda_sm70_shflsync_up_p)
$__internal_24_$__cuda_sm70_shflsync_up_p:
[----:B------:R-:W-:Y:S02]  /*254f0*/  IMAD.MOV.U32 R4, RZ, RZ, RZ ;  /* 0x000000ffff047224 */ /* 0x000fe400078e00ff */
[----:B------:R-:W-:-:S04]  /*25500*/  IMAD.MOV.U32 R11, RZ, RZ, -0x1 ;  /* 0xffffffffff0b7424 */ /* 0x000fc800078e00ff */
[----:B------:R-:W-:Y:S04]  /*25510*/  WARPSYNC R11 ;  /* 0x0000000b00007348 */ /* 0x000fe80003800000 */
[----:B------:R1:W2:Y:S02]  /*25520*/  SHFL.UP PT, R4, R0, R2, R4 ;  /* 0x0400000200047389 */ /* 0x0002a400000e0004 */
[----:B-1----:R-:W-:Y:S02]  /*25530*/  MOV R2, R3 ;  /* 0x0000000300027202 */ /* 0x002fe40000000f00 */
[----:B------:R-:W-:-:S04]  /*25540*/  MOV R3, 0x0 ;  /* 0x0000000000037802 */ /* 0x000fc80000000f00 */
[----:B--2---:R-:W-:Y:S05]  /*25550*/  RET.REL.NODEC R2 `(_ZN7cutlass13device_kernelIN5flash19enable_sm80_to_sm89INS1_16FlashAttnFwdSm80INS1_25CollectiveMainloopFwdSm80ILi4ELi1ELb0EN4cute5tupleIJNS5_1CILi128EEENS7_ILi80EEENS7_ILi64EEEEEELi64ENS_6half_tEfNS_4arch4Sm80ELb1ELb0ELb1ELb1ELb1ELb1ELb1ELb1EEENS1_21CollectiveEpilogueFwdINS6_IJS8_SA_S9_EEENS6_IJNS7_ILi1EEESI_SI_EEESC_SE_Li128ELb1ELb1ELb1ELb0EEENS1_36VarlenDynamicPersistentTileSchedulerILi128ELi80ELi128ELi128ELb1ELb1ELb0ELb1ELb1ELb1EEEEEEEEEvNT_6ParamsE) ;  /* 0xfffdaaa002007950 */ /* 0x004fea0003c3ffff */
        .weak           $__internal_25_$__cuda_sm70_votesync_ballot
        .type           $__internal_25_$__cuda_sm70_votesync_ballot,@function
        .size           $__internal_25_$__cuda_sm70_votesync_ballot,(.L_x_3848 - $__internal_25_$__cuda_sm70_votesync_ballot)
$__internal_25_$__cuda_sm70_votesync_ballot:
[----:B------:R-:W-:Y:S01]  /*25560*/  ISETP.NE.U32.AND P0, PT, R0, 0x1, PT ;  /* 0x000000010000780c */ /* 0x000fe20003f05070 */
[----:B------:R-:W-:-:S04]  /*25570*/  IMAD.MOV.U32 R3, RZ, RZ, -0x1 ;  /* 0xffffffffff037424 */ /* 0x000fc800078e00ff */
[----:B------:R-:W-:Y:S08]  /*25580*/  WARPSYNC R3 ;  /* 0x0000000300007348 */ /* 0x000ff00003800000 */
[----:B------:R-:W-:-:S04]  /*25590*/  VOTE.ANY R0, PT, !P0 ;  /* 0x0000000000007806 */ /* 0x000fc800040e0100 */
[----:B------:R-:W-:Y:S01]  /*255a0*/  LOP3.LUT R0, R0, R3, RZ, 0xc0, !PT ;  /* 0x0000000300007212 */ /* 0x000fe200078ec0ff */
[----:B------:R-:W-:-:S04]  /*255b0*/  IMAD.MOV.U32 R3, RZ, RZ, 0x0 ;  /* 0x00000000ff037424 */ /* 0x000fc800078e00ff */
[----:B------:R-:W-:Y:S05]  /*255c0*/  RET.REL.NODEC R2 `(_ZN7cutlass13device_kernelIN5flash19enable_sm80_to_sm89INS1_16FlashAttnFwdSm80INS1_25CollectiveMainloopFwdSm80ILi4ELi1ELb0EN4cute5tupleIJNS5_1CILi128EEENS7_ILi80EEENS7_ILi64EEEEEELi64ENS_6half_tEfNS_4arch4Sm80ELb1ELb0ELb1ELb1ELb1ELb1ELb1ELb1EEENS1_21CollectiveEpilogueFwdINS6_IJS8_SA_S9_EEENS6_IJNS7_ILi1EEESI_SI_EEESC_SE_Li128ELb1ELb1ELb1ELb0EEENS1_36VarlenDynamicPersistentTileSchedulerILi128ELi80ELi128ELi128ELb1ELb1ELb0ELb1ELb1ELb1EEEEEEEEEvNT_6ParamsE) ;  /* 0xfffdaa3002007950 */ /* 0x000fea0003c3ffff */
.L_x_1908:
        /* <DEDUP_REMOVED lines=11> */
.L_x_3848:


//--------------------- .text._ZN7cutlass13device_kernelIN5flash19enable_sm80_to_sm89INS1_16FlashAttnFwdSm80INS1_25CollectiveMainloopFwdSm80ILi4ELi1ELb0EN4cute5tupleIJNS5_1CILi128EEENS7_ILi112EEENS7_ILi64EEEEEELi64ENS_6half_tEfNS_4arch4Sm80ELb0ELb0ELb0ELb0ELb1ELb0ELb1ELb1EEENS1_21CollectiveEpilogueFwdINS6_IJS8_SA_S9_EEENS6_IJNS7_ILi1EEESI_SI_EEESC_SE_Li128ELb0ELb1ELb1ELb0EEENS1_19SingleTileSchedulerILb0ELb1ELb1ELi128EEEEEEEEEvNT_6ParamsE --------------------------
	.section	.text._ZN7cutlass13device_kernelIN5flash19enable_sm80_to_sm89INS1_16FlashAttnFwdSm80INS1_25CollectiveMainloopFwdSm80ILi4ELi1ELb0EN4cute5tupleIJNS5_1CILi128EEENS7_ILi112EEENS7_ILi64EEEEEELi64ENS_6half_tEfNS_4arch4Sm80ELb0ELb0ELb0ELb0ELb1ELb0ELb1ELb1EEENS1_21CollectiveEpilogueFwdINS6_IJS8_SA_S9_EEENS6_IJNS7_ILi1EEESI_SI_EEESC_SE_Li128ELb0ELb1ELb1ELb0EEENS1_19SingleTileSchedulerILb0ELb1ELb1ELi128EEEEEEEEEvNT_6ParamsE,"ax",@progbits
	.sectioninfo	@"SHI_REGISTERS=255"
	.align	128
.text._ZN7cutlass13device_kernelIN5flash19enable_sm80_to_sm89INS1_16FlashAttnFwdSm80INS1_25CollectiveMainloopFwdSm80ILi4ELi1ELb0EN4cute5tupleIJNS5_1CILi128EEENS7_ILi112EEENS7_ILi64EEEEEELi64ENS_6half_tEfNS_4arch4Sm80ELb0ELb0ELb0ELb0ELb1ELb0ELb1ELb1EEENS1_21CollectiveEpilogueFwdINS6_IJS8_SA_S9_EEENS6_IJNS7_ILi1EEESI_SI_EEESC_SE_Li128ELb0ELb1ELb1ELb0EEENS1_19SingleTileSchedulerILb0ELb1ELb1ELi128EEEEEEEEEvNT_6ParamsE:
        .type           _ZN7cutlass13device_kernelIN5flash19enable_sm80_to_sm89INS1_16FlashAttnFwdSm80INS1_25CollectiveMainloopFwdSm80ILi4ELi1ELb0EN4cute5tupleIJNS5_1CILi128EEENS7_ILi112EEENS7_ILi64EEEEEELi64ENS_6half_tEfNS_4arch4Sm80ELb0ELb0ELb0ELb0ELb1ELb0ELb1ELb1EEENS1_21CollectiveEpilogueFwdINS6_IJS8_SA_S9_EEENS6_IJNS7_ILi1EEESI_SI_EEESC_SE_Li128ELb0ELb1ELb1ELb0EEENS1_19SingleTileSchedulerILb0ELb1ELb1ELi128EEEEEEEEEvNT_6ParamsE,@function
        .size           _ZN7cutlass13device_kernelIN5flash19enable_sm80_to_sm89INS1_16FlashAttnFwdSm80INS1_25CollectiveMainloopFwdSm80ILi4ELi1ELb0EN4cute5tupleIJNS5_1CILi128EEENS7_ILi112EEENS7_ILi64EEEEEELi64ENS_6half_tEfNS_4arch4Sm80ELb0ELb0ELb0ELb0ELb1ELb0ELb1ELb1EEENS1_21CollectiveEpilogueFwdINS6_IJS8_SA_S9_EEENS6_IJNS7_ILi1EEESI_SI_EEESC_SE_Li128ELb0ELb1ELb1ELb0EEENS1_19SingleTileSchedulerILb0ELb1ELb1ELi128EEEEEEEEEvNT_6ParamsE,(.L_x_3853 - _ZN7cutlass13device_kernelIN5flash19enable_sm80_to_sm89INS1_16FlashAttnFwdSm80INS1_25CollectiveMainloopFwdSm80ILi4ELi1ELb0EN4cute5tupleIJNS5_1CILi128EEENS7_ILi112EEENS7_ILi64EEEEEELi64ENS_6half_tEfNS_4arch4Sm80ELb0ELb0ELb0ELb0ELb1ELb0ELb1ELb1EEENS1_21CollectiveEpilogueFwdINS6_IJS8_SA_S9_EEENS6_IJNS7_ILi1EEESI_SI_EEESC_SE_Li128ELb0ELb1ELb1ELb0EEENS1_19SingleTileSchedulerILb0ELb1ELb1ELi128EEEEEEEEEvNT_6ParamsE)
        .other          _ZN7cutlass13device_kernelIN5flash19enable_sm80_to_sm89INS1_16FlashAttnFwdSm80INS1_25CollectiveMainloopFwdSm80ILi4ELi1ELb0EN4cute5tupleIJNS5_1CILi128EEENS7_ILi112EEENS7_ILi64EEEEEELi64ENS_6half_tEfNS_4arch4Sm80ELb0ELb0ELb0ELb0ELb1ELb0ELb1ELb1EEENS1_21CollectiveEpilogueFwdINS6_IJS8_SA_S9_EEENS6_IJNS7_ILi1EEESI_SI_EEESC_SE_Li128ELb0ELb1ELb1ELb0EEENS1_19SingleTileSchedulerILb0ELb1ELb1ELi128EEEEEEEEEvNT_6ParamsE,@"STO_CUDA_ENTRY STV_DEFAULT"
_ZN7cutlass13device_kernelIN5flash19enable_sm80_to_sm89INS1_16FlashAttnFwdSm80INS1_25CollectiveMainloopFwdSm80ILi4ELi1ELb0EN4cute5tupleIJNS5_1CILi128EEENS7_ILi112EEENS7_ILi64EEEEEELi64ENS_6half_tEfNS_4arch4Sm80ELb0ELb0ELb0ELb0ELb1ELb0ELb1ELb1EEENS1_21CollectiveEpilogueFwdINS6_IJS8_SA_S9_EEENS6_IJNS7_ILi1EEESI_SI_EEESC_SE_Li128ELb0ELb1ELb1ELb0EEENS1_19SingleTileSchedulerILb0ELb1ELb1ELi128EEEEEEEEEvNT_6ParamsE:
        /* <DEDUP_REMOVED lines=18> */
.L_x_1909:
[----:B------:R-:W-:Y:S02]  /*0120*/  ULDC.64 UR4, c[0x0][0x550] ;  /* 0x0001540000047ab9 */ /* 0x000fe40000000a00 */
[----:B------:R-:W-:Y:S02]  /*0130*/  UISETP.NE.AND UP0, UPT, UR4, 0x1, UPT ;  /* 0x000000010400788c */ /* 0x000fe4000bf05270 */
[----:B------:R-:W-:-:S02]  /*0140*/  UIMAD.WIDE.U32 UR8, UR7, UR5, URZ ;  /* 0x00000005070872a5 */ /* 0x000fc4000f8e003f */
[----:B------:R-:W-:Y:S02]  /*0150*/  ULDC UR4, c[0x0][0x558] ;  /* 0x0001560000047ab9 */ /* 0x000fe40000000800 */
[----:B------:R-:W-:-:S05]  /*0160*/  UMOV UR10, UR7 ;  /* 0x00000007000a7c82 */ /* 0x000fca0008000000 */
[----:B------:R-:W-:-:S03]  /*0170*/  @UP0 USHF.R.U32.HI UR10, URZ, UR4, UR9 ;  /* 0x000000043f0a0299 */ /* 0x000fc60008011609 */
.L_x_1910:
        /* <DEDUP_REMOVED lines=65> */
.L_x_1911:
        /* <DEDUP_REMOVED lines=101> */
[C---:B------:R-:W-:Y:S01]  /*0be0*/  IMAD R4, R5.reuse, c[0x0][0x1ac], R0 ;  /* 0x00006b0005047a24 */ /* 0x040fe200078e0200 */
        /* <DEDUP_REMOVED lines=33> */
.L_x_1914:
[----:B---3--:R-:W-:Y:S05]  /*0e00*/  BSYNC B0 ;  /* 0x0000000000007941 */ /* 0x008fea0003800000 */
.L_x_1913:
        /* <DEDUP_REMOVED lines=11> */
.L_x_1916:
[----:B------:R-:W-:Y:S05]  /*0ec0*/  BSYNC B0 ;  /* 0x0000000000007941 */ /* 0x000fea0003800000 */
.L_x_1915:
        /* <DEDUP_REMOVED lines=11> */
.L_x_1918:
[----:B------:R-:W-:Y:S05]  /*0f80*/  BSYNC B0 ;  /* 0x0000000000007941 */ /* 0x000fea0003800000 */
.L_x_1917:
        /* <DEDUP_REMOVED lines=11> */
.L_x_1920:
[----:B------:R-:W-:Y:S05]  /*1040*/  BSYNC B0 ;  /* 0x0000000000007941 */ /* 0x000fea0003800000 */
.L_x_1919:
        /* <DEDUP_REMOVED lines=11> */
.L_x_1922:
[----:B------:R-:W-:Y:S05]  /*1100*/  BSYNC B0 ;  /* 0x0000000000007941 */ /* 0x000fea0003800000 */
.L_x_1921:
        /* <DEDUP_REMOVED lines=11> */
.L_x_1924:
[----:B------:R-:W-:Y:S05]  /*11c0*/  BSYNC B0 ;  /* 0x0000000000007941 */ /* 0x000fea0003800000 */
.L_x_1923:
        /* <DEDUP_REMOVED lines=11> */
.L_x_1926:
[----:B------:R-:W-:Y:S05]  /*1280*/  BSYNC B0 ;  /* 0x0000000000007941 */ /* 0x000fea0003800000 */
.L_x_1925:
[----:B-1-3--:R-:W1:Y:S01]  /*1290*/  SHFL.IDX PT, R8, R8, 0x7, 0x181f ;  /* 0x00f81f0008087f89 */ /* 0x00ae6200000e0000 */
[----:B------:R-:W-:Y:S01]  /*12a0*/  UMOV UR6, 0x70 ;  /* 0x0000007000067882 */ /* 0x000fe20000000000 */
[----:B------:R-:W-:Y:S01]  /*12b0*/  IMAD.MOV.U32 R0, RZ, RZ, c[0x0][0x2b8] ;  /* 0x0000ae00ff007624 */ /* 0x000fe200078e00ff */
[----:B------:R-:W-:Y:S01]  /*12c0*/  UIMAD UR6, UR7, UR6, -0x70 ;  /* 0xffffff90070674a4 */ /* 0x000fe2000f8e0206 */
[----:B------:R3:W5:Y:S01]  /*12d0*/  SHFL.IDX PT, R9, R5, 0x7, 0x181f ;  /* 0x00f81f0005097f89 */ /* 0x00076200000e0000 */
[----:B------:R-:W-:Y:S01]  /*12e0*/  IMAD.SHL.U32 R248, R10, 0x2, RZ ;  /* 0x000000020af87824 */ /* 0x000fe200078e00ff */
[----:B------:R-:W-:Y:S01]  /*12f0*/  USHF.R.S32.HI UR18, URZ, 0x1f, UR14 ;  /* 0x0000001f3f127899 */ /* 0x000fe2000801140e */
[----:B------:R-:W-:Y:S01]  /*1300*/  ISETP.NE.AND P5, PT, R0, 0x1, PT ;  /* 0x000000010000780c */ /* 0x000fe20003fa5270 */
[----:B------:R-:W-:Y:S01]  /*1310*/  ULDC.64 UR4, c[0x0][0x2b0] ;  /* 0x0000ac0000047ab9 */ /* 0x000fe20000000a00 */
[----:B------:R-:W-:Y:S01]  /*1320*/  IADD3 R0, R225, UR6, RZ ;  /* 0x00000006e1007c10 */ /* 0x000fe2000fffe0ff */
[----:B------:R-:W-:Y:S01]  /*1330*/  UIMAD UR18, UR18, UR4, URZ ;  /* 0x00000004121272a4 */ /* 0x000fe2000f8e023f */
[----:B------:R-:W-:Y:S01]  /*1340*/  IMAD.MOV.U32 R247, RZ, RZ, RZ ;  /* 0x000000fffff77224 */ /* 0x000fe200078e00ff */
[----:B------:R-:W-:Y:S01]  /*1350*/  UIMAD.WIDE.U32 UR12, UR14, UR4, URZ ;  /* 0x000000040e0c72a5 */ /* 0x000fe2000f8e003f */
[C---:B------:R-:W-:Y:S01]  /*1360*/  ISETP.GE.AND P4, PT, R0.reuse, UR15, PT ;  /* 0x0000000f00007c0c */ /* 0x040fe2000bf86270 */
[----:B------:R-:W-:Y:S01]  /*1370*/  UIMAD UR14, UR14, UR5, UR18 ;  /* 0x000000050e0e72a4 */ /* 0x000fe2000f8e0212 */
[----:B--2---:R-:W-:-:S02]  /*1380*/  IADD3 R2, R0, UR9, RZ ;  /* 0x0000000900027c10 */ /* 0x004fc4000fffe0ff */
[----:B------:R-:W-:Y:S01]  /*1390*/  ISETP.GT.OR P4, PT, R225, 0x6f, P4 ;  /* 0x0000006fe100780c */ /* 0x000fe20002784670 */
[----:B------:R-:W-:Y:S02]  /*13a0*/  UIADD3 UR14, UR13, UR14, URZ ;  /* 0x0000000e0d0e7290 */ /* 0x000fe4000fffe03f */
[----:B------:R-:W-:Y:S01]  /*13b0*/  IMAD.MOV.U32 R0, RZ, RZ, R2 ;  /* 0x000000ffff007224 */ /* 0x000fe200078e0002 */
[----:B------:R-:W-:Y:S01]  /*13c0*/  ULDC.64 UR4, c[0x0][0x1e8] ;  /* 0x00007a0000047ab9 */ /* 0x000fe20000000a00 */
[----:B---3--:R-:W-:-:S04]  /*13d0*/  IADD3 R5, R11, 0x70, RZ ;  /* 0x000000700b057810 */ /* 0x008fc80007ffe0ff */
        /* <DEDUP_REMOVED lines=14> */
[----:B------:R-:W-:Y:S01]  /*14c0*/  IMAD.MOV R0, RZ, RZ, -R0 ;  /* 0x000000ffff007224 */ /* 0x000fe200078e0a00 */
[----:B------:R-:W-:Y:S01]  /*14d0*/  USHF.R.S32.HI UR11, URZ, 0x1f, UR10 ;  /* 0x0000001f3f0b7899 */ /* 0x000fe2000801140a */
[----:B------:R-:W-:Y:S01]  /*14e0*/  ISETP.GE.AND P6, PT, R28, c[0x0][0x1d4], PT ;  /* 0x000075001c007a0c */ /* 0x000fe20003fc6270 */
[----:B------:R-:W-:Y:S01]  /*14f0*/  UIMAD.WIDE.U32 UR20, UR10, UR4, URZ ;  /* 0x000000040a1472a5 */ /* 0x000fe2000f8e003f */
[----:B------:R-:W-:Y:S01]  /*1500*/  IMAD R249, R0, c[0x0][0x2b8], R2 ;  /* 0x0000ae0000f97a24 */ /* 0x000fe200078e0202 */
[----:B------:R-:W-:Y:S01]  /*1510*/  UIMAD UR18, UR11, UR4, URZ ;  /* 0x000000040b1272a4 */ /* 0x000fe2000f8e023f */
[----:B------:R-:W-:Y:S01]  /*1520*/  LEA.HI R138, R21, R224, RZ, 0x5 ;  /* 0x000000e0158a7211 */ /* 0x000fe200078f28ff */
[----:B------:R-:W-:Y:S01]  /*1530*/  UIADD3 UR19, UR7, -0x1, URZ ;  /* 0xffffffff07137890 */ /* 0x000fe2000fffe03f */
[----:B------:R-:W-:Y:S01]  /*1540*/  IMAD R5, R249, c[0x0][0x1e0], RZ ;  /* 0x00007800f9057a24 */ /* 0x000fe200078e02ff */
[----:B------:R-:W-:Y:S01]  /*1550*/  SHF.R.S32.HI R31, RZ, 0x1f, R249 ;  /* 0x0000001fff1f7819 */ /* 0x000fe200000114f9 */
[----:B------:R-:W-:Y:S01]  /*1560*/  UIMAD UR18, UR10, UR5, UR18 ;  /* 0x000000050a1272a4 */ /* 0x000fe2000f8e0212 */
[----:B------:R-:W-:Y:S01]  /*1570*/  IMAD.SHL.U32 R246, R28, 0x2, RZ ;  /* 0x000000021cf67824 */ /* 0x000fe200078e00ff */
[----:B------:R-:W-:Y:S01]  /*1580*/  UIMAD UR15, UR19, -0x70, UR15 ;  /* 0xffffff90130f78a4 */ /* 0x000fe2000f8e020f */
[----:B------:R-:W-:Y:S01]  /*1590*/  IADD3 R250, R248, 0x100, RZ ;  /* 0x00000100f8fa7810 */ /* 0x000fe20007ffe0ff */
[----:B------:R-:W-:Y:S01]  /*15a0*/  IMAD R0, R31, c[0x0][0x1e0], RZ ;  /* 0x000078001f007a24 */ /* 0x000fe200078e02ff */
[----:B------:R-:W-:-:S02]  /*15b0*/  UIADD3 UR18, UR21, UR18, URZ ;  /* 0x0000001215127290 */ /* 0x000fc4000fffe03f */
[----:B------:R-:W-:Y:S01]  /*15c0*/  ULDC.64 UR4, c[0x0][0x210] ;  /* 0x0000840000047ab9 */ /* 0x000fe20000000a00 */
[C---:B------:R-:W-:Y:S01]  /*15d0*/  IMAD R0, R249.reuse, c[0x0][0x1e4], R0 ;  /* 0x00007900f9007a24 */ /* 0x040fe200078e0200 */
[----:B------:R-:W-:Y:S01]  /*15e0*/  IADD3 R30, -R16, UR15, RZ ;  /* 0x0000000f101e7c10 */ /* 0x000fe2000fffe1ff */
[----:B------:R-:W-:Y:S02]  /*15f0*/  UIMAD UR11, UR11, UR4, URZ ;  /* 0x000000040b0b72a4 */ /* 0x000fe4000f8e023f */
[----:B------:R-:W-:Y:S01]  /*1600*/  UIMAD.WIDE.U32 UR22, UR10, UR4, URZ ;  /* 0x000000040a1672a5 */ /* 0x000fe2000f8e003f */
[C---:B------:R-:W-:Y:S01]  /*1610*/  ISETP.GE.AND P1, PT, R30.reuse, 0x1, PT ;  /* 0x000000011e00780c */ /* 0x040fe20003f26270 */
[----:B--2---:R-:W-:Y:S01]  /*1620*/  IMAD.WIDE.U32 R6, R249, c[0x0][0x1e0], RZ ;  /* 0x00007800f9067a25 */ /* 0x004fe200078e00ff */
[C---:B------:R-:W-:Y:S01]  /*1630*/  ISETP.GE.AND P3, PT, R30.reuse, 0x11, PT ;  /* 0x000000111e00780c */ /* 0x040fe20003f66270 */
[----:B------:R-:W-:Y:S01]  /*1640*/  UIMAD UR4, UR10, UR5, UR11 ;  /* 0x000000050a0472a4 */ /* 0x000fe2000f8e020b */
[----:B------:R-:W-:Y:S01]  /*1650*/  ISETP.GE.AND P2, PT, R30, 0x21, PT ;  /* 0x000000211e00780c */ /* 0x000fe20003f46270 */
[----:B------:R-:W-:Y:S01]  /*1660*/  IMAD.IADD R7, R7, 0x1, R0 ;  /* 0x0000000107077824 */ /* 0x000fe200078e0200 */
[----:B------:R-:W-:-:S02]  /*1670*/  UISETP.GT.AND UP0, UPT, UR19, UR8, UPT ;  /* 0x000000081300728c */ /* 0x000fc4000bf04270 */
[----:B------:R-:W-:Y:S01]  /*1680*/  UIADD3 UR4, UR23, UR4, URZ ;  /* 0x0000000417047290 */ /* 0x000fe2000fffe03f */
[----:B---3--:R-:W-:Y:S01]  /*1690*/  SHF.R.S32.HI R56, RZ, 0x1f, R247 ;  /* 0x0000001fff387819 */ /* 0x008fe200000114f7 */
[----:B------:R-:W-:-:S04]  /*16a0*/  IMAD.WIDE.U32 R6, R247, c[0x0][0x1f0], R6 ;  /* 0x00007c00f7067a25 */ /* 0x000fc800078e0006 */
[----:B------:R-:W-:Y:S01]  /*16b0*/  IMAD R2, R56, c[0x0][0x1f0], RZ ;  /* 0x00007c0038027a24 */ /* 0x000fe200078e02ff */
[----:B------:R-:W-:Y:S01]  /*16c0*/  IADD3 R0, P0, R6, UR20, RZ ;  /* 0x0000001406007c10 */ /* 0x000fe2000ff1e0ff */
[C---:B------:R-:W-:Y:S02]  /*16d0*/  IMAD R5, R247.reuse, c[0x0][0x1f0], R5 ;  /* 0x00007c00f7057a24 */ /* 0x040fe400078e0205 */
[----:B------:R-:W-:-:S05]  /*16e0*/  IMAD R2, R247, c[0x0][0x1f4], R2 ;  /* 0x00007d00f7027a24 */ /* 0x000fca00078e0202 */
[----:B------:R-:W-:Y:S02]  /*16f0*/  IADD3.X R6, R7, UR18, R2, P0, !PT ;  /* 0x0000001207067c10 */ /* 0x000fe400087fe402 */
[----:B------:R-:W-:-:S04]  /*1700*/  LEA R2, P0, R0, c[0x0][0x1c8], 0x1 ;  /* 0x0000720000027a11 */ /* 0x000fc800078008ff */
[----:B------:R-:W-:Y:S01]  /*1710*/  LEA.HI.X R0, R0, c[0x0][0x1cc], R6, 0x1, P0 ;  /* 0x0000730000007a11 */ /* 0x000fe200000f0c06 */
[----:B------:R-:W2:Y:S01]  /*1720*/  SHFL.IDX PT, R7, R2, RZ, 0x181f ;  /* 0x00181fff02077589 */ /* 0x000ea200000e0000 */
[----:B------:R-:W-:-:S03]  /*1730*/  IMAD.U32 R6, RZ, RZ, UR10 ;  /* 0x0000000aff067e24 */ /* 0x000fc6000f8e00ff */
[----:B-1----:R-:W1:Y:S01]  /*1740*/  SHFL.IDX PT, R8, R0, RZ, 0x181f ;  /* 0x00181fff00087589 */ /* 0x002e6200000e0000 */
[----:B------:R-:W-:-:S03]  /*1750*/  IMAD R5, R6, c[0x0][0x1e8], R5 ;  /* 0x00007a0006057a24 */ /* 0x000fc600078e0205 */
[----:B------:R-:W-:Y:S02]  /*1760*/  SHFL.IDX PT, R9, R2, 0x1, 0x181f ;  /* 0x00381f0002097f89 */ /* 0x000fe400000e0000 */
[----:B------:R-:W-:Y:S02]  /*1770*/  LEA R5, R5, c[0x0][0x1c8], 0x1 ;  /* 0x0000720005057a11 */ /* 0x000fe400078e08ff */
[----:B------:R-:W3:Y:S04]  /*1780*/  SHFL.IDX PT, R12, R2, 0x2, 0x181f ;  /* 0x00581f00020c7f89 */ /* 0x000ee800000e0000 */
[----:B------:R-:W-:Y:S04]  /*1790*/  SHFL.IDX PT, R13, R0, 0x1, 0x181f ;  /* 0x00381f00000d7f89 */ /* 0x000fe800000e0000 */
[----:B------:R-:W4:Y:S01]  /*17a0*/  SHFL.IDX PT, R17, R0, 0x2, 0x181f ;  /* 0x00581f0000117f89 */ /* 0x000f2200000e0000 */
[----:B--2---:R-:W-:-:S03]  /*17b0*/  @P1 LEA R6, P0, R28, R7, 0x1 ;  /* 0x000000071c061211 */ /* 0x004fc600078008ff */
[----:B------:R-:W2:Y:S01]  /*17c0*/  SHFL.IDX PT, R11, R2, 0x3, 0x181f ;  /* 0x00781f00020b7f89 */ /* 0x000ea200000e0000 */
[----:B-1----:R-:W-:-:S03]  /*17d0*/  @P1 LEA.HI.X R7, R28, R8, R245, 0x1, P0 ;  /* 0x000000081c071211 */ /* 0x002fc600000f0cf5 */
[----:B------:R-:W1:Y:S04]  /*17e0*/  SHFL.IDX PT, R14, R0, 0x3, 0x181f ;  /* 0x00781f00000e7f89 */ /* 0x000e6800000e0000 */
[----:B------:R-:W5:Y:S01]  /*17f0*/  SHFL.IDX PT, R10, R2, 0x4, 0x181f ;  /* 0x00981f00020a7f89 */ /* 0x000f6200000e0000 */
[----:B---3--:R-:W-:-:S03]  /*1800*/  @P2 LEA R8, P0, R28, R12, 0x1 ;  /* 0x0000000c1c082211 */ /* 0x008fc600078008ff */
[----:B------:R3:W-:Y:S01]  /*1810*/  @P1 LDGSTS.E.BYPASS.LTC128B.128 [R248+0x3900], [R6.64], !P6 ;  /* 0x0390000006f81fae */ /* 0x0007e2000f101d50 */
[----:B------:R-:W-:-:S03]  /*1820*/  ISETP.GE.AND P1, PT, R30, 0x31, PT ;  /* 0x000000311e00780c */ /* 0x000fc60003f26270 */
[----:B------:R-:W-:Y:S04]  /*1830*/  SHFL.IDX PT, R15, R5, 0x6, 0x181f ;  /* 0x00d81f00050f7f89 */ /* 0x000fe800000e0000 */
[----:B------:R-:W1:Y:S04]  /*1840*/  SHFL.IDX PT, R2, R2, 0x5, 0x181f ;  /* 0x00b81f0002027f89 */ /* 0x000e6800000e0000 */
[----:B------:R-:W1:Y:S04]  /*1850*/  SHFL.IDX PT, R5, R0, 0x4, 0x181f ;  /* 0x00981f0000057f89 */ /* 0x000e6800000e0000 */
[----:B------:R-:W1:Y:S01]  /*1860*/  SHFL.IDX PT, R12, R0, 0x5, 0x181f ;  /* 0x00b81f00000c7f89 */ /* 0x000e6200000e0000 */
[----:B---3--:R-:W-:-:S02]  /*1870*/  @P3 LEA R6, P4, R28, R9, 0x1 ;  /* 0x000000091c063211 */ /* 0x008fc400078808ff */
[C-C-:B----4-:R-:W-:Y:S02]  /*1880*/  @P2 LEA.HI.X R9, R28.reuse, R17, R245.reuse, 0x1, P0 ;  /* 0x000000111c092211 */ /* 0x150fe400000f0cf5 */
[----:B------:R-:W-:Y:S02]  /*1890*/  @P3 LEA.HI.X R7, R28, R13, R245, 0x1, P4 ;  /* 0x0000000d1c073211 */ /* 0x000fe400020f0cf5 */
[----:B------:R3:W4:Y:S01]  /*18a0*/  SHFL.IDX PT, R13, R0, 0x6, 0x181f ;  /* 0x00d81f00000d7f89 */ /* 0x00072200000e0000 */
[C---:B------:R-:W-:Y:S02]  /*18b0*/  ISETP.GE.AND P4, PT, R30.reuse, 0x41, PT ;  /* 0x000000411e00780c */ /* 0x040fe40003f86270 */
[----:B------:R-:W-:Y:S01]  /*18c0*/  SHF.R.S32.HI R17, RZ, 0x4, R20 ;  /* 0x00000004ff117819 */ /* 0x000fe20000011414 */
[----:B------:R2:W-:Y:S01]  /*18d0*/  @P3 LDGSTS.E.BYPASS.LTC128B.128 [R248+0x4100], [R6.64], !P6 ;  /* 0x0410000006f83fae */ /* 0x0005e2000f101d50 */
[----:B------:R-:W-:-:S03]  /*18e0*/  ISETP.GE.AND P3, PT, R30, 0x51, PT ;  /* 0x000000511e00780c */ /* 0x000fc60003f66270 */
[----:B------:R1:W-:Y:S01]  /*18f0*/  @P2 LDGSTS.E.BYPASS.LTC128B.128 [R248+0x4900], [R8.64], !P6 ;  /* 0x0490000008f82fae */ /* 0x0003e2000f101d50 */
[----:B------:R-:W-:Y:S02]  /*1900*/  ISETP.GE.AND P2, PT, R30, 0x61, PT ;  /* 0x000000611e00780c */ /* 0x000fe40003f46270 */
[----:B---3--:R-:W-:-:S04]  /*1910*/  LEA.HI R0, R20, R17, RZ, 0x1 ;  /* 0x0000001114007211 */ /* 0x008fc800078f08ff */
[----:B------:R-:W-:Y:S02]  /*1920*/  LOP3.LUT R0, R0, 0xfffffffe, RZ, 0xc0, !PT ;  /* 0xfffffffe00007812 */ /* 0x000fe400078ec0ff */
[----:B--2---:R-:W-:-:S04]  /*1930*/  @P1 LEA R6, P0, R28, R11, 0x1 ;  /* 0x0000000b1c061211 */ /* 0x004fc800078008ff */
[C---:B-1----:R-:W-:Y:S02]  /*1940*/  @P1 LEA.HI.X R7, R28.reuse, R14, R245, 0x1, P0 ;  /* 0x0000000e1c071211 */ /* 0x042fe400000f0cf5 */
[----:B-----5:R-:W-:-:S03]  /*1950*/  @P4 LEA R10, P0, R28, R10, 0x1 ;  /* 0x0000000a1c0a4211 */ /* 0x020fc600078008ff */
[----:B------:R1:W-:Y:S01]  /*1960*/  @P1 LDGSTS.E.BYPASS.LTC128B.128 [R248+0x5100], [R6.64], !P6 ;  /* 0x0510000006f81fae */ /* 0x0003e2000f101d50 */
[----:B------:R-:W-:Y:S01]  /*1970*/  @P3 LEA R8, P1, R28, R2, 0x1 ;  /* 0x000000021c083211 */ /* 0x000fe200078208ff */
[----:B------:R-:W-:Y:S01]  /*1980*/  IMAD.SHL.U32 R2, R18, 0x40, RZ ;  /* 0x0000004012027824 */ /* 0x000fe200078e00ff */
[C-C-:B------:R-:W-:Y:S02]  /*1990*/  @P4 LEA.HI.X R11, R28.reuse, R5, R245.reuse, 0x1, P0 ;  /* 0x000000051c0b4211 */ /* 0x140fe400000f0cf5 */
[----:B------:R-:W-:Y:S01]  /*19a0*/  @P3 LEA.HI.X R9, R28, R12, R245, 0x1, P1 ;  /* 0x0000000c1c093211 */ /* 0x000fe200008f0cf5 */
[----:B------:R-:W-:Y:S01]  /*19b0*/  IMAD.IADD R12, R17, 0x1, -R0 ;  /* 0x00000001110c7824 */ /* 0x000fe200078e0a00 */
[----:B------:R-:W-:Y:S01]  /*19c0*/  LOP3.LUT R2, R2, 0x1c0, RZ, 0xc0, !PT ;  /* 0x000001c002027812 */ /* 0x000fe200078ec0ff */
[----:B------:R2:W-:Y:S01]  /*19d0*/  @P4 LDGSTS.E.BYPASS.LTC128B.128 [R248+0x5900], [R10.64], !P6 ;  /* 0x059000000af84fae */ /* 0x0005e2000f101d50 */
[----:B------:R-:W-:Y:S02]  /*19e0*/  IMAD.SHL.U32 R0, R29, 0x40, RZ ;  /* 0x000000401d007824 */ /* 0x000fe400078e00ff */
[----:B------:R-:W-:Y:S01]  /*19f0*/  IMAD.SHL.U32 R5, R12, 0x8, RZ ;  /* 0x000000080c057824 */ /* 0x000fe200078e00ff */
[----:B------:R3:W-:Y:S02]  /*1a00*/  @P3 LDGSTS.E.BYPASS.LTC128B.128 [R248+0x6100], [R8.64], !P6 ;  /* 0x0610000008f83fae */ /* 0x0007e4000f101d50 */
[----:B------:R-:W-:-:S02]  /*1a10*/  LOP3.LUT R0, R0, 0x1c0, RZ, 0xc0, !PT ;  /* 0x000001c000007812 */ /* 0x000fc400078ec0ff */
[----:B-1----:R-:W-:-:S04]  /*1a20*/  @P2 LEA R6, P0, R28, R15, 0x1 ;  /* 0x0000000f1c062211 */ /* 0x002fc800078008ff */
[C-C-:B----4-:R-:W-:Y:S02]  /*1a30*/  @P2 LEA.HI.X R7, R28.reuse, R13, R245.reuse, 0x1, P0 ;  /* 0x0000000d1c072211 */ /* 0x150fe400000f0cf5 */
[----:B------:R-:W-:Y:S02]  /*1a40*/  LOP3.LUT P0, RZ, R29, 0x2, RZ, 0xc0, !PT ;  /* 0x000000021dff7812 */ /* 0x000fe4000780c0ff */
[C---:B------:R-:W-:Y:S01]  /*1a50*/  SHF.L.U64.HI R245, R28.reuse, 0x1, R245 ;  /* 0x000000011cf57819 */ /* 0x040fe200000102f5 */
[----:B------:R1:W-:Y:S01]  /*1a60*/  @P2 LDGSTS.E.BYPASS.LTC128B.128 [R248+0x6900], [R6.64], !P6 ;  /* 0x0690000006f82fae */ /* 0x0003e2000f101d50 */
[----:B------:R-:W-:Y:S01]  /*1a70*/  ISETP.GE.AND P2, PT, R28, c[0x0][0x1d4], PT ;  /* 0x000075001c007a0c */ /* 0x000fe20003f46270 */
[----:B---3--:R-:W-:Y:S02]  /*1a80*/  IMAD.SHL.U32 R8, R16, 0x8, RZ ;  /* 0x0000000810087824 */ /* 0x008fe400078e00ff */
[----:B------:R-:W0:Y:S01]  /*1a90*/  LDGDEPBAR ;  /* 0x00000000000079af */ /* 0x000e220000000000 */
[----:B------:R-:W-:-:S02]  /*1aa0*/  ISETP.LT.OR P4, PT, R30, 0x1, P2 ;  /* 0x000000011e00780c */ /* 0x000fc40001781670 */
[----:B------:R-:W-:Y:S02]  /*1ab0*/  ISETP.LT.OR P1, PT, R30, 0x11, P2 ;  /* 0x000000111e00780c */ /* 0x000fe40001721670 */
[----:B------:R-:W-:Y:S02]  /*1ac0*/  LOP3.LUT R8, R0, 0x8, R8, 0xf8, !PT ;  /* 0x0000000800087812 */ /* 0x000fe400078ef808 */
[----:B-1----:R-:W-:Y:S01]  /*1ad0*/  SHF.R.U32.HI R6, RZ, 0x3, R0 ;  /* 0x00000003ff067819 */ /* 0x002fe20000011600 */
[----:B------:R-:W-:-:S04]  /*1ae0*/  DEPBAR.LE SB0, 0x1 ;  /* 0x000080400000791a */ /* 0x000fc80000000000 */
[----:B------:R-:W-:-:S04]  /*1af0*/  DEPBAR.LE SB0, 0x0 ;  /* 0x000080000000791a */ /* 0x000fc80000000000 */
[----:B------:R-:W-:Y:S01]  /*1b00*/  LOP3.LUT R7, R2, 0x8, R5, 0xf8, !PT ;  /* 0x0000000802077812 */ /* 0x000fe200078ef805 */
[----:B------:R-:W-:Y:S01]  /*1b10*/  IMAD.SHL.U32 R5, R19, 0x40, RZ ;  /* 0x0000004013057824 */ /* 0x000fe200078e00ff */
[----:B------:R-:W-:Y:S01]  /*1b20*/  SHF.R.U32.HI R2, RZ, 0x3, R2 ;  /* 0x00000003ff027819 */ /* 0x000fe20000011602 */
[----:B------:R-:W-:Y:S01]  /*1b30*/  IMAD.SHL.U32 R0, R138, 0x20, RZ ;  /* 0x000000208a007824 */ /* 0x000fe200078e00ff */
[----:B------:R-:W-:Y:S02]  /*1b40*/  LOP3.LUT R6, R8, R6, RZ, 0x3c, !PT ;  /* 0x0000000608067212 */ /* 0x000fe400078e3cff */
[----:B------:R-:W-:Y:S02]  /*1b50*/  LOP3.LUT R137, R7, R2, RZ, 0x3c, !PT ;  /* 0x0000000207897212 */ /* 0x000fe400078e3cff */
[----:B------:R-:W-:Y:S02]  /*1b60*/  LOP3.LUT R136, R5, 0xfffffe00, RZ, 0xc0, !PT ;  /* 0xfffffe0005887812 */ /* 0x000fe400078ec0ff */
[----:B------:R-:W-:Y:S01]  /*1b70*/  LOP3.LUT R2, R0, 0x7ffffc00, RZ, 0xc0, !PT ;  /* 0x7ffffc0000027812 */ /* 0x000fe200078ec0ff */
[----:B------:R-:W-:-:S02]  /*1b80*/  IMAD R0, R12, 0x200, R6 ;  /* 0x000002000c007824 */ /* 0x000fc400078e0206 */
[----:B------:R-:W-:Y:S01]  /*1b90*/  IMAD.WIDE.U32 R6, R249, c[0x0][0x208], RZ ;  /* 0x00008200f9067a25 */ /* 0x000fe200078e00ff */
[----:B------:R-:W-:-:S03]  /*1ba0*/  IADD3 R2, R137, R136, R2 ;  /* 0x0000008889027210 */ /* 0x000fc60007ffe002 */
[----:B------:R-:W-:Y:S01]  /*1bb0*/  IMAD.SHL.U32 R139, R0, 0x2, RZ ;  /* 0x00000002008b7824 */ /* 0x000fe200078e00ff */
[----:B------:R-:W-:Y:S01]  /*1bc0*/  BAR.SYNC.DEFER_BLOCKING 0x0 ;  /* 0x0000000000007b1d */ /* 0x000fe20000010000 */
[----:B------:R-:W-:Y:S02]  /*1bd0*/  IMAD.SHL.U32 R234, R2, 0x2, RZ ;  /* 0x0000000202ea7824 */ /* 0x000fe400078e00ff */
[----:B------:R-:W-:Y:S01]  /*1be0*/  IMAD R2, R56, c[0x0][0x218], RZ ;  /* 0x0000860038027a24 */ /* 0x000fe200078e02ff */
[----:B------:R-:W-:Y:S01]  /*1bf0*/  IADD3 R0, R139, 0x3900, RZ ;  /* 0x000039008b007810 */ /* 0x000fe20007ffe0ff */
[----:B------:R-:W-:Y:S01]  /*1c00*/  IMAD R237, R3, 0x2, R234 ;  /* 0x0000000203ed7824 */ /* 0x000fe200078e02ea */
[----:B------:R-:W-:Y:S01]  /*1c10*/  IADD3 R238, R139, 0x3920, RZ ;  /* 0x000039208bee7810 */ /* 0x000fe20007ffe0ff */
[----:B------:R-:W-:Y:S01]  /*1c20*/  IMAD R2, R247, c[0x0][0x21c], R2 ;  /* 0x00008700f7027a24 */ /* 0x000fe200078e0202 */
[----:B------:R-:W-:Y:S01]  /*1c30*/  @P0 IADD3 R238, R0, -0x20, RZ ;  /* 0xffffffe000ee0810 */ /* 0x000fe20007ffe0ff */
[----:B------:R-:W-:-:S02]  /*1c40*/  IMAD R0, R31, c[0x0][0x208], RZ ;  /* 0x000082001f007a24 */ /* 0x000fc400078e02ff */
[----:B------:R-:W-:Y:S01]  /*1c50*/  IMAD R235, R4, 0x2, R234 ;  /* 0x0000000204eb7824 */ /* 0x000fe200078e02ea */
[C---:B------:R-:W-:Y:S01]  /*1c60*/  IADD3 R244, R238.reuse, 0x800, RZ ;  /* 0x00000800eef47810 */ /* 0x040fe20007ffe0ff */
[----:B------:R-:W-:Y:S01]  /*1c70*/  IMAD R0, R249, c[0x0][0x20c], R0 ;  /* 0x00008300f9007a24 */ /* 0x000fe200078e0200 */
[C---:B------:R-:W-:Y:S01]  /*1c80*/  IADD3 R243, R238.reuse, 0x1000, RZ ;  /* 0x00001000eef37810 */ /* 0x040fe20007ffe0ff */
[----:B------:R-:W-:Y:S01]  /*1c90*/  IMAD R236, R3, 0x2, R235 ;  /* 0x0000000203ec7824 */ /* 0x000fe200078e02eb */
[C---:B------:R-:W-:Y:S01]  /*1ca0*/  IADD3 R242, R238.reuse, 0x1800, RZ ;  /* 0x00001800eef27810 */ /* 0x040fe20007ffe0ff */
[----:B------:R-:W-:Y:S01]  /*1cb0*/  IMAD.IADD R7, R7, 0x1, R0 ;  /* 0x0000000107077824 */ /* 0x000fe200078e0200 */
[C---:B------:R-:W-:Y:S02]  /*1cc0*/  IADD3 R241, R238.reuse, 0x2000, RZ ;  /* 0x00002000eef17810 */ /* 0x040fe40007ffe0ff */
[C---:B------:R-:W-:Y:S01]  /*1cd0*/  IADD3 R240, R238.reuse, 0x2800, RZ ;  /* 0x00002800eef07810 */ /* 0x040fe20007ffe0ff */
[----:B------:R-:W-:Y:S01]  /*1ce0*/  IMAD.WIDE.U32 R6, R247, c[0x0][0x218], R6 ;  /* 0x00008600f7067a25 */ /* 0x000fe200078e0006 */
[----:B------:R-:W-:Y:S01]  /*1cf0*/  IADD3 R239, R238, 0x3000, RZ ;  /* 0x00003000eeef7810 */ /* 0x000fe20007ffe0ff */
[----:B--2---:R-:W-:Y:S03]  /*1d00*/  LDSM.16.M88.4 R8, [R234+0x9100] ;  /* 0x00910000ea08783b */ /* 0x004fe60000000200 */
[----:B------:R-:W-:Y:S01]  /*1d10*/  IADD3 R0, P0, R6, UR22, RZ ;  /* 0x0000001606007c10 */ /* 0x000fe2000ff1e0ff */
[----:B------:R-:W1:Y:S03]  /*1d20*/  LDSM.16.M88.4 R32, [R139+0x3900] ;  /* 0x003900008b20783b */ /* 0x000e660000000200 */
[----:B------:R-:W-:Y:S01]  /*1d30*/  IADD3.X R6, R7, UR4, R2, P0, !PT ;  /* 0x0000000407067c10 */ /* 0x000fe200087fe402 */
[----:B------:R-:W2:Y:S01]  /*1d40*/  LDSM.16.M88.4 R24, [R139+0x4100] ;  /* 0x004100008b18783b */ /* 0x000ea20000000200 */
[----:B------:R-:W-:-:S03]  /*1d50*/  LEA R2, P0, R0, c[0x0][0x1f8], 0x1 ;  /* 0x00007e0000027a11 */ /* 0x000fc600078008ff */
[----:B------:R-:W3:Y:S01]  /*1d60*/  LDSM.16.M88.4 R20, [R139+0x4900] ;  /* 0x004900008b14783b */ /* 0x000ee20000000200 */
[----:B------:R-:W-:-:S03]  /*1d70*/  LEA.HI.X R0, R0, c[0x0][0x1fc], R6, 0x1, P0 ;  /* 0x00007f0000007a11 */ /* 0x000fc600000f0c06 */
[----:B------:R-:W4:Y:S04]  /*1d80*/  LDSM.16.M88.4 R16, [R139+0x5100] ;  /* 0x005100008b10783b */ /* 0x000f280000000200 */
[----:B------:R-:W5:Y:S04]  /*1d90*/  LDSM.16.M88.4 R36, [R139+0x5900] ;  /* 0x005900008b24783b */ /* 0x000f680000000200 */
[----:B------:R-:W4:Y:S04]  /*1da0*/  LDSM.16.M88.4 R40, [R139+0x6100] ;  /* 0x006100008b28783b */ /* 0x000f280000000200 */
[----:B------:R-:W4:Y:S04]  /*1db0*/  LDSM.16.M88.4 R44, [R139+0x6900] ;  /* 0x006900008b2c783b */ /* 0x000f280000000200 */
[----:B------:R-:W5:Y:S04]  /*1dc0*/  LDSM.16.M88.4 R12, [R234+0x7100] ;  /* 0x00710000ea0c783b */ /* 0x000f680000000200 */
[----:B------:R-:W3:Y:S04]  /*1dd0*/  SHFL.IDX PT, R5, R2, RZ, 0x181f ;  /* 0x00181fff02057589 */ /* 0x000ee800000e0000 */
[----:B------:R-:W-:Y:S01]  /*1de0*/  SHFL.IDX PT, R6, R2, 0x1, 0x181f ;  /* 0x00381f0002067f89 */ /* 0x000fe200000e0000 */
[C---:B-1----:R-:W-:Y:S03]  /*1df0*/  HMMA.16816.F32 R52, R8.reuse, R32, RZ ;  /* 0x000000200834723c */ /* 0x042fe600000018ff */
[----:B------:R-:W-:Y:S04]  /*1e00*/  SHFL.IDX PT, R7, R2, 0x2, 0x181f ;  /* 0x00581f0002077f89 */ /* 0x000fe800000e0000 */
[----:B------:R-:W-:Y:S01]  /*1e10*/  LDSM.16.M88.4 R76, [R238+0x1000] ;  /* 0x00100000ee4c783b */ /* 0x000fe20000000200 */
[C---:B--2---:R-:W-:Y:S03]  /*1e20*/  HMMA.16816.F32 R60, R8.reuse, R24, RZ ;  /* 0x00000018083c723c */ /* 0x044fe600000018ff */
[----:B------:R-:W-:Y:S04]  /*1e30*/  LDSM.16.M88.4 R48, [R238+0x1800] ;  /* 0x00180000ee30783b */ /* 0x000fe80000000200 */
[----:B------:R-:W-:Y:S01]  /*1e40*/  LDSM.16.M88.4 R80, [R238+0x800] ;  /* 0x00080000ee50783b */ /* 0x000fe20000000200 */
[C---:B---3--:R-:W-:Y:S03]  /*1e50*/  HMMA.16816.F32 R64, R8.reuse, R20, RZ ;  /* 0x000000140840723c */ /* 0x048fe600000018ff */
[----:B------:R-:W-:Y:S05]  /*1e60*/  LDSM.16.M88.4 R84, [R238] ;  /* 0x00000000ee54783b */ /* 0x000fea0000000200 */
[C---:B----4-:R-:W-:Y:S08]  /*1e70*/  HMMA.16816.F32 R68, R8.reuse, R16, RZ ;  /* 0x000000100844723c */ /* 0x050ff000000018ff */
[C---:B-----5:R-:W-:Y:S08]  /*1e80*/  HMMA.16816.F32 R96, R8.reuse, R36, RZ ;  /* 0x000000240860723c */ /* 0x060ff000000018ff */
[C---:B------:R-:W-:Y:S08]  /*1e90*/  HMMA.16816.F32 R92, R8.reuse, R40, RZ ;  /* 0x00000028085c723c */ /* 0x040ff000000018ff */
[C---:B------:R-:W-:Y:S08]  /*1ea0*/  HMMA.16816.F32 R72, R8.reuse, R44, RZ ;  /* 0x0000002c0848723c */ /* 0x040ff000000018ff */
[C---:B------:R-:W-:Y:S08]  /*1eb0*/  HMMA.16816.F32 R104, R8.reuse, R34, RZ ;  /* 0x000000220868723c */ /* 0x040ff000000018ff */
[C---:B------:R-:W-:Y:S08]  /*1ec0*/  HMMA.16816.F32 R88, R8.reuse, R26, RZ ;  /* 0x0000001a0858723c */ /* 0x040ff000000018ff */
[C---:B------:R-:W-:Y:S08]  /*1ed0*/  HMMA.16816.F32 R100, R8.reuse, R22, RZ ;  /* 0x000000160864723c */ /* 0x040ff000000018ff */
[C---:B------:R-:W-:Y:S08]  /*1ee0*/  HMMA.16816.F32 R116, R8.reuse, R18, RZ ;  /* 0x000000120874723c */ /* 0x040ff000000018ff */
[C---:B------:R-:W-:Y:S08]  /*1ef0*/  HMMA.16816.F32 R112, R8.reuse, R38, RZ ;  /* 0x000000260870723c */ /* 0x040ff000000018ff */
[C---:B------:R-:W-:Y:S08]  /*1f00*/  HMMA.16816.F32 R108, R8.reuse, R42, RZ ;  /* 0x0000002a086c723c */ /* 0x040ff000000018ff */
[----:B------:R-:W-:Y:S01]  /*1f10*/  HMMA.16816.F32 R120, R8, R46, RZ ;  /* 0x0000002e0878723c */ /* 0x000fe200000018ff */
[----:B------:R-:W1:Y:S04]  /*1f20*/  SHFL.IDX PT, R8, R0, RZ, 0x181f ;  /* 0x00181fff00087589 */ /* 0x000e6800000e0000 */
[----:B------:R-:W-:Y:S03]  /*1f30*/  SHFL.IDX PT, R10, R0, 0x1, 0x181f ;  /* 0x00381f00000a7f89 */ /* 0x000fe600000e0000 */
[C---:B------:R-:W-:Y:S01]  /*1f40*/  HMMA.16816.F32 R168, R12.reuse, R32, RZ ;  /* 0x000000200ca8723c */ /* 0x040fe200000018ff */
[----:B------:R-:W-:Y:S04]  /*1f50*/  SHFL.IDX PT, R9, R2, 0x3, 0x181f ;  /* 0x00781f0002097f89 */ /* 0x000fe800000e0000 */
[----:B------:R-:W-:Y:S03]  /*1f60*/  SHFL.IDX PT, R11, R2, 0x4, 0x181f ;  /* 0x00981f00020b7f89 */ /* 0x000fe600000e0000 */
[C---:B------:R-:W-:Y:S01]  /*1f70*/  HMMA.16816.F32 R220, R12.reuse, R34, RZ ;  /* 0x000000220cdc723c */ /* 0x040fe200000018ff */
[----:B------:R-:W-:Y:S07]  /*1f80*/  LDSM.16.M88.4 R32, [R238+0x3000] ;  /* 0x00300000ee20783b */ /* 0x000fee0000000200 */
[C---:B------:R-:W-:Y:S01]  /*1f90*/  HMMA.16816.F32 R184, R12.reuse, R24, RZ ;  /* 0x000000180cb8723c */ /* 0x040fe200000018ff */
[----:B------:R-:W-:Y:S07]  /*1fa0*/  SHFL.IDX PT, R25, R0, 0x4, 0x181f ;  /* 0x00981f0000197f89 */ /* 0x000fee00000e0000 */
[C---:B------:R-:W-:Y:S01]  /*1fb0*/  HMMA.16816.F32 R216, R12.reuse, R26, RZ ;  /* 0x0000001a0cd8723c */ /* 0x040fe200000018ff */
[----:B------:R-:W-:Y:S07]  /*1fc0*/  SHFL.IDX PT, R26, R0, 0x5, 0x181f ;  /* 0x00b81f00001a7f89 */ /* 0x000fee00000e0000 */
[C---:B------:R-:W-:Y:S07]  /*1fd0*/  HMMA.16816.F32 R164, R12.reuse, R20, RZ ;  /* 0x000000140ca4723c */ /* 0x040fee00000018ff */
[-C--:B------:R-:W-:Y:S01]  /*1fe0*/  IADD3 R20, P3, R5, R246.reuse, RZ ;  /* 0x000000f605147210 */ /* 0x080fe20007f7e0ff */
[C---:B------:R-:W-:Y:S01]  /*1ff0*/  HMMA.16816.F32 R212, R12.reuse, R22, RZ ;  /* 0x000000160cd4723c */ /* 0x040fe200000018ff */
[----:B------:R-:W-:Y:S03]  /*2000*/  SHFL.IDX PT, R23, R0, 0x3, 0x181f ;  /* 0x00781f0000177f89 */ /* 0x000fe600000e0000 */
[----:B-1----:R-:W-:Y:S01]  /*2010*/  IMAD.X R21, R8, 0x1, R245, P3 ;  /* 0x0000000108157824 */ /* 0x002fe200018e06f5 */
[----:B------:R-:W-:Y:S03]  /*2020*/  SHFL.IDX PT, R22, R2, 0x5, 0x181f ;  /* 0x00b81f0002167f89 */ /* 0x000fe600000e0000 */
[C---:B------:R-:W-:Y:S01]  /*2030*/  HMMA.16816.F32 R160, R12.reuse, R16, RZ ;  /* 0x000000100ca0723c */ /* 0x040fe200000018ff */
[----:B------:R-:W-:Y:S04]  /*2040*/  SHFL.IDX PT, R2, R2, 0x6, 0x181f ;  /* 0x00d81f0002027f89 */ /* 0x000fe800000e0000 */
[----:B------:R-:W-:Y:S03]  /*2050*/  SHFL.IDX PT, R5, R0, 0x6, 0x181f ;  /* 0x00d81f0000057f89 */ /* 0x000fe600000e0000 */
        /* <DEDUP_REMOVED lines=9> */
[----:B------:R-:W-:Y:S01]  /*20f0*/  HMMA.16816.F32 R148, R12, R46, RZ ;  /* 0x0000002e0c94723c */ /* 0x000fe200000018ff */
[----:B------:R-:W2:Y:S06]  /*2100*/  SHFL.IDX PT, R13, R0, 0x2, 0x181f ;  /* 0x00581f00000d7f89 */ /* 0x000eac00000e0000 */
[-C--:B------:R-:W-:Y:S01]  /*2110*/  IADD3 R14, P0, R6, R246.reuse, RZ ;  /* 0x000000f6060e7210 */ /* 0x080fe20007f1e0ff */
[----:B-1----:R-:W-:Y:S01]  /*2120*/  HMMA.16816.F32 R128, R16, R76, R64 ;  /* 0x0000004c1080723c */ /* 0x002fe20000001840 */
[----:B------:R-:W-:-:S03]  /*2130*/  IADD3 R12, P3, R7, R246, RZ ;  /* 0x000000f6070c7210 */ /* 0x000fc60007f7e0ff */
[----:B------:R-:W-:Y:S01]  /*2140*/  IMAD.X R15, R10, 0x1, R245, P0 ;  /* 0x000000010a0f7824 */ /* 0x000fe200000e06f5 */
[----:B------:R-:W-:-:S03]  /*2150*/  IADD3 R6, P0, R9, R246, RZ ;  /* 0x000000f609067210 */ /* 0x000fc60007f1e0ff */
[----:B------:R-:W-:Y:S02]  /*2160*/  HMMA.16816.F32 R124, R16, R48, R68 ;  /* 0x00000030107c723c */ /* 0x000fe40000001844 */
[----:B------:R-:W-:Y:S01]  /*2170*/  IMAD.X R7, R23, 0x1, R245, P0 ;  /* 0x0000000117077824 */ /* 0x000fe200000e06f5 */
[----:B------:R-:W-:-:S05]  /*2180*/  IADD3 R22, P0, R22, R246, RZ ;  /* 0x000000f616167210 */ /* 0x000fca0007f1e0ff */
[--C-:B------:R-:W-:Y:S01]  /*2190*/  IMAD.X R23, R26, 0x1, R245.reuse, P0 ;  /* 0x000000011a177824 */ /* 0x100fe200000e06f5 */
[C---:B------:R-:W-:Y:S01]  /*21a0*/  ISETP.LT.OR P0, PT, R30.reuse, 0x31, P2 ;  /* 0x000000311e00780c */ /* 0x040fe20001701670 */
[--C-:B--2---:R-:W-:Y:S01]  /*21b0*/  IMAD.X R13, R13, 0x1, R245.reuse, P3 ;  /* 0x000000010d0d7824 */ /* 0x104fe200018e06f5 */
[----:B------:R-:W-:Y:S01]  /*21c0*/  IADD3 R24, P3, R11, R246, RZ ;  /* 0x000000f60b187210 */ /* 0x000fe20007f7e0ff */
[----:B------:R-:W-:Y:S01]  /*21d0*/  IMAD.MOV.U32 R0, RZ, RZ, 0x40 ;  /* 0x00000040ff007424 */ /* 0x000fe200078e00ff */
[----:B------:R-:W1:Y:S01]  /*21e0*/  LDSM.16.M88.4 R8, [R237+0x7100] ;  /* 0x00710000ed08783b */ /* 0x000e620000000200 */
[----:B------:R-:W-:Y:S02]  /*21f0*/  HMMA.16816.F32 R44, R16, R32, R72 ;  /* 0x00000020102c723c */ /* 0x000fe40000001848 */
[----:B------:R-:W-:Y:S01]  /*2200*/  IMAD.X R25, R25, 0x1, R245, P3 ;  /* 0x0000000119197824 */ /* 0x000fe200018e06f5 */
[C---:B------:R-:W-:Y:S01]  /*2210*/  ISETP.LT.OR P3, PT, R30.reuse, 0x21, P2 ;  /* 0x000000211e00780c */ /* 0x040fe20001761670 */
[----:B------:R-:W-:Y:S01]  /*2220*/  @!PT LDS RZ, [RZ] ;  /* 0x00000000fffff984 */ /* 0x000fe20000000800 */
[----:B------:R-:W-:Y:S01]  /*2230*/  @!PT LDS RZ, [RZ] ;  /* 0x00000000fffff984 */ /* 0x000fe20000000800 */
[----:B------:R-:W-:Y:S01]  /*2240*/  @!PT LDS RZ, [RZ] ;  /* 0x00000000fffff984 */ /* 0x000fe20000000800 */
[----:B------:R2:W-:Y:S01]  /*2250*/  LDGSTS.E.BYPASS.LTC128B.128 [R248+0x100], [R20.64], !P4 ;  /* 0x0010000014f87fae */ /* 0x0005e2000e101d50 */
[----:B------:R-:W-:-:S03]  /*2260*/  ISETP.LT.OR P4, PT, R30, 0x41, P2 ;  /* 0x000000411e00780c */ /* 0x000fc60001781670 */
[----:B------:R3:W-:Y:S01]  /*2270*/  LDGSTS.E.BYPASS.LTC128B.128 [R248+0x900], [R14.64], !P1 ;  /* 0x009000000ef87fae */ /* 0x0007e2000c901d50 */
[----:B------:R-:W-:Y:S01]  /*2280*/  LOP3.LUT P1, RZ, R29, 0x4, RZ, 0xc0, !PT ;  /* 0x000000041dff7812 */ /* 0x000fe2000782c0ff */
[----:B------:R-:W-:Y:S03]  /*2290*/  HMMA.16816.F32 R204, R16, R78, R100 ;  /* 0x0000004e10cc723c */ /* 0x000fe60000001864 */
[----:B------:R-:W-:-:S03]  /*22a0*/  SEL R0, R0, 0xffffffc0, !P1 ;  /* 0xffffffc000007807 */ /* 0x000fc60004800000 */
[----:B------:R3:W-:Y:S01]  /*22b0*/  LDGSTS.E.BYPASS.LTC128B.128 [R248+0x1100], [R12.64], !P3 ;  /* 0x011000000cf87fae */ /* 0x0007e2000d901d50 */
[C---:B------:R-:W-:Y:S01]  /*22c0*/  ISETP.LT.OR P3, PT, R30.reuse, 0x51, P2 ;  /* 0x000000511e00780c */ /* 0x040fe20001761670 */
[----:B------:R-:W-:Y:S01]  /*22d0*/  IMAD.IADD R233, R139, 0x1, R0 ;  /* 0x000000018be97824 */ /* 0x000fe200078e0200 */
[----:B------:R-:W-:Y:S01]  /*22e0*/  ISETP.LT.OR P2, PT, R30, 0x61, P2 ;  /* 0x000000611e00780c */ /* 0x000fe20001741670 */
[----:B------:R4:W-:Y:S01]  /*22f0*/  LDGSTS.E.BYPASS.LTC128B.128 [R248+0x1900], [R6.64], !P0 ;  /* 0x0190000006f87fae */ /* 0x0009e2000c101d50 */
[----:B------:R-:W-:Y:S01]  /*2300*/  HMMA.16816.F32 R140, R16, R84, R52 ;  /* 0x00000054108c723c */ /* 0x000fe20000001834 */
[----:B------:R-:W-:Y:S01]  /*2310*/  IMAD.IADD R232, R0, 0x1, R238 ;  /* 0x0000000100e87824 */ /* 0x000fe200078e02ee */
[----:B------:R-:W-:Y:S01]  /*2320*/  LOP3.LUT R0, R137, R136, RZ, 0xfc, !PT ;  /* 0x0000008889007212 */ /* 0x000fe200078efcff */
[----:B------:R5:W-:Y:S01]  /*2330*/  LDGSTS.E.BYPASS.LTC128B.128 [R248+0x2100], [R24.64], !P4 ;  /* 0x0210000018f87fae */ /* 0x000be2000e101d50 */
[----:B------:R-:W-:-:S04]  /*2340*/  ISETP.GT.AND P4, PT, R225, 0x6f, PT ;  /* 0x0000006fe100780c */ /* 0x000fc80003f84270 */
[C---:B------:R-:W-:Y:S01]  /*2350*/  HMMA.16816.F32 R132, R16.reuse, R80, R60 ;  /* 0x000000501084723c */ /* 0x040fe2000000183c */
[----:B------:R2:W-:Y:S07]  /*2360*/  LDGSTS.E.BYPASS.LTC128B.128 [R248+0x2900], [R22.64], !P3 ;  /* 0x0290000016f87fae */ /* 0x0005ee000d901d50 */
[C---:B------:R-:W-:Y:S08]  /*2370*/  HMMA.16816.F32 R96, R16.reuse, R40, R96 ;  /* 0x000000281060723c */ /* 0x040ff00000001860 */
[----:B---3--:R-:W-:Y:S01]  /*2380*/  HMMA.16816.F32 R12, R16, R82, R88 ;  /* 0x00000052100c723c */ /* 0x008fe20000001858 */
[----:B----4-:R-:W-:-:S05]  /*2390*/  IADD3 R6, P0, R2, R246, RZ ;  /* 0x000000f602067210 */ /* 0x010fca0007f1e0ff */
[----:B------:R-:W-:Y:S02]  /*23a0*/  IMAD.X R7, R5, 0x1, R245, P0 ;  /* 0x0000000105077824 */ /* 0x000fe400000e06f5 */
[C---:B------:R-:W-:Y:S01]  /*23b0*/  HMMA.16816.F32 R92, R16.reuse, R36, R92 ;  /* 0x00000024105c723c */ /* 0x040fe2000000185c */
[----:B------:R-:W-:Y:S02]  /*23c0*/  PLOP3.LUT P0, PT, PT, PT, UP0, 0x80, 0x0 ;  /* 0x000000000000781c */ /* 0x000fe40003f0f008 */
[----:B------:R3:W-:Y:S04]  /*23d0*/  LDGSTS.E.BYPASS.LTC128B.128 [R248+0x3100], [R6.64], !P2 ;  /* 0x0310000006f87fae */ /* 0x0007e8000d101d50 */
[----:B--2---:R-:W-:Y:S01]  /*23e0*/  LDSM.16.M88.4 R20, [R235+0x9100] ;  /* 0x00910000eb14783b */ /* 0x004fe20000000200 */
[C---:B------:R-:W-:Y:S03]  /*23f0*/  HMMA.16816.F32 R104, R16.reuse, R86, R104 ;  /* 0x000000561068723c */ /* 0x040fe60000001868 */
[----:B------:R-:W2:Y:S04]  /*2400*/  LDSM.16.M88.4 R64, [R233+0x4900] ;  /* 0x00490000e940783b */ /* 0x000ea80000000200 */
[----:B------:R-:W4:Y:S01]  /*2410*/  LDSM.16.M88.4 R68, [R233+0x4100] ;  /* 0x00410000e944783b */ /* 0x000f220000000200 */
[C---:B------:R-:W-:Y:S03]  /*2420*/  HMMA.16816.F32 R116, R16.reuse, R50, R116 ;  /* 0x000000321074723c */ /* 0x040fe60000001874 */
[----:B------:R-:W2:Y:S04]  /*2430*/  LDSM.16.M88.4 R72, [R233+0x3900] ;  /* 0x00390000e948783b */ /* 0x000ea80000000200 */
[----:B------:R-:W2:Y:S01]  /*2440*/  LDSM.16.M88.4 R88, [R233+0x6900] ;  /* 0x00690000e958783b */ /* 0x000ea20000000200 */
[C---:B------:R-:W-:Y:S03]  /*2450*/  HMMA.16816.F32 R112, R16.reuse, R42, R112 ;  /* 0x0000002a1070723c */ /* 0x040fe60000001870 */
[----:B------:R-:W2:Y:S04]  /*2460*/  LDSM.16.M88.4 R56, [R233+0x5900] ;  /* 0x00590000e938783b */ /* 0x000ea80000000200 */
[----:B------:R-:W2:Y:S01]  /*2470*/  LDSM.16.M88.4 R52, [R233+0x6100] ;  /* 0x00610000e934783b */ /* 0x000ea20000000200 */
[C---:B------:R-:W-:Y:S03]  /*2480*/  HMMA.16816.F32 R108, R16.reuse, R38, R108 ;  /* 0x00000026106c723c */ /* 0x040fe6000000186c */
[----:B------:R-:W-:Y:S04]  /*2490*/  LDSM.16.M88.4 R60, [R233+0x5100] ;  /* 0x00510000e93c783b */ /* 0x000fe80000000200 */
[----:B------:R-:W-:Y:S01]  /*24a0*/  LDSM.16.M88.4 R28, [R232+0x2800] ;  /* 0x00280000e81c783b */ /* 0x000fe20000000200 */
[----:B------:R-:W-:Y:S03]  /*24b0*/  HMMA.16816.F32 R100, R16, R34, R120 ;  /* 0x000000221064723c */ /* 0x000fe60000001878 */
[----:B------:R-:W2:Y:S04]  /*24c0*/  LDSM.16.M88.4 R16, [R235+0x7100] ;  /* 0x00710000eb10783b */ /* 0x000ea80000000200 */
[----:B-----5:R-:W-:Y:S01]  /*24d0*/  LDSM.16.M88.4 R24, [R232+0x3000] ;  /* 0x00300000e818783b */ /* 0x020fe20000000200 */
[C---:B-1----:R-:W-:Y:S03]  /*24e0*/  HMMA.16816.F32 R120, R8.reuse, R84, R168 ;  /* 0x000000540878723c */ /* 0x042fe600000018a8 */
[----:B------:R-:W0:Y:S05]  /*24f0*/  LDGDEPBAR ;  /* 0x00000000000079af */ /* 0x000e2a0000000000 */
[C---:B------:R-:W-:Y:S08]  /*2500*/  HMMA.16816.F32 R184, R8.reuse, R80, R184 ;  /* 0x0000005008b8723c */ /* 0x040ff000000018b8 */
[C---:B------:R-:W-:Y:S08]  /*2510*/  HMMA.16816.F32 R84, R8.reuse, R86, R220 ;  /* 0x000000560854723c */ /* 0x040ff000000018dc */
[C---:B------:R-:W-:Y:S08]  /*2520*/  HMMA.16816.F32 R188, R8.reuse, R76, R164 ;  /* 0x0000004c08bc723c */ /* 0x040ff000000018a4 */
[C---:B------:R-:W-:Y:S08]  /*2530*/  HMMA.16816.F32 R196, R8.reuse, R40, R156 ;  /* 0x0000002808c4723c */ /* 0x040ff0000000189c */
[C---:B------:R-:W-:Y:S08]  /*2540*/  HMMA.16816.F32 R80, R8.reuse, R82, R216 ;  /* 0x000000520850723c */ /* 0x040ff000000018d8 */
[C---:B------:R-:W-:Y:S08]  /*2550*/  HMMA.16816.F32 R192, R8.reuse, R48, R160 ;  /* 0x0000003008c0723c */ /* 0x040ff000000018a0 */
[C---:B------:R-:W-:Y:S08]  /*2560*/  HMMA.16816.F32 R76, R8.reuse, R78, R212 ;  /* 0x0000004e084c723c */ /* 0x040ff000000018d4 */
[C---:B------:R-:W-:Y:S01]  /*2570*/  HMMA.16816.F32 R156, R8.reuse, R50, R176 ;  /* 0x00000032089c723c */ /* 0x040fe200000018b0 */
[----:B------:R-:W-:Y:S07]  /*2580*/  LDSM.16.M88.4 R48, [R232] ;  /* 0x00000000e830783b */ /* 0x000fee0000000200 */
[C---:B------:R-:W-:Y:S01]  /*2590*/  HMMA.16816.F32 R168, R8.reuse, R42, R172 ;  /* 0x0000002a08a8723c */ /* 0x040fe200000018ac */
[----:B------:R-:W-:Y:S07]  /*25a0*/  LDSM.16.M88.4 R40, [R232+0x1000] ;  /* 0x00100000e828783b */ /* 0x000fee0000000200 */
[C---:B------:R-:W-:Y:S08]  /*25b0*/  HMMA.16816.F32 R200, R8.reuse, R36, R152 ;  /* 0x0000002408c8723c */ /* 0x040ff00000001898 */
[C---:B------:R-:W-:Y:S01]  /*25c0*/  HMMA.16816.F32 R180, R8.reuse, R38, R180 ;  /* 0x0000002608b4723c */ /* 0x040fe200000018b4 */
[----:B------:R-:W-:Y:S07]  /*25d0*/  LDSM.16.M88.4 R36, [R232+0x1800] ;  /* 0x00180000e824783b */ /* 0x000fee0000000200 */
[C---:B------:R-:W-:Y:S08]  /*25e0*/  HMMA.16816.F32 R208, R8.reuse, R32, R144 ;  /* 0x0000002008d0723c */ /* 0x040ff00000001890 */
[----:B------:R-:W-:Y:S01]  /*25f0*/  HMMA.16816.F32 R176, R8, R34, R148 ;  /* 0x0000002208b0723c */ /* 0x000fe20000001894 */
[----:B------:R-:W1:Y:S04]  /*2600*/  LDSM.16.M88.4 R8, [R236+0x9100] ;  /* 0x00910000ec08783b */ /* 0x000e680000000200 */
[----:B------:R-:W-:Y:S03]  /*2610*/  LDSM.16.M88.4 R32, [R232+0x2000] ;  /* 0x00200000e820783b */ /* 0x000fe60000000200 */
[C---:B--2---:R-:W-:Y:S08]  /*2620*/  HMMA.16816.F32 R160, R20.reuse, R64, R128 ;  /* 0x0000004014a0723c */ /* 0x044ff00000001880 */
[C---:B----4-:R-:W-:Y:S01]  /*2630*/  HMMA.16816.F32 R128, R20.reuse, R70, R12 ;  /* 0x000000461480723c */ /* 0x050fe2000000180c */
[----:B------:R-:W2:Y:S07]  /*2640*/  LDSM.16.M88.4 R12, [R236+0x7100] ;  /* 0x00710000ec0c783b */ /* 0x000eae0000000200 */
[C---:B------:R-:W-:Y:S08]  /*2650*/  HMMA.16816.F32 R172, R20.reuse, R72, R140 ;  /* 0x0000004814ac723c */ /* 0x040ff0000000188c */
[----:B------:R-:W-:Y:S01]  /*2660*/  HMMA.16816.F32 R140, R20, R88, R44 ;  /* 0x00000058148c723c */ /* 0x000fe2000000182c */
[----:B------:R-:W4:Y:S01]  /*2670*/  LDSM.16.M88.4 R44, [R232+0x800] ;  /* 0x00080000e82c783b */ /* 0x000f220000000200 */
[----:B------:R-:W-:-:S06]  /*2680*/  DEPBAR.LE SB0, 0x0 ;  /* 0x000080000000791a */ /* 0x000fcc0000000000 */
[C---:B------:R-:W-:Y:S08]  /*2690*/  HMMA.16816.F32 R164, R20.reuse, R68, R132 ;  /* 0x0000004414a4723c */ /* 0x040ff00000001884 */
[C---:B------:R-:W-:Y:S08]  /*26a0*/  HMMA.16816.F32 R148, R20.reuse, R56, R96 ;  /* 0x000000381494723c */ /* 0x040ff00000001860 */
[C---:B------:R-:W-:Y:S08]  /*26b0*/  HMMA.16816.F32 R132, R20.reuse, R74, R104 ;  /* 0x0000004a1484723c */ /* 0x040ff00000001868 */
[C---:B------:R-:W-:Y:S08]  /*26c0*/  HMMA.16816.F32 R144, R20.reuse, R52, R92 ;  /* 0x000000341490723c */ /* 0x040ff0000000185c */
[----:B------:R-:W-:Y:S08]  /*26d0*/  HMMA.16816.F32 R104, R20, R90, R100 ;  /* 0x0000005a1468723c */ /* 0x000ff00000001864 */
[----:B------:R-:W-:Y:S08]  /*26e0*/  HMMA.16816.F32 R96, R16, R74, R84 ;  /* 0x0000004a1060723c */ /* 0x000ff00000001854 */
[----:B------:R-:W-:Y:S08]  /*26f0*/  HMMA.16816.F32 R152, R20, R60, R124 ;  /* 0x0000003c1498723c */ /* 0x000ff0000000187c */
        /* <DEDUP_REMOVED lines=8> */
[----:B------:R-:W-:Y:S08]  /*2780*/  HMMA.16816.F32 R68, R16, R62, R156 ;  /* 0x0000003e1044723c */ /* 0x000ff0000000189c */
[----:B------:R-:W-:Y:S08]  /*2790*/  HMMA.16816.F32 R112, R20, R58, R112 ;  /* 0x0000003a1470723c */ /* 0x000ff00000001870 */
[C---:B------:R-:W-:Y:S08]  /*27a0*/  HMMA.16816.F32 R64, R16.reuse, R56, R196 ;  /* 0x000000381040723c */ /* 0x040ff000000018c4 */
[----:B------:R-:W-:Y:S08]  /*27b0*/  HMMA.16816.F32 R60, R16, R58, R168 ;  /* 0x0000003a103c723c */ /* 0x000ff000000018a8 */
[----:B------:R-:W-:Y:S08]  /*27c0*/  HMMA.16816.F32 R108, R20, R54, R108 ;  /* 0x00000036146c723c */ /* 0x000ff0000000186c */
[C---:B------:R-:W-:Y:S08]  /*27d0*/  HMMA.16816.F32 R56, R16.reuse, R52, R200 ;  /* 0x000000341038723c */ /* 0x040ff000000018c8 */
[C---:B------:R-:W-:Y:S08]  /*27e0*/  HMMA.16816.F32 R52, R16.reuse, R54, R180 ;  /* 0x000000361034723c */ /* 0x040ff000000018b4 */
[C---:B------:R-:W-:Y:S08]  /*27f0*/  HMMA.16816.F32 R20, R16.reuse, R88, R208 ;  /* 0x000000581014723c */ /* 0x040ff000000018d0 */
[----:B------:R-:W-:Y:S08]  /*2800*/  HMMA.16816.F32 R16, R16, R90, R176 ;  /* 0x0000005a1010723c */ /* 0x000ff000000018b0 */
[C---:B-1----:R-:W-:Y:S08]  /*2810*/  HMMA.16816.F32 R144, R8.reuse, R28, R144 ;  /* 0x0000001c0890723c */ /* 0x042ff00000001890 */
[----:B------:R-:W-:Y:S08]  /*2820*/  HMMA.16816.F32 R108, R8, R30, R108 ;  /* 0x0000001e086c723c */ /* 0x000ff0000000186c */
[C---:B--2---:R-:W-:Y:S08]  /*2830*/  HMMA.16816.F32 R56, R12.reuse, R28, R56 ;  /* 0x0000001c0c38723c */ /* 0x044ff00000001838 */
[----:B------:R-:W-:Y:S08]  /*2840*/  HMMA.16816.F32 R52, R12, R30, R52 ;  /* 0x0000001e0c34723c */ /* 0x000ff00000001834 */
[C---:B------:R-:W-:Y:S08]  /*2850*/  HMMA.16816.F32 R172, R8.reuse, R48, R172 ;  /* 0x0000003008ac723c */ /* 0x040ff000000018ac */
[C---:B------:R-:W-:Y:S08]  /*2860*/  HMMA.16816.F32 R132, R8.reuse, R50, R132 ;  /* 0x000000320884723c */ /* 0x040ff00000001884 */
[C---:B------:R-:W-:Y:S08]  /*2870*/  HMMA.16816.F32 R168, R8.reuse, R36, R152 ;  /* 0x0000002408a8723c */ /* 0x040ff00000001898 */
[----:B------:R-:W-:Y:S08]  /*2880*/  HMMA.16816.F32 R176, R8, R24, R140 ;  /* 0x0000001808b0723c */ /* 0x000ff0000000188c */
[C---:B------:R-:W-:Y:S08]  /*2890*/  HMMA.16816.F32 R100, R12.reuse, R48, R100 ;  /* 0x000000300c64723c */ /* 0x040ff00000001864 */
[C---:B------:R-:W-:Y:S08]  /*28a0*/  HMMA.16816.F32 R96, R12.reuse, R50, R96 ;  /* 0x000000320c60723c */ /* 0x040ff00000001860 */
[----:B------:R-:W-:Y:S08]  /*28b0*/  HMMA.16816.F32 R28, R12, R24, R20 ;  /* 0x000000180c1c723c */ /* 0x000ff00000001814 */
[C---:B----4-:R-:W-:Y:S08]  /*28c0*/  HMMA.16816.F32 R164, R8.reuse, R44, R164 ;  /* 0x0000002c08a4723c */ /* 0x050ff000000018a4 */
        /* <DEDUP_REMOVED lines=18> */
[----:B---3--:R-:W-:Y:S02]  /*29f0*/  IMAD.U32 R2, RZ, RZ, UR9 ;  /* 0x00000009ff027e24 */ /* 0x008fe4000f8e00ff */
[----:B------:R-:W-:-:S03]  /*2a00*/  IMAD.MOV.U32 R247, RZ, RZ, RZ ;  /* 0x000000fffff77224 */ /* 0x000fc600078e00ff */
[----:B------:R-:W-:-:S04]  /*2a10*/  IADD3 R2, R225, UR6, R2 ;  /* 0x00000006e1027c10 */ /* 0x000fc8000fffe002 */
[----:B------:R-:W-:-:S05]  /*2a20*/  IADD3 R5, R2, -0x70, RZ ;  /* 0xffffff9002057810 */ /* 0x000fca0007ffe0ff */
[----:B------:R-:W-:-:S04]  /*2a30*/  @P5 IMAD.HI.U32 R6, R5, c[0x0][0x2bc], RZ ;  /* 0x0000af0005065a27 */ /* 0x000fc800078e00ff */
[----:B------:R-:W-:Y:S01]  /*2a40*/  IMAD.MOV.U32 R2, RZ, RZ, R5 ;  /* 0x000000ffff027224 */ /* 0x000fe200078e0005 */
        /* <DEDUP_REMOVED lines=15> */
[----:B------:R-:W-:Y:S01]  /*2b40*/  IMAD R5, R2, c[0x0][0x1f0], RZ ;  /* 0x00007c0002057a24 */ /* 0x000fe200078e02ff */
[----:B------:R-:W-:-:S03]  /*2b50*/  IADD3 R2, P1, R6, UR20, RZ ;  /* 0x0000001406027c10 */ /* 0x000fc6000ff3e0ff */
[----:B------:R-:W-:Y:S01]  /*2b60*/  IMAD R6, R247, c[0x0][0x1f4], R5 ;  /* 0x00007d00f7067a24 */ /* 0x000fe200078e0205 */
[----:B------:R-:W-:-:S04]  /*2b70*/  LEA R5, P0, R2, c[0x0][0x1c8], 0x1 ;  /* 0x0000720002057a11 */ /* 0x000fc800078008ff */
[----:B------:R-:W-:Y:S01]  /*2b80*/  IADD3.X R6, R7, UR18, R6, P1, !PT ;  /* 0x0000001207067c10 */ /* 0x000fe20008ffe406 */
[----:B------:R-:W-:Y:S03]  /*2b90*/  SHFL.IDX PT, R10, R5, 0x2, 0x181f ;  /* 0x00581f00050a7f89 */ /* 0x000fe600000e0000 */
[----:B------:R-:W-:Y:S01]  /*2ba0*/  LEA.HI.X R2, R2, c[0x0][0x1cc], R6, 0x1, P0 ;  /* 0x0000730002027a11 */ /* 0x000fe200000f0c06 */
[----:B------:R-:W1:Y:S04]  /*2bb0*/  SHFL.IDX PT, R7, R5, RZ, 0x181f ;  /* 0x00181fff05077589 */ /* 0x000e6800000e0000 */
[----:B------:R-:W2:Y:S04]  /*2bc0*/  SHFL.IDX PT, R6, R5, 0x1, 0x181f ;  /* 0x00381f0005067f89 */ /* 0x000ea800000e0000 */
[----:B------:R-:W3:Y:S04]  /*2bd0*/  SHFL.IDX PT, R9, R2, RZ, 0x181f ;  /* 0x00181fff02097589 */ /* 0x000ee800000e0000 */
[----:B------:R-:W4:Y:S04]  /*2be0*/  SHFL.IDX PT, R11, R2, 0x1, 0x181f ;  /* 0x00381f00020b7f89 */ /* 0x000f2800000e0000 */
[----:B------:R-:W5:Y:S04]  /*2bf0*/  SHFL.IDX PT, R12, R5, 0x3, 0x181f ;  /* 0x00781f00050c7f89 */ /* 0x000f6800000e0000 */
[----:B------:R-:W5:Y:S04]  /*2c00*/  SHFL.IDX PT, R13, R5, 0x4, 0x181f ;  /* 0x00981f00050d7f89 */ /* 0x000f6800000e0000 */
[----:B------:R-:W5:Y:S01]  /*2c10*/  SHFL.IDX PT, R15, R2, 0x2, 0x181f ;  /* 0x00581f00020f7f89 */ /* 0x000f6200000e0000 */
[----:B-1----:R-:W-:-:S03]  /*2c20*/  IADD3 R8, P1, R7, R246, RZ ;  /* 0x000000f607087210 */ /* 0x002fc60007f3e0ff */
[----:B------:R-:W-:Y:S01]  /*2c30*/  SHFL.IDX PT, R16, R5, 0x5, 0x181f ;  /* 0x00b81f0005107f89 */ /* 0x000fe200000e0000 */
[----:B--2---:R-:W-:-:S03]  /*2c40*/  IADD3 R6, P0, R6, R246, RZ ;  /* 0x000000f606067210 */ /* 0x004fc60007f1e0ff */
[----:B------:R-:W-:Y:S01]  /*2c50*/  SHFL.IDX PT, R5, R5, 0x6, 0x181f ;  /* 0x00d81f0005057f89 */ /* 0x000fe200000e0000 */
[----:B---3--:R-:W-:-:S03]  /*2c60*/  IMAD.X R9, R9, 0x1, R245, P1 ;  /* 0x0000000109097824 */ /* 0x008fc600008e06f5 */
[----:B------:R-:W1:Y:S01]  /*2c70*/  SHFL.IDX PT, R19, R2, 0x3, 0x181f ;  /* 0x00781f0002137f89 */ /* 0x000e6200000e0000 */
[----:B----4-:R-:W-:Y:S01]  /*2c80*/  IMAD.X R7, R11, 0x1, R245, P0 ;  /* 0x000000010b077824 */ /* 0x010fe200000e06f5 */
[-C--:B------:R-:W-:Y:S02]  /*2c90*/  IADD3 R14, P0, R10, R246.reuse, RZ ;  /* 0x000000f60a0e7210 */ /* 0x080fe40007f1e0ff */
[----:B------:R-:W2:Y:S01]  /*2ca0*/  SHFL.IDX PT, R18, R2, 0x4, 0x181f ;  /* 0x00981f0002127f89 */ /* 0x000ea200000e0000 */
[----:B-----5:R-:W-:-:S03]  /*2cb0*/  IADD3 R12, P3, R12, R246, RZ ;  /* 0x000000f60c0c7210 */ /* 0x020fc60007f7e0ff */
[----:B------:R-:W3:Y:S01]  /*2cc0*/  SHFL.IDX PT, R17, R2, 0x5, 0x181f ;  /* 0x00b81f0002117f89 */ /* 0x000ee200000e0000 */
[----:B------:R-:W-:-:S03]  /*2cd0*/  IADD3 R10, P2, R13, R246, RZ ;  /* 0x000000f60d0a7210 */ /* 0x000fc60007f5e0ff */
[----:B------:R-:W4:Y:S01]  /*2ce0*/  SHFL.IDX PT, R2, R2, 0x6, 0x181f ;  /* 0x00d81f0002027f89 */ /* 0x000f2200000e0000 */
[----:B------:R-:W-:-:S03]  /*2cf0*/  IMAD.X R15, R15, 0x1, R245, P0 ;  /* 0x000000010f0f7824 */ /* 0x000fc600000e06f5 */
[----:B------:R5:W-:Y:S04]  /*2d00*/  LDGSTS.E.BYPASS.LTC128B.128 [R248+0x3900], [R8.64], !P6 ;  /* 0x0390000008f87fae */ /* 0x000be8000f101d50 */
[----:B------:R3:W-:Y:S01]  /*2d10*/  LDGSTS.E.BYPASS.LTC128B.128 [R248+0x4100], [R6.64], !P6 ;  /* 0x0410000006f87fae */ /* 0x0007e2000f101d50 */
[----:B-1----:R-:W-:-:S03]  /*2d20*/  IMAD.X R13, R19, 0x1, R245, P3 ;  /* 0x00000001130d7824 */ /* 0x002fc600018e06f5 */
[----:B------:R1:W-:Y:S01]  /*2d30*/  LDGSTS.E.BYPASS.LTC128B.128 [R248+0x4900], [R14.64], !P6 ;  /* 0x049000000ef87fae */ /* 0x0003e2000f101d50 */
[----:B--2---:R-:W-:-:S03]  /*2d40*/  IMAD.X R11, R18, 0x1, R245, P2 ;  /* 0x00000001120b7824 */ /* 0x004fc600010e06f5 */
[----:B------:R1:W-:Y:S04]  /*2d50*/  LDGSTS.E.BYPASS.LTC128B.128 [R248+0x5100], [R12.64], !P6 ;  /* 0x051000000cf87fae */ /* 0x0003e8000f101d50 */
[----:B------:R1:W-:Y:S01]  /*2d60*/  LDGSTS.E.BYPASS.LTC128B.128 [R248+0x5900], [R10.64], !P6 ;  /* 0x059000000af87fae */ /* 0x0003e2000f101d50 */
[-C--:B-----5:R-:W-:Y:S02]  /*2d70*/  IADD3 R8, P1, R16, R246.reuse, RZ ;  /* 0x000000f610087210 */ /* 0x0a0fe40007f3e0ff */
[----:B---3--:R-:W-:-:S03]  /*2d80*/  IADD3 R6, P0, R5, R246, RZ ;  /* 0x000000f605067210 */ /* 0x008fc60007f1e0ff */
[--C-:B------:R-:W-:Y:S02]  /*2d90*/  IMAD.X R9, R17, 0x1, R245.reuse, P1 ;  /* 0x0000000111097824 */ /* 0x100fe400008e06f5 */
[----:B----4-:R-:W-:-:S03]  /*2da0*/  IMAD.X R7, R2, 0x1, R245, P0 ;  /* 0x0000000102077824 */ /* 0x010fc600000e06f5 */
[----:B------:R1:W-:Y:S04]  /*2db0*/  LDGSTS.E.BYPASS.LTC128B.128 [R248+0x6100], [R8.64], !P6 ;  /* 0x0610000008f87fae */ /* 0x0003e8000f101d50 */
[----:B------:R1:W-:Y:S02]  /*2dc0*/  LDGSTS.E.BYPASS.LTC128B.128 [R248+0x6900], [R6.64], !P6 ;  /* 0x0690000006f87fae */ /* 0x0003e4000f101d50 */
.L_x_1927:
[----:B---3--:R-:W-:Y:S01]  /*2dd0*/  LOP3.LUT R2, R138, 0xffffffe0, RZ, 0xc0, !PT ;  /* 0xffffffe08a027812 */ /* 0x008fe200078ec0ff */
[----:B-1----:R-:W-:Y:S01]  /*2de0*/  IMAD.MOV.U32 R6, RZ, RZ, -0x2 ;  /* 0xfffffffeff067424 */ /* 0x002fe200078e00ff */
[----:B------:R-:W-:Y:S01]  /*2df0*/  STL [R1+0x1c], R235 ;  /* 0x00001ceb01007387 */ /* 0x000fe20000100800 */
[----:B------:R-:W-:Y:S02]  /*2e00*/  IMAD.SHL.U32 R228, R0, 0x2, RZ ;  /* 0x0000000200e47824 */ /* 0x000fe400078e00ff */
[----:B------:R-:W-:Y:S01]  /*2e10*/  IMAD.IADD R2, R224, 0x1, -R2 ;  /* 0x00000001e0027824 */ /* 0x000fe200078e0a02 */
[----:B------:R-:W-:Y:S01]  /*2e20*/  STL [R1+0x18], R234 ;  /* 0x000018ea01007387 */ /* 0x000fe20000100800 */
[----:B------:R-:W-:Y:S01]  /*2e30*/  IMAD R229, R4, 0x2, R228 ;  /* 0x0000000204e57824 */ /* 0x000fe200078e02e4 */
[----:B------:R-:W-:-:S02]  /*2e40*/  LEA R231, R3, R228, 0x1 ;  /* 0x000000e403e77211 */ /* 0x000fc400078e08ff */
[----:B------:R-:W-:Y:S01]  /*2e50*/  SHF.R.S32.HI R5, RZ, 0x1f, R2 ;  /* 0x0000001fff057819 */ /* 0x000fe20000011402 */
[----:B------:R-:W-:Y:S01]  /*2e60*/  STL [R1+0x14], R233 ;  /* 0x000014e901007387 */ /* 0x000fe20000100800 */
[----:B------:R-:W-:Y:S02]  /*2e70*/  IMAD R230, R3, 0x2, R229 ;  /* 0x0000000203e67824 */ /* 0x000fe400078e02e5 */
[----:B------:R-:W-:Y:S01]  /*2e80*/  LEA.HI R5, R5, R2, RZ, 0x2 ;  /* 0x0000000205057211 */ /* 0x000fe200078f10ff */
[----:B------:R1:W-:Y:S03]  /*2e90*/  STL [R1+0x10], R232 ;  /* 0x000010e801007387 */ /* 0x0003e60000100800 */
[----:B------:R-:W-:Y:S01]  /*2ea0*/  LOP3.LUT R5, R5, 0x7ffffffc, RZ, 0xc0, !PT ;  /* 0x7ffffffc05057812 */ /* 0x000fe200078ec0ff */
[----:B------:R-:W-:Y:S04]  /*2eb0*/  STL [R1+0xc], R139 ;  /* 0x00000c8b01007387 */ /* 0x000fe80000100800 */
[----:B------:R-:W-:Y:S01]  /*2ec0*/  IMAD.IADD R2, R2, 0x1, -R5 ;  /* 0x0000000102027824 */ /* 0x000fe200078e0a05 */
[----:B------:R-:W-:Y:S03]  /*2ed0*/  LDSM.16.MT88.4 R40, [R230+0x100] ;  /* 0x00010000e628783b */ /* 0x000fe60000004200 */
[----:B------:R-:W-:Y:S01]  /*2ee0*/  IMAD R2, R2, R6, UR15 ;  /* 0x0000000f02027e24 */ /* 0x000fe2000f8e0206 */
[----:B------:R-:W0:Y:S04]  /*2ef0*/  LDGDEPBAR ;  /* 0x00000000000079af */ /* 0x000e280000000000 */
[----:B------:R-:W-:-:S02]  /*2f00*/  ISETP.GT.AND P1, PT, R2, RZ, PT ;  /* 0x000000ff0200720c */ /* 0x000fc40003f24270 */
[----:B------:R-:W-:Y:S02]  /*2f10*/  ISETP.GT.AND P0, PT, R2, 0x1, PT ;  /* 0x000000010200780c */ /* 0x000fe40003f04270 */
[----:B------:R-:W-:Y:S02]  /*2f20*/  FSEL R11, R172, -INF , P1 ;  /* 0xff800000ac0b7808 */ /* 0x000fe40000800000 */
[----:B------:R-:W-:Y:S02]  /*2f30*/  FSEL R12, R173, -INF , P0 ;  /* 0xff800000ad0c7808 */ /* 0x000fe40000000000 */
[----:B------:R-:W-:Y:S02]  /*2f40*/  ISETP.GT.AND P3, PT, R2, 0x8, PT ;  /* 0x000000080200780c */ /* 0x000fe40003f64270 */
[----:B------:R-:W-:Y:S02]  /*2f50*/  FSEL R10, R100, -INF , P1 ;  /* 0xff800000640a7808 */ /* 0x000fe40000800000 */
[----:B------:R-:W-:-:S02]  /*2f60*/  FSEL R25, R101, -INF , P0 ;  /* 0xff80000065197808 */ /* 0x000fc40000000000 */
[----:B------:R-:W-:Y:S02]  /*2f70*/  ISETP.GT.AND P2, PT, R2, 0x9, PT ;  /* 0x000000090200780c */ /* 0x000fe40003f44270 */
[----:B------:R-:W-:Y:S02]  /*2f80*/  FSEL R13, R132, -INF , P3 ;  /* 0xff800000840d7808 */ /* 0x000fe40001800000 */
[----:B------:R-:W-:Y:S02]  /*2f90*/  FSEL R26, R96, -INF , P3 ;  /* 0xff800000601a7808 */ /* 0x000fe40001800000 */
[----:B------:R-:W-:Y:S02]  /*2fa0*/  FMNMX.FTZ R5, R10, R25, !PT ;  /* 0x000000190a057209 */ /* 0x000fe40007810000 */
[----:B------:R-:W-:Y:S02]  /*2fb0*/  FMNMX.FTZ R6, R11, R12, !PT ;  /* 0x0000000c0b067209 */ /* 0x000fe40007810000 */
[----:B------:R-:W-:-:S02]  /*2fc0*/  FSEL R15, R174, -INF , P1 ;  /* 0xff800000ae0f7808 */ /* 0x000fc40000800000 */
[----:B------:R-:W-:Y:S02]  /*2fd0*/  FSEL R32, R102, -INF , P1 ;  /* 0xff80000066207808 */ /* 0x000fe40000800000 */
[----:B------:R-:W-:Y:S02]  /*2fe0*/  FSEL R16, R175, -INF , P0 ;  /* 0xff800000af107808 */ /* 0x000fe40000000000 */
[----:B------:R-:W-:Y:S02]  /*2ff0*/  FSEL R33, R103, -INF , P0 ;  /* 0xff80000067217808 */ /* 0x000fe40000000000 */
[C---:B------:R-:W-:Y:S02]  /*3000*/  ISETP.GT.AND P1, PT, R2.reuse, 0x10, PT ;  /* 0x000000100200780c */ /* 0x040fe40003f24270 */
[----:B------:R-:W-:Y:S02]  /*3010*/  FSEL R14, R133, -INF , P2 ;  /* 0xff800000850e7808 */ /* 0x000fe40001000000 */
[----:B------:R-:W-:-:S02]  /*3020*/  ISETP.GT.AND P0, PT, R2, 0x11, PT ;  /* 0x000000110200780c */ /* 0x000fc40003f04270 */
[----:B------:R-:W-:Y:S02]  /*3030*/  FSEL R27, R97, -INF , P2 ;  /* 0xff800000611b7808 */ /* 0x000fe40001000000 */
[----:B------:R-:W-:Y:S02]  /*3040*/  FMNMX.FTZ R5, R26, R5, !PT ;  /* 0x000000051a057209 */ /* 0x000fe40007810000 */
[----:B------:R-:W-:Y:S02]  /*3050*/  FMNMX.FTZ R6, R13, R6, !PT ;  /* 0x000000060d067209 */ /* 0x000fe40007810000 */
[----:B------:R-:W-:Y:S02]  /*3060*/  FSEL R24, R135, -INF , P2 ;  /* 0xff80000087187808 */ /* 0x000fe40001000000 */
[----:B------:R-:W-:Y:S02]  /*3070*/  FSEL R35, R99, -INF , P2 ;  /* 0xff80000063237808 */ /* 0x000fe40001000000 */
[----:B------:R-:W-:-:S02]  /*3080*/  FSEL R17, R134, -INF , P3 ;  /* 0xff80000086117808 */ /* 0x000fc40001800000 */
[----:B------:R-:W-:Y:S02]  /*3090*/  FSEL R34, R98, -INF , P3 ;  /* 0xff80000062227808 */ /* 0x000fe40001800000 */
[----:B------:R-:W-:Y:S02]  /*30a0*/  FSEL R92, R166, -INF , P1 ;  /* 0xff800000a65c7808 */ /* 0x000fe40000800000 */
[----:B------:R-:W-:Y:S02]  /*30b0*/  FSEL R36, R164, -INF , P1 ;  /* 0xff800000a4247808 */ /* 0x000fe40000800000 */
[----:B------:R-:W-:Y:S02]  /*30c0*/  ISETP.GT.AND P2, PT, R2, 0x19, PT ;  /* 0x000000190200780c */ /* 0x000fe40003f44270 */
[----:B------:R-:W-:Y:S02]  /*30d0*/  FSEL R112, R50, -INF , P1 ;  /* 0xff80000032707808 */ /* 0x000fe40000800000 */
[----:B------:R-:W-:-:S02]  /*30e0*/  FSEL R96, R48, -INF , P1 ;  /* 0xff80000030607808 */ /* 0x000fc40000800000 */
[----:B------:R-:W-:Y:S02]  /*30f0*/  FSEL R93, R167, -INF , P0 ;  /* 0xff800000a75d7808 */ /* 0x000fe40000000000 */
[----:B------:R-:W-:Y:S02]  /*3100*/  FSEL R37, R165, -INF , P0 ;  /* 0xff800000a5257808 */ /* 0x000fe40000000000 */
[C---:B------:R-:W-:Y:S02]  /*3110*/  ISETP.GT.AND P3, PT, R2.reuse, 0x18, PT ;  /* 0x000000180200780c */ /* 0x040fe40003f64270 */
[----:B------:R-:W-:Y:S02]  /*3120*/  FSEL R113, R51, -INF , P0 ;  /* 0xff80000033717808 */ /* 0x000fe40000000000 */
[----:B------:R-:W-:Y:S02]  /*3130*/  FSEL R97, R49, -INF , P0 ;  /* 0xff80000031617808 */ /* 0x000fe40000000000 */
[----:B------:R-:W-:-:S02]  /*3140*/  ISETP.GT.AND P1, PT, R2, 0x20, PT ;  /* 0x000000200200780c */ /* 0x000fc40003f24270 */
[----:B------:R-:W-:Y:S02]  /*3150*/  FMNMX.FTZ R5, R27, R5, !PT ;  /* 0x000000051b057209 */ /* 0x000fe40007810000 */
[----:B------:R-:W-:Y:S02]  /*3160*/  FMNMX.FTZ R6, R14, R6, !PT ;  /* 0x000000060e067209 */ /* 0x000fe40007810000 */
[----:B------:R-:W-:Y:S02]  /*3170*/  ISETP.GT.AND P0, PT, R2, 0x21, PT ;  /* 0x000000210200780c */ /* 0x000fe40003f04270 */
        /* <DEDUP_REMOVED lines=17> */
[C---:B------:R-:W-:Y:S02]  /*3290*/  ISETP.GT.AND P3, PT, R2.reuse, 0x28, PT ;  /* 0x000000280200780c */ /* 0x040fe40003f64270 */
[----:B------:R-:W-:Y:S02]  /*32a0*/  FSEL R130, R83, -INF , P0 ;  /* 0xff80000053827808 */ /* 0x000fe40000000000 */
[----:B------:R-:W-:Y:S02]  /*32b0*/  FSEL R126, R81, -INF , P0 ;  /* 0xff800000517e7808 */ /* 0x000fe40000000000 */
[----:B------:R-:W-:-:S02]  /*32c0*/  ISETP.GT.AND P1, PT, R2, 0x30, PT ;  /* 0x000000300200780c */ /* 0x000fc40003f24270 */
[----:B------:R-:W-:Y:S02]  /*32d0*/  ISETP.GT.AND P0, PT, R2, 0x31, PT ;  /* 0x000000310200780c */ /* 0x000fe40003f04270 */
[----:B------:R-:W-:Y:S02]  /*32e0*/  FSEL R120, R157, -INF , P2 ;  /* 0xff8000009d787808 */ /* 0x000fe40001000000 */
        /* <DEDUP_REMOVED lines=29> */
[C---:B------:R-:W-:Y:S02]  /*34c0*/  ISETP.GT.AND P1, PT, R2.reuse, 0x50, PT ;  /* 0x000000500200780c */ /* 0x040fe40003f24270 */
[C---:B------:R-:W-:Y:S02]  /*34d0*/  ISETP.GT.AND P0, PT, R2.reuse, 0x51, PT ;  /* 0x000000510200780c */ /* 0x040fe40003f04270 */
[----:B------:R-:W-:Y:S02]  /*34e0*/  FMNMX.FTZ R5, R105, R5, !PT ;  /* 0x0000000569057209 */ /* 0x000fe40007810000 */
[----:B------:R-:W-:Y:S02]  /*34f0*/  FMNMX.FTZ R6, R39, R6, !PT ;  /* 0x0000000627067209 */ /* 0x000fe40007810000 */
[----:B------:R-:W-:-:S02]  /*3500*/  ISETP.GT.AND P3, PT, R2, 0x38, PT ;  /* 0x000000380200780c */ /* 0x000fc40003f64270 */
[----:B------:R-:W-:Y:S02]  /*3510*/  ISETP.GT.AND P2, PT, R2, 0x39, PT ;  /* 0x000000390200780c */ /* 0x000fe40003f44270 */
[----:B------:R-:W-:Y:S02]  /*3520*/  FMNMX.FTZ R7, R15, R16, !PT ;  /* 0x000000100f077209 */ /* 0x000fe40007810000 */
        /* <DEDUP_REMOVED lines=19> */
[C---:B------:R-:W-:Y:S02]  /*3660*/  ISETP.GT.AND P3, PT, R2.reuse, 0x48, PT ;  /* 0x000000480200780c */ /* 0x040fe40003f64270 */
[C---:B------:R-:W-:Y:S02]  /*3670*/  ISETP.GT.AND P2, PT, R2.reuse, 0x49, PT ;  /* 0x000000490200780c */ /* 0x040fe40003f44270 */
[----:B------:R-:W-:-:S02]  /*3680*/  ISETP.GT.AND P1, PT, R2, 0x58, PT ;  /* 0x000000580200780c */ /* 0x000fc40003f24270 */
[----:B------:R-:W-:Y:S02]  /*3690*/  ISETP.GT.AND P0, PT, R2, 0x59, PT ;  /* 0x000000590200780c */ /* 0x000fe40003f04270 */
[----:B------:R-:W-:Y:S02]  /*36a0*/  FMNMX.FTZ R5, R126, R5, !PT ;  /* 0x000000057e057209 */ /* 0x000fe40007810000 */
        /* <DEDUP_REMOVED lines=79> */
[----:B-1----:R-:W-:Y:S02]  /*3ba0*/  FSEL R232, R20, -INF , P1 ;  /* 0xff80000014e87808 */ /* 0x002fe40000800000 */
        /* <DEDUP_REMOVED lines=18> */
[----:B------:R-:W-:Y:S01]  /*3cd0*/  FSEL R213, R178, -INF , P3 ;  /* 0xff800000b2d57808 */ /* 0x000fe20001800000 */
[----:B------:R-:W-:Y:S01]  /*3ce0*/  IMAD.MOV.U32 R178, RZ, RZ, R9 ;  /* 0x000000ffffb27224 */ /* 0x000fe200078e0009 */
[----:B------:R-:W-:Y:S02]  /*3cf0*/  FMNMX.FTZ R5, R210, R5, !PT ;  /* 0x00000005d2057209 */ /* 0x000fe40007810000 */
[----:B------:R-:W-:Y:S02]  /*3d00*/  FMNMX.FTZ R6, R160, R6, !PT ;  /* 0x00000006a0067209 */ /* 0x000fe40007810000 */
[----:B------:R-:W-:-:S02]  /*3d10*/  FSEL R211, R179, -INF , P2 ;  /* 0xff800000b3d37808 */ /* 0x000fc40001000000 */
[----:B------:R-:W-:Y:S02]  /*3d20*/  FMNMX.FTZ R5, R213, R5, !PT ;  /* 0x00000005d5057209 */ /* 0x000fe40007810000 */
[----:B------:R-:W-:Y:S02]  /*3d30*/  FMNMX.FTZ R6, R164, R6, !PT ;  /* 0x00000006a4067209 */ /* 0x000fe40007810000 */
[----:B------:R-:W-:Y:S02]  /*3d40*/  FSEL R214, R142, -INF , P1 ;  /* 0xff8000008ed67808 */ /* 0x000fe40000800000 */
[----:B------:R-:W-:Y:S02]  /*3d50*/  FMNMX.FTZ R5, R211, R5, !PT ;  /* 0x00000005d3057209 */ /* 0x000fe40007810000 */
[----:B------:R-:W-:Y:S02]  /*3d60*/  FMNMX.FTZ R6, R169, R6, !PT ;  /* 0x00000006a9067209 */ /* 0x000fe40007810000 */
[----:B------:R-:W-:-:S02]  /*3d70*/  FSEL R226, R143, -INF , P0 ;  /* 0xff8000008fe27808 */ /* 0x000fc40000000000 */
[----:B------:R-:W-:Y:S02]  /*3d80*/  FMNMX.FTZ R5, R214, R5, !PT ;  /* 0x00000005d6057209 */ /* 0x000fe40007810000 */
        /* <DEDUP_REMOVED lines=13> */
[----:B------:R-:W-:Y:S01]  /*3e60*/  FSEL R217, R22, -INF , P1 ;  /* 0xff80000016d97808 */ /* 0x000fe20000800000 */
[----:B------:R-:W-:Y:S01]  /*3e70*/  LDSM.16.MT88.4 R28, [R229+0x100] ;  /* 0x00010000e51c783b */ /* 0x000fe20000004200 */
[----:B------:R-:W-:-:S02]  /*3e80*/  FMNMX.FTZ R6, R195, R6, !PT ;  /* 0x00000006c3067209 */ /* 0x000fc40007810000 */
[----:B------:R-:W-:Y:S02]  /*3e90*/  FSEL R215, R23, -INF , P0 ;  /* 0xff80000017d77808 */ /* 0x000fe40000000000 */
[----:B------:R-:W-:Y:S01]  /*3ea0*/  FMNMX.FTZ R6, R107, R6, !PT ;  /* 0x000000066b067209 */ /* 0x000fe20007810000 */
[----:B------:R-:W-:Y:S03]  /*3eb0*/  LDSM.16.MT88.4 R20, [R228+0x100] ;  /* 0x00010000e414783b */ /* 0x000fe60000004200 */
[----:B------:R-:W-:Y:S02]  /*3ec0*/  FMNMX.FTZ R6, R178, R6, !PT ;  /* 0x00000006b2067209 */ /* 0x000fe40007810000 */
[----:B-1----:R-:W-:Y:S02]  /*3ed0*/  FMNMX.FTZ R5, R5, R7, !PT ;  /* 0x0000000705057209 */ /* 0x002fe40007810000 */
[----:B------:R-:W-:-:S02]  /*3ee0*/  FMNMX.FTZ R6, R191, R6, !PT ;  /* 0x00000006bf067209 */ /* 0x000fc40007810000 */
[----:B--2---:R-:W-:Y:S01]  /*3ef0*/  FMNMX.FTZ R137, R137, R8, !PT ;  /* 0x0000000889897209 */ /* 0x004fe20007810000 */
[----:B------:R-:W-:Y:S01]  /*3f00*/  SHFL.BFLY PT, R9, R5, 0x1, 0x1f ;  /* 0x0c201f0005097f89 */ /* 0x000fe200000e0000 */
[----:B---3--:R-:W-:-:S03]  /*3f10*/  FMNMX.FTZ R135, R2, R135, !PT ;  /* 0x0000008702877209 */ /* 0x008fc60007810000 */
[----:B------:R-:W-:Y:S01]  /*3f20*/  FMUL.FTZ R7, R137, c[0x0][0x2d0] ;  /* 0x0000b40089077a20 */ /* 0x000fe20000410000 */
        /* <DEDUP_REMOVED lines=10> */
[----:B------:R1:W2:Y:S02]  /*3fd0*/  MUFU.EX2 R18, R2 ;  /* 0x0000000200127308 */ /* 0x0002a40000000800 */
[----:B------:R-:W3:Y:S02]  /*3fe0*/  SHFL.BFLY PT, R10, R8, 0x2, 0x1f ;  /* 0x0c401f00080a7f89 */ /* 0x000ee400000e0000 */
[----:B-1----:R-:W-:Y:S02]  /*3ff0*/  FFMA.FTZ R2, R11, c[0x0][0x2d0], -R6 ;  /* 0x0000b4000b027a23 */ /* 0x002fe40000010806 */
[----:B--2---:R-:W-:Y:S02]  /*4000*/  IMAD.MOV.U32 R4, RZ, RZ, R18 ;  /* 0x000000ffff047224 */ /* 0x004fe400078e0012 */
[----:B------:R1:W-:Y:S01]  /*4010*/  MUFU.EX2 R167, R2 ;  /* 0x0000000200a77308 */ /* 0x0003e20000000800 */
[----:B---3--:R-:W-:-:S02]  /*4020*/  FMNMX.FTZ R8, R8, R10, !PT ;  /* 0x0000000a08087209 */ /* 0x008fc40007810000 */
        /* <DEDUP_REMOVED lines=35> */
[----:B------:R-:W-:Y:S01]  /*4260*/  HMMA.16816.F32 R64, R8, R16, RZ ;  /* 0x000000100840723c */ /* 0x000fe200000018ff */
[----:B-1----:R-:W-:Y:S01]  /*4270*/  FSEL R0, R3, RZ, P0 ;  /* 0x000000ff03007208 */ /* 0x002fe20000000000 */
[----:B------:R-:W-:-:S02]  /*4280*/  FFMA.FTZ R3, R27, c[0x0][0x2d0], -R7 ;  /* 0x0000b4001b037a23 */ /* 0x000fc40000010807 */
[----:B------:R-:W1:Y:S02]  /*4290*/  LDSM.16.MT88.4 R24, [R228+0x900] ;  /* 0x00090000e418783b */ /* 0x000e640000004200 */
[----:B------:R2:W3:Y:S02]  /*42a0*/  MUFU.EX2 R176, R3 ;  /* 0x0000000300b07308 */ /* 0x0004e40000000800 */
[C---:B------:R-:W-:Y:S08]  /*42b0*/  HMMA.16816.F32 R60, R8.reuse, R18, RZ ;  /* 0x00000012083c723c */ /* 0x040ff000000018ff */
[----:B------:R-:W-:Y:S01]  /*42c0*/  HMMA.16816.F32 R48, R8, R40, RZ ;  /* 0x000000280830723c */ /* 0x000fe200000018ff */
[----:B--2---:R-:W-:Y:S01]  /*42d0*/  FFMA.FTZ R3, R32, c[0x0][0x2d0], -R0 ;  /* 0x0000b40020037a23 */ /* 0x004fe20000010800 */
[----:B---3--:R-:W-:-:S06]  /*42e0*/  F2FP.PACK_AB R14, R176, R179 ;  /* 0x000000b3b00e723e */ /* 0x008fcc00000000ff */
[C---:B------:R-:W-:Y:S01]  /*42f0*/  HMMA.16816.F32 R52, R8.reuse, R30, RZ ;  /* 0x0000001e0834723c */ /* 0x040fe200000018ff */
[----:B------:R2:W-:Y:S07]  /*4300*/  MUFU.EX2 R224, R3 ;  /* 0x0000000300e07308 */ /* 0x0005ee0000000800 */
[----:B------:R-:W-:Y:S01]  /*4310*/  HMMA.16816.F32 R44, R8, R42, RZ ;  /* 0x0000002a082c723c */ /* 0x000fe200000018ff */
[----:B--2---:R-:W-:-:S04]  /*4320*/  FFMA.FTZ R3, R33, c[0x0][0x2d0], -R0 ;  /* 0x0000b40021037a23 */ /* 0x004fc80000010800 */
[----:B------:R2:W3:Y:S02]  /*4330*/  MUFU.EX2 R221, R3 ;  /* 0x0000000300dd7308 */ /* 0x0004e40000000800 */
[----:B--2---:R-:W-:Y:S01]  /*4340*/  FFMA.FTZ R3, R34, c[0x0][0x2d0], -R0 ;  /* 0x0000b40022037a23 */ /* 0x004fe20000010800 */
[----:B---3--:R-:W-:-:S05]  /*4350*/  F2FP.PACK_AB R13, R221, R224 ;  /* 0x000000e0dd0d723e */ /* 0x008fca00000000ff */
[----:B------:R2:W-:Y:S02]  /*4360*/  MUFU.EX2 R223, R3 ;  /* 0x0000000300df7308 */ /* 0x0005e40000000800 */
[----:B--2---:R-:W-:Y:S02]  /*4370*/  FFMA.FTZ R3, R35, c[0x0][0x2d0], -R0 ;  /* 0x0000b40023037a23 */ /* 0x004fe40000010800 */
[----:B------:R-:W-:Y:S04]  /*4380*/  LDSM.16.MT88.4 R32, [R230+0x900] ;  /* 0x00090000e620783b */ /* 0x000fe80000004200 */
[----:B------:R2:W3:Y:S02]  /*4390*/  MUFU.EX2 R177, R3 ;  /* 0x0000000300b17308 */ /* 0x0004e40000000800 */
[----:B--2---:R-:W-:Y:S01]  /*43a0*/  FFMA.FTZ R3, R36, c[0x0][0x2d0], -R6 ;  /* 0x0000b40024037a23 */ /* 0x004fe20000010806 */
[----:B---3--:R-:W-:-:S05]  /*43b0*/  F2FP.PACK_AB R15, R177, R223 ;  /* 0x000000dfb10f723e */ /* 0x008fca00000000ff */
[----:B------:R2:W-:Y:S02]  /*43c0*/  MUFU.EX2 R162, R3 ;  /* 0x0000000300a27308 */ /* 0x0005e40000000800 */
[C---:B------:R-:W-:Y:S07]  /*43d0*/  HMMA.16816.F32 R76, R12.reuse, R28, RZ ;  /* 0x0000001c0c4c723c */ /* 0x040fee00000018ff */
[----:B------:R-:W-:Y:S01]  /*43e0*/  IMAD.MOV.U32 R29, RZ, RZ, R200 ;  /* 0x000000ffff1d7224 */ /* 0x000fe200078e00c8 */
[----:B------:R-:W-:Y:S01]  /*43f0*/  HMMA.16816.F32 R84, R12, R20, RZ ;  /* 0x000000140c54723c */ /* 0x000fe200000018ff */
[----:B------:R-:W-:-:S02]  /*4400*/  IMAD.MOV.U32 R28, RZ, RZ, R190 ;  /* 0x000000ffff1c7224 */ /* 0x000fc400078e00be */
[----:B--2---:R-:W-:-:S04]  /*4410*/  FFMA.FTZ R3, R37, c[0x0][0x2d0], -R6 ;  /* 0x0000b40025037a23 */ /* 0x004fc80000010806 */
[----:B------:R2:W3:Y:S01]  /*4420*/  MUFU.EX2 R234, R3 ;  /* 0x0000000300ea7308 */ /* 0x0004e20000000800 */
[C---:B------:R-:W-:Y:S01]  /*4430*/  HMMA.16816.F32 R88, R12.reuse, R22, RZ ;  /* 0x000000160c58723c */ /* 0x040fe200000018ff */
[----:B------:R-:W4:Y:S07]  /*4440*/  LDSM.16.MT88.4 R20, [R229+0x900] ;  /* 0x00090000e514783b */ /* 0x000f2e0000004200 */
[----:B------:R-:W-:Y:S01]  /*4450*/  HMMA.16816.F32 R80, R12, R16, RZ ;  /* 0x000000100c50723c */ /* 0x000fe200000018ff */
[----:B--2---:R-:W-:-:S07]  /*4460*/  FFMA.FTZ R3, R38, c[0x0][0x2d0], -R6 ;  /* 0x0000b40026037a23 */ /* 0x004fce0000010806 */
[C---:B------:R-:W-:Y:S01]  /*4470*/  HMMA.16816.F32 R100, R12.reuse, R18, RZ ;  /* 0x000000120c64723c */ /* 0x040fe200000018ff */
[----:B---3--:R-:W-:Y:S01]  /*4480*/  F2FP.PACK_AB R8, R234, R162 ;  /* 0x000000a2ea08723e */ /* 0x008fe200000000ff */
[----:B------:R2:W-:Y:S06]  /*4490*/  MUFU.EX2 R193, R3 ;  /* 0x0000000300c17308 */ /* 0x0005ec0000000800 */
[C---:B------:R-:W-:Y:S07]  /*44a0*/  HMMA.16816.F32 R108, R12.reuse, R30, RZ ;  /* 0x0000001e0c6c723c */ /* 0x040fee00000018ff */
[----:B------:R-:W-:Y:S01]  /*44b0*/  MOV R31, R107 ;  /* 0x0000006b001f7202 */ /* 0x000fe20000000f00 */
[----:B------:R-:W-:Y:S01]  /*44c0*/  HMMA.16816.F32 R16, R12, R40, RZ ;  /* 0x000000280c10723c */ /* 0x000fe200000018ff */
[----:B------:R-:W-:-:S02]  /*44d0*/  IMAD.MOV.U32 R30, RZ, RZ, R98 ;  /* 0x000000ffff1e7224 */ /* 0x000fc400078e0062 */
[----:B--2---:R-:W-:Y:S02]  /*44e0*/  FFMA.FTZ R3, R39, c[0x0][0x2d0], -R6 ;  /* 0x0000b40027037a23 */ /* 0x004fe40000010806 */
[----:B------:R-:W2:Y:S02]  /*44f0*/  LDSM.16.MT88.4 R36, [R231+0x900] ;  /* 0x00090000e724783b */ /* 0x000ea40000004200 */
[----:B------:R3:W1:Y:S01]  /*4500*/  MUFU.EX2 R192, R3 ;  /* 0x0000000300c07308 */ /* 0x0006620000000800 */
[----:B------:R-:W-:Y:S02]  /*4510*/  IMAD.MOV.U32 R41, RZ, RZ, R106 ;  /* 0x000000ffff297224 */ /* 0x000fe400078e006a */
[----:B---3--:R-:W-:Y:S01]  /*4520*/  FFMA.FTZ R3, R92, c[0x0][0x2d0], -R5 ;  /* 0x0000b4005c037a23 */ /* 0x008fe20000010805 */
[----:B-1----:R-:W-:-:S04]  /*4530*/  F2FP.PACK_AB R10, R192, R193 ;  /* 0x000000c1c00a723e */ /* 0x002fc800000000ff */
        /* <DEDUP_REMOVED lines=11> */
[C---:B------:R-:W-:Y:S08]  /*45f0*/  HMMA.16816.F32 R140, R8.reuse, R24, R72 ;  /* 0x00000018088c723c */ /* 0x040ff00000001848 */
[----:B----4-:R-:W-:Y:S01]  /*4600*/  HMMA.16816.F32 R92, R8, R20, R56 ;  /* 0x00000014085c723c */ /* 0x010fe20000001838 */
[----:B-1----:R-:W-:-:S04]  /*4610*/  FFMA.FTZ R3, R97, c[0x0][0x2d0], -R7 ;  /* 0x0000b40061037a23 */ /* 0x002fc80000010807 */
[----:B------:R1:W3:Y:S03]  /*4620*/  MUFU.EX2 R219, R3 ;  /* 0x0000000300db7308 */ /* 0x0002e60000000800 */
[C---:B------:R-:W-:Y:S08]  /*4630*/  HMMA.16816.F32 R72, R8.reuse, R32, R48 ;  /* 0x000000200848723c */ /* 0x040ff00000001830 */
[----:B------:R-:W-:Y:S01]  /*4640*/  HMMA.16816.F32 R68, R8, R26, R68 ;  /* 0x0000001a0844723c */ /* 0x000fe20000001844 */
[----:B-1----:R-:W-:-:S07]  /*4650*/  FFMA.FTZ R3, R104, c[0x0][0x2d0], -R7 ;  /* 0x0000b40068037a23 */ /* 0x002fce0000010807 */
[----:B------:R-:W-:Y:S01]  /*4660*/  HMMA.16816.F32 R44, R8, R34, R44 ;  /* 0x00000022082c723c */ /* 0x000fe2000000182c */
[----:B------:R1:W-:Y:S07]  /*4670*/  MUFU.EX2 R216, R3 ;  /* 0x0000000300d87308 */ /* 0x0003ee0000000800 */
[----:B------:R-:W-:Y:S01]  /*4680*/  HMMA.16816.F32 R96, R12, R42, RZ ;  /* 0x0000002a0c60723c */ /* 0x000fe200000018ff */
[----:B------:R-:W-:Y:S01]  /*4690*/  LDSM.16.MT88.4 R12, [R231+0x1100] ;  /* 0x00110000e70c783b */ /* 0x000fe20000004200 */
[----:B-1----:R-:W-:-:S06]  /*46a0*/  FFMA.FTZ R3, R105, c[0x0][0x2d0], -R7 ;  /* 0x0000b40069037a23 */ /* 0x002fcc0000010807 */
[C---:B--2---:R-:W-:Y:S01]  /*46b0*/  HMMA.16816.F32 R104, R8.reuse, R36, R64 ;  /* 0x000000240868723c */ /* 0x044fe20000001840 */
[----:B------:R1:W2:Y:S07]  /*46c0*/  MUFU.EX2 R218, R3 ;  /* 0x0000000300da7308 */ /* 0x0002ae0000000800 */
[C---:B------:R-:W-:Y:S08]  /*46d0*/  HMMA.16816.F32 R64, R8.reuse, R38, R60 ;  /* 0x000000260840723c */ /* 0x040ff0000000183c */
[----:B------:R-:W-:Y:S01]  /*46e0*/  HMMA.16816.F32 R60, R8, R22, R52 ;  /* 0x00000016083c723c */ /* 0x000fe20000001834 */
[----:B-1----:R-:W-:-:S02]  /*46f0*/  FFMA.FTZ R3, R112, c[0x0][0x2d0], -R0 ;  /* 0x0000b40070037a23 */ /* 0x002fc40000010800 */
[----:B------:R-:W-:Y:S02]  /*4700*/  IMAD.MOV.U32 R112, RZ, RZ, R188 ;  /* 0x000000ffff707224 */ /* 0x000fe400078e00bc */
[----:B------:R1:W-:Y:S02]  /*4710*/  MUFU.EX2 R205, R3 ;  /* 0x0000000300cd7308 */ /* 0x0003e40000000800 */
[----:B---3--:R-:W-:Y:S02]  /*4720*/  F2FP.PACK_AB R8, R219, R220 ;  /* 0x000000dcdb08723e */ /* 0x008fe400000000ff */
[----:B--2---:R-:W-:Y:S01]  /*4730*/  F2FP.PACK_AB R10, R218, R216 ;  /* 0x000000d8da0a723e */ /* 0x004fe200000000ff */
[----:B-1----:R-:W-:Y:S02]  /*4740*/  FFMA.FTZ R3, R113, c[0x0][0x2d0], -R0 ;  /* 0x0000b40071037a23 */ /* 0x002fe40000010800 */
[----:B------:R-:W-:Y:S02]  /*4750*/  IMAD.MOV.U32 R113, RZ, RZ, R190 ;  /* 0x000000ffff717224 */ /* 0x000fe400078e00be */
[----:B------:R1:W2:Y:S02]  /*4760*/  MUFU.EX2 R207, R3 ;  /* 0x0000000300cf7308 */ /* 0x0002a40000000800 */
[----:B-1----:R-:W-:Y:S01]  /*4770*/  FFMA.FTZ R3, R114, c[0x0][0x2d0], -R0 ;  /* 0x0000b40072037a23 */ /* 0x002fe20000010800 */
[----:B--2---:R-:W-:-:S05]  /*4780*/  F2FP.PACK_AB R9, R207, R205 ;  /* 0x000000cdcf09723e */ /* 0x004fca00000000ff */
[----:B------:R1:W-:Y:S02]  /*4790*/  MUFU.EX2 R208, R3 ;  /* 0x0000000300d07308 */ /* 0x0003e40000000800 */
[----:B-1----:R-:W-:-:S06]  /*47a0*/  FFMA.FTZ R3, R115, c[0x0][0x2d0], -R0 ;  /* 0x0000b40073037a23 */ /* 0x002fcc0000010800 */
        /* <DEDUP_REMOVED lines=9> */
[----:B------:R1:W-:Y:S02]  /*4840*/  MUFU.EX2 R203, R3 ;  /* 0x0000000300cb7308 */ /* 0x0003e40000000800 */
[----:B------:R-:W-:Y:S01]  /*4850*/  IMAD.MOV.U32 R100, RZ, RZ, R197 ;  /* 0x000000ffff647224 */ /* 0x000fe200078e00c5 */
[----:B------:R-:W-:Y:S01]  /*4860*/  HMMA.16816.F32 R56, R8, R22, R108 ;  /* 0x000000160838723c */ /* 0x000fe2000000186c */
[----:B------:R-:W-:Y:S02]  /*4870*/  IMAD.MOV.U32 R103, RZ, RZ, R196 ;  /* 0x000000ffff677224 */ /* 0x000fe400078e00c4 */
[----:B------:R-:W-:Y:S02]  /*4880*/  IMAD.MOV.U32 R101, RZ, RZ, R31 ;  /* 0x000000ffff657224 */ /* 0x000fe400078e001f */
[----:B------:R-:W-:-:S02]  /*4890*/  IMAD.MOV.U32 R102, RZ, RZ, R29 ;  /* 0x000000ffff667224 */ /* 0x000fc400078e001d */
[----:B------:R-:W-:Y:S01]  /*48a0*/  IMAD.MOV.U32 R111, RZ, RZ, R195 ;  /* 0x000000ffff6f7224 */ /* 0x000fe200078e00c3 */
[C---:B------:R-:W-:Y:S01]  /*48b0*/  HMMA.16816.F32 R48, R8.reuse, R24, R84 ;  /* 0x000000180830723c */ /* 0x040fe20000001854 */
[----:B------:R-:W-:Y:S02]  /*48c0*/  IMAD.MOV.U32 R110, RZ, RZ, R194 ;  /* 0x000000ffff6e7224 */ /* 0x000fe400078e00c2 */
[----:B------:R-:W-:Y:S02]  /*48d0*/  IMAD.MOV.U32 R109, RZ, RZ, R193 ;  /* 0x000000ffff6d7224 */ /* 0x000fe400078e00c1 */
[----:B------:R-:W-:Y:S02]  /*48e0*/  IMAD.MOV.U32 R108, RZ, RZ, R191 ;  /* 0x000000ffff6c7224 */ /* 0x000fe400078e00bf */
[--C-:B-1----:R-:W-:Y:S01]  /*48f0*/  FFMA.FTZ R3, R118, c[0x0][0x2d0], -R6.reuse ;  /* 0x0000b40076037a23 */ /* 0x102fe20000010806 */
[C---:B------:R-:W-:Y:S01]  /*4900*/  HMMA.16816.F32 R84, R8.reuse, R32, R16 ;  /* 0x000000200854723c */ /* 0x040fe20000001810 */
[----:B------:R-:W1:Y:S01]  /*4910*/  LDSM.16.MT88.4 R16, [R228+0x1100] ;  /* 0x00110000e410783b */ /* 0x000e620000004200 */
[----:B------:R-:W-:Y:S01]  /*4920*/  IMAD.MOV.U32 R118, RZ, RZ, R189 ;  /* 0x000000ffff767224 */ /* 0x000fe200078e00bd */
[----:B------:R2:W3:Y:S05]  /*4930*/  MUFU.EX2 R204, R3 ;  /* 0x0000000300cc7308 */ /* 0x0004ea0000000800 */
[C---:B------:R-:W-:Y:S08]  /*4940*/  HMMA.16816.F32 R76, R8.reuse, R20, R76 ;  /* 0x00000014084c723c */ /* 0x040ff0000000184c */
[----:B------:R-:W-:Y:S01]  /*4950*/  HMMA.16816.F32 R32, R8, R34, R96 ;  /* 0x000000220820723c */ /* 0x000fe20000001860 */
[----:B--2---:R-:W-:Y:S01]  /*4960*/  FFMA.FTZ R3, R119, c[0x0][0x2d0], -R6 ;  /* 0x0000b40077037a23 */ /* 0x004fe20000010806 */
[----:B------:R-:W-:-:S03]  /*4970*/  MOV R119, R192 ;  /* 0x000000c000777202 */ /* 0x000fc60000000f00 */
[----:B------:R2:W-:Y:S02]  /*4980*/  MUFU.EX2 R202, R3 ;  /* 0x0000000300ca7308 */ /* 0x0005e40000000800 */
[----:B------:R-:W-:Y:S02]  /*4990*/  IMAD.MOV.U32 R99, RZ, RZ, R165 ;  /* 0x000000ffff637224 */ /* 0x000fe400078e00a5 */
[----:B--2---:R-:W-:Y:S01]  /*49a0*/  FFMA.FTZ R3, R120, c[0x0][0x2d0], -R6 ;  /* 0x0000b40078037a23 */ /* 0x004fe20000010806 */
[----:B------:R-:W-:-:S03]  /*49b0*/  MOV R120, R252 ;  /* 0x000000fc00787202 */ /* 0x000fc60000000f00 */
[----:B------:R2:W4:Y:S02]  /*49c0*/  MUFU.EX2 R201, R3 ;  /* 0x0000000300c97308 */ /* 0x0005240000000800 */
[----:B--2---:R-:W-:Y:S02]  /*49d0*/  FFMA.FTZ R3, R121, c[0x0][0x2d0], -R5 ;  /* 0x0000b40079037a23 */ /* 0x004fe40000010805 */
[----:B------:R-:W-:-:S04]  /*49e0*/  IMAD.MOV.U32 R121, RZ, RZ, R41 ;  /* 0x000000ffff797224 */ /* 0x000fc800078e0029 */
[----:B------:R2:W-:Y:S01]  /*49f0*/  MUFU.EX2 R200, R3 ;  /* 0x0000000300c87308 */ /* 0x0005e20000000800 */
[----:B------:R-:W-:Y:S01]  /*4a00*/  HMMA.16816.F32 R40, R8, R26, R88 ;  /* 0x0000001a0828723c */ /* 0x000fe20000001858 */
[----:B------:R-:W1:Y:S06]  /*4a10*/  LDSM.16.MT88.4 R24, [R229+0x1100] ;  /* 0x00110000e518783b */ /* 0x000e6c0000004200 */
[----:B---3--:R-:W-:Y:S02]  /*4a20*/  F2FP.PACK_AB R8, R204, R203 ;  /* 0x000000cbcc08723e */ /* 0x008fe400000000ff */
[----:B----4-:R-:W-:Y:S01]  /*4a30*/  F2FP.PACK_AB R10, R201, R202 ;  /* 0x000000cac90a723e */ /* 0x010fe200000000ff */
[----:B--2---:R-:W-:Y:S01]  /*4a40*/  FFMA.FTZ R3, R122, c[0x0][0x2d0], -R5 ;  /* 0x0000b4007a037a23 */ /* 0x004fe20000010805 */
[----:B------:R-:W-:-:S03]  /*4a50*/  MOV R122, R199 ;  /* 0x000000c7007a7202 */ /* 0x000fc60000000f00 */
[----:B------:R2:W3:Y:S01]  /*4a60*/  MUFU.EX2 R199, R3 ;  /* 0x0000000300c77308 */ /* 0x0004e20000000800 */
[----:B------:R-:W-:Y:S01]  /*4a70*/  MOV R98, R122 ;  /* 0x0000007a00627202 */ /* 0x000fe20000000f00 */
[----:B------:R-:W-:-:S04]  /*4a80*/  IMAD.MOV.U32 R122, RZ, RZ, R161 ;  /* 0x000000ffff7a7224 */ /* 0x000fc800078e00a1 */
[----:B------:R-:W-:Y:S02]  /*4a90*/  IMAD.MOV.U32 R96, RZ, RZ, R98 ;  /* 0x000000ffff607224 */ /* 0x000fe400078e0062 */
[----:B--2---:R-:W-:Y:S01]  /*4aa0*/  FFMA.FTZ R3, R123, c[0x0][0x2d0], -R5 ;  /* 0x0000b4007b037a23 */ /* 0x004fe20000010805 */
[----:B---3--:R-:W-:Y:S01]  /*4ab0*/  F2FP.PACK_AB R9, R199, R200 ;  /* 0x000000c8c709723e */ /* 0x008fe200000000ff */
[----:B------:R-:W-:Y:S02]  /*4ac0*/  IMAD.MOV.U32 R123, RZ, RZ, R178 ;  /* 0x000000ffff7b7224 */ /* 0x000fe400078e00b2 */
[----:B------:R-:W-:Y:S02]  /*4ad0*/  IMAD.MOV.U32 R178, RZ, RZ, R198 ;  /* 0x000000ffffb27224 */ /* 0x000fe400078e00c6 */
[----:B------:R2:W-:Y:S01]  /*4ae0*/  MUFU.EX2 R198, R3 ;  /* 0x0000000300c67308 */ /* 0x0005e20000000800 */
[----:B------:R-:W-:Y:S01]  /*4af0*/  IMAD.MOV.U32 R97, RZ, RZ, R123 ;  /* 0x000000ffff617224 */ /* 0x000fe200078e007b */
[----:B------:R-:W-:Y:S01]  /*4b00*/  MOV R123, R162 ;  /* 0x000000a2007b7202 */ /* 0x000fe20000000f00 */
[----:B--2---:R-:W-:-:S02]  /*4b10*/  FFMA.FTZ R3, R124, c[0x0][0x2d0], -R5 ;  /* 0x0000b4007c037a23 */ /* 0x004fc40000010805 */
[----:B------:R-:W-:-:S03]  /*4b20*/  IMAD.MOV.U32 R124, RZ, RZ, R28 ;  /* 0x000000ffff7c7224 */ /* 0x000fc600078e001c */
[----:B------:R2:W3:Y:S01]  /*4b30*/  MUFU.EX2 R197, R3 ;  /* 0x0000000300c57308 */ /* 0x0004e20000000800 */
[----:B------:R-:W4:Y:S01]  /*4b40*/  LDSM.16.MT88.4 R28, [R230+0x1100] ;  /* 0x00110000e61c783b */ /* 0x000f220000004200 */
[----:B--2---:R-:W-:Y:S01]  /*4b50*/  FFMA.FTZ R3, R126, c[0x0][0x2d0], -R7 ;  /* 0x0000b4007e037a23 */ /* 0x004fe20000010807 */
[----:B---3--:R-:W-:Y:S01]  /*4b60*/  F2FP.PACK_AB R11, R197, R198 ;  /* 0x000000c6c50b723e */ /* 0x008fe200000000ff */
[----:B------:R-:W-:-:S04]  /*4b70*/  IMAD.MOV.U32 R126, RZ, RZ, R167 ;  /* 0x000000ffff7e7224 */ /* 0x000fc800078e00a7 */
[----:B------:R2:W3:Y:S01]  /*4b80*/  MUFU.EX2 R196, R3 ;  /* 0x0000000300c47308 */ /* 0x0004e20000000800 */
[----:B------:R-:W-:Y:S01]  /*4b90*/  IMAD.MOV.U32 R98, RZ, RZ, R126 ;  /* 0x000000ffff627224 */ /* 0x000fe200078e007e */
[C---:B-1----:R-:W-:Y:S08]  /*4ba0*/  HMMA.16816.F32 R80, R8.reuse, R18, R68 ;  /* 0x000000120850723c */ /* 0x042ff00000001844 */
[----:B------:R-:W-:Y:S01]  /*4bb0*/  HMMA.16816.F32 R68, R8, R14, R64 ;  /* 0x0000000e0844723c */ /* 0x000fe20000001840 */
[----:B--2---:R-:W-:-:S02]  /*4bc0*/  FFMA.FTZ R3, R125, c[0x0][0x2d0], -R7 ;  /* 0x0000b4007d037a23 */ /* 0x004fc40000010807 */
[----:B------:R-:W-:Y:S02]  /*4bd0*/  IMAD.MOV.U32 R125, RZ, RZ, R163 ;  /* 0x000000ffff7d7224 */ /* 0x000fe400078e00a3 */
[----:B------:R1:W-:Y:S03]  /*4be0*/  MUFU.EX2 R195, R3 ;  /* 0x0000000300c37308 */ /* 0x0003e60000000800 */
[C---:B------:R-:W-:Y:S08]  /*4bf0*/  HMMA.16816.F32 R64, R8.reuse, R26, R60 ;  /* 0x0000001a0840723c */ /* 0x040ff0000000183c */
[----:B------:R-:W-:Y:S01]  /*4c00*/  HMMA.16816.F32 R140, R8, R16, R140 ;  /* 0x00000010088c723c */ /* 0x000fe2000000188c */
[----:B-1----:R-:W-:-:S07]  /*4c10*/  FFMA.FTZ R3, R127, c[0x0][0x2d0], -R7 ;  /* 0x0000b4007f037a23 */ /* 0x002fce0000010807 */
[C---:B------:R-:W-:Y:S01]  /*4c20*/  HMMA.16816.F32 R104, R8.reuse, R12, R104 ;  /* 0x0000000c0868723c */ /* 0x040fe20000001868 */
[----:B------:R-:W-:Y:S01]  /*4c30*/  IMAD.MOV.U32 R127, RZ, RZ, R109 ;  /* 0x000000ffff7f7224 */ /* 0x000fe200078e006d */
[----:B------:R1:W2:Y:S06]  /*4c40*/  MUFU.EX2 R194, R3 ;  /* 0x0000000300c27308 */ /* 0x0002ac0000000800 */
[C---:B------:R-:W-:Y:S08]  /*4c50*/  HMMA.16816.F32 R92, R8.reuse, R24, R92 ;  /* 0x00000018085c723c */ /* 0x040ff0000000185c */
[----:B----4-:R-:W-:Y:S01]  /*4c60*/  HMMA.16816.F32 R88, R8, R28, R72 ;  /* 0x0000001c0858723c */ /* 0x010fe20000001848 */
[----:B-1----:R-:W-:-:S02]  /*4c70*/  FFMA.FTZ R3, R128, c[0x0][0x2d0], -R7 ;  /* 0x0000b40080037a23 */ /* 0x002fc40000010807 */
[----:B------:R-:W-:Y:S02]  /*4c80*/  IMAD.MOV.U32 R128, RZ, RZ, R176 ;  /* 0x000000ffff807224 */ /* 0x000fe400078e00b0 */
[----:B------:R1:W-:Y:S03]  /*4c90*/  MUFU.EX2 R193, R3 ;  /* 0x0000000300c17308 */ /* 0x0003e60000000800 */
[----:B------:R-:W-:Y:S07]  /*4ca0*/  HMMA.16816.F32 R60, R8, R30, R44 ;  /* 0x0000001e083c723c */ /* 0x000fee000000182c */
[----:B---3--:R-:W-:-:S02]  /*4cb0*/  F2FP.PACK_AB R8, R196, R251 ;  /* 0x000000fbc408723e */ /* 0x008fc400000000ff */
[----:B--2---:R-:W-:Y:S01]  /*4cc0*/  F2FP.PACK_AB R10, R194, R195 ;  /* 0x000000c3c20a723e */ /* 0x004fe200000000ff */
[--C-:B-1----:R-:W-:Y:S02]  /*4cd0*/  FFMA.FTZ R3, R129, c[0x0][0x2d0], -R0.reuse ;  /* 0x0000b40081037a23 */ /* 0x102fe40000010800 */
[----:B------:R-:W-:Y:S02]  /*4ce0*/  IMAD.MOV.U32 R129, RZ, RZ, R177 ;  /* 0x000000ffff817224 */ /* 0x000fe400078e00b1 */
[----:B------:R1:W-:Y:S02]  /*4cf0*/  MUFU.EX2 R252, R3 ;  /* 0x0000000300fc7308 */ /* 0x0003e40000000800 */
[----:B-1----:R-:W-:Y:S02]  /*4d00*/  FFMA.FTZ R3, R130, c[0x0][0x2d0], -R0 ;  /* 0x0000b40082037a23 */ /* 0x002fe40000010800 */
[----:B------:R-:W-:-:S04]  /*4d10*/  IMAD.MOV.U32 R130, RZ, RZ, R124 ;  /* 0x000000ffff827224 */ /* 0x000fc800078e007c */
[----:B------:R1:W2:Y:S01]  /*4d20*/  MUFU.EX2 R192, R3 ;  /* 0x0000000300c07308 */ /* 0x0002a20000000800 */
[----:B------:R-:W-:Y:S02]  /*4d30*/  IMAD.MOV.U32 R124, RZ, RZ, R166 ;  /* 0x000000ffff7c7224 */ /* 0x000fe400078e00a6 */
[----:B-1----:R-:W-:Y:S01]  /*4d40*/  FFMA.FTZ R3, R131, c[0x0][0x2d0], -R0 ;  /* 0x0000b40083037a23 */ /* 0x002fe20000010800 */
[----:B--2---:R-:W-:Y:S01]  /*4d50*/  F2FP.PACK_AB R9, R192, R252 ;  /* 0x000000fcc009723e */ /* 0x004fe200000000ff */
[----:B------:R-:W-:-:S03]  /*4d60*/  IMAD.MOV.U32 R131, RZ, RZ, R101 ;  /* 0x000000ffff837224 */ /* 0x000fc600078e0065 */
[----:B------:R1:W-:Y:S01]  /*4d70*/  MUFU.EX2 R191, R3 ;  /* 0x0000000300bf7308 */ /* 0x0003e20000000800 */
[----:B------:R-:W-:-:S04]  /*4d80*/  IMAD.MOV.U32 R101, RZ, RZ, R151 ;  /* 0x000000ffff657224 */ /* 0x000fc800078e0097 */
[----:B------:R-:W-:Y:S01]  /*4d90*/  IMAD.MOV.U32 R126, RZ, RZ, R101 ;  /* 0x000000ffff7e7224 */ /* 0x000fe200078e0065 */
[----:B------:R-:W-:Y:S01]  /*4da0*/  MOV R101, R179 ;  /* 0x000000b300657202 */ /* 0x000fe20000000f00 */
[----:B-1----:R-:W-:-:S04]  /*4db0*/  FFMA.FTZ R3, R134, c[0x0][0x2d0], -R0 ;  /* 0x0000b40086037a23 */ /* 0x002fc80000010800 */
[----:B------:R1:W2:Y:S02]  /*4dc0*/  MUFU.EX2 R189, R3 ;  /* 0x0000000300bd7308 */ /* 0x0002a40000000800 */
[----:B-1----:R-:W-:Y:S01]  /*4dd0*/  FFMA.FTZ R3, R133, c[0x0][0x2d0], -R7 ;  /* 0x0000b40085037a23 */ /* 0x002fe20000010807 */
[----:B--2---:R-:W-:-:S05]  /*4de0*/  F2FP.PACK_AB R11, R189, R191 ;  /* 0x000000bfbd0b723e */ /* 0x004fca00000000ff */
[----:B------:R1:W-:Y:S02]  /*4df0*/  MUFU.EX2 R190, R3 ;  /* 0x0000000300be7308 */ /* 0x0003e40000000800 */
[C---:B------:R-:W-:Y:S08]  /*4e00*/  HMMA.16816.F32 R20, R8.reuse, R12, R52 ;  /* 0x0000000c0814723c */ /* 0x040ff00000001834 */
[----:B------:R-:W-:Y:S01]  /*4e10*/  HMMA.16816.F32 R36, R8, R14, R36 ;  /* 0x0000000e0824723c */ /* 0x000fe20000001824 */
[----:B------:R-:W-:Y:S01]  /*4e20*/  LDSM.16.MT88.4 R12, [R231+0x1900] ;  /* 0x00190000e70c783b */ /* 0x000fe20000004200 */
[----:B-1----:R-:W-:-:S04]  /*4e30*/  FFMA.FTZ R3, R132, c[0x0][0x2d0], -R7 ;  /* 0x0000b40084037a23 */ /* 0x002fc80000010807 */
[----:B------:R1:W-:Y:S02]  /*4e40*/  MUFU.EX2 R188, R3 ;  /* 0x0000000300bc7308 */ /* 0x0003e40000000800 */
[C---:B------:R-:W-:Y:S08]  /*4e50*/  HMMA.16816.F32 R44, R8.reuse, R18, R40 ;  /* 0x00000012082c723c */ /* 0x040ff00000001828 */
[----:B------:R-:W-:Y:S01]  /*4e60*/  HMMA.16816.F32 R48, R8, R16, R48 ;  /* 0x000000100830723c */ /* 0x000fe20000001830 */
[----:B------:R-:W2:Y:S01]  /*4e70*/  LDSM.16.MT88.4 R16, [R228+0x1900] ;  /* 0x00190000e410783b */ /* 0x000ea20000004200 */
[----:B-1----:R-:W-:-:S06]  /*4e80*/  FFMA.FTZ R3, R138, c[0x0][0x2d0], -R6 ;  /* 0x0000b4008a037a23 */ /* 0x002fcc0000010806 */
[C---:B------:R-:W-:Y:S01]  /*4e90*/  HMMA.16816.F32 R40, R8.reuse, R24, R76 ;  /* 0x000000180828723c */ /* 0x040fe2000000184c */
[----:B------:R1:W-:Y:S07]  /*4ea0*/  MUFU.EX2 R138, R3 ;  /* 0x00000003008a7308 */ /* 0x0003ee0000000800 */
[C---:B------:R-:W-:Y:S01]  /*4eb0*/  HMMA.16816.F32 R56, R8.reuse, R26, R56 ;  /* 0x0000001a0838723c */ /* 0x040fe20000001838 */
[----:B------:R-:W-:Y:S07]  /*4ec0*/  LDSM.16.MT88.4 R24, [R229+0x1900] ;  /* 0x00190000e518783b */ /* 0x000fee0000004200 */
[----:B------:R-:W-:Y:S01]  /*4ed0*/  HMMA.16816.F32 R84, R8, R28, R84 ;  /* 0x0000001c0854723c */ /* 0x000fe20000001854 */
[----:B-1----:R-:W-:Y:S01]  /*4ee0*/  FFMA.FTZ R3, R156, c[0x0][0x2d0], -R6 ;  /* 0x0000b4009c037a23 */ /* 0x002fe20000010806 */
[----:B------:R-:W-:-:S03]  /*4ef0*/  MOV R156, R110 ;  /* 0x0000006e009c7202 */ /* 0x000fc60000000f00 */
[----:B------:R1:W3:Y:S03]  /*4f00*/  MUFU.EX2 R134, R3 ;  /* 0x0000000300867308 */ /* 0x0002e60000000800 */
[----:B------:R-:W-:Y:S01]  /*4f10*/  HMMA.16816.F32 R72, R8, R30, R32 ;  /* 0x0000001e0848723c */ /* 0x000fe20000001820 */
[----:B------:R-:W4:Y:S04]  /*4f20*/  LDSM.16.MT88.4 R32, [R230+0x1900] ;  /* 0x00190000e620783b */ /* 0x000f280000004200 */
[----:B------:R-:W-:Y:S01]  /*4f30*/  LDSM.16.MT88.4 R28, [R230+0x2100] ;  /* 0x00210000e61c783b */ /* 0x000fe20000004200 */
[----:B-1----:R-:W-:Y:S01]  /*4f40*/  FFMA.FTZ R3, R152, c[0x0][0x2d0], -R6 ;  /* 0x0000b40098037a23 */ /* 0x002fe20000010806 */
[----:B---3--:R-:W-:Y:S01]  /*4f50*/  F2FP.PACK_AB R8, R134, R138 ;  /* 0x0000008a8608723e */ /* 0x008fe200000000ff */
[----:B------:R-:W-:-:S02]  /*4f60*/  IMAD.MOV.U32 R152, RZ, RZ, R111 ;  /* 0x000000ffff987224 */ /* 0x000fc400078e006f */
[----:B------:R1:W-:Y:S02]  /*4f70*/  MUFU.EX2 R133, R3 ;  /* 0x0000000300857308 */ /* 0x0003e40000000800 */
[----:B-1----:R-:W-:Y:S01]  /*4f80*/  FFMA.FTZ R3, R153, c[0x0][0x2d0], -R6 ;  /* 0x0000b40099037a23 */ /* 0x002fe20000010806 */
[----:B------:R-:W-:-:S05]  /*4f90*/  MOV R153, R101 ;  /* 0x0000006500997202 */ /* 0x000fca0000000f00 */
[----:B------:R1:W3:Y:S02]  /*4fa0*/  MUFU.EX2 R132, R3 ;  /* 0x0000000300847308 */ /* 0x0002e40000000800 */
[----:B-1----:R-:W-:Y:S01]  /*4fb0*/  FFMA.FTZ R3, R157, c[0x0][0x2d0], -R5 ;  /* 0x0000b4009d037a23 */ /* 0x002fe20000010805 */
[----:B---3--:R-:W-:-:S05]  /*4fc0*/  F2FP.PACK_AB R10, R132, R133 ;  /* 0x00000085840a723e */ /* 0x008fca00000000ff */
[----:B------:R1:W-:Y:S02]  /*4fd0*/  MUFU.EX2 R115, R3 ;  /* 0x0000000300737308 */ /* 0x0003e40000000800 */
[----:B-1----:R-:W-:Y:S02]  /*4fe0*/  FFMA.FTZ R3, R158, c[0x0][0x2d0], -R5 ;  /* 0x0000b4009e037a23 */ /* 0x002fe40000010805 */
[----:B------:R-:W-:-:S04]  /*4ff0*/  IMAD.MOV.U32 R158, RZ, RZ, R98 ;  /* 0x000000ffff9e7224 */ /* 0x000fc800078e0062 */
[----:B------:R1:W3:Y:S02]  /*5000*/  MUFU.EX2 R114, R3 ;  /* 0x0000000300727308 */ /* 0x0002e40000000800 */
[----:B-1----:R-:W-:Y:S01]  /*5010*/  FFMA.FTZ R3, R154, c[0x0][0x2d0], -R5 ;  /* 0x0000b4009a037a23 */ /* 0x002fe20000010805 */
[----:B------:R-:W-:Y:S02]  /*5020*/  MOV R154, R112 ;  /* 0x00000070009a7202 */ /* 0x000fe40000000f00 */
[----:B---3--:R-:W-:-:S03]  /*5030*/  F2FP.PACK_AB R9, R114, R115 ;  /* 0x000000737209723e */ /* 0x008fc600000000ff */
[----:B------:R1:W-:Y:S02]  /*5040*/  MUFU.EX2 R112, R3 ;  /* 0x0000000300707308 */ /* 0x0003e40000000800 */
[----:B-1----:R-:W-:Y:S02]  /*5050*/  FFMA.FTZ R3, R155, c[0x0][0x2d0], -R5 ;  /* 0x0000b4009b037a23 */ /* 0x002fe40000010805 */
[----:B------:R-:W-:Y:S02]  /*5060*/  IMAD.MOV.U32 R155, RZ, RZ, R118 ;  /* 0x000000ffff9b7224 */ /* 0x000fe400078e0076 */
[----:B------:R-:W-:Y:S02]  /*5070*/  IMAD.MOV.U32 R118, RZ, RZ, R113 ;  /* 0x000000ffff767224 */ /* 0x000fe400078e0071 */
[----:B------:R1:W3:Y:S02]  /*5080*/  MUFU.EX2 R113, R3 ;  /* 0x0000000300717308 */ /* 0x0002e40000000800 */
[----:B-1----:R-:W-:Y:S01]  /*5090*/  FFMA.FTZ R3, R159, c[0x0][0x2d0], -R7 ;  /* 0x0000b4009f037a23 */ /* 0x002fe20000010807 */
[----:B---3--:R-:W-:Y:S01]  /*50a0*/  F2FP.PACK_AB R11, R113, R112 ;  /* 0x00000070710b723e */ /* 0x008fe200000000ff */
[----:B------:R-:W-:-:S04]  /*50b0*/  IMAD.MOV.U32 R159, RZ, RZ, R108 ;  /* 0x000000ffff9f7224 */ /* 0x000fc800078e006c */
[----:B------:R1:W-:Y:S02]  /*50c0*/  MUFU.EX2 R111, R3 ;  /* 0x00000003006f7308 */ /* 0x0003e40000000800 */
[C---:B--2---:R-:W-:Y:S08]  /*50d0*/  HMMA.16816.F32 R140, R8.reuse, R16, R140 ;  /* 0x00000010088c723c */ /* 0x044ff0000000188c */
[----:B----4-:R-:W-:Y:S01]  /*50e0*/  HMMA.16816.F32 R76, R8, R32, R88 ;  /* 0x00000020084c723c */ /* 0x010fe20000001858 */
[----:B-1----:R-:W-:-:S04]  /*50f0*/  FFMA.FTZ R3, R148, c[0x0][0x2d0], -R7 ;  /* 0x0000b40094037a23 */ /* 0x002fc80000010807 */
[----:B------:R1:W-:Y:S02]  /*5100*/  MUFU.EX2 R110, R3 ;  /* 0x00000003006e7308 */ /* 0x0003e40000000800 */
[----:B-1----:R-:W-:-:S06]  /*5110*/  FFMA.FTZ R3, R150, c[0x0][0x2d0], -R7 ;  /* 0x0000b40096037a23 */ /* 0x002fcc0000010807 */
[----:B------:R1:W-:Y:S02]  /*5120*/  MUFU.EX2 R109, R3 ;  /* 0x00000003006d7308 */ /* 0x0003e40000000800 */
[----:B-1----:R-:W-:Y:S02]  /*5130*/  FFMA.FTZ R3, R149, c[0x0][0x2d0], -R7 ;  /* 0x0000b40095037a23 */ /* 0x002fe40000010807 */
[C---:B------:R-:W-:Y:S04]  /*5140*/  HMMA.16816.F32 R148, R8.reuse, R18, R80 ;  /* 0x000000120894723c */ /* 0x040fe80000001850 */
[----:B------:R1:W-:Y:S04]  /*5150*/  MUFU.EX2 R108, R3 ;  /* 0x00000003006c7308 */ /* 0x0003e80000000800 */
[----:B------:R-:W-:Y:S01]  /*5160*/  HMMA.16816.F32 R80, R8, R26, R64 ;  /* 0x0000001a0850723c */ /* 0x000fe20000001840 */
[----:B-1----:R-:W-:-:S07]  /*5170*/  FFMA.FTZ R3, R160, c[0x0][0x2d0], -R0 ;  /* 0x0000b400a0037a23 */ /* 0x002fce0000010800 */
[----:B------:R-:W-:Y:S01]  /*5180*/  HMMA.16816.F32 R160, R8, R12, R104 ;  /* 0x0000000c08a0723c */ /* 0x000fe20000001868 */
[----:B------:R1:W-:Y:S02]  /*5190*/  MUFU.EX2 R106, R3 ;  /* 0x00000003006a7308 */ /* 0x0003e40000000800 */
[----:B-1----:R-:W-:-:S05]  /*51a0*/  FFMA.FTZ R3, R164, c[0x0][0x2d0], -R0 ;  /* 0x0000b400a4037a23 */ /* 0x002fca0000010800 */
[C---:B------:R-:W-:Y:S01]  /*51b0*/  HMMA.16816.F32 R164, R8.reuse, R14, R68 ;  /* 0x0000000e08a4723c */ /* 0x040fe20000001844 */
[----:B------:R1:W2:Y:S07]  /*51c0*/  MUFU.EX2 R105, R3 ;  /* 0x0000000300697308 */ /* 0x0002ae0000000800 */
[----:B------:R-:W-:Y:S01]  /*51d0*/  HMMA.16816.F32 R68, R8, R34, R60 ;  /* 0x000000220844723c */ /* 0x000fe2000000183c */
[----:B-1----:R-:W-:Y:S02]  /*51e0*/  FFMA.FTZ R3, R169, c[0x0][0x2d0], -R0 ;  /* 0x0000b400a9037a23 */ /* 0x002fe40000010800 */
[----:B------:R-:W-:Y:S01]  /*51f0*/  IMAD.MOV.U32 R169, RZ, RZ, R97 ;  /* 0x000000ffffa97224 */ /* 0x000fe200078e0061 */
[----:B------:R-:W-:Y:S01]  /*5200*/  MOV R97, R99 ;  /* 0x0000006300617202 */ /* 0x000fe20000000f00 */
[----:B------:R1:W-:Y:S01]  /*5210*/  MUFU.EX2 R104, R3 ;  /* 0x0000000300687308 */ /* 0x0003e20000000800 */
[----:B------:R-:W-:-:S02]  /*5220*/  IMAD.MOV.U32 R99, RZ, RZ, R124 ;  /* 0x000000ffff637224 */ /* 0x000fc400078e007c */
[----:B------:R-:W-:Y:S02]  /*5230*/  IMAD.MOV.U32 R124, RZ, RZ, R4 ;  /* 0x000000ffff7c7224 */ /* 0x000fe400078e0004 */
[----:B------:R-:W-:Y:S02]  /*5240*/  IMAD.MOV.U32 R157, RZ, RZ, R99 ;  /* 0x000000ffff9d7224 */ /* 0x000fe400078e0063 */
[----:B------:R-:W-:Y:S02]  /*5250*/  IMAD.MOV.U32 R4, RZ, RZ, R178 ;  /* 0x000000ffff047224 */ /* 0x000fe400078e00b2 */
[----:B------:R-:W-:Y:S01]  /*5260*/  HMMA.16816.F32 R176, R8, R24, R92 ;  /* 0x0000001808b0723c */ /* 0x000fe2000000185c */
[----:B-1----:R-:W-:-:S06]  /*5270*/  FFMA.FTZ R3, R170, c[0x0][0x2d0], -R0 ;  /* 0x0000b400aa037a23 */ /* 0x002fcc0000010800 */
[----:B------:R-:W-:Y:S01]  /*5280*/  F2FP.PACK_AB R8, R190, R193 ;  /* 0x000000c1be08723e */ /* 0x000fe200000000ff */
[----:B------:R-:W-:Y:S01]  /*5290*/  IMAD.MOV.U32 R170, RZ, RZ, R131 ;  /* 0x000000ffffaa7224 */ /* 0x000fe200078e0083 */
[----:B------:R-:W-:Y:S01]  /*52a0*/  MOV R131, R130 ;  /* 0x0000008200837202 */ /* 0x000fe20000000f00 */
[----:B------:R-:W-:Y:S01]  /*52b0*/  IMAD.MOV.U32 R130, RZ, RZ, R100 ;  /* 0x000000ffff827224 */ /* 0x000fe200078e0064 */
[----:B--2---:R-:W-:Y:S01]  /*52c0*/  F2FP.PACK_AB R9, R105, R106 ;  /* 0x0000006a6909723e */ /* 0x004fe200000000ff */
[----:B------:R-:W-:Y:S01]  /*52d0*/  IMAD.MOV.U32 R100, RZ, RZ, R103 ;  /* 0x000000ffff647224 */ /* 0x000fe200078e0067 */
[----:B------:R-:W-:Y:S01]  /*52e0*/  F2FP.PACK_AB R10, R111, R188 ;  /* 0x000000bc6f0a723e */ /* 0x000fe200000000ff */
[----:B------:R1:W2:Y:S02]  /*52f0*/  MUFU.EX2 R103, R3 ;  /* 0x0000000300677308 */ /* 0x0002a40000000800 */
[----:B-1----:R-:W-:Y:S01]  /*5300*/  FFMA.FTZ R3, R168, c[0x0][0x2d0], -R7 ;  /* 0x0000b400a8037a23 */ /* 0x002fe20000010807 */
[----:B--2---:R-:W-:Y:S01]  /*5310*/  F2FP.PACK_AB R11, R103, R104 ;  /* 0x00000068670b723e */ /* 0x004fe200000000ff */
[----:B------:R-:W-:-:S04]  /*5320*/  IMAD.MOV.U32 R168, RZ, RZ, R152 ;  /* 0x000000ffffa87224 */ /* 0x000fc800078e0098 */
[----:B------:R1:W-:Y:S01]  /*5330*/  MUFU.EX2 R107, R3 ;  /* 0x00000003006b7308 */ /* 0x0003e20000000800 */
[----:B------:R-:W-:Y:S01]  /*5340*/  IMAD.MOV.U32 R152, RZ, RZ, R156 ;  /* 0x000000ffff987224 */ /* 0x000fe200078e009c */
[----:B------:R-:W-:Y:S01]  /*5350*/  MOV R156, R127 ;  /* 0x0000007f009c7202 */ /* 0x000fe20000000f00 */
[----:B------:R-:W-:Y:S01]  /*5360*/  IMAD.MOV.U32 R127, RZ, RZ, R97 ;  /* 0x000000ffff7f7224 */ /* 0x000fe200078e0061 */
[C---:B------:R-:W-:Y:S08]  /*5370*/  HMMA.16816.F32 R64, R8.reuse, R16, R48 ;  /* 0x000000100840723c */ /* 0x040ff00000001830 */
[----:B------:R-:W-:Y:S01]  /*5380*/  HMMA.16816.F32 R60, R8, R18, R44 ;  /* 0x00000012083c723c */ /* 0x000fe2000000182c */
[----:B------:R-:W-:Y:S01]  /*5390*/  LDSM.16.MT88.4 R16, [R231+0x2100] ;  /* 0x00210000e710783b */ /* 0x000fe20000004200 */
[----:B-1----:R-:W-:-:S02]  /*53a0*/  FFMA.FTZ R3, R171, c[0x0][0x2d0], -R6 ;  /* 0x0000b400ab037a23 */ /* 0x002fc40000010806 */
[----:B------:R-:W-:Y:S02]  /*53b0*/  IMAD.MOV.U32 R171, RZ, RZ, R96 ;  /* 0x000000ffffab7224 */ /* 0x000fe400078e0060 */
[----:B------:R1:W-:Y:S02]  /*53c0*/  MUFU.EX2 R101, R3 ;  /* 0x0000000300657308 */ /* 0x0003e40000000800 */
[C---:B------:R-:W-:Y:S01]  /*53d0*/  HMMA.16816.F32 R52, R8.reuse, R12, R20 ;  /* 0x0000000c0834723c */ /* 0x040fe20000001814 */
[----:B------:R-:W2:Y:S07]  /*53e0*/  LDSM.16.MT88.4 R20, [R228+0x2100] ;  /* 0x00210000e414783b */ /* 0x000eae0000004200 */
[----:B------:R-:W-:Y:S01]  /*53f0*/  HMMA.16816.F32 R48, R8, R14, R36 ;  /* 0x0000000e0830723c */ /* 0x000fe20000001824 */
[----:B------:R-:W3:Y:S01]  /*5400*/  LDSM.16.MT88.4 R12, [R229+0x2100] ;  /* 0x00210000e50c783b */ /* 0x000ee20000004200 */
[----:B-1----:R-:W-:-:S06]  /*5410*/  FFMA.FTZ R3, R173, c[0x0][0x2d0], -R6 ;  /* 0x0000b400ad037a23 */ /* 0x002fcc0000010806 */
[C---:B------:R-:W-:Y:S01]  /*5420*/  HMMA.16816.F32 R44, R8.reuse, R32, R84 ;  /* 0x00000020082c723c */ /* 0x040fe20000001854 */
[----:B------:R-:W-:Y:S02]  /*5430*/  IMAD.MOV.U32 R173, RZ, RZ, R102 ;  /* 0x000000ffffad7224 */ /* 0x000fe400078e0066 */
[----:B------:R1:W4:Y:S05]  /*5440*/  MUFU.EX2 R102, R3 ;  /* 0x0000000300667308 */ /* 0x00032a0000000800 */
[C---:B------:R-:W-:Y:S08]  /*5450*/  HMMA.16816.F32 R36, R8.reuse, R24, R40 ;  /* 0x000000180824723c */ /* 0x040ff00000001828 */
[----:B------:R-:W-:Y:S01]  /*5460*/  HMMA.16816.F32 R40, R8, R26, R56 ;  /* 0x0000001a0828723c */ /* 0x000fe20000001838 */
[----:B------:R-:W2:Y:S01]  /*5470*/  LDSM.16.MT88.4 R24, [R228+0x2900] ;  /* 0x00290000e418783b */ /* 0x000ea20000004200 */
[----:B-1----:R-:W-:-:S02]  /*5480*/  FFMA.FTZ R3, R172, c[0x0][0x2d0], -R6 ;  /* 0x0000b400ac037a23 */ /* 0x002fc40000010806 */
[----:B------:R-:W-:Y:S02]  /*5490*/  IMAD.MOV.U32 R172, RZ, RZ, R100 ;  /* 0x000000ffffac7224 */ /* 0x000fe400078e0064 */
[----:B------:R1:W-:Y:S02]  /*54a0*/  MUFU.EX2 R100, R3 ;  /* 0x0000000300647308 */ /* 0x0003e40000000800 */
[----:B------:R-:W-:Y:S07]  /*54b0*/  HMMA.16816.F32 R32, R8, R34, R72 ;  /* 0x000000220820723c */ /* 0x000fee0000001848 */
[----:B----4-:R-:W-:Y:S01]  /*54c0*/  F2FP.PACK_AB R8, R102, R101 ;  /* 0x000000656608723e */ /* 0x010fe200000000ff */
[----:B-1----:R-:W-:-:S04]  /*54d0*/  FFMA.FTZ R3, R174, c[0x0][0x2d0], -R6 ;  /* 0x0000b400ae037a23 */ /* 0x002fc80000010806 */
        /* <DEDUP_REMOVED lines=18> */
[C---:B------:R-:W-:Y:S08]  /*5600*/  HMMA.16816.F32 R160, R8.reuse, R16, R160 ;  /* 0x0000001008a0723c */ /* 0x040ff000000018a0 */
[----:B------:R-:W-:Y:S01]  /*5610*/  HMMA.16816.F32 R164, R8, R18, R164 ;  /* 0x0000001208a4723c */ /* 0x000fe200000018a4 */
[----:B-1----:R-:W-:-:S07]  /*5620*/  FFMA.FTZ R3, R185, c[0x0][0x2d0], -R0 ;  /* 0x0000b400b9037a23 */ /* 0x002fce0000010800 */
[C---:B---3--:R-:W-:Y:S01]  /*5630*/  HMMA.16816.F32 R176, R8.reuse, R12, R176 ;  /* 0x0000000c08b0723c */ /* 0x048fe200000018b0 */
[----:B------:R1:W-:Y:S07]  /*5640*/  MUFU.EX2 R92, R3 ;  /* 0x00000003005c7308 */ /* 0x0003ee0000000800 */
[C---:B------:R-:W-:Y:S08]  /*5650*/  HMMA.16816.F32 R80, R8.reuse, R14, R80 ;  /* 0x0000000e0850723c */ /* 0x040ff00000001850 */
[----:B------:R-:W-:Y:S01]  /*5660*/  HMMA.16816.F32 R76, R8, R28, R76 ;  /* 0x0000001c084c723c */ /* 0x000fe2000000184c */
[----:B-1----:R-:W-:-:S04]  /*5670*/  FFMA.FTZ R3, R186, c[0x0][0x2d0], -R0 ;  /* 0x0000b400ba037a23 */ /* 0x002fc80000010800 */
[----:B------:R1:W3:Y:S03]  /*5680*/  MUFU.EX2 R91, R3 ;  /* 0x00000003005b7308 */ /* 0x0002e60000000800 */
[----:B------:R-:W-:Y:S07]  /*5690*/  HMMA.16816.F32 R68, R8, R30, R68 ;  /* 0x0000001e0844723c */ /* 0x000fee0000001844 */
[----:B------:R-:W-:-:S02]  /*56a0*/  F2FP.PACK_AB R8, R109, R110 ;  /* 0x0000006e6d08723e */ /* 0x000fc400000000ff */
[----:B--2---:R-:W-:Y:S02]  /*56b0*/  F2FP.PACK_AB R9, R93, R94 ;  /* 0x0000005e5d09723e */ /* 0x004fe400000000ff */
[----:B------:R-:W-:Y:S01]  /*56c0*/  F2FP.PACK_AB R10, R107, R108 ;  /* 0x0000006c6b0a723e */ /* 0x000fe200000000ff */
[----:B-1----:R-:W-:Y:S01]  /*56d0*/  FFMA.FTZ R3, R146, c[0x0][0x2d0], -R6 ;  /* 0x0000b40092037a23 */ /* 0x002fe20000010806 */
[----:B---3--:R-:W-:-:S03]  /*56e0*/  F2FP.PACK_AB R11, R91, R92 ;  /* 0x0000005c5b0b723e */ /* 0x008fc600000000ff */
[----:B------:R1:W-:Y:S04]  /*56f0*/  MUFU.EX2 R90, R3 ;  /* 0x00000003005a7308 */ /* 0x0003e80000000800 */
        /* <DEDUP_REMOVED lines=15> */
[----:B------:R1:W-:Y:S03]  /*57f0*/  MUFU.EX2 R87, R3 ;  /* 0x0000000300577308 */ /* 0x0003e60000000800 */
[----:B------:R-:W-:Y:S01]  /*5800*/  HMMA.16816.F32 R44, R8, R28, R44 ;  /* 0x0000001c082c723c */ /* 0x000fe2000000182c */
[----:B-1----:R-:W-:-:S04]  /*5810*/  FFMA.FTZ R3, R187, c[0x0][0x2d0], -R5 ;  /* 0x0000b400bb037a23 */ /* 0x002fc80000010805 */
[----:B------:R1:W-:Y:S02]  /*5820*/  MUFU.EX2 R86, R3 ;  /* 0x0000000300567308 */ /* 0x0003e40000000800 */
[----:B-1----:R-:W-:-:S06]  /*5830*/  FFMA.FTZ R3, R212, c[0x0][0x2d0], -R5 ;  /* 0x0000b400d4037a23 */ /* 0x002fcc0000010805 */
[----:B------:R1:W1:Y:S02]  /*5840*/  MUFU.EX2 R85, R3 ;  /* 0x0000000300557308 */ /* 0x0002640000000800 */
[----:B-1----:R-:W-:-:S06]  /*5850*/  FFMA.FTZ R3, R209, c[0x0][0x2d0], -R5 ;  /* 0x0000b400d1037a23 */ /* 0x002fcc0000010805 */
[----:B------:R1:W-:Y:S02]  /*5860*/  MUFU.EX2 R75, R3 ;  /* 0x00000003004b7308 */ /* 0x0003e40000000800 */
[----:B-1----:R-:W-:-:S06]  /*5870*/  FFMA.FTZ R3, R210, c[0x0][0x2d0], -R5 ;  /* 0x0000b400d2037a23 */ /* 0x002fcc0000010805 */
[----:B------:R1:W1:Y:S02]  /*5880*/  MUFU.EX2 R84, R3 ;  /* 0x0000000300547308 */ /* 0x0002640000000800 */
[----:B-1----:R-:W-:Y:S02]  /*5890*/  FFMA.FTZ R3, R172, c[0x0][0x2d0], -R7 ;  /* 0x0000b400ac037a23 */ /* 0x002fe40000010807 */
[----:B------:R-:W-:-:S04]  /*58a0*/  IMAD.MOV.U32 R172, RZ, RZ, R173 ;  /* 0x000000ffffac7224 */ /* 0x000fc800078e00ad */
[----:B------:R1:W-:Y:S01]  /*58b0*/  MUFU.EX2 R74, R3 ;  /* 0x00000003004a7308 */ /* 0x0003e20000000800 */
[----:B------:R-:W-:Y:S01]  /*58c0*/  IMAD.MOV.U32 R173, RZ, RZ, R171 ;  /* 0x000000ffffad7224 */ /* 0x000fe200078e00ab */
[----:B------:R-:W-:Y:S01]  /*58d0*/  MOV R171, R168 ;  /* 0x000000a800ab7202 */ /* 0x000fe20000000f00 */
[----:B------:R-:W-:Y:S02]  /*58e0*/  IMAD.MOV.U32 R168, RZ, RZ, R170 ;  /* 0x000000ffffa87224 */ /* 0x000fe400078e00aa */
[----:B------:R-:W-:Y:S02]  /*58f0*/  IMAD.MOV.U32 R170, RZ, RZ, R169 ;  /* 0x000000ffffaa7224 */ /* 0x000fe400078e00a9 */
[----:B------:R-:W-:Y:S02]  /*5900*/  IMAD.MOV.U32 R169, RZ, RZ, R159 ;  /* 0x000000ffffa97224 */ /* 0x000fe400078e009f */
[----:B------:R-:W-:Y:S01]  /*5910*/  IMAD.MOV.U32 R159, RZ, RZ, R155 ;  /* 0x000000ffff9f7224 */ /* 0x000fe200078e009b */
[----:B------:R-:W-:Y:S01]  /*5920*/  MOV R155, R154 ;  /* 0x0000009a009b7202 */ /* 0x000fe20000000f00 */
[----:B------:R-:W-:-:S02]  /*5930*/  IMAD.MOV.U32 R154, RZ, RZ, R121 ;  /* 0x000000ffff9a7224 */ /* 0x000fc400078e0079 */
[----:B------:R-:W-:Y:S01]  /*5940*/  IMAD.MOV.U32 R121, RZ, RZ, R235 ;  /* 0x000000ffff797224 */ /* 0x000fe200078e00eb */
[----:B---3--:R-:W-:Y:S01]  /*5950*/  F2FP.PACK_AB R8, R89, R90 ;  /* 0x0000005a5908723e */ /* 0x008fe200000000ff */
[--C-:B------:R-:W-:Y:S01]  /*5960*/  FFMA.FTZ R4, R4, c[0x0][0x2d0], -R7.reuse ;  /* 0x0000b40004047a23 */ /* 0x100fe20000010807 */
[----:B------:R-:W-:Y:S01]  /*5970*/  F2FP.PACK_AB R9, R85, R86 ;  /* 0x000000565509723e */ /* 0x000fe200000000ff */
[----:B-1----:R-:W-:Y:S01]  /*5980*/  FFMA.FTZ R3, R172, c[0x0][0x2d0], -R7 ;  /* 0x0000b400ac037a23 */ /* 0x002fe20000010807 */
[----:B------:R-:W-:Y:S01]  /*5990*/  F2FP.PACK_AB R10, R87, R88 ;  /* 0x00000058570a723e */ /* 0x000fe200000000ff */
[----:B------:R-:W-:Y:S01]  /*59a0*/  IMAD.MOV.U32 R172, RZ, RZ, R173 ;  /* 0x000000ffffac7224 */ /* 0x000fe200078e00ad */
[----:B------:R-:W-:Y:S01]  /*59b0*/  F2FP.PACK_AB R11, R84, R75 ;  /* 0x0000004b540b723e */ /* 0x000fe200000000ff */
[----:B------:R1:W3:Y:S01]  /*59c0*/  MUFU.EX2 R73, R3 ;  /* 0x0000000300497308 */ /* 0x0002e20000000800 */
[----:B------:R-:W-:Y:S01]  /*59d0*/  IMAD.MOV.U32 R173, RZ, RZ, R171 ;  /* 0x000000ffffad7224 */ /* 0x000fe200078e00ab */
[----:B------:R-:W-:Y:S01]  /*59e0*/  MOV R171, R168 ;  /* 0x000000a800ab7202 */ /* 0x000fe20000000f00 */
[----:B------:R-:W-:Y:S01]  /*59f0*/  IMAD.MOV.U32 R168, RZ, RZ, R170 ;  /* 0x000000ffffa87224 */ /* 0x000fe200078e00aa */
[----:B------:R2:W5:Y:S01]  /*5a00*/  LDL.LU R235, [R1+0x1c] ;  /* 0x00001c0001eb7983 */ /* 0x0005620000300800 */
[----:B------:R-:W-:-:S02]  /*5a10*/  IMAD.MOV.U32 R170, RZ, RZ, R169 ;  /* 0x000000ffffaa7224 */ /* 0x000fc400078e00a9 */
[----:B------:R-:W-:Y:S02]  /*5a20*/  IMAD.MOV.U32 R169, RZ, RZ, R159 ;  /* 0x000000ffffa97224 */ /* 0x000fe400078e009f */
[----:B------:R-:W-:Y:S01]  /*5a30*/  IMAD.MOV.U32 R159, RZ, RZ, R155 ;  /* 0x000000ffff9f7224 */ /* 0x000fe200078e009b */
[----:B------:R-:W-:Y:S01]  /*5a40*/  MOV R155, R154 ;  /* 0x0000009a009b7202 */ /* 0x000fe20000000f00 */
[----:B------:R-:W-:Y:S01]  /*5a50*/  IMAD.MOV.U32 R154, RZ, RZ, R121 ;  /* 0x000000ffff9a7224 */ /* 0x000fe200078e0079 */
[----:B------:R-:W-:Y:S01]  /*5a60*/  HMMA.16816.F32 R140, R8, R24, R140 ;  /* 0x00000018088c723c */ /* 0x000fe2000000188c */
[----:B------:R-:W-:Y:S02]  /*5a70*/  IMAD.MOV.U32 R174, RZ, RZ, R129 ;  /* 0x000000ffffae7224 */ /* 0x000fe400078e0081 */
[----:B------:R-:W-:Y:S02]  /*5a80*/  IMAD.MOV.U32 R121, RZ, RZ, R234 ;  /* 0x000000ffff797224 */ /* 0x000fe400078e00ea */
[----:B-1----:R-:W-:-:S03]  /*5a90*/  FFMA.FTZ R3, R227, c[0x0][0x2d0], -R7 ;  /* 0x0000b400e3037a23 */ /* 0x002fc60000010807 */
[C---:B------:R-:W-:Y:S01]  /*5aa0*/  HMMA.16816.F32 R148, R8.reuse, R26, R148 ;  /* 0x0000001a0894723c */ /* 0x040fe20000001894 */
[----:B------:R1:W-:Y:S07]  /*5ab0*/  MUFU.EX2 R72, R3 ;  /* 0x0000000300487308 */ /* 0x0003ee0000000800 */
[C---:B--2---:R-:W-:Y:S08]  /*5ac0*/  HMMA.16816.F32 R160, R8.reuse, R20, R160 ;  /* 0x0000001408a0723c */ /* 0x044ff000000018a0 */
[----:B------:R-:W-:Y:S01]  /*5ad0*/  HMMA.16816.F32 R164, R8, R22, R164 ;  /* 0x0000001608a4723c */ /* 0x000fe200000018a4 */
[----:B-1----:R-:W-:-:S07]  /*5ae0*/  FFMA.FTZ R3, R172, c[0x0][0x2d0], -R7 ;  /* 0x0000b400ac037a23 */ /* 0x002fce0000010807 */
[----:B----4-:R-:W-:Y:S01]  /*5af0*/  HMMA.16816.F32 R176, R8, R16, R176 ;  /* 0x0000001008b0723c */ /* 0x010fe200000018b0 */
[----:B------:R-:W-:-:S07]  /*5b00*/  IMAD.MOV.U32 R172, RZ, RZ, R173 ;  /* 0x000000ffffac7224 */ /* 0x000fce00078e00ad */
[----:B------:R-:W-:Y:S01]  /*5b10*/  HMMA.16816.F32 R180, R8, R18, R80 ;  /* 0x0000001208b4723c */ /* 0x000fe20000001850 */
[----:B------:R-:W-:Y:S01]  /*5b20*/  IMAD.MOV.U32 R173, RZ, RZ, R171 ;  /* 0x000000ffffad7224 */ /* 0x000fe200078e00ab */
[----:B------:R-:W-:Y:S01]  /*5b30*/  MOV R171, R168 ;  /* 0x000000a800ab7202 */ /* 0x000fe20000000f00 */
[----:B------:R1:W-:Y:S01]  /*5b40*/  MUFU.EX2 R59, R3 ;  /* 0x00000003003b7308 */ /* 0x0003e20000000800 */
[----:B------:R-:W-:-:S04]  /*5b50*/  IMAD.MOV.U32 R168, RZ, RZ, R170 ;  /* 0x000000ffffa87224 */ /* 0x000fc800078e00aa */
[C---:B------:R-:W-:Y:S08]  /*5b60*/  HMMA.16816.F32 R76, R8.reuse, R12, R76 ;  /* 0x0000000c084c723c */ /* 0x040ff0000000184c */
[----:B------:R-:W-:Y:S01]  /*5b70*/  HMMA.16816.F32 R68, R8, R14, R68 ;  /* 0x0000000e0844723c */ /* 0x000fe20000001844 */
[----:B------:R-:W-:Y:S01]  /*5b80*/  MOV R129, R118 ;  /* 0x0000007600817202 */ /* 0x000fe20000000f00 */
[----:B------:R2:W5:Y:S01]  /*5b90*/  LDL.LU R234, [R1+0x18] ;  /* 0x0000180001ea7983 */ /* 0x0005620000300800 */
[----:B-1----:R-:W-:Y:S01]  /*5ba0*/  FFMA.FTZ R3, R172, c[0x0][0x2d0], -R0 ;  /* 0x0000b400ac037a23 */ /* 0x002fe20000010800 */
[----:B------:R-:W-:Y:S01]  /*5bb0*/  MOV R172, R173 ;  /* 0x000000ad00ac7202 */ /* 0x000fe20000000f00 */
[----:B------:R-:W-:-:S02]  /*5bc0*/  IMAD.MOV.U32 R173, RZ, RZ, R171 ;  /* 0x000000ffffad7224 */ /* 0x000fc400078e00ab */
[----:B------:R1:W-:Y:S01]  /*5bd0*/  MUFU.EX2 R58, R3 ;  /* 0x00000003003a7308 */ /* 0x0003e20000000800 */
[----:B------:R-:W-:Y:S02]  /*5be0*/  IMAD.MOV.U32 R171, RZ, RZ, R168 ;  /* 0x000000ffffab7224 */ /* 0x000fe400078e00a8 */
[----:B------:R-:W-:Y:S02]  /*5bf0*/  IMAD.MOV.U32 R170, RZ, RZ, R169 ;  /* 0x000000ffffaa7224 */ /* 0x000fe400078e00a9 */
[----:B------:R-:W-:Y:S02]  /*5c00*/  IMAD.MOV.U32 R169, RZ, RZ, R159 ;  /* 0x000000ffffa97224 */ /* 0x000fe400078e009f */
[----:B------:R-:W-:Y:S02]  /*5c10*/  IMAD.MOV.U32 R168, RZ, RZ, R170 ;  /* 0x000000ffffa87224 */ /* 0x000fe400078e00aa */
[----:B------:R-:W-:Y:S01]  /*5c20*/  IMAD.MOV.U32 R159, RZ, RZ, R155 ;  /* 0x000000ffff9f7224 */ /* 0x000fe200078e009b */
[----:B------:R-:W-:Y:S01]  /*5c30*/  MOV R155, R154 ;  /* 0x0000009a009b7202 */ /* 0x000fe20000000f00 */
[----:B-1----:R-:W-:-:S02]  /*5c40*/  FFMA.FTZ R3, R172, c[0x0][0x2d0], -R0 ;  /* 0x0000b400ac037a23 */ /* 0x002fc40000010800 */
[----:B------:R-:W-:Y:S02]  /*5c50*/  IMAD.MOV.U32 R172, RZ, RZ, R173 ;  /* 0x000000ffffac7224 */ /* 0x000fe400078e00ad */
[----:B------:R1:W4:Y:S01]  /*5c60*/  MUFU.EX2 R57, R3 ;  /* 0x0000000300397308 */ /* 0x0003220000000800 */
        /* <DEDUP_REMOVED lines=8> */
[----:B------:R-:W-:Y:S01]  /*5cf0*/  IMAD.MOV.U32 R159, RZ, RZ, R155 ;  /* 0x000000ffff9f7224 */ /* 0x000fe200078e009b */
[----:B---3--:R-:W-:Y:S01]  /*5d00*/  F2FP.PACK_AB R8, R73, R74 ;  /* 0x0000004a4908723e */ /* 0x008fe200000000ff */
[----:B------:R-:W-:Y:S02]  /*5d10*/  IMAD.MOV.U32 R158, RZ, RZ, R157 ;  /* 0x000000ffff9e7224 */ /* 0x000fe400078e009d */
[----:B-1----:R-:W-:Y:S01]  /*5d20*/  FFMA.FTZ R3, R173, c[0x0][0x2d0], -R0 ;  /* 0x0000b400ad037a23 */ /* 0x002fe20000010800 */
[----:B----4-:R-:W-:Y:S01]  /*5d30*/  F2FP.PACK_AB R9, R57, R58 ;  /* 0x0000003a3909723e */ /* 0x010fe200000000ff */
[----:B------:R-:W-:Y:S02]  /*5d40*/  IMAD.MOV.U32 R169, RZ, RZ, R159 ;  /* 0x000000ffffa97224 */ /* 0x000fe400078e009f */
[----:B------:R1:W3:Y:S01]  /*5d50*/  MUFU.EX2 R31, R3 ;  /* 0x00000003001f7308 */ /* 0x0002e20000000800 */
[----:B------:R-:W-:Y:S01]  /*5d60*/  F2FP.PACK_AB R10, R59, R72 ;  /* 0x000000483b0a723e */ /* 0x000fe200000000ff */
[----:B------:R-:W-:-:S02]  /*5d70*/  IMAD.MOV.U32 R157, RZ, RZ, R153 ;  /* 0x000000ffff9d7224 */ /* 0x000fc400078e0099 */
[----:B------:R-:W-:Y:S02]  /*5d80*/  IMAD.MOV.U32 R153, RZ, RZ, R233 ;  /* 0x000000ffff997224 */ /* 0x000fe400078e00e9 */
[----:B------:R-:W-:Y:S01]  /*5d90*/  IMAD.MOV.U32 R155, RZ, RZ, R154 ;  /* 0x000000ffff9b7224 */ /* 0x000fe200078e009a */
[----:B------:R-:W-:Y:S01]  /*5da0*/  MOV R81, R174 ;  /* 0x000000ae00517202 */ /* 0x000fe20000000f00 */
[----:B-1----:R-:W-:Y:S01]  /*5db0*/  FFMA.FTZ R3, R171, c[0x0][0x2d0], -R6 ;  /* 0x0000b400ab037a23 */ /* 0x002fe20000010806 */
[----:B---3--:R-:W-:Y:S01]  /*5dc0*/  F2FP.PACK_AB R11, R31, R56 ;  /* 0x000000381f0b723e */ /* 0x008fe200000000ff */
[----:B------:R-:W-:Y:S01]  /*5dd0*/  IMAD.MOV.U32 R172, RZ, RZ, R128 ;  /* 0x000000ffffac7224 */ /* 0x000fe200078e0080 */
[----:B------:R-:W-:Y:S01]  /*5de0*/  MOV R227, R156 ;  /* 0x0000009c00e37202 */ /* 0x000fe20000000f00 */
[----:B------:R1:W-:Y:S01]  /*5df0*/  MUFU.EX2 R29, R3 ;  /* 0x00000003001d7308 */ /* 0x0003e20000000800 */
[----:B------:R-:W-:Y:S01]  /*5e00*/  IMAD.MOV.U32 R212, RZ, RZ, R129 ;  /* 0x000000ffffd47224 */ /* 0x000fe200078e0081 */
[----:B------:R-:W-:Y:S01]  /*5e10*/  UIADD3 UR6, UR7, -0x2, URZ ;  /* 0xfffffffe07067890 */ /* 0x000fe2000fffe03f */
[----:B------:R2:W5:Y:S01]  /*5e20*/  LDL.LU R233, [R1+0x14] ;  /* 0x0000140001e97983 */ /* 0x0005620000300800 */
[----:B------:R-:W-:Y:S01]  /*5e30*/  IMAD.MOV.U32 R154, RZ, RZ, R158 ;  /* 0x000000ffff9a7224 */ /* 0x000fe200078e009e */
[----:B------:R-:W-:Y:S01]  /*5e40*/  HMMA.16816.F32 R64, R8, R24, R64 ;  /* 0x000000180840723c */ /* 0x000fe20000001840 */
[----:B------:R-:W-:Y:S01]  /*5e50*/  IMAD.MOV.U32 R158, RZ, RZ, R157 ;  /* 0x000000ffff9e7224 */ /* 0x000fe200078e009d */
[----:B------:R-:W-:Y:S01]  /*5e60*/  MOV R157, R153 ;  /* 0x00000099009d7202 */ /* 0x000fe20000000f00 */
[----:B------:R-:W-:-:S02]  /*5e70*/  IMAD.MOV.U32 R153, RZ, RZ, R152 ;  /* 0x000000ffff997224 */ /* 0x000fc400078e0098 */
[----:B------:R-:W-:Y:S02]  /*5e80*/  IMAD.MOV.U32 R152, RZ, RZ, R232 ;  /* 0x000000ffff987224 */ /* 0x000fe400078e00e8 */
[----:B------:R-:W-:Y:S01]  /*5e90*/  IMAD.MOV.U32 R159, RZ, RZ, R155 ;  /* 0x000000ffff9f7224 */ /* 0x000fe200078e009b */
[----:B------:R-:W-:Y:S01]  /*5ea0*/  HMMA.16816.F32 R48, R8, R22, R48 ;  /* 0x000000160830723c */ /* 0x000fe20000001830 */
[----:B-1----:R-:W-:Y:S01]  /*5eb0*/  FFMA.FTZ R3, R168, c[0x0][0x2d0], -R6 ;  /* 0x0000b400a8037a23 */ /* 0x002fe20000010806 */
[----:B------:R2:W5:Y:S01]  /*5ec0*/  LDL.LU R232, [R1+0x10] ;  /* 0x0000100001e87983 */ /* 0x0005620000300800 */
[----:B------:R-:W-:Y:S01]  /*5ed0*/  IMAD.MOV.U32 R155, RZ, RZ, R154 ;  /* 0x000000ffff9b7224 */ /* 0x000fe200078e009a */
[----:B------:R-:W-:Y:S01]  /*5ee0*/  MOV R154, R153 ;  /* 0x00000099009a7202 */ /* 0x000fe20000000f00 */
[----:B------:R1:W-:Y:S01]  /*5ef0*/  MUFU.EX2 R30, R3 ;  /* 0x00000003001e7308 */ /* 0x0003e20000000800 */
[----:B------:R-:W-:Y:S01]  /*5f00*/  IMAD.MOV.U32 R153, RZ, RZ, R152 ;  /* 0x000000ffff997224 */ /* 0x000fe200078e0098 */
[----:B------:R-:W-:Y:S01]  /*5f10*/  MOV R173, R159 ;  /* 0x0000009f00ad7202 */ /* 0x000fe20000000f00 */
[----:B------:R-:W-:-:S02]  /*5f20*/  IMAD.MOV.U32 R152, RZ, RZ, R131 ;  /* 0x000000ffff987224 */ /* 0x000fc400078e0083 */
[----:B-1----:R-:W-:Y:S02]  /*5f30*/  FFMA.FTZ R3, R170, c[0x0][0x2d0], -R6 ;  /* 0x0000b400aa037a23 */ /* 0x002fe40000010806 */
[----:B------:R-:W-:Y:S02]  /*5f40*/  IMAD.MOV.U32 R186, RZ, RZ, R153 ;  /* 0x000000ffffba7224 */ /* 0x000fe400078e0099 */
[----:B------:R1:W-:Y:S01]  /*5f50*/  MUFU.EX2 R28, R3 ;  /* 0x00000003001c7308 */ /* 0x0003e20000000800 */
[----:B------:R-:W-:Y:S01]  /*5f60*/  IMAD.MOV.U32 R146, RZ, RZ, R154 ;  /* 0x000000ffff927224 */ /* 0x000fe200078e009a */
[----:B------:R-:W-:Y:S01]  /*5f70*/  HMMA.16816.F32 R52, R8, R20, R52 ;  /* 0x000000140834723c */ /* 0x000fe20000001834 */
[----:B------:R-:W-:Y:S02]  /*5f80*/  IMAD.MOV.U32 R131, RZ, RZ, R130 ;  /* 0x000000ffff837224 */ /* 0x000fe400078e0082 */
[----:B------:R-:W-:Y:S02]  /*5f90*/  IMAD.MOV.U32 R80, RZ, RZ, R172 ;  /* 0x000000ffff507224 */ /* 0x000fe400078e00ac */
[----:B------:R-:W-:-:S02]  /*5fa0*/  IMAD.MOV.U32 R130, RZ, RZ, R139 ;  /* 0x000000ffff827224 */ /* 0x000fc400078e008b */
[----:B-1----:R-:W-:Y:S01]  /*5fb0*/  FFMA.FTZ R3, R169, c[0x0][0x2d0], -R6 ;  /* 0x0000b400a9037a23 */ /* 0x002fe20000010806 */
[C---:B------:R-:W-:Y:S01]  /*5fc0*/  HMMA.16816.F32 R44, R8.reuse, R12, R44 ;  /* 0x0000000c082c723c */ /* 0x040fe2000000182c */
[----:B------:R-:W-:Y:S01]  /*5fd0*/  MUFU.EX2 R20, R4 ;  /* 0x0000000400147308 */ /* 0x000fe20000000800 */
[----:B------:R-:W-:Y:S02]  /*5fe0*/  IMAD.MOV.U32 R185, RZ, RZ, R152 ;  /* 0x000000ffffb97224 */ /* 0x000fe400078e0098 */
[----:B------:R-:W-:Y:S02]  /*5ff0*/  IMAD.MOV.U32 R174, RZ, RZ, R127 ;  /* 0x000000ffffae7224 */ /* 0x000fe400078e007f */
[----:B------:R-:W-:Y:S02]  /*6000*/  IMAD.MOV.U32 R159, RZ, RZ, R155 ;  /* 0x000000ffff9f7224 */ /* 0x000fe400078e009b */
[----:B------:R-:W-:Y:S01]  /*6010*/  HMMA.16816.F32 R60, R8, R26, R60 ;  /* 0x0000001a083c723c */ /* 0x000fe2000000183c */
[----:B------:R1:W3:Y:S01]  /*6020*/  MUFU.EX2 R25, R3 ;  /* 0x0000000300197308 */ /* 0x0002e20000000800 */
[--C-:B------:R-:W-:Y:S01]  /*6030*/  FFMA.FTZ R12, R217, c[0x0][0x2d0], -R0.reuse ;  /* 0x0000b400d90c7a23 */ /* 0x100fe20000010800 */
[----:B------:R-:W-:Y:S01]  /*6040*/  MOV R184, R131 ;  /* 0x0000008300b87202 */ /* 0x000fe20000000f00 */
[----:B------:R-:W-:Y:S01]  /*6050*/  FFMA.FTZ R6, R222, c[0x0][0x2d0], -R0 ;  /* 0x0000b400de067a23 */ /* 0x000fe20000010800 */
[----:B------:R-:W4:Y:S01]  /*6060*/  LDSM.16.MT88.4 R152, [R228+0x3100] ;  /* 0x00310000e498783b */ /* 0x000f220000004200 */
[----:B------:R-:W-:-:S02]  /*6070*/  IMAD.MOV.U32 R172, RZ, RZ, R173 ;  /* 0x000000ffffac7224 */ /* 0x000fc400078e00ad */
[C---:B------:R-:W-:Y:S01]  /*6080*/  HMMA.16816.F32 R36, R8.reuse, R16, R36 ;  /* 0x000000100824723c */ /* 0x040fe20000001824 */
[----:B------:R-:W-:Y:S01]  /*6090*/  IMAD.MOV.U32 R175, RZ, RZ, R130 ;  /* 0x000000ffffaf7224 */ /* 0x000fe200078e0082 */
[----:B------:R-:W2:Y:S06]  /*60a0*/  LDSM.16.MT88.4 R168, [R231+0x3100] ;  /* 0x00310000e7a8783b */ /* 0x000eac0000004200 */
[C---:B------:R-:W-:Y:S01]  /*60b0*/  HMMA.16816.F32 R40, R8.reuse, R18, R40 ;  /* 0x000000120828723c */ /* 0x040fe20000001828 */
[----:B-1----:R-:W-:Y:S01]  /*60c0*/  FFMA.FTZ R3, R213, c[0x0][0x2d0], -R5 ;  /* 0x0000b400d5037a23 */ /* 0x002fe20000010805 */
[----:B------:R-:W-:Y:S03]  /*60d0*/  LDSM.16.MT88.4 R16, [R230+0x3100] ;  /* 0x00310000e610783b */ /* 0x000fe60000004200 */
[----:B------:R1:W-:Y:S01]  /*60e0*/  MUFU.EX2 R24, R3 ;  /* 0x0000000300187308 */ /* 0x0003e20000000800 */
[----:B------:R-:W-:Y:S01]  /*60f0*/  FFMA.FTZ R4, R186, c[0x0][0x2d0], -R7 ;  /* 0x0000b400ba047a23 */ /* 0x000fe20000010807 */
[----:B------:R2:W5:Y:S01]  /*6100*/  LDL.LU R139, [R1+0xc] ;  /* 0x00000c00018b7983 */ /* 0x0005620000300800 */
[----:B------:R-:W-:Y:S01]  /*6110*/  HMMA.16816.F32 R32, R8, R14, R32 ;  /* 0x0000000e0820723c */ /* 0x000fe20000001820 */
[----:B------:R-:W-:Y:S01]  /*6120*/  IMAD.MOV.U32 R173, RZ, RZ, R125 ;  /* 0x000000ffffad7224 */ /* 0x000fe200078e007d */
[----:B------:R-:W-:Y:S01]  /*6130*/  UISETP.GE.AND UP0, UPT, UR6, UR8, UPT ;  /* 0x000000080600728c */ /* 0x000fe2000bf06270 */
[----:B------:R-:W-:Y:S01]  /*6140*/  IMAD.MOV.U32 R130, RZ, RZ, R117 ;  /* 0x000000ffff827224 */ /* 0x000fe200078e0075 */
[----:B---3--:R-:W-:Y:S01]  /*6150*/  F2FP.PACK_AB R186, R25, R28 ;  /* 0x0000001c19ba723e */ /* 0x008fe200000000ff */
[----:B------:R3:W-:Y:S01]  /*6160*/  MUFU.EX2 R14, R4 ;  /* 0x00000004000e7308 */ /* 0x0007e20000000800 */
[----:B------:R-:W-:-:S02]  /*6170*/  IMAD.MOV.U32 R82, RZ, RZ, R175 ;  /* 0x000000ffff527224 */ /* 0x000fc400078e00af */
[----:B------:R-:W-:Y:S01]  /*6180*/  IMAD.MOV.U32 R83, RZ, RZ, R184 ;  /* 0x000000ffff537224 */ /* 0x000fe200078e00b8 */
[----:B------:R-:W-:Y:S01]  /*6190*/  PLOP3.LUT P0, PT, PT, PT, UP0, 0x80, 0x0 ;  /* 0x000000000000781c */ /* 0x000fe20003f0f008 */
[----:B------:R-:W-:Y:S01]  /*61a0*/  IMAD.MOV.U32 R131, RZ, RZ, R116 ;  /* 0x000000ffff837224 */ /* 0x000fe200078e0074 */
[----:B------:R-:W-:Y:S01]  /*61b0*/  F2FP.PACK_AB R184, R30, R29 ;  /* 0x0000001d1eb8723e */ /* 0x000fe200000000ff */
[----:B------:R-:W-:Y:S01]  /*61c0*/  IMAD.MOV.U32 R128, RZ, RZ, R119 ;  /* 0x000000ffff807224 */ /* 0x000fe200078e0077 */
[----:B------:R-:W-:Y:S01]  /*61d0*/  MUFU.EX2 R11, R12 ;  /* 0x0000000c000b7308 */ /* 0x000fe20000000800 */
[----:B-1----:R-:W-:Y:S01]  /*61e0*/  FFMA.FTZ R3, R211, c[0x0][0x2d0], -R5 ;  /* 0x0000b400d3037a23 */ /* 0x002fe20000010805 */
[----:B------:R-:W1:Y:S01]  /*61f0*/  LDSM.16.MT88.4 R116, [R229+0x3100] ;  /* 0x00310000e574783b */ /* 0x000e620000004200 */
[----:B------:R-:W-:Y:S02]  /*6200*/  IMAD.MOV.U32 R210, RZ, RZ, R131 ;  /* 0x000000ffffd27224 */ /* 0x000fe400078e0083 */
[----:B------:R-:W-:-:S03]  /*6210*/  IMAD.MOV.U32 R209, RZ, RZ, R128 ;  /* 0x000000ffffd17224 */ /* 0x000fc600078e0080 */
[----:B------:R2:W1:Y:S01]  /*6220*/  MUFU.EX2 R23, R3 ;  /* 0x0000000300177308 */ /* 0x0004620000000800 */
[----:B---3--:R-:W-:-:S07]  /*6230*/  FADD.FTZ R4, R224, R221 ;  /* 0x000000dde0047221 */ /* 0x008fce0000010000 */
[----:B------:R-:W-:Y:S01]  /*6240*/  MUFU.EX2 R10, R6 ;  /* 0x00000006000a7308 */ /* 0x000fe20000000800 */
[----:B--2---:R-:W-:-:S07]  /*6250*/  FFMA.FTZ R3, R214, c[0x0][0x2d0], -R5 ;  /* 0x0000b400d6037a23 */ /* 0x004fce0000010805 */
[----:B------:R2:W-:Y:S02]  /*6260*/  MUFU.EX2 R22, R3 ;  /* 0x0000000300167308 */ /* 0x0005e40000000800 */
[----:B--2---:R-:W-:Y:S02]  /*6270*/  FFMA.FTZ R3, R226, c[0x0][0x2d0], -R5 ;  /* 0x0000b400e2037a23 */ /* 0x004fe40000010805 */
[----:B------:R-:W-:-:S04]  /*6280*/  FFMA.FTZ R5, R225, c[0x0][0x2d0], -R0 ;  /* 0x0000b400e1057a23 */ /* 0x000fc80000010800 */
[----:B------:R2:W3:Y:S01]  /*6290*/  MUFU.EX2 R21, R3 ;  /* 0x0000000300157308 */ /* 0x0004e20000000800 */
[----:B------:R-:W-:-:S07]  /*62a0*/  FFMA.FTZ R0, R215, c[0x0][0x2d0], -R0 ;  /* 0x0000b400d7007a23 */ /* 0x000fce0000010800 */
[----:B------:R4:W4:Y:S01]  /*62b0*/  MUFU.EX2 R9, R5 ;  /* 0x0000000500097308 */ /* 0x0009220000000800 */
[----:B--2---:R-:W-:-:S07]  /*62c0*/  FFMA.FTZ R3, R146, c[0x0][0x2d0], -R7 ;  /* 0x0000b40092037a23 */ /* 0x004fce0000010807 */
[----:B------:R2:W2:Y:S01]  /*62d0*/  MUFU.EX2 R12, R0 ;  /* 0x00000000000c7308 */ /* 0x0004a20000000800 */
[----:B------:R-:W-:Y:S01]  /*62e0*/  FFMA.FTZ R7, R185, c[0x0][0x2d0], -R7 ;  /* 0x0000b400b9077a23 */ /* 0x000fe20000010807 */
[----:B-1----:R-:W-:Y:S02]  /*62f0*/  F2FP.PACK_AB R185, R23, R24 ;  /* 0x0000001817b9723e */ /* 0x002fe400000000ff */
[----:B---3--:R-:W-:Y:S01]  /*6300*/  F2FP.PACK_AB R187, R21, R22 ;  /* 0x0000001615bb723e */ /* 0x008fe200000000ff */
[----:B----4-:R-:W-:-:S03]  /*6310*/  FADD.FTZ R5, R124, R126 ;  /* 0x0000007e7c057221 */ /* 0x010fc60000010000 */
[----:B------:R1:W3:Y:S01]  /*6320*/  MUFU.EX2 R15, R3 ;  /* 0x00000003000f7308 */ /* 0x0002e20000000800 */
[----:B------:R-:W-:Y:S01]  /*6330*/  F2FP.PACK_AB R129, R10, R9 ;  /* 0x000000090a81723e */ /* 0x000fe200000000ff */
[----:B------:R-:W-:Y:S01]  /*6340*/  FADD.FTZ R6, R158, R5 ;  /* 0x000000059e067221 */ /* 0x000fe20000010000 */
[C---:B------:R-:W-:Y:S01]  /*6350*/  HMMA.16816.F32 R140, R184.reuse, R152, R140 ;  /* 0x00000098b88c723c */ /* 0x040fe2000000188c */
[----:B------:R-:W-:Y:S02]  /*6360*/  FADD.FTZ R5, R223, R4 ;  /* 0x00000004df057221 */ /* 0x000fe40000010000 */
[----:B--2---:R-:W-:Y:S02]  /*6370*/  FADD.FTZ R0, R159, R173 ;  /* 0x000000ad9f007221 */ /* 0x004fe40000010000 */
[----:B------:R2:W4:Y:S01]  /*6380*/  MUFU.EX2 R13, R7 ;  /* 0x00000007000d7308 */ /* 0x0005220000000800 */
[----:B------:R-:W-:Y:S02]  /*6390*/  F2FP.PACK_AB R131, R12, R11 ;  /* 0x0000000b0c83723e */ /* 0x000fe400000000ff */
[----:B------:R-:W-:Y:S01]  /*63a0*/  HMMA.16816.F32 R148, R184, R154, R148 ;  /* 0x0000009ab894723c */ /* 0x000fe20000001894 */
[----:B-1----:R-:W-:Y:S01]  /*63b0*/  FADD.FTZ R3, R172, R174 ;  /* 0x000000aeac037221 */ /* 0x002fe20000010000 */
[----:B---3--:R-:W-:-:S03]  /*63c0*/  F2FP.PACK_AB R128, R15, R20 ;  /* 0x000000140f80723e */ /* 0x008fc600000000ff */
[----:B------:R-:W-:-:S03]  /*63d0*/  FADD.FTZ R4, R157, R3 ;  /* 0x000000039d047221 */ /* 0x000fc60000010000 */
[C---:B------:R-:W-:Y:S01]  /*63e0*/  HMMA.16816.F32 R160, R184.reuse, R168, R160 ;  /* 0x000000a8b8a0723c */ /* 0x040fe200000018a0 */
[----:B------:R-:W-:Y:S02]  /*63f0*/  FADD.FTZ R3, R80, R6 ;  /* 0x0000000650037221 */ /* 0x000fe40000010000 */
[----:B------:R-:W-:Y:S02]  /*6400*/  FADD.FTZ R4, R82, R4 ;  /* 0x0000000452047221 */ /* 0x000fe40000010000 */
[----:B--2---:R-:W-:Y:S01]  /*6410*/  FADD.FTZ R7, R130, R0 ;  /* 0x0000000082077221 */ /* 0x004fe20000010000 */
[----:B----4-:R-:W-:Y:S01]  /*6420*/  F2FP.PACK_AB R130, R13, R14 ;  /* 0x0000000e0d82723e */ /* 0x010fe200000000ff */
        /* <DEDUP_REMOVED lines=99> */
[----:B------:R1:W-:Y:S01]  /*6a60*/  STL [R1+0x4], R0 ;  /* 0x0000040001007387 */ /* 0x0003e20000100800 */
[----:B------:R-:W-:Y:S02]  /*6a70*/  FADD.FTZ R251, R72, R251 ;  /* 0x000000fb48fb7221 */ /* 0x000fe40000010000 */
[----:B------:R-:W-:Y:S01]  /*6a80*/  FADD.FTZ R252, R56, R252 ;  /* 0x000000fc38fc7221 */ /* 0x000fe20000010000 */
[----:B------:R1:W-:Y:S01]  /*6a90*/  STL [R1], R4 ;  /* 0x0000000401007387 */ /* 0x0003e20000100800 */
        /* <DEDUP_REMOVED lines=10> */
[----:B------:R-:W-:Y:S05]  /*6b40*/  @!P0 BRA `(.L_x_1928) ;  /* 0x0000427000008947 */ /* 0x000fea0003800000 */
[----:B------:R-:W-:Y:S01]  /*6b50*/  IMAD.MOV.U32 R3, RZ, RZ, R136 ;  /* 0x000000ffff037224 */ /* 0x000fe200078e0088 */
[----:B------:R-:W-:Y:S01]  /*6b60*/  MOV R138, R2 ;  /* 0x00000002008a7202 */ /* 0x000fe20000000f00 */
[----:B-1----:R-:W-:Y:S01]  /*6b70*/  IMAD.MOV.U32 R0, RZ, RZ, R137 ;  /* 0x000000ffff007224 */ /* 0x002fe200078e0089 */
[----:B------:R-:W-:Y:S01]  /*6b80*/  MOV R133, R135 ;  /* 0x0000008700857202 */ /* 0x000fe20000000f00 */
[----:B------:R-:W-:Y:S05]  /*6b90*/  BRA `(.L_x_1929) ;  /* 0x0000040000007947 */ /* 0x000fea0003800000 */
.L_x_1931:
[----:B------:R-:W2:Y:S01]  /*6ba0*/  LDL R136, [R1+0x8] ;  /* 0x0000080001887983 */ /* 0x000ea20000100800 */
[----:B------:R-:W-:Y:S01]  /*6bb0*/  UIMAD UR5, UR6, 0x70, UR9 ;  /* 0x00000070060578a4 */ /* 0x000fe2000f8e0209 */
[----:B------:R-:W-:Y:S05]  /*6bc0*/  IMAD.MOV.U32 R247, RZ, RZ, RZ ;  /* 0x000000fffff77224 */ /* 0x000fea00078e00ff */
        /* <DEDUP_REMOVED lines=28> */
[----:B------:R-:W3:Y:S04]  /*6d90*/  SHFL.IDX PT, R134, R132, 0x1, 0x181f ;  /* 0x00381f0084867f89 */ /* 0x000ee800000e0000 */
[----:B------:R-:W4:Y:S04]  /*6da0*/  SHFL.IDX PT, R135, R2, 0x1, 0x181f ;  /* 0x00381f0002877f89 */ /* 0x000f2800000e0000 */
[----:B------:R-:W5:Y:S04]  /*6db0*/  SHFL.IDX PT, R190, R132, 0x3, 0x181f ;  /* 0x00781f0084be7f89 */ /* 0x000f6800000e0000 */
[----:B------:R-:W5:Y:S01]  /*6dc0*/  SHFL.IDX PT, R189, R2, 0x2, 0x181f ;  /* 0x00581f0002bd7f89 */ /* 0x000f6200000e0000 */
[-C--:B-1----:R-:W-:Y:S03]  /*6dd0*/  IADD3 R136, P1, R136, R246.reuse, RZ ;  /* 0x000000f688887210 */ /* 0x082fe60007f3e0ff */
[----:B------:R-:W1:Y:S04]  /*6de0*/  SHFL.IDX PT, R188, R132, 0x4, 0x181f ;  /* 0x00981f0084bc7f89 */ /* 0x000e6800000e0000 */
[----:B------:R-:W1:Y:S01]  /*6df0*/  SHFL.IDX PT, R191, R132, 0x5, 0x181f ;  /* 0x00b81f0084bf7f89 */ /* 0x000e6200000e0000 */
[--C-:B--2---:R-:W-:Y:S03]  /*6e00*/  IMAD.X R137, R137, 0x1, R245.reuse, P1 ;  /* 0x0000000189897824 */ /* 0x104fe600008e06f5 */
[----:B------:R-:W2:Y:S01]  /*6e10*/  SHFL.IDX PT, R196, R2, 0x3, 0x181f ;  /* 0x00781f0002c47f89 */ /* 0x000ea200000e0000 */
[-C--:B---3--:R-:W-:Y:S03]  /*6e20*/  IADD3 R134, P0, R134, R246.reuse, RZ ;  /* 0x000000f686867210 */ /* 0x088fe60007f1e0ff */
[----:B------:R3:W-:Y:S01]  /*6e30*/  LDGSTS.E.BYPASS.LTC128B.128 [R248+0x3900], [R136.64], !P6 ;  /* 0x0390000088f87fae */ /* 0x0007e2000f101d50 */
[-C--:B----4-:R-:W-:Y:S02]  /*6e40*/  IADD3.X R135, R135, R245.reuse, RZ, P0, !PT ;  /* 0x000000f587877210 */ /* 0x090fe400007fe4ff */
[-C--:B------:R-:W-:Y:S01]  /*6e50*/  IADD3 R192, P0, R192, R246.reuse, RZ ;  /* 0x000000f6c0c07210 */ /* 0x080fe20007f1e0ff */
[----:B------:R-:W4:Y:S01]  /*6e60*/  SHFL.IDX PT, R195, R2, 0x4, 0x181f ;  /* 0x00981f0002c37f89 */ /* 0x000f2200000e0000 */
[-C--:B-----5:R-:W-:Y:S03]  /*6e70*/  IADD3 R190, P3, R190, R246.reuse, RZ ;  /* 0x000000f6bebe7210 */ /* 0x0a0fe60007f7e0ff */
        /* <DEDUP_REMOVED lines=18> */
.L_x_1929:
[----:B------:R-:W-:Y:S04]  /*6fa0*/  DEPBAR.LE SB0, 0x0 ;  /* 0x000080000000791a */ /* 0x000fe80000000000 */
[----:B------:R-:W-:Y:S01]  /*6fb0*/  BAR.SYNC.DEFER_BLOCKING 0x0 ;  /* 0x0000000000007b1d */ /* 0x000fe20000010000 */
[C---:B------:R-:W-:Y:S01]  /*6fc0*/  IMAD.WIDE.U32 R68, R249.reuse, c[0x0][0x208], RZ ;  /* 0x00008200f9447a25 */ /* 0x040fe200078e00ff */
[----:B------:R-:W-:Y:S01]  /*6fd0*/  SHF.R.S32.HI R2, RZ, 0x1f, R249 ;  /* 0x0000001fff027819 */ /* 0x000fe200000114f9 */
[----:B------:R-:W-:Y:S04]  /*6fe0*/  UISETP.GT.AND UP0, UPT, UR6, UR8, UPT ;  /* 0x000000080600728c */ /* 0x000fe8000bf04270 */
[----:B------:R-:W-:Y:S04]  /*6ff0*/  IMAD R2, R2, c[0x0][0x208], RZ ;  /* 0x0000820002027a24 */ /* 0x000fe800078e02ff */
[----:B------:R-:W-:Y:S01]  /*7000*/  IMAD R2, R249, c[0x0][0x20c], R2 ;  /* 0x00008300f9027a24 */ /* 0x000fe200078e0202 */
[----:B-----5:R-:W-:Y:S06]  /*7010*/  LDSM.16.M88.4 R112, [R234+0x7100] ;  /* 0x00710000ea70783b */ /* 0x020fec0000000200 */
[----:B------:R-:W1:Y:S06]  /*7020*/  LDSM.16.M88.4 R16, [R139+0x3900] ;  /* 0x003900008b10783b */ /* 0x000e6c0000000200 */
[----:B------:R-:W2:Y:S06]  /*7030*/  LDSM.16.M88.4 R108, [R234+0x9100] ;  /* 0x00910000ea6c783b */ /* 0x000eac0000000200 */
[----:B------:R-:W3:Y:S06]  /*7040*/  LDSM.16.M88.4 R32, [R139+0x4100] ;  /* 0x004100008b20783b */ /* 0x000eec0000000200 */
[----:B------:R-:W4:Y:S06]  /*7050*/  LDSM.16.M88.4 R48, [R139+0x4900] ;  /* 0x004900008b30783b */ /* 0x000f2c0000000200 */
[----:B------:R-:W3:Y:S06]  /*7060*/  LDSM.16.M88.4 R64, [R139+0x5100] ;  /* 0x005100008b40783b */ /* 0x000eec0000000200 */
[----:B------:R-:W3:Y:S06]  /*7070*/  LDSM.16.M88.4 R80, [R139+0x5900] ;  /* 0x005900008b50783b */ /* 0x000eec0000000200 */
[----:B------:R-:W-:Y:S01]  /*7080*/  LDSM.16.M88.4 R96, [R139+0x6100] ;  /* 0x006100008b60783b */ /* 0x000fe20000000200 */
[-C--:B-1----:R-:W-:Y:S05]  /*7090*/  HMMA.16816.F32 R4, R112, R16.reuse, RZ ;  /* 0x000000107004723c */ /* 0x082fea00000018ff */
[----:B------:R-:W-:Y:S03]  /*70a0*/  LDSM.16.M88.4 R188, [R139+0x6900] ;  /* 0x006900008bbc783b */ /* 0x000fe60000000200 */
[C---:B--2---:R-:W-:Y:S03]  /*70b0*/  HMMA.16816.F32 R8, R108.reuse, R16, RZ ;  /* 0x000000106c08723c */ /* 0x044fe600000018ff */
[----:B------:R-:W-:Y:S06]  /*70c0*/  LDSM.16.M88.4 R192, [R237+0x7100] ;  /* 0x00710000edc0783b */ /* 0x000fec0000000200 */
[----:B------:R-:W-:Y:S01]  /*70d0*/  LDSM.16.M88.4 R196, [R238] ;  /* 0x00000000eec4783b */ /* 0x000fe20000000200 */
[-C--:B------:R-:W-:Y:S05]  /*70e0*/  HMMA.16816.F32 R12, R108, R18.reuse, RZ ;  /* 0x000000126c0c723c */ /* 0x080fea00000018ff */
[----:B------:R-:W-:Y:S03]  /*70f0*/  LDSM.16.M88.4 R200, [R237+0x9100] ;  /* 0x00910000edc8783b */ /* 0x000fe60000000200 */
[C---:B------:R-:W-:Y:S03]  /*7100*/  HMMA.16816.F32 R16, R112.reuse, R18, RZ ;  /* 0x000000127010723c */ /* 0x040fe600000018ff */
[----:B------:R-:W-:Y:S05]  /*7110*/  LDSM.16.M88.4 R204, [R244] ;  /* 0x00000000f4cc783b */ /* 0x000fea0000000200 */
[-C--:B---3--:R-:W-:Y:S01]  /*7120*/  HMMA.16816.F32 R20, R112, R32.reuse, RZ ;  /* 0x000000207014723c */ /* 0x088fe200000018ff */
[----:B------:R-:W-:Y:S06]  /*7130*/  LDSM.16.M88.4 R208, [R243] ;  /* 0x00000000f3d0783b */ /* 0x000fec0000000200 */
[----:B------:R-:W-:Y:S01]  /*7140*/  LDSM.16.M88.4 R212, [R242] ;  /* 0x00000000f2d4783b */ /* 0x000fe20000000200 */
[C---:B------:R-:W-:Y:S05]  /*7150*/  HMMA.16816.F32 R24, R108.reuse, R32, RZ ;  /* 0x000000206c18723c */ /* 0x040fea00000018ff */
[----:B------:R-:W-:Y:S03]  /*7160*/  LDSM.16.M88.4 R216, [R241] ;  /* 0x00000000f1d8783b */ /* 0x000fe60000000200 */
[-C--:B------:R-:W-:Y:S03]  /*7170*/  HMMA.16816.F32 R28, R108, R34.reuse, RZ ;  /* 0x000000226c1c723c */ /* 0x080fe600000018ff */
[----:B------:R-:W-:Y:S05]  /*7180*/  LDSM.16.M88.4 R220, [R240] ;  /* 0x00000000f0dc783b */ /* 0x000fea0000000200 */
[C---:B------:R-:W-:Y:S01]  /*7190*/  HMMA.16816.F32 R32, R112.reuse, R34, RZ ;  /* 0x000000227020723c */ /* 0x040fe200000018ff */
[----:B------:R-:W-:Y:S07]  /*71a0*/  LDSM.16.M88.4 R224, [R239] ;  /* 0x00000000efe0783b */ /* 0x000fee0000000200 */
[-C--:B----4-:R-:W-:Y:S08]  /*71b0*/  HMMA.16816.F32 R36, R112, R48.reuse, RZ ;  /* 0x000000307024723c */ /* 0x090ff000000018ff */
[C---:B------:R-:W-:Y:S08]  /*71c0*/  HMMA.16816.F32 R40, R108.reuse, R48, RZ ;  /* 0x000000306c28723c */ /* 0x040ff000000018ff */
[-C--:B------:R-:W-:Y:S08]  /*71d0*/  HMMA.16816.F32 R44, R108, R50.reuse, RZ ;  /* 0x000000326c2c723c */ /* 0x080ff000000018ff */
[C---:B------:R-:W-:Y:S08]  /*71e0*/  HMMA.16816.F32 R48, R112.reuse, R50, RZ ;  /* 0x000000327030723c */ /* 0x040ff000000018ff */
[-C--:B------:R-:W-:Y:S08]  /*71f0*/  HMMA.16816.F32 R52, R112, R64.reuse, RZ ;  /* 0x000000407034723c */ /* 0x080ff000000018ff */
[C---:B------:R-:W-:Y:S07]  /*7200*/  HMMA.16816.F32 R56, R108.reuse, R64, RZ ;  /* 0x000000406c38723c */ /* 0x040fee00000018ff */
[----:B------:R-:W-:Y:S01]  /*7210*/  IMAD.IADD R65, R69, 0x1, R2 ;  /* 0x0000000145417824 */ /* 0x000fe200078e0202 */
[-C--:B------:R-:W-:Y:S01]  /*7220*/  HMMA.16816.F32 R60, R108, R66.reuse, RZ ;  /* 0x000000426c3c723c */ /* 0x080fe200000018ff */
[----:B------:R-:W-:Y:S03]  /*7230*/  IMAD.MOV.U32 R64, RZ, RZ, R68 ;  /* 0x000000ffff407224 */ /* 0x000fe600078e0044 */
[----:B------:R-:W-:Y:S01]  /*7240*/  SHF.R.S32.HI R2, RZ, 0x1f, R247 ;  /* 0x0000001fff027819 */ /* 0x000fe200000114f7 */
[C---:B------:R-:W-:Y:S03]  /*7250*/  IMAD.WIDE.U32 R72, R247.reuse, c[0x0][0x218], R64 ;  /* 0x00008600f7487a25 */ /* 0x040fe600078e0040 */
[C---:B------:R-:W-:Y:S04]  /*7260*/  HMMA.16816.F32 R64, R112.reuse, R66, RZ ;  /* 0x000000427040723c */ /* 0x040fe800000018ff */
[----:B------:R-:W-:Y:S01]  /*7270*/  IMAD R2, R2, c[0x0][0x218], RZ ;  /* 0x0000860002027a24 */ /* 0x000fe200078e02ff */
[----:B------:R-:W-:Y:S03]  /*7280*/  IADD3 R132, P1, R72, UR22, RZ ;  /* 0x0000001648847c10 */ /* 0x000fe6000ff3e0ff */
[-C--:B------:R-:W-:Y:S01]  /*7290*/  HMMA.16816.F32 R68, R112, R80.reuse, RZ ;  /* 0x000000507044723c */ /* 0x080fe200000018ff */
[----:B------:R-:W-:Y:S03]  /*72a0*/  IMAD R72, R247, c[0x0][0x21c], R2 ;  /* 0x00008700f7487a24 */ /* 0x000fe600078e0202 */
[C---:B------:R-:W-:Y:S02]  /*72b0*/  LEA R2, P0, R132.reuse, c[0x0][0x1f8], 0x1 ;  /* 0x00007e0084027a11 */ /* 0x040fe400078008ff */
[----:B------:R-:W-:Y:S03]  /*72c0*/  IADD3.X R72, R73, UR4, R72, P1, !PT ;  /* 0x0000000449487c10 */ /* 0x000fe60008ffe448 */
[----:B------:R-:W1:Y:S03]  /*72d0*/  SHFL.IDX PT, R94, R2, RZ, 0x181f ;  /* 0x00181fff025e7589 */ /* 0x000e6600000e0000 */
[----:B------:R-:W-:Y:S02]  /*72e0*/  LEA.HI.X R132, R132, c[0x0][0x1fc], R72, 0x1, P0 ;  /* 0x00007f0084847a11 */ /* 0x000fe400000f0c48 */
[C---:B------:R-:W-:Y:S01]  /*72f0*/  HMMA.16816.F32 R72, R108.reuse, R80, RZ ;  /* 0x000000506c48723c */ /* 0x040fe200000018ff */
[----:B------:R-:W2:Y:S06]  /*7300*/  SHFL.IDX PT, R92, R2, 0x1, 0x181f ;  /* 0x00381f00025c7f89 */ /* 0x000eac00000e0000 */
[----:B------:R-:W3:Y:S01]  /*7310*/  SHFL.IDX PT, R88, R132, RZ, 0x181f ;  /* 0x00181fff84587589 */ /* 0x000ee200000e0000 */
[-C--:B------:R-:W-:Y:S05]  /*7320*/  HMMA.16816.F32 R76, R108, R82.reuse, RZ ;  /* 0x000000526c4c723c */ /* 0x080fea00000018ff */
[----:B------:R-:W4:Y:S03]  /*7330*/  SHFL.IDX PT, R89, R132, 0x1, 0x181f ;  /* 0x00381f0084597f89 */ /* 0x000f2600000e0000 */
[C---:B------:R-:W-:Y:S03]  /*7340*/  HMMA.16816.F32 R80, R112.reuse, R82, RZ ;  /* 0x000000527050723c */ /* 0x040fe600000018ff */
[----:B------:R-:W4:Y:S01]  /*7350*/  SHFL.IDX PT, R100, R2, 0x2, 0x181f ;  /* 0x00581f0002647f89 */ /* 0x000f2200000e0000 */
[-C--:B-1----:R-:W-:Y:S04]  /*7360*/  IADD3 R94, P1, R94, R246.reuse, RZ ;  /* 0x000000f65e5e7210 */ /* 0x082fe80007f3e0ff */
[-C--:B------:R-:W-:Y:S01]  /*7370*/  HMMA.16816.F32 R84, R112, R96.reuse, RZ ;  /* 0x000000607054723c */ /* 0x080fe200000018ff */
[----:B------:R-:W1:Y:S03]  /*7380*/  SHFL.IDX PT, R103, R132, 0x2, 0x181f ;  /* 0x00581f0084677f89 */ /* 0x000e6600000e0000 */
[-C--:B--2---:R-:W-:Y:S03]  /*7390*/  IADD3 R92, P0, R92, R246.reuse, RZ ;  /* 0x000000f65c5c7210 */ /* 0x084fe60007f1e0ff */
[----:B------:R-:W2:Y:S01]  /*73a0*/  SHFL.IDX PT, R101, R2, 0x3, 0x181f ;  /* 0x00781f0002657f89 */ /* 0x000ea200000e0000 */
[--C-:B---3--:R-:W-:Y:S05]  /*73b0*/  IMAD.X R95, R88, 0x1, R245.reuse, P1 ;  /* 0x00000001585f7824 */ /* 0x108fea00008e06f5 */
[----:B------:R-:W3:Y:S01]  /*73c0*/  SHFL.IDX PT, R104, R132, 0x3, 0x181f ;  /* 0x00781f0084687f89 */ /* 0x000ee200000e0000 */
[--C-:B----4-:R-:W-:Y:S02]  /*73d0*/  IMAD.X R93, R89, 0x1, R245.reuse, P0 ;  /* 0x00000001595d7824 */ /* 0x110fe400000e06f5 */
[C---:B------:R-:W-:Y:S03]  /*73e0*/  HMMA.16816.F32 R88, R108.reuse, R96, RZ ;  /* 0x000000606c58723c */ /* 0x040fe600000018ff */
[----:B------:R-:W4:Y:S04]  /*73f0*/  SHFL.IDX PT, R102, R2, 0x4, 0x181f ;  /* 0x00981f0002667f89 */ /* 0x000f2800000e0000 */
[-C--:B------:R-:W-:Y:S02]  /*7400*/  IADD3 R96, P0, R100, R246.reuse, RZ ;  /* 0x000000f664607210 */ /* 0x080fe40007f1e0ff */
[----:B------:R-:W4:Y:S03]  /*7410*/  SHFL.IDX PT, R106, R132, 0x4, 0x181f ;  /* 0x00981f00846a7f89 */ /* 0x000f2600000e0000 */
[-C--:B-1----:R-:W-:Y:S03]  /*7420*/  IADD3.X R97, R103, R245.reuse, RZ, P0, !PT ;  /* 0x000000f567617210 */ /* 0x082fe600007fe4ff */
[----:B------:R-:W1:Y:S01]  /*7430*/  SHFL.IDX PT, R105, R2, 0x5, 0x181f ;  /* 0x00b81f0002697f89 */ /* 0x000e6200000e0000 */
[-C--:B--2---:R-:W-:Y:S05]  /*7440*/  IADD3 R100, P1, R101, R246.reuse, RZ ;  /* 0x000000f665647210 */ /* 0x084fea0007f3e0ff */
[----:B------:R2:W-:Y:S01]  /*7450*/  LDGSTS.E.BYPASS.LTC128B.128 [R250], [R94.64], !P6 ;  /* 0x000000005efa7fae */ /* 0x0005e2000f101d50 */
[--C-:B---3--:R-:W-:Y:S05]  /*7460*/  IMAD.X R101, R104, 0x1, R245.reuse, P1 ;  /* 0x0000000168657824 */ /* 0x108fea00008e06f5 */
[----:B------:R-:W3:Y:S01]  /*7470*/  SHFL.IDX PT, R107, R132, 0x5, 0x181f ;  /* 0x00b81f00846b7f89 */ /* 0x000ee200000e0000 */
[-C--:B----4-:R-:W-:Y:S05]  /*7480*/  IADD3 R102, P0, R102, R246.reuse, RZ ;  /* 0x000000f666667210 */ /* 0x090fea0007f1e0ff */
[----:B------:R2:W-:Y:S01]  /*7490*/  LDGSTS.E.BYPASS.LTC128B.128 [R250+0x800], [R92.64], !P6 ;  /* 0x008000005cfa7fae */ /* 0x0005e2000f101d50 */
[--C-:B------:R-:W-:Y:S05]  /*74a0*/  IMAD.X R103, R106, 0x1, R245.reuse, P0 ;  /* 0x000000016a677824 */ /* 0x100fea00000e06f5 */
[----:B------:R4:W-:Y:S01]  /*74b0*/  LDGSTS.E.BYPASS.LTC128B.128 [R250+0x1000], [R96.64], !P6 ;  /* 0x0100000060fa7fae */ /* 0x0009e2000f101d50 */
[-C--:B-1----:R-:W-:Y:S05]  /*74c0*/  IADD3 R104, P0, R105, R246.reuse, RZ ;  /* 0x000000f669687210 */ /* 0x082fea0007f1e0ff */
[----:B------:R1:W-:Y:S06]  /*74d0*/  LDGSTS.E.BYPASS.LTC128B.128 [R250+0x1800], [R100.64], !P6 ;  /* 0x0180000064fa7fae */ /* 0x0003ec000f101d50 */
[----:B------:R1:W-:Y:S01]  /*74e0*/  LDGSTS.E.BYPASS.LTC128B.128 [R250+0x2000], [R102.64], !P6 ;  /* 0x0200000066fa7fae */ /* 0x0003e2000f101d50 */
[----:B---3--:R-:W-:Y:S05]  /*74f0*/  IADD3.X R105, R107, R245, RZ, P0, !PT ;  /* 0x000000f56b697210 */ /* 0x008fea00007fe4ff */
[----:B------:R3:W-:Y:S01]  /*7500*/  LDGSTS.E.BYPASS.LTC128B.128 [R250+0x2800], [R104.64], !P6 ;  /* 0x0280000068fa7fae */ /* 0x0007e2000f101d50 */
[-C--:B--2---:R-:W-:Y:S05]  /*7510*/  HMMA.16816.F32 R92, R108, R98.reuse, RZ ;  /* 0x000000626c5c723c */ /* 0x084fea00000018ff */
[----:B------:R-:W2:Y:S03]  /*7520*/  SHFL.IDX PT, R2, R2, 0x6, 0x181f ;  /* 0x00d81f0002027f89 */ /* 0x000ea600000e0000 */
[C---:B----4-:R-:W-:Y:S03]  /*7530*/  HMMA.16816.F32 R96, R112.reuse, R98, RZ ;  /* 0x000000627060723c */ /* 0x050fe600000018ff */
[----:B------:R-:W4:Y:S05]  /*7540*/  SHFL.IDX PT, R132, R132, 0x6, 0x181f ;  /* 0x00d81f0084847f89 */ /* 0x000f2a00000e0000 */
[-C--:B-1----:R-:W-:Y:S08]  /*7550*/  HMMA.16816.F32 R100, R112, R188.reuse, RZ ;  /* 0x000000bc7064723c */ /* 0x082ff000000018ff */
[C---:B---3--:R-:W-:Y:S04]  /*7560*/  HMMA.16816.F32 R104, R108.reuse, R188, RZ ;  /* 0x000000bc6c68723c */ /* 0x048fe800000018ff */
[----:B--2---:R-:W-:Y:S04]  /*7570*/  IADD3 R134, P0, R2, R246, RZ ;  /* 0x000000f602867210 */ /* 0x004fe80007f1e0ff */
[-C--:B------:R-:W-:Y:S01]  /*7580*/  HMMA.16816.F32 R108, R108, R190.reuse, RZ ;  /* 0x000000be6c6c723c */ /* 0x080fe200000018ff */
[----:B----4-:R-:W-:Y:S01]  /*7590*/  IMAD.X R135, R132, 0x1, R245, P0 ;  /* 0x0000000184877824 */ /* 0x010fe200000e06f5 */
[----:B------:R-:W-:Y:S04]  /*75a0*/  PLOP3.LUT P0, PT, PT, PT, UP0, 0x80, 0x0 ;  /* 0x000000000000781c */ /* 0x000fe80003f0f008 */
[----:B------:R1:W-:Y:S02]  /*75b0*/  LDGSTS.E.BYPASS.LTC128B.128 [R250+0x3000], [R134.64], !P6 ;  /* 0x0300000086fa7fae */ /* 0x0003e4000f101d50 */
[----:B------:R-:W-:Y:S04]  /*75c0*/  HMMA.16816.F32 R112, R112, R190, RZ ;  /* 0x000000be7070723c */ /* 0x000fe800000018ff */
[----:B------:R-:W-:Y:S04]  /*75d0*/  LDSM.16.M88.4 R188, [R235+0x7100] ;  /* 0x00710000ebbc783b */ /* 0x000fe80000000200 */
[-C--:B------:R-:W-:Y:S02]  /*75e0*/  HMMA.16816.F32 R4, R192, R196.reuse, R4 ;  /* 0x000000c4c004723c */ /* 0x080fe40000001804 */
[----:B------:R-:W0:Y:S06]  /*75f0*/  LDGDEPBAR ;  /* 0x00000000000079af */ /* 0x000e2c0000000000 */
        /* <DEDUP_REMOVED lines=32> */
[----:B------:R-:W1:Y:S07]  /*7800*/  LDSM.16.M88.4 R200, [R233+0x5900] ;  /* 0x00590000e9c8783b */ /* 0x000e6e0000000200 */
[----:B------:R-:W-:Y:S01]  /*7810*/  HMMA.16816.F32 R112, R192, R226, R112 ;  /* 0x000000e2c070723c */ /* 0x000fe20000001870 */
[----:B------:R-:W1:Y:S06]  /*7820*/  LDSM.16.M88.4 R192, [R233+0x6100] ;  /* 0x00610000e9c0783b */ /* 0x000e6c0000000200 */
[----:B------:R-:W-:Y:S01]  /*7830*/  LDSM.16.M88.4 R224, [R232+0x1800] ;  /* 0x00180000e8e0783b */ /* 0x000fe20000000200 */
        /* <DEDUP_REMOVED lines=9> */
[----:B------:R-:W-:Y:S07]  /*78d0*/  LDSM.16.M88.4 R208, [R232] ;  /* 0x00000000e8d0783b */ /* 0x000fee0000000200 */
[-C--:B-1----:R-:W-:Y:S08]  /*78e0*/  HMMA.16816.F32 R36, R188, R212.reuse, R36 ;  /* 0x000000d4bc24723c */ /* 0x082ff00000001824 */
[C---:B------:R-:W-:Y:S08]  /*78f0*/  HMMA.16816.F32 R40, R204.reuse, R212, R40 ;  /* 0x000000d4cc28723c */ /* 0x040ff00000001828 */
[-C--:B------:R-:W-:Y:S08]  /*7900*/  HMMA.16816.F32 R44, R204, R214.reuse, R44 ;  /* 0x000000d6cc2c723c */ /* 0x080ff0000000182c */
[C---:B------:R-:W-:Y:S01]  /*7910*/  HMMA.16816.F32 R48, R188.reuse, R214, R48 ;  /* 0x000000d6bc30723c */ /* 0x040fe20000001830 */
[----:B------:R-:W-:Y:S07]  /*7920*/  LDSM.16.M88.4 R212, [R236+0x9100] ;  /* 0x00910000ecd4783b */ /* 0x000fee0000000200 */
[-C--:B------:R-:W-:Y:S08]  /*7930*/  HMMA.16816.F32 R52, R188, R216.reuse, R52 ;  /* 0x000000d8bc34723c */ /* 0x080ff00000001834 */
        /* <DEDUP_REMOVED lines=13> */
[----:B------:R-:W3:Y:S07]  /*7a10*/  LDSM.16.M88.4 R192, [R232+0x2000] ;  /* 0x00200000e8c0783b */ /* 0x000eee0000000200 */
[-C--:B--2---:R-:W-:Y:S08]  /*7a20*/  HMMA.16816.F32 R100, R188, R196.reuse, R100 ;  /* 0x000000c4bc64723c */ /* 0x084ff00000001864 */
[C---:B------:R-:W-:Y:S08]  /*7a30*/  HMMA.16816.F32 R104, R204.reuse, R196, R104 ;  /* 0x000000c4cc68723c */ /* 0x040ff00000001868 */
[-C--:B------:R-:W-:Y:S01]  /*7a40*/  HMMA.16816.F32 R108, R204, R198.reuse, R108 ;  /* 0x000000c6cc6c723c */ /* 0x080fe2000000186c */
[----:B------:R-:W2:Y:S07]  /*7a50*/  LDSM.16.M88.4 R204, [R232+0x2800] ;  /* 0x00280000e8cc783b */ /* 0x000eae0000000200 */
[----:B------:R-:W-:Y:S01]  /*7a60*/  HMMA.16816.F32 R112, R188, R198, R112 ;  /* 0x000000c6bc70723c */ /* 0x000fe20000001870 */
[----:B------:R-:W4:Y:S01]  /*7a70*/  LDSM.16.M88.4 R188, [R232+0x3000] ;  /* 0x00300000e8bc783b */ /* 0x000f220000000200 */
[----:B------:R-:W-:Y:S05]  /*7a80*/  DEPBAR.LE SB0, 0x0 ;  /* 0x000080000000791a */ /* 0x000fea0000000000 */
[----:B------:R-:W-:Y:S01]  /*7a90*/  BAR.SYNC.DEFER_BLOCKING 0x0 ;  /* 0x0000000000007b1d */ /* 0x000fe20000010000 */
        /* <DEDUP_REMOVED lines=19> */
[C---:B------:R-:W-:Y:S08]  /*7bd0*/  HMMA.16816.F32 R80, R200.reuse, R194, R80 ;  /* 0x000000c2c850723c */ /* 0x040ff00000001850 */
[-C--:B--2---:R-:W-:Y:S08]  /*7be0*/  HMMA.16816.F32 R84, R200, R204.reuse, R84 ;  /* 0x000000ccc854723c */ /* 0x084ff00000001854 */
[C---:B------:R-:W-:Y:S08]  /*7bf0*/  HMMA.16816.F32 R88, R212.reuse, R204, R88 ;  /* 0x000000ccd458723c */ /* 0x040ff00000001858 */
[-C--:B------:R-:W-:Y:S08]  /*7c00*/  HMMA.16816.F32 R92, R212, R206.reuse, R92 ;  /* 0x000000ced45c723c */ /* 0x080ff0000000185c */
[C---:B------:R-:W-:Y:S08]  /*7c10*/  HMMA.16816.F32 R96, R200.reuse, R206, R96 ;  /* 0x000000cec860723c */ /* 0x040ff00000001860 */
[-C--:B----4-:R-:W-:Y:S08]  /*7c20*/  HMMA.16816.F32 R100, R200, R188.reuse, R100 ;  /* 0x000000bcc864723c */ /* 0x090ff00000001864 */
[C---:B------:R-:W-:Y:S08]  /*7c30*/  HMMA.16816.F32 R104, R212.reuse, R188, R104 ;  /* 0x000000bcd468723c */ /* 0x040ff00000001868 */
[-C--:B------:R-:W-:Y:S08]  /*7c40*/  HMMA.16816.F32 R108, R212, R190.reuse, R108 ;  /* 0x000000bed46c723c */ /* 0x080ff0000000186c */
[----:B------:R-:W-:Y:S01]  /*7c50*/  HMMA.16816.F32 R112, R200, R190, R112 ;  /* 0x000000bec870723c */ /* 0x000fe20000001870 */
[----:B------:R-:W-:-:S07]  /*7c60*/  @P0 BRA `(.L_x_1931) ;  /* 0xffffef3000000947 */ /* 0x000fce000383ffff */
.L_x_1930:
[----:B------:R-:W-:Y:S01]  /*7c70*/  FMNMX.FTZ R2, R4, R0, !PT ;  /* 0x0000000004027209 */ /* 0x000fe20007810000 */
[----:B------:R-:W0:Y:S01]  /*7c80*/  LDGDEPBAR ;  /* 0x00000000000079af */ /* 0x000e220000000000 */
[----:B--2---:R-:W-:Y:S01]  /*7c90*/  FMNMX.FTZ R134, R6, R3, !PT ;  /* 0x0000000306867209 */ /* 0x004fe20007810000 */
[----:B------:R-:W-:Y:S01]  /*7ca0*/  UISETP.GT.AND UP0, UPT, UR6, UR8, UPT ;  /* 0x000000080600728c */ /* 0x000fe2000bf04270 */
        /* <DEDUP_REMOVED lines=87> */
[----:B------:R-:W-:Y:S01]  /*8220*/  FMNMX.FTZ R132, R88, R132, !PT ;  /* 0x0000008458847209 */ /* 0x000fe20007810000 */
[----:B------:R-:W2:Y:S01]  /*8230*/  SHFL.BFLY PT, R137, R134, 0x2, 0x1f ;  /* 0x0c401f0086897f89 */ /* 0x000ea200000e0000 */
        /* <DEDUP_REMOVED lines=12> */
[----:B-1----:R-:W-:Y:S02]  /*8300*/  FMNMX.FTZ R2, R2, R188, !PT ;  /* 0x000000bc02027209 */ /* 0x002fe40007810000 */
[----:B------:R-:W-:Y:S02]  /*8310*/  FMNMX.FTZ R135, R75, R135, !PT ;  /* 0x000000874b877209 */ /* 0x000fe40007810000 */
[----:B--2---:R-:W-:Y:S01]  /*8320*/  FMNMX.FTZ R134, R134, R137, !PT ;  /* 0x0000008986867209 */ /* 0x004fe20007810000 */
[----:B------:R-:W1:Y:S01]  /*8330*/  SHFL.BFLY PT, R189, R2, 0x1, 0x1f ;  /* 0x0c201f0002bd7f89 */ /* 0x000e6200000e0000 */
[----:B------:R-:W-:Y:S02]  /*8340*/  FMNMX.FTZ R132, R109, R132, !PT ;  /* 0x000000846d847209 */ /* 0x000fe40007810000 */
[----:B------:R-:W-:Y:S02]  /*8350*/  FMNMX.FTZ R135, R78, R135, !PT ;  /* 0x000000874e877209 */ /* 0x000fe40007810000 */
[----:B------:R-:W-:Y:S02]  /*8360*/  PLOP3.LUT P0, PT, PT, PT, UP0, 0x80, 0x0 ;  /* 0x000000000000781c */ /* 0x000fe40003f0f008 */
[----:B------:R-:W-:Y:S01]  /*8370*/  FMNMX.FTZ R135, R79, R135, !PT ;  /* 0x000000874f877209 */ /* 0x000fe20007810000 */
[----:B------:R-:W-:Y:S03]  /*8380*/  SHFL.BFLY PT, R188, R134, 0x1, 0x1f ;  /* 0x0c201f0086bc7f89 */ /* 0x000fe600000e0000 */
[----:B------:R-:W-:Y:S04]  /*8390*/  FMNMX.FTZ R135, R90, R135, !PT ;  /* 0x000000875a877209 */ /* 0x000fe80007810000 */
[----:B------:R-:W-:Y:S01]  /*83a0*/  FMNMX.FTZ R135, R91, R135, !PT ;  /* 0x000000875b877209 */ /* 0x000fe20007810000 */
[----:B------:R-:W2:Y:S03]  /*83b0*/  SHFL.BFLY PT, R136, R132, 0x2, 0x1f ;  /* 0x0c401f0084887f89 */ /* 0x000ea600000e0000 */
[----:B------:R-:W-:Y:S02]  /*83c0*/  FMNMX.FTZ R135, R94, R135, !PT ;  /* 0x000000875e877209 */ /* 0x000fe40007810000 */
[----:B-1----:R-:W-:Y:S02]  /*83d0*/  FMNMX.FTZ R137, R2, R189, !PT ;  /* 0x000000bd02897209 */ /* 0x002fe40007810000 */
[----:B------:R-:W-:Y:S03]  /*83e0*/  FMNMX.FTZ R2, R95, R135, !PT ;  /* 0x000000875f027209 */ /* 0x000fe60007810000 */
[C---:B------:R-:W-:Y:S01]  /*83f0*/  FMUL.FTZ R193, R137.reuse, c[0x0][0x2d0] ;  /* 0x0000b40089c17a20 */ /* 0x040fe20000410000 */
[----:B------:R-:W-:Y:S01]  /*8400*/  FMNMX.FTZ R135, R106, R2, !PT ;  /* 0x000000026a877209 */ /* 0x000fe20007810000 */
[----:B------:R-:W-:Y:S02]  /*8410*/  FADD.FTZ R0, -R137, R0 ;  /* 0x0000000089007221 */ /* 0x000fe40000010100 */
[--C-:B------:R-:W-:Y:S02]  /*8420*/  FFMA.FTZ R20, R20, c[0x0][0x2d0], -R193.reuse ;  /* 0x0000b40014147a23 */ /* 0x100fe400000108c1 */
[--C-:B------:R-:W-:Y:S02]  /*8430*/  FFMA.FTZ R21, R21, c[0x0][0x2d0], -R193.reuse ;  /* 0x0000b40015157a23 */ /* 0x100fe400000108c1 */
[----:B------:R-:W-:Y:S01]  /*8440*/  MUFU.EX2 R196, R20 ;  /* 0x0000001400c47308 */ /* 0x000fe20000000800 */
[--C-:B------:R-:W-:Y:S02]  /*8450*/  FFMA.FTZ R52, R52, c[0x0][0x2d0], -R193.reuse ;  /* 0x0000b40034347a23 */ /* 0x100fe400000108c1 */
[--C-:B------:R-:W-:Y:S01]  /*8460*/  FFMA.FTZ R53, R53, c[0x0][0x2d0], -R193.reuse ;  /* 0x0000b40035357a23 */ /* 0x100fe200000108c1 */
[----:B--2---:R-:W-:Y:S01]  /*8470*/  FMNMX.FTZ R132, R132, R136, !PT ;  /* 0x0000008884847209 */ /* 0x004fe20007810000 */
[--C-:B------:R-:W-:Y:S01]  /*8480*/  FFMA.FTZ R64, R64, c[0x0][0x2d0], -R193.reuse ;  /* 0x0000b40040407a23 */ /* 0x100fe200000108c1 */
[----:B------:R-:W-:Y:S01]  /*8490*/  FMNMX.FTZ R136, R134, R188, !PT ;  /* 0x000000bc86887209 */ /* 0x000fe20007810000 */
[--C-:B------:R-:W-:Y:S02]  /*84a0*/  FFMA.FTZ R65, R65, c[0x0][0x2d0], -R193.reuse ;  /* 0x0000b40041417a23 */ /* 0x100fe400000108c1 */
[----:B------:R-:W1:Y:S01]  /*84b0*/  SHFL.BFLY PT, R190, R132, 0x1, 0x1f ;  /* 0x0c201f0084be7f89 */ /* 0x000e6200000e0000 */
[----:B------:R-:W-:Y:S01]  /*84c0*/  MUFU.EX2 R195, R21 ;  /* 0x0000001500c37308 */ /* 0x000fe20000000800 */
[--C-:B------:R-:W-:Y:S02]  /*84d0*/  FFMA.FTZ R68, R68, c[0x0][0x2d0], -R193.reuse ;  /* 0x0000b40044447a23 */ /* 0x100fe400000108c1 */
[--C-:B------:R-:W-:Y:S02]  /*84e0*/  FFMA.FTZ R69, R69, c[0x0][0x2d0], -R193.reuse ;  /* 0x0000b40045457a23 */ /* 0x100fe400000108c1 */
[----:B------:R-:W-:Y:S02]  /*84f0*/  FMUL.FTZ R192, R136, c[0x0][0x2d0] ;  /* 0x0000b40088c07a20 */ /* 0x000fe40000410000 */
        /* <DEDUP_REMOVED lines=9> */
[----:B------:R-:W-:Y:S01]  /*8590*/  FMUL.FTZ R2, R0, c[0x0][0x2d0] ;  /* 0x0000b40000027a20 */ /* 0x000fe20000410000 */
[----:B------:R-:W-:Y:S01]  /*85a0*/  FMNMX.FTZ R0, R107, R135, !PT ;  /* 0x000000876b007209 */ /* 0x000fe20007810000 */
[--C-:B------:R-:W-:Y:S01]  /*85b0*/  FFMA.FTZ R70, R70, c[0x0][0x2d0], -R192.reuse ;  /* 0x0000b40046467a23 */ /* 0x100fe200000108c0 */
[----:B-1----:R-:W-:Y:S01]  /*85c0*/  FMNMX.FTZ R135, R132, R190, !PT ;  /* 0x000000be84877209 */ /* 0x002fe20007810000 */
[--C-:B------:R-:W-:Y:S01]  /*85d0*/  FFMA.FTZ R71, R71, c[0x0][0x2d0], -R192.reuse ;  /* 0x0000b40047477a23 */ /* 0x100fe200000108c0 */
[----:B------:R-:W-:Y:S01]  /*85e0*/  LDSM.16.MT88.4 R188, [R231+0x100] ;  /* 0x00010000e7bc783b */ /* 0x000fe20000004200 */
[--C-:B------:R-:W-:Y:S01]  /*85f0*/  FFMA.FTZ R17, R17, c[0x0][0x2d0], -R193.reuse ;  /* 0x0000b40011117a23 */ /* 0x100fe200000108c1 */
[----:B------:R-:W-:Y:S01]  /*8600*/  FMNMX.FTZ R0, R110, R0, !PT ;  /* 0x000000006e007209 */ /* 0x000fe20007810000 */
[--C-:B------:R-:W-:Y:S01]  /*8610*/  FFMA.FTZ R18, R18, c[0x0][0x2d0], -R192.reuse ;  /* 0x0000b40012127a23 */ /* 0x100fe200000108c0 */
[----:B------:R1:W2:Y:S01]  /*8620*/  MUFU.EX2 R134, R2 ;  /* 0x0000000200867308 */ /* 0x0002a20000000800 */
[--C-:B------:R-:W-:Y:S01]  /*8630*/  FFMA.FTZ R19, R19, c[0x0][0x2d0], -R192.reuse ;  /* 0x0000b40013137a23 */ /* 0x100fe200000108c0 */
[----:B------:R-:W-:Y:S01]  /*8640*/  FMNMX.FTZ R0, R111, R0, !PT ;  /* 0x000000006f007209 */ /* 0x000fe20007810000 */
        /* <DEDUP_REMOVED lines=12> */
[----:B------:R-:W-:Y:S02]  /*8710*/  FFMA.FTZ R49, R49, c[0x0][0x2d0], -R193 ;  /* 0x0000b40031317a23 */ /* 0x000fe400000108c1 */
[----:B-1----:R-:W-:Y:S02]  /*8720*/  FADD.FTZ R2, -R136, R3 ;  /* 0x0000000388027221 */ /* 0x002fe40000010100 */
[C---:B--2---:R-:W-:Y:S01]  /*8730*/  FMUL.FTZ R16, R134.reuse, R152 ;  /* 0x0000009886107220 */ /* 0x044fe20000410000 */
[----:B------:R-:W1:Y:S01]  /*8740*/  SHFL.BFLY PT, R3, R0, 0x2, 0x1f ;  /* 0x0c401f0000037f89 */ /* 0x000e6200000e0000 */
[----:B------:R-:W-:Y:S01]  /*8750*/  FMUL.FTZ R116, R134, R116 ;  /* 0x0000007486747220 */ /* 0x000fe20000410000 */
[----:B------:R-:W2:Y:S01]  /*8760*/  MUFU.EX2 R218, R5 ;  /* 0x0000000500da7308 */ /* 0x000ea20000000800 */
[----:B------:R-:W-:Y:S02]  /*8770*/  FMUL.FTZ R2, R2, c[0x0][0x2d0] ;  /* 0x0000b40002027a20 */ /* 0x000fe40000410000 */
[C---:B------:R-:W-:Y:S02]  /*8780*/  FMUL.FTZ R117, R134.reuse, R117 ;  /* 0x0000007586757220 */ /* 0x040fe40000410000 */
[C---:B------:R-:W-:Y:S01]  /*8790*/  FMUL.FTZ R120, R134.reuse, R120 ;  /* 0x0000007886787220 */ /* 0x040fe20000410000 */
[----:B---3--:R-:W-:Y:S01]  /*87a0*/  LDSM.16.MT88.4 R20, [R228+0x100] ;  /* 0x00010000e414783b */ /* 0x008fe20000004200 */
[C---:B------:R-:W-:Y:S02]  /*87b0*/  FMUL.FTZ R121, R134.reuse, R121 ;  /* 0x0000007986797220 */ /* 0x040fe40000410000 */
[C---:B------:R-:W-:Y:S01]  /*87c0*/  FMUL.FTZ R128, R134.reuse, R128 ;  /* 0x0000008086807220 */ /* 0x040fe20000410000 */
[----:B------:R3:W5:Y:S01]  /*87d0*/  MUFU.EX2 R132, R2 ;  /* 0x0000000200847308 */ /* 0x0007620000000800 */
[----:B------:R-:W-:Y:S02]  /*87e0*/  FMUL.FTZ R129, R134, R129 ;  /* 0x0000008186817220 */ /* 0x000fe40000410000 */
[--C-:B------:R-:W-:Y:S02]  /*87f0*/  FFMA.FTZ R50, R50, c[0x0][0x2d0], -R192.reuse ;  /* 0x0000b40032327a23 */ /* 0x100fe400000108c0 */
[----:B----4-:R-:W-:Y:S02]  /*8800*/  FMUL.FTZ R4, R134, R144 ;  /* 0x0000009086047220 */ /* 0x010fe40000410000 */
[--C-:B------:R-:W-:Y:S02]  /*8810*/  FFMA.FTZ R51, R51, c[0x0][0x2d0], -R192.reuse ;  /* 0x0000b40033337a23 */ /* 0x100fe400000108c0 */
[--C-:B------:R-:W-:Y:S01]  /*8820*/  FFMA.FTZ R80, R80, c[0x0][0x2d0], -R193.reuse ;  /* 0x0000b40050507a23 */ /* 0x100fe200000108c1 */
[----:B------:R4:W4:Y:S01]  /*8830*/  MUFU.EX2 R207, R17 ;  /* 0x0000001100cf7308 */ /* 0x0009220000000800 */
[--C-:B------:R-:W-:Y:S01]  /*8840*/  FFMA.FTZ R81, R81, c[0x0][0x2d0], -R193.reuse ;  /* 0x0000b40051517a23 */ /* 0x100fe200000108c1 */
[----:B-1----:R-:W-:Y:S01]  /*8850*/  FMNMX.FTZ R0, R0, R3, !PT ;  /* 0x0000000300007209 */ /* 0x002fe20007810000 */
[--C-:B------:R-:W-:Y:S01]  /*8860*/  FFMA.FTZ R84, R84, c[0x0][0x2d0], -R193.reuse ;  /* 0x0000b40054547a23 */ /* 0x100fe200000108c1 */
[----:B--2---:R-:W-:Y:S01]  /*8870*/  F2FP.PACK_AB R144, R218, R203 ;  /* 0x000000cbda90723e */ /* 0x004fe200000000ff */
[----:B------:R-:W-:Y:S02]  /*8880*/  FMUL.FTZ R5, R134, R145 ;  /* 0x0000009186057220 */ /* 0x000fe40000410000 */
[--C-:B------:R-:W-:Y:S02]  /*8890*/  FFMA.FTZ R85, R85, c[0x0][0x2d0], -R193.reuse ;  /* 0x0000b40055557a23 */ /* 0x100fe400000108c1 */
[--C-:B------:R-:W-:Y:S01]  /*88a0*/  FFMA.FTZ R96, R96, c[0x0][0x2d0], -R193.reuse ;  /* 0x0000b40060607a23 */ /* 0x100fe200000108c1 */
[----:B------:R1:W-:Y:S01]  /*88b0*/  MUFU.EX2 R202, R6 ;  /* 0x0000000600ca7308 */ /* 0x0003e20000000800 */
[--C-:B------:R-:W-:Y:S02]  /*88c0*/  FFMA.FTZ R97, R97, c[0x0][0x2d0], -R193.reuse ;  /* 0x0000b40061617a23 */ /* 0x100fe400000108c1 */
[----:B------:R-:W-:Y:S02]  /*88d0*/  FFMA.FTZ R100, R100, c[0x0][0x2d0], -R193 ;  /* 0x0000b40064647a23 */ /* 0x000fe400000108c1 */
[----:B---3--:R-:W-:Y:S02]  /*88e0*/  FADD.FTZ R2, -R135, R133 ;  /* 0x0000008587027221 */ /* 0x008fe40000010100 */
[----:B-----5:R-:W-:Y:S02]  /*88f0*/  FMUL.FTZ R118, R132, R118 ;  /* 0x0000007684767220 */ /* 0x020fe40000410000 */
[----:B------:R-:W-:Y:S01]  /*8900*/  FMUL.FTZ R2, R2, c[0x0][0x2d0] ;  /* 0x0000b40002027a20 */ /* 0x000fe20000410000 */
[----:B------:R2:W-:Y:S01]  /*8910*/  MUFU.EX2 R220, R18 ;  /* 0x0000001200dc7308 */ /* 0x0005e20000000800 */
[C---:B------:R-:W-:Y:S02]  /*8920*/  FMUL.FTZ R119, R132.reuse, R119 ;  /* 0x0000007784777220 */ /* 0x040fe40000410000 */
[----:B------:R-:W-:Y:S02]  /*8930*/  FMUL.FTZ R122, R132, R122 ;  /* 0x0000007a847a7220 */ /* 0x000fe40000410000 */
[----:B----4-:R-:W-:Y:S02]  /*8940*/  FMUL.FTZ R17, R134, R153 ;  /* 0x0000009986117220 */ /* 0x010fe40000410000 */
[C---:B------:R-:W-:Y:S02]  /*8950*/  FMUL.FTZ R123, R132.reuse, R123 ;  /* 0x0000007b847b7220 */ /* 0x040fe40000410000 */
[C---:B------:R-:W-:Y:S01]  /*8960*/  FMUL.FTZ R130, R132.reuse, R130 ;  /* 0x0000008284827220 */ /* 0x040fe20000410000 */
[----:B------:R3:W4:Y:S01]  /*8970*/  MUFU.EX2 R133, R2 ;  /* 0x0000000200857308 */ /* 0x0007220000000800 */
[C---:B------:R-:W-:Y:S02]  /*8980*/  FMUL.FTZ R131, R132.reuse, R131 ;  /* 0x0000008384837220 */ /* 0x040fe40000410000 */
[--C-:B------:R-:W-:Y:S02]  /*8990*/  FFMA.FTZ R101, R101, c[0x0][0x2d0], -R193.reuse ;  /* 0x0000b40065657a23 */ /* 0x100fe400000108c1 */
[----:B-1----:R-:W-:Y:S01]  /*89a0*/  FMUL.FTZ R6, R132, R146 ;  /* 0x0000009284067220 */ /* 0x002fe20000410000 */
[----:B------:R-:W-:Y:S01]  /*89b0*/  F2FP.PACK_AB R146, R207, R221 ;  /* 0x000000ddcf92723e */ /* 0x000fe200000000ff */
[--C-:B------:R-:W-:Y:S02]  /*89c0*/  FFMA.FTZ R112, R112, c[0x0][0x2d0], -R193.reuse ;  /* 0x0000b40070707a23 */ /* 0x100fe400000108c1 */
[----:B------:R-:W-:Y:S01]  /*89d0*/  FFMA.FTZ R113, R113, c[0x0][0x2d0], -R193 ;  /* 0x0000b40071717a23 */ /* 0x000fe200000108c1 */
[----:B------:R1:W-:Y:S01]  /*89e0*/  MUFU.EX2 R206, R19 ;  /* 0x0000001300ce7308 */ /* 0x0003e20000000800 */
[--C-:B------:R-:W-:Y:S02]  /*89f0*/  FFMA.FTZ R7, R7, c[0x0][0x2d0], -R192.reuse ;  /* 0x0000b40007077a23 */ /* 0x100fe400000108c0 */
[--C-:B------:R-:W-:Y:S02]  /*8a00*/  FFMA.FTZ R34, R34, c[0x0][0x2d0], -R192.reuse ;  /* 0x0000b40022227a23 */ /* 0x100fe400000108c0 */
[----:B--2---:R-:W-:Y:S02]  /*8a10*/  FMUL.FTZ R18, R132, R154 ;  /* 0x0000009a84127220 */ /* 0x004fe40000410000 */
[--C-:B------:R-:W-:Y:S02]  /*8a20*/  FFMA.FTZ R35, R35, c[0x0][0x2d0], -R192.reuse ;  /* 0x0000b40023237a23 */ /* 0x100fe400000108c0 */
[--C-:B------:R-:W-:Y:S01]  /*8a30*/  FFMA.FTZ R82, R82, c[0x0][0x2d0], -R192.reuse ;  /* 0x0000b40052527a23 */ /* 0x100fe200000108c0 */
[----:B------:R-:W2:Y:S01]  /*8a40*/  MUFU.EX2 R216, R7 ;  /* 0x0000000700d87308 */ /* 0x000ea20000000800 */
[--C-:B------:R-:W-:Y:S02]  /*8a50*/  FFMA.FTZ R83, R83, c[0x0][0x2d0], -R192.reuse ;  /* 0x0000b40053537a23 */ /* 0x100fe400000108c0 */
[--C-:B------:R-:W-:Y:S01]  /*8a60*/  FFMA.FTZ R86, R86, c[0x0][0x2d0], -R192.reuse ;  /* 0x0000b40056567a23 */ /* 0x100fe200000108c0 */
[----:B---3--:R-:W3:Y:S01]  /*8a70*/  SHFL.BFLY PT, R2, R0, 0x1, 0x1f ;  /* 0x0c201f0000027f89 */ /* 0x008ee200000e0000 */
[C---:B----4-:R-:W-:Y:S02]  /*8a80*/  FMUL.FTZ R124, R133.reuse, R124 ;  /* 0x0000007c857c7220 */ /* 0x050fe40000410000 */
[----:B------:R-:W-:Y:S02]  /*8a90*/  FMUL.FTZ R125, R133, R125 ;  /* 0x0000007d857d7220 */ /* 0x000fe40000410000 */
[--C-:B------:R-:W-:Y:S01]  /*8aa0*/  FFMA.FTZ R87, R87, c[0x0][0x2d0], -R192.reuse ;  /* 0x0000b40057577a23 */ /* 0x100fe200000108c0 */
[----:B------:R-:W-:Y:S01]  /*8ab0*/  MUFU.EX2 R222, R32 ;  /* 0x0000002000de7308 */ /* 0x000fe20000000800 */
[--C-:B------:R-:W-:Y:S02]  /*8ac0*/  FFMA.FTZ R98, R98, c[0x0][0x2d0], -R192.reuse ;  /* 0x0000b40062627a23 */ /* 0x100fe400000108c0 */
[--C-:B------:R-:W-:Y:S02]  /*8ad0*/  FFMA.FTZ R99, R99, c[0x0][0x2d0], -R192.reuse ;  /* 0x0000b40063637a23 */ /* 0x100fe400000108c0 */
[----:B-1----:R-:W-:Y:S02]  /*8ae0*/  FMUL.FTZ R19, R132, R155 ;  /* 0x0000009b84137220 */ /* 0x002fe40000410000 */
[----:B------:R-:W-:Y:S01]  /*8af0*/  LDSM.16.MT88.4 R152, [R230+0x100] ;  /* 0x00010000e698783b */ /* 0x000fe20000004200 */
[--C-:B------:R-:W-:Y:S02]  /*8b00*/  FFMA.FTZ R102, R102, c[0x0][0x2d0], -R192.reuse ;  /* 0x0000b40066667a23 */ /* 0x100fe400000108c0 */
[----:B------:R-:W-:Y:S01]  /*8b10*/  MUFU.EX2 R197, R33 ;  /* 0x0000002100c57308 */ /* 0x000fe20000000800 */
[--C-:B------:R-:W-:Y:S02]  /*8b20*/  FFMA.FTZ R103, R103, c[0x0][0x2d0], -R192.reuse ;  /* 0x0000b40067677a23 */ /* 0x100fe400000108c0 */
[--C-:B------:R-:W-:Y:S01]  /*8b30*/  FFMA.FTZ R114, R114, c[0x0][0x2d0], -R192.reuse ;  /* 0x0000b40072727a23 */ /* 0x100fe200000108c0 */
[----:B--2---:R-:W-:Y:S01]  /*8b40*/  F2FP.PACK_AB R145, R216, R202 ;  /* 0x000000cad891723e */ /* 0x004fe200000000ff */
[----:B------:R-:W-:Y:S01]  /*8b50*/  FMUL.FTZ R7, R132, R147 ;  /* 0x0000009384077220 */ /* 0x000fe20000410000 */
[----:B------:R-:W-:Y:S01]  /*8b60*/  F2FP.PACK_AB R147, R206, R220 ;  /* 0x000000dcce93723e */ /* 0x000fe200000000ff */
[----:B------:R-:W-:Y:S01]  /*8b70*/  FFMA.FTZ R115, R115, c[0x0][0x2d0], -R192 ;  /* 0x0000b40073737a23 */ /* 0x000fe200000108c0 */
[----:B---3--:R-:W-:Y:S02]  /*8b80*/  FMNMX.FTZ R2, R2, R0, !PT ;  /* 0x0000000002027209 */ /* 0x008fe40007810000 */
[----:B------:R-:W-:Y:S03]  /*8b90*/  MUFU.EX2 R32, R34 ;  /* 0x0000002200207308 */ /* 0x000fe60000000800 */
[C---:B------:R-:W-:Y:S01]  /*8ba0*/  FADD.FTZ R0, -R2.reuse, R138 ;  /* 0x0000008a02007221 */ /* 0x040fe20000010100 */
[-C--:B------:R-:W-:Y:S05]  /*8bb0*/  HMMA.16816.F32 R4, R144, R20.reuse, R4 ;  /* 0x000000149004723c */ /* 0x080fea0000001804 */
[----:B------:R-:W-:Y:S01]  /*8bc0*/  FMUL.FTZ R138, R135, c[0x0][0x2d0] ;  /* 0x0000b400878a7a20 */ /* 0x000fe20000410000 */
[----:B------:R-:W-:Y:S01]  /*8bd0*/  MUFU.EX2 R33, R35 ;  /* 0x0000002300217308 */ /* 0x000fe20000000800 */
[----:B------:R-:W-:Y:S02]  /*8be0*/  FMUL.FTZ R3, R2, c[0x0][0x2d0] ;  /* 0x0000b40002037a20 */ /* 0x000fe40000410000 */
[----:B------:R-:W-:Y:S03]  /*8bf0*/  FMUL.FTZ R0, R0, c[0x0][0x2d0] ;  /* 0x0000b40000007a20 */ /* 0x000fe60000410000 */
[--C-:B------:R-:W-:Y:S02]  /*8c00*/  FFMA.FTZ R12, R12, c[0x0][0x2d0], -R138.reuse ;  /* 0x0000b4000c0c7a23 */ /* 0x100fe4000001088a */
[--C-:B------:R-:W-:Y:S02]  /*8c10*/  FFMA.FTZ R13, R13, c[0x0][0x2d0], -R138.reuse ;  /* 0x0000b4000d0d7a23 */ /* 0x100fe4000001088a */
[----:B------:R-:W1:Y:S01]  /*8c20*/  MUFU.EX2 R0, R0 ;  /* 0x0000000000007308 */ /* 0x000e620000000800 */
        /* <DEDUP_REMOVED lines=15> */
[--C-:B------:R-:W-:Y:S02]  /*8d20*/  FFMA.FTZ R75, R75, c[0x0][0x2d0], -R3.reuse ;  /* 0x0000b4004b4b7a23 */ /* 0x100fe40000010803 */
[C---:B-1----:R-:W-:Y:S01]  /*8d30*/  FMUL.FTZ R126, R0.reuse, R126 ;  /* 0x0000007e007e7220 */ /* 0x042fe20000410000 */
[----:B------:R1:W-:Y:S01]  /*8d40*/  MUFU.EX2 R219, R12 ;  /* 0x0000000c00db7308 */ /* 0x0003e20000000800 */
[----:B------:R-:W-:Y:S02]  /*8d50*/  FMUL.FTZ R127, R0, R127 ;  /* 0x0000007f007f7220 */ /* 0x000fe40000410000 */
[--C-:B------:R-:W-:Y:S02]  /*8d60*/  FFMA.FTZ R60, R60, c[0x0][0x2d0], -R138.reuse ;  /* 0x0000b4003c3c7a23 */ /* 0x100fe4000001088a */
[----:B--2---:R-:W-:Y:S02]  /*8d70*/  FMUL.FTZ R8, R133, R140 ;  /* 0x0000008c85087220 */ /* 0x004fe40000410000 */
[--C-:B------:R-:W-:Y:S02]  /*8d80*/  FFMA.FTZ R61, R61, c[0x0][0x2d0], -R138.reuse ;  /* 0x0000b4003d3d7a23 */ /* 0x100fe4000001088a */
[--C-:B------:R-:W-:Y:S01]  /*8d90*/  FFMA.FTZ R62, R62, c[0x0][0x2d0], -R3.reuse ;  /* 0x0000b4003e3e7a23 */ /* 0x100fe20000010803 */
[----:B------:R2:W4:Y:S01]  /*8da0*/  MUFU.EX2 R205, R13 ;  /* 0x0000000d00cd7308 */ /* 0x0005220000000800 */
[--C-:B------:R-:W-:Y:S02]  /*8db0*/  FFMA.FTZ R63, R63, c[0x0][0x2d0], -R3.reuse ;  /* 0x0000b4003f3f7a23 */ /* 0x100fe40000010803 */
[--C-:B------:R-:W-:Y:S01]  /*8dc0*/  FFMA.FTZ R79, R79, c[0x0][0x2d0], -R3.reuse ;  /* 0x0000b4004f4f7a23 */ /* 0x100fe20000010803 */
[----:B---3--:R-:W-:Y:S01]  /*8dd0*/  F2FP.PACK_AB R140, R213, R201 ;  /* 0x000000c9d58c723e */ /* 0x008fe200000000ff */
[----:B------:R-:W-:Y:S02]  /*8de0*/  FMUL.FTZ R9, R133, R141 ;  /* 0x0000008d85097220 */ /* 0x000fe40000410000 */
[--C-:B------:R-:W-:Y:S02]  /*8df0*/  FFMA.FTZ R24, R24, c[0x0][0x2d0], -R138.reuse ;  /* 0x0000b40018187a23 */ /* 0x100fe4000001088a */
[--C-:B------:R-:W-:Y:S01]  /*8e00*/  FFMA.FTZ R26, R26, c[0x0][0x2d0], -R3.reuse ;  /* 0x0000b4001a1a7a23 */ /* 0x100fe20000010803 */
[----:B------:R3:W-:Y:S01]  /*8e10*/  MUFU.EX2 R200, R10 ;  /* 0x0000000a00c87308 */ /* 0x0007e20000000800 */
[--C-:B------:R-:W-:Y:S02]  /*8e20*/  FFMA.FTZ R27, R27, c[0x0][0x2d0], -R3.reuse ;  /* 0x0000b4001b1b7a23 */ /* 0x100fe40000010803 */
[--C-:B------:R-:W-:Y:S02]  /*8e30*/  FFMA.FTZ R28, R28, c[0x0][0x2d0], -R138.reuse ;  /* 0x0000b4001c1c7a23 */ /* 0x100fe4000001088a */
[----:B-1----:R-:W-:Y:S02]  /*8e40*/  FMUL.FTZ R12, R133, R148 ;  /* 0x00000094850c7220 */ /* 0x002fe40000410000 */
[--C-:B------:R-:W-:Y:S02]  /*8e50*/  FFMA.FTZ R29, R29, c[0x0][0x2d0], -R138.reuse ;  /* 0x0000b4001d1d7a23 */ /* 0x100fe4000001088a */
[--C-:B------:R-:W-:Y:S01]  /*8e60*/  FFMA.FTZ R30, R30, c[0x0][0x2d0], -R3.reuse ;  /* 0x0000b4001e1e7a23 */ /* 0x100fe20000010803 */
[----:B------:R-:W1:Y:S01]  /*8e70*/  MUFU.EX2 R212, R11 ;  /* 0x0000000b00d47308 */ /* 0x000e620000000800 */
[--C-:B------:R-:W-:Y:S02]  /*8e80*/  FFMA.FTZ R31, R31, c[0x0][0x2d0], -R3.reuse ;  /* 0x0000b4001f1f7a23 */ /* 0x100fe40000010803 */
[--C-:B------:R-:W-:Y:S02]  /*8e90*/  FFMA.FTZ R40, R40, c[0x0][0x2d0], -R138.reuse ;  /* 0x0000b40028287a23 */ /* 0x100fe4000001088a */
[----:B--2---:R-:W-:Y:S02]  /*8ea0*/  FMUL.FTZ R13, R133, R149 ;  /* 0x00000095850d7220 */ /* 0x004fe40000410000 */
[--C-:B------:R-:W-:Y:S02]  /*8eb0*/  FFMA.FTZ R41, R41, c[0x0][0x2d0], -R138.reuse ;  /* 0x0000b40029297a23 */ /* 0x100fe4000001088a */
[--C-:B------:R-:W-:Y:S01]  /*8ec0*/  FFMA.FTZ R42, R42, c[0x0][0x2d0], -R3.reuse ;  /* 0x0000b4002a2a7a23 */ /* 0x100fe20000010803 */
[----:B------:R2:W-:Y:S01]  /*8ed0*/  MUFU.EX2 R215, R14 ;  /* 0x0000000e00d77308 */ /* 0x0005e20000000800 */
[--C-:B------:R-:W-:Y:S02]  /*8ee0*/  FFMA.FTZ R43, R43, c[0x0][0x2d0], -R3.reuse ;  /* 0x0000b4002b2b7a23 */ /* 0x100fe40000010803 */
[--C-:B------:R-:W-:Y:S02]  /*8ef0*/  FFMA.FTZ R44, R44, c[0x0][0x2d0], -R138.reuse ;  /* 0x0000b4002c2c7a23 */ /* 0x100fe4000001088a */
[----:B---3--:R-:W-:Y:S01]  /*8f00*/  FMUL.FTZ R10, R0, R142 ;  /* 0x0000008e000a7220 */ /* 0x008fe20000410000 */
[----:B----4-:R-:W-:Y:S01]  /*8f10*/  F2FP.PACK_AB R142, R205, R219 ;  /* 0x000000dbcd8e723e */ /* 0x010fe200000000ff */
[--C-:B------:R-:W-:Y:S02]  /*8f20*/  FFMA.FTZ R45, R45, c[0x0][0x2d0], -R138.reuse ;  /* 0x0000b4002d2d7a23 */ /* 0x100fe4000001088a */
[--C-:B------:R-:W-:Y:S01]  /*8f30*/  FFMA.FTZ R46, R46, c[0x0][0x2d0], -R3.reuse ;  /* 0x0000b4002e2e7a23 */ /* 0x100fe20000010803 */
[----:B------:R-:W3:Y:S01]  /*8f40*/  MUFU.EX2 R204, R15 ;  /* 0x0000000f00cc7308 */ /* 0x000ee20000000800 */
[--C-:B------:R-:W-:Y:S02]  /*8f50*/  FFMA.FTZ R25, R25, c[0x0][0x2d0], -R138.reuse ;  /* 0x0000b40019197a23 */ /* 0x100fe4000001088a */
[--C-:B------:R-:W-:Y:S01]  /*8f60*/  FFMA.FTZ R47, R47, c[0x0][0x2d0], -R3.reuse ;  /* 0x0000b4002f2f7a23 */ /* 0x100fe20000010803 */
[----:B-1----:R-:W-:Y:S01]  /*8f70*/  F2FP.PACK_AB R141, R212, R200 ;  /* 0x000000c8d48d723e */ /* 0x002fe200000000ff */
[----:B------:R-:W-:Y:S02]  /*8f80*/  FMUL.FTZ R11, R0, R143 ;  /* 0x0000008f000b7220 */ /* 0x000fe40000410000 */
[--C-:B------:R-:W-:Y:S02]  /*8f90*/  FFMA.FTZ R76, R76, c[0x0][0x2d0], -R138.reuse ;  /* 0x0000b4004c4c7a23 */ /* 0x100fe4000001088a */
[--C-:B------:R-:W-:Y:S01]  /*8fa0*/  FFMA.FTZ R77, R77, c[0x0][0x2d0], -R138.reuse ;  /* 0x0000b4004d4d7a23 */ /* 0x100fe2000001088a */
        /* <DEDUP_REMOVED lines=9> */
[----:B---3--:R-:W-:Y:S01]  /*9040*/  F2FP.PACK_AB R143, R204, R215 ;  /* 0x000000d7cc8f723e */ /* 0x008fe200000000ff */
[----:B------:R-:W-:Y:S02]  /*9050*/  FMUL.FTZ R15, R0, R151 ;  /* 0x00000097000f7220 */ /* 0x000fe40000410000 */
[----:B------:R-:W3:Y:S01]  /*9060*/  LDSM.16.MT88.4 R148, [R229+0x100] ;  /* 0x00010000e594783b */ /* 0x000ee20000004200 */
[--C-:B------:R-:W-:Y:S02]  /*9070*/  FFMA.FTZ R93, R93, c[0x0][0x2d0], -R138.reuse ;  /* 0x0000b4005d5d7a23 */ /* 0x100fe4000001088a */
[----:B------:R4:W-:Y:S01]  /*9080*/  MUFU.EX2 R208, R38 ;  /* 0x0000002600d07308 */ /* 0x0009e20000000800 */
[C---:B------:R-:W-:Y:S04]  /*9090*/  HMMA.16816.F32 R8, R140.reuse, R20, R8 ;  /* 0x000000148c08723c */ /* 0x040fe80000001808 */
[----:B-1----:R-:W-:Y:S02]  /*90a0*/  FMUL.FTZ R24, R133, R160 ;  /* 0x000000a085187220 */ /* 0x002fe40000410000 */
[--C-:B------:R-:W-:Y:S02]  /*90b0*/  FFMA.FTZ R94, R94, c[0x0][0x2d0], -R3.reuse ;  /* 0x0000b4005e5e7a23 */ /* 0x100fe40000010803 */
[-C--:B------:R-:W-:Y:S01]  /*90c0*/  HMMA.16816.F32 R12, R140, R22.reuse, R12 ;  /* 0x000000168c0c723c */ /* 0x080fe2000000180c */
[----:B------:R1:W-:Y:S03]  /*90d0*/  MUFU.EX2 R226, R26 ;  /* 0x0000001a00e27308 */ /* 0x0003e60000000800 */
[C---:B------:R-:W-:Y:S01]  /*90e0*/  FMUL.FTZ R20, R134.reuse, R156 ;  /* 0x0000009c86147220 */ /* 0x040fe20000410000 */
[----:B------:R-:W-:Y:S01]  /*90f0*/  MOV R156, R32 ;  /* 0x00000020009c7202 */ /* 0x000fe20000000f00 */
[C---:B------:R-:W-:Y:S01]  /*9100*/  FMUL.FTZ R32, R134.reuse, R168 ;  /* 0x000000a886207220 */ /* 0x040fe20000410000 */
[----:B------:R-:W-:Y:S01]  /*9110*/  MOV R168, R207 ;  /* 0x000000cf00a87202 */ /* 0x000fe20000000f00 */
[C---:B------:R-:W-:Y:S03]  /*9120*/  HMMA.16816.F32 R16, R144.reuse, R22, R16 ;  /* 0x000000169010723c */ /* 0x040fe60000001810 */
[----:B------:R-:W5:Y:S01]  /*9130*/  MUFU.EX2 R217, R27 ;  /* 0x0000001b00d97308 */ /* 0x000f620000000800 */
[----:B------:R-:W-:Y:S01]  /*9140*/  FMUL.FTZ R21, R134, R157 ;  /* 0x0000009d86157220 */ /* 0x000fe20000410000 */
[----:B------:R-:W-:Y:S01]  /*9150*/  MOV R157, R222 ;  /* 0x000000de009d7202 */ /* 0x000fe20000000f00 */
[--C-:B------:R-:W-:Y:S02]  /*9160*/  FFMA.FTZ R95, R95, c[0x0][0x2d0], -R3.reuse ;  /* 0x0000b4005f5f7a23 */ /* 0x100fe40000010803 */
[C---:B------:R-:W-:Y:S04]  /*9170*/  FMUL.FTZ R22, R132.reuse, R158 ;  /* 0x0000009e84167220 */ /* 0x040fe80000410000 */
[C---:B------:R-:W-:Y:S01]  /*9180*/  FMUL.FTZ R23, R132.reuse, R159 ;  /* 0x0000009f84177220 */ /* 0x040fe20000410000 */
[----:B------:R-:W3:Y:S01]  /*9190*/  MUFU.EX2 R25, R36 ;  /* 0x0000002400197308 */ /* 0x000ee20000000800 */
[----:B----4-:R-:W-:Y:S01]  /*91a0*/  FMUL.FTZ R38, R132, R174 ;  /* 0x000000ae84267220 */ /* 0x010fe20000410000 */
[----:B--2---:R-:W-:Y:S01]  /*91b0*/  MOV R159, R214 ;  /* 0x000000d6009f7202 */ /* 0x004fe20000000f00 */
[--C-:B------:R-:W-:Y:S02]  /*91c0*/  FFMA.FTZ R106, R106, c[0x0][0x2d0], -R3.reuse ;  /* 0x0000b4006a6a7a23 */ /* 0x100fe40000010803 */
[----:B-1----:R-:W-:Y:S01]  /*91d0*/  FMUL.FTZ R26, R0, R162 ;  /* 0x000000a2001a7220 */ /* 0x002fe20000410000 */
[-C--:B------:R-:W-:Y:S03]  /*91e0*/  HMMA.16816.F32 R20, R144, R188.reuse, R20 ;  /* 0x000000bc9014723c */ /* 0x080fe60000001814 */
[--C-:B------:R-:W-:Y:S01]  /*91f0*/  FFMA.FTZ R107, R107, c[0x0][0x2d0], -R3.reuse ;  /* 0x0000b4006b6b7a23 */ /* 0x100fe20000010803 */
[----:B------:R1:W-:Y:S01]  /*9200*/  MUFU.EX2 R199, R28 ;  /* 0x0000001c00c77308 */ /* 0x0003e20000000800 */
[--C-:B------:R-:W-:Y:S02]  /*9210*/  FFMA.FTZ R110, R110, c[0x0][0x2d0], -R3.reuse ;  /* 0x0000b4006e6e7a23 */ /* 0x100fe40000010803 */
[----:B------:R-:W-:Y:S01]  /*9220*/  FFMA.FTZ R3, R111, c[0x0][0x2d0], -R3 ;  /* 0x0000b4006f037a23 */ /* 0x000fe20000010803 */
[----:B-----5:R-:W-:Y:S01]  /*9230*/  MOV R158, R217 ;  /* 0x000000d9009e7202 */ /* 0x020fe20000000f00 */
[----:B------:R-:W-:Y:S03]  /*9240*/  FMUL.FTZ R27, R0, R163 ;  /* 0x000000a3001b7220 */ /* 0x000fe60000410000 */
[----:B------:R-:W-:Y:S01]  /*9250*/  MOV R163, R33 ;  /* 0x0000002100a37202 */ /* 0x000fe20000000f00 */
[----:B------:R-:W-:Y:S01]  /*9260*/  FMUL.FTZ R33, R134, R169 ;  /* 0x000000a986217220 */ /* 0x000fe20000410000 */
[----:B------:R2:W4:Y:S01]  /*9270*/  MUFU.EX2 R34, R29 ;  /* 0x0000001d00227308 */ /* 0x0005220000000800 */
[----:B------:R-:W-:Y:S01]  /*9280*/  MOV R169, R206 ;  /* 0x000000ce00a97202 */ /* 0x000fe20000000f00 */
[--C-:B------:R-:W-:Y:S01]  /*9290*/  FFMA.FTZ R104, R104, c[0x0][0x2d0], -R138.reuse ;  /* 0x0000b40068687a23 */ /* 0x100fe2000001088a */
[----:B---3--:R-:W-:Y:S01]  /*92a0*/  MOV R160, R25 ;  /* 0x0000001900a07202 */ /* 0x008fe20000000f00 */
[----:B------:R-:W-:Y:S02]  /*92b0*/  FMUL.FTZ R25, R133, R161 ;  /* 0x000000a185197220 */ /* 0x000fe40000410000 */
[----:B------:R-:W-:Y:S02]  /*92c0*/  FMUL.FTZ R36, R134, R172 ;  /* 0x000000ac86247220 */ /* 0x000fe40000410000 */
[--C-:B------:R-:W-:Y:S02]  /*92d0*/  FFMA.FTZ R105, R105, c[0x0][0x2d0], -R138.reuse ;  /* 0x0000b40069697a23 */ /* 0x100fe4000001088a */
[----:B------:R3:W-:Y:S01]  /*92e0*/  MUFU.EX2 R198, R30 ;  /* 0x0000001e00c67308 */ /* 0x0007e20000000800 */
[--C-:B------:R-:W-:Y:S01]  /*92f0*/  FFMA.FTZ R108, R108, c[0x0][0x2d0], -R138.reuse ;  /* 0x0000b4006c6c7a23 */ /* 0x100fe2000001088a */
[C---:B------:R-:W-:Y:S04]  /*9300*/  HMMA.16816.F32 R24, R140.reuse, R188, R24 ;  /* 0x000000bc8c18723c */ /* 0x040fe80000001818 */
[----:B-1----:R-:W-:Y:S02]  /*9310*/  FMUL.FTZ R28, R133, R164 ;  /* 0x000000a4851c7220 */ /* 0x002fe40000410000 */
[----:B------:R-:W-:Y:S02]  /*9320*/  FFMA.FTZ R138, R109, c[0x0][0x2d0], -R138 ;  /* 0x0000b4006d8a7a23 */ /* 0x000fe4000001088a */
[----:B------:R1:W5:Y:S01]  /*9330*/  MUFU.EX2 R35, R31 ;  /* 0x0000001f00237308 */ /* 0x0003620000000800 */
[C---:B--2---:R-:W-:Y:S03]  /*9340*/  FMUL.FTZ R29, R133.reuse, R165 ;  /* 0x000000a5851d7220 */ /* 0x044fe60000410000 */
[----:B----4-:R-:W-:Y:S01]  /*9350*/  MOV R162, R34 ;  /* 0x0000002200a27202 */ /* 0x010fe20000000f00 */
[----:B------:R-:W-:Y:S01]  /*9360*/  FMUL.FTZ R34, R132, R170 ;  /* 0x000000aa84227220 */ /* 0x000fe20000410000 */
[----:B------:R-:W-:Y:S04]  /*9370*/  MOV R170, R205 ;  /* 0x000000cd00aa7202 */ /* 0x000fe80000000f00 */
[----:B------:R2:W4:Y:S01]  /*9380*/  MUFU.EX2 R211, R37 ;  /* 0x0000002500d37308 */ /* 0x0005220000000800 */
[C---:B---3--:R-:W-:Y:S09]  /*9390*/  FMUL.FTZ R30, R0.reuse, R166 ;  /* 0x000000a6001e7220 */ /* 0x048ff20000410000 */
[----:B------:R3:W3:Y:S01]  /*93a0*/  MUFU.EX2 R210, R39 ;  /* 0x0000002700d27308 */ /* 0x0006e20000000800 */
[----:B-1----:R-:W-:Y:S01]  /*93b0*/  FMUL.FTZ R31, R0, R167 ;  /* 0x000000a7001f7220 */ /* 0x002fe20000410000 */
[----:B-----5:R-:W-:Y:S01]  /*93c0*/  MOV R161, R35 ;  /* 0x0000002300a17202 */ /* 0x020fe20000000f00 */
[----:B------:R-:W-:Y:S01]  /*93d0*/  FMUL.FTZ R35, R132, R171 ;  /* 0x000000ab84237220 */ /* 0x000fe20000410000 */
[----:B------:R-:W-:Y:S06]  /*93e0*/  MOV R171, R204 ;  /* 0x000000cc00ab7202 */ /* 0x000fec0000000f00 */
[----:B------:R1:W-:Y:S01]  /*93f0*/  MUFU.EX2 R225, R48 ;  /* 0x0000003000e17308 */ /* 0x0003e20000000800 */
[-C--:B------:R-:W-:Y:S03]  /*9400*/  HMMA.16816.F32 R28, R140, R190.reuse, R28 ;  /* 0x000000be8c1c723c */ /* 0x080fe6000000181c */
[C---:B--2---:R-:W-:Y:S01]  /*9410*/  FMUL.FTZ R37, R134.reuse, R173 ;  /* 0x000000ad86257220 */ /* 0x044fe20000410000 */
[----:B----4-:R-:W-:Y:S01]  /*9420*/  MOV R189, R211 ;  /* 0x000000d300bd7202 */ /* 0x010fe20000000f00 */
[----:B------:R-:W-:Y:S03]  /*9430*/  FFMA.FTZ R134, R134, R251, R203 ;  /* 0x000000fb86867223 */ /* 0x000fe600000100cb */
[C---:B------:R-:W-:Y:S01]  /*9440*/  HMMA.16816.F32 R32, R144.reuse, R190, R32 ;  /* 0x000000be9020723c */ /* 0x040fe20000001820 */
[----:B------:R2:W4:Y:S03]  /*9450*/  MUFU.EX2 R224, R49 ;  /* 0x0000003100e07308 */ /* 0x0005260000000800 */
[C---:B---3--:R-:W-:Y:S01]  /*9460*/  FMUL.FTZ R39, R132.reuse, R175 ;  /* 0x000000af84277220 */ /* 0x048fe20000410000 */
[----:B------:R-:W-:Y:S01]  /*9470*/  MOV R188, R210 ;  /* 0x000000d200bc7202 */ /* 0x000fe20000000f00 */
[----:B------:R-:W-:Y:S05]  /*9480*/  FFMA.FTZ R132, R132, R252, R202 ;  /* 0x000000fc84847223 */ /* 0x000fea00000100ca */
[----:B------:R3:W-:Y:S01]  /*9490*/  MUFU.EX2 R223, R50 ;  /* 0x0000003200df7308 */ /* 0x0007e20000000800 */
[-C--:B------:R-:W-:Y:S03]  /*94a0*/  HMMA.16816.F32 R36, R144, R148.reuse, R36 ;  /* 0x000000949024723c */ /* 0x080fe60000001824 */
[C---:B-1----:R-:W-:Y:S06]  /*94b0*/  FMUL.FTZ R48, R133.reuse, R176 ;  /* 0x000000b085307220 */ /* 0x042fec0000410000 */
[----:B------:R1:W2:Y:S03]  /*94c0*/  MUFU.EX2 R222, R51 ;  /* 0x0000003300de7308 */ /* 0x0002a60000000800 */
[C---:B--2---:R-:W-:Y:S07]  /*94d0*/  FMUL.FTZ R49, R133.reuse, R177 ;  /* 0x000000b185317220 */ /* 0x044fee0000410000 */
[----:B------:R2:W-:Y:S01]  /*94e0*/  MUFU.EX2 R167, R40 ;  /* 0x0000002800a77308 */ /* 0x0005e20000000800 */
[C---:B---3--:R-:W-:Y:S09]  /*94f0*/  FMUL.FTZ R50, R0.reuse, R178 ;  /* 0x000000b200327220 */ /* 0x048ff20000410000 */
[----:B------:R3:W3:Y:S01]  /*9500*/  MUFU.EX2 R166, R41 ;  /* 0x0000002900a67308 */ /* 0x0006e20000000800 */
[C---:B-1----:R-:W-:Y:S09]  /*9510*/  FMUL.FTZ R51, R0.reuse, R179 ;  /* 0x000000b300337220 */ /* 0x042ff20000410000 */
[----:B------:R1:W-:Y:S01]  /*9520*/  MUFU.EX2 R165, R42 ;  /* 0x0000002a00a57308 */ /* 0x0003e20000000800 */
[C---:B------:R-:W-:Y:S04]  /*9530*/  HMMA.16816.F32 R48, R140.reuse, R148, R48 ;  /* 0x000000948c30723c */ /* 0x040fe80000001830 */
[C---:B--2---:R-:W-:Y:S05]  /*9540*/  FMUL.FTZ R40, R133.reuse, R180 ;  /* 0x000000b485287220 */ /* 0x044fea0000410000 */
[----:B------:R2:W2:Y:S03]  /*9550*/  MUFU.EX2 R164, R43 ;  /* 0x0000002b00a47308 */ /* 0x0004a60000000800 */
[C---:B---3--:R-:W-:Y:S07]  /*9560*/  FMUL.FTZ R41, R133.reuse, R181 ;  /* 0x000000b585297220 */ /* 0x048fee0000410000 */
[----:B------:R3:W-:Y:S01]  /*9570*/  MUFU.EX2 R217, R44 ;  /* 0x0000002c00d97308 */ /* 0x0007e20000000800 */
[C---:B-1----:R-:W-:Y:S09]  /*9580*/  FMUL.FTZ R42, R0.reuse, R182 ;  /* 0x000000b6002a7220 */ /* 0x042ff20000410000 */
[----:B------:R1:W1:Y:S01]  /*9590*/  MUFU.EX2 R214, R45 ;  /* 0x0000002d00d67308 */ /* 0x0002620000000800 */
[C---:B--2---:R-:W-:Y:S09]  /*95a0*/  FMUL.FTZ R43, R0.reuse, R183 ;  /* 0x000000b7002b7220 */ /* 0x044ff20000410000 */
[----:B------:R-:W-:Y:S01]  /*95b0*/  MUFU.EX2 R175, R54 ;  /* 0x0000003600af7308 */ /* 0x000fe20000000800 */
[-C--:B------:R-:W-:Y:S03]  /*95c0*/  HMMA.16816.F32 R40, R140, R150.reuse, R40 ;  /* 0x000000968c28723c */ /* 0x080fe60000001828 */
[C---:B---3--:R-:W-:Y:S01]  /*95d0*/  FMUL.FTZ R44, R133.reuse, R184 ;  /* 0x000000b8852c7220 */ /* 0x048fe20000410000 */
[----:B------:R-:W-:Y:S04]  /*95e0*/  MOV R184, R188 ;  /* 0x000000bc00b87202 */ /* 0x000fe80000000f00 */
[C---:B------:R-:W-:Y:S01]  /*95f0*/  HMMA.16816.F32 R116, R144.reuse, R150, R116 ;  /* 0x000000969074723c */ /* 0x040fe20000001874 */
[----:B------:R2:W-:Y:S01]  /*9600*/  MUFU.EX2 R211, R46 ;  /* 0x0000002e00d37308 */ /* 0x0005e20000000800 */
[----:B------:R-:W3:Y:S02]  /*9610*/  LDSM.16.MT88.4 R148, [R228+0x900] ;  /* 0x00090000e494783b */ /* 0x000ee40000004200 */
[----:B------:R-:W-:Y:S01]  /*9620*/  MOV R193, R184 ;  /* 0x000000b800c17202 */ /* 0x000fe20000000f00 */
[----:B-1----:R-:W-:Y:S01]  /*9630*/  FMUL.FTZ R45, R133, R185 ;  /* 0x000000b9852d7220 */ /* 0x002fe20000410000 */
[----:B------:R-:W-:Y:S02]  /*9640*/  MOV R185, R189 ;  /* 0x000000bd00b97202 */ /* 0x000fe40000000f00 */
[-C--:B------:R-:W-:Y:S03]  /*9650*/  HMMA.16816.F32 R120, R144, R152.reuse, R120 ;  /* 0x000000989078723c */ /* 0x080fe60000001878 */
[----:B------:R1:W1:Y:S01]  /*9660*/  MUFU.EX2 R210, R47 ;  /* 0x0000002f00d27308 */ /* 0x0002620000000800 */
[----:B------:R-:W-:Y:S04]  /*9670*/  MOV R192, R185 ;  /* 0x000000b900c07202 */ /* 0x000fe80000000f00 */
[C---:B------:R-:W-:Y:S05]  /*9680*/  HMMA.16816.F32 R124, R140.reuse, R152, R124 ;  /* 0x000000988c7c723c */ /* 0x040fea000000187c */
[----:B------:R-:W-:Y:S01]  /*9690*/  MUFU.EX2 R174, R55 ;  /* 0x0000003700ae7308 */ /* 0x000fe20000000800 */
[C---:B--2---:R-:W-:Y:S01]  /*96a0*/  FMUL.FTZ R46, R0.reuse, R186 ;  /* 0x000000ba002e7220 */ /* 0x044fe20000410000 */
[----:B------:R-:W-:Y:S08]  /*96b0*/  MOV R186, R209 ;  /* 0x000000d100ba7202 */ /* 0x000ff00000000f00 */
[----:B------:R-:W-:Y:S01]  /*96c0*/  MUFU.EX2 R209, R52 ;  /* 0x0000003400d17308 */ /* 0x000fe20000000800 */
[----:B-1----:R-:W-:Y:S01]  /*96d0*/  FMUL.FTZ R47, R0, R187 ;  /* 0x000000bb002f7220 */ /* 0x002fe20000410000 */
[----:B------:R-:W-:Y:S04]  /*96e0*/  MOV R187, R208 ;  /* 0x000000d000bb7202 */ /* 0x000fe80000000f00 */
[----:B------:R-:W-:Y:S04]  /*96f0*/  MOV R109, R187 ;  /* 0x000000bb006d7202 */ /* 0x000fe80000000f00 */
[----:B------:R1:W-:Y:S01]  /*9700*/  MUFU.EX2 R208, R53 ;  /* 0x0000003500d07308 */ /* 0x0003e20000000800 */
[-C--:B------:R-:W-:Y:S07]  /*9710*/  HMMA.16816.F32 R44, R140, R154.reuse, R44 ;  /* 0x0000009a8c2c723c */ /* 0x080fee000000182c */
[----:B------:R-:W-:Y:S01]  /*9720*/  F2FP.PACK_AB R140, R195, R196 ;  /* 0x000000c4c38c723e */ /* 0x000fe200000000ff */
[----:B------:R-:W-:Y:S01]  /*9730*/  HMMA.16816.F32 R128, R144, R154, R128 ;  /* 0x0000009a9080723c */ /* 0x000fe20000001880 */
[----:B------:R-:W2:Y:S01]  /*9740*/  LDSM.16.MT88.4 R152, [R231+0x900] ;  /* 0x00090000e798783b */ /* 0x000ea20000004200 */
[----:B------:R-:W-:Y:S02]  /*9750*/  MUFU.EX2 R207, R64 ;  /* 0x0000004000cf7308 */ /* 0x000fe40000000800 */
[----:B------:R-:W-:Y:S02]  /*9760*/  F2FP.PACK_AB R141, R194, R186 ;  /* 0x000000bac28d723e */ /* 0x000fe400000000ff */
[----:B------:R-:W-:Y:S02]  /*9770*/  F2FP.PACK_AB R142, R197, R157 ;  /* 0x0000009dc58e723e */ /* 0x000fe400000000ff */
[----:B------:R-:W-:Y:S04]  /*9780*/  F2FP.PACK_AB R143, R163, R156 ;  /* 0x0000009ca38f723e */ /* 0x000fe800000000ff */
[----:B------:R-:W-:Y:S01]  /*9790*/  MUFU.EX2 R206, R65 ;  /* 0x0000004100ce7308 */ /* 0x000fe20000000800 */
[----:B------:R-:W-:Y:S02]  /*97a0*/  F2FP.PACK_AB R144, R159, R227 ;  /* 0x000000e39f90723e */ /* 0x000fe400000000ff */
[-C--:B---3--:R-:W-:Y:S01]  /*97b0*/  HMMA.16816.F32 R4, R140, R148.reuse, R4 ;  /* 0x000000948c04723c */ /* 0x088fe20000001804 */
[----:B-1----:R-:W1:Y:S04]  /*97c0*/  LDSM.16.MT88.4 R52, [R229+0x900] ;  /* 0x00090000e534783b */ /* 0x002e680000004200 */
[----:B------:R-:W-:Y:S02]  /*97d0*/  F2FP.PACK_AB R145, R158, R226 ;  /* 0x000000e29e91723e */ /* 0x000fe400000000ff */
[----:B------:R-:W-:Y:S01]  /*97e0*/  F2FP.PACK_AB R146, R162, R199 ;  /* 0x000000c7a292723e */ /* 0x000fe200000000ff */
[----:B------:R-:W-:Y:S01]  /*97f0*/  MUFU.EX2 R204, R66 ;  /* 0x0000004200cc7308 */ /* 0x000fe20000000800 */
[----:B------:R-:W-:Y:S07]  /*9800*/  F2FP.PACK_AB R147, R161, R198 ;  /* 0x000000c6a193723e */ /* 0x000fee00000000ff */
[C---:B------:R-:W-:Y:S02]  /*9810*/  HMMA.16816.F32 R8, R144.reuse, R148, R8 ;  /* 0x000000949008723c */ /* 0x040fe40000001808 */
[----:B------:R3:W-:Y:S05]  /*9820*/  MUFU.EX2 R205, R67 ;  /* 0x0000004300cd7308 */ /* 0x0007ea0000000800 */
[----:B------:R-:W-:Y:S01]  /*9830*/  MOV R148, R197 ;  /* 0x000000c500947202 */ /* 0x000fe20000000f00 */
[-C--:B------:R-:W-:Y:S04]  /*9840*/  HMMA.16816.F32 R12, R144, R150.reuse, R12 ;  /* 0x00000096900c723c */ /* 0x080fe8000000180c */
[----:B------:R-:W-:Y:S01]  /*9850*/  MUFU.EX2 R173, R56 ;  /* 0x0000003800ad7308 */ /* 0x000fe20000000800 */
[----:B------:R-:W-:Y:S02]  /*9860*/  MOV R149, R196 ;  /* 0x000000c400957202 */ /* 0x000fe40000000f00 */
[----:B------:R-:W-:Y:S01]  /*9870*/  MOV R111, R148 ;  /* 0x00000094006f7202 */ /* 0x000fe20000000f00 */
[C---:B------:R-:W-:Y:S06]  /*9880*/  HMMA.16816.F32 R16, R140.reuse, R150, R16 ;  /* 0x000000968c10723c */ /* 0x040fec0000001810 */
[----:B------:R-:W1:Y:S01]  /*9890*/  MUFU.EX2 R179, R57 ;  /* 0x0000003900b37308 */ /* 0x000e620000000800 */
[----:B------:R-:W-:Y:S01]  /*98a0*/  MOV R150, R199 ;  /* 0x000000c700967202 */ /* 0x000fe20000000f00 */
[-C--:B--2---:R-:W-:Y:S01]  /*98b0*/  HMMA.16816.F32 R20, R140, R152.reuse, R20 ;  /* 0x000000988c14723c */ /* 0x084fe20000001814 */
[----:B---3--:R-:W2:Y:S03]  /*98c0*/  LDSM.16.MT88.4 R64, [R230+0x900] ;  /* 0x00090000e640783b */ /* 0x008ea60000004200 */
[----:B------:R-:W-:Y:S02]  /*98d0*/  MOV R151, R198 ;  /* 0x000000c600977202 */ /* 0x000fe40000000f00 */
[----:B------:R-:W-:Y:S02]  /*98e0*/  MOV R251, R150 ;  /* 0x0000009600fb7202 */ /* 0x000fe40000000f00 */
[C---:B------:R-:W-:Y:S01]  /*98f0*/  HMMA.16816.F32 R24, R144.reuse, R152, R24 ;  /* 0x000000989018723c */ /* 0x040fe20000001818 */
[----:B------:R-:W-:Y:S03]  /*9900*/  MUFU.EX2 R172, R58 ;  /* 0x0000003a00ac7308 */ /* 0x000fe60000000800 */
[----:B------:R-:W-:Y:S03]  /*9910*/  MOV R203, R151 ;  /* 0x0000009700cb7202 */ /* 0x000fe60000000f00 */
[----:B------:R-:W-:Y:S01]  /*9920*/  MOV R153, R195 ;  /* 0x000000c300997202 */ /* 0x000fe20000000f00 */
[-C--:B------:R-:W-:Y:S03]  /*9930*/  HMMA.16816.F32 R28, R144, R154.reuse, R28 ;  /* 0x0000009a901c723c */ /* 0x080fe6000000181c */
[----:B------:R3:W2:Y:S01]  /*9940*/  MUFU.EX2 R178, R59 ;  /* 0x0000003b00b27308 */ /* 0x0006a20000000800 */
[----:B------:R-:W-:Y:S02]  /*9950*/  MOV R152, R194 ;  /* 0x000000c200987202 */ /* 0x000fe40000000f00 */
[----:B------:R-:W-:Y:S02]  /*9960*/  MOV R252, R153 ;  /* 0x0000009900fc7202 */ /* 0x000fe40000000f00 */
[C---:B------:R-:W-:Y:S01]  /*9970*/  HMMA.16816.F32 R32, R140.reuse, R154, R32 ;  /* 0x0000009a8c20723c */ /* 0x040fe20000001820 */
[----:B------:R-:W5:Y:S03]  /*9980*/  LDL.LU R154, [R1] ;  /* 0x00000000019a7983 */ /* 0x000f660000300800 */
[----:B------:R-:W-:Y:S01]  /*9990*/  MOV R202, R152 ;  /* 0x0000009800ca7202 */ /* 0x000fe20000000f00 */
[----:B------:R-:W5:Y:S01]  /*99a0*/  LDL.LU R155, [R1+0x4] ;  /* 0x00000400019b7983 */ /* 0x000f620000300800 */
[----:B------:R-:W-:Y:S02]  /*99b0*/  MUFU.EX2 R183, R68 ;  /* 0x0000004400b77308 */ /* 0x000fe40000000800 */
[-C--:B-1----:R-:W-:Y:S08]  /*99c0*/  HMMA.16816.F32 R36, R140, R52.reuse, R36 ;  /* 0x000000348c24723c */ /* 0x082ff00000001824 */
[C---:B------:R-:W-:Y:S01]  /*99d0*/  HMMA.16816.F32 R48, R144.reuse, R52, R48 ;  /* 0x000000349030723c */ /* 0x040fe20000001830 */
[----:B------:R-:W-:Y:S01]  /*99e0*/  MUFU.EX2 R197, R69 ;  /* 0x0000004500c57308 */ /* 0x000fe20000000800 */
[----:B---3--:R-:W1:Y:S05]  /*99f0*/  LDSM.16.MT88.4 R56, [R228+0x1100] ;  /* 0x00110000e438783b */ /* 0x008e6a0000004200 */
[----:B------:R-:W-:Y:S01]  /*9a00*/  F2FP.PACK_AB R52, R185, R160 ;  /* 0x000000a0b934723e */ /* 0x000fe200000000ff */
[-C--:B------:R-:W-:Y:S03]  /*9a10*/  HMMA.16816.F32 R40, R144, R54.reuse, R40 ;  /* 0x000000369028723c */ /* 0x080fe60000001828 */
[----:B------:R-:W-:Y:S01]  /*9a20*/  MUFU.EX2 R182, R70 ;  /* 0x0000004600b67308 */ /* 0x000fe20000000800 */
[----:B------:R-:W-:Y:S04]  /*9a30*/  F2FP.PACK_AB R53, R184, R187 ;  /* 0x000000bbb835723e */ /* 0x000fe800000000ff */
[C---:B------:R-:W-:Y:S05]  /*9a40*/  HMMA.16816.F32 R116, R140.reuse, R54, R116 ;  /* 0x000000368c74723c */ /* 0x040fea0000001874 */
[----:B------:R3:W-:Y:S02]  /*9a50*/  MUFU.EX2 R196, R71 ;  /* 0x0000004700c47308 */ /* 0x0007e40000000800 */
[----:B----4-:R-:W-:Y:S01]  /*9a60*/  F2FP.PACK_AB R54, R224, R225 ;  /* 0x000000e1e036723e */ /* 0x010fe200000000ff */
[-C--:B--2---:R-:W-:Y:S04]  /*9a70*/  HMMA.16816.F32 R120, R140, R64.reuse, R120 ;  /* 0x000000408c78723c */ /* 0x084fe80000001878 */
[----:B------:R-:W-:Y:S03]  /*9a80*/  F2FP.PACK_AB R55, R222, R223 ;  /* 0x000000dfde37723e */ /* 0x000fe600000000ff */
[----:B------:R-:W-:Y:S01]  /*9a90*/  MUFU.EX2 R181, R72 ;  /* 0x0000004800b57308 */ /* 0x000fe20000000800 */
[C---:B------:R-:W-:Y:S08]  /*9aa0*/  HMMA.16816.F32 R124, R144.reuse, R64, R124 ;  /* 0x00000040907c723c */ /* 0x040ff0000000187c */
[-C--:B------:R-:W-:Y:S01]  /*9ab0*/  HMMA.16816.F32 R44, R144, R66.reuse, R44 ;  /* 0x00000042902c723c */ /* 0x080fe2000000182c */
[----:B------:R2:W-:Y:S01]  /*9ac0*/  MUFU.EX2 R177, R60 ;  /* 0x0000003c00b17308 */ /* 0x0005e20000000800 */
[----:B---3--:R-:W-:Y:S05]  /*9ad0*/  LDSM.16.MT88.4 R68, [R229+0x1100] ;  /* 0x00110000e544783b */ /* 0x008fea0000004200 */
[----:B------:R-:W-:Y:S01]  /*9ae0*/  MOV R147, R171 ;  /* 0x000000ab00937202 */ /* 0x000fe20000000f00 */
[----:B------:R-:W-:Y:S03]  /*9af0*/  HMMA.16816.F32 R128, R140, R66, R128 ;  /* 0x000000428c80723c */ /* 0x000fe60000001880 */
[----:B------:R3:W4:Y:S01]  /*9b00*/  MUFU.EX2 R199, R61 ;  /* 0x0000003d00c77308 */ /* 0x0007220000000800 */
[----:B------:R-:W-:Y:S01]  /*9b10*/  MOV R146, R170 ;  /* 0x000000aa00927202 */ /* 0x000fe20000000f00 */
[----:B------:R-:W4:Y:S01]  /*9b20*/  LDSM.16.MT88.4 R64, [R231+0x1100] ;  /* 0x00110000e740783b */ /* 0x000f220000004200 */
[----:B------:R-:W-:Y:S02]  /*9b30*/  MOV R145, R169 ;  /* 0x000000a900917202 */ /* 0x000fe40000000f00 */
[-C--:B-1----:R-:W-:Y:S05]  /*9b40*/  HMMA.16816.F32 R4, R52, R56.reuse, R4 ;  /* 0x000000383404723c */ /* 0x082fea0000001804 */
[----:B------:R1:W-:Y:S01]  /*9b50*/  MUFU.EX2 R176, R62 ;  /* 0x0000003e00b07308 */ /* 0x0003e20000000800 */
[----:B------:R-:W-:Y:S02]  /*9b60*/  MOV R144, R168 ;  /* 0x000000a800907202 */ /* 0x000fe40000000f00 */
[----:B------:R-:W-:Y:S01]  /*9b70*/  LDSM.16.MT88.4 R168, [R231+0x3100] ;  /* 0x00310000e7a8783b */ /* 0x000fe20000004200 */
[----:B--2---:R-:W-:Y:S06]  /*9b80*/  F2FP.PACK_AB R60, R166, R167 ;  /* 0x000000a7a63c723e */ /* 0x004fec00000000ff */
[----:B------:R2:W2:Y:S01]  /*9b90*/  MUFU.EX2 R198, R63 ;  /* 0x0000003f00c67308 */ /* 0x0004a20000000800 */
[----:B---3--:R-:W-:Y:S09]  /*9ba0*/  F2FP.PACK_AB R61, R164, R165 ;  /* 0x000000a5a43d723e */ /* 0x008ff200000000ff */
[----:B------:R-:W3:Y:S01]  /*9bb0*/  MUFU.EX2 R189, R73 ;  /* 0x0000004900bd7308 */ /* 0x000ee20000000800 */
[----:B-1----:R-:W-:Y:S09]  /*9bc0*/  F2FP.PACK_AB R62, R214, R217 ;  /* 0x000000d9d63e723e */ /* 0x002ff200000000ff */
[----:B------:R-:W-:Y:S01]  /*9bd0*/  MUFU.EX2 R180, R74 ;  /* 0x0000004a00b47308 */ /* 0x000fe20000000800 */
[----:B--2---:R-:W-:Y:S09]  /*9be0*/  F2FP.PACK_AB R63, R210, R211 ;  /* 0x000000d3d23f723e */ /* 0x004ff200000000ff */
[----:B------:R1:W2:Y:S01]  /*9bf0*/  MUFU.EX2 R188, R75 ;  /* 0x0000004b00bc7308 */ /* 0x0002a20000000800 */
[C---:B------:R-:W-:Y:S08]  /*9c00*/  HMMA.16816.F32 R8, R60.reuse, R56, R8 ;  /* 0x000000383c08723c */ /* 0x040ff00000001808 */
[-C--:B------:R-:W-:Y:S01]  /*9c10*/  HMMA.16816.F32 R12, R60, R58.reuse, R12 ;  /* 0x0000003a3c0c723c */ /* 0x080fe2000000180c */
[----:B------:R-:W-:Y:S07]  /*9c20*/  MUFU.EX2 R138, R138 ;  /* 0x0000008a008a7308 */ /* 0x000fee0000000800 */
[C---:B------:R-:W-:Y:S01]  /*9c30*/  HMMA.16816.F32 R16, R52.reuse, R58, R16 ;  /* 0x0000003a3410723c */ /* 0x040fe20000001810 */
[----:B------:R-:W2:Y:S02]  /*9c40*/  LDSM.16.MT88.4 R56, [R230+0x1100] ;  /* 0x00110000e638783b */ /* 0x000ea40000004200 */
[----:B------:R-:W-:Y:S05]  /*9c50*/  MUFU.EX2 R195, R80 ;  /* 0x0000005000c37308 */ /* 0x000fea0000000800 */
[-C--:B----4-:R-:W-:Y:S01]  /*9c60*/  HMMA.16816.F32 R20, R52, R64.reuse, R20 ;  /* 0x000000403414723c */ /* 0x090fe20000001814 */
[----:B-1----:R-:W-:Y:S04]  /*9c70*/  LDSM.16.MT88.4 R72, [R229+0x2100] ;  /* 0x00210000e548783b */ /* 0x002fe80000004200 */
[----:B------:R-:W-:Y:S03]  /*9c80*/  MUFU.EX2 R80, R79 ;  /* 0x0000004f00507308 */ /* 0x000fe60000000800 */
[C---:B------:R-:W-:Y:S07]  /*9c90*/  HMMA.16816.F32 R24, R60.reuse, R64, R24 ;  /* 0x000000403c18723c */ /* 0x040fee0000001818 */
[----:B------:R-:W-:Y:S01]  /*9ca0*/  MUFU.EX2 R194, R81 ;  /* 0x0000005100c27308 */ /* 0x000fe20000000800 */
[-C--:B------:R-:W-:Y:S08]  /*9cb0*/  HMMA.16816.F32 R28, R60, R66.reuse, R28 ;  /* 0x000000423c1c723c */ /* 0x080ff0000000181c */
[C---:B------:R-:W-:Y:S01]  /*9cc0*/  HMMA.16816.F32 R32, R52.reuse, R66, R32 ;  /* 0x000000423420723c */ /* 0x040fe20000001820 */
[----:B------:R-:W1:Y:S01]  /*9cd0*/  LDSM.16.MT88.4 R64, [R228+0x1900] ;  /* 0x00190000e440783b */ /* 0x000e620000004200 */
[----:B------:R-:W-:Y:S06]  /*9ce0*/  MUFU.EX2 R191, R82 ;  /* 0x0000005200bf7308 */ /* 0x000fec0000000800 */
[-C--:B------:R-:W-:Y:S04]  /*9cf0*/  HMMA.16816.F32 R36, R52, R68.reuse, R36 ;  /* 0x000000443424723c */ /* 0x080fe80000001824 */
[----:B------:R-:W-:Y:S04]  /*9d00*/  MUFU.EX2 R190, R83 ;  /* 0x0000005300be7308 */ /* 0x000fe80000000800 */
[C---:B------:R-:W-:Y:S06]  /*9d10*/  HMMA.16816.F32 R48, R60.reuse, R68, R48 ;  /* 0x000000443c30723c */ /* 0x040fec0000001830 */
[----:B------:R4:W-:Y:S02]  /*9d20*/  MUFU.EX2 R82, R76 ;  /* 0x0000004c00527308 */ /* 0x0009e40000000800 */
[-C--:B------:R-:W-:Y:S08]  /*9d30*/  HMMA.16816.F32 R40, R60, R70.reuse, R40 ;  /* 0x000000463c28723c */ /* 0x080ff00000001828 */
[C---:B------:R-:W-:Y:S01]  /*9d40*/  HMMA.16816.F32 R116, R52.reuse, R70, R116 ;  /* 0x000000463474723c */ /* 0x040fe20000001874 */
[----:B------:R-:W-:Y:S01]  /*9d50*/  LDSM.16.MT88.4 R68, [R229+0x1900] ;  /* 0x00190000e544783b */ /* 0x000fe20000004200 */
[----:B------:R-:W1:Y:S06]  /*9d60*/  MUFU.EX2 R83, R77 ;  /* 0x0000004d00537308 */ /* 0x000e6c0000000800 */
[-C--:B--2---:R-:W-:Y:S04]  /*9d70*/  HMMA.16816.F32 R120, R52, R56.reuse, R120 ;  /* 0x000000383478723c */ /* 0x084fe80000001878 */
[----:B------:R-:W2:Y:S04]  /*9d80*/  MUFU.EX2 R81, R78 ;  /* 0x0000004e00517308 */ /* 0x000ea80000000800 */
[C---:B------:R-:W-:Y:S06]  /*9d90*/  HMMA.16816.F32 R124, R60.reuse, R56, R124 ;  /* 0x000000383c7c723c */ /* 0x040fec000000187c */
[----:B------:R-:W-:Y:S01]  /*9da0*/  MUFU.EX2 R84, R84 ;  /* 0x0000005400547308 */ /* 0x000fe20000000800 */
[----:B------:R-:W-:Y:S01]  /*9db0*/  F2FP.PACK_AB R56, R179, R173 ;  /* 0x000000adb338723e */ /* 0x000fe200000000ff */
[-C--:B------:R-:W-:Y:S01]  /*9dc0*/  HMMA.16816.F32 R44, R60, R58.reuse, R44 ;  /* 0x0000003a3c2c723c */ /* 0x080fe2000000182c */
[----:B------:R-:W2:Y:S03]  /*9dd0*/  LDSM.16.MT88.4 R60, [R231+0x1900] ;  /* 0x00190000e73c783b */ /* 0x000ea60000004200 */
[----:B------:R-:W-:Y:S04]  /*9de0*/  F2FP.PACK_AB R57, R178, R172 ;  /* 0x000000acb239723e */ /* 0x000fe800000000ff */
[----:B------:R-:W-:Y:S01]  /*9df0*/  HMMA.16816.F32 R128, R52, R58, R128 ;  /* 0x0000003a3480723c */ /* 0x000fe20000001880 */
[----:B------:R-:W-:Y:S06]  /*9e00*/  MUFU.EX2 R85, R85 ;  /* 0x0000005500557308 */ /* 0x000fec0000000800 */
[----:B------:R-:W-:Y:S02]  /*9e10*/  F2FP.PACK_AB R52, R208, R209 ;  /* 0x000000d1d034723e */ /* 0x000fe400000000ff */
[----:B------:R-:W-:Y:S02]  /*9e20*/  F2FP.PACK_AB R53, R174, R175 ;  /* 0x000000afae35723e */ /* 0x000fe400000000ff */
[----:B------:R-:W-:Y:S01]  /*9e30*/  MUFU.EX2 R86, R86 ;  /* 0x0000005600567308 */ /* 0x000fe20000000800 */
[----:B------:R-:W-:Y:S02]  /*9e40*/  F2FP.PACK_AB R54, R206, R207 ;  /* 0x000000cfce36723e */ /* 0x000fe400000000ff */
[----:B------:R-:W-:Y:S02]  /*9e50*/  F2FP.PACK_AB R55, R205, R204 ;  /* 0x000000cccd37723e */ /* 0x000fe400000000ff */
[----:B------:R-:W-:Y:S02]  /*9e60*/  F2FP.PACK_AB R58, R199, R177 ;  /* 0x000000b1c73a723e */ /* 0x000fe400000000ff */
[----:B------:R-:W-:Y:S03]  /*9e70*/  F2FP.PACK_AB R59, R198, R176 ;  /* 0x000000b0c63b723e */ /* 0x000fe600000000ff */
[-C--:B-1----:R-:W-:Y:S01]  /*9e80*/  HMMA.16816.F32 R4, R52, R64.reuse, R4 ;  /* 0x000000403404723c */ /* 0x082fe20000001804 */
        /* <DEDUP_REMOVED lines=8> */
[-C--:B--2---:R-:W-:Y:S08]  /*9f10*/  HMMA.16816.F32 R20, R52, R60.reuse, R20 ;  /* 0x0000003c3414723c */ /* 0x084ff00000001814 */
[C---:B------:R-:W-:Y:S01]  /*9f20*/  HMMA.16816.F32 R24, R56.reuse, R60, R24 ;  /* 0x0000003c3818723c */ /* 0x040fe20000001818 */
[----:B------:R-:W-:Y:S07]  /*9f30*/  MUFU.EX2 R99, R99 ;  /* 0x0000006300637308 */ /* 0x000fee0000000800 */
[-C--:B------:R-:W-:Y:S03]  /*9f40*/  HMMA.16816.F32 R28, R56, R62.reuse, R28 ;  /* 0x0000003e381c723c */ /* 0x080fe6000000181c */
[----:B------:R-:W-:Y:S01]  /*9f50*/  MUFU.EX2 R100, R100 ;  /* 0x0000006400647308 */ /* 0x000fe20000000800 */
[----:B-----5:R-:W-:Y:S02]  /*9f60*/  FFMA.FTZ R133, R133, R154, R201 ;  /* 0x0000009a85857223 */ /* 0x020fe400000100c9 */
[----:B------:R-:W-:Y:S02]  /*9f70*/  FFMA.FTZ R0, R0, R155, R200 ;  /* 0x0000009b00007223 */ /* 0x000fe400000100c8 */
[C---:B------:R-:W-:Y:S01]  /*9f80*/  HMMA.16816.F32 R32, R52.reuse, R62, R32 ;  /* 0x0000003e3420723c */ /* 0x040fe20000001820 */
[----:B------:R-:W2:Y:S03]  /*9f90*/  LDSM.16.MT88.4 R60, [R228+0x2100] ;  /* 0x00210000e43c783b */ /* 0x000ea60000004200 */
[----:B------:R-:W-:Y:S01]  /*9fa0*/  FADD.FTZ R0, R212, R0 ;  /* 0x00000000d4007221 */ /* 0x000fe20000010000 */
[----:B------:R-:W-:Y:S03]  /*9fb0*/  MUFU.EX2 R101, R101 ;  /* 0x0000006500657308 */ /* 0x000fe60000000800 */
[-C--:B------:R-:W-:Y:S01]  /*9fc0*/  HMMA.16816.F32 R36, R52, R68.reuse, R36 ;  /* 0x000000443424723c */ /* 0x080fe20000001824 */
[----:B------:R-:W-:Y:S03]  /*9fd0*/  LDSM.16.MT88.4 R152, [R228+0x3100] ;  /* 0x00310000e498783b */ /* 0x000fe60000004200 */
[----:B----4-:R-:W-:Y:S03]  /*9fe0*/  FADD.FTZ R76, R215, R0 ;  /* 0x00000000d74c7221 */ /* 0x010fe60000010000 */
[----:B------:R-:W-:Y:S01]  /*9ff0*/  MUFU.EX2 R102, R102 ;  /* 0x0000006600667308 */ /* 0x000fe20000000800 */
[C---:B------:R-:W-:Y:S08]  /*a000*/  HMMA.16816.F32 R48, R56.reuse, R68, R48 ;  /* 0x000000443830723c */ /* 0x040ff00000001830 */
[-C--:B------:R-:W-:Y:S01]  /*a010*/  HMMA.16816.F32 R40, R56, R70.reuse, R40 ;  /* 0x000000463828723c */ /* 0x080fe20000001828 */
[----:B------:R-:W-:Y:S07]  /*a020*/  MUFU.EX2 R103, R103 ;  /* 0x0000006700677308 */ /* 0x000fee0000000800 */
[C---:B------:R-:W-:Y:S01]  /*a030*/  HMMA.16816.F32 R116, R52.reuse, R70, R116 ;  /* 0x000000463474723c */ /* 0x040fe20000001874 */
[----:B------:R-:W4:Y:S02]  /*a040*/  LDSM.16.MT88.4 R68, [R231+0x2100] ;  /* 0x00210000e744783b */ /* 0x000f240000004200 */
[----:B------:R-:W-:Y:S05]  /*a050*/  MUFU.EX2 R112, R112 ;  /* 0x0000007000707308 */ /* 0x000fea0000000800 */
[-C--:B-1----:R-:W-:Y:S05]  /*a060*/  HMMA.16816.F32 R120, R52, R64.reuse, R120 ;  /* 0x000000403478723c */ /* 0x082fea0000001878 */
[----:B------:R-:W-:Y:S03]  /*a070*/  MUFU.EX2 R113, R113 ;  /* 0x0000007100717308 */ /* 0x000fe60000000800 */
[C---:B------:R-:W-:Y:S07]  /*a080*/  HMMA.16816.F32 R124, R56.reuse, R64, R124 ;  /* 0x00000040387c723c */ /* 0x040fee000000187c */
[----:B------:R-:W-:Y:S01]  /*a090*/  MUFU.EX2 R114, R114 ;  /* 0x0000007200727308 */ /* 0x000fe20000000800 */
[-C--:B------:R-:W-:Y:S07]  /*a0a0*/  HMMA.16816.F32 R44, R56, R66.reuse, R44 ;  /* 0x00000042382c723c */ /* 0x080fee000000182c */
[----:B---3--:R-:W-:Y:S01]  /*a0b0*/  F2FP.PACK_AB R56, R189, R181 ;  /* 0x000000b5bd38723e */ /* 0x008fe200000000ff */
        /* <DEDUP_REMOVED lines=10> */
[----:B------:R-:W-:Y:S05]  /*a160*/  F2FP.PACK_AB R59, R80, R81 ;  /* 0x00000051503b723e */ /* 0x000fea00000000ff */
[-C--:B--2---:R-:W-:Y:S01]  /*a170*/  HMMA.16816.F32 R4, R52, R60.reuse, R4 ;  /* 0x0000003c3404723c */ /* 0x084fe20000001804 */
[----:B------:R-:W-:Y:S07]  /*a180*/  MUFU.EX2 R110, R110 ;  /* 0x0000006e006e7308 */ /* 0x000fee0000000800 */
[C---:B------:R-:W-:Y:S03]  /*a190*/  HMMA.16816.F32 R8, R56.reuse, R60, R8 ;  /* 0x0000003c3808723c */ /* 0x040fe60000001808 */
[----:B------:R-:W-:Y:S05]  /*a1a0*/  MUFU.EX2 R88, R88 ;  /* 0x0000005800587308 */ /* 0x000fea0000000800 */
[-C--:B------:R-:W-:Y:S05]  /*a1b0*/  HMMA.16816.F32 R12, R56, R62.reuse, R12 ;  /* 0x0000003e380c723c */ /* 0x080fea000000180c */
[----:B------:R-:W-:Y:S03]  /*a1c0*/  MUFU.EX2 R89, R89 ;  /* 0x0000005900597308 */ /* 0x000fe60000000800 */
[C---:B------:R-:W-:Y:S01]  /*a1d0*/  HMMA.16816.F32 R16, R52.reuse, R62, R16 ;  /* 0x0000003e3410723c */ /* 0x040fe20000001810 */
[----:B------:R-:W2:Y:S06]  /*a1e0*/  LDSM.16.MT88.4 R60, [R228+0x2900] ;  /* 0x00290000e43c783b */ /* 0x000eac0000004200 */
[----:B------:R-:W-:Y:S01]  /*a1f0*/  MUFU.EX2 R90, R90 ;  /* 0x0000005a005a7308 */ /* 0x000fe20000000800 */
[-C--:B----4-:R-:W-:Y:S08]  /*a200*/  HMMA.16816.F32 R20, R52, R68.reuse, R20 ;  /* 0x000000443414723c */ /* 0x090ff00000001814 */
[C---:B------:R-:W-:Y:S01]  /*a210*/  HMMA.16816.F32 R24, R56.reuse, R68, R24 ;  /* 0x000000443818723c */ /* 0x040fe20000001818 */
[----:B------:R-:W-:Y:S07]  /*a220*/  MUFU.EX2 R91, R91 ;  /* 0x0000005b005b7308 */ /* 0x000fee0000000800 */
[-C--:B------:R-:W-:Y:S03]  /*a230*/  HMMA.16816.F32 R28, R56, R70.reuse, R28 ;  /* 0x00000046381c723c */ /* 0x080fe6000000181c */
[----:B------:R-:W-:Y:S05]  /*a240*/  MUFU.EX2 R92, R92 ;  /* 0x0000005c005c7308 */ /* 0x000fea0000000800 */
[C---:B------:R-:W-:Y:S01]  /*a250*/  HMMA.16816.F32 R32, R52.reuse, R70, R32 ;  /* 0x000000463420723c */ /* 0x040fe20000001820 */
[----:B------:R-:W3:Y:S04]  /*a260*/  LDSM.16.MT88.4 R68, [R231+0x2900] ;  /* 0x00290000e744783b */ /* 0x000ee80000004200 */
[----:B------:R-:W4:Y:S03]  /*a270*/  MUFU.EX2 R93, R93 ;  /* 0x0000005d005d7308 */ /* 0x000f260000000800 */
[-C--:B------:R-:W-:Y:S07]  /*a280*/  HMMA.16816.F32 R36, R52, R72.reuse, R36 ;  /* 0x000000483424723c */ /* 0x080fee0000001824 */
[----:B------:R-:W-:Y:S01]  /*a290*/  MUFU.EX2 R94, R94 ;  /* 0x0000005e005e7308 */ /* 0x000fe20000000800 */
[C---:B------:R-:W-:Y:S08]  /*a2a0*/  HMMA.16816.F32 R48, R56.reuse, R72, R48 ;  /* 0x000000483830723c */ /* 0x040ff00000001830 */
[-C--:B------:R-:W-:Y:S01]  /*a2b0*/  HMMA.16816.F32 R40, R56, R74.reuse, R40 ;  /* 0x0000004a3828723c */ /* 0x080fe20000001828 */
[----:B------:R-:W5:Y:S07]  /*a2c0*/  MUFU.EX2 R95, R95 ;  /* 0x0000005f005f7308 */ /* 0x000f6e0000000800 */
[C---:B------:R-:W-:Y:S01]  /*a2d0*/  HMMA.16816.F32 R116, R52.reuse, R74, R116 ;  /* 0x0000004a3474723c */ /* 0x040fe20000001874 */
[----:B------:R-:W2:Y:S02]  /*a2e0*/  LDSM.16.MT88.4 R72, [R229+0x2900] ;  /* 0x00290000e548783b */ /* 0x000ea40000004200 */
[----:B------:R-:W-:Y:S05]  /*a2f0*/  MUFU.EX2 R104, R104 ;  /* 0x0000006800687308 */ /* 0x000fea0000000800 */
[-C--:B-1----:R-:W-:Y:S05]  /*a300*/  HMMA.16816.F32 R120, R52, R64.reuse, R120 ;  /* 0x000000403478723c */ /* 0x082fea0000001878 */
[----:B------:R-:W1:Y:S03]  /*a310*/  MUFU.EX2 R105, R105 ;  /* 0x0000006900697308 */ /* 0x000e660000000800 */
[C---:B------:R-:W-:Y:S07]  /*a320*/  HMMA.16816.F32 R124, R56.reuse, R64, R124 ;  /* 0x00000040387c723c */ /* 0x040fee000000187c */
[----:B------:R-:W-:Y:S01]  /*a330*/  FADD.FTZ R64, R218, R134 ;  /* 0x00000086da407221 */ /* 0x000fe20000010000 */
[-C--:B------:R-:W-:Y:S01]  /*a340*/  HMMA.16816.F32 R44, R56, R66.reuse, R44 ;  /* 0x00000042382c723c */ /* 0x080fe2000000182c */
[----:B------:R-:W-:Y:S03]  /*a350*/  MUFU.EX2 R106, R106 ;  /* 0x0000006a006a7308 */ /* 0x000fe60000000800 */
[----:B------:R-:W-:Y:S03]  /*a360*/  FADD.FTZ R79, R221, R64 ;  /* 0x00000040dd4f7221 */ /* 0x000fe60000010000 */
[----:B----4-:R-:W-:Y:S01]  /*a370*/  F2FP.PACK_AB R58, R93, R92 ;  /* 0x0000005c5d3a723e */ /* 0x010fe200000000ff */
[----:B------:R-:W-:Y:S01]  /*a380*/  HMMA.16816.F32 R128, R52, R66, R128 ;  /* 0x000000423480723c */ /* 0x000fe20000001880 */
[----:B------:R-:W4:Y:S02]  /*a390*/  LDSM.16.MT88.4 R64, [R230+0x2900] ;  /* 0x00290000e640783b */ /* 0x000f240000004200 */
[----:B------:R-:W3:Y:S01]  /*a3a0*/  MUFU.EX2 R107, R107 ;  /* 0x0000006b006b7308 */ /* 0x000ee20000000800 */
[----:B------:R-:W-:Y:S01]  /*a3b0*/  FADD.FTZ R56, R216, R132 ;  /* 0x00000084d8387221 */ /* 0x000fe20000010000 */
[----:B-----5:R-:W-:Y:S01]  /*a3c0*/  F2FP.PACK_AB R59, R95, R94 ;  /* 0x0000005e5f3b723e */ /* 0x020fe200000000ff */
[----:B------:R-:W-:Y:S01]  /*a3d0*/  FADD.FTZ R57, R213, R133 ;  /* 0x00000085d5397221 */ /* 0x000fe20000010000 */
[----:B------:R-:W-:Y:S01]  /*a3e0*/  F2FP.PACK_AB R52, R85, R84 ;  /* 0x000000545534723e */ /* 0x000fe200000000ff */
[----:B------:R-:W-:Y:S01]  /*a3f0*/  FADD.FTZ R78, R220, R56 ;  /* 0x00000038dc4e7221 */ /* 0x000fe20000010000 */
[----:B------:R-:W-:Y:S03]  /*a400*/  F2FP.PACK_AB R53, R87, R86 ;  /* 0x000000565735723e */ /* 0x000fe600000000ff */
[----:B------:R-:W-:Y:S01]  /*a410*/  F2FP.PACK_AB R54, R97, R96 ;  /* 0x000000606136723e */ /* 0x000fe200000000ff */
[----:B------:R-:W-:Y:S01]  /*a420*/  FADD.FTZ R77, R219, R57 ;  /* 0x00000039db4d7221 */ /* 0x000fe20000010000 */
[----:B------:R-:W-:Y:S01]  /*a430*/  F2FP.PACK_AB R55, R99, R98 ;  /* 0x000000626337723e */ /* 0x000fe200000000ff */
[----:B------:R-:W-:Y:S01]  /*a440*/  FADD.FTZ R0, R144, R79 ;  /* 0x0000004f90007221 */ /* 0x000fe20000010000 */
[----:B------:R-:W-:Y:S02]  /*a450*/  F2FP.PACK_AB R56, R89, R88 ;  /* 0x000000585938723e */ /* 0x000fe400000000ff */
[----:B------:R-:W-:Y:S02]  /*a460*/  F2FP.PACK_AB R57, R91, R90 ;  /* 0x0000005a5b39723e */ /* 0x000fe400000000ff */
[----:B-1----:R-:W-:Y:S01]  /*a470*/  F2FP.PACK_AB R184, R105, R104 ;  /* 0x0000006869b8723e */ /* 0x002fe200000000ff */
[-C--:B--2---:R-:W-:Y:S03]  /*a480*/  HMMA.16816.F32 R4, R52, R60.reuse, R4 ;  /* 0x0000003c3404723c */ /* 0x084fe60000001804 */
[----:B------:R-:W-:Y:S02]  /*a490*/  MOV R133, R135 ;  /* 0x0000008700857202 */ /* 0x000fe40000000f00 */
[----:B---3--:R-:W-:Y:S03]  /*a4a0*/  F2FP.PACK_AB R185, R107, R106 ;  /* 0x0000006a6bb9723e */ /* 0x008fe600000000ff */
[C---:B------:R-:W-:Y:S01]  /*a4b0*/  HMMA.16816.F32 R8, R56.reuse, R60, R8 ;  /* 0x0000003c3808723c */ /* 0x040fe20000001808 */
[----:B------:R1:W2:Y:S07]  /*a4c0*/  MUFU.EX2 R60, R3 ;  /* 0x00000003003c7308 */ /* 0x0002ae0000000800 */
[-C--:B------:R-:W-:Y:S08]  /*a4d0*/  HMMA.16816.F32 R12, R56, R62.reuse, R12 ;  /* 0x0000003e380c723c */ /* 0x080ff0000000180c */
[C---:B------:R-:W-:Y:S08]  /*a4e0*/  HMMA.16816.F32 R16, R52.reuse, R62, R16 ;  /* 0x0000003e3410723c */ /* 0x040ff00000001810 */
[-C--:B------:R-:W-:Y:S04]  /*a4f0*/  HMMA.16816.F32 R20, R52, R68.reuse, R20 ;  /* 0x000000443414723c */ /* 0x080fe80000001814 */
[----:B-1----:R-:W-:Y:S01]  /*a500*/  FADD.FTZ R3, R147, R76 ;  /* 0x0000004c93037221 */ /* 0x002fe20000010000 */
[----:B--2---:R-:W-:Y:S03]  /*a510*/  F2FP.PACK_AB R187, R60, R110 ;  /* 0x0000006e3cbb723e */ /* 0x004fe600000000ff */
[C---:B------:R-:W-:Y:S08]  /*a520*/  HMMA.16816.F32 R24, R56.reuse, R68, R24 ;  /* 0x000000443818723c */ /* 0x040ff00000001818 */
[-C--:B------:R-:W-:Y:S08]  /*a530*/  HMMA.16816.F32 R28, R56, R70.reuse, R28 ;  /* 0x00000046381c723c */ /* 0x080ff0000000181c */
[C---:B------:R-:W-:Y:S08]  /*a540*/  HMMA.16816.F32 R32, R52.reuse, R70, R32 ;  /* 0x000000463420723c */ /* 0x040ff00000001820 */
[-C--:B------:R-:W-:Y:S08]  /*a550*/  HMMA.16816.F32 R36, R52, R72.reuse, R36 ;  /* 0x000000483424723c */ /* 0x080ff00000001824 */
[C---:B------:R-:W-:Y:S08]  /*a560*/  HMMA.16816.F32 R48, R56.reuse, R72, R48 ;  /* 0x000000483830723c */ /* 0x040ff00000001830 */
[-C--:B------:R-:W-:Y:S08]  /*a570*/  HMMA.16816.F32 R40, R56, R74.reuse, R40 ;  /* 0x0000004a3828723c */ /* 0x080ff00000001828 */
[C---:B------:R-:W-:Y:S08]  /*a580*/  HMMA.16816.F32 R116, R52.reuse, R74, R116 ;  /* 0x0000004a3474723c */ /* 0x040ff00000001874 */
[-C--:B----4-:R-:W-:Y:S08]  /*a590*/  HMMA.16816.F32 R120, R52, R64.reuse, R120 ;  /* 0x000000403478723c */ /* 0x090ff00000001878 */
[C---:B------:R-:W-:Y:S08]  /*a5a0*/  HMMA.16816.F32 R124, R56.reuse, R64, R124 ;  /* 0x00000040387c723c */ /* 0x040ff0000000187c */
[-C--:B------:R-:W-:Y:S07]  /*a5b0*/  HMMA.16816.F32 R44, R56, R66.reuse, R44 ;  /* 0x00000042382c723c */ /* 0x080fee000000182c */
[----:B------:R-:W-:Y:S01]  /*a5c0*/  FADD.FTZ R57, R145, R78 ;  /* 0x0000004e91397221 */ /* 0x000fe20000010000 */
[----:B------:R-:W-:Y:S04]  /*a5d0*/  HMMA.16816.F32 R128, R52, R66, R128 ;  /* 0x000000423480723c */ /* 0x000fe80000001880 */
[----:B------:R-:W-:Y:S02]  /*a5e0*/  FADD.FTZ R56, R146, R77 ;  /* 0x0000004d92387221 */ /* 0x000fe40000010000 */
[----:B------:R-:W-:Y:S01]  /*a5f0*/  FADD.FTZ R58, R149, R0 ;  /* 0x00000000953a7221 */ /* 0x000fe20000010000 */
[----:B------:R-:W-:Y:S01]  /*a600*/  F2FP.PACK_AB R52, R101, R100 ;  /* 0x000000646534723e */ /* 0x000fe200000000ff */
[----:B------:R-:W-:Y:S01]  /*a610*/  FADD.FTZ R0, R186, R57 ;  /* 0x00000039ba007221 */ /* 0x000fe20000010000 */
[----:B------:R-:W-:Y:S03]  /*a620*/  F2FP.PACK_AB R53, R103, R102 ;  /* 0x000000666735723e */ /* 0x000fe600000000ff */
[----:B------:R-:W-:Y:S01]  /*a630*/  FADD.FTZ R57, R227, R56 ;  /* 0x00000038e3397221 */ /* 0x000fe20000010000 */
[----:B------:R-:W-:Y:S01]  /*a640*/  F2FP.PACK_AB R54, R113, R112 ;  /* 0x000000707136723e */ /* 0x000fe200000000ff */
[----:B------:R-:W-:Y:S01]  /*a650*/  FADD.FTZ R56, R226, R3 ;  /* 0x00000003e2387221 */ /* 0x000fe20000010000 */
[----:B------:R-:W-:Y:S01]  /*a660*/  F2FP.PACK_AB R55, R115, R114 ;  /* 0x000000727337723e */ /* 0x000fe200000000ff */
[----:B------:R-:W-:Y:S01]  /*a670*/  FADD.FTZ R3, R252, R58 ;  /* 0x0000003afc037221 */ /* 0x000fe20000010000 */
[----:B------:R-:W-:Y:S01]  /*a680*/  F2FP.PACK_AB R186, R138, R108 ;  /* 0x0000006c8aba723e */ /* 0x000fe200000000ff */
[----:B------:R-:W-:Y:S04]  /*a690*/  FADD.FTZ R0, R202, R0 ;  /* 0x00000000ca007221 */ /* 0x000fe80000010000 */
[-C--:B------:R-:W-:Y:S01]  /*a6a0*/  HMMA.16816.F32 R144, R52, R152.reuse, R4 ;  /* 0x000000983490723c */ /* 0x080fe20000001804 */
[----:B------:R-:W1:Y:S07]  /*a6b0*/  LDSM.16.MT88.4 R4, [R229+0x3100] ;  /* 0x00310000e504783b */ /* 0x000e6e0000004200 */
[C---:B------:R-:W-:Y:S07]  /*a6c0*/  HMMA.16816.F32 R140, R184.reuse, R152, R8 ;  /* 0x00000098b88c723c */ /* 0x040fee0000001808 */
[----:B------:R-:W-:Y:S01]  /*a6d0*/  FADD.FTZ R8, R159, R57 ;  /* 0x000000399f087221 */ /* 0x000fe20000010000 */
        /* <DEDUP_REMOVED lines=11> */
[----:B------:R-:W-:Y:S02]  /*a790*/  FADD.FTZ R10, R161, R3 ;  /* 0x00000003a10a7221 */ /* 0x000fe40000010000 */
[----:B------:R-:W-:Y:S02]  /*a7a0*/  FADD.FTZ R9, R160, R0 ;  /* 0x00000000a0097221 */ /* 0x000fe40000010000 */
        /* <DEDUP_REMOVED lines=86> */
[----:B------:R-:W-:Y:S01]  /*ad10*/  MOV R138, R2 ;  /* 0x00000002008a7202 */ /* 0x000fe20000000f00 */
[----:B------:R-:W-:Y:S02]  /*ad20*/  FADD.FTZ R0, R60, R0 ;  /* 0x000000003c007221 */ /* 0x000fe40000010000 */
[----:B------:R-:W-:Y:S01]  /*ad30*/  FADD.FTZ R5, R112, R5 ;  /* 0x0000000570057221 */ /* 0x000fe20000010000 */
[----:B------:R1:W-:Y:S01]  /*ad40*/  STL [R1], R3 ;  /* 0x0000000301007387 */ /* 0x0003e20000100800 */
[----:B------:R-:W-:Y:S02]  /*ad50*/  FADD.FTZ R4, R114, R4 ;  /* 0x0000000472047221 */ /* 0x000fe40000010000 */
[----:B------:R-:W-:Y:S01]  /*ad60*/  FADD.FTZ R251, R113, R5 ;  /* 0x0000000571fb7221 */ /* 0x000fe20000010000 */
[----:B------:R2:W-:Y:S01]  /*ad70*/  STL [R1+0x4], R0 ;  /* 0x0000040001007387 */ /* 0x0005e20000100800 */
[----:B------:R-:W-:Y:S01]  /*ad80*/  FADD.FTZ R252, R115, R4 ;  /* 0x0000000473fc7221 */ /* 0x000fe20000010000 */
[----:B-1----:R-:W-:Y:S02]  /*ad90*/  MOV R3, R136 ;  /* 0x0000008800037202 */ /* 0x002fe40000000f00 */
[----:B--2---:R-:W-:Y:S01]  /*ada0*/  MOV R0, R137 ;  /* 0x0000008900007202 */ /* 0x004fe20000000f00 */
[----:B------:R-:W-:-:S05]  /*adb0*/  @P0 BRA `(.L_x_1929) ;  /* 0xffffc1e000000947 */ /* 0x000fca000383ffff */
.L_x_1928:
[----:B------:R-:W2:Y:S04]  /*adc0*/  LDL.LU R10, [R1] ;  /* 0x00000000010a7983 */ /* 0x000ea80000300800 */
[----:B------:R-:W3:Y:S01]  /*add0*/  LDL.LU R8, [R1+0x4] ;  /* 0x0000040001087983 */ /* 0x000ee20000300800 */
[----:B------:R-:W-:-:S02]  /*ade0*/  MOV R20, 0xff800000 ;  /* 0xff80000000147802 */ /* 0x000fc40000000f00 */
[----:B------:R-:W-:Y:S01]  /*adf0*/  MOV R21, 0xff800000 ;  /* 0xff80000000157802 */ /* 0x000fe20000000f00 */
[----:B------:R-:W4:Y:S01]  /*ae00*/  SHFL.BFLY PT, R5, R251, 0x2, 0x1f ;  /* 0x0c401f00fb057f89 */ /* 0x000f2200000e0000 */
[----:B------:R-:W-:Y:S02]  /*ae10*/  MOV R22, 0xff800000 ;  /* 0xff80000000167802 */ /* 0x000fe40000000f00 */
[----:B------:R-:W-:Y:S01]  /*ae20*/  MOV R23, 0xff800000 ;  /* 0xff80000000177802 */ /* 0x000fe20000000f00 */
[----:B------:R-:W1:Y:S01]  /*ae30*/  SHFL.BFLY PT, R9, R252, 0x2, 0x1f ;  /* 0x0c401f00fc097f89 */ /* 0x000e6200000e0000 */
[----:B------:R-:W-:Y:S01]  /*ae40*/  PLOP3.LUT P4, PT, PT, PT, PT, 0x8, 0x0 ;  /* 0x000000000000781c */ /* 0x000fe20003f8e170 */
[----:B----4-:R-:W-:Y:S02]  /*ae50*/  FADD.FTZ R5, R5, R251 ;  /* 0x000000fb05057221 */ /* 0x010fe40000010000 */
[----:B-1----:R-:W-:-:S03]  /*ae60*/  FADD.FTZ R9, R9, R252 ;  /* 0x000000fc09097221 */ /* 0x002fc60000010000 */
[----:B------:R-:W1:Y:S04]  /*ae70*/  SHFL.BFLY PT, R0, R5, 0x1, 0x1f ;  /* 0x0c201f0005007f89 */ /* 0x000e6800000e0000 */
[----:B------:R-:W4:Y:S01]  /*ae80*/  SHFL.BFLY PT, R4, R9, 0x1, 0x1f ;  /* 0x0c201f0009047f89 */ /* 0x000f2200000e0000 */
[----:B-1----:R-:W-:Y:S01]  /*ae90*/  FADD.FTZ R5, R5, R0 ;  /* 0x0000000005057221 */ /* 0x002fe20000010000 */
[----:B------:R-:W-:Y:S01]  /*aea0*/  MOV R0, RZ ;  /* 0x000000ff00007202 */ /* 0x000fe20000000f00 */
[----:B----4-:R-:W-:-:S03]  /*aeb0*/  FADD.FTZ R9, R9, R4 ;  /* 0x0000000409097221 */ /* 0x010fc60000010000 */
[----:B------:R-:W-:Y:S02]  /*aec0*/  FSETP.NE.FTZ.AND P3, PT, R5, RZ, PT ;  /* 0x000000ff0500720b */ /* 0x000fe40003f75000 */
[----:B------:R-:W-:Y:S02]  /*aed0*/  MOV R4, RZ ;  /* 0x000000ff00047202 */ /* 0x000fe40000000f00 */
[----:B------:R-:W-:-:S09]  /*aee0*/  FSETP.NE.FTZ.AND P2, PT, R9, RZ, PT ;  /* 0x000000ff0900720b */ /* 0x000fd20003f55000 */
[----:B------:R-:W1:Y:S08]  /*aef0*/  @P3 MUFU.RCP R0, R5 ;  /* 0x0000000500003308 */ /* 0x000e700000001000 */
[----:B------:R-:W4:Y:S01]  /*af00*/  @P2 MUFU.RCP R4, R9 ;  /* 0x0000000900042308 */ /* 0x000f220000001000 */
[----:B-1----:R-:W-:-:S07]  /*af10*/  FMUL.FTZ R144, R0, R144 ;  /* 0x0000009000907220 */ /* 0x002fce0000410000 */
[----:B------:R-:W1:Y:S01]  /*af20*/  @P3 MUFU.LG2 R11, R5 ;  /* 0x00000005000b3308 */ /* 0x000e620000000c00 */
[C---:B------:R-:W-:Y:S02]  /*af30*/  FMUL.FTZ R145, R0.reuse, R145 ;  /* 0x0000009100917220 */ /* 0x040fe40000410000 */
[C---:B------:R-:W-:Y:S02]  /*af40*/  FMUL.FTZ R152, R0.reuse, R152 ;  /* 0x0000009800987220 */ /* 0x040fe40000410000 */
[C---:B------:R-:W-:Y:S02]  /*af50*/  FMUL.FTZ R153, R0.reuse, R153 ;  /* 0x0000009900997220 */ /* 0x040fe40000410000 */
[C---:B------:R-:W-:Y:S01]  /*af60*/  FMUL.FTZ R156, R0.reuse, R156 ;  /* 0x0000009c009c7220 */ /* 0x040fe20000410000 */
[----:B------:R-:W1:Y:S01]  /*af70*/  @P2 MUFU.LG2 R9, R9 ;  /* 0x0000000900092308 */ /* 0x000e620000000c00 */
        /* <DEDUP_REMOVED lines=11> */
[----:B------:R-:W-:Y:S01]  /*b030*/  MOV R0, RZ ;  /* 0x000000ff00007202 */ /* 0x000fe20000000f00 */
[C---:B----4-:R-:W-:Y:S02]  /*b040*/  FMUL.FTZ R146, R4.reuse, R146 ;  /* 0x0000009204927220 */ /* 0x050fe40000410000 */
        /* <DEDUP_REMOVED lines=16> */
[----:B-1----:R-:W-:Y:S02]  /*b150*/  @P3 FMUL.FTZ R11, R11, 0.69314718246459960938 ;  /* 0x3f3172180b0b3820 */ /* 0x002fe40000410000 */
[----:B------:R-:W-:Y:S01]  /*b160*/  @P2 FMUL.FTZ R9, R9, 0.69314718246459960938 ;  /* 0x3f31721809092820 */ /* 0x000fe20000410000 */
[----:B--2---:R-:W1:Y:S04]  /*b170*/  SHFL.BFLY PT, R7, R10, 0x2, 0x1f ;  /* 0x0c401f000a077f89 */ /* 0x004e6800000e0000 */
[----:B---3--:R-:W2:Y:S01]  /*b180*/  SHFL.BFLY PT, R6, R8, 0x2, 0x1f ;  /* 0x0c401f0008067f89 */ /* 0x008ea200000e0000 */
[----:B-1----:R-:W-:-:S02]  /*b190*/  FADD.FTZ R7, R7, R10 ;  /* 0x0000000a07077221 */ /* 0x002fc40000010000 */
[----:B------:R-:W-:Y:S02]  /*b1a0*/  @P3 FMUL.FTZ R10, R4, c[0x0][0x2d0] ;  /* 0x0000b400040a3a20 */ /* 0x000fe40000410000 */
[----:B--2---:R-:W-:Y:S01]  /*b1b0*/  FADD.FTZ R6, R6, R8 ;  /* 0x0000000806067221 */ /* 0x004fe20000010000 */
[----:B------:R-:W1:Y:S01]  /*b1c0*/  SHFL.BFLY PT, R3, R7, 0x1, 0x1f ;  /* 0x0c201f0007037f89 */ /* 0x000e6200000e0000 */
[----:B------:R-:W-:-:S03]  /*b1d0*/  @P3 FFMA.FTZ R20, R10, R137, R11 ;  /* 0x000000890a143223 */ /* 0x000fc6000001000b */
[----:B------:R-:W2:Y:S01]  /*b1e0*/  SHFL.BFLY PT, R8, R6, 0x1, 0x1f ;  /* 0x0c201f0006087f89 */ /* 0x000ea200000e0000 */
[----:B-1----:R-:W-:Y:S01]  /*b1f0*/  FADD.FTZ R7, R7, R3 ;  /* 0x0000000307077221 */ /* 0x002fe20000010000 */
[----:B------:R-:W-:Y:S01]  /*b200*/  MOV R3, RZ ;  /* 0x000000ff00037202 */ /* 0x000fe20000000f00 */
[----:B--2---:R-:W-:-:S03]  /*b210*/  FADD.FTZ R6, R8, R6 ;  /* 0x0000000608067221 */ /* 0x004fc60000010000 */
[----:B------:R-:W-:Y:S02]  /*b220*/  FSETP.NE.FTZ.AND P1, PT, R7, RZ, PT ;  /* 0x000000ff0700720b */ /* 0x000fe40003f35000 */
[----:B------:R-:W-:-:S11]  /*b230*/  FSETP.NE.FTZ.AND P0, PT, R6, RZ, PT ;  /* 0x000000ff0600720b */ /* 0x000fd60003f15000 */
[----:B------:R-:W1:Y:S02]  /*b240*/  @P1 MUFU.RCP R3, R7 ;  /* 0x0000000700031308 */ /* 0x000e640000001000 */
[----:B------:R-:W-:-:S06]  /*b250*/  @P0 MOV R8, 0x3f317218 ;  /* 0x3f31721800080802 */ /* 0x000fcc0000000f00 */
[----:B------:R-:W2:Y:S08]  /*b260*/  @P0 MUFU.RCP R0, R6 ;  /* 0x0000000600000308 */ /* 0x000eb00000001000 */
[----:B------:R-:W3:Y:S01]  /*b270*/  @P1 MUFU.LG2 R7, R7 ;  /* 0x0000000700071308 */ /* 0x000ee20000000c00 */
[C---:B-1----:R-:W-:Y:S02]  /*b280*/  FMUL.FTZ R140, R3.reuse, R140 ;  /* 0x0000008c038c7220 */ /* 0x042fe40000410000 */
[----:B------:R-:W-:-:S02]  /*b290*/  FMUL.FTZ R141, R3, R141 ;  /* 0x0000008d038d7220 */ /* 0x000fc40000410000 */
[C---:B------:R-:W-:Y:S02]  /*b2a0*/  FMUL.FTZ R148, R3.reuse, R148 ;  /* 0x0000009403947220 */ /* 0x040fe40000410000 */
[C---:B------:R-:W-:Y:S01]  /*b2b0*/  FMUL.FTZ R149, R3.reuse, R149 ;  /* 0x0000009503957220 */ /* 0x040fe20000410000 */
[----:B------:R-:W1:Y:S01]  /*b2c0*/  @P0 MUFU.LG2 R6, R6 ;  /* 0x0000000600060308 */ /* 0x000e620000000c00 */
        /* <DEDUP_REMOVED lines=30> */
[----:B------:R-:W-:-:S02]  /*b4b0*/  @P2 FMUL.FTZ R5, R3, c[0x0][0x2d0] ;  /* 0x0000b40003052a20 */ /* 0x000fc40000410000 */
[----:B---3--:R-:W-:Y:S02]  /*b4c0*/  @P1 FMUL.FTZ R7, R7, 0.69314718246459960938 ;  /* 0x3f31721807071820 */ /* 0x008fe40000410000 */
[----:B------:R-:W-:Y:S02]  /*b4d0*/  @P1 FMUL.FTZ R3, R0, c[0x0][0x2d0] ;  /* 0x0000b40000031a20 */ /* 0x000fe40000410000 */
[----:B-1----:R-:W-:Y:S02]  /*b4e0*/  @P0 FMUL.FTZ R4, R6, 0.69314718246459960938 ;  /* 0x3f31721806040820 */ /* 0x002fe40000410000 */
[----:B------:R-:W-:Y:S02]  /*b4f0*/  @P0 FMUL.FTZ R0, R8, c[0x0][0x2d0] ;  /* 0x0000b40008000a20 */ /* 0x000fe40000410000 */
[----:B------:R-:W-:Y:S02]  /*b500*/  @P2 FFMA.FTZ R21, R5, R136, R9 ;  /* 0x0000008805152223 */ /* 0x000fe40000010009 */
[----:B------:R-:W-:-:S02]  /*b510*/  @P1 FFMA.FTZ R22, R3, R135, R7 ;  /* 0x0000008703161223 */ /* 0x000fc40000010007 */
[----:B------:R-:W-:Y:S02]  /*b520*/  @P0 FFMA.FTZ R23, R0, R2, R4 ;  /* 0x0000000200170223 */ /* 0x000fe40000010004 */
.L_x_1912:
        /* <DEDUP_REMOVED lines=179> */
.L_x_1934:
[----:B-1----:R-:W-:Y:S05]  /*c060*/  BSYNC B0 ;  /* 0x0000000000007941 */ /* 0x002fea0003800000 */
.L_x_1933:
        /* <DEDUP_REMOVED lines=49> */
.L_x_1936:
[----:B------:R-:W-:Y:S05]  /*c380*/  BSYNC B0 ;  /* 0x0000000000007941 */ /* 0x000fea0003800000 */
.L_x_1935:
        /* <DEDUP_REMOVED lines=49> */
.L_x_1938:
[----:B------:R-:W-:Y:S05]  /*c6a0*/  BSYNC B0 ;  /* 0x0000000000007941 */ /* 0x000fea0003800000 */
.L_x_1937:
        /* <DEDUP_REMOVED lines=50> */
.L_x_1932:
        /* <DEDUP_REMOVED lines=50> */
.L_x_1939:
        /* <DEDUP_REMOVED lines=9> */
.L_x_3853:


//--------------------- .text._ZN7cutlass13device_kernelIN5flash19enable_sm80_to_sm89INS1_16FlashAttnFwdSm80INS1_25CollectiveMainloopFwdSm80ILi4ELi1ELb0EN4cute5tupleIJNS5_1CILi128EEENS7_ILi80EEENS7_ILi64EEEEEELi64ENS_6half_tEfNS_4arch4Sm80ELb0ELb0ELb0ELb1ELb1ELb0ELb1ELb1EEENS1_21CollectiveEpilogueFwdINS6_IJS8_SA_S9_EEENS6_IJNS7_ILi1EEESI_SI_EEESC_SE_Li128ELb1ELb1ELb1ELb0EEENS1_36VarlenDynamicPersistentTileSchedulerILi128ELi80ELi128ELi128ELb1ELb1ELb0ELb0ELb1ELb1EEEEEEEEEvNT_6ParamsE --------------------------
	.section	.text._ZN7cutlass13device_kernelIN5flash19enable_sm80_to_sm89INS1_16FlashAttnFwdSm80INS1_25CollectiveMainloopFwdSm80ILi4ELi1ELb0EN4cute5tupleIJNS5_1CILi128EEENS7_ILi80EEENS7_ILi64EEEEEELi64ENS_6half_tEfNS_4arch4Sm80ELb0ELb0ELb0ELb1ELb1ELb0ELb1ELb1EEENS1_21CollectiveEpilogueFwdINS6_IJS8_SA_S9_EEENS6_IJNS7_ILi1EEESI_SI_EEESC_SE_Li128ELb1ELb1ELb1ELb0EEENS1_36VarlenDynamicPersistentTileSchedulerILi128ELi80ELi128ELi128ELb1ELb1ELb0ELb0ELb1ELb1EEEEEEEEEvNT_6ParamsE,"ax",@progbits
	.sectioninfo	@"SHI_REGISTERS=255"
	.align	128
.text._ZN7cutlass13device_kernelIN5flash19enable_sm80_to_sm89INS1_16FlashAttnFwdSm80INS1_25CollectiveMainloopFwdSm80ILi4ELi1ELb0EN4cute5tupleIJNS5_1CILi128EEENS7_ILi80EEENS7_ILi64EEEEEELi64ENS_6half_tEfNS_4arch4Sm80ELb0ELb0ELb0ELb1ELb1ELb0ELb1ELb1EEENS1_21CollectiveEpilogueFwdINS6_IJS8_SA_S9_EEENS6_IJNS7_ILi1EEESI_SI_EEESC_SE_Li128ELb1ELb1ELb1ELb0EEENS1_36VarlenDynamicPersistentTileSchedulerILi128ELi80ELi128ELi128ELb1ELb1ELb0ELb0ELb1ELb1EEEEEEEEEvNT_6ParamsE:
        .type           _ZN7cutlass13device_kernelIN5flash19enable_sm80_to_sm89INS1_16FlashAttnFwdSm80INS1_25CollectiveMainloopFwdSm80ILi4ELi1ELb0EN4cute5tupleIJNS5_1CILi128EEENS7_ILi80EEENS7_ILi64EEEEEELi64ENS_6half_tEfNS_4arch4Sm80ELb0ELb0ELb0ELb1ELb1ELb0ELb1ELb1EEENS1_21CollectiveEpilogueFwdINS6_IJS8_SA_S9_EEENS6_IJNS7_ILi1EEESI_SI_EEESC_SE_Li128ELb1ELb1ELb1ELb0EEENS1_36VarlenDynamicPersistentTileSchedulerILi128ELi80ELi128ELi128ELb1ELb1ELb0ELb0ELb1ELb1EEEEEEEEEvNT_6ParamsE,@function
        .size           _ZN7cutlass13device_kernelIN5flash19enable_sm80_to_sm89INS1_16FlashAttnFwdSm80INS1_25CollectiveMainloopFwdSm80ILi4ELi1ELb0EN4cute5tupleIJNS5_1CILi128EEENS7_ILi80EEENS7_ILi64EEEEEELi64ENS_6half_tEfNS_4arch4Sm80ELb0ELb0ELb0ELb1ELb1ELb0ELb1ELb1EEENS1_21CollectiveEpilogueFwdINS6_IJS8_SA_S9_EEENS6_IJNS7_ILi1EEESI_SI_EEESC_SE_Li128ELb1ELb1ELb1ELb0EEENS1_36VarlenDynamicPersistentTileSchedulerILi128ELi80ELi128ELi128ELb1ELb1ELb0ELb0ELb1ELb1EEEEEEEEEvNT_6ParamsE,(.L_x_3854 - _ZN7cutlass13device_kernelIN5flash19enable_sm80_to_sm89INS1_16FlashAttnFwdSm80INS1_25CollectiveMainloopFwdSm80ILi4ELi1ELb0EN4cute5tupleIJNS5_1CILi128EEENS7_ILi80EEENS7_ILi64EEEEEELi64ENS_6half_tEfNS_4arch4Sm80ELb0ELb0ELb0ELb1ELb1ELb0ELb1ELb1EEENS1_21CollectiveEpilogueFwdINS6_IJS8_SA_S9_EEENS6_IJNS7_ILi1EEESI_SI_EEESC_SE_Li128ELb1ELb1ELb1ELb0EEENS1_36VarlenDynamicPersistentTileSchedulerILi128ELi80ELi128ELi128ELb1ELb1ELb0ELb0ELb1ELb1EEEEEEEEEvNT_6ParamsE)
        .other          _ZN7cutlass13device_kernelIN5flash19enable_sm80_to_sm89INS1_16FlashAttnFwdSm80INS1_25CollectiveMainloopFwdSm80ILi4ELi1ELb0EN4cute5tupleIJNS5_1CILi128EEENS7_ILi80EEENS7_ILi64EEEEEELi64ENS_6half_tEfNS_4arch4Sm80ELb0ELb0ELb0ELb1ELb1ELb0ELb1ELb1EEENS1_21CollectiveEpilogueFwdINS6_IJS8_SA_S9_EEENS6_IJNS7_ILi1EEESI_SI_EEESC_SE_Li128ELb1ELb1ELb1ELb0EEENS1_36VarlenDynamicPersistentTileSchedulerILi128ELi80ELi128ELi128ELb1ELb1ELb0ELb0ELb1ELb1EEEEEEEEEvNT_6ParamsE,@"STO_CUDA_ENTRY STV_DEFAULT"
_ZN7cutlass13device_kernelIN5flash19enable_sm80_to_sm89INS1_16FlashAttnFwdSm80INS1_25CollectiveMainloopFwdSm80ILi4ELi1ELb0EN4cute5tupleIJNS5_1CILi128EEENS7_ILi80EEENS7_ILi64EEEEEELi64ENS_6half_tEfNS_4arch4Sm80ELb0ELb0ELb0ELb1ELb1ELb0ELb1ELb1EEENS1_21CollectiveEpilogueFwdINS6_IJS8_SA_S9_EEENS6_IJNS7_ILi1EEESI_SI_EEESC_SE_Li128ELb1ELb1ELb1ELb0EEENS1_36VarlenDynamicPersistentTileSchedulerILi128ELi80ELi128ELi128ELb1ELb1ELb0ELb0ELb1ELb1EEEEEEEEEvNT_6ParamsE:
        /* <DEDUP_REMOVED lines=10> */
[----:B-1----:R1:W-:Y:S04]  /*00a0*/  @P0 STL.64 [R1], R4 ;  /* 0x0000000401000387 */ /* 0x0023e80000100a00 */
        /* <DEDUP_REMOVED lines=43> */
.L_x_1945:
        /* <DEDUP_REMOVED lines=17> */
.L_x_2064:
        /* <DEDUP_REMOVED lines=16> */
.L_x_2065:
[----:B--2---:R-:W-:-:S05]  /*0570*/  IMAD R0, R0, c[0x0][0x538], RZ ;  /* 0x00014e0000007a24 */ /* 0x004fca00078e02ff */
[----:B------:R-:W-:-:S04]  /*0580*/  IADD3 R6, R0, R6, RZ ;  /* 0x0000000600067210 */ /* 0x000fc80007ffe0ff */
[----:B------:R-:W-:-:S13]  /*0590*/  ISETP.GT.AND P0, PT, R6, UR4, PT ;  /* 0x0000000406007c0c */ /* 0x000fda000bf04270 */
[----:B-1----:R-:W-:Y:S05]  /*05a0*/  @!P0 BRA `(.L_x_1945) ;  /* 0xfffffdb000008947 */ /* 0x002fea000383ffff */
.L_x_1941:
[----:B------:R-:W-:-:S05]  /*05b0*/  IADD3 R12, -R0, R6, RZ ;  /* 0x00000006000c7210 */ /* 0x000fca0007ffe1ff */
[----:B------:R-:W-:-:S05]  /*05c0*/  IMAD R0, R4, c[0x0][0x538], R12 ;  /* 0x00014e0004007a24 */ /* 0x000fca00078e020c */
[----:B------:R-:W-:Y:S01]  /*05d0*/  ISETP.GT.AND P0, PT, R0, UR4, PT ;  /* 0x0000000400007c0c */ /* 0x000fe2000bf04270 */
[----:B------:R-:W-:-:S12]  /*05e0*/  BRA.DIV ~URZ, `(.L_x_1946) ;  /* 0x0000d5227f007947 */ /* 0x000fd8000b800000 */
[----:B------:R-:W-:-:S04]  /*05f0*/  VOTE.ANY R0, PT, !P0 ;  /* 0x0000000000007806 */ /* 0x000fc800040e0100 */
.L_x_2066:
[----:B------:R1:W2:Y:S01]  /*0600*/  POPC R13, R0 ;  /* 0x00000000000d7309 */ /* 0x0002a20000000000 */
[----:B------:R-:W-:Y:S05]  /*0610*/  BRA.DIV ~URZ, `(.L_x_1947) ;  /* 0x0000d5327f007947 */ /* 0x000fea000b800000 */
[----:B--2---:R2:W3:Y:S01]  /*0620*/  SHFL.IDX PT, R11, R8, R13, 0x1f ;  /* 0x00001f0d080b7589 */ /* 0x0044e200000e0000 */
[----:B------:R-:W-:-:S03]  /*0630*/  MOV R6, RZ ;  /* 0x000000ff00067202 */ /* 0x000fc60000000f00 */
[----:B------:R2:W4:Y:S04]  /*0640*/  SHFL.IDX PT, R10, R7, R13, 0x1f ;  /* 0x00001f0d070a7589 */ /* 0x00052800000e0000 */
.L_x_2067:
[----:B------:R-:W-:Y:S01]  /*0650*/  ISETP.NE.AND P0, PT, R0, RZ, PT ;  /* 0x000000ff0000720c */ /* 0x000fe20003f05270 */
[----:B------:R-:W-:-:S12]  /*0660*/  BSSY B0, `(.L_x_1948) ;  /* 0x0000005000007945 */ /* 0x000fd80003800000 */
[----:B------:R-:W-:Y:S05]  /*0670*/  @!P0 BRA `(.L_x_1949) ;  /* 0x0000003000008947 */ /* 0x000fea0003800000 */
[----:B------:R-:W-:Y:S01]  /*0680*/  IADD3 R203, R13, -0x1, RZ ;  /* 0xffffffff0dcb7810 */ /* 0x000fe20007ffe0ff */
[----:B------:R-:W-:Y:S05]  /*0690*/  BRA.DIV ~URZ, `(.L_x_1950) ;  /* 0x0000d5927f007947 */ /* 0x000fea000b800000 */
[----:B------:R1:W2:Y:S02]  /*06a0*/  SHFL.IDX PT, R6, R4, R203, 0x1f ;  /* 0x00001fcb04067589 */ /* 0x0002a400000e0000 */
.L_x_1949:
[----:B------:R-:W-:Y:S05]  /*06b0*/  BSYNC B0 ;  /* 0x0000000000007941 */ /* 0x000fea0003800000 */
.L_x_1948:
[----:B-1-3--:R-:W-:Y:S01]  /*06c0*/  IABS R0, R11 ;  /* 0x0000000b00007213 */ /* 0x00afe20000000000 */
[----:B--2---:R-:W-:-:S04]  /*06d0*/  IMAD R4, R6, c[0x0][0x538], R12 ;  /* 0x00014e0006047a24 */ /* 0x004fc800078e020c */
[----:B------:R-:W-:Y:S01]  /*06e0*/  IMAD.MOV.U32 R5, RZ, RZ, R0 ;  /* 0x000000ffff057224 */ /* 0x000fe200078e0000 */
[----:B----4-:R-:W-:Y:S01]  /*06f0*/  IABS R0, R10 ;  /* 0x0000000a00007213 */ /* 0x010fe20000000000 */
[----:B------:R1:W-:Y:S01]  /*0700*/  STL [R1], R4 ;  /* 0x0000000401007387 */ /* 0x0003e20000100800 */
        /* <DEDUP_REMOVED lines=64> */
.L_x_1942:
[----:B------:R-:W-:Y:S01]  /*0b10*/  MOV R0, UR4 ;  /* 0x0000000400007c02 */ /* 0x000fe20008000f00 */
[----:B------:R-:W-:Y:S04]  /*0b20*/  STL [R1+0x4], RZ ;  /* 0x000004ff01007387 */ /* 0x000fe80000100800 */
[----:B------:R1:W-:Y:S04]  /*0b30*/  STL [R1], R0 ;  /* 0x0000000001007387 */ /* 0x0003e80000100800 */
[----:B------:R2:W-:Y:S01]  /*0b40*/  STL [R1+0x8], RZ ;  /* 0x000008ff01007387 */ /* 0x0005e20000100800 */
[----:B-1----:R-:W-:-:S05]  /*0b50*/  MOV R0, c[0x0][0x53c] ;  /* 0x00014f0000007a02 */ /* 0x002fca0000000f00 */
[----:B------:R2:W-:Y:S02]  /*0b60*/  STL [R1+0xc], R0 ;  /* 0x00000c0001007387 */ /* 0x0005e40000100800 */
.L_x_1951:
[----:B-1----:R-:W3:Y:S04]  /*0b70*/  LDL R4, [R1] ;  /* 0x0000000001047983 */ /* 0x002ee80000100800 */
[----:B------:R-:W3:Y:S04]  /*0b80*/  LDL R5, [R1+0x4] ;  /* 0x0000040001057983 */ /* 0x000ee80000100800 */
[----:B------:R-:W3:Y:S04]  /*0b90*/  LDL R6, [R1+0x8] ;  /* 0x0000080001067983 */ /* 0x000ee80000100800 */
[----:B------:R-:W3:Y:S01]  /*0ba0*/  LDL R7, [R1+0xc] ;  /* 0x00000c0001077983 */ /* 0x000ee20000100800 */
[----:B------:R-:W-:Y:S01]  /*0bb0*/  ISETP.NE.AND P0, PT, R14, RZ, PT ;  /* 0x000000ff0e00720c */ /* 0x000fe20003f05270 */
[----:B------:R-:W-:-:S12]  /*0bc0*/  WARPSYNC 0xffffffff ;  /* 0xffffffff00007948 */ /* 0x000fd80003800000 */
[----:B---3--:R1:W-:Y:S04]  /*0bd0*/  @!P0 STS.128 [0x9100], R4 ;  /* 0x00910004ff008388 */ /* 0x0083e80000000c00 */
[----:B------:R-:W-:Y:S06]  /*0be0*/  BAR.ARV 0x5, 0x80 ;  /* 0x0142000000007b1d */ /* 0x000fec0000002000 */
.L_x_1940:
[----:B--2---:R-:W2:Y:S02]  /*0bf0*/  LDL R0, [R1+0xc] ;  /* 0x00000c0001007983 */ /* 0x004ea40000100800 */
        /* <DEDUP_REMOVED lines=8> */
[----:B-1----:R-:W-:Y:S02]  /*0c80*/  LEA.HI R5, R10, R11, RZ, 0x4 ;  /* 0x0000000b0a057211 */ /* 0x002fe400078f20ff */
[--C-:B------:R-:W-:Y:S02]  /*0c90*/  SHF.R.S32.HI R3, RZ, 0x2, R8.reuse ;  /* 0x00000002ff037819 */ /* 0x100fe40000011408 */
[----:B------:R-:W-:Y:S02]  /*0ca0*/  SHF.R.S32.HI R0, RZ, 0x1f, R8 ;  /* 0x0000001fff007819 */ /* 0x000fe40000011408 */
[----:B------:R-:W-:Y:S02]  /*0cb0*/  LOP3.LUT R2, R5, 0xfffffff0, RZ, 0xc0, !PT ;  /* 0xfffffff005027812 */ /* 0x000fe400078ec0ff */
[----:B------:R-:W-:-:S02]  /*0cc0*/  LEA.HI R0, R0, R3, RZ, 0x3 ;  /* 0x0000000300007211 */ /* 0x000fc400078f18ff */
[----:B------:R-:W-:Y:S02]  /*0cd0*/  LEA.HI R16, R10, R11, RZ, 0x3 ;  /* 0x0000000b0a107211 */ /* 0x000fe400078f18ff */
        /* <DEDUP_REMOVED lines=13> */
[----:B------:R-:W-:Y:S02]  /*0db0*/  LOP3.LUT R5, R5, 0xfffffffe, RZ, 0xc0, !PT ;  /* 0xfffffffe05057812 */ /* 0x000fe400078ec0ff */
[----:B------:R-:W-:Y:S02]  /*0dc0*/  LOP3.LUT R6, R13, 0xfffffff8, RZ, 0xc0, !PT ;  /* 0xfffffff80d067812 */ /* 0x000fe400078ec0ff */
[----:B------:R-:W-:Y:S01]  /*0dd0*/  SHF.R.U32.HI R7, RZ, 0x3, R2 ;  /* 0x00000003ff077819 */ /* 0x000fe20000011602 */
[----:B------:R-:W-:Y:S01]  /*0de0*/  IMAD.IADD R14, R3, 0x1, -R5 ;  /* 0x00000001030e7824 */ /* 0x000fe200078e0a05 */
[----:B------:R-:W-:Y:S01]  /*0df0*/  LOP3.LUT R4, R2, 0x38, R205, 0xf8, !PT ;  /* 0x0000003802047812 */ /* 0x000fe200078ef8cd */
[----:B------:R-:W-:Y:S01]  /*0e00*/  IMAD.IADD R6, R0, 0x1, -R6 ;  /* 0x0000000100067824 */ /* 0x000fe200078e0a06 */
[----:B------:R-:W-:-:S02]  /*0e10*/  LOP3.LUT R2, R9, 0x1, RZ, 0xc0, !PT ;  /* 0x0000000109027812 */ /* 0x000fc400078ec0ff */
[----:B------:R-:W-:Y:S02]  /*0e20*/  LEA.HI R0, R10, R11, RZ, 0x5 ;  /* 0x0000000b0a007211 */ /* 0x000fe400078f28ff */
[----:B------:R-:W-:Y:S02]  /*0e30*/  LOP3.LUT R3, R8, 0xfffffffc, RZ, 0xc0, !PT ;  /* 0xfffffffc08037812 */ /* 0x000fe400078ec0ff */
[----:B------:R-:W-:Y:S02]  /*0e40*/  ISETP.NE.U32.AND P0, PT, R2, 0x1, PT ;  /* 0x000000010200780c */ /* 0x000fe40003f05070 */
[--C-:B------:R-:W-:Y:S01]  /*0e50*/  SHF.R.S32.HI R5, RZ, 0x5, R0.reuse ;  /* 0x00000005ff057819 */ /* 0x100fe20000011400 */
[----:B------:R-:W-:Y:S01]  /*0e60*/  IMAD.IADD R8, R11, 0x1, -R3 ;  /* 0x000000010b087824 */ /* 0x000fe200078e0a03 */
[----:B------:R-:W-:Y:S02]  /*0e70*/  SHF.R.S32.HI R2, RZ, 0x1f, R0 ;  /* 0x0000001fff027819 */ /* 0x000fe40000011400 */
[----:B------:R-:W-:-:S02]  /*0e80*/  LOP3.LUT R0, R0, 0xffffffe0, RZ, 0xc0, !PT ;  /* 0xffffffe000007812 */ /* 0x000fc400078ec0ff */
[----:B------:R-:W-:Y:S02]  /*0e90*/  LOP3.LUT R15, R4, R7, RZ, 0x3c, !PT ;  /* 0x00000007040f7212 */ /* 0x000fe400078e3cff */
[----:B------:R-:W-:Y:S01]  /*0ea0*/  LEA.HI R4, R10, R11, RZ, 0x6 ;  /* 0x0000000b0a047211 */ /* 0x000fe200078f30ff */
[----:B------:R-:W-:Y:S01]  /*0eb0*/  IMAD.IADD R18, R11, 0x1, -R0 ;  /* 0x000000010b127824 */ /* 0x000fe200078e0a00 */
[----:B------:R-:W-:Y:S01]  /*0ec0*/  LEA.HI R3, R2, R5, RZ, 0x2 ;  /* 0x0000000502037211 */ /* 0x000fe200078f10ff */
[----:B------:R-:W-:Y:S01]  /*0ed0*/  IMAD.SHL.U32 R2, R206, 0x40, RZ ;  /* 0x00000040ce027824 */ /* 0x000fe200078e00ff */
[----:B------:R-:W-:Y:S01]  /*0ee0*/  LEA.HI R0, R8, R8, RZ, 0x1 ;  /* 0x0000000808007211 */ /* 0x000fe200078f08ff */
[----:B------:R-:W-:Y:S01]  /*0ef0*/  IMAD.SHL.U32 R12, R4, 0x8, RZ ;  /* 0x00000008040c7824 */ /* 0x000fe200078e00ff */
[----:B------:R-:W-:Y:S02]  /*0f00*/  LOP3.LUT R4, R3, 0xffffffc, RZ, 0xc0, !PT ;  /* 0x0ffffffc03047812 */ /* 0x000fe400078ec0ff */
[C---:B------:R-:W-:Y:S01]  /*0f10*/  LOP3.LUT R3, R0.reuse, 0x1ffffffe, RZ, 0xc0, !PT ;  /* 0x1ffffffe00037812 */ /* 0x040fe200078ec0ff */
[----:B------:R-:W-:Y:S01]  /*0f20*/  IMAD.SHL.U32 R0, R0, 0x20, RZ ;  /* 0x0000002000007824 */ /* 0x000fe200078e00ff */
[----:B------:R-:W-:Y:S01]  /*0f30*/  SHF.R.S32.HI R11, RZ, 0x1f, R18 ;  /* 0x0000001fff0b7819 */ /* 0x000fe20000011412 */
[----:B------:R-:W-:Y:S01]  /*0f40*/  IMAD.IADD R7, R5, 0x1, -R4 ;  /* 0x0000000105077824 */ /* 0x000fe200078e0a04 */
[----:B------:R-:W-:Y:S01]  /*0f50*/  LOP3.LUT R2, R2, 0x1c0, RZ, 0xc0, !PT ;  /* 0x000001c002027812 */ /* 0x000fe200078ec0ff */
[----:B------:R-:W-:Y:S01]  /*0f60*/  IMAD.IADD R3, R8, 0x1, -R3 ;  /* 0x0000000108037824 */ /* 0x000fe200078e0a03 */
[----:B------:R-:W-:Y:S01]  /*0f70*/  LEA.HI R11, R11, R18, RZ, 0x2 ;  /* 0x000000120b0b7211 */ /* 0x000fe200078f10ff */
[----:B------:R-:W-:Y:S01]  /*0f80*/  IMAD.SHL.U32 R5, R5, 0x400, RZ ;  /* 0x0000040005057824 */ /* 0x000fe200078e00ff */
[----:B------:R-:W-:-:S02]  /*0f90*/  LOP3.LUT R0, R0, 0xffffffc0, RZ, 0xc0, !PT ;  /* 0xffffffc000007812 */ /* 0x000fc400078ec0ff */
[----:B------:R-:W-:Y:S02]  /*0fa0*/  LOP3.LUT R10, R2, 0x8, R16, 0xf8, !PT ;  /* 0x00000008020a7812 */ /* 0x000fe400078ef810 */
[----:B------:R-:W-:Y:S02]  /*0fb0*/  SHF.R.U32.HI R4, RZ, 0x3, R2 ;  /* 0x00000003ff047819 */ /* 0x000fe40000011602 */
[----:B------:R-:W-:Y:S02]  /*0fc0*/  SHF.R.S32.HI R2, RZ, 0x2, R11 ;  /* 0x00000002ff027819 */ /* 0x000fe4000001140b */
[----:B------:R-:W-:Y:S01]  /*0fd0*/  LOP3.LUT R15, R15, 0x7ffffe00, R12, 0xf8, !PT ;  /* 0x7ffffe000f0f7812 */ /* 0x000fe200078ef80c */
[----:B------:R-:W-:Y:S01]  /*0fe0*/  IMAD R12, R3, 0x8, R0 ;  /* 0x00000008030c7824 */ /* 0x000fe200078e0200 */
[----:B------:R-:W-:Y:S01]  /*0ff0*/  LOP3.LUT R10, R10, R4, RZ, 0x3c, !PT ;  /* 0x000000040a0a7212 */ /* 0x000fe200078e3cff */
[C---:B------:R-:W-:Y:S01]  /*1000*/  IMAD.SHL.U32 R0, R6.reuse, 0x40, RZ ;  /* 0x0000004006007824 */ /* 0x040fe200078e00ff */
[----:B------:R-:W-:Y:S01]  /*1010*/  R2P PR, R9, 0x6 ;  /* 0x0000000609007804 */ /* 0x000fe20000000000 */
[----:B------:R-:W-:Y:S01]  /*1020*/  IMAD R17, R7, 0x10, R2 ;  /* 0x0000001007117824 */ /* 0x000fe200078e0202 */
[----:B------:R-:W-:Y:S01]  /*1030*/  LOP3.LUT P4, RZ, R6, 0x2, RZ, 0xc0, !PT ;  /* 0x0000000206ff7812 */ /* 0x000fe2000788c0ff */
[----:B------:R-:W-:Y:S01]  /*1040*/  IMAD.SHL.U32 R2, R9, 0x40, RZ ;  /* 0x0000004009027824 */ /* 0x000fe200078e00ff */
[----:B------:R-:W-:Y:S01]  /*1050*/  LOP3.LUT R0, R0, 0x1c0, RZ, 0xc0, !PT ;  /* 0x000001c000007812 */ /* 0x000fe200078ec0ff */
[----:B------:R-:W-:Y:S01]  /*1060*/  IMAD.SHL.U32 R3, R14, 0x8, RZ ;  /* 0x000000080e037824 */ /* 0x000fe200078e00ff */
[----:B------:R-:W-:Y:S01]  /*1070*/  LOP3.LUT P3, RZ, R6, 0x4, RZ, 0xc0, !PT ;  /* 0x0000000406ff7812 */ /* 0x000fe2000786c0ff */
[----:B------:R-:W-:Y:S01]  /*1080*/  IMAD R7, R8, 0x2, R5 ;  /* 0x0000000208077824 */ /* 0x000fe200078e0205 */
[----:B------:R-:W-:Y:S01]  /*1090*/  LOP3.LUT R4, R2, 0x1c0, RZ, 0xc0, !PT ;  /* 0x000001c002047812 */ /* 0x000fe200078ec0ff */
[----:B------:R1:W-:Y:S01]  /*10a0*/  STL [R1+0x8c], R17 ;  /* 0x00008c1101007387 */ /* 0x0003e20000100800 */
[----:B------:R-:W-:Y:S01]  /*10b0*/  LOP3.LUT R2, R0, 0x8, R3, 0xf8, !PT ;  /* 0x0000000800027812 */ /* 0x000fe200078ef803 */
[----:B------:R-:W-:Y:S01]  /*10c0*/  IMAD.SHL.U32 R3, R13, 0x40, RZ ;  /* 0x000000400d037824 */ /* 0x000fe200078e00ff */
[----:B------:R-:W-:Y:S01]  /*10d0*/  SHF.R.U32.HI R0, RZ, 0x3, R0 ;  /* 0x00000003ff007819 */ /* 0x000fe20000011600 */
[----:B------:R-:W-:Y:S01]  /*10e0*/  IMAD.MOV.U32 R9, RZ, RZ, 0x40 ;  /* 0x00000040ff097424 */ /* 0x000fe200078e00ff */
[----:B------:R-:W-:Y:S01]  /*10f0*/  LEA.HI R6, R4, R4, RZ, 0x1d ;  /* 0x0000000404067211 */ /* 0x000fe200078fe8ff */
[----:B------:R-:W-:Y:S01]  /*1100*/  IMAD.SHL.U32 R200, R15, 0x2, RZ ;  /* 0x000000020fc87824 */ /* 0x000fe200078e00ff */
[----:B------:R-:W-:Y:S01]  /*1110*/  LOP3.LUT R2, R2, R0, RZ, 0x3c, !PT ;  /* 0x0000000002027212 */ /* 0x000fe200078e3cff */
[----:B------:R-:W-:Y:S01]  /*1120*/  IMAD R0, R14, 0x200, R10 ;  /* 0x000002000e007824 */ /* 0x000fe200078e020a */
[----:B------:R-:W-:Y:S01]  /*1130*/  LOP3.LUT R4, R3, 0xfffffe00, RZ, 0xc0, !PT ;  /* 0xfffffe0003047812 */ /* 0x000fe200078ec0ff */
[----:B------:R-:W-:Y:S01]  /*1140*/  IMAD.IADD R7, R7, 0x1, R6 ;  /* 0x0000000107077824 */ /* 0x000fe200078e0206 */
[----:B------:R-:W-:Y:S01]  /*1150*/  SHF.R.S32.HI R10, RZ, 0x1f, R205 ;  /* 0x0000001fff0a7819 */ /* 0x000fe200000114cd */
[----:B------:R-:W-:Y:S01]  /*1160*/  IMAD.MOV.U32 R8, RZ, RZ, 0x20 ;  /* 0x00000020ff087424 */ /* 0x000fe200078e00ff */
[CC--:B------:R-:W-:Y:S01]  /*1170*/  IADD3 R3, R2.reuse, R4.reuse, R5 ;  /* 0x0000000402037210 */ /* 0x0c0fe20007ffe005 */
[----:B------:R-:W-:Y:S01]  /*1180*/  IMAD.MOV.U32 R5, RZ, RZ, -0x10 ;  /* 0xfffffff0ff057424 */ /* 0x000fe200078e00ff */
[----:B------:R-:W-:-:S02]  /*1190*/  LOP3.LUT R4, R2, R4, RZ, 0xfc, !PT ;  /* 0x0000000402047212 */ /* 0x000fc400078efcff */
[----:B------:R-:W-:Y:S01]  /*11a0*/  LOP3.LUT R2, R11, 0x7ffffffc, RZ, 0xc0, !PT ;  /* 0x7ffffffc0b027812 */ /* 0x000fe200078ec0ff */
[----:B------:R-:W-:Y:S01]  /*11b0*/  IMAD.IADD R11, R17, 0x1, R12 ;  /* 0x00000001110b7824 */ /* 0x000fe200078e020c */
[----:B------:R-:W-:Y:S02]  /*11c0*/  LEA R188, R0, 0x2900, 0x1 ;  /* 0x0000290000bc7811 */ /* 0x000fe400078e08ff */
[----:B------:R-:W-:Y:S01]  /*11d0*/  SEL R0, R9, 0xffffffc0, !P3 ;  /* 0xffffffc009007807 */ /* 0x000fe20005800000 */
[----:B------:R-:W-:Y:S01]  /*11e0*/  IMAD.IADD R2, R18, 0x1, -R2 ;  /* 0x0000000112027824 */ /* 0x000fe200078e0a02 */
[----:B------:R2:W-:Y:S01]  /*11f0*/  STL [R1+0x90], R11 ;  /* 0x0000900b01007387 */ /* 0x0005e20000100800 */
[----:B------:R-:W-:Y:S02]  /*1200*/  LEA R9, R7, 0x80, 0x1 ;  /* 0x0000008007097811 */ /* 0x000fe400078e08ff */
[----:B------:R-:W-:Y:S01]  /*1210*/  IMAD.SHL.U32 R10, R2, 0x2, RZ ;  /* 0x00000002020a7824 */ /* 0x000fe200078e00ff */
[----:B------:R-:W-:-:S02]  /*1220*/  SEL R6, R8, 0xffffffe0, !P1 ;  /* 0xffffffe008067807 */ /* 0x000fc40004800000 */
[----:B------:R-:W-:Y:S02]  /*1230*/  SEL R2, R8, 0xffffffe0, !P4 ;  /* 0xffffffe008027807 */ /* 0x000fe40006000000 */
[C---:B-1----:R-:W-:Y:S01]  /*1240*/  IADD3 R17, R10.reuse, 0x8, RZ ;  /* 0x000000080a117810 */ /* 0x042fe20007ffe0ff */
[----:B------:R1:W-:Y:S01]  /*1250*/  STL [R1+0x38], R10 ;  /* 0x0000380a01007387 */ /* 0x0003e20000100800 */
[C---:B------:R-:W-:Y:S02]  /*1260*/  IADD3 R16, R10.reuse, 0x10, RZ ;  /* 0x000000100a107810 */ /* 0x040fe40007ffe0ff */
[C---:B------:R-:W-:Y:S01]  /*1270*/  IADD3 R15, R10.reuse, 0x18, RZ ;  /* 0x000000180a0f7810 */ /* 0x040fe20007ffe0ff */
[----:B------:R-:W-:Y:S01]  /*1280*/  STL [R1+0x2c], R17 ;  /* 0x00002c1101007387 */ /* 0x000fe20000100800 */
[C---:B------:R-:W-:Y:S02]  /*1290*/  IADD3 R14, R10.reuse, 0x20, RZ ;  /* 0x000000200a0e7810 */ /* 0x040fe40007ffe0ff */
[----:B------:R-:W-:Y:S01]  /*12a0*/  IADD3 R13, R10, 0x28, RZ ;  /* 0x000000280a0d7810 */ /* 0x000fe20007ffe0ff */
[----:B------:R-:W-:Y:S01]  /*12b0*/  STL [R1+0x28], R16 ;  /* 0x0000281001007387 */ /* 0x000fe20000100800 */
[----:B------:R-:W-:-:S02]  /*12c0*/  SHF.R.S32.HI R7, RZ, 0x1f, R17 ;  /* 0x0000001fff077819 */ /* 0x000fc40000011411 */
[----:B------:R-:W-:Y:S01]  /*12d0*/  SHF.R.S32.HI R8, RZ, 0x1f, R16 ;  /* 0x0000001fff087819 */ /* 0x000fe20000011410 */
[----:B------:R-:W-:Y:S01]  /*12e0*/  STL [R1+0x24], R15 ;  /* 0x0000240f01007387 */ /* 0x000fe20000100800 */
[----:B------:R-:W-:Y:S02]  /*12f0*/  SEL R5, R5, 0x10, !P0 ;  /* 0x0000001005057807 */ /* 0x000fe40004000000 */
[----:B------:R-:W-:Y:S01]  /*1300*/  LEA R194, R3, 0x5100, 0x1 ;  /* 0x0000510003c27811 */ /* 0x000fe200078e08ff */
[----:B------:R-:W-:Y:S01]  /*1310*/  STL [R1+0x20], R14 ;  /* 0x0000200e01007387 */ /* 0x000fe20000100800 */
[----:B--2---:R-:W-:Y:S02]  /*1320*/  IADD3 R11, R10, 0x30, RZ ;  /* 0x000000300a0b7810 */ /* 0x004fe40007ffe0ff */
[----:B------:R-:W-:Y:S01]  /*1330*/  LEA R190, R4, 0x100, 0x1 ;  /* 0x0000010004be7811 */ /* 0x000fe200078e08ff */
[----:B------:R-:W-:Y:S01]  /*1340*/  STL [R1+0x1c], R13 ;  /* 0x00001c0d01007387 */ /* 0x000fe20000100800 */
[----:B------:R-:W-:-:S02]  /*1350*/  IMAD.IADD R195, R194, 0x1, R0 ;  /* 0x00000001c2c37824 */ /* 0x000fc400078e0200 */
[----:B------:R-:W-:Y:S01]  /*1360*/  IMAD.IADD R197, R194, 0x1, R2 ;  /* 0x00000001c2c57824 */ /* 0x000fe200078e0202 */
[----:B------:R2:W-:Y:S01]  /*1370*/  STL [R1+0x18], R11 ;  /* 0x0000180b01007387 */ /* 0x0005e20000100800 */
[----:B-1----:R-:W-:Y:S01]  /*1380*/  IADD3 R10, R10, 0x38, RZ ;  /* 0x000000380a0a7810 */ /* 0x002fe20007ffe0ff */
[--C-:B------:R-:W-:Y:S02]  /*1390*/  IMAD.IADD R191, R0, 0x1, R190.reuse ;  /* 0x0000000100bf7824 */ /* 0x100fe400078e02be */
        /* <DEDUP_REMOVED lines=34> */
.L_x_2063:
[----:B--2---:R-:W2:Y:S01]  /*15c0*/  LDL R0, [R1+0xc] ;  /* 0x00000c0001007983 */ /* 0x004ea20000100800 */
[----:B------:R-:W-:Y:S01]  /*15d0*/  IMAD.MOV.U32 R8, RZ, RZ, 0x4 ;  /* 0x00000004ff087424 */ /* 0x000fe200078e00ff */
[----:B------:R-:W-:-:S02]  /*15e0*/  ISETP.NE.U32.AND P4, PT, RZ, c[0x0][0x370], PT ;  /* 0x0000dc00ff007a0c */ /* 0x000fc40003f85070 */
[----:B------:R-:W-:Y:S02]  /*15f0*/  ISETP.NE.U32.AND P2, PT, RZ, c[0x0][0x360], PT ;  /* 0x0000d800ff007a0c */ /* 0x000fe40003f45070 */
[----:B------:R-:W-:Y:S01]  /*1600*/  ISETP.NE.AND.EX P4, PT, RZ, c[0x0][0x374], PT, P4 ;  /* 0x0000dd00ff007a0c */ /* 0x000fe20003f85340 */
[----:B--2---:R-:W-:-:S05]  /*1610*/  IMAD.WIDE R2, R0, R8, c[0x0][0x588] ;  /* 0x0001620000027625 */ /* 0x004fca00078e0208 */
[----:B------:R-:W2:Y:S01]  /*1620*/  LDG.E R14, [R2.64] ;  /* 0x00000006020e7981 */ /* 0x000ea2000c1e1900 */
[----:B------:R-:W-:Y:S01]  /*1630*/  ISETP.NE.AND.EX P2, PT, RZ, c[0x0][0x364], PT, P2 ;  /* 0x0000d900ff007a0c */ /* 0x000fe20003f45320 */
[----:B------:R-:W-:Y:S01]  /*1640*/  IMAD.MOV.U32 R243, RZ, RZ, RZ ;  /* 0x000000fffff37224 */ /* 0x000fe200078e00ff */
[----:B------:R-:W-:Y:S01]  /*1650*/  ISETP.NE.U32.AND P3, PT, RZ, c[0x0][0x348], PT ;  /* 0x0000d200ff007a0c */ /* 0x000fe20003f65070 */
[----:B------:R-:W-:-:S03]  /*1660*/  IMAD.MOV.U32 R11, RZ, RZ, RZ ;  /* 0x000000ffff0b7224 */ /* 0x000fc600078e00ff */
[----:B------:R-:W-:Y:S02]  /*1670*/  ISETP.NE.AND.EX P3, PT, RZ, c[0x0][0x34c], PT, P3 ;  /* 0x0000d300ff007a0c */ /* 0x000fe40003f65330 */
[----:B--2---:R-:W-:Y:S01]  /*1680*/  SHF.R.S32.HI R15, RZ, 0x1f, R14 ;  /* 0x0000001fff0f7819 */ /* 0x004fe2000001140e */
[C---:B------:R-:W-:Y:S01]  /*1690*/  IMAD.SHL.U32 R18, R14.reuse, 0x4, RZ ;  /* 0x000000040e127824 */ /* 0x040fe200078e00ff */
[C---:B------:R-:W-:Y:S01]  /*16a0*/  @P4 LEA R6, P1, R14.reuse, c[0x0][0x370], 0x2 ;  /* 0x0000dc000e064a11 */ /* 0x040fe200078210ff */
[----:B------:R1:W-:Y:S01]  /*16b0*/  STL [R1+0x10], R14 ;  /* 0x0000100e01007387 */ /* 0x0003e20000100800 */
[C-C-:B------:R-:W-:Y:S02]  /*16c0*/  SHF.L.U64.HI R17, R14.reuse, 0x2, R15.reuse ;  /* 0x000000020e117819 */ /* 0x140fe4000001020f */
[----:B------:R-:W-:Y:S01]  /*16d0*/  @P4 LEA.HI.X R7, R14, c[0x0][0x374], R15, 0x2, P1 ;  /* 0x0000dd000e074a11 */ /* 0x000fe200008f140f */
[----:B------:R1:W-:Y:S01]  /*16e0*/  STL [R1+0x40], R15 ;  /* 0x0000400f01007387 */ /* 0x0003e20000100800 */
[----:B------:R-:W-:-:S02]  /*16f0*/  @P2 IADD3 R4, P0, R18, c[0x0][0x360], RZ ;  /* 0x0000d80012042a10 */ /* 0x000fc40007f1e0ff */
[----:B------:R-:W-:Y:S01]  /*1700*/  IADD3 R2, P1, R18, c[0x0][0x348], RZ ;  /* 0x0000d20012027a10 */ /* 0x000fe20007f3e0ff */
[----:B------:R1:W5:Y:S01]  /*1710*/  @P4 LDG.E R243, [R6.64] ;  /* 0x0000000606f34981 */ /* 0x000362000c1e1900 */
[C---:B------:R-:W-:Y:S02]  /*1720*/  @P2 IADD3.X R5, R17.reuse, c[0x0][0x364], RZ, P0, !PT ;  /* 0x0000d90011052a10 */ /* 0x040fe400007fe4ff */
[----:B------:R-:W-:Y:S01]  /*1730*/  IADD3.X R3, R17, c[0x0][0x34c], RZ, P1, !PT ;  /* 0x0000d30011037a10 */ /* 0x000fe20000ffe4ff */
[----:B------:R1:W-:Y:S04]  /*1740*/  STL [R1+0x30], R18 ;  /* 0x0000301201007387 */ /* 0x0003e80000100800 */
[----:B------:R1:W5:Y:S04]  /*1750*/  @P2 LDG.E R12, [R4.64] ;  /* 0x00000006040c2981 */ /* 0x000368000c1e1900 */
[----:B------:R1:W5:Y:S04]  /*1760*/  @P3 LDG.E R11, [R2.64] ;  /* 0x00000006020b3981 */ /* 0x000368000c1e1900 */
[----:B------:R1:W-:Y:S01]  /*1770*/  STL [R1+0x34], R17 ;  /* 0x0000341101007387 */ /* 0x0003e20000100800 */
[----:B------:R-:W-:Y:S01]  /*1780*/  YIELD ;  /* 0x0000000000007946 */ /* 0x000fe20003800000 */
[----:B------:R-:W-:Y:S05]  /*1790*/  @P2 BRA `(.L_x_1952) ;  /* 0x0000005000002947 */ /* 0x000fea0003800000 */
[----:B-----5:R-:W-:Y:S01]  /*17a0*/  MOV R12, c[0x0][0x168] ;  /* 0x00005a00000c7a02 */ /* 0x020fe20000000f00 */
[----:B------:R-:W-:Y:S05]  /*17b0*/  @!P3 BRA `(.L_x_1952) ;  /* 0x000000300000b947 */ /* 0x000fea0003800000 */
[----:B------:R2:W3:Y:S04]  /*17c0*/  LDG.E R0, [R2.64] ;  /* 0x0000000602007981 */ /* 0x0004e8000c1e1900 */
[----:B-12---:R-:W3:Y:S02]  /*17d0*/  LDG.E R2, [R2.64+0x4] ;  /* 0x0000040602027981 */ /* 0x006ee4000c1e1900 */
[----:B---3--:R-:W-:-:S02]  /*17e0*/  IADD3 R12, -R0, R2, RZ ;  /* 0x00000002000c7210 */ /* 0x008fc40007ffe1ff */
.L_x_1952:
[----:B------:R-:W-:-:S04]  /*17f0*/  ISETP.NE.U32.AND P0, PT, RZ, c[0x0][0x368], PT ;  /* 0x0000da00ff007a0c */ /* 0x000fc80003f05070 */
[----:B------:R-:W-:-:S13]  /*1800*/  ISETP.NE.AND.EX P0, PT, RZ, c[0x0][0x36c], PT, P0 ;  /* 0x0000db00ff007a0c */ /* 0x000fda0003f05300 */
[----:B------:R-:W-:Y:S05]  /*1810*/  @!P0 BRA `(.L_x_1953) ;  /* 0x0000004000008947 */ /* 0x000fea0003800000 */
[----:B-1----:R-:W-:-:S04]  /*1820*/  IADD3 R2, P0, R18, c[0x0][0x368], RZ ;  /* 0x0000da0012027a10 */ /* 0x002fc80007f1e0ff */
[----:B------:R-:W-:-:S05]  /*1830*/  IADD3.X R3, R17, c[0x0][0x36c], RZ, P0, !PT ;  /* 0x0000db0011037a10 */ /* 0x000fca00007fe4ff */
[----:B------:R1:W5:Y:S01]  /*1840*/  LDG.E R0, [R2.64] ;  /* 0x0000000602007981 */ /* 0x000362000c1e1900 */
[----:B------:R-:W-:Y:S05]  /*1850*/  BRA `(.L_x_1954) ;  /* 0x0000008000007947 */ /* 0x000fea0003800000 */
.L_x_1953:
        /* <DEDUP_REMOVED lines=8> */
.L_x_1954:
        /* <DEDUP_REMOVED lines=48> */
.L_x_1956:
[----:B------:R-:W-:Y:S05]  /*1be0*/  BSYNC B0 ;  /* 0x0000000000007941 */ /* 0x000fea0003800000 */
.L_x_1955:
[----:B------:R-:W-:Y:S01]  /*1bf0*/  IMAD R241, R19, R2, RZ ;  /* 0x0000000213f17224 */ /* 0x000fe200078e02ff */
[----:B------:R-:W-:Y:S01]  /*1c00*/  PRMT R0, RZ, 0x7610, R0 ;  /* 0x00007610ff007816 */ /* 0x000fe20000000000 */
[----:B------:R-:W-:Y:S01]  /*1c10*/  IMAD.MOV.U32 R24, RZ, RZ, RZ ;  /* 0x000000ffff187224 */ /* 0x000fe200078e00ff */
[----:B-1----:R-:W-:Y:S01]  /*1c20*/  MOV R19, RZ ;  /* 0x000000ff00137202 */ /* 0x002fe20000000f00 */
[----:B------:R-:W-:Y:S01]  /*1c30*/  IMAD.IADD R2, R241, 0x1, R2 ;  /* 0x00000001f1027824 */ /* 0x000fe200078e0202 */
[----:B------:R-:W-:Y:S01]  /*1c40*/  CS2R R22, SRZ ;  /* 0x0000000000167805 */ /* 0x000fe2000001ff00 */
        /* <DEDUP_REMOVED lines=35> */
[----:B------:R-:W2:Y:S01]  /*1e80*/  LDL R6, [R1+0x4] ;  /* 0x0000040001067983 */ /* 0x000ea20000100800 */
        /* <DEDUP_REMOVED lines=8> */
[----:B------:R-:W-:Y:S01]  /*1f10*/  IMAD R5, R206, 0x10, R242 ;  /* 0x00000010ce057824 */ /* 0x000fe200078e02f2 */
[----:B------:R-:W-:Y:S01]  /*1f20*/  ISETP.GE.AND P2, PT, R205, c[0x0][0x198], PT ;  /* 0x00006600cd007a0c */ /* 0x000fe20003f46270 */
[----:B------:R-:W-:Y:S01]  /*1f30*/  IMAD R0, R0, c[0x0][0x178], RZ ;  /* 0x00005e0000007a24 */ /* 0x000fe200078e02ff */
[----:B------:R-:W-:Y:S02]  /*1f40*/  ISETP.NE.AND P0, PT, R4, 0x1, PT ;  /* 0x000000010400780c */ /* 0x000fe40003f05270 */
[----:B------:R-:W-:Y:S01]  /*1f50*/  SEL R4, R14, RZ, !P3 ;  /* 0x000000ff0e047207 */ /* 0x000fe20005800000 */
[C---:B------:R-:W-:Y:S01]  /*1f60*/  IMAD R0, R11.reuse, c[0x0][0x17c], R0 ;  /* 0x00005f000b007a24 */ /* 0x040fe200078e0200 */
[----:B------:R-:W-:Y:S01]  /*1f70*/  IADD3 R175, R176, -0x1, RZ ;  /* 0xffffffffb0af7810 */ /* 0x000fe20007ffe0ff */
[----:B-1----:R-:W-:-:S05]  /*1f80*/  IMAD.WIDE.U32 R2, R11, c[0x0][0x178], RZ ;  /* 0x00005e000b027a25 */ /* 0x002fca00078e00ff */
[----:B------:R-:W-:-:S05]  /*1f90*/  IADD3 R3, R3, R0, RZ ;  /* 0x0000000003037210 */ /* 0x000fca0007ffe0ff */
[----:B------:R-:W-:-:S04]  /*1fa0*/  IMAD.WIDE.U32 R2, R26, c[0x0][0x1b8], R2 ;  /* 0x00006e001a027a25 */ /* 0x000fc800078e0002 */
[----:B------:R-:W-:-:S04]  /*1fb0*/  IMAD R3, R26, c[0x0][0x1bc], R3 ;  /* 0x00006f001a037a24 */ /* 0x000fc800078e0203 */
        /* <DEDUP_REMOVED lines=26> */
.L_x_2068:
[----:B------:R-:W-:Y:S05]  /*2160*/  BRA.DIV ~URZ, `(.L_x_1959) ;  /* 0x0000bb927f007947 */ /* 0x000fea000b800000 */
[----:B------:R3:W4:Y:S02]  /*2170*/  SHFL.IDX PT, R2, R6, RZ, 0x181f ;  /* 0x00181fff06027589 */ /* 0x00072400000e0000 */
.L_x_2069:
[----:B---3--:R-:W3:Y:S01]  /*2180*/  LDL R0, [R1+0x4] ;  /* 0x0000040001007983 */ /* 0x008ee20000100800 */
[----:B------:R-:W-:Y:S01]  /*2190*/  IMAD R4, R12, c[0x0][0x2c4], RZ ;  /* 0x0000b1000c047a24 */ /* 0x000fe200078e02ff */
[----:B------:R-:W-:Y:S01]  /*21a0*/  BSSY B0, `(.L_x_1960) ;  /* 0x000000b000007945 */ /* 0x000fe20003800000 */
[----:B---3--:R-:W-:-:S04]  /*21b0*/  LEA R0, R0, R242, 0x7 ;  /* 0x000000f200007211 */ /* 0x008fc800078e38ff */
        /* <DEDUP_REMOVED lines=9> */
.L_x_1961:
[----:B------:R-:W-:Y:S05]  /*2250*/  BSYNC B0 ;  /* 0x0000000000007941 */ /* 0x000fea0003800000 */
.L_x_1960:
[----:B------:R-:W-:Y:S05]  /*2260*/  BRA.DIV ~URZ, `(.L_x_1962) ;  /* 0x0000bb027f007947 */ /* 0x000fea000b800000 */
[----:B--2---:R2:W3:Y:S04]  /*2270*/  SHFL.IDX PT, R7, R5, 0x1, 0x181f ;  /* 0x00381f0005077f89 */ /* 0x0044e800000e0000 */
[----:B----4-:R2:W4:Y:S02]  /*2280*/  SHFL.IDX PT, R2, R6, 0x1, 0x181f ;  /* 0x00381f0006027f89 */ /* 0x01052400000e0000 */
.L_x_2070:
[----:B------:R-:W-:Y:S01]  /*2290*/  IADD3 R3, R0, 0x10, RZ ;  /* 0x0000001000037810 */ /* 0x000fe20007ffe0ff */
[----:B------:R-:W-:Y:S03]  /*22a0*/  BSSY B0, `(.L_x_1963) ;  /* 0x000000a000007945 */ /* 0x000fe60003800000 */
[----:B------:R-:W-:-:S13]  /*22b0*/  ISETP.GE.AND P0, PT, R3, R4, PT ;  /* 0x000000040300720c */ /* 0x000fda0003f06270 */
[----:B------:R-:W-:Y:S05]  /*22c0*/  @P0 BRA `(.L_x_1964) ;  /* 0x0000007000000947 */ /* 0x000fea0003800000 */
[----:B------:R-:W-:Y:S02]  /*22d0*/  SHF.R.S32.HI R9, RZ, 0x1f, R205 ;  /* 0x0000001fff097819 */ /* 0x000fe400000114cd */
[----:B----4-:R-:W-:-:S04]  /*22e0*/  LEA R2, P0, R205, R2, 0x1 ;  /* 0x00000002cd027211 */ /* 0x010fc800078008ff */
[----:B---3--:R-:W-:-:S05]  /*22f0*/  LEA.HI.X R3, R205, R7, R9, 0x1, P0 ;  /* 0x00000007cd037211 */ /* 0x008fca00000f0c09 */
[----:B------:R-:W-:Y:S01]  /*2300*/  @!PT LDS RZ, [RZ] ;  /* 0x00000000fffff984 */ /* 0x000fe20000000800 */
[----:B------:R-:W-:Y:S01]  /*2310*/  @!PT LDS RZ, [RZ] ;  /* 0x00000000fffff984 */ /* 0x000fe20000000800 */
[----:B------:R-:W-:Y:S01]  /*2320*/  @!PT LDS RZ, [RZ] ;  /* 0x00000000fffff984 */ /* 0x000fe20000000800 */
[----:B------:R3:W-:Y:S04]  /*2330*/  LDGSTS.E.BYPASS.LTC128B.128 [R200+0x5900], [R2.64], !P2 ;  /* 0x0590000002c87fae */ /* 0x0007e8000d101d46 */
.L_x_1964:
[----:B------:R-:W-:Y:S05]  /*2340*/  BSYNC B0 ;  /* 0x0000000000007941 */ /* 0x000fea0003800000 */
.L_x_1963:
[----:B------:R-:W-:Y:S05]  /*2350*/  BRA.DIV ~URZ, `(.L_x_1965) ;  /* 0x0000bae27f007947 */ /* 0x000fea000b800000 */
[----:B---3--:R3:W1:Y:S02]  /*2360*/  SHFL.IDX PT, R7, R5, 0x2, 0x181f ;  /* 0x00581f0005077f89 */ /* 0x00866400000e0000 */
.L_x_2071:
[----:B------:R-:W-:Y:S05]  /*2370*/  BRA.DIV ~URZ, `(.L_x_1966) ;  /* 0x0000bb327f007947 */ /* 0x000fea000b800000 */
[----:B----4-:R4:W2:Y:S02]  /*2380*/  SHFL.IDX PT, R2, R6, 0x2, 0x181f ;  /* 0x00581f0006027f89 */ /* 0x0108a400000e0000 */
.L_x_2072:
        /* <DEDUP_REMOVED lines=11> */
.L_x_1968:
[----:B------:R-:W-:Y:S05]  /*2440*/  BSYNC B0 ;  /* 0x0000000000007941 */ /* 0x000fea0003800000 */
.L_x_1967:
[----:B------:R-:W-:Y:S05]  /*2450*/  BRA.DIV ~URZ, `(.L_x_1969) ;  /* 0x0000bac27f007947 */ /* 0x000fea000b800000 */
[----:B-1----:R1:W3:Y:S04]  /*2460*/  SHFL.IDX PT, R7, R5, 0x3, 0x181f ;  /* 0x00781f0005077f89 */ /* 0x0022e800000e0000 */
[----:B--2---:R1:W2:Y:S02]  /*2470*/  SHFL.IDX PT, R2, R6, 0x3, 0x181f ;  /* 0x00781f0006027f89 */ /* 0x0042a400000e0000 */
.L_x_2073:
        /* <DEDUP_REMOVED lines=11> */
.L_x_1971:
[----:B------:R-:W-:Y:S05]  /*2530*/  BSYNC B0 ;  /* 0x0000000000007941 */ /* 0x000fea0003800000 */
.L_x_1970:
[----:B------:R-:W-:Y:S05]  /*2540*/  BRA.DIV ~URZ, `(.L_x_1972) ;  /* 0x0000baa27f007947 */ /* 0x000fea000b800000 */
[----:B---3--:R3:W1:Y:S02]  /*2550*/  SHFL.IDX PT, R7, R5, 0x4, 0x181f ;  /* 0x00981f0005077f89 */ /* 0x00866400000e0000 */
.L_x_2074:
[----:B------:R-:W-:Y:S05]  /*2560*/  BRA.DIV ~URZ, `(.L_x_1973) ;  /* 0x0000baf27f007947 */ /* 0x000fea000b800000 */
[----:B--2---:R2:W3:Y:S02]  /*2570*/  SHFL.IDX PT, R2, R6, 0x4, 0x181f ;  /* 0x00981f0006027f89 */ /* 0x0044e400000e0000 */
.L_x_2075:
[----:B------:R-:W-:Y:S01]  /*2580*/  IADD3 R3, R0, 0x40, RZ ;  /* 0x0000004000037810 */ /* 0x000fe20007ffe0ff */
[----:B------:R-:W-:Y:S03]  /*2590*/  BSSY B0, `(.L_x_1974) ;  /* 0x000000a000007945 */ /* 0x000fe60003800000 */
[----:B------:R-:W-:-:S13]  /*25a0*/  ISETP.GE.AND P0, PT, R3, R4, PT ;  /* 0x000000040300720c */ /* 0x000fda0003f06270 */
[----:B------:R-:W-:Y:S05]  /*25b0*/  @P0 BRA `(.L_x_1975) ;  /* 0x0000007000000947 */ /* 0x000fea0003800000 */
[----:B------:R-:W-:Y:S02]  /*25c0*/  SHF.R.S32.HI R9, RZ, 0x1f, R205 ;  /* 0x0000001fff097819 */ /* 0x000fe400000114cd */
[----:B---3--:R-:W-:-:S04]  /*25d0*/  LEA R2, P0, R205, R2, 0x1 ;  /* 0x00000002cd027211 */ /* 0x008fc800078008ff */
[----:B-1----:R-:W-:-:S05]  /*25e0*/  LEA.HI.X R3, R205, R7, R9, 0x1, P0 ;  /* 0x00000007cd037211 */ /* 0x002fca00000f0c09 */
[----:B------:R-:W-:Y:S01]  /*25f0*/  @!PT LDS RZ, [RZ] ;  /* 0x00000000fffff984 */ /* 0x000fe20000000800 */
[----:B------:R-:W-:Y:S01]  /*2600*/  @!PT LDS RZ, [RZ] ;  /* 0x00000000fffff984 */ /* 0x000fe20000000800 */
[----:B------:R-:W-:Y:S01]  /*2610*/  @!PT LDS RZ, [RZ] ;  /* 0x00000000fffff984 */ /* 0x000fe20000000800 */
[----:B------:R1:W-:Y:S04]  /*2620*/  LDGSTS.E.BYPASS.LTC128B.128 [R200+0x7100], [R2.64], !P2 ;  /* 0x0710000002c87fae */ /* 0x0003e8000d101d46 */
.L_x_1975:
[----:B------:R-:W-:Y:S05]  /*2630*/  BSYNC B0 ;  /* 0x0000000000007941 */ /* 0x000fea0003800000 */
.L_x_1974:
[----:B------:R-:W-:Y:S05]  /*2640*/  BRA.DIV ~URZ, `(.L_x_1976) ;  /* 0x0000ba827f007947 */ /* 0x000fea000b800000 */
[----:B-1----:R1:W2:Y:S04]  /*2650*/  SHFL.IDX PT, R7, R5, 0x5, 0x181f ;  /* 0x00b81f0005077f89 */ /* 0x0022a800000e0000 */
[----:B---3--:R1:W3:Y:S02]  /*2660*/  SHFL.IDX PT, R2, R6, 0x5, 0x181f ;  /* 0x00b81f0006027f89 */ /* 0x0082e400000e0000 */
.L_x_2076:
[----:B------:R-:W-:Y:S01]  /*2670*/  IADD3 R3, R0, 0x50, RZ ;  /* 0x0000005000037810 */ /* 0x000fe20007ffe0ff */
[----:B------:R-:W-:Y:S03]  /*2680*/  BSSY B0, `(.L_x_1977) ;  /* 0x000000a000007945 */ /* 0x000fe60003800000 */
[----:B------:R-:W-:-:S13]  /*2690*/  ISETP.GE.AND P0, PT, R3, R4, PT ;  /* 0x000000040300720c */ /* 0x000fda0003f06270 */
[----:B------:R-:W-:Y:S05]  /*26a0*/  @P0 BRA `(.L_x_1978) ;  /* 0x0000007000000947 */ /* 0x000fea0003800000 */
[----:B------:R-:W-:Y:S02]  /*26b0*/  SHF.R.S32.HI R9, RZ, 0x1f, R205 ;  /* 0x0000001fff097819 */ /* 0x000fe400000114cd */
[----:B---3--:R-:W-:-:S04]  /*26c0*/  LEA R2, P0, R205, R2, 0x1 ;  /* 0x00000002cd027211 */ /* 0x008fc800078008ff */
[----:B--2---:R-:W-:-:S05]  /*26d0*/  LEA.HI.X R3, R205, R7, R9, 0x1, P0 ;  /* 0x00000007cd037211 */ /* 0x004fca00000f0c09 */
[----:B------:R-:W-:Y:S01]  /*26e0*/  @!PT LDS RZ, [RZ] ;  /* 0x00000000fffff984 */ /* 0x000fe20000000800 */
[----:B------:R-:W-:Y:S01]  /*26f0*/  @!PT LDS RZ, [RZ] ;  /* 0x00000000fffff984 */ /* 0x000fe20000000800 */
[----:B------:R-:W-:Y:S01]  /*2700*/  @!PT LDS RZ, [RZ] ;  /* 0x00000000fffff984 */ /* 0x000fe20000000800 */
[----:B------:R2:W-:Y:S04]  /*2710*/  LDGSTS.E.BYPASS.LTC128B.128 [R200+0x7900], [R2.64], !P2 ;  /* 0x0790000002c87fae */ /* 0x0005e8000d101d46 */
.L_x_1978:
[----:B------:R-:W-:Y:S05]  /*2720*/  BSYNC B0 ;  /* 0x0000000000007941 */ /* 0x000fea0003800000 */
.L_x_1977:
[----:B------:R-:W-:Y:S05]  /*2730*/  BRA.DIV ~URZ, `(.L_x_1979) ;  /* 0x0000ba627f007947 */ /* 0x000fea000b800000 */
[----:B--2---:R2:W1:Y:S02]  /*2740*/  SHFL.IDX PT, R7, R5, 0x6, 0x181f ;  /* 0x00d81f0005077f89 */ /* 0x00446400000e0000 */
.L_x_2077:
[----:B------:R-:W-:Y:S05]  /*2750*/  BRA.DIV ~URZ, `(.L_x_1980) ;  /* 0x0000bab27f007947 */ /* 0x000fea000b800000 */
[----:B---3--:R3:W2:Y:S02]  /*2760*/  SHFL.IDX PT, R2, R6, 0x6, 0x181f ;  /* 0x00d81f0006027f89 */ /* 0x0086a400000e0000 */
.L_x_2078:
        /* <DEDUP_REMOVED lines=11> */
.L_x_1982:
[----:B------:R-:W-:Y:S05]  /*2820*/  BSYNC B0 ;  /* 0x0000000000007941 */ /* 0x000fea0003800000 */
.L_x_1981:
[----:B------:R-:W-:Y:S05]  /*2830*/  BRA.DIV ~URZ, `(.L_x_1983) ;  /* 0x0000ba427f007947 */ /* 0x000fea000b800000 */
[----:B-12---:R-:W1:Y:S04]  /*2840*/  SHFL.IDX PT, R5, R5, 0x7, 0x181f ;  /* 0x00f81f0005057f89 */ /* 0x006e6800000e0000 */
[----:B------:R2:W3:Y:S02]  /*2850*/  SHFL.IDX PT, R2, R6, 0x7, 0x181f ;  /* 0x00f81f0006027f89 */ /* 0x0004e400000e0000 */
.L_x_2079:
[----:B------:R-:W-:Y:S01]  /*2860*/  IADD3 R0, R0, 0x70, RZ ;  /* 0x0000007000007810 */ /* 0x000fe20007ffe0ff */
[----:B-----5:R-:W-:Y:S01]  /*2870*/  IMAD.WIDE.U32 R246, R8, c[0x0][0x2b0], RZ ;  /* 0x0000ac0008f67a25 */ /* 0x020fe200078e00ff */
[----:B------:R-:W-:Y:S02]  /*2880*/  SHF.R.S32.HI R132, RZ, 0x1f, R205 ;  /* 0x0000001fff847819 */ /* 0x000fe400000114cd */
[----:B------:R-:W-:Y:S01]  /*2890*/  ISETP.GE.AND P1, PT, R0, R4, PT ;  /* 0x000000040000720c */ /* 0x000fe20003f26270 */
[----:B------:R-:W-:Y:S01]  /*28a0*/  IMAD R172, R206, 0x10, R242 ;  /* 0x00000010ceac7824 */ /* 0x000fe200078e02f2 */
[----:B------:R-:W-:-:S05]  /*28b0*/  SHF.R.S32.HI R0, RZ, 0x1f, R8 ;  /* 0x0000001fff007819 */ /* 0x000fca0000011408 */
[----:B------:R-:W-:-:S04]  /*28c0*/  IMAD R0, R0, c[0x0][0x2b0], RZ ;  /* 0x0000ac0000007a24 */ /* 0x000fc800078e02ff */
[----:B------:R-:W-:Y:S02]  /*28d0*/  IMAD R0, R8, c[0x0][0x2b4], R0 ;  /* 0x0000ad0008007a24 */ /* 0x000fe400078e0200 */
[----:B---3--:R-:W-:Y:S02]  /*28e0*/  @!P1 LEA R2, P0, R205, R2, 0x1 ;  /* 0x00000002cd029211 */ /* 0x008fe400078008ff */
[----:B------:R-:W-:Y:S02]  /*28f0*/  IMAD.IADD R251, R247, 0x1, R0 ;  /* 0x00000001f7fb7824 */ /* 0x000fe400078e0200 */
[----:B-1----:R-:W-:-:S05]  /*2900*/  @!P1 LEA.HI.X R3, R205, R5, R132, 0x1, P0 ;  /* 0x00000005cd039211 */ /* 0x002fca00000f0c84 */
[----:B------:R-:W-:Y:S01]  /*2910*/  @!PT LDS RZ, [RZ] ;  /* 0x00000000fffff984 */ /* 0x000fe20000000800 */
[----:B------:R-:W-:Y:S01]  /*2920*/  @!PT LDS RZ, [RZ] ;  /* 0x00000000fffff984 */ /* 0x000fe20000000800 */
[----:B------:R-:W-:Y:S01]  /*2930*/  @!PT LDS RZ, [RZ] ;  /* 0x00000000fffff984 */ /* 0x000fe20000000800 */
[----:B------:R1:W-:Y:S04]  /*2940*/  @!P1 LDGSTS.E.BYPASS.LTC128B.128 [R200+0x8900], [R2.64], !P2 ;  /* 0x0890000002c89fae */ /* 0x0003e8000d101d46 */
[----:B------:R-:W0:Y:S01]  /*2950*/  LDGDEPBAR ;  /* 0x00000000000079af */ /* 0x000e220000000000 */
[----:B------:R-:W-:Y:S02]  /*2960*/  WARPSYNC 0xffffffff ;  /* 0xffffffff00007948 */ /* 0x000fe40003800000 */
[----:B------:R-:W-:Y:S01]  /*2970*/  IMAD.MOV.U32 R174, RZ, RZ, 0x50 ;  /* 0x00000050ffae7424 */ /* 0x000fe200078e00ff */
[----:B------:R-:W-:Y:S01]  /*2980*/  BAR.SYNC.DEFER_BLOCKING 0x0 ;  /* 0x0000000000007b1d */ /* 0x000fe20000010000 */
[----:B------:R-:W-:Y:S02]  /*2990*/  IMAD.MOV.U32 R0, RZ, RZ, c[0x0][0x2b8] ;  /* 0x0000ae00ff007624 */ /* 0x000fe400078e00ff */
[----:B------:R-:W-:Y:S02]  /*29a0*/  IMAD R174, R176, R174, -0x50 ;  /* 0xffffffb0b0ae7424 */ /* 0x000fe400078e02ae */
[----:B------:R-:W-:Y:S01]  /*29b0*/  IMAD.MOV.U32 R199, RZ, RZ, RZ ;  /* 0x000000ffffc77224 */ /* 0x000fe200078e00ff */
[----:B------:R-:W-:Y:S01]  /*29c0*/  ISETP.NE.AND P3, PT, R0, 0x1, PT ;  /* 0x000000010000780c */ /* 0x000fe20003f65270 */
[----:B-1----:R-:W-:-:S05]  /*29d0*/  IMAD.IADD R2, R172, 0x1, R174 ;  /* 0x00000001ac027824 */ /* 0x002fca00078e02ae */
[C---:B------:R-:W-:Y:S01]  /*29e0*/  ISETP.GE.AND P1, PT, R2.reuse, R13, PT ;  /* 0x0000000d0200720c */ /* 0x040fe20003f26270 */
[----:B------:R-:W-:-:S03]  /*29f0*/  IMAD.IADD R2, R2, 0x1, R243 ;  /* 0x0000000102027824 */ /* 0x000fc600078e02f3 */
[----:B------:R-:W-:Y:S01]  /*2a00*/  ISETP.GT.OR P1, PT, R172, 0x4f, P1 ;  /* 0x0000004fac00780c */ /* 0x000fe20000f24670 */
[----:B------:R-:W-:Y:S02]  /*2a10*/  IMAD.MOV.U32 R0, RZ, RZ, R2 ;  /* 0x000000ffff007224 */ /* 0x000fe400078e0002 */
[----:B------:R-:W-:-:S05]  /*2a20*/  @P3 IMAD.HI.U32 R3, R2, c[0x0][0x2bc], RZ ;  /* 0x0000af0002033a27 */ /* 0x000fca00078e00ff */
[----:B------:R-:W-:-:S05]  /*2a30*/  @P3 SHF.R.U32.HI R0, RZ, c[0x0][0x2c0], R3 ;  /* 0x0000b000ff003a19 */ /* 0x000fca0000011603 */
[----:B------:R-:W-:-:S04]  /*2a40*/  @!P1 IADD3 R3, P0, R0, R246, RZ ;  /* 0x000000f600039210 */ /* 0x000fc80007f1e0ff */
[----:B------:R-:W-:Y:S02]  /*2a50*/  @!P1 LEA.HI.X.SX32 R5, R0, R251, 0x1, P0 ;  /* 0x000000fb00059211 */ /* 0x000fe400000f0eff */
[----:B------:R-:W-:-:S04]  /*2a60*/  @!P1 LEA R4, P0, R3, c[0x0][0x2a0], 0x2 ;  /* 0x0000a80003049a11 */ /* 0x000fc800078010ff */
[----:B------:R-:W-:-:S05]  /*2a70*/  @!P1 LEA.HI.X R5, R3, c[0x0][0x2a4], R5, 0x2, P0 ;  /* 0x0000a90003059a11 */ /* 0x000fca00000f1405 */
[----:B------:R-:W3:Y:S01]  /*2a80*/  @!P1 LDG.E R199, [R4.64] ;  /* 0x0000000604c79981 */ /* 0x000ee2000c1e1900 */
[----:B------:R-:W-:Y:S01]  /*2a90*/  IMAD.MOV R0, RZ, RZ, -R0 ;  /* 0x000000ffff007224 */ /* 0x000fe200078e0a00 */
[----:B------:R-:W-:Y:S01]  /*2aa0*/  BSSY B0, `(.L_x_1984) ;  /* 0x0000122000007945 */ /* 0x000fe20003800000 */
[----:B------:R-:W-:-:S04]  /*2ab0*/  IMAD.WIDE.U32 R244, R26, c[0x0][0x1e8], RZ ;  /* 0x00007a001af47a25 */ /* 0x000fc800078e00ff */
[----:B------:R-:W-:Y:S02]  /*2ac0*/  IMAD R201, R0, c[0x0][0x2b8], R2 ;  /* 0x0000ae0000c97a24 */ /* 0x000fe400078e0202 */
[----:B------:R-:W-:Y:S02]  /*2ad0*/  IMAD R250, R26, c[0x0][0x1ec], R245 ;  /* 0x00007b001afa7a24 */ /* 0x000fe400078e02f5 */
[----:B------:R-:W-:Y:S01]  /*2ae0*/  IMAD.WIDE.U32 R2, R201, c[0x0][0x1e0], RZ ;  /* 0x00007800c9027a25 */ /* 0x000fe200078e00ff */
[----:B------:R-:W-:-:S03]  /*2af0*/  SHF.R.S32.HI R25, RZ, 0x1f, R201 ;  /* 0x0000001fff197819 */ /* 0x000fc600000114c9 */
[----:B------:R-:W-:Y:S02]  /*2b00*/  IMAD R173, R175, -0x50, R13 ;  /* 0xffffffb0afad7824 */ /* 0x000fe400078e020d */
[----:B------:R-:W-:Y:S02]  /*2b10*/  IMAD R0, R25, c[0x0][0x1e0], RZ ;  /* 0x0000780019007a24 */ /* 0x000fe400078e02ff */
[----:B------:R-:W-:Y:S02]  /*2b20*/  IMAD.IADD R24, R173, 0x1, -R242 ;  /* 0x00000001ad187824 */ /* 0x000fe400078e0af2 */
[----:B------:R-:W-:Y:S02]  /*2b30*/  IMAD R0, R201, c[0x0][0x1e4], R0 ;  /* 0x00007900c9007a24 */ /* 0x000fe400078e0200 */
[----:B------:R-:W-:Y:S01]  /*2b40*/  IMAD.WIDE.U32 R248, R26, c[0x0][0x210], RZ ;  /* 0x000084001af87a25 */ /* 0x000fe200078e00ff */
[C---:B------:R-:W-:Y:S02]  /*2b50*/  ISETP.GE.AND P2, PT, R24.reuse, 0x1, PT ;  /* 0x000000011800780c */ /* 0x040fe40003f46270 */
[C---:B------:R-:W-:Y:S01]  /*2b60*/  ISETP.GE.AND P1, PT, R24.reuse, 0x11, PT ;  /* 0x000000111800780c */ /* 0x040fe20003f26270 */
[----:B------:R-:W-:Y:S01]  /*2b70*/  IMAD.IADD R3, R3, 0x1, R0 ;  /* 0x0000000103037824 */ /* 0x000fe200078e0200 */
[----:B------:R-:W-:Y:S01]  /*2b80*/  ISETP.GE.AND P6, PT, R24, 0x21, PT ;  /* 0x000000211800780c */ /* 0x000fe20003fc6270 */
[----:B------:R-:W-:Y:S01]  /*2b90*/  IMAD R252, R26, c[0x0][0x214], R249 ;  /* 0x000085001afc7a24 */ /* 0x000fe200078e02f9 */
[----:B------:R-:W-:-:S02]  /*2ba0*/  ISETP.GE.AND P5, PT, R24, 0x31, PT ;  /* 0x000000311800780c */ /* 0x000fc40003fa6270 */
[----:B---3--:R-:W-:Y:S01]  /*2bb0*/  SHF.R.S32.HI R27, RZ, 0x1f, R199 ;  /* 0x0000001fff1b7819 */ /* 0x008fe200000114c7 */
        /* <DEDUP_REMOVED lines=8> */
[----:B------:R-:W-:-:S03]  /*2c40*/  @P2 ISETP.GE.AND P0, PT, R205, c[0x0][0x1d4], PT ;  /* 0x00007500cd002a0c */ /* 0x000fc60003f06270 */
[----:B------:R-:W1:Y:S04]  /*2c50*/  SHFL.IDX PT, R2, R0, RZ, 0x181f ;  /* 0x00181fff00027589 */ /* 0x000e6800000e0000 */
[----:B------:R-:W3:Y:S04]  /*2c60*/  SHFL.IDX PT, R3, R4, RZ, 0x181f ;  /* 0x00181fff04037589 */ /* 0x000ee800000e0000 */
[----:B------:R-:W5:Y:S04]  /*2c70*/  SHFL.IDX PT, R7, R4, 0x1, 0x181f ;  /* 0x00381f0004077f89 */ /* 0x000f6800000e0000 */
[----:B--2-4-:R-:W2:Y:S04]  /*2c80*/  SHFL.IDX PT, R6, R0, 0x2, 0x181f ;  /* 0x00581f0000067f89 */ /* 0x014ea800000e0000 */
[----:B------:R-:W4:Y:S04]  /*2c90*/  SHFL.IDX PT, R8, R0, 0x3, 0x181f ;  /* 0x00781f0000087f89 */ /* 0x000f2800000e0000 */
[----:B------:R-:W-:Y:S01]  /*2ca0*/  SHFL.IDX PT, R0, R0, 0x4, 0x181f ;  /* 0x00981f0000007f89 */ /* 0x000fe200000e0000 */
[----:B-1----:R-:W-:-:S03]  /*2cb0*/  @P2 LEA R2, P4, R205, R2, 0x1 ;  /* 0x00000002cd022211 */ /* 0x002fc600078808ff */
[----:B------:R-:W1:Y:S01]  /*2cc0*/  SHFL.IDX PT, R11, R4, 0x2, 0x181f ;  /* 0x00581f00040b7f89 */ /* 0x000e6200000e0000 */
[----:B---3--:R-:W-:-:S03]  /*2cd0*/  @P2 LEA.HI.X R3, R205, R3, R132, 0x1, P4 ;  /* 0x00000003cd032211 */ /* 0x008fc600020f0c84 */
[----:B------:R-:W3:Y:S01]  /*2ce0*/  SHFL.IDX PT, R10, R4, 0x3, 0x181f ;  /* 0x00781f00040a7f89 */ /* 0x000ee200000e0000 */
[----:B------:R-:W-:-:S03]  /*2cf0*/  ISETP.GE.AND P4, PT, R24, 0x41, PT ;  /* 0x000000411800780c */ /* 0x000fc60003f86270 */
[----:B------:R4:W1:Y:S04]  /*2d00*/  SHFL.IDX PT, R9, R4, 0x4, 0x181f ;  /* 0x00981f0004097f89 */ /* 0x00086800000e0000 */
[----:B------:R1:W-:Y:S01]  /*2d10*/  @P2 LDGSTS.E.BYPASS.LTC128B.128 [R200+0x2900], [R2.64], !P0 ;  /* 0x0290000002c82fae */ /* 0x0003e2000c101d46 */
[C---:B------:R-:W-:Y:S02]  /*2d20*/  @P1 ISETP.GE.AND P0, PT, R205.reuse, c[0x0][0x1d4], PT ;  /* 0x00007500cd001a0c */ /* 0x040fe40003f06270 */
[----:B-1----:R-:W-:-:S04]  /*2d30*/  @P1 LEA R2, P2, R205, R5, 0x1 ;  /* 0x00000005cd021211 */ /* 0x002fc800078408ff */
[C---:B-----5:R-:W-:Y:S02]  /*2d40*/  @P1 LEA.HI.X R3, R205.reuse, R7, R132, 0x1, P2 ;  /* 0x00000007cd031211 */ /* 0x060fe400010f0c84 */
[----:B--2---:R-:W-:-:S05]  /*2d50*/  @P6 LEA R6, P2, R205, R6, 0x1 ;  /* 0x00000006cd066211 */ /* 0x004fca00078408ff */
[----:B------:R1:W-:Y:S01]  /*2d60*/  @P1 LDGSTS.E.BYPASS.LTC128B.128 [R200+0x3100], [R2.64], !P0 ;  /* 0x0310000002c81fae */ /* 0x0003e2000c101d46 */
[C---:B----4-:R-:W-:Y:S02]  /*2d70*/  @P5 LEA R4, P1, R205.reuse, R8, 0x1 ;  /* 0x00000008cd045211 */ /* 0x050fe400078208ff */
[C-C-:B------:R-:W-:Y:S02]  /*2d80*/  @P6 LEA.HI.X R7, R205.reuse, R11, R132.reuse, 0x1, P2 ;  /* 0x0000000bcd076211 */ /* 0x140fe400010f0c84 */
[C---:B------:R-:W-:Y:S02]  /*2d90*/  @P6 ISETP.GE.AND P2, PT, R205.reuse, c[0x0][0x1d4], PT ;  /* 0x00007500cd006a0c */ /* 0x040fe40003f46270 */
[C---:B---3--:R-:W-:Y:S02]  /*2da0*/  @P5 LEA.HI.X R5, R205.reuse, R10, R132, 0x1, P1 ;  /* 0x0000000acd055211 */ /* 0x048fe400008f0c84 */
[----:B------:R-:W-:-:S09]  /*2db0*/  @P5 ISETP.GE.AND P1, PT, R205, c[0x0][0x1d4], PT ;  /* 0x00007500cd005a0c */ /* 0x000fd20003f26270 */
[----:B------:R2:W-:Y:S04]  /*2dc0*/  @P6 LDGSTS.E.BYPASS.LTC128B.128 [R200+0x3900], [R6.64], !P2 ;  /* 0x0390000006c86fae */ /* 0x0005e8000d101d46 */
[----:B------:R2:W-:Y:S01]  /*2dd0*/  @P5 LDGSTS.E.BYPASS.LTC128B.128 [R200+0x4100], [R4.64], !P1 ;  /* 0x0410000004c85fae */ /* 0x0005e2000c901d46 */
[C---:B-1----:R-:W-:Y:S02]  /*2de0*/  @P4 LEA R2, P0, R205.reuse, R0, 0x1 ;  /* 0x00000000cd024211 */ /* 0x042fe400078008ff */
[----:B------:R-:W-:Y:S02]  /*2df0*/  IADD3 R0, R188, 0x20, RZ ;  /* 0x00000020bc007810 */ /* 0x000fe40007ffe0ff */
[C---:B------:R-:W-:Y:S02]  /*2e00*/  @P4 LEA.HI.X R3, R205.reuse, R9, R132, 0x1, P0 ;  /* 0x00000009cd034211 */ /* 0x040fe400000f0c84 */
[----:B------:R-:W-:-:S13]  /*2e10*/  @P4 ISETP.GE.AND P0, PT, R205, c[0x0][0x1d4], PT ;  /* 0x00007500cd004a0c */ /* 0x000fda0003f06270 */
[----:B------:R1:W-:Y:S01]  /*2e20*/  @P4 LDGSTS.E.BYPASS.LTC128B.128 [R200+0x4900], [R2.64], !P0 ;  /* 0x0490000002c84fae */ /* 0x0003e2000c101d46 */
[----:B------:R-:W-:-:S03]  /*2e30*/  R2P PR, R206, 0x6 ;  /* 0x00000006ce007804 */ /* 0x000fc60000000000 */
[----:B------:R-:W0:Y:S10]  /*2e40*/  LDGDEPBAR ;  /* 0x00000000000079af */ /* 0x000e340000000000 */
[----:B------:R-:W-:-:S02]  /*2e50*/  @P1 IADD3 R0, R188, -0x20, RZ ;  /* 0xffffffe0bc001810 */ /* 0x000fc40007ffe0ff */
[----:B------:R-:W-:-:S04]  /*2e60*/  ISETP.GE.AND P1, PT, R205, c[0x0][0x1d4], PT ;  /* 0x00007500cd007a0c */ /* 0x000fc80003f26270 */
[----:B------:R-:W-:Y:S01]  /*2e70*/  ISETP.LT.OR P6, PT, R24, 0x11, P1 ;  /* 0x000000111800780c */ /* 0x000fe20000fc1670 */
[----:B-1----:R-:W-:Y:S01]  /*2e80*/  IMAD.WIDE.U32 R2, R201, c[0x0][0x208], RZ ;  /* 0x00008200c9027a25 */ /* 0x002fe200078e00ff */
[----:B------:R-:W-:-:S04]  /*2e90*/  DEPBAR.LE SB0, 0x1 ;  /* 0x000080400000791a */ /* 0x000fc80000000000 */
[----:B------:R-:W-:-:S04]  /*2ea0*/  DEPBAR.LE SB0, 0x0 ;  /* 0x000080000000791a */ /* 0x000fc80000000000 */
[----:B------:R-:W-:Y:S06]  /*2eb0*/  BAR.SYNC.DEFER_BLOCKING 0x0 ;  /* 0x0000000000007b1d */ /* 0x000fec0000010000 */
[----:B--2---:R-:W-:Y:S04]  /*2ec0*/  LDSM.16.M88.4 R4, [R194+0x2000] ;  /* 0x00200000c204783b */ /* 0x004fe80000000200 */
[----:B------:R-:W1:Y:S04]  /*2ed0*/  LDSM.16.M88.4 R16, [R188] ;  /* 0x00000000bc10783b */ /* 0x000e680000000200 */
[----:B------:R-:W2:Y:S04]  /*2ee0*/  LDSM.16.M88.4 R12, [R188+0x800] ;  /* 0x00080000bc0c783b */ /* 0x000ea80000000200 */
[----:B------:R-:W3:Y:S04]  /*2ef0*/  LDSM.16.M88.4 R20, [R188+0x1000] ;  /* 0x00100000bc14783b */ /* 0x000ee80000000200 */
[----:B------:R-:W4:Y:S04]  /*2f00*/  LDSM.16.M88.4 R28, [R188+0x1800] ;  /* 0x00180000bc1c783b */ /* 0x000f280000000200 */
[----:B------:R-:W5:Y:S04]  /*2f10*/  LDSM.16.M88.4 R32, [R188+0x2000] ;  /* 0x00200000bc20783b */ /* 0x000f680000000200 */
[----:B------:R-:W4:Y:S04]  /*2f20*/  LDSM.16.M88.4 R8, [R194] ;  /* 0x00000000c208783b */ /* 0x000f280000000200 */
[----:B------:R-:W-:Y:S04]  /*2f30*/  LDSM.16.M88.4 R40, [R0+0x1000] ;  /* 0x001000000028783b */ /* 0x000fe80000000200 */
[----:B------:R-:W-:Y:S04]  /*2f40*/  LDSM.16.M88.4 R36, [R0+0x1800] ;  /* 0x001800000024783b */ /* 0x000fe80000000200 */
[----:B------:R-:W-:Y:S04]  /*2f50*/  LDSM.16.M88.4 R68, [R0] ;  /* 0x000000000044783b */ /* 0x000fe80000000200 */
[----:B------:R-:W-:Y:S01]  /*2f60*/  LDSM.16.M88.4 R64, [R0+0x800] ;  /* 0x000800000040783b */ /* 0x000fe20000000200 */
[C---:B-1----:R-:W-:Y:S08]  /*2f70*/  HMMA.16816.F32 R44, R4.reuse, R16, RZ ;  /* 0x00000010042c723c */ /* 0x042ff000000018ff */
[C---:B--2---:R-:W-:Y:S08]  /*2f80*/  HMMA.16816.F32 R48, R4.reuse, R12, RZ ;  /* 0x0000000c0430723c */ /* 0x044ff000000018ff */
[C---:B---3--:R-:W-:Y:S08]  /*2f90*/  HMMA.16816.F32 R52, R4.reuse, R20, RZ ;  /* 0x000000140434723c */ /* 0x048ff000000018ff */
[C---:B----4-:R-:W-:Y:S08]  /*2fa0*/  HMMA.16816.F32 R56, R4.reuse, R28, RZ ;  /* 0x0000001c0438723c */ /* 0x050ff000000018ff */
[C---:B-----5:R-:W-:Y:S08]  /*2fb0*/  HMMA.16816.F32 R60, R4.reuse, R32, RZ ;  /* 0x00000020043c723c */ /* 0x060ff000000018ff */
[C---:B------:R-:W-:Y:S08]  /*2fc0*/  HMMA.16816.F32 R72, R4.reuse, R18, RZ ;  /* 0x000000120448723c */ /* 0x040ff000000018ff */
[C---:B------:R-:W-:Y:S08]  /*2fd0*/  HMMA.16816.F32 R92, R4.reuse, R14, RZ ;  /* 0x0000000e045c723c */ /* 0x040ff000000018ff */
[C---:B------:R-:W-:Y:S08]  /*2fe0*/  HMMA.16816.F32 R96, R4.reuse, R22, RZ ;  /* 0x000000160460723c */ /* 0x040ff000000018ff */
[C---:B------:R-:W-:Y:S08]  /*2ff0*/  HMMA.16816.F32 R104, R4.reuse, R30, RZ ;  /* 0x0000001e0468723c */ /* 0x040ff000000018ff */
[----:B------:R-:W-:Y:S07]  /*3000*/  HMMA.16816.F32 R112, R4, R34, RZ ;  /* 0x000000220470723c */ /* 0x000fee00000018ff */
[----:B------:R-:W-:Y:S01]  /*3010*/  IMAD R4, R25, c[0x0][0x208], RZ ;  /* 0x0000820019047a24 */ /* 0x000fe200078e02ff */
[----:B------:R-:W-:Y:S01]  /*3020*/  HMMA.16816.F32 R116, R8, R16, RZ ;  /* 0x000000100874723c */ /* 0x000fe200000018ff */
[----:B------:R-:W-:-:S02]  /*3030*/  IMAD R5, R27, c[0x0][0x218], RZ ;  /* 0x000086001b057a24 */ /* 0x000fc400078e02ff */
[----:B------:R-:W-:Y:S02]  /*3040*/  IMAD R4, R201, c[0x0][0x20c], R4 ;  /* 0x00008300c9047a24 */ /* 0x000fe400078e0204 */
[----:B------:R-:W-:Y:S02]  /*3050*/  IMAD R5, R199, c[0x0][0x21c], R5 ;  /* 0x00008700c7057a24 */ /* 0x000fe400078e0205 */
[----:B------:R-:W-:Y:S01]  /*3060*/  IMAD.IADD R3, R3, 0x1, R4 ;  /* 0x0000000103037824 */ /* 0x000fe200078e0204 */
[----:B------:R-:W-:Y:S03]  /*3070*/  HMMA.16816.F32 R128, R8, R18, RZ ;  /* 0x000000120880723c */ /* 0x000fe600000018ff */
[----:B------:R-:W-:-:S05]  /*3080*/  IMAD.WIDE.U32 R2, R199, c[0x0][0x218], R2 ;  /* 0x00008600c7027a25 */ /* 0x000fca00078e0002 */
[----:B------:R-:W-:Y:S01]  /*3090*/  IADD3 R4, P0, R2, R248, RZ ;  /* 0x000000f802047210 */ /* 0x000fe20007f1e0ff */
[----:B------:R-:W-:Y:S03]  /*30a0*/  HMMA.16816.F32 R140, R8, R12, RZ ;  /* 0x0000000c088c723c */ /* 0x000fe600000018ff */
[----:B------:R-:W-:Y:S02]  /*30b0*/  IADD3.X R3, R252, R3, R5, P0, !PT ;  /* 0x00000003fc037210 */ /* 0x000fe400007fe405 */
[----:B------:R-:W-:-:S03]  /*30c0*/  LEA R2, P0, R4, c[0x0][0x1f8], 0x1 ;  /* 0x00007e0004027a11 */ /* 0x000fc600078008ff */
[----:B------:R-:W-:Y:S01]  /*30d0*/  HMMA.16816.F32 R120, R8, R14, RZ ;  /* 0x0000000e0878723c */ /* 0x000fe200000018ff */
[----:B------:R-:W-:Y:S01]  /*30e0*/  LEA.HI.X R5, R4, c[0x0][0x1fc], R3, 0x1, P0 ;  /* 0x00007f0004057a11 */ /* 0x000fe200000f0c03 */
[----:B------:R-:W-:Y:S01]  /*30f0*/  SHFL.IDX PT, R6, R2, 0x2, 0x181f ;  /* 0x00581f0002067f89 */ /* 0x000fe200000e0000 */
[----:B------:R-:W-:-:S03]  /*3100*/  ISETP.LT.OR P0, PT, R24, 0x1, P1 ;  /* 0x000000011800780c */ /* 0x000fc60000f01670 */
[----:B------:R-:W-:Y:S02]  /*3110*/  SHFL.IDX PT, R3, R2, RZ, 0x181f ;  /* 0x00181fff02037589 */ /* 0x000fe400000e0000 */
[C---:B------:R-:W-:Y:S02]  /*3120*/  HMMA.16816.F32 R108, R8.reuse, R20, RZ ;  /* 0x00000014086c723c */ /* 0x040fe400000018ff */
[----:B------:R-:W1:Y:S04]  /*3130*/  SHFL.IDX PT, R4, R2, 0x1, 0x181f ;  /* 0x00381f0002047f89 */ /* 0x000e6800000e0000 */
[----:B------:R-:W-:Y:S01]  /*3140*/  SHFL.IDX PT, R7, R5, RZ, 0x181f ;  /* 0x00181fff05077589 */ /* 0x000fe200000e0000 */
[C---:B------:R-:W-:Y:S01]  /*3150*/  SHF.L.U64.HI R20, R205.reuse, 0x1, R132 ;  /* 0x00000001cd147819 */ /* 0x040fe20000010284 */
[C---:B------:R-:W-:Y:S02]  /*3160*/  HMMA.16816.F32 R124, R8.reuse, R22, RZ ;  /* 0x00000016087c723c */ /* 0x040fe400000018ff */
[----:B------:R-:W2:Y:S04]  /*3170*/  LDSM.16.M88.4 R12, [R197+0x2000] ;  /* 0x00200000c50c783b */ /* 0x000ea80000000200 */
[----:B------:R-:W-:Y:S01]  /*3180*/  SHFL.IDX PT, R18, R2, 0x3, 0x181f ;  /* 0x00781f0002127f89 */ /* 0x000fe200000e0000 */
[----:B------:R-:W-:Y:S01]  /*3190*/  IMAD.SHL.U32 R23, R205, 0x2, RZ ;  /* 0x00000002cd177824 */ /* 0x000fe200078e00ff */
[C---:B------:R-:W-:Y:S02]  /*31a0*/  HMMA.16816.F32 R100, R8.reuse, R28, RZ ;  /* 0x0000001c0864723c */ /* 0x040fe400000018ff */
[----:B------:R-:W-:Y:S04]  /*31b0*/  SHFL.IDX PT, R22, R5, 0x3, 0x181f ;  /* 0x00781f0005167f89 */ /* 0x000fe800000e0000 */
[----:B------:R1:W-:Y:S02]  /*31c0*/  SHFL.IDX PT, R19, R2, 0x4, 0x181f ;  /* 0x00981f0002137f89 */ /* 0x0003e400000e0000 */
[C---:B------:R-:W-:Y:S02]  /*31d0*/  HMMA.16816.F32 R136, R8.reuse, R30, RZ ;  /* 0x0000001e0888723c */ /* 0x040fe400000018ff */
[----:B------:R-:W-:Y:S04]  /*31e0*/  LDSM.16.M88.4 R28, [R0+0x2000] ;  /* 0x00200000001c783b */ /* 0x000fe80000000200 */
[----:B------:R-:W-:Y:S02]  /*31f0*/  SHFL.IDX PT, R21, R5, 0x4, 0x181f ;  /* 0x00981f0005157f89 */ /* 0x000fe400000e0000 */
[C---:B------:R-:W-:Y:S08]  /*3200*/  HMMA.16816.F32 R88, R8.reuse, R32, RZ ;  /* 0x000000200858723c */ /* 0x040ff000000018ff */
[----:B------:R-:W-:Y:S01]  /*3210*/  HMMA.16816.F32 R84, R8, R34, RZ ;  /* 0x000000220854723c */ /* 0x000fe200000018ff */
[----:B------:R-:W3:Y:S04]  /*3220*/  SHFL.IDX PT, R11, R5, 0x1, 0x181f ;  /* 0x00381f00050b7f89 */ /* 0x000ee800000e0000 */
[----:B------:R-:W4:Y:S01]  /*3230*/  SHFL.IDX PT, R10, R5, 0x2, 0x181f ;  /* 0x00581f00050a7f89 */ /* 0x000f2200000e0000 */
[----:B-1----:R-:W-:-:S02]  /*3240*/  IADD3 R2, P5, R4, R23, RZ ;  /* 0x0000001704027210 */ /* 0x002fc40007fbe0ff */
[-C--:B------:R-:W-:Y:S01]  /*3250*/  IADD3 R8, P4, R3, R23.reuse, RZ ;  /* 0x0000001703087210 */ /* 0x080fe20007f9e0ff */
[C---:B--2---:R-:W-:Y:S04]  /*3260*/  HMMA.16816.F32 R32, R12.reuse, R40, R52 ;  /* 0x000000280c20723c */ /* 0x044fe80000001834 */
[--C-:B------:R-:W-:Y:S01]  /*3270*/  IMAD.X R9, R7, 0x1, R20.reuse, P4 ;  /* 0x0000000107097824 */ /* 0x100fe200020e0614 */
[----:B------:R-:W-:Y:S02]  /*3280*/  IADD3 R16, P4, R6, R23, RZ ;  /* 0x0000001706107210 */ /* 0x000fe40007f9e0ff */
[----:B------:R-:W1:Y:S01]  /*3290*/  LDSM.16.M88.4 R4, [R197] ;  /* 0x00000000c504783b */ /* 0x000e620000000200 */
[----:B------:R-:W-:Y:S03]  /*32a0*/  HMMA.16816.F32 R164, R12, R36, R56 ;  /* 0x000000240ca4723c */ /* 0x000fe60000001838 */
[----:B------:R-:W-:Y:S01]  /*32b0*/  @!PT LDS RZ, [RZ] ;  /* 0x00000000fffff984 */ /* 0x000fe20000000800 */
[----:B------:R-:W-:Y:S01]  /*32c0*/  @!PT LDS RZ, [RZ] ;  /* 0x00000000fffff984 */ /* 0x000fe20000000800 */
[----:B------:R-:W-:Y:S01]  /*32d0*/  @!PT LDS RZ, [RZ] ;  /* 0x00000000fffff984 */ /* 0x000fe20000000800 */
[----:B------:R2:W-:Y:S01]  /*32e0*/  LDGSTS.E.BYPASS.LTC128B.128 [R200+0x100], [R8.64], !P0 ;  /* 0x0010000008c87fae */ /* 0x0005e2000c101d46 */
[----:B---3--:R-:W-:Y:S01]  /*32f0*/  IMAD.X R3, R11, 0x1, R20, P5 ;  /* 0x000000010b037824 */ /* 0x008fe200028e0614 */
[----:B------:R-:W-:-:S03]  /*3300*/  ISETP.LT.OR P5, PT, R24, 0x21, P1 ;  /* 0x000000211800780c */ /* 0x000fc60000fa1670 */
[C---:B------:R-:W-:Y:S01]  /*3310*/  HMMA.16816.F32 R168, R12.reuse, R28, R60 ;  /* 0x0000001c0ca8723c */ /* 0x040fe2000000183c */
[--C-:B----4-:R-:W-:Y:S01]  /*3320*/  IMAD.X R17, R10, 0x1, R20.reuse, P4 ;  /* 0x000000010a117824 */ /* 0x110fe200020e0614 */
[-C--:B------:R-:W-:Y:S01]  /*3330*/  IADD3 R10, P0, R18, R23.reuse, RZ ;  /* 0x00000017120a7210 */ /* 0x080fe20007f1e0ff */
[----:B------:R3:W-:Y:S01]  /*3340*/  LDGSTS.E.BYPASS.LTC128B.128 [R200+0x900], [R2.64], !P6 ;  /* 0x0090000002c87fae */ /* 0x0007e2000f101d46 */
[C---:B------:R-:W-:Y:S02]  /*3350*/  ISETP.LT.OR P4, PT, R24.reuse, 0x31, P1 ;  /* 0x000000311800780c */ /* 0x040fe40000f81670 */
[----:B------:R-:W-:Y:S01]  /*3360*/  ISETP.LT.OR P1, PT, R24, 0x41, P1 ;  /* 0x000000411800780c */ /* 0x000fe20000f21670 */
[----:B------:R-:W-:Y:S01]  /*3370*/  IMAD.X R11, R22, 0x1, R20, P0 ;  /* 0x00000001160b7824 */ /* 0x000fe200000e0614 */
[C---:B------:R-:W-:Y:S02]  /*3380*/  HMMA.16816.F32 R80, R12.reuse, R68, R44 ;  /* 0x000000440c50723c */ /* 0x040fe4000000182c */
[----:B------:R4:W-:Y:S06]  /*3390*/  LDGSTS.E.BYPASS.LTC128B.128 [R200+0x1100], [R16.64], !P5 ;  /* 0x0110000010c87fae */ /* 0x0009ec000e901d46 */
[----:B------:R-:W-:Y:S01]  /*33a0*/  HMMA.16816.F32 R76, R12, R64, R48 ;  /* 0x000000400c4c723c */ /* 0x000fe20000001830 */
[----:B------:R5:W-:Y:S01]  /*33b0*/  LDGSTS.E.BYPASS.LTC128B.128 [R200+0x1900], [R10.64], !P4 ;  /* 0x019000000ac87fae */ /* 0x000be2000e101d46 */
[----:B--2---:R-:W-:-:S05]  /*33c0*/  IADD3 R8, P0, R19, R23, RZ ;  /* 0x0000001713087210 */ /* 0x004fca0007f1e0ff */
[----:B------:R-:W-:Y:S01]  /*33d0*/  IMAD.X R9, R21, 0x1, R20, P0 ;  /* 0x0000000115097824 */ /* 0x000fe200000e0614 */
[----:B------:R-:W-:Y:S01]  /*33e0*/  HMMA.16816.F32 R72, R12, R70, R72 ;  /* 0x000000460c48723c */ /* 0x000fe20000001848 */
[----:B------:R-:W-:-:S03]  /*33f0*/  ISETP.GT.AND P0, PT, R172, 0x4f, PT ;  /* 0x0000004fac00780c */ /* 0x000fc60003f04270 */
[----:B------:R5:W-:Y:S01]  /*3400*/  LDGSTS.E.BYPASS.LTC128B.128 [R200+0x2100], [R8.64], !P1 ;  /* 0x0210000008c87fae */ /* 0x000be2000c901d46 */
[----:B---3--:R-:W-:Y:S01]  /*3410*/  IMAD.MOV.U32 R2, RZ, RZ, 0x40 ;  /* 0x00000040ff027424 */ /* 0x008fe200078e00ff */
[----:B------:R-:W-:Y:S02]  /*3420*/  ISETP.GT.AND P1, PT, R175, R241, PT ;  /* 0x000000f1af00720c */ /* 0x000fe40003f24270 */
[----:B------:R-:W-:Y:S01]  /*3430*/  HMMA.16816.F32 R24, R12, R66, R92 ;  /* 0x000000420c18723c */ /* 0x000fe2000000185c */
[----:B------:R-:W0:Y:S01]  /*3440*/  LDGDEPBAR ;  /* 0x00000000000079af */ /* 0x000e220000000000 */
[----:B------:R-:W-:-:S03]  /*3450*/  SEL R2, R2, 0xffffffc0, !P2 ;  /* 0xffffffc002027807 */ /* 0x000fc60005000000 */
[----:B----4-:R-:W-:Y:S02]  /*3460*/  LDSM.16.M88.4 R16, [R195+0x2000] ;  /* 0x00200000c310783b */ /* 0x010fe40000000200 */
[----:B------:R-:W-:Y:S01]  /*3470*/  IMAD.IADD R3, R188, 0x1, R2 ;  /* 0x00000001bc037824 */ /* 0x000fe200078e0202 */
[----:B------:R-:W-:Y:S01]  /*3480*/  HMMA.16816.F32 R156, R12, R42, R96 ;  /* 0x0000002a0c9c723c */ /* 0x000fe20000001860 */
[----:B------:R-:W-:-:S03]  /*3490*/  IMAD.IADD R189, R2, 0x1, R0 ;  /* 0x0000000102bd7824 */ /* 0x000fc600078e0200 */
[----:B------:R-:W-:Y:S04]  /*34a0*/  LDSM.16.M88.4 R56, [R3+0x800] ;  /* 0x000800000338783b */ /* 0x000fe80000000200 */
[----:B------:R-:W2:Y:S01]  /*34b0*/  LDSM.16.M88.4 R52, [R3+0x1000] ;  /* 0x001000000334783b */ /* 0x000ea20000000200 */
[C---:B------:R-:W-:Y:S03]  /*34c0*/  HMMA.16816.F32 R152, R12.reuse, R38, R104 ;  /* 0x000000260c98723c */ /* 0x040fe60000001868 */
[----:B------:R-:W3:Y:S04]  /*34d0*/  LDSM.16.M88.4 R60, [R3] ;  /* 0x00000000033c783b */ /* 0x000ee80000000200 */
[----:B------:R-:W-:Y:S01]  /*34e0*/  LDSM.16.M88.4 R48, [R3+0x1800] ;  /* 0x001800000330783b */ /* 0x000fe20000000200 */
[----:B------:R-:W-:Y:S03]  /*34f0*/  HMMA.16816.F32 R112, R12, R30, R112 ;  /* 0x0000001e0c70723c */ /* 0x000fe60000001870 */
[----:B------:R-:W4:Y:S04]  /*3500*/  LDSM.16.M88.4 R12, [R195] ;  /* 0x00000000c30c783b */ /* 0x000f280000000200 */
[----:B------:R-:W2:Y:S01]  /*3510*/  LDSM.16.M88.4 R44, [R3+0x2000] ;  /* 0x00200000032c783b */ /* 0x000ea20000000200 */
[C---:B-1----:R-:W-:Y:S03]  /*3520*/  HMMA.16816.F32 R116, R4.reuse, R68, R116 ;  /* 0x000000440474723c */ /* 0x042fe60000001874 */
[----:B-----5:R-:W-:Y:S05]  /*3530*/  LDSM.16.M88.4 R8, [R196] ;  /* 0x00000000c408783b */ /* 0x020fea0000000200 */
[C---:B------:R-:W-:Y:S08]  /*3540*/  HMMA.16816.F32 R140, R4.reuse, R64, R140 ;  /* 0x00000040048c723c */ /* 0x040ff0000000188c */
        /* <DEDUP_REMOVED lines=8> */
[C---:B------:R-:W-:Y:S08]  /*35d0*/  HMMA.16816.F32 R160, R4.reuse, R28, R88 ;  /* 0x0000001c04a0723c */ /* 0x040ff00000001858 */
[----:B------:R-:W-:Y:S01]  /*35e0*/  HMMA.16816.F32 R132, R4, R30, R84 ;  /* 0x0000001e0484723c */ /* 0x000fe20000001854 */
[----:B------:R-:W1:Y:S04]  /*35f0*/  LDSM.16.M88.4 R4, [R196+0x2000] ;  /* 0x00200000c404783b */ /* 0x000e680000000200 */
[----:B------:R-:W5:Y:S03]  /*3600*/  LDSM.16.M88.4 R28, [R189+0x1800] ;  /* 0x00180000bd1c783b */ /* 0x000f660000000200 */
[C---:B--2---:R-:W-:Y:S01]  /*3610*/  HMMA.16816.F32 R108, R16.reuse, R52, R32 ;  /* 0x00000034106c723c */ /* 0x044fe20000001820 */
[----:B------:R-:W2:Y:S07]  /*3620*/  LDSM.16.M88.4 R32, [R189+0x1000] ;  /* 0x00100000bd20783b */ /* 0x000eae0000000200 */
[----:B------:R-:W-:Y:S01]  /*3630*/  HMMA.16816.F32 R92, R16, R58, R24 ;  /* 0x0000003a105c723c */ /* 0x000fe20000001818 */
[----:B------:R-:W1:Y:S01]  /*3640*/  LDSM.16.M88.4 R24, [R189+0x2000] ;  /* 0x00200000bd18783b */ /* 0x000e620000000200 */
[----:B------:R-:W-:-:S06]  /*3650*/  DEPBAR.LE SB0, 0x0 ;  /* 0x000080000000791a */ /* 0x000fcc0000000000 */
[C---:B---3--:R-:W-:Y:S08]  /*3660*/  HMMA.16816.F32 R96, R16.reuse, R62, R72 ;  /* 0x0000003e1060723c */ /* 0x048ff00000001848 */
[----:B------:R-:W-:Y:S08]  /*3670*/  HMMA.16816.F32 R120, R16, R56, R76 ;  /* 0x000000381078723c */ /* 0x000ff0000000184c */
[----:B----4-:R-:W-:Y:S08]  /*3680*/  HMMA.16816.F32 R72, R12, R62, R68 ;  /* 0x0000003e0c48723c */ /* 0x010ff00000001844 */
[-C--:B------:R-:W-:Y:S08]  /*3690*/  HMMA.16816.F32 R128, R16, R60.reuse, R80 ;  /* 0x0000003c1080723c */ /* 0x080ff00000001850 */
[C---:B------:R-:W-:Y:S08]  /*36a0*/  HMMA.16816.F32 R76, R12.reuse, R60, R116 ;  /* 0x0000003c0c4c723c */ /* 0x040ff00000001874 */
[C---:B------:R-:W-:Y:S08]  /*36b0*/  HMMA.16816.F32 R68, R12.reuse, R56, R140 ;  /* 0x000000380c44723c */ /* 0x040ff0000000188c */
[----:B------:R-:W-:Y:S08]  /*36c0*/  HMMA.16816.F32 R64, R12, R58, R64 ;  /* 0x0000003a0c40723c */ /* 0x000ff00000001840 */
[----:B------:R-:W-:Y:S08]  /*36d0*/  HMMA.16816.F32 R88, R16, R54, R156 ;  /* 0x000000361058723c */ /* 0x000ff0000000189c */
[C---:B------:R-:W-:Y:S08]  /*36e0*/  HMMA.16816.F32 R60, R12.reuse, R52, R144 ;  /* 0x000000340c3c723c */ /* 0x040ff00000001890 */
[----:B------:R-:W-:Y:S08]  /*36f0*/  HMMA.16816.F32 R56, R12, R54, R124 ;  /* 0x000000360c38723c */ /* 0x000ff0000000187c */
[C---:B------:R-:W-:Y:S08]  /*3700*/  HMMA.16816.F32 R104, R16.reuse, R48, R164 ;  /* 0x000000301068723c */ /* 0x040ff000000018a4 */
[----:B------:R-:W-:Y:S08]  /*3710*/  HMMA.16816.F32 R84, R16, R50, R152 ;  /* 0x000000321054723c */ /* 0x000ff00000001898 */
[----:B------:R-:W-:Y:S08]  /*3720*/  HMMA.16816.F32 R52, R12, R48, R148 ;  /* 0x000000300c34723c */ /* 0x000ff00000001894 */
[C---:B------:R-:W-:Y:S08]  /*3730*/  HMMA.16816.F32 R100, R16.reuse, R44, R168 ;  /* 0x0000002c1064723c */ /* 0x040ff000000018a8 */
[----:B------:R-:W-:Y:S08]  /*3740*/  HMMA.16816.F32 R80, R16, R46, R112 ;  /* 0x0000002e1050723c */ /* 0x000ff00000001870 */
[C---:B------:R-:W-:Y:S08]  /*3750*/  HMMA.16816.F32 R48, R12.reuse, R50, R136 ;  /* 0x000000320c30723c */ /* 0x040ff00000001888 */
[C---:B------:R-:W-:Y:S08]  /*3760*/  HMMA.16816.F32 R16, R12.reuse, R44, R160 ;  /* 0x0000002c0c10723c */ /* 0x040ff000000018a0 */
[----:B------:R-:W-:Y:S08]  /*3770*/  HMMA.16816.F32 R12, R12, R46, R132 ;  /* 0x0000002e0c0c723c */ /* 0x000ff00000001884 */
[C---:B-1----:R-:W-:Y:S08]  /*3780*/  HMMA.16816.F32 R112, R4.reuse, R42, R96 ;  /* 0x0000002a0470723c */ /* 0x042ff00000001860 */
[C---:B-----5:R-:W-:Y:S08]  /*3790*/  HMMA.16816.F32 R132, R4.reuse, R28, R104 ;  /* 0x0000001c0484723c */ /* 0x060ff00000001868 */
[----:B------:R-:W-:Y:S08]  /*37a0*/  HMMA.16816.F32 R96, R4, R30, R84 ;  /* 0x0000001e0460723c */ /* 0x000ff00000001854 */
[C---:B------:R-:W-:Y:S08]  /*37b0*/  HMMA.16816.F32 R52, R8.reuse, R28, R52 ;  /* 0x0000001c0834723c */ /* 0x040ff00000001834 */
[----:B------:R-:W-:Y:S08]  /*37c0*/  HMMA.16816.F32 R48, R8, R30, R48 ;  /* 0x0000001e0830723c */ /* 0x000ff00000001830 */
[C---:B--2---:R-:W-:Y:S08]  /*37d0*/  HMMA.16816.F32 R124, R4.reuse, R32, R108 ;  /* 0x00000020047c723c */ /* 0x044ff0000000186c */
[C---:B------:R-:W-:Y:S08]  /*37e0*/  HMMA.16816.F32 R100, R4.reuse, R24, R100 ;  /* 0x000000180464723c */ /* 0x040ff00000001864 */
[----:B------:R-:W-:Y:S08]  /*37f0*/  HMMA.16816.F32 R44, R4, R26, R80 ;  /* 0x0000001a042c723c */ /* 0x000ff00000001850 */
[----:B------:R-:W-:Y:S08]  /*3800*/  HMMA.16816.F32 R28, R8, R24, R16 ;  /* 0x00000018081c723c */ /* 0x000ff00000001810 */
        /* <DEDUP_REMOVED lines=12> */
[----:B------:R-:W-:Y:S01]  /*38d0*/  @!UPT UIADD3 URZ, URZ, URZ, URZ ;  /* 0x0000003f3f3ff290 */ /* 0x000fe2000fffe03f */
[----:B------:R-:W-:Y:S11]  /*38e0*/  @!P1 BRA `(.L_x_1985) ;  /* 0x000003d000009947 */ /* 0x000ff60003800000 */
[----:B------:R-:W-:Y:S01]  /*38f0*/  IADD3 R2, R172, R174, R243 ;  /* 0x000000aeac027210 */ /* 0x000fe20007ffe0f3 */
        /* <DEDUP_REMOVED lines=27> */
.L_x_2080:
        /* <DEDUP_REMOVED lines=24> */
.L_x_2081:
        /* <DEDUP_REMOVED lines=9> */
.L_x_1985:
[----:B------:R-:W-:Y:S05]  /*3cc0*/  BSYNC B0 ;  /* 0x0000000000007941 */ /* 0x000fea0003800000 */
.L_x_1984:
[----:B------:R-:W2:Y:S04]  /*3cd0*/  LDL R0, [R1+0x38] ;  /* 0x0000380001007983 */ /* 0x000ea80000100800 */
        /* <DEDUP_REMOVED lines=8> */
[C---:B------:R-:W-:Y:S02]  /*3d60*/  ISETP.GT.AND P4, PT, R0.reuse, 0x8, PT ;  /* 0x000000080000780c */ /* 0x040fe40003f84270 */
        /* <DEDUP_REMOVED lines=70> */
[----:B-1----:R-:W-:-:S02]  /*41d0*/  FMNMX.FTZ R2, R14, R16, !PT ;  /* 0x000000100e027209 */ /* 0x002fc40007810000 */
        /* <DEDUP_REMOVED lines=99> */
[----:B------:R1:W2:Y:S02]  /*4810*/  SHFL.BFLY PT, R2, R0, 0x2, 0x1f ;  /* 0x0c401f0000027f89 */ /* 0x0002a400000e0000 */
.L_x_2082:
        /* <DEDUP_REMOVED lines=15> */
.L_x_2083:
[C---:B------:R-:W-:Y:S01]  /*4910*/  FMUL.FTZ R0, R113.reuse, c[0x0][0x2d0] ;  /* 0x0000b40071007a20 */ /* 0x040fe20000410000 */
[----:B------:R-:W-:Y:S01]  /*4920*/  FSETP.NEU.FTZ.AND P1, PT, R113, -INF , PT ;  /* 0xff8000007100780b */ /* 0x000fe20003f3d000 */
[----:B------:R-:W-:Y:S01]  /*4930*/  FMUL.FTZ R3, R112, c[0x0][0x2d0] ;  /* 0x0000b40070037a20 */ /* 0x000fe20000410000 */
[----:B------:R-:W-:Y:S01]  /*4940*/  WARPSYNC 0xffffffff ;  /* 0xffffffff00007948 */ /* 0x000fe20003800000 */
[----:B------:R-:W1:Y:S01]  /*4950*/  LDSM.16.MT88.4 R20, [R190] ;  /* 0x00000000be14783b */ /* 0x000e620000004200 */
[----:B------:R-:W-:Y:S01]  /*4960*/  FSEL R8, R0, RZ, P1 ;  /* 0x000000ff00087208 */ /* 0x000fe20000800000 */
[----:B------:R-:W-:Y:S01]  /*4970*/  FMUL.FTZ R2, R111, c[0x0][0x2d0] ;  /* 0x0000b4006f027a20 */ /* 0x000fe20000410000 */
[----:B------:R-:W-:Y:S01]  /*4980*/  FSETP.NEU.FTZ.AND P1, PT, R112, -INF , PT ;  /* 0xff8000007000780b */ /* 0x000fe20003f3d000 */
[----:B------:R-:W2:Y:S01]  /*4990*/  LDSM.16.MT88.4 R24, [R193] ;  /* 0x00000000c118783b */ /* 0x000ea20000004200 */
[----:B---34-:R-:W-:Y:S01]  /*49a0*/  FMNMX.FTZ R9, R80, R9, !PT ;  /* 0x0000000950097209 */ /* 0x018fe20007810000 */
[----:B------:R-:W-:Y:S01]  /*49b0*/  FFMA.FTZ R0, R10, c[0x0][0x2d0], -R8 ;  /* 0x0000b4000a007a23 */ /* 0x000fe20000010808 */
[----:B------:R-:W-:Y:S01]  /*49c0*/  FSEL R3, R3, RZ, P1 ;  /* 0x000000ff03037208 */ /* 0x000fe20000800000 */
[----:B------:R-:W3:Y:S01]  /*49d0*/  LDSM.16.MT88.4 R28, [R191] ;  /* 0x00000000bf1c783b */ /* 0x000ee20000004200 */
[----:B------:R-:W-:Y:S01]  /*49e0*/  FSETP.NEU.FTZ.AND P1, PT, R111, -INF , PT ;  /* 0xff8000006f00780b */ /* 0x000fe20003f3d000 */
[----:B------:R4:W-:Y:S02]  /*49f0*/  MUFU.EX2 R186, R0 ;  /* 0x0000000000ba7308 */ /* 0x0009e40000000800 */
[----:B------:R-:W5:Y:S01]  /*4a00*/  LDSM.16.MT88.4 R44, [R192] ;  /* 0x00000000c02c783b */ /* 0x000f620000004200 */
[----:B------:R-:W-:-:S02]  /*4a10*/  FSEL R2, R2, RZ, P1 ;  /* 0x000000ff02027208 */ /* 0x000fc40000800000 */
[----:B------:R-:W-:Y:S01]  /*4a20*/  FSETP.NEU.FTZ.AND P1, PT, R9, -INF , PT ;  /* 0xff8000000900780b */ /* 0x000fe20003f3d000 */
[----:B------:R-:W-:Y:S02]  /*4a30*/  LDSM.16.MT88.4 R64, [R190+0x800] ;  /* 0x00080000be40783b */ /* 0x000fe40000004200 */
[----:B------:R-:W-:Y:S02]  /*4a40*/  FFMA.FTZ R10, R83, c[0x0][0x2d0], -R2 ;  /* 0x0000b400530a7a23 */ /* 0x000fe40000010802 */
[----:B------:R-:W1:Y:S02]  /*4a50*/  LDSM.16.MT88.4 R60, [R193+0x800] ;  /* 0x00080000c13c783b */ /* 0x000e640000004200 */
[----:B------:R-:W-:Y:S02]  /*4a60*/  MUFU.EX2 R219, R10 ;  /* 0x0000000a00db7308 */ /* 0x000fe40000000800 */
[----:B------:R-:W1:Y:S01]  /*4a70*/  LDSM.16.MT88.4 R72, [R191+0x800] ;  /* 0x00080000bf48783b */ /* 0x000e620000004200 */
[----:B----4-:R-:W-:-:S03]  /*4a80*/  FFMA.FTZ R0, R11, c[0x0][0x2d0], -R8 ;  /* 0x0000b4000b007a23 */ /* 0x010fc60000010808 */
[----:B------:R-:W4:Y:S02]  /*4a90*/  LDSM.16.MT88.4 R76, [R192+0x800] ;  /* 0x00080000c04c783b */ /* 0x000f240000004200 */
[----:B------:R2:W2:Y:S02]  /*4aa0*/  MUFU.EX2 R185, R0 ;  /* 0x0000000000b97308 */ /* 0x0004a40000000800 */
[----:B--2---:R-:W-:Y:S01]  /*4ab0*/  FFMA.FTZ R0, R12, c[0x0][0x2d0], -R8 ;  /* 0x0000b4000c007a23 */ /* 0x004fe20000010808 */
[----:B------:R-:W-:-:S05]  /*4ac0*/  F2FP.PACK_AB R4, R185, R186 ;  /* 0x000000bab904723e */ /* 0x000fca00000000ff */
[----:B------:R2:W-:Y:S02]  /*4ad0*/  MUFU.EX2 R220, R0 ;  /* 0x0000000000dc7308 */ /* 0x0005e40000000800 */
[----:B--2---:R-:W-:-:S06]  /*4ae0*/  FFMA.FTZ R0, R13, c[0x0][0x2d0], -R8 ;  /* 0x0000b4000d007a23 */ /* 0x004fcc0000010808 */
[----:B------:R2:W1:Y:S02]  /*4af0*/  MUFU.EX2 R221, R0 ;  /* 0x0000000000dd7308 */ /* 0x0004640000000800 */
[----:B--2---:R-:W-:Y:S01]  /*4b00*/  FFMA.FTZ R0, R15, c[0x0][0x2d0], -R8 ;  /* 0x0000b4000f007a23 */ /* 0x004fe20000010808 */
[----:B-1----:R-:W-:-:S05]  /*4b10*/  F2FP.PACK_AB R6, R221, R220 ;  /* 0x000000dcdd06723e */ /* 0x002fca00000000ff */
[----:B------:R1:W-:Y:S02]  /*4b20*/  MUFU.EX2 R228, R0 ;  /* 0x0000000000e47308 */ /* 0x0003e40000000800 */
[----:B-1----:R-:W-:-:S06]  /*4b30*/  FFMA.FTZ R0, R14, c[0x0][0x2d0], -R3 ;  /* 0x0000b4000e007a23 */ /* 0x002fcc0000010803 */
        /* <DEDUP_REMOVED lines=16> */
[C---:B---3--:R-:W-:Y:S08]  /*4c40*/  HMMA.16816.F32 R56, R4.reuse, R28, RZ ;  /* 0x0000001c0438723c */ /* 0x048ff000000018ff */
[----:B-----5:R-:W-:Y:S01]  /*4c50*/  HMMA.16816.F32 R52, R4, R44, RZ ;  /* 0x0000002c0434723c */ /* 0x020fe200000018ff */
[----:B-1----:R-:W-:-:S07]  /*4c60*/  FFMA.FTZ R0, R33, c[0x0][0x2d0], -R8 ;  /* 0x0000b40021007a23 */ /* 0x002fce0000010808 */
[C---:B------:R-:W-:Y:S01]  /*4c70*/  HMMA.16816.F32 R40, R4.reuse, R22, RZ ;  /* 0x000000160428723c */ /* 0x040fe200000018ff */
[----:B------:R1:W2:Y:S07]  /*4c80*/  MUFU.EX2 R229, R0 ;  /* 0x0000000000e57308 */ /* 0x0002ae0000000800 */
[----:B------:R-:W-:Y:S01]  /*4c90*/  HMMA.16816.F32 R16, R4, R46, RZ ;  /* 0x0000002e0410723c */ /* 0x000fe200000018ff */
[----:B-1----:R-:W-:Y:S01]  /*4ca0*/  FFMA.FTZ R0, R34, c[0x0][0x2d0], -R3 ;  /* 0x0000b40022007a23 */ /* 0x002fe20000010803 */
[----:B--2---:R-:W-:-:S03]  /*4cb0*/  F2FP.PACK_AB R14, R229, R227 ;  /* 0x000000e3e50e723e */ /* 0x004fc600000000ff */
[----:B------:R1:W-:Y:S02]  /*4cc0*/  MUFU.EX2 R222, R0 ;  /* 0x0000000000de7308 */ /* 0x0003e40000000800 */
[--C-:B-1----:R-:W-:Y:S02]  /*4cd0*/  FFMA.FTZ R0, R35, c[0x0][0x2d0], -R3.reuse ;  /* 0x0000b40023007a23 */ /* 0x102fe40000010803 */
[----:B------:R-:W-:Y:S04]  /*4ce0*/  HMMA.16816.F32 R32, R4, R30, RZ ;  /* 0x0000001e0420723c */ /* 0x000fe800000018ff */
[----:B------:R1:W2:Y:S02]  /*4cf0*/  MUFU.EX2 R223, R0 ;  /* 0x0000000000df7308 */ /* 0x0002a40000000800 */
[----:B-1----:R-:W-:Y:S01]  /*4d00*/  FFMA.FTZ R0, R36, c[0x0][0x2d0], -R3 ;  /* 0x0000b40024007a23 */ /* 0x002fe20000010803 */
[----:B--2---:R-:W-:-:S05]  /*4d10*/  F2FP.PACK_AB R13, R223, R222 ;  /* 0x000000dedf0d723e */ /* 0x004fca00000000ff */
[----:B------:R1:W-:Y:S02]  /*4d20*/  MUFU.EX2 R224, R0 ;  /* 0x0000000000e07308 */ /* 0x0003e40000000800 */
[----:B-1----:R-:W-:-:S06]  /*4d30*/  FFMA.FTZ R0, R37, c[0x0][0x2d0], -R3 ;  /* 0x0000b40025007a23 */ /* 0x002fcc0000010803 */
[----:B------:R1:W2:Y:S02]  /*4d40*/  MUFU.EX2 R226, R0 ;  /* 0x0000000000e27308 */ /* 0x0002a40000000800 */
[--C-:B-1----:R-:W-:Y:S01]  /*4d50*/  FFMA.FTZ R0, R38, c[0x0][0x2d0], -R2.reuse ;  /* 0x0000b40026007a23 */ /* 0x102fe20000010802 */
[----:B--2---:R-:W-:Y:S01]  /*4d60*/  F2FP.PACK_AB R15, R226, R224 ;  /* 0x000000e0e20f723e */ /* 0x004fe200000000ff */
[----:B------:R-:W-:Y:S04]  /*4d70*/  HMMA.16816.F32 R36, R4, R26, RZ ;  /* 0x0000001a0424723c */ /* 0x000fe800000018ff */
[----:B------:R1:W-:Y:S03]  /*4d80*/  MUFU.EX2 R203, R0 ;  /* 0x0000000000cb7308 */ /* 0x0003e60000000800 */
[--C-:B------:R-:W-:Y:S01]  /*4d90*/  FFMA.FTZ R4, R84, c[0x0][0x2d0], -R2.reuse ;  /* 0x0000b40054047a23 */ /* 0x100fe20000010802 */
[C---:B------:R-:W-:Y:S04]  /*4da0*/  HMMA.16816.F32 R132, R12.reuse, R60, R68 ;  /* 0x0000003c0c84723c */ /* 0x040fe80000001844 */
[----:B------:R2:W-:Y:S04]  /*4db0*/  MUFU.EX2 R217, R4 ;  /* 0x0000000400d97308 */ /* 0x0005e80000000800 */
[----:B------:R-:W-:Y:S01]  /*4dc0*/  HMMA.16816.F32 R128, R12, R66, R40 ;  /* 0x000000420c80723c */ /* 0x000fe20000001828 */
[----:B-1----:R-:W-:-:S04]  /*4dd0*/  FFMA.FTZ R0, R81, c[0x0][0x2d0], -R2 ;  /* 0x0000b40051007a23 */ /* 0x002fc80000010802 */
[----:B------:R1:W-:Y:S03]  /*4de0*/  MUFU.EX2 R187, R0 ;  /* 0x0000000000bb7308 */ /* 0x0003e60000000800 */
[----:B------:R-:W-:Y:S01]  /*4df0*/  HMMA.16816.F32 R144, R12, R62, R36 ;  /* 0x0000003e0c90723c */ /* 0x000fe20000001824 */
[----:B--2---:R-:W-:-:S04]  /*4e00*/  FFMA.FTZ R4, R85, c[0x0][0x2d0], -R2 ;  /* 0x0000b40055047a23 */ /* 0x004fc80000010802 */
[----:B------:R-:W-:Y:S03]  /*4e10*/  MUFU.EX2 R218, R4 ;  /* 0x0000000400da7308 */ /* 0x000fe60000000800 */
[----:B------:R-:W-:Y:S01]  /*4e20*/  HMMA.16816.F32 R68, R12, R72, R56 ;  /* 0x000000480c44723c */ /* 0x000fe20000001838 */
[----:B-1----:R-:W-:-:S07]  /*4e30*/  FFMA.FTZ R0, R82, c[0x0][0x2d0], -R2 ;  /* 0x0000b40052007a23 */ /* 0x002fce0000010802 */
[C---:B------:R-:W-:Y:S01]  /*4e40*/  HMMA.16816.F32 R96, R12.reuse, R74, R32 ;  /* 0x0000004a0c60723c */ /* 0x040fe20000001820 */
[----:B------:R1:W2:Y:S07]  /*4e50*/  MUFU.EX2 R202, R0 ;  /* 0x0000000000ca7308 */ /* 0x0002ae0000000800 */
[C---:B------:R-:W-:Y:S08]  /*4e60*/  HMMA.16816.F32 R120, R12.reuse, R64, R48 ;  /* 0x000000400c78723c */ /* 0x040ff00000001830 */
[----:B----4-:R-:W-:Y:S01]  /*4e70*/  HMMA.16816.F32 R100, R12, R76, R52 ;  /* 0x0000004c0c64723c */ /* 0x010fe20000001834 */
[----:B-1----:R-:W-:Y:S01]  /*4e80*/  FMUL.FTZ R0, R9, c[0x0][0x2d0] ;  /* 0x0000b40009007a20 */ /* 0x002fe20000410000 */
[----:B--2---:R-:W-:-:S04]  /*4e90*/  F2FP.PACK_AB R6, R219, R202 ;  /* 0x000000cadb06723e */ /* 0x004fc800000000ff */
[----:B------:R-:W-:Y:S02]  /*4ea0*/  FSEL R0, R0, RZ, P1 ;  /* 0x000000ff00007208 */ /* 0x000fe40000800000 */
[----:B------:R-:W-:Y:S03]  /*4eb0*/  HMMA.16816.F32 R56, R12, R78, R16 ;  /* 0x0000004e0c38723c */ /* 0x000fe60000001810 */
[--C-:B------:R-:W-:Y:S02]  /*4ec0*/  FFMA.FTZ R4, R88, c[0x0][0x2d0], -R0.reuse ;  /* 0x0000b40058047a23 */ /* 0x100fe40000010800 */
[--C-:B------:R-:W-:Y:S02]  /*4ed0*/  FFMA.FTZ R10, R92, c[0x0][0x2d0], -R0.reuse ;  /* 0x0000b4005c0a7a23 */ /* 0x100fe40000010800 */
[----:B------:R1:W-:Y:S08]  /*4ee0*/  MUFU.EX2 R180, R4 ;  /* 0x0000000400b47308 */ /* 0x0003f00000000800 */
[----:B------:R2:W-:Y:S01]  /*4ef0*/  MUFU.EX2 R182, R10 ;  /* 0x0000000a00b67308 */ /* 0x0005e20000000800 */
[----:B-1----:R-:W-:-:S07]  /*4f00*/  FFMA.FTZ R4, R89, c[0x0][0x2d0], -R0 ;  /* 0x0000b40059047a23 */ /* 0x002fce0000010800 */
[----:B------:R1:W3:Y:S01]  /*4f10*/  MUFU.EX2 R88, R4 ;  /* 0x0000000400587308 */ /* 0x0002e20000000800 */
[----:B--2---:R-:W-:-:S07]  /*4f20*/  FFMA.FTZ R10, R93, c[0x0][0x2d0], -R0 ;  /* 0x0000b4005d0a7a23 */ /* 0x004fce0000010800 */
[----:B------:R2:W-:Y:S01]  /*4f30*/  MUFU.EX2 R181, R10 ;  /* 0x0000000a00b57308 */ /* 0x0005e20000000800 */
[----:B-1----:R-:W-:Y:S01]  /*4f40*/  FFMA.FTZ R4, R90, c[0x0][0x2d0], -R0 ;  /* 0x0000b4005a047a23 */ /* 0x002fe20000010800 */
[----:B---3--:R-:W-:-:S06]  /*4f50*/  F2FP.PACK_AB R5, R88, R180 ;  /* 0x000000b45805723e */ /* 0x008fcc00000000ff */
[----:B------:R1:W-:Y:S01]  /*4f60*/  MUFU.EX2 R204, R4 ;  /* 0x0000000400cc7308 */ /* 0x0003e20000000800 */
[----:B--2---:R-:W-:-:S07]  /*4f70*/  FFMA.FTZ R10, R94, c[0x0][0x2d0], -R0 ;  /* 0x0000b4005e0a7a23 */ /* 0x004fce0000010800 */
[----:B------:R2:W-:Y:S01]  /*4f80*/  MUFU.EX2 R184, R10 ;  /* 0x0000000a00b87308 */ /* 0x0005e20000000800 */
[----:B-1----:R-:W-:-:S07]  /*4f90*/  FFMA.FTZ R4, R91, c[0x0][0x2d0], -R0 ;  /* 0x0000b4005b047a23 */ /* 0x002fce0000010800 */
[----:B------:R1:W3:Y:S01]  /*4fa0*/  MUFU.EX2 R198, R4 ;  /* 0x0000000400c67308 */ /* 0x0002e20000000800 */
[----:B--2---:R-:W-:Y:S02]  /*4fb0*/  FFMA.FTZ R10, R95, c[0x0][0x2d0], -R0 ;  /* 0x0000b4005f0a7a23 */ /* 0x004fe40000010800 */
[----:B------:R-:W-:Y:S05]  /*4fc0*/  LDSM.16.MT88.4 R92, [R191+0x2000] ;  /* 0x00200000bf5c783b */ /* 0x000fea0000004200 */
        /* <DEDUP_REMOVED lines=8> */
[----:B--2---:R-:W-:-:S07]  /*5050*/  FFMA.FTZ R10, R106, c[0x0][0x2d0], -R8 ;  /* 0x0000b4006a0a7a23 */ /* 0x004fce0000010808 */
[----:B------:R2:W-:Y:S01]  /*5060*/  MUFU.EX2 R177, R10 ;  /* 0x0000000a00b17308 */ /* 0x0005e20000000800 */
[----:B-1----:R-:W-:-:S07]  /*5070*/  F2FP.PACK_AB R4, R187, R203 ;  /* 0x000000cbbb04723e */ /* 0x002fce00000000ff */
[----:B------:R-:W-:Y:S01]  /*5080*/  HMMA.16816.F32 R40, R4, R20, RZ ;  /* 0x000000140428723c */ /* 0x000fe200000018ff */
[----:B--2---:R-:W-:-:S04]  /*5090*/  FFMA.FTZ R10, R105, c[0x0][0x2d0], -R8 ;  /* 0x0000b400690a7a23 */ /* 0x004fc80000010808 */
        /* <DEDUP_REMOVED lines=14> */
[----:B------:R1:W2:Y:S01]  /*5180*/  MUFU.EX2 R157, R10 ;  /* 0x0000000a009d7308 */ /* 0x0002a20000000800 */
[----:B---3--:R-:W-:Y:S02]  /*5190*/  F2FP.PACK_AB R6, R210, R212 ;  /* 0x000000d4d206723e */ /* 0x008fe400000000ff */
[----:B------:R-:W-:Y:S02]  /*51a0*/  F2FP.PACK_AB R5, R181, R182 ;  /* 0x000000b6b505723e */ /* 0x000fe400000000ff */
[----:B------:R-:W-:-:S07]  /*51b0*/  F2FP.PACK_AB R7, R183, R184 ;  /* 0x000000b8b707723e */ /* 0x000fce00000000ff */
[----:B------:R-:W-:Y:S01]  /*51c0*/  HMMA.16816.F32 R48, R4, R64, R40 ;  /* 0x000000400430723c */ /* 0x000fe20000001828 */
[----:B-1----:R-:W-:-:S04]  /*51d0*/  FFMA.FTZ R10, R110, c[0x0][0x2d0], -R3 ;  /* 0x0000b4006e0a7a23 */ /* 0x002fc80000010803 */
[----:B------:R1:W-:Y:S03]  /*51e0*/  MUFU.EX2 R173, R10 ;  /* 0x0000000a00ad7308 */ /* 0x0003e60000000800 */
[C---:B------:R-:W-:Y:S08]  /*51f0*/  HMMA.16816.F32 R44, R4.reuse, R60, R32 ;  /* 0x0000003c042c723c */ /* 0x040ff00000001820 */
[----:B------:R-:W-:Y:S01]  /*5200*/  HMMA.16816.F32 R64, R4, R66, R36 ;  /* 0x000000420440723c */ /* 0x000fe20000001824 */
[----:B-1----:R-:W-:-:S07]  /*5210*/  FFMA.FTZ R10, R109, c[0x0][0x2d0], -R3 ;  /* 0x0000b4006d0a7a23 */ /* 0x002fce0000010803 */
[C---:B------:R-:W-:Y:S01]  /*5220*/  HMMA.16816.F32 R32, R4.reuse, R74, R28 ;  /* 0x0000004a0420723c */ /* 0x040fe2000000181c */
[----:B------:R1:W3:Y:S07]  /*5230*/  MUFU.EX2 R174, R10 ;  /* 0x0000000a00ae7308 */ /* 0x0002ee0000000800 */
[C---:B------:R-:W-:Y:S01]  /*5240*/  HMMA.16816.F32 R40, R4.reuse, R72, R20 ;  /* 0x000000480428723c */ /* 0x040fe20000001814 */
[----:B------:R-:W4:Y:S07]  /*5250*/  LDSM.16.MT88.4 R20, [R190+0x1000] ;  /* 0x00100000be14783b */ /* 0x000f2e0000004200 */
[----:B------:R-:W-:Y:S01]  /*5260*/  HMMA.16816.F32 R52, R4, R76, R16 ;  /* 0x0000004c0434723c */ /* 0x000fe20000001810 */
[----:B------:R-:W5:Y:S01]  /*5270*/  LDSM.16.MT88.4 R16, [R193+0x1000] ;  /* 0x00100000c110783b */ /* 0x000f620000004200 */
[----:B-1----:R-:W-:-:S04]  /*5280*/  FFMA.FTZ R10, R118, c[0x0][0x2d0], -R2 ;  /* 0x0000b400760a7a23 */ /* 0x002fc80000010802 */
[----:B------:R1:W-:Y:S02]  /*5290*/  MUFU.EX2 R114, R10 ;  /* 0x0000000a00727308 */ /* 0x0003e40000000800 */
[C---:B------:R-:W-:Y:S01]  /*52a0*/  HMMA.16816.F32 R36, R4.reuse, R62, R12 ;  /* 0x0000003e0424723c */ /* 0x040fe2000000180c */
[----:B------:R-:W4:Y:S07]  /*52b0*/  LDSM.16.MT88.4 R12, [R191+0x1000] ;  /* 0x00100000bf0c783b */ /* 0x000f2e0000004200 */
[----:B------:R-:W-:Y:S01]  /*52c0*/  HMMA.16816.F32 R28, R4, R78, R24 ;  /* 0x0000004e041c723c */ /* 0x000fe20000001818 */
[----:B------:R-:W4:Y:S01]  /*52d0*/  LDSM.16.MT88.4 R24, [R192+0x1000] ;  /* 0x00100000c018783b */ /* 0x000f220000004200 */
[----:B-1----:R-:W-:-:S05]  /*52e0*/  FFMA.FTZ R10, R117, c[0x0][0x2d0], -R2 ;  /* 0x0000b400750a7a23 */ /* 0x002fca0000010802 */
[----:B--2---:R-:W-:Y:S01]  /*52f0*/  F2FP.PACK_AB R5, R157, R115 ;  /* 0x000000739d05723e */ /* 0x004fe200000000ff */
[----:B------:R-:W-:Y:S01]  /*5300*/  FFMA.FTZ R4, R119, c[0x0][0x2d0], -R2 ;  /* 0x0000b40077047a23 */ /* 0x000fe20000010802 */
[----:B------:R-:W-:Y:S01]  /*5310*/  F2FP.PACK_AB R6, R179, R178 ;  /* 0x000000b2b306723e */ /* 0x000fe200000000ff */
[----:B------:R1:W2:Y:S01]  /*5320*/  MUFU.EX2 R109, R10 ;  /* 0x0000000a006d7308 */ /* 0x0002a20000000800 */
[----:B---3--:R-:W-:-:S07]  /*5330*/  F2FP.PACK_AB R7, R174, R173 ;  /* 0x000000adae07723e */ /* 0x008fce00000000ff */
[----:B------:R3:W-:Y:S01]  /*5340*/  MUFU.EX2 R108, R4 ;  /* 0x00000004006c7308 */ /* 0x0007e20000000800 */
[----:B-1----:R-:W-:-:S07]  /*5350*/  FFMA.FTZ R10, R116, c[0x0][0x2d0], -R2 ;  /* 0x0000b400740a7a23 */ /* 0x002fce0000010802 */
[----:B------:R1:W1:Y:S01]  /*5360*/  MUFU.EX2 R110, R10 ;  /* 0x0000000a006e7308 */ /* 0x0002620000000800 */
[----:B---3--:R-:W-:-:S07]  /*5370*/  FFMA.FTZ R4, R126, c[0x0][0x2d0], -R0 ;  /* 0x0000b4007e047a23 */ /* 0x008fce0000010800 */
[----:B------:R3:W-:Y:S01]  /*5380*/  MUFU.EX2 R82, R4 ;  /* 0x0000000400527308 */ /* 0x0007e20000000800 */
[----:B-1----:R-:W-:-:S07]  /*5390*/  FFMA.FTZ R10, R124, c[0x0][0x2d0], -R0 ;  /* 0x0000b4007c0a7a23 */ /* 0x002fce0000010800 */
[----:B------:R1:W-:Y:S01]  /*53a0*/  MUFU.EX2 R81, R10 ;  /* 0x0000000a00517308 */ /* 0x0003e20000000800 */
[----:B---3--:R-:W-:-:S07]  /*53b0*/  FFMA.FTZ R4, R127, c[0x0][0x2d0], -R0 ;  /* 0x0000b4007f047a23 */ /* 0x008fce0000010800 */
[----:B------:R3:W2:Y:S01]  /*53c0*/  MUFU.EX2 R83, R4 ;  /* 0x0000000400537308 */ /* 0x0006a20000000800 */
[----:B-1----:R-:W-:Y:S02]  /*53d0*/  FFMA.FTZ R10, R125, c[0x0][0x2d0], -R0 ;  /* 0x0000b4007d0a7a23 */ /* 0x002fe40000010800 */
[----:B------:R-:W-:Y:S05]  /*53e0*/  LDSM.16.MT88.4 R124, [R190+0x2000] ;  /* 0x00200000be7c783b */ /* 0x000fea0000004200 */
[----:B------:R1:W1:Y:S01]  /*53f0*/  MUFU.EX2 R80, R10 ;  /* 0x0000000a00507308 */ /* 0x0002620000000800 */
[----:B---3--:R-:W-:-:S07]  /*5400*/  F2FP.PACK_AB R4, R177, R175 ;  /* 0x000000afb104723e */ /* 0x008fce00000000ff */
[----:B----4-:R-:W-:Y:S01]  /*5410*/  HMMA.16816.F32 R120, R4, R20, R120 ;  /* 0x000000140478723c */ /* 0x010fe20000001878 */
[----:B-1----:R-:W-:-:S07]  /*5420*/  FFMA.FTZ R10, R141, c[0x0][0x2d0], -R8 ;  /* 0x0000b4008d0a7a23 */ /* 0x002fce0000010808 */
[C---:B-----5:R-:W-:Y:S01]  /*5430*/  HMMA.16816.F32 R132, R4.reuse, R16, R132 ;  /* 0x000000100484723c */ /* 0x060fe20000001884 */
        /* <DEDUP_REMOVED lines=11> */
[----:B--2---:R-:W-:Y:S01]  /*54f0*/  F2FP.PACK_AB R4, R109, R114 ;  /* 0x000000726d04723e */ /* 0x004fe200000000ff */
[----:B-1----:R-:W-:Y:S01]  /*5500*/  FFMA.FTZ R10, R136, c[0x0][0x2d0], -R8 ;  /* 0x0000b400880a7a23 */ /* 0x002fe20000010808 */
[----:B------:R-:W-:-:S02]  /*5510*/  F2FP.PACK_AB R6, R108, R110 ;  /* 0x0000006e6c06723e */ /* 0x000fc400000000ff */
        /* <DEDUP_REMOVED lines=10> */
[----:B-1----:R-:W-:-:S02]  /*55c0*/  FFMA.FTZ R10, R142, c[0x0][0x2d0], -R3 ;  /* 0x0000b4008e0a7a23 */ /* 0x002fc40000010803 */
[----:B------:R-:W-:Y:S02]  /*55d0*/  LDSM.16.MT88.4 R140, [R193+0x2000] ;  /* 0x00200000c18c783b */ /* 0x000fe40000004200 */
        /* <DEDUP_REMOVED lines=24> */
[----:B------:R2:W2:Y:S01]  /*5760*/  MUFU.EX2 R71, R10 ;  /* 0x0000000a00477308 */ /* 0x0004a20000000800 */
[----:B-1----:R-:W-:-:S07]  /*5770*/  FFMA.FTZ R4, R154, c[0x0][0x2d0], -R0 ;  /* 0x0000b4009a047a23 */ /* 0x002fce0000010800 */
[----:B------:R1:W1:Y:S01]  /*5780*/  MUFU.EX2 R55, R4 ;  /* 0x0000000400377308 */ /* 0x0002620000000800 */
[----:B--2---:R-:W-:-:S07]  /*5790*/  FFMA.FTZ R10, R153, c[0x0][0x2d0], -R0 ;  /* 0x0000b400990a7a23 */ /* 0x004fce0000010800 */
[----:B------:R2:W-:Y:S01]  /*57a0*/  MUFU.EX2 R53, R10 ;  /* 0x0000000a00357308 */ /* 0x0005e20000000800 */
[----:B-1----:R-:W-:-:S07]  /*57b0*/  F2FP.PACK_AB R4, R77, R76 ;  /* 0x0000004c4d04723e */ /* 0x002fce00000000ff */
[----:B---3--:R-:W-:Y:S01]  /*57c0*/  HMMA.16816.F32 R120, R4, R20, R120 ;  /* 0x000000140478723c */ /* 0x008fe20000001878 */
[----:B--2---:R-:W-:-:S04]  /*57d0*/  FFMA.FTZ R10, R155, c[0x0][0x2d0], -R0 ;  /* 0x0000b4009b0a7a23 */ /* 0x004fc80000010800 */
[----:B------:R1:W2:Y:S03]  /*57e0*/  MUFU.EX2 R52, R10 ;  /* 0x0000000a00347308 */ /* 0x0002a60000000800 */
[C---:B------:R-:W-:Y:S08]  /*57f0*/  HMMA.16816.F32 R128, R4.reuse, R22, R128 ;  /* 0x000000160480723c */ /* 0x040ff00000001880 */
[----:B------:R-:W-:Y:S01]  /*5800*/  HMMA.16816.F32 R132, R4, R16, R132 ;  /* 0x000000100484723c */ /* 0x000fe20000001884 */
[----:B-1----:R-:W-:-:S07]  /*5810*/  FFMA.FTZ R10, R160, c[0x0][0x2d0], -R8 ;  /* 0x0000b400a00a7a23 */ /* 0x002fce0000010808 */
[C---:B------:R-:W-:Y:S08]  /*5820*/  HMMA.16816.F32 R144, R4.reuse, R18, R144 ;  /* 0x000000120490723c */ /* 0x040ff00000001890 */
[C---:B----4-:R-:W-:Y:S08]  /*5830*/  HMMA.16816.F32 R84, R4.reuse, R12, R84 ;  /* 0x0000000c0454723c */ /* 0x050ff00000001854 */
[C---:B------:R-:W-:Y:S08]  /*5840*/  HMMA.16816.F32 R96, R4.reuse, R14, R96 ;  /* 0x0000000e0460723c */ /* 0x040ff00000001860 */
[C---:B-----5:R-:W-:Y:S08]  /*5850*/  HMMA.16816.F32 R100, R4.reuse, R24, R100 ;  /* 0x000000180464723c */ /* 0x060ff00000001864 */
[----:B------:R-:W-:Y:S07]  /*5860*/  HMMA.16816.F32 R60, R4, R26, R60 ;  /* 0x0000001a043c723c */ /* 0x000fee000000183c */
[----:B------:R-:W-:-:S02]  /*5870*/  F2FP.PACK_AB R4, R71, R70 ;  /* 0x000000464704723e */ /* 0x000fc400000000ff */
[----:B------:R-:W-:Y:S02]  /*5880*/  F2FP.PACK_AB R6, R69, R68 ;  /* 0x000000444506723e */ /* 0x000fe400000000ff */
[----:B------:R-:W-:Y:S02]  /*5890*/  F2FP.PACK_AB R5, R55, R54 ;  /* 0x000000363705723e */ /* 0x000fe400000000ff */
[----:B--2---:R-:W-:-:S07]  /*58a0*/  F2FP.PACK_AB R7, R52, R53 ;  /* 0x000000353407723e */ /* 0x004fce00000000ff */
[C---:B------:R-:W-:Y:S01]  /*58b0*/  HMMA.16816.F32 R56, R4.reuse, R20, R56 ;  /* 0x000000140438723c */ /* 0x040fe20000001838 */
[----:B------:R1:W-:Y:S07]  /*58c0*/  MUFU.EX2 R21, R10 ;  /* 0x0000000a00157308 */ /* 0x0003ee0000000800 */
[C---:B------:R-:W-:Y:S08]  /*58d0*/  HMMA.16816.F32 R64, R4.reuse, R22, R64 ;  /* 0x000000160440723c */ /* 0x040ff00000001840 */
[----:B------:R-:W-:Y:S01]  /*58e0*/  HMMA.16816.F32 R44, R4, R18, R44 ;  /* 0x00000012042c723c */ /* 0x000fe2000000182c */
[----:B-1----:R-:W-:-:S04]  /*58f0*/  FFMA.FTZ R10, R159, c[0x0][0x2d0], -R8 ;  /* 0x0000b4009f0a7a23 */ /* 0x002fc80000010808 */
[----:B------:R1:W2:Y:S03]  /*5900*/  MUFU.EX2 R22, R10 ;  /* 0x0000000a00167308 */ /* 0x0002a60000000800 */
[C---:B------:R-:W-:Y:S08]  /*5910*/  HMMA.16816.F32 R48, R4.reuse, R16, R48 ;  /* 0x000000100430723c */ /* 0x040ff00000001830 */
[----:B------:R-:W-:Y:S01]  /*5920*/  HMMA.16816.F32 R40, R4, R12, R40 ;  /* 0x0000000c0428723c */ /* 0x000fe20000001828 */
[--C-:B-1----:R-:W-:Y:S01]  /*5930*/  FFMA.FTZ R10, R158, c[0x0][0x2d0], -R8.reuse ;  /* 0x0000b4009e0a7a23 */ /* 0x102fe20000010808 */
[----:B--2---:R-:W-:Y:S01]  /*5940*/  F2FP.PACK_AB R152, R22, R21 ;  /* 0x000000151698723e */ /* 0x004fe200000000ff */
[----:B------:R-:W-:-:S05]  /*5950*/  FFMA.FTZ R8, R156, c[0x0][0x2d0], -R8 ;  /* 0x0000b4009c087a23 */ /* 0x000fca0000010808 */
[C---:B------:R-:W-:Y:S01]  /*5960*/  HMMA.16816.F32 R36, R4.reuse, R14, R36 ;  /* 0x0000000e0424723c */ /* 0x040fe20000001824 */
[----:B------:R-:W-:Y:S01]  /*5970*/  MUFU.EX2 R23, R10 ;  /* 0x0000000a00177308 */ /* 0x000fe20000000800 */
[----:B------:R-:W1:Y:S06]  /*5980*/  LDSM.16.MT88.4 R12, [R192+0x2000] ;  /* 0x00200000c00c783b */ /* 0x000e6c0000004200 */
[C---:B------:R-:W-:Y:S01]  /*5990*/  HMMA.16816.F32 R32, R4.reuse, R24, R32 ;  /* 0x000000180420723c */ /* 0x040fe20000001820 */
[----:B------:R2:W3:Y:S07]  /*59a0*/  MUFU.EX2 R207, R8 ;  /* 0x0000000800cf7308 */ /* 0x0004ee0000000800 */
[----:B------:R-:W-:Y:S07]  /*59b0*/  HMMA.16816.F32 R28, R4, R26, R28 ;  /* 0x0000001a041c723c */ /* 0x000fee000000181c */
[----:B------:R-:W-:-:S02]  /*59c0*/  FFMA.FTZ R5, R164, c[0x0][0x2d0], -R3 ;  /* 0x0000b400a4057a23 */ /* 0x000fc40000010803 */
[----:B--2---:R-:W-:Y:S01]  /*59d0*/  FFMA.FTZ R8, R162, c[0x0][0x2d0], -R3 ;  /* 0x0000b400a2087a23 */ /* 0x004fe20000010803 */
[----:B---3--:R-:W-:Y:S01]  /*59e0*/  F2FP.PACK_AB R154, R207, R23 ;  /* 0x00000017cf9a723e */ /* 0x008fe200000000ff */
[----:B------:R2:W-:Y:S01]  /*59f0*/  MUFU.EX2 R208, R5 ;  /* 0x0000000500d07308 */ /* 0x0005e20000000800 */
[----:B------:R-:W-:Y:S02]  /*5a00*/  FFMA.FTZ R4, R168, c[0x0][0x2d0], -R2 ;  /* 0x0000b400a8047a23 */ /* 0x000fe40000010802 */
[----:B------:R-:W-:Y:S02]  /*5a10*/  FFMA.FTZ R7, R171, c[0x0][0x2d0], -R0 ;  /* 0x0000b400ab077a23 */ /* 0x000fe40000010800 */
[----:B------:R-:W-:-:S03]  /*5a20*/  FFMA.FTZ R6, R166, c[0x0][0x2d0], -R2 ;  /* 0x0000b400a6067a23 */ /* 0x000fc60000010802 */
[----:B------:R3:W-:Y:S01]  /*5a30*/  MUFU.EX2 R20, R8 ;  /* 0x0000000800147308 */ /* 0x0007e20000000800 */
[----:B--2---:R-:W-:-:S07]  /*5a40*/  FFMA.FTZ R5, R172, c[0x0][0x2d0], -R0 ;  /* 0x0000b400ac057a23 */ /* 0x004fce0000010800 */
[----:B------:R2:W-:Y:S01]  /*5a50*/  MUFU.EX2 R11, R4 ;  /* 0x00000004000b7308 */ /* 0x0005e20000000800 */
[----:B---3--:R-:W-:-:S07]  /*5a60*/  FFMA.FTZ R8, R163, c[0x0][0x2d0], -R3 ;  /* 0x0000b400a3087a23 */ /* 0x008fce0000010803 */
[----:B------:R3:W-:Y:S08]  /*5a70*/  MUFU.EX2 R10, R5 ;  /* 0x00000005000a7308 */ /* 0x0007f00000000800 */
[----:B------:R4:W5:Y:S01]  /*5a80*/  MUFU.EX2 R19, R8 ;  /* 0x0000000800137308 */ /* 0x0009620000000800 */
[----:B--2---:R-:W-:Y:S02]  /*5a90*/  FADD.FTZ R4, R186, R185 ;  /* 0x000000b9ba047221 */ /* 0x004fe40000010000 */
[----:B---3--:R-:W-:-:S05]  /*5aa0*/  FADD.FTZ R5, R180, R88 ;  /* 0x00000058b4057221 */ /* 0x008fca0000010000 */
[----:B------:R-:W-:Y:S01]  /*5ab0*/  MUFU.EX2 R16, R6 ;  /* 0x0000000600107308 */ /* 0x000fe20000000800 */
[----:B------:R-:W-:Y:S02]  /*5ac0*/  FADD.FTZ R5, R204, R5 ;  /* 0x00000005cc057221 */ /* 0x000fe40000010000 */
[----:B----4-:R-:W-:-:S05]  /*5ad0*/  FFMA.FTZ R8, R161, c[0x0][0x2d0], -R3 ;  /* 0x0000b400a1087a23 */ /* 0x010fca0000010803 */
[----:B------:R-:W2:Y:S01]  /*5ae0*/  MUFU.EX2 R7, R7 ;  /* 0x0000000700077308 */ /* 0x000ea20000000800 */
[--C-:B------:R-:W-:Y:S01]  /*5af0*/  FFMA.FTZ R3, R167, c[0x0][0x2d0], -R2.reuse ;  /* 0x0000b400a7037a23 */ /* 0x100fe20000010802 */
[----:B-----5:R-:W-:Y:S01]  /*5b00*/  F2FP.PACK_AB R153, R19, R20 ;  /* 0x000000141399723e */ /* 0x020fe200000000ff */
[----:B------:R-:W-:Y:S02]  /*5b10*/  FFMA.FTZ R2, R165, c[0x0][0x2d0], -R2 ;  /* 0x0000b400a5027a23 */ /* 0x000fe40000010802 */
[----:B------:R-:W-:-:S03]  /*5b20*/  FADD.FTZ R5, R198, R5 ;  /* 0x00000005c6057221 */ /* 0x000fc60000010000 */
[----:B------:R3:W4:Y:S08]  /*5b30*/  MUFU.EX2 R18, R8 ;  /* 0x0000000800127308 */ /* 0x0007300000000800 */
[----:B------:R5:W1:Y:S01]  /*5b40*/  MUFU.EX2 R17, R3 ;  /* 0x0000000300117308 */ /* 0x000a620000000800 */
[----:B--2---:R-:W-:Y:S01]  /*5b50*/  F2FP.PACK_AB R149, R7, R10 ;  /* 0x0000000a0795723e */ /* 0x004fe200000000ff */
[----:B---3--:R-:W-:-:S06]  /*5b60*/  FFMA.FTZ R8, R170, c[0x0][0x2d0], -R0 ;  /* 0x0000b400aa087a23 */ /* 0x008fcc0000010800 */
[----:B------:R2:W3:Y:S01]  /*5b70*/  MUFU.EX2 R209, R2 ;  /* 0x0000000200d17308 */ /* 0x0004e20000000800 */
[----:B------:R-:W-:Y:S01]  /*5b80*/  FFMA.FTZ R0, R169, c[0x0][0x2d0], -R0 ;  /* 0x0000b400a9007a23 */ /* 0x000fe20000010800 */
[----:B----4-:R-:W-:Y:S01]  /*5b90*/  F2FP.PACK_AB R155, R208, R18 ;  /* 0x00000012d09b723e */ /* 0x010fe200000000ff */
[----:B-----5:R-:W-:-:S05]  /*5ba0*/  FADD.FTZ R3, R203, R187 ;  /* 0x000000bbcb037221 */ /* 0x020fca0000010000 */
[----:B------:R4:W-:Y:S01]  /*5bb0*/  MUFU.EX2 R211, R0 ;  /* 0x0000000000d37308 */ /* 0x0009e20000000800 */
[----:B-1----:R-:W-:Y:S01]  /*5bc0*/  F2FP.PACK_AB R148, R17, R11 ;  /* 0x0000000b1194723e */ /* 0x002fe200000000ff */
[----:B------:R-:W-:Y:S01]  /*5bd0*/  HMMA.16816.F32 R120, R152, R124, R120 ;  /* 0x0000007c9878723c */ /* 0x000fe20000001878 */
[----:B------:R-:W-:-:S04]  /*5be0*/  FADD.FTZ R3, R202, R3 ;  /* 0x00000003ca037221 */ /* 0x000fc80000010000 */
[----:B------:R-:W-:Y:S01]  /*5bf0*/  FADD.FTZ R3, R219, R3 ;  /* 0x00000003db037221 */ /* 0x000fe20000010000 */
[----:B------:R-:W1:Y:S01]  /*5c00*/  MUFU.EX2 R8, R8 ;  /* 0x0000000800087308 */ /* 0x000e620000000800 */
[----:B--2---:R-:W-:Y:S01]  /*5c10*/  FADD.FTZ R2, R220, R4 ;  /* 0x00000004dc027221 */ /* 0x004fe20000010000 */
[----:B---3--:R-:W-:Y:S01]  /*5c20*/  F2FP.PACK_AB R150, R209, R16 ;  /* 0x00000010d196723e */ /* 0x008fe200000000ff */
[----:B------:R-:W-:Y:S02]  /*5c30*/  HMMA.16816.F32 R128, R152, R126, R128 ;  /* 0x0000007e9880723c */ /* 0x000fe40000001880 */
[----:B------:R-:W-:Y:S02]  /*5c40*/  FADD.FTZ R4, R221, R2 ;  /* 0x00000002dd047221 */ /* 0x000fe40000010000 */
[----:B----4-:R-:W-:-:S04]  /*5c50*/  FADD.FTZ R0, R214, R213 ;  /* 0x000000d5d6007221 */ /* 0x010fc80000010000 */
[----:B------:R-:W-:Y:S01]  /*5c60*/  HMMA.16816.F32 R132, R152, R140, R132 ;  /* 0x0000008c9884723c */ /* 0x000fe20000001884 */
[----:B------:R-:W-:-:S04]  /*5c70*/  FADD.FTZ R0, R215, R0 ;  /* 0x00000000d7007221 */ /* 0x000fc80000010000 */
[----:B------:R-:W-:Y:S01]  /*5c80*/  FADD.FTZ R2, R216, R0 ;  /* 0x00000000d8027221 */ /* 0x000fe20000010000 */
[----:B-1----:R-:W-:Y:S01]  /*5c90*/  F2FP.PACK_AB R151, R211, R8 ;  /* 0x00000008d397723e */ /* 0x002fe200000000ff */
        /* <DEDUP_REMOVED lines=56> */
[-C--:B------:R-:W-:Y:S01]  /*6020*/  HMMA.16816.F32 R152, R152, R14.reuse, R60 ;  /* 0x0000000e9898723c */ /* 0x080fe2000000183c */
[----:B------:R-:W-:Y:S02]  /*6030*/  FADD.FTZ R5, R68, R5 ;  /* 0x0000000544057221 */ /* 0x000fe40000010000 */
[----:B------:R-:W-:Y:S02]  /*6040*/  FADD.FTZ R3, R53, R4 ;  /* 0x0000000435037221 */ /* 0x000fe40000010000 */
[----:B------:R-:W-:Y:S01]  /*6050*/  FADD.FTZ R6, R19, R0 ;  /* 0x0000000013067221 */ /* 0x000fe20000010000 */
[----:B------:R-:W-:Y:S01]  /*6060*/  IADD3 R0, R176, -0x2, RZ ;  /* 0xfffffffeb0007810 */ /* 0x000fe20007ffe0ff */
[----:B------:R-:W-:Y:S01]  /*6070*/  FADD.FTZ R4, R21, R2 ;  /* 0x0000000215047221 */ /* 0x000fe20000010000 */
[----:B------:R-:W-:Y:S01]  /*6080*/  HMMA.16816.F32 R148, R148, R14, R28 ;  /* 0x0000000e9494723c */ /* 0x000fe2000000181c */
[----:B------:R-:W-:Y:S01]  /*6090*/  FADD.FTZ R5, R69, R5 ;  /* 0x0000000545057221 */ /* 0x000fe20000010000 */
[----:B------:R-:W-:Y:S01]  /*60a0*/  ISETP.GE.AND P1, PT, R0, R241, PT ;  /* 0x000000f10000720c */ /* 0x000fe20003f26270 */
        /* <DEDUP_REMOVED lines=13> */
[----:B------:R-:W-:Y:S01]  /*6180*/  FADD.FTZ R211, R211, R2 ;  /* 0x00000002d3d37221 */ /* 0x000fe20000010000 */
[----:B------:R-:W-:Y:S05]  /*6190*/  @!P1 BRA `(.L_x_1990) ;  /* 0x0000330000009947 */ /* 0x000fea0003800000 */
[----:B------:R-:W-:Y:S01]  /*61a0*/  MOV R202, R0 ;  /* 0x0000000000ca7202 */ /* 0x000fe20000000f00 */
[----:B------:R-:W-:Y:S01]  /*61b0*/  IMAD.MOV.U32 R0, RZ, RZ, R113 ;  /* 0x000000ffff007224 */ /* 0x000fe200078e0071 */
[----:B------:R-:W-:Y:S01]  /*61c0*/  MOV R109, R112 ;  /* 0x00000070006d7202 */ /* 0x000fe20000000f00 */
[----:B------:R-:W-:Y:S01]  /*61d0*/  IMAD.MOV.U32 R114, RZ, RZ, R111 ;  /* 0x000000ffff727224 */ /* 0x000fe200078e006f */
[----:B------:R-:W-:Y:S02]  /*61e0*/  MOV R115, R9 ;  /* 0x0000000900737202 */ /* 0x000fe40000000f00 */
.L_x_1997:
[----:B------:R-:W-:Y:S04]  /*61f0*/  DEPBAR.LE SB0, 0x0 ;  /* 0x000080000000791a */ /* 0x000fe80000000000 */
[----:B------:R-:W-:Y:S01]  /*6200*/  BAR.SYNC.DEFER_BLOCKING 0x0 ;  /* 0x0000000000007b1d */ /* 0x000fe20000010000 */
[----:B------:R-:W-:Y:S01]  /*6210*/  R2P PR, R206, 0x6 ;  /* 0x00000006ce007804 */ /* 0x000fe20000000000 */
[----:B------:R-:W-:Y:S01]  /*6220*/  IMAD.WIDE.U32 R4, R201, c[0x0][0x208], RZ ;  /* 0x00008200c9047a25 */ /* 0x000fe200078e00ff */
[C---:B------:R-:W-:Y:S02]  /*6230*/  IADD3 R2, R188.reuse, 0x20, RZ ;  /* 0x00000020bc027810 */ /* 0x040fe40007ffe0ff */
[----:B------:R-:W-:Y:S01]  /*6240*/  SHF.R.S32.HI R3, RZ, 0x1f, R201 ;  /* 0x0000001fff037819 */ /* 0x000fe200000114c9 */
[----:B------:R-:W-:Y:S01]  /*6250*/  IMAD.SHL.U32 R59, R205, 0x2, RZ ;  /* 0x00000002cd3b7824 */ /* 0x000fe200078e00ff */
[C---:B------:R-:W-:Y:S02]  /*6260*/  IADD3 R108, R188.reuse, 0x40, RZ ;  /* 0x00000040bc6c7810 */ /* 0x040fe40007ffe0ff */
[----:B------:R-:W-:Y:S01]  /*6270*/  SHF.R.S32.HI R6, RZ, 0x1f, R205 ;  /* 0x0000001fff067819 */ /* 0x000fe200000114cd */
[----:B------:R-:W-:Y:S03]  /*6280*/  IMAD R3, R3, c[0x0][0x208], RZ ;  /* 0x0000820003037a24 */ /* 0x000fe600078e02ff */
[----:B------:R-:W-:Y:S01]  /*6290*/  SHF.L.U64.HI R68, R205, 0x1, R6 ;  /* 0x00000001cd447819 */ /* 0x000fe20000010206 */
[----:B------:R-:W-:Y:S01]  /*62a0*/  IMAD R3, R201, c[0x0][0x20c], R3 ;  /* 0x00008300c9037a24 */ /* 0x000fe200078e0203 */
[C---:B------:R-:W-:Y:S02]  /*62b0*/  @P1 IADD3 R2, R188.reuse, -0x20, RZ ;  /* 0xffffffe0bc021810 */ /* 0x040fe40007ffe0ff */
[----:B------:R-:W-:Y:S01]  /*62c0*/  @P2 IADD3 R108, R188, -0x40, RZ ;  /* 0xffffffc0bc6c2810 */ /* 0x000fe20007ffe0ff */
[----:B------:R-:W-:Y:S01]  /*62d0*/  IMAD.IADD R3, R5, 0x1, R3 ;  /* 0x0000000105037824 */ /* 0x000fe200078e0203 */
[----:B------:R-:W-:Y:S02]  /*62e0*/  SHF.R.S32.HI R5, RZ, 0x1f, R199 ;  /* 0x0000001fff057819 */ /* 0x000fe400000114c7 */
[C---:B------:R-:W-:Y:S02]  /*62f0*/  IADD3 R113, R108.reuse, 0x2000, RZ ;  /* 0x000020006c717810 */ /* 0x040fe40007ffe0ff */
[C---:B------:R-:W-:Y:S01]  /*6300*/  IADD3 R112, R108.reuse, 0x1800, RZ ;  /* 0x000018006c707810 */ /* 0x040fe20007ffe0ff */
[----:B------:R-:W1:Y:S01]  /*6310*/  LDSM.16.M88.4 R164, [R2] ;  /* 0x0000000002a4783b */ /* 0x000e620000000200 */
[C---:B------:R-:W-:Y:S02]  /*6320*/  IADD3 R111, R108.reuse, 0x1000, RZ ;  /* 0x000010006c6f7810 */ /* 0x040fe40007ffe0ff */
[----:B------:R-:W-:Y:S01]  /*6330*/  IADD3 R110, R108, 0x800, RZ ;  /* 0x000008006c6e7810 */ /* 0x000fe20007ffe0ff */
[----:B------:R-:W2:Y:S04]  /*6340*/  LDSM.16.M88.4 R172, [R2+0x800] ;  /* 0x0008000002ac783b */ /* 0x000ea80000000200 */
[----:B------:R-:W3:Y:S04]  /*6350*/  LDSM.16.M88.4 R176, [R2+0x1000] ;  /* 0x0010000002b0783b */ /* 0x000ee80000000200 */
[----:B------:R-:W4:Y:S04]  /*6360*/  LDSM.16.M88.4 R180, [R2+0x1800] ;  /* 0x0018000002b4783b */ /* 0x000f280000000200 */
        /* <DEDUP_REMOVED lines=12> */
[----:B------:R1:W1:Y:S01]  /*6430*/  LDSM.16.M88.4 R160, [R197] ;  /* 0x00000000c5a0783b */ /* 0x0002620000000200 */
[----:B------:R-:W-:Y:S03]  /*6440*/  IADD3 R2, P1, R248, R2, RZ ;  /* 0x00000002f8027210 */ /* 0x000fe60007f3e0ff */
[----:B------:R1:W1:Y:S01]  /*6450*/  LDSM.16.M88.4 R168, [R197+0x2000] ;  /* 0x00200000c5a8783b */ /* 0x0002620000000200 */
[----:B------:R-:W-:Y:S02]  /*6460*/  IADD3.X R3, R252, R3, R4, P1, !PT ;  /* 0x00000003fc037210 */ /* 0x000fe40000ffe404 */
[C---:B------:R-:W-:Y:S04]  /*6470*/  LEA R40, P1, R2.reuse, c[0x0][0x1f8], 0x1 ;  /* 0x00007e0002287a11 */ /* 0x040fe800078208ff */
[----:B------:R-:W-:Y:S01]  /*6480*/  LEA.HI.X R56, R2, c[0x0][0x1fc], R3, 0x1, P1 ;  /* 0x00007f0002387a11 */ /* 0x000fe200008f0c03 */
[----:B------:R-:W-:-:S06]  /*6490*/  BRA.DIV ~URZ, `(.L_x_1991) ;  /* 0x000087227f007947 */ /* 0x000fcc000b800000 */
[----:B--234-:R2:W3:Y:S02]  /*64a0*/  SHFL.IDX PT, R58, R56, RZ, 0x181f ;  /* 0x00181fff383a7589 */ /* 0x01c4e400000e0000 */
.L_x_2084:
[-C--:B-1----:R-:W-:Y:S01]  /*64b0*/  HMMA.16816.F32 R4, R80, R16.reuse, RZ ;  /* 0x000000105004723c */ /* 0x082fe200000018ff */
[----:B------:R-:W1:Y:S01]  /*64c0*/  SHFL.IDX PT, R2, R40, RZ, 0x181f ;  /* 0x00181fff28027589 */ /* 0x000e6200000e0000 */
[----:B------:R-:W-:Y:S01]  /*64d0*/  BSSY B0, `(.L_x_1992) ;  /* 0x00000c4000007945 */ /* 0x000fe20003800000 */
[----:B------:R-:W-:Y:S04]  /*64e0*/  ISETP.GE.AND P1, PT, R205, c[0x0][0x1d4], PT ;  /* 0x00007500cd007a0c */ /* 0x000fe80003f26270 */
[----:B------:R-:W-:Y:S01]  /*64f0*/  SEL R198, RZ, 0x10, P1 ;  /* 0x00000010ffc67807 */ /* 0x000fe20000800000 */
[C---:B------:R-:W-:Y:S01]  /*6500*/  HMMA.16816.F32 R8, R76.reuse, R16, RZ ;  /* 0x000000104c08723c */ /* 0x040fe200000018ff */
[----:B------:R-:W4:Y:S03]  /*6510*/  SHFL.IDX PT, R3, R40, 0x1, 0x181f ;  /* 0x00381f0028037f89 */ /* 0x000f2600000e0000 */
[----:B------:R-:W-:Y:S04]  /*6520*/  IADD3 R52, -R198, 0x10, RZ ;  /* 0x00000010c6347810 */ /* 0x000fe80007ffe1ff */
[-C--:B------:R-:W-:Y:S01]  /*6530*/  HMMA.16816.F32 R12, R76, R18.reuse, RZ ;  /* 0x000000124c0c723c */ /* 0x080fe200000018ff */
[----:B------:R-:W-:Y:S03]  /*6540*/  SHFL.IDX PT, R57, R56, 0x1, 0x181f ;  /* 0x00381f0038397f89 */ /* 0x000fe600000e0000 */
[----:B------:R-:W-:Y:S04]  /*6550*/  LOP3.LUT R52, R52, 0xf, RZ, 0xc0, !PT ;  /* 0x0000000f34347812 */ /* 0x000fe800078ec0ff */
[C---:B------:R-:W-:Y:S01]  /*6560*/  HMMA.16816.F32 R16, R80.reuse, R18, RZ ;  /* 0x000000125010723c */ /* 0x040fe200000018ff */
[----:B------:R-:W5:Y:S07]  /*6570*/  SHFL.IDX PT, R53, R40, 0x2, 0x181f ;  /* 0x00581f0028357f89 */ /* 0x000f6e00000e0000 */
[-C--:B------:R-:W-:Y:S01]  /*6580*/  HMMA.16816.F32 R20, R80, R32.reuse, RZ ;  /* 0x000000205014723c */ /* 0x080fe200000018ff */
[----:B------:R-:W2:Y:S07]  /*6590*/  SHFL.IDX PT, R54, R40, 0x3, 0x181f ;  /* 0x00781f0028367f89 */ /* 0x000eae00000e0000 */
[C---:B------:R-:W-:Y:S01]  /*65a0*/  HMMA.16816.F32 R24, R76.reuse, R32, RZ ;  /* 0x000000204c18723c */ /* 0x040fe200000018ff */
[----:B------:R3:W-:Y:S07]  /*65b0*/  SHFL.IDX PT, R55, R40, 0x4, 0x181f ;  /* 0x00981f0028377f89 */ /* 0x0007ee00000e0000 */
[-C--:B------:R-:W-:Y:S01]  /*65c0*/  HMMA.16816.F32 R28, R76, R34.reuse, RZ ;  /* 0x000000224c1c723c */ /* 0x080fe200000018ff */
[----:B------:R-:W1:Y:S07]  /*65d0*/  SHFL.IDX PT, R61, R56, 0x2, 0x181f ;  /* 0x00581f00383d7f89 */ /* 0x000e6e00000e0000 */
[C---:B------:R-:W-:Y:S01]  /*65e0*/  HMMA.16816.F32 R32, R80.reuse, R34, RZ ;  /* 0x000000225020723c */ /* 0x040fe200000018ff */
[----:B------:R-:W1:Y:S07]  /*65f0*/  SHFL.IDX PT, R71, R56, 0x3, 0x181f ;  /* 0x00781f0038477f89 */ /* 0x000e6e00000e0000 */
[-C--:B------:R-:W-:Y:S01]  /*6600*/  HMMA.16816.F32 R36, R80, R48.reuse, RZ ;  /* 0x000000305024723c */ /* 0x080fe200000018ff */
[----:B------:R-:W1:Y:S07]  /*6610*/  SHFL.IDX PT, R69, R56, 0x4, 0x181f ;  /* 0x00981f0038457f89 */ /* 0x000e6e00000e0000 */
[C---:B---3--:R-:W-:Y:S08]  /*6620*/  HMMA.16816.F32 R40, R76.reuse, R48, RZ ;  /* 0x000000304c28723c */ /* 0x048ff000000018ff */
[-C--:B------:R-:W-:Y:S08]  /*6630*/  HMMA.16816.F32 R44, R76, R50.reuse, RZ ;  /* 0x000000324c2c723c */ /* 0x080ff000000018ff */
[C---:B------:R-:W-:Y:S04]  /*6640*/  HMMA.16816.F32 R48, R80.reuse, R50, RZ ;  /* 0x000000325030723c */ /* 0x040fe800000018ff */
[-C--:B-1----:R-:W-:Y:S02]  /*6650*/  IADD3 R2, P2, R2, R59.reuse, RZ ;  /* 0x0000003b02027210 */ /* 0x082fe40007f5e0ff */
[-C--:B----4-:R-:W-:Y:S02]  /*6660*/  IADD3 R62, P6, R3, R59.reuse, RZ ;  /* 0x0000003b033e7210 */ /* 0x090fe40007fde0ff */
[-C--:B-----5:R-:W-:Y:S01]  /*6670*/  IADD3 R60, P5, R53, R59.reuse, RZ ;  /* 0x0000003b353c7210 */ /* 0x0a0fe20007fbe0ff */
[--C-:B------:R-:W-:Y:S03]  /*6680*/  IMAD.X R3, R58, 0x1, R68.reuse, P2 ;  /* 0x000000013a037824 */ /* 0x100fe600010e0644 */
[--C-:B------:R-:W-:Y:S01]  /*6690*/  IMAD.X R63, R57, 0x1, R68.reuse, P6 ;  /* 0x00000001393f7824 */ /* 0x100fe200030e0644 */
[----:B--2---:R-:W-:Y:S01]  /*66a0*/  IADD3 R70, P4, R54, R59, RZ ;  /* 0x0000003b36467210 */ /* 0x004fe20007f9e0ff */
[----:B------:R1:W-:Y:S01]  /*66b0*/  LDGSTS.E.BYPASS.LTC128B.128 [R200+0x100], [R2.64], !P1 ;  /* 0x0010000002c87fae */ /* 0x0003e2000c901d46 */
[--C-:B------:R-:W-:Y:S01]  /*66c0*/  IMAD.X R61, R61, 0x1, R68.reuse, P5 ;  /* 0x000000013d3d7824 */ /* 0x100fe200028e0644 */
[----:B------:R-:W-:Y:S02]  /*66d0*/  IADD3 R72, P3, P2, R52, R55, R59 ;  /* 0x0000003734487210 */ /* 0x000fe40007a7e03b */
[-C--:B------:R-:W-:Y:S01]  /*66e0*/  HMMA.16816.F32 R52, R80, R64.reuse, RZ ;  /* 0x000000405034723c */ /* 0x080fe200000018ff */
[--C-:B------:R-:W-:Y:S01]  /*66f0*/  IMAD.X R71, R71, 0x1, R68.reuse, P4 ;  /* 0x0000000147477824 */ /* 0x100fe200020e0644 */
[----:B------:R-:W-:Y:S02]  /*6700*/  ISETP.NE.U32.AND P4, PT, R198, RZ, PT ;  /* 0x000000ffc600720c */ /* 0x000fe40003f85070 */
[----:B------:R2:W-:Y:S01]  /*6710*/  LDGSTS.E.BYPASS.LTC128B.128 [R200+0x900], [R62.64], !P1 ;  /* 0x009000003ec87fae */ /* 0x0005e2000c901d46 */
[----:B------:R-:W-:Y:S03]  /*6720*/  IADD3.X R73, RZ, R69, R68, P3, P2 ;  /* 0x00000045ff497210 */ /* 0x000fe60001fe4444 */
[C---:B------:R-:W-:Y:S04]  /*6730*/  HMMA.16816.F32 R56, R76.reuse, R64, RZ ;  /* 0x000000404c38723c */ /* 0x040fe800000018ff */
[----:B------:R2:W-:Y:S08]  /*6740*/  LDGSTS.E.BYPASS.LTC128B.128 [R200+0x1100], [R60.64], !P1 ;  /* 0x011000003cc87fae */ /* 0x0005f0000c901d46 */
[----:B------:R3:W-:Y:S01]  /*6750*/  LDGSTS.E.BYPASS.LTC128B.128 [R200+0x1900], [R70.64], !P1 ;  /* 0x0190000046c87fae */ /* 0x0007e2000c901d46 */
[----:B------:R-:W-:Y:S07]  /*6760*/  ISETP.GT.AND P1, PT, R202, R241, PT ;  /* 0x000000f1ca00720c */ /* 0x000fee0003f24270 */
        /* <DEDUP_REMOVED lines=28> */
[----:B------:R-:W5:Y:S07]  /*6930*/  LDSM.16.M88.4 R180, [R111] ;  /* 0x000000006fb4783b */ /* 0x000f6e0000000200 */
[-C--:B------:R-:W-:Y:S08]  /*6940*/  HMMA.16816.F32 R68, R160, R184.reuse, R68 ;  /* 0x000000b8a044723c */ /* 0x080ff00000001844 */
[C---:B------:R-:W-:Y:S08]  /*6950*/  HMMA.16816.F32 R72, R168.reuse, R184, R72 ;  /* 0x000000b8a848723c */ /* 0x040ff00000001848 */
[-C--:B------:R-:W-:Y:S01]  /*6960*/  HMMA.16816.F32 R76, R168, R186.reuse, R76 ;  /* 0x000000baa84c723c */ /* 0x080fe2000000184c */
[----:B------:R-:W1:Y:S07]  /*6970*/  LDSM.16.M88.4 R168, [R112] ;  /* 0x0000000070a8783b */ /* 0x000e6e0000000200 */
[----:B------:R-:W-:Y:S01]  /*6980*/  HMMA.16816.F32 R80, R160, R186, R80 ;  /* 0x000000baa050723c */ /* 0x000fe20000001850 */
[----:B------:R-:W1:Y:S07]  /*6990*/  LDSM.16.M88.4 R160, [R113] ;  /* 0x0000000071a0783b */ /* 0x000e6e0000000200 */
[-C--:B--2---:R-:W-:Y:S01]  /*69a0*/  HMMA.16816.F32 R4, R156, R164.reuse, R4 ;  /* 0x000000a49c04723c */ /* 0x084fe20000001804 */
[----:B------:R-:W-:Y:S07]  /*69b0*/  LDSM.16.M88.4 R184, [R189+0x800] ;  /* 0x00080000bdb8783b */ /* 0x000fee0000000200 */
[C---:B---3--:R-:W-:Y:S08]  /*69c0*/  HMMA.16816.F32 R8, R172.reuse, R164, R8 ;  /* 0x000000a4ac08723c */ /* 0x048ff00000001808 */
[-C--:B------:R-:W-:Y:S08]  /*69d0*/  HMMA.16816.F32 R12, R172, R166.reuse, R12 ;  /* 0x000000a6ac0c723c */ /* 0x080ff0000000180c */
[C---:B------:R-:W-:Y:S01]  /*69e0*/  HMMA.16816.F32 R16, R156.reuse, R166, R16 ;  /* 0x000000a69c10723c */ /* 0x040fe20000001810 */
[----:B------:R-:W-:Y:S07]  /*69f0*/  LDSM.16.M88.4 R164, [R196] ;  /* 0x00000000c4a4783b */ /* 0x000fee0000000200 */
        /* <DEDUP_REMOVED lines=10> */
[-C--:B-1----:R-:W-:Y:S08]  /*6aa0*/  HMMA.16816.F32 R52, R156, R168.reuse, R52 ;  /* 0x000000a89c34723c */ /* 0x082ff00000001834 */
[C---:B------:R-:W-:Y:S08]  /*6ab0*/  HMMA.16816.F32 R56, R172.reuse, R168, R56 ;  /* 0x000000a8ac38723c */ /* 0x040ff00000001838 */
[-C--:B------:R-:W-:Y:S08]  /*6ac0*/  HMMA.16816.F32 R60, R172, R170.reuse, R60 ;  /* 0x000000aaac3c723c */ /* 0x080ff0000000183c */
[C---:B------:R-:W-:Y:S01]  /*6ad0*/  HMMA.16816.F32 R64, R156.reuse, R170, R64 ;  /* 0x000000aa9c40723c */ /* 0x040fe20000001840 */
[----:B------:R-:W1:Y:S07]  /*6ae0*/  LDSM.16.M88.4 R168, [R189+0x1000] ;  /* 0x00100000bda8783b */ /* 0x000e6e0000000200 */
[-C--:B------:R-:W-:Y:S08]  /*6af0*/  HMMA.16816.F32 R68, R156, R160.reuse, R68 ;  /* 0x000000a09c44723c */ /* 0x080ff00000001844 */
[C---:B------:R-:W-:Y:S08]  /*6b00*/  HMMA.16816.F32 R72, R172.reuse, R160, R72 ;  /* 0x000000a0ac48723c */ /* 0x040ff00000001848 */
[-C--:B------:R-:W-:Y:S01]  /*6b10*/  HMMA.16816.F32 R76, R172, R162.reuse, R76 ;  /* 0x000000a2ac4c723c */ /* 0x080fe2000000184c */
[----:B------:R-:W4:Y:S07]  /*6b20*/  LDSM.16.M88.4 R172, [R189+0x1800] ;  /* 0x00180000bdac783b */ /* 0x000f2e0000000200 */
[----:B------:R-:W-:Y:S01]  /*6b30*/  HMMA.16816.F32 R80, R156, R162, R80 ;  /* 0x000000a29c50723c */ /* 0x000fe20000001850 */
[----:B------:R-:W5:Y:S01]  /*6b40*/  LDSM.16.M88.4 R156, [R189+0x2000] ;  /* 0x00200000bd9c783b */ /* 0x000f620000000200 */
[----:B------:R-:W-:Y:S06]  /*6b50*/  DEPBAR.LE SB0, 0x0 ;  /* 0x000080000000791a */ /* 0x000fec0000000000 */
[-C--:B--2---:R-:W-:Y:S01]  /*6b60*/  HMMA.16816.F32 R4, R164, R176.reuse, R4 ;  /* 0x000000b0a404723c */ /* 0x084fe20000001804 */
[----:B------:R-:W-:Y:S07]  /*6b70*/  BAR.SYNC.DEFER_BLOCKING 0x0 ;  /* 0x0000000000007b1d */ /* 0x000fee0000010000 */
[C---:B---3--:R-:W-:Y:S08]  /*6b80*/  HMMA.16816.F32 R8, R180.reuse, R176, R8 ;  /* 0x000000b0b408723c */ /* 0x048ff00000001808 */
        /* <DEDUP_REMOVED lines=17> */
[----:B------:R-:W-:Y:S01]  /*6ca0*/  HMMA.16816.F32 R80, R164, R158, R80 ;  /* 0x0000009ea450723c */ /* 0x000fe20000001850 */
[----:B------:R-:W-:Y:S07]  /*6cb0*/  @!UPT UIADD3 URZ, URZ, URZ, URZ ;  /* 0x0000003f3f3ff290 */ /* 0x000fee000fffe03f */
[----:B------:R-:W-:-:S11]  /*6cc0*/  @!P1 BRA `(.L_x_1993) ;  /* 0x0000044000009947 */ /* 0x000fd60003800000 */
[----:B------:R-:W-:Y:S01]  /*6cd0*/  MOV R199, RZ ;  /* 0x000000ff00c77202 */ /* 0x000fe20000000f00 */
[----:B------:R-:W-:Y:S01]  /*6ce0*/  IMAD.MOV.U32 R2, RZ, RZ, 0x1 ;  /* 0x00000001ff027424 */ /* 0x000fe200078e00ff */
[----:B------:R-:W-:Y:S01]  /*6cf0*/  SHF.R.S32.HI R203, RZ, 0x1f, R205 ;  /* 0x0000001fffcb7819 */ /* 0x000fe200000114cd */
[----:B------:R-:W-:Y:S01]  /*6d00*/  IMAD R3, R202, 0x50, R243 ;  /* 0x00000050ca037824 */ /* 0x000fe200078e02f3 */
[----:B------:R-:W-:Y:S02]  /*6d10*/  SHF.L.U32 R164, R205, 0x1, RZ ;  /* 0x00000001cda47819 */ /* 0x000fe400000006ff */
[----:B------:R-:W-:Y:S01]  /*6d20*/  ISETP.NE.AND P1, PT, R2, c[0x0][0x2b8], PT ;  /* 0x0000ae0002007a0c */ /* 0x000fe20003f25270 */
[----:B------:R-:W-:Y:S05]  /*6d30*/  IMAD R2, R206, 0x10, R242 ;  /* 0x00000010ce027824 */ /* 0x000fea00078e02f2 */
[----:B------:R-:W-:Y:S05]  /*6d40*/  IADD3 R3, R3, -0x50, R2 ;  /* 0xffffffb003037810 */ /* 0x000fea0007ffe002 */
[--C-:B------:R-:W-:Y:S02]  /*6d50*/  IMAD.MOV.U32 R2, RZ, RZ, R3.reuse ;  /* 0x000000ffff027224 */ /* 0x100fe400078e0003 */
[----:B------:R-:W-:Y:S05]  /*6d60*/  @P1 IMAD.HI.U32 R108, R3, c[0x0][0x2bc], RZ ;  /* 0x0000af00036c1a27 */ /* 0x000fea00078e00ff */
[----:B------:R-:W-:Y:S04]  /*6d70*/  @P1 SHF.R.U32.HI R2, RZ, c[0x0][0x2c0], R108 ;  /* 0x0000b000ff021a19 */ /* 0x000fe8000001166c */
[C---:B------:R-:W-:Y:S04]  /*6d80*/  @!P0 IADD3 R108, P1, R2.reuse, R246, RZ ;  /* 0x000000f6026c8210 */ /* 0x040fe80007f3e0ff */
[----:B------:R-:W-:Y:S01]  /*6d90*/  @!P0 LEA.HI.X.SX32 R111, R2, R251, 0x1, P1 ;  /* 0x000000fb026f8211 */ /* 0x000fe200008f0eff */
[----:B------:R-:W-:Y:S01]  /*6da0*/  IMAD.MOV R2, RZ, RZ, -R2 ;  /* 0x000000ffff027224 */ /* 0x000fe200078e0a02 */
[----:B------:R-:W-:Y:S03]  /*6db0*/  @!P0 LEA R110, P1, R108, c[0x0][0x2a0], 0x2 ;  /* 0x0000a8006c6e8a11 */ /* 0x000fe600078210ff */
[----:B------:R-:W-:Y:S01]  /*6dc0*/  IMAD R201, R2, c[0x0][0x2b8], R3 ;  /* 0x0000ae0002c97a24 */ /* 0x000fe200078e0203 */
[----:B------:R-:W-:Y:S04]  /*6dd0*/  @!P0 LEA.HI.X R111, R108, c[0x0][0x2a4], R111, 0x2, P1 ;  /* 0x0000a9006c6f8a11 */ /* 0x000fe800008f146f */
[----:B------:R-:W-:Y:S01]  /*6de0*/  SHF.R.S32.HI R2, RZ, 0x1f, R201 ;  /* 0x0000001fff027819 */ /* 0x000fe200000114c9 */
[----:B------:R1:W2:Y:S04]  /*6df0*/  @!P0 LDG.E R199, [R110.64] ;  /* 0x000000066ec78981 */ /* 0x0002a8000c1e1900 */
[----:B------:R-:W-:Y:S02]  /*6e00*/  IMAD R108, R2, c[0x0][0x1e0], RZ ;  /* 0x00007800026c7a24 */ /* 0x000fe400078e02ff */
[C---:B------:R-:W-:Y:S04]  /*6e10*/  IMAD.WIDE.U32 R2, R201.reuse, c[0x0][0x1e0], RZ ;  /* 0x00007800c9027a25 */ /* 0x040fe800078e00ff */
        /* <DEDUP_REMOVED lines=13> */
.L_x_2085:
        /* <DEDUP_REMOVED lines=25> */
.L_x_2086:
        /* <DEDUP_REMOVED lines=9> */
.L_x_1993:
[----:B------:R-:W-:Y:S05]  /*7110*/  BSYNC B0 ;  /* 0x0000000000007941 */ /* 0x000fea0003800000 */
.L_x_1992:
        /* <DEDUP_REMOVED lines=87> */
[----:B--2---:R-:W-:Y:S03]  /*7690*/  FMNMX.FTZ R110, R110, R2, !PT ;  /* 0x000000026e6e7209 */ /* 0x004fe60007810000 */
[----:B------:R-:W1:Y:S01]  /*76a0*/  SHFL.BFLY PT, R113, R3, 0x1, 0x1f ;  /* 0x0c201f0003717f89 */ /* 0x000e6200000e0000 */
[----:B---3--:R-:W-:Y:S03]  /*76b0*/  FMNMX.FTZ R111, R111, R112, !PT ;  /* 0x000000706f6f7209 */ /* 0x008fe60007810000 */
[----:B------:R-:W2:Y:S01]  /*76c0*/  SHFL.BFLY PT, R112, R110, 0x1, 0x1f ;  /* 0x0c201f006e707f89 */ /* 0x000ea200000e0000 */
[----:B----4-:R-:W-:Y:S03]  /*76d0*/  FMNMX.FTZ R108, R156, R158, !PT ;  /* 0x0000009e9c6c7209 */ /* 0x010fe60007810000 */
[----:B------:R-:W3:Y:S04]  /*76e0*/  SHFL.BFLY PT, R157, R111, 0x1, 0x1f ;  /* 0x0c201f006f9d7f89 */ /* 0x000ee800000e0000 */
[----:B------:R4:W4:Y:S01]  /*76f0*/  SHFL.BFLY PT, R2, R108, 0x1, 0x1f ;  /* 0x0c201f006c027f89 */ /* 0x00092200000e0000 */
[----:B-1----:R-:W-:Y:S02]  /*7700*/  FMNMX.FTZ R113, R3, R113, !PT ;  /* 0x0000007103717209 */ /* 0x002fe40007810000 */
[----:B--2---:R-:W-:Y:S02]  /*7710*/  FMNMX.FTZ R112, R110, R112, !PT ;  /* 0x000000706e707209 */ /* 0x004fe40007810000 */
[----:B---3--:R-:W-:Y:S02]  /*7720*/  FMNMX.FTZ R111, R111, R157, !PT ;  /* 0x0000009d6f6f7209 */ /* 0x008fe40007810000 */
.L_x_2087:
[C---:B------:R-:W-:Y:S01]  /*7730*/  FADD.FTZ R0, -R113.reuse, R0 ;  /* 0x0000000071007221 */ /* 0x040fe20000010100 */
[----:B------:R-:W-:Y:S01]  /*7740*/  WARPSYNC 0xffffffff ;  /* 0xffffffff00007948 */ /* 0x000fe20003800000 */
[----:B------:R-:W-:Y:S01]  /*7750*/  FMUL.FTZ R160, R113, c[0x0][0x2d0] ;  /* 0x0000b40071a07a20 */ /* 0x000fe20000410000 */
[----:B----4-:R-:W-:Y:S01]  /*7760*/  FMNMX.FTZ R2, R2, R108, !PT ;  /* 0x0000006c02027209 */ /* 0x010fe20007810000 */
[----:B------:R-:W-:Y:S01]  /*7770*/  FMUL.FTZ R0, R0, c[0x0][0x2d0] ;  /* 0x0000b40000007a20 */ /* 0x000fe20000410000 */
[----:B------:R-:W-:Y:S01]  /*7780*/  ISETP.GT.AND P1, PT, R202, R241, PT ;  /* 0x000000f1ca00720c */ /* 0x000fe20003f24270 */
[--C-:B------:R-:W-:Y:S02]  /*7790*/  FFMA.FTZ R69, R69, c[0x0][0x2d0], -R160.reuse ;  /* 0x0000b40045457a23 */ /* 0x100fe400000108a0 */
[----:B------:R1:W-:Y:S01]  /*77a0*/  MUFU.EX2 R110, R0 ;  /* 0x00000000006e7308 */ /* 0x0003e20000000800 */
[----:B------:R-:W-:Y:S02]  /*77b0*/  FMUL.FTZ R161, R112, c[0x0][0x2d0] ;  /* 0x0000b40070a17a20 */ /* 0x000fe40000410000 */
[----:B------:R-:W-:Y:S02]  /*77c0*/  FMUL.FTZ R108, R2, c[0x0][0x2d0] ;  /* 0x0000b400026c7a20 */ /* 0x000fe40000410000 */
[--C-:B------:R-:W-:Y:S02]  /*77d0*/  FFMA.FTZ R3, R7, c[0x0][0x2d0], -R161.reuse ;  /* 0x0000b40007037a23 */ /* 0x100fe400000108a1 */
[----:B------:R-:W-:Y:S02]  /*77e0*/  FFMA.FTZ R5, R5, c[0x0][0x2d0], -R160 ;  /* 0x0000b40005057a23 */ /* 0x000fe400000108a0 */
        /* <DEDUP_REMOVED lines=10> */
[----:B-1----:R-:W-:Y:S02]  /*7890*/  FADD.FTZ R0, -R112, R109 ;  /* 0x0000006d70007221 */ /* 0x002fe40000010100 */
[----:B------:R-:W-:Y:S02]  /*78a0*/  FFMA.FTZ R78, R78, c[0x0][0x2d0], -R108 ;  /* 0x0000b4004e4e7a23 */ /* 0x000fe4000001086c */
[----:B------:R-:W-:Y:S01]  /*78b0*/  FMUL.FTZ R0, R0, c[0x0][0x2d0] ;  /* 0x0000b40000007a20 */ /* 0x000fe20000410000 */
[----:B------:R-:W-:Y:S01]  /*78c0*/  MUFU.EX2 R162, R6 ;  /* 0x0000000600a27308 */ /* 0x000fe20000000800 */
[--C-:B------:R-:W-:Y:S09]  /*78d0*/  FFMA.FTZ R83, R83, c[0x0][0x2d0], -R161.reuse ;  /* 0x0000b40053537a23 */ /* 0x100ff200000108a1 */
[----:B------:R1:W-:Y:S10]  /*78e0*/  MUFU.EX2 R109, R0 ;  /* 0x00000000006d7308 */ /* 0x0003f40000000800 */
[----:B------:R-:W-:Y:S10]  /*78f0*/  MUFU.EX2 R182, R27 ;  /* 0x0000001b00b67308 */ /* 0x000ff40000000800 */
[----:B------:R-:W-:Y:S01]  /*7900*/  MUFU.EX2 R180, R30 ;  /* 0x0000001e00b47308 */ /* 0x000fe20000000800 */
[--C-:B-1----:R-:W-:Y:S02]  /*7910*/  FFMA.FTZ R0, R4, c[0x0][0x2d0], -R160.reuse ;  /* 0x0000b40004007a23 */ /* 0x102fe400000108a0 */
[--C-:B------:R-:W-:Y:S07]  /*7920*/  FFMA.FTZ R4, R20, c[0x0][0x2d0], -R160.reuse ;  /* 0x0000b40014047a23 */ /* 0x100fee00000108a0 */
[----:B------:R1:W-:Y:S10]  /*7930*/  MUFU.EX2 R167, R0 ;  /* 0x0000000000a77308 */ /* 0x0003f40000000800 */
[----:B------:R2:W-:Y:S10]  /*7940*/  MUFU.EX2 R231, R4 ;  /* 0x0000000400e77308 */ /* 0x0005f40000000800 */
[----:B------:R-:W-:Y:S01]  /*7950*/  MUFU.EX2 R178, R31 ;  /* 0x0000001f00b27308 */ /* 0x000fe20000000800 */
[----:B-1----:R-:W-:Y:S02]  /*7960*/  FFMA.FTZ R0, R16, c[0x0][0x2d0], -R160 ;  /* 0x0000b40010007a23 */ /* 0x002fe400000108a0 */
[--C-:B------:R-:W-:Y:S07]  /*7970*/  FFMA.FTZ R16, R38, c[0x0][0x2d0], -R161.reuse ;  /* 0x0000b40026107a23 */ /* 0x100fee00000108a1 */
[----:B------:R1:W-:Y:S01]  /*7980*/  MUFU.EX2 R204, R0 ;  /* 0x0000000000cc7308 */ /* 0x0003e20000000800 */
[----:B--2---:R-:W-:Y:S09]  /*7990*/  FFMA.FTZ R4, R10, c[0x0][0x2d0], -R108 ;  /* 0x0000b4000a047a23 */ /* 0x004ff2000001086c */
[----:B------:R2:W-:Y:S10]  /*79a0*/  MUFU.EX2 R165, R4 ;  /* 0x0000000400a57308 */ /* 0x0005f40000000800 */
[----:B------:R-:W-:Y:S01]  /*79b0*/  MUFU.EX2 R224, R16 ;  /* 0x0000001000e07308 */ /* 0x000fe20000000800 */
[----:B-1----:R-:W-:Y:S09]  /*79c0*/  FFMA.FTZ R0, R17, c[0x0][0x2d0], -R160 ;  /* 0x0000b40011007a23 */ /* 0x002ff200000108a0 */
[----:B------:R1:W-:Y:S01]  /*79d0*/  MUFU.EX2 R210, R0 ;  /* 0x0000000000d27308 */ /* 0x0003e20000000800 */
[--C-:B--2---:R-:W-:Y:S09]  /*79e0*/  FFMA.FTZ R4, R11, c[0x0][0x2d0], -R108.reuse ;  /* 0x0000b4000b047a23 */ /* 0x104ff2000001086c */
[----:B------:R2:W-:Y:S10]  /*79f0*/  MUFU.EX2 R181, R4 ;  /* 0x0000000400b57308 */ /* 0x0005f40000000800 */
[----:B------:R-:W-:Y:S01]  /*7a00*/  MUFU.EX2 R171, R69 ;  /* 0x0000004500ab7308 */ /* 0x000fe20000000800 */
[--C-:B-1----:R-:W-:Y:S09]  /*7a10*/  FFMA.FTZ R0, R18, c[0x0][0x2d0], -R161.reuse ;  /* 0x0000b40012007a23 */ /* 0x102ff200000108a1 */
[----:B------:R1:W-:Y:S01]  /*7a20*/  MUFU.EX2 R198, R0 ;  /* 0x0000000000c67308 */ /* 0x0003e20000000800 */
[--C-:B--2---:R-:W-:Y:S09]  /*7a30*/  FFMA.FTZ R4, R14, c[0x0][0x2d0], -R108.reuse ;  /* 0x0000b4000e047a23 */ /* 0x104ff2000001086c */
[----:B------:R2:W-:Y:S10]  /*7a40*/  MUFU.EX2 R185, R4 ;  /* 0x0000000400b97308 */ /* 0x0005f40000000800 */
[----:B------:R-:W-:Y:S01]  /*7a50*/  MUFU.EX2 R164, R42 ;  /* 0x0000002a00a47308 */ /* 0x000fe20000000800 */
[--C-:B-1----:R-:W-:Y:S09]  /*7a60*/  FFMA.FTZ R0, R19, c[0x0][0x2d0], -R161.reuse ;  /* 0x0000b40013007a23 */ /* 0x102ff200000108a1 */
[----:B------:R1:W-:Y:S01]  /*7a70*/  MUFU.EX2 R234, R0 ;  /* 0x0000000000ea7308 */ /* 0x0003e20000000800 */
[----:B--2---:R-:W-:Y:S09]  /*7a80*/  FFMA.FTZ R4, R15, c[0x0][0x2d0], -R108 ;  /* 0x0000b4000f047a23 */ /* 0x004ff2000001086c */
[----:B------:R2:W-:Y:S10]  /*7a90*/  MUFU.EX2 R220, R4 ;  /* 0x0000000400dc7308 */ /* 0x0005f40000000800 */
[----:B------:R-:W-:Y:S01]  /*7aa0*/  MUFU.EX2 R163, R43 ;  /* 0x0000002b00a37308 */ /* 0x000fe20000000800 */
[C---:B-1----:R-:W-:Y:S02]  /*7ab0*/  FADD.FTZ R0, -R111.reuse, R114 ;  /* 0x000000726f007221 */ /* 0x042fe40000010100 */
[----:B------:R-:W-:Y:S02]  /*7ac0*/  FMUL.FTZ R114, R111, c[0x0][0x2d0] ;  /* 0x0000b4006f727a20 */ /* 0x000fe40000410000 */
[----:B------:R-:W-:Y:S02]  /*7ad0*/  FMUL.FTZ R0, R0, c[0x0][0x2d0] ;  /* 0x0000b40000007a20 */ /* 0x000fe40000410000 */
[----:B------:R-:W-:Y:S03]  /*7ae0*/  FFMA.FTZ R5, R12, c[0x0][0x2d0], -R114 ;  /* 0x0000b4000c057a23 */ /* 0x000fe60000010872 */
[----:B------:R1:W-:Y:S01]  /*7af0*/  MUFU.EX2 R3, R0 ;  /* 0x0000000000037308 */ /* 0x0003e20000000800 */
[----:B------:R-:W-:Y:S02]  /*7b00*/  FFMA.FTZ R12, R36, c[0x0][0x2d0], -R160 ;  /* 0x0000b400240c7a23 */ /* 0x000fe400000108a0 */
[--C-:B--2---:R-:W-:Y:S07]  /*7b10*/  FFMA.FTZ R4, R29, c[0x0][0x2d0], -R114.reuse ;  /* 0x0000b4001d047a23 */ /* 0x104fee0000010872 */
[----:B------:R-:W-:Y:S10]  /*7b20*/  MUFU.EX2 R187, R5 ;  /* 0x0000000500bb7308 */ /* 0x000ff40000000800 */
[----:B------:R-:W-:Y:S01]  /*7b30*/  MUFU.EX2 R228, R4 ;  /* 0x0000000400e47308 */ /* 0x000fe20000000800 */
[--C-:B-1----:R-:W-:Y:S09]  /*7b40*/  FFMA.FTZ R0, R8, c[0x0][0x2d0], -R114.reuse ;  /* 0x0000b40008007a23 */ /* 0x102ff20000010872 */
[----:B------:R1:W-:Y:S10]  /*7b50*/  MUFU.EX2 R166, R0 ;  /* 0x0000000000a67308 */ /* 0x0003f40000000800 */
[----:B------:R2:W-:Y:S01]  /*7b60*/  MUFU.EX2 R226, R12 ;  /* 0x0000000c00e27308 */ /* 0x0005e20000000800 */
[----:B-1----:R-:W-:Y:S09]  /*7b70*/  FFMA.FTZ R0, R9, c[0x0][0x2d0], -R114 ;  /* 0x0000b40009007a23 */ /* 0x002ff20000010872 */
[----:B------:R1:W3:Y:S01]  /*7b80*/  MUFU.EX2 R186, R0 ;  /* 0x0000000000ba7308 */ /* 0x0002e20000000800 */
[----:B--2---:R-:W-:Y:S09]  /*7b90*/  FFMA.FTZ R12, R37, c[0x0][0x2d0], -R160 ;  /* 0x0000b400250c7a23 */ /* 0x004ff200000108a0 */
[----:B------:R-:W-:Y:S01]  /*7ba0*/  MUFU.EX2 R225, R12 ;  /* 0x0000000c00e17308 */ /* 0x000fe20000000800 */
[----:B-1----:R-:W-:Y:S09]  /*7bb0*/  FFMA.FTZ R0, R13, c[0x0][0x2d0], -R114 ;  /* 0x0000b4000d007a23 */ /* 0x002ff20000010872 */
[----:B------:R1:W2:Y:S02]  /*7bc0*/  MUFU.EX2 R230, R0 ;  /* 0x0000000000e67308 */ /* 0x0002a40000000800 */
[--C-:B-1----:R-:W-:Y:S01]  /*7bd0*/  FFMA.FTZ R0, R21, c[0x0][0x2d0], -R160.reuse ;  /* 0x0000b40015007a23 */ /* 0x102fe200000108a0 */
[----:B---3--:R-:W-:Y:S01]  /*7be0*/  F2FP.PACK_AB R156, R186, R166 ;  /* 0x000000a6ba9c723e */ /* 0x008fe200000000ff */
[C---:B------:R-:W-:Y:S01]  /*7bf0*/  FMUL.FTZ R4, R110.reuse, R120 ;  /* 0x000000786e047220 */ /* 0x040fe20000410000 */
[----:B------:R-:W-:Y:S05]  /*7c00*/  F2FP.PACK_AB R120, R173, R167 ;  /* 0x000000a7ad78723e */ /* 0x000fea00000000ff */
[----:B------:R1:W-:Y:S01]  /*7c10*/  MUFU.EX2 R235, R0 ;  /* 0x0000000000eb7308 */ /* 0x0003e20000000800 */
[----:B------:R-:W-:Y:S01]  /*7c20*/  FMUL.FTZ R5, R110, R121 ;  /* 0x000000796e057220 */ /* 0x000fe20000410000 */
[----:B------:R-:W-:Y:S01]  /*7c30*/  F2FP.PACK_AB R121, R203, R162 ;  /* 0x000000a2cb79723e */ /* 0x000fe200000000ff */
[C---:B------:R-:W-:Y:S01]  /*7c40*/  FMUL.FTZ R6, R109.reuse, R122 ;  /* 0x0000007a6d067220 */ /* 0x040fe20000410000 */
[----:B------:R-:W-:Y:S01]  /*7c50*/  F2FP.PACK_AB R122, R210, R204 ;  /* 0x000000ccd27a723e */ /* 0x000fe200000000ff */
[----:B------:R-:W-:Y:S01]  /*7c60*/  FMUL.FTZ R7, R109, R123 ;  /* 0x0000007b6d077220 */ /* 0x000fe20000410000 */
[----:B------:R-:W-:Y:S01]  /*7c70*/  F2FP.PACK_AB R123, R234, R198 ;  /* 0x000000c6ea7b723e */ /* 0x000fe200000000ff */
[C---:B------:R-:W-:Y:S01]  /*7c80*/  FMUL.FTZ R8, R3.reuse, R116 ;  /* 0x0000007403087220 */ /* 0x040fe20000410000 */
[----:B--2---:R-:W-:Y:S01]  /*7c90*/  F2FP.PACK_AB R158, R230, R187 ;  /* 0x000000bbe69e723e */ /* 0x004fe200000000ff */
[----:B------:R-:W-:Y:S01]  /*7ca0*/  FMUL.FTZ R9, R3, R117 ;  /* 0x0000007503097220 */ /* 0x000fe20000410000 */
[----:B------:R-:W-:Y:S01]  /*7cb0*/  F2FP.PACK_AB R157, R181, R165 ;  /* 0x000000a5b59d723e */ /* 0x000fe200000000ff */
[C---:B------:R-:W-:Y:S01]  /*7cc0*/  FMUL.FTZ R12, R3.reuse, R124 ;  /* 0x0000007c030c7220 */ /* 0x040fe20000410000 */
[----:B------:R-:W-:Y:S01]  /*7cd0*/  F2FP.PACK_AB R159, R220, R185 ;  /* 0x000000b9dc9f723e */ /* 0x000fe200000000ff */
[----:B------:R-:W-:Y:S02]  /*7ce0*/  FMUL.FTZ R13, R3, R125 ;  /* 0x0000007d030d7220 */ /* 0x000fe40000410000 */
[C---:B------:R-:W-:Y:S02]  /*7cf0*/  FMUL.FTZ R16, R110.reuse, R128 ;  /* 0x000000806e107220 */ /* 0x040fe40000410000 */
[----:B------:R-:W-:Y:S02]  /*7d00*/  FMUL.FTZ R17, R110, R129 ;  /* 0x000000816e117220 */ /* 0x000fe40000410000 */
[C---:B------:R-:W-:Y:S02]  /*7d10*/  FMUL.FTZ R18, R109.reuse, R130 ;  /* 0x000000826d127220 */ /* 0x040fe40000410000 */
[----:B------:R-:W-:Y:S02]  /*7d20*/  FMUL.FTZ R19, R109, R131 ;  /* 0x000000836d137220 */ /* 0x000fe40000410000 */
[----:B------:R-:W-:Y:S01]  /*7d30*/  LDSM.16.MT88.4 R128, [R193+0x800] ;  /* 0x00080000c180783b */ /* 0x000fe20000004200 */
[--C-:B-1----:R-:W-:Y:S02]  /*7d40*/  FFMA.FTZ R0, R22, c[0x0][0x2d0], -R161.reuse ;  /* 0x0000b40016007a23 */ /* 0x102fe400000108a1 */
[C---:B------:R-:W-:Y:S02]  /*7d50*/  FMUL.FTZ R36, R3.reuse, R140 ;  /* 0x0000008c03247220 */ /* 0x040fe40000410000 */
[----:B------:R1:W-:Y:S01]  /*7d60*/  MUFU.EX2 R229, R0 ;  /* 0x0000000000e57308 */ /* 0x0003e20000000800 */
[----:B------:R-:W-:Y:S02]  /*7d70*/  FMUL.FTZ R37, R3, R141 ;  /* 0x0000008d03257220 */ /* 0x000fe40000410000 */
[C---:B------:R-:W-:Y:S02]  /*7d80*/  FMUL.FTZ R84, R110.reuse, R84 ;  /* 0x000000546e547220 */ /* 0x040fe40000410000 */
[C---:B------:R-:W-:Y:S02]  /*7d90*/  FMUL.FTZ R85, R110.reuse, R85 ;  /* 0x000000556e557220 */ /* 0x040fe40000410000 */
[C---:B------:R-:W-:Y:S02]  /*7da0*/  FMUL.FTZ R86, R109.reuse, R86 ;  /* 0x000000566d567220 */ /* 0x040fe40000410000 */
[----:B------:R-:W-:Y:S02]  /*7db0*/  FMUL.FTZ R87, R109, R87 ;  /* 0x000000576d577220 */ /* 0x000fe40000410000 */
[C---:B------:R-:W-:Y:S02]  /*7dc0*/  FMUL.FTZ R88, R3.reuse, R88 ;  /* 0x0000005803587220 */ /* 0x040fe40000410000 */
[C---:B------:R-:W-:Y:S02]  /*7dd0*/  FMUL.FTZ R89, R3.reuse, R89 ;  /* 0x0000005903597220 */ /* 0x040fe40000410000 */
[C---:B------:R-:W-:Y:S02]  /*7de0*/  FMUL.FTZ R92, R3.reuse, R92 ;  /* 0x0000005c035c7220 */ /* 0x040fe40000410000 */
[----:B------:R-:W-:Y:S02]  /*7df0*/  FMUL.FTZ R93, R3, R93 ;  /* 0x0000005d035d7220 */ /* 0x000fe40000410000 */
[C---:B------:R-:W-:Y:S02]  /*7e00*/  FMUL.FTZ R96, R110.reuse, R96 ;  /* 0x000000606e607220 */ /* 0x040fe40000410000 */
[C---:B------:R-:W-:Y:S02]  /*7e10*/  FMUL.FTZ R97, R110.reuse, R97 ;  /* 0x000000616e617220 */ /* 0x040fe40000410000 */
[----:B------:R-:W-:Y:S02]  /*7e20*/  FMUL.FTZ R98, R109, R98 ;  /* 0x000000626d627220 */ /* 0x000fe40000410000 */
[--C-:B-1----:R-:W-:Y:S02]  /*7e30*/  FFMA.FTZ R0, R23, c[0x0][0x2d0], -R161.reuse ;  /* 0x0000b40017007a23 */ /* 0x102fe400000108a1 */
[----:B------:R-:W1:Y:S01]  /*7e40*/  LDSM.16.MT88.4 R20, [R190] ;  /* 0x00000000be14783b */ /* 0x000e620000004200 */
[C---:B------:R-:W-:Y:S01]  /*7e50*/  FMUL.FTZ R99, R109.reuse, R99 ;  /* 0x000000636d637220 */ /* 0x040fe20000410000 */
[----:B------:R2:W-:Y:S01]  /*7e60*/  MUFU.EX2 R238, R0 ;  /* 0x0000000000ee7308 */ /* 0x0005e20000000800 */
[C---:B------:R-:W-:Y:S02]  /*7e70*/  FMUL.FTZ R100, R110.reuse, R100 ;  /* 0x000000646e647220 */ /* 0x040fe40000410000 */
[C---:B------:R-:W-:Y:S02]  /*7e80*/  FMUL.FTZ R101, R110.reuse, R101 ;  /* 0x000000656e657220 */ /* 0x040fe40000410000 */
[C---:B------:R-:W-:Y:S02]  /*7e90*/  FMUL.FTZ R102, R109.reuse, R102 ;  /* 0x000000666d667220 */ /* 0x040fe40000410000 */
[C---:B------:R-:W-:Y:S02]  /*7ea0*/  FMUL.FTZ R103, R109.reuse, R103 ;  /* 0x000000676d677220 */ /* 0x040fe40000410000 */
[----:B------:R-:W-:Y:S02]  /*7eb0*/  FMUL.FTZ R29, R110, R153 ;  /* 0x000000996e1d7220 */ /* 0x000fe40000410000 */
[C---:B------:R-:W-:Y:S02]  /*7ec0*/  FMUL.FTZ R30, R109.reuse, R154 ;  /* 0x0000009a6d1e7220 */ /* 0x040fe40000410000 */
[----:B------:R-:W-:Y:S02]  /*7ed0*/  FMUL.FTZ R31, R109, R155 ;  /* 0x0000009b6d1f7220 */ /* 0x000fe40000410000 */
[C---:B------:R-:W-:Y:S02]  /*7ee0*/  FMUL.FTZ R104, R3.reuse, R104 ;  /* 0x0000006803687220 */ /* 0x040fe40000410000 */
[C---:B------:R-:W-:Y:S02]  /*7ef0*/  FMUL.FTZ R105, R3.reuse, R105 ;  /* 0x0000006903697220 */ /* 0x040fe40000410000 */
[--C-:B--2---:R-:W-:Y:S02]  /*7f00*/  FFMA.FTZ R0, R32, c[0x0][0x2d0], -R160.reuse ;  /* 0x0000b40020007a23 */ /* 0x104fe400000108a0 */
[----:B------:R-:W-:Y:S02]  /*7f10*/  FMUL.FTZ R32, R3, R136 ;  /* 0x0000008803207220 */ /* 0x000fe40000410000 */
[----:B------:R2:W-:Y:S01]  /*7f20*/  MUFU.EX2 R239, R0 ;  /* 0x0000000000ef7308 */ /* 0x0005e20000000800 */
[-C--:B-1----:R-:W-:Y:S05]  /*7f30*/  HMMA.16816.F32 R4, R120, R20.reuse, R4 ;  /* 0x000000147804723c */ /* 0x082fea0000001804 */
[----:B--2---:R-:W-:Y:S02]  /*7f40*/  FFMA.FTZ R0, R33, c[0x0][0x2d0], -R160 ;  /* 0x0000b40021007a23 */ /* 0x004fe400000108a0 */
[----:B------:R-:W-:Y:S02]  /*7f50*/  FMUL.FTZ R33, R3, R137 ;  /* 0x0000008903217220 */ /* 0x000fe40000410000 */
[----:B------:R1:W-:Y:S03]  /*7f60*/  MUFU.EX2 R240, R0 ;  /* 0x0000000000f07308 */ /* 0x0003e60000000800 */
[--C-:B-1----:R-:W-:Y:S07]  /*7f70*/  FFMA.FTZ R0, R34, c[0x0][0x2d0], -R161.reuse ;  /* 0x0000b40022007a23 */ /* 0x102fee00000108a1 */
[----:B------:R1:W-:Y:S02]  /*7f80*/  MUFU.EX2 R236, R0 ;  /* 0x0000000000ec7308 */ /* 0x0003e40000000800 */
[--C-:B-1----:R-:W-:Y:S08]  /*7f90*/  FFMA.FTZ R0, R35, c[0x0][0x2d0], -R161.reuse ;  /* 0x0000b40023007a23 */ /* 0x102ff000000108a1 */
[----:B------:R1:W-:Y:S02]  /*7fa0*/  MUFU.EX2 R237, R0 ;  /* 0x0000000000ed7308 */ /* 0x0003e40000000800 */
[----:B-1----:R-:W-:Y:S02]  /*7fb0*/  FFMA.FTZ R0, R24, c[0x0][0x2d0], -R114 ;  /* 0x0000b40018007a23 */ /* 0x002fe40000010872 */
[----:B------:R-:W-:Y:S06]  /*7fc0*/  FFMA.FTZ R24, R48, c[0x0][0x2d0], -R160 ;  /* 0x0000b40030187a23 */ /* 0x000fec00000108a0 */
[----:B------:R1:W-:Y:S01]  /*7fd0*/  MUFU.EX2 R227, R0 ;  /* 0x0000000000e37308 */ /* 0x0003e20000000800 */
[C---:B------:R-:W-:Y:S09]  /*7fe0*/  FMUL.FTZ R48, R110.reuse, R144 ;  /* 0x000000906e307220 */ /* 0x040ff20000410000 */
[----:B------:R2:W-:Y:S01]  /*7ff0*/  MUFU.EX2 R222, R24 ;  /* 0x0000001800de7308 */ /* 0x0005e20000000800 */
[----:B-1----:R-:W-:Y:S02]  /*8000*/  FFMA.FTZ R0, R25, c[0x0][0x2d0], -R114 ;  /* 0x0000b40019007a23 */ /* 0x002fe40000010872 */
[----:B------:R-:W-:Y:S07]  /*8010*/  FMUL.FTZ R25, R3, R149 ;  /* 0x0000009503197220 */ /* 0x000fee0000410000 */
[----:B------:R1:W-:Y:S01]  /*8020*/  MUFU.EX2 R233, R0 ;  /* 0x0000000000e97308 */ /* 0x0003e20000000800 */
[----:B--2---:R-:W-:Y:S02]  /*8030*/  FFMA.FTZ R24, R49, c[0x0][0x2d0], -R160 ;  /* 0x0000b40031187a23 */ /* 0x004fe400000108a0 */
[----:B------:R-:W-:Y:S07]  /*8040*/  FMUL.FTZ R49, R110, R145 ;  /* 0x000000916e317220 */ /* 0x000fee0000410000 */
[----:B------:R2:W3:Y:S01]  /*8050*/  MUFU.EX2 R221, R24 ;  /* 0x0000001800dd7308 */ /* 0x0004e20000000800 */
[----:B-1----:R-:W-:Y:S02]  /*8060*/  FFMA.FTZ R0, R28, c[0x0][0x2d0], -R114 ;  /* 0x0000b4001c007a23 */ /* 0x002fe40000010872 */
[----:B------:R-:W-:Y:S07]  /*8070*/  FMUL.FTZ R28, R110, R152 ;  /* 0x000000986e1c7220 */ /* 0x000fee0000410000 */
[----:B------:R1:W-:Y:S01]  /*8080*/  MUFU.EX2 R232, R0 ;  /* 0x0000000000e87308 */ /* 0x0003e20000000800 */
[----:B--2---:R-:W-:Y:S01]  /*8090*/  FFMA.FTZ R24, R50, c[0x0][0x2d0], -R161 ;  /* 0x0000b40032187a23 */ /* 0x004fe200000108a1 */
[----:B---3--:R-:W-:Y:S01]  /*80a0*/  F2FP.PACK_AB R42, R221, R222 ;  /* 0x000000dedd2a723e */ /* 0x008fe200000000ff */
[----:B------:R-:W-:Y:S07]  /*80b0*/  FMUL.FTZ R50, R109, R146 ;  /* 0x000000926d327220 */ /* 0x000fee0000410000 */
[----:B------:R2:W-:Y:S01]  /*80c0*/  MUFU.EX2 R218, R24 ;  /* 0x0000001800da7308 */ /* 0x0005e20000000800 */
[----:B-1----:R-:W-:Y:S02]  /*80d0*/  FADD.FTZ R0, -R2, R115 ;  /* 0x0000007302007221 */ /* 0x002fe40000010100 */
[----:B------:R-:W-:Y:S02]  /*80e0*/  FFMA.FTZ R115, R80, c[0x0][0x2d0], -R160 ;  /* 0x0000b40050737a23 */ /* 0x000fe400000108a0 */
[----:B------:R-:W-:Y:S02]  /*80f0*/  FMUL.FTZ R0, R0, c[0x0][0x2d0] ;  /* 0x0000b40000007a20 */ /* 0x000fe40000410000 */
[----:B------:R-:W-:Y:S02]  /*8100*/  FFMA.FTZ R80, R72, c[0x0][0x2d0], -R114 ;  /* 0x0000b40048507a23 */ /* 0x000fe40000010872 */
[----:B------:R-:W-:Y:S02]  /*8110*/  FFMA.FTZ R72, R63, c[0x0][0x2d0], -R108 ;  /* 0x0000b4003f487a23 */ /* 0x000fe4000001086c */
[--C-:B--2---:R-:W-:Y:S01]  /*8120*/  FFMA.FTZ R24, R51, c[0x0][0x2d0], -R161.reuse ;  /* 0x0000b40033187a23 */ /* 0x104fe200000108a1 */
[----:B------:R-:W1:Y:S01]  /*8130*/  MUFU.EX2 R0, R0 ;  /* 0x0000000000007308 */ /* 0x000e620000000800 */
[----:B------:R-:W-:Y:S02]  /*8140*/  FMUL.FTZ R51, R109, R147 ;  /* 0x000000936d337220 */ /* 0x000fe40000410000 */
[----:B------:R-:W-:Y:S07]  /*8150*/  LDSM.16.MT88.4 R144, [R193+0x2000] ;  /* 0x00200000c190783b */ /* 0x000fee0000004200 */
[----:B------:R2:W3:Y:S01]  /*8160*/  MUFU.EX2 R219, R24 ;  /* 0x0000001800db7308 */ /* 0x0004e20000000800 */
[C---:B-1----:R-:W-:Y:S02]  /*8170*/  FMUL.FTZ R10, R0.reuse, R118 ;  /* 0x00000076000a7220 */ /* 0x042fe40000410000 */
[C---:B------:R-:W-:Y:S02]  /*8180*/  FMUL.FTZ R11, R0.reuse, R119 ;  /* 0x00000077000b7220 */ /* 0x040fe40000410000 */
[----:B------:R-:W1:Y:S01]  /*8190*/  LDSM.16.MT88.4 R116, [R193] ;  /* 0x00000000c174783b */ /* 0x000e620000004200 */
[C---:B------:R-:W-:Y:S02]  /*81a0*/  FMUL.FTZ R14, R0.reuse, R126 ;  /* 0x0000007e000e7220 */ /* 0x040fe40000410000 */
[----:B------:R-:W-:Y:S02]  /*81b0*/  FMUL.FTZ R15, R0, R127 ;  /* 0x0000007f000f7220 */ /* 0x000fe40000410000 */
[C---:B------:R-:W-:Y:S03]  /*81c0*/  HMMA.16816.F32 R8, R156.reuse, R20, R8 ;  /* 0x000000149c08723c */ /* 0x040fe60000001808 */
[----:B------:R-:W4:Y:S01]  /*81d0*/  LDSM.16.MT88.4 R124, [R191] ;  /* 0x00000000bf7c783b */ /* 0x000f220000004200 */
[--C-:B--2---:R-:W-:Y:S01]  /*81e0*/  FFMA.FTZ R24, R40, c[0x0][0x2d0], -R114.reuse ;  /* 0x0000b40028187a23 */ /* 0x104fe20000010872 */
[----:B---3--:R-:W-:Y:S01]  /*81f0*/  F2FP.PACK_AB R43, R219, R218 ;  /* 0x000000dadb2b723e */ /* 0x008fe200000000ff */
[--C-:B------:R-:W-:Y:S01]  /*8200*/  FFMA.FTZ R40, R54, c[0x0][0x2d0], -R161.reuse ;  /* 0x0000b40036287a23 */ /* 0x100fe200000108a1 */
[----:B------:R-:W-:Y:S01]  /*8210*/  F2FP.PACK_AB R54, R240, R239 ;  /* 0x000000eff036723e */ /* 0x000fe200000000ff */
[-C--:B------:R-:W-:Y:S01]  /*8220*/  HMMA.16816.F32 R12, R156, R22.reuse, R12 ;  /* 0x000000169c0c723c */ /* 0x080fe2000000180c */
[----:B------:R2:W-:Y:S03]  /*8230*/  MUFU.EX2 R217, R24 ;  /* 0x0000001800d97308 */ /* 0x0005e60000000800 */
[--C-:B------:R-:W-:Y:S02]  /*8240*/  FFMA.FTZ R20, R39, c[0x0][0x2d0], -R161.reuse ;  /* 0x0000b40027147a23 */ /* 0x100fe400000108a1 */
[----:B------:R-:W-:Y:S02]  /*8250*/  FMUL.FTZ R21, R110, R133 ;  /* 0x000000856e157220 */ /* 0x000fe40000410000 */
[C---:B------:R-:W-:Y:S03]  /*8260*/  HMMA.16816.F32 R16, R120.reuse, R22, R16 ;  /* 0x000000167810723c */ /* 0x040fe60000001810 */
[----:B------:R3:W-:Y:S01]  /*8270*/  MUFU.EX2 R183, R40 ;  /* 0x0000002800b77308 */ /* 0x0007e20000000800 */
[C---:B------:R-:W-:Y:S02]  /*8280*/  FMUL.FTZ R34, R0.reuse, R138 ;  /* 0x0000008a00227220 */ /* 0x040fe40000410000 */
[C---:B------:R-:W-:Y:S02]  /*8290*/  FMUL.FTZ R35, R0.reuse, R139 ;  /* 0x0000008b00237220 */ /* 0x040fe40000410000 */
[C---:B------:R-:W-:Y:S04]  /*82a0*/  FMUL.FTZ R22, R109.reuse, R134 ;  /* 0x000000866d167220 */ /* 0x040fe80000410000 */
[----:B------:R-:W-:Y:S01]  /*82b0*/  FMUL.FTZ R23, R109, R135 ;  /* 0x000000876d177220 */ /* 0x000fe20000410000 */
[----:B------:R5:W-:Y:S01]  /*82c0*/  MUFU.EX2 R223, R20 ;  /* 0x0000001400df7308 */ /* 0x000be20000000800 */
[C---:B------:R-:W-:Y:S02]  /*82d0*/  FMUL.FTZ R38, R0.reuse, R142 ;  /* 0x0000008e00267220 */ /* 0x040fe40000410000 */
[C---:B------:R-:W-:Y:S02]  /*82e0*/  FMUL.FTZ R39, R0.reuse, R143 ;  /* 0x0000008f00277220 */ /* 0x040fe40000410000 */
[----:B--2---:R-:W-:Y:S02]  /*82f0*/  FFMA.FTZ R24, R41, c[0x0][0x2d0], -R114 ;  /* 0x0000b40029187a23 */ /* 0x004fe40000010872 */
[C---:B------:R-:W-:Y:S02]  /*8300*/  FMUL.FTZ R90, R0.reuse, R90 ;  /* 0x0000005a005a7220 */ /* 0x040fe40000410000 */
[C---:B------:R-:W-:Y:S01]  /*8310*/  FMUL.FTZ R91, R0.reuse, R91 ;  /* 0x0000005b005b7220 */ /* 0x040fe20000410000 */
[----:B------:R2:W-:Y:S01]  /*8320*/  MUFU.EX2 R216, R24 ;  /* 0x0000001800d87308 */ /* 0x0005e20000000800 */
[C---:B------:R-:W-:Y:S02]  /*8330*/  FMUL.FTZ R94, R0.reuse, R94 ;  /* 0x0000005e005e7220 */ /* 0x040fe40000410000 */
[C---:B------:R-:W-:Y:S02]  /*8340*/  FMUL.FTZ R95, R0.reuse, R95 ;  /* 0x0000005f005f7220 */ /* 0x040fe40000410000 */
[----:B---3--:R-:W-:Y:S02]  /*8350*/  FFMA.FTZ R40, R65, c[0x0][0x2d0], -R160 ;  /* 0x0000b40041287a23 */ /* 0x008fe400000108a0 */
[--C-:B------:R-:W-:Y:S01]  /*8360*/  FFMA.FTZ R41, R55, c[0x0][0x2d0], -R161.reuse ;  /* 0x0000b40037297a23 */ /* 0x100fe200000108a1 */
[----:B------:R-:W-:Y:S01]  /*8370*/  F2FP.PACK_AB R55, R237, R236 ;  /* 0x000000eced37723e */ /* 0x000fe200000000ff */
[C---:B------:R-:W-:Y:S01]  /*8380*/  FMUL.FTZ R27, R0.reuse, R151 ;  /* 0x00000097001b7220 */ /* 0x040fe20000410000 */
[----:B------:R3:W-:Y:S01]  /*8390*/  MUFU.EX2 R177, R40 ;  /* 0x0000002800b17308 */ /* 0x0007e20000000800 */
[C---:B------:R-:W-:Y:S02]  /*83a0*/  FMUL.FTZ R106, R0.reuse, R106 ;  /* 0x0000006a006a7220 */ /* 0x040fe40000410000 */
[----:B------:R-:W-:Y:S02]  /*83b0*/  FMUL.FTZ R107, R0, R107 ;  /* 0x0000006b006b7220 */ /* 0x000fe40000410000 */
[----:B-----5:R-:W-:Y:S05]  /*83c0*/  FMUL.FTZ R20, R110, R132 ;  /* 0x000000846e147220 */ /* 0x020fea0000410000 */
[----:B------:R5:W-:Y:S02]  /*83d0*/  MUFU.EX2 R184, R41 ;  /* 0x0000002900b87308 */ /* 0x000be40000000800 */
[-C--:B-1----:R-:W-:Y:S03]  /*83e0*/  HMMA.16816.F32 R20, R120, R116.reuse, R20 ;  /* 0x000000747814723c */ /* 0x082fe60000001814 */
[----:B--2---:R-:W-:Y:S02]  /*83f0*/  FFMA.FTZ R24, R44, c[0x0][0x2d0], -R114 ;  /* 0x0000b4002c187a23 */ /* 0x004fe40000010872 */
[----:B------:R-:W-:Y:S03]  /*8400*/  FFMA.FTZ R44, R64, c[0x0][0x2d0], -R160 ;  /* 0x0000b400402c7a23 */ /* 0x000fe600000108a0 */
[C---:B------:R-:W-:Y:S01]  /*8410*/  HMMA.16816.F32 R32, R156.reuse, R116, R32 ;  /* 0x000000749c20723c */ /* 0x040fe20000001820 */
[----:B------:R1:W-:Y:S03]  /*8420*/  MUFU.EX2 R212, R24 ;  /* 0x0000001800d47308 */ /* 0x0003e60000000800 */
[--C-:B---3--:R-:W-:Y:S04]  /*8430*/  FFMA.FTZ R40, R66, c[0x0][0x2d0], -R161.reuse ;  /* 0x0000b40042287a23 */ /* 0x108fe800000108a1 */
[-C--:B------:R-:W-:Y:S03]  /*8440*/  HMMA.16816.F32 R36, R156, R118.reuse, R36 ;  /* 0x000000769c24723c */ /* 0x080fe60000001824 */
[----:B------:R2:W-:Y:S01]  /*8450*/  MUFU.EX2 R176, R40 ;  /* 0x0000002800b07308 */ /* 0x0005e20000000800 */
[--C-:B-----5:R-:W-:Y:S04]  /*8460*/  FFMA.FTZ R41, R70, c[0x0][0x2d0], -R161.reuse ;  /* 0x0000b40046297a23 */ /* 0x120fe800000108a1 */
[C---:B------:R-:W-:Y:S01]  /*8470*/  HMMA.16816.F32 R48, R120.reuse, R118, R48 ;  /* 0x000000767830723c */ /* 0x040fe20000001830 */
[----:B------:R-:W3:Y:S04]  /*8480*/  LDSM.16.MT88.4 R116, [R192] ;  /* 0x00000000c074783b */ /* 0x000ee80000004200 */
[----:B------:R5:W3:Y:S03]  /*8490*/  MUFU.EX2 R132, R26 ;  /* 0x0000001a00847308 */ /* 0x000ae60000000800 */
[-C--:B----4-:R-:W-:Y:S04]  /*84a0*/  HMMA.16816.F32 R84, R120, R124.reuse, R84 ;  /* 0x0000007c7854723c */ /* 0x090fe80000001854 */
[----:B-1----:R-:W-:Y:S02]  /*84b0*/  FFMA.FTZ R24, R45, c[0x0][0x2d0], -R114 ;  /* 0x0000b4002d187a23 */ /* 0x002fe40000010872 */
[--C-:B------:R-:W-:Y:S01]  /*84c0*/  FFMA.FTZ R45, R68, c[0x0][0x2d0], -R160.reuse ;  /* 0x0000b400442d7a23 */ /* 0x100fe200000108a0 */
[----:B------:R1:W-:Y:S01]  /*84d0*/  MUFU.EX2 R179, R44 ;  /* 0x0000002c00b37308 */ /* 0x0003e20000000800 */
[C---:B------:R-:W-:Y:S04]  /*84e0*/  HMMA.16816.F32 R88, R156.reuse, R124, R88 ;  /* 0x0000007c9c58723c */ /* 0x040fe80000001858 */
[----:B--2---:R-:W-:Y:S02]  /*84f0*/  FFMA.FTZ R40, R67, c[0x0][0x2d0], -R161 ;  /* 0x0000b40043287a23 */ /* 0x004fe400000108a1 */
[----:B------:R-:W-:Y:S02]  /*8500*/  LDSM.16.MT88.4 R64, [R192+0x800] ;  /* 0x00080000c040783b */ /* 0x000fe40000004200 */
[-C--:B------:R-:W-:Y:S01]  /*8510*/  HMMA.16816.F32 R92, R156, R126.reuse, R92 ;  /* 0x0000007e9c5c723c */ /* 0x080fe2000000185c */
[----:B------:R2:W-:Y:S03]  /*8520*/  MUFU.EX2 R214, R24 ;  /* 0x0000001800d67308 */ /* 0x0005e60000000800 */
[C---:B-----5:R-:W-:Y:S02]  /*8530*/  FMUL.FTZ R26, R0.reuse, R150 ;  /* 0x00000096001a7220 */ /* 0x060fe40000410000 */
[----:B------:R-:W-:Y:S02]  /*8540*/  FFMA.FTZ R0, R0, R211, R165 ;  /* 0x000000d300007223 */ /* 0x000fe400000100a5 */
[C---:B------:R-:W-:Y:S01]  /*8550*/  HMMA.16816.F32 R96, R120.reuse, R126, R96 ;  /* 0x0000007e7860723c */ /* 0x040fe20000001860 */
[----:B------:R-:W4:Y:S02]  /*8560*/  LDSM.16.MT88.4 R124, [R190+0x800] ;  /* 0x00080000be7c783b */ /* 0x000f240000004200 */
[----:B------:R5:W-:Y:S01]  /*8570*/  MUFU.EX2 R175, R40 ;  /* 0x0000002800af7308 */ /* 0x000be20000000800 */
[----:B-1----:R-:W-:Y:S04]  /*8580*/  FFMA.FTZ R44, R110, R207, R167 ;  /* 0x000000cf6e2c7223 */ /* 0x002fe800000100a7 */
[-C--:B---3--:R-:W-:Y:S05]  /*8590*/  HMMA.16816.F32 R100, R120, R116.reuse, R100 ;  /* 0x000000747864723c */ /* 0x088fea0000001864 */
[----:B------:R1:W3:Y:S03]  /*85a0*/  MUFU.EX2 R174, R45 ;  /* 0x0000002d00ae7308 */ /* 0x0002e60000000800 */
[C---:B------:R-:W-:Y:S04]  /*85b0*/  HMMA.16816.F32 R104, R156.reuse, R116, R104 ;  /* 0x000000749c68723c */ /* 0x040fe80000001868 */
[----:B--2---:R-:W-:Y:S01]  /*85c0*/  FFMA.FTZ R24, R52, c[0x0][0x2d0], -R160 ;  /* 0x0000b40034187a23 */ /* 0x004fe200000108a0 */
[----:B------:R-:W-:Y:S02]  /*85d0*/  F2FP.PACK_AB R52, R235, R231 ;  /* 0x000000e7eb34723e */ /* 0x000fe400000000ff */
[----:B------:R-:W-:Y:S01]  /*85e0*/  F2FP.PACK_AB R116, R233, R227 ;  /* 0x000000e3e974723e */ /* 0x000fe200000000ff */
[----:B------:R2:W-:Y:S01]  /*85f0*/  MUFU.EX2 R215, R24 ;  /* 0x0000001800d77308 */ /* 0x0005e20000000800 */
[----:B------:R-:W-:Y:S03]  /*8600*/  F2FP.PACK_AB R117, R182, R132 ;  /* 0x00000084b675723e */ /* 0x000fe600000000ff */
[----:B-----5:R-:W-:Y:S06]  /*8610*/  FFMA.FTZ R40, R56, c[0x0][0x2d0], -R114 ;  /* 0x0000b40038287a23 */ /* 0x020fec0000010872 */
[----:B------:R5:W-:Y:S01]  /*8620*/  MUFU.EX2 R168, R40 ;  /* 0x0000002800a87308 */ /* 0x000be20000000800 */
[----:B-1----:R-:W-:Y:S01]  /*8630*/  FFMA.FTZ R45, R71, c[0x0][0x2d0], -R161 ;  /* 0x0000b400472d7a23 */ /* 0x002fe200000108a1 */
[----:B---3--:R-:W-:Y:S01]  /*8640*/  F2FP.PACK_AB R152, R171, R174 ;  /* 0x000000aeab98723e */ /* 0x008fe200000000ff */
[----:B------:R-:W-:Y:S01]  /*8650*/  LDSM.16.MT88.4 R68, [R193+0x1000] ;  /* 0x00100000c144783b */ /* 0x000fe20000004200 */
[--C-:B--2---:R-:W-:Y:S01]  /*8660*/  FFMA.FTZ R24, R53, c[0x0][0x2d0], -R160.reuse ;  /* 0x0000b40035187a23 */ /* 0x104fe200000108a0 */
[----:B------:R-:W-:Y:S01]  /*8670*/  F2FP.PACK_AB R53, R238, R229 ;  /* 0x000000e5ee35723e */ /* 0x000fe200000000ff */
[----:B------:R-:W-:Y:S04]  /*8680*/  FFMA.FTZ R160, R81, c[0x0][0x2d0], -R160 ;  /* 0x0000b40051a07a23 */ /* 0x000fe800000108a0 */
[----:B------:R1:W-:Y:S01]  /*8690*/  MUFU.EX2 R213, R24 ;  /* 0x0000001800d57308 */ /* 0x0003e20000000800 */
[----:B------:R-:W-:Y:S02]  /*86a0*/  FFMA.FTZ R81, R73, c[0x0][0x2d0], -R114 ;  /* 0x0000b40049517a23 */ /* 0x000fe40000010872 */
[----:B------:R-:W-:Y:S02]  /*86b0*/  FFMA.FTZ R73, R109, R208, R162 ;  /* 0x000000d06d497223 */ /* 0x000fe400000100a2 */
[----:B-----5:R-:W-:Y:S05]  /*86c0*/  FFMA.FTZ R40, R57, c[0x0][0x2d0], -R114 ;  /* 0x0000b40039287a23 */ /* 0x020fea0000010872 */
[----:B------:R2:W-:Y:S10]  /*86d0*/  MUFU.EX2 R169, R40 ;  /* 0x0000002800a97308 */ /* 0x0005f40000000800 */
[----:B------:R3:W-:Y:S01]  /*86e0*/  MUFU.EX2 R162, R41 ;  /* 0x0000002900a27308 */ /* 0x0007e20000000800 */
[C---:B-1----:R-:W-:Y:S02]  /*86f0*/  FMUL.FTZ R24, R3.reuse, R148 ;  /* 0x0000009403187220 */ /* 0x042fe40000410000 */
[----:B------:R-:W-:Y:S04]  /*8700*/  FFMA.FTZ R3, R3, R209, R166 ;  /* 0x000000d103037223 */ /* 0x000fe800000100a6 */
[----:B------:R-:W-:Y:S01]  /*8710*/  FADD.FTZ R3, R186, R3 ;  /* 0x00000003ba037221 */ /* 0x000fe20000010000 */
[-C--:B------:R-:W-:Y:S02]  /*8720*/  HMMA.16816.F32 R24, R156, R118.reuse, R24 ;  /* 0x000000769c18723c */ /* 0x080fe40000001818 */
[----:B------:R-:W-:Y:S01]  /*8730*/  MUFU.EX2 R158, R115 ;  /* 0x00000073009e7308 */ /* 0x000fe20000000800 */
[----:B--2---:R-:W-:Y:S02]  /*8740*/  FFMA.FTZ R40, R60, c[0x0][0x2d0], -R114 ;  /* 0x0000b4003c287a23 */ /* 0x004fe40000010872 */
[----:B------:R-:W-:Y:S03]  /*8750*/  FFMA.FTZ R60, R58, c[0x0][0x2d0], -R108 ;  /* 0x0000b4003a3c7a23 */ /* 0x000fe6000001086c */
[----:B------:R-:W-:Y:S01]  /*8760*/  HMMA.16816.F32 R28, R120, R118, R28 ;  /* 0x00000076781c723c */ /* 0x000fe2000000181c */
[----:B------:R-:W1:Y:S03]  /*8770*/  LDSM.16.MT88.4 R120, [R191+0x800] ;  /* 0x00080000bf78783b */ /* 0x000e660000004200 */
[----:B------:R-:W-:Y:S01]  /*8780*/  MUFU.EX2 R110, R60 ;  /* 0x0000003c006e7308 */ /* 0x000fe20000000800 */
[----:B---3--:R-:W-:Y:S02]  /*8790*/  F2FP.PACK_AB R41, R223, R224 ;  /* 0x000000e0df29723e */ /* 0x008fe400000000ff */
[----:B------:R-:W-:Y:S01]  /*87a0*/  F2FP.PACK_AB R118, R228, R232 ;  /* 0x000000e8e476723e */ /* 0x000fe200000000ff */
[-C--:B----4-:R-:W-:Y:S05]  /*87b0*/  HMMA.16816.F32 R4, R52, R124.reuse, R4 ;  /* 0x0000007c3404723c */ /* 0x090fea0000001804 */
[----:B------:R-:W-:Y:S01]  /*87c0*/  F2FP.PACK_AB R119, R178, R180 ;  /* 0x000000b4b277723e */ /* 0x000fe200000000ff */
[----:B------:R2:W-:Y:S06]  /*87d0*/  MUFU.EX2 R170, R40 ;  /* 0x0000002800aa7308 */ /* 0x0005ec0000000800 */
[C---:B------:R-:W-:Y:S04]  /*87e0*/  HMMA.16816.F32 R8, R116.reuse, R124, R8 ;  /* 0x0000007c7408723c */ /* 0x040fe80000001808 */
[----:B------:R3:W4:Y:S04]  /*87f0*/  MUFU.EX2 R159, R45 ;  /* 0x0000002d009f7308 */ /* 0x0007280000000800 */
[-C--:B------:R-:W-:Y:S06]  /*8800*/  HMMA.16816.F32 R12, R116, R126.reuse, R12 ;  /* 0x0000007e740c723c */ /* 0x080fec000000180c */
[----:B------:R-:W5:Y:S02]  /*8810*/  MUFU.EX2 R156, R160 ;  /* 0x000000a0009c7308 */ /* 0x000f640000000800 */
[C---:B------:R-:W-:Y:S04]  /*8820*/  HMMA.16816.F32 R16, R52.reuse, R126, R16 ;  /* 0x0000007e3410723c */ /* 0x040fe80000001810 */
[--C-:B--2---:R-:W-:Y:S02]  /*8830*/  FFMA.FTZ R40, R61, c[0x0][0x2d0], -R114.reuse ;  /* 0x0000b4003d287a23 */ /* 0x104fe40000010872 */
[----:B------:R-:W-:Y:S02]  /*8840*/  FFMA.FTZ R61, R82, c[0x0][0x2d0], -R161 ;  /* 0x0000b400523d7a23 */ /* 0x000fe400000108a1 */
[-C--:B------:R-:W-:Y:S01]  /*8850*/  HMMA.16816.F32 R20, R52, R128.reuse, R20 ;  /* 0x000000803414723c */ /* 0x080fe20000001814 */
[----:B------:R2:W-:Y:S03]  /*8860*/  MUFU.EX2 R172, R40 ;  /* 0x0000002800ac7308 */ /* 0x0005e60000000800 */
[----:B---3--:R-:W-:Y:S01]  /*8870*/  F2FP.PACK_AB R45, R163, R164 ;  /* 0x000000a4a32d723e */ /* 0x008fe200000000ff */
[----:B------:R-:W-:Y:S01]  /*8880*/  FFMA.FTZ R82, R76, c[0x0][0x2d0], -R114 ;  /* 0x0000b4004c527a23 */ /* 0x000fe20000010872 */
[----:B----4-:R-:W-:Y:S01]  /*8890*/  F2FP.PACK_AB R153, R159, R162 ;  /* 0x000000a29f99723e */ /* 0x010fe200000000ff */
[----:B------:R-:W-:Y:S01]  /*88a0*/  FFMA.FTZ R76, R74, c[0x0][0x2d0], -R108 ;  /* 0x0000b4004a4c7a23 */ /* 0x000fe2000001086c */
[C---:B------:R-:W-:Y:S03]  /*88b0*/  HMMA.16816.F32 R32, R116.reuse, R128, R32 ;  /* 0x000000807420723c */ /* 0x040fe60000001820 */
[----:B------:R-:W-:Y:S01]  /*88c0*/  MUFU.EX2 R115, R61 ;  /* 0x0000003d00737308 */ /* 0x000fe20000000800 */
[----:B------:R-:W-:Y:S01]  /*88d0*/  FADD.FTZ R74, R173, R44 ;  /* 0x0000002cad4a7221 */ /* 0x000fe20000010000 */
[----:B------:R-:W-:Y:S01]  /*88e0*/  F2FP.PACK_AB R44, R216, R217 ;  /* 0x000000d9d82c723e */ /* 0x000fe200000000ff */
[----:B------:R-:W-:Y:S01]  /*88f0*/  FFMA.FTZ R114, R77, c[0x0][0x2d0], -R114 ;  /* 0x0000b4004d727a23 */ /* 0x000fe20000010872 */
[----:B-----5:R-:W-:Y:S01]  /*8900*/  F2FP.PACK_AB R154, R156, R158 ;  /* 0x0000009e9c9a723e */ /* 0x020fe200000000ff */
[-C--:B------:R-:W-:Y:S05]  /*8910*/  HMMA.16816.F32 R36, R116, R130.reuse, R36 ;  /* 0x000000827424723c */ /* 0x080fea0000001824 */
[----:B------:R-:W-:Y:S03]  /*8920*/  MUFU.EX2 R77, R72 ;  /* 0x00000048004d7308 */ /* 0x000fe60000000800 */
[C---:B------:R-:W-:Y:S01]  /*8930*/  HMMA.16816.F32 R48, R52.reuse, R130, R48 ;  /* 0x000000823430723c */ /* 0x040fe20000001830 */
[----:B------:R-:W-:Y:S03]  /*8940*/  LDSM.16.MT88.4 R128, [R190+0x2000] ;  /* 0x00200000be80783b */ /* 0x000fe60000004200 */
[--C-:B--2---:R-:W-:Y:S01]  /*8950*/  FFMA.FTZ R40, R46, c[0x0][0x2d0], -R108.reuse ;  /* 0x0000b4002e287a23 */ /* 0x104fe2000001086c */
[----:B------:R-:W-:Y:S02]  /*8960*/  F2FP.PACK_AB R46, R214, R212 ;  /* 0x000000d4d62e723e */ /* 0x000fe400000000ff */
[----:B------:R-:W-:Y:S01]  /*8970*/  MUFU.EX2 R72, R80 ;  /* 0x0000005000487308 */ /* 0x000fe20000000800 */
[-C--:B-1----:R-:W-:Y:S08]  /*8980*/  HMMA.16816.F32 R84, R52, R120.reuse, R84 ;  /* 0x000000783454723c */ /* 0x082ff00000001854 */
[C---:B------:R-:W-:Y:S01]  /*8990*/  HMMA.16816.F32 R88, R116.reuse, R120, R88 ;  /* 0x000000787458723c */ /* 0x040fe20000001858 */
[----:B------:R1:W-:Y:S07]  /*89a0*/  MUFU.EX2 R161, R40 ;  /* 0x0000002800a17308 */ /* 0x0003ee0000000800 */
[-C--:B------:R-:W-:Y:S08]  /*89b0*/  HMMA.16816.F32 R92, R116, R122.reuse, R92 ;  /* 0x0000007a745c723c */ /* 0x080ff0000000185c */
[C---:B------:R-:W-:Y:S01]  /*89c0*/  HMMA.16816.F32 R96, R52.reuse, R122, R96 ;  /* 0x0000007a3460723c */ /* 0x040fe20000001860 */
[----:B------:R-:W2:Y:S07]  /*89d0*/  LDSM.16.MT88.4 R120, [R190+0x1000] ;  /* 0x00100000be78783b */ /* 0x000eae0000004200 */
[-C--:B------:R-:W-:Y:S04]  /*89e0*/  HMMA.16816.F32 R100, R52, R64.reuse, R100 ;  /* 0x000000403464723c */ /* 0x080fe80000001864 */
[--C-:B-1----:R-:W-:Y:S04]  /*89f0*/  FFMA.FTZ R40, R47, c[0x0][0x2d0], -R108.reuse ;  /* 0x0000b4002f287a23 */ /* 0x102fe8000001086c */
[C---:B------:R-:W-:Y:S01]  /*8a00*/  HMMA.16816.F32 R104, R116.reuse, R64, R104 ;  /* 0x000000407468723c */ /* 0x040fe20000001868 */
[----:B------:R1:W3:Y:S06]  /*8a10*/  MUFU.EX2 R157, R40 ;  /* 0x00000028009d7308 */ /* 0x0002ec0000000800 */
[--C-:B------:R-:W-:Y:S01]  /*8a20*/  FFMA.FTZ R64, R59, c[0x0][0x2d0], -R108.reuse ;  /* 0x0000b4003b407a23 */ /* 0x100fe2000001086c */
[-C--:B------:R-:W-:Y:S01]  /*8a30*/  HMMA.16816.F32 R24, R116, R66.reuse, R24 ;  /* 0x000000427418723c */ /* 0x080fe20000001818 */
[----:B------:R-:W4:Y:S02]  /*8a40*/  LDSM.16.MT88.4 R56, [R191+0x1000] ;  /* 0x00100000bf38783b */ /* 0x000f240000004200 */
[----:B------:R-:W-:Y:S01]  /*8a50*/  MUFU.EX2 R109, R64 ;  /* 0x00000040006d7308 */ /* 0x000fe20000000800 */
[--C-:B------:R-:W-:Y:S02]  /*8a60*/  FFMA.FTZ R65, R62, c[0x0][0x2d0], -R108.reuse ;  /* 0x0000b4003e417a23 */ /* 0x100fe4000001086c */
[----:B------:R-:W-:Y:S02]  /*8a70*/  FFMA.FTZ R108, R79, c[0x0][0x2d0], -R108 ;  /* 0x0000b4004f6c7a23 */ /* 0x000fe4000001086c */
[----:B------:R-:W-:Y:S01]  /*8a80*/  HMMA.16816.F32 R28, R52, R66, R28 ;  /* 0x00000042341c723c */ /* 0x000fe2000000181c */
[----:B------:R-:W5:Y:S04]  /*8a90*/  LDSM.16.MT88.4 R52, [R192+0x1000] ;  /* 0x00100000c034783b */ /* 0x000f680000004200 */
[----:B------:R4:W-:Y:S01]  /*8aa0*/  MUFU.EX2 R79, R65 ;  /* 0x00000041004f7308 */ /* 0x0009e20000000800 */
[----:B-1----:R-:W-:Y:S03]  /*8ab0*/  F2FP.PACK_AB R40, R225, R226 ;  /* 0x000000e2e128723e */ /* 0x002fe600000000ff */
[----:B------:R-:W1:Y:S03]  /*8ac0*/  LDSM.16.MT88.4 R60, [R190+0x1800] ;  /* 0x00180000be3c783b */ /* 0x000e660000004200 */
[----:B---3--:R-:W-:Y:S01]  /*8ad0*/  F2FP.PACK_AB R47, R157, R161 ;  /* 0x000000a19d2f723e */ /* 0x008fe200000000ff */
[-C--:B--2---:R-:W-:Y:S08]  /*8ae0*/  HMMA.16816.F32 R4, R40, R120.reuse, R4 ;  /* 0x000000782804723c */ /* 0x084ff00000001804 */
[C---:B------:R-:W-:Y:S01]  /*8af0*/  HMMA.16816.F32 R8, R44.reuse, R120, R8 ;  /* 0x000000782c08723c */ /* 0x040fe20000001808 */
[----:B----4-:R-:W-:Y:S07]  /*8b00*/  LDSM.16.MT88.4 R64, [R191+0x1800] ;  /* 0x00180000bf40783b */ /* 0x010fee0000004200 */
[-C--:B------:R-:W-:Y:S08]  /*8b10*/  HMMA.16816.F32 R12, R44, R122.reuse, R12 ;  /* 0x0000007a2c0c723c */ /* 0x080ff0000000180c */
[C---:B------:R-:W-:Y:S08]  /*8b20*/  HMMA.16816.F32 R16, R40.reuse, R122, R16 ;  /* 0x0000007a2810723c */ /* 0x040ff00000001810 */
[-C--:B------:R-:W-:Y:S08]  /*8b30*/  HMMA.16816.F32 R20, R40, R68.reuse, R20 ;  /* 0x000000442814723c */ /* 0x080ff00000001814 */
[C---:B------:R-:W-:Y:S07]  /*8b40*/  HMMA.16816.F32 R32, R44.reuse, R68, R32 ;  /* 0x000000442c20723c */ /* 0x040fee0000001820 */
[----:B------:R-:W-:Y:S01]  /*8b50*/  FADD.FTZ R69, R187, R3 ;  /* 0x00000003bb457221 */ /* 0x000fe20000010000 */
[-C--:B------:R-:W-:Y:S08]  /*8b60*/  HMMA.16816.F32 R36, R44, R70.reuse, R36 ;  /* 0x000000462c24723c */ /* 0x080ff00000001824 */
[C---:B------:R-:W-:Y:S01]  /*8b70*/  HMMA.16816.F32 R48, R40.reuse, R70, R48 ;  /* 0x000000462830723c */ /* 0x040fe20000001830 */
[----:B------:R-:W2:Y:S07]  /*8b80*/  MUFU.EX2 R71, R81 ;  /* 0x0000005100477308 */ /* 0x000eae0000000800 */
[-C--:B------:R-:W-:Y:S08]  /*8b90*/  HMMA.16816.F32 R84, R40, R56.reuse, R84 ;  /* 0x000000382854723c */ /* 0x080ff00000001854 */
[C---:B------:R-:W-:Y:S08]  /*8ba0*/  HMMA.16816.F32 R88, R44.reuse, R56, R88 ;  /* 0x000000382c58723c */ /* 0x040ff00000001858 */
[-C--:B------:R-:W-:Y:S04]  /*8bb0*/  HMMA.16816.F32 R92, R44, R58.reuse, R92 ;  /* 0x0000003a2c5c723c */ /* 0x080fe8000000185c */
[----:B--2---:R-:W-:Y:S04]  /*8bc0*/  F2FP.PACK_AB R148, R71, R72 ;  /* 0x000000484794723e */ /* 0x004fe800000000ff */
        /* <DEDUP_REMOVED lines=8> */
[----:B------:R-:W-:Y:S01]  /*8c50*/  FADD.FTZ R44, R203, R73 ;  /* 0x00000049cb2c7221 */ /* 0x000fe20000010000 */
[----:B------:R-:W-:Y:S01]  /*8c60*/  F2FP.PACK_AB R47, R77, R79 ;  /* 0x0000004f4d2f723e */ /* 0x000fe200000000ff */
[----:B------:R-:W-:Y:S01]  /*8c70*/  FADD.FTZ R45, R181, R0 ;  /* 0x00000000b52d7221 */ /* 0x000fe20000010000 */
[----:B------:R-:W-:Y:S01]  /*8c80*/  F2FP.PACK_AB R40, R213, R215 ;  /* 0x000000d7d528723e */ /* 0x000fe200000000ff */
[----:B------:R-:W-:Y:S01]  /*8c90*/  FADD.FTZ R70, R198, R44 ;  /* 0x0000002cc6467221 */ /* 0x000fe20000010000 */
[----:B------:R-:W-:Y:S01]  /*8ca0*/  F2FP.PACK_AB R41, R184, R183 ;  /* 0x000000b7b829723e */ /* 0x000fe200000000ff */
[----:B------:R-:W4:Y:S02]  /*8cb0*/  MUFU.EX2 R73, R83 ;  /* 0x0000005300497308 */ /* 0x000f240000000800 */
[----:B------:R-:W-:Y:S01]  /*8cc0*/  F2FP.PACK_AB R42, R177, R179 ;  /* 0x000000b3b12a723e */ /* 0x000fe200000000ff */
[----:B------:R-:W-:Y:S01]  /*8cd0*/  FADD.FTZ R68, R185, R45 ;  /* 0x0000002db9447221 */ /* 0x000fe20000010000 */
[----:B------:R-:W-:Y:S01]  /*8ce0*/  F2FP.PACK_AB R43, R175, R176 ;  /* 0x000000b0af2b723e */ /* 0x000fe200000000ff */
[----:B------:R-:W-:Y:S01]  /*8cf0*/  FADD.FTZ R0, R204, R74 ;  /* 0x0000004acc007221 */ /* 0x000fe20000010000 */
[----:B------:R-:W-:Y:S02]  /*8d00*/  F2FP.PACK_AB R44, R169, R168 ;  /* 0x000000a8a92c723e */ /* 0x000fe400000000ff */
[----:B------:R-:W-:Y:S01]  /*8d10*/  F2FP.PACK_AB R45, R109, R110 ;  /* 0x0000006e6d2d723e */ /* 0x000fe200000000ff */
[----:B------:R-:W-:Y:S02]  /*8d20*/  FADD.FTZ R3, R210, R0 ;  /* 0x00000000d2037221 */ /* 0x000fe40000010000 */
[-C--:B-1----:R-:W-:Y:S03]  /*8d30*/  HMMA.16816.F32 R4, R40, R60.reuse, R4 ;  /* 0x0000003c2804723c */ /* 0x082fe60000001804 */
[----:B------:R-:W-:Y:S02]  /*8d40*/  FADD.FTZ R0, R234, R70 ;  /* 0x00000046ea007221 */ /* 0x000fe40000010000 */
[----:B------:R-:W-:Y:S03]  /*8d50*/  FADD.FTZ R3, R231, R3 ;  /* 0x00000003e7037221 */ /* 0x000fe60000010000 */
[C---:B------:R-:W-:Y:S01]  /*8d60*/  HMMA.16816.F32 R8, R44.reuse, R60, R8 ;  /* 0x0000003c2c08723c */ /* 0x040fe20000001808 */
[----:B------:R1:W-:Y:S03]  /*8d70*/  MUFU.EX2 R61, R114 ;  /* 0x00000072003d7308 */ /* 0x0003e60000000800 */
[----:B----4-:R-:W-:Y:S04]  /*8d80*/  F2FP.PACK_AB R155, R73, R115 ;  /* 0x00000073499b723e */ /* 0x010fe800000000ff */
[-C--:B------:R-:W-:Y:S03]  /*8d90*/  HMMA.16816.F32 R12, R44, R62.reuse, R12 ;  /* 0x0000003e2c0c723c */ /* 0x080fe6000000180c */
[----:B------:R-:W-:Y:S05]  /*8da0*/  MUFU.EX2 R60, R76 ;  /* 0x0000004c003c7308 */ /* 0x000fea0000000800 */
[C---:B------:R-:W-:Y:S05]  /*8db0*/  HMMA.16816.F32 R16, R40.reuse, R62, R16 ;  /* 0x0000003e2810723c */ /* 0x040fea0000001810 */
[----:B------:R-:W4:Y:S03]  /*8dc0*/  MUFU.EX2 R62, R82 ;  /* 0x00000052003e7308 */ /* 0x000f260000000800 */
[-C--:B--2---:R-:W-:Y:S04]  /*8dd0*/  HMMA.16816.F32 R20, R40, R56.reuse, R20 ;  /* 0x000000382814723c */ /* 0x084fe80000001814 */
[----:B-1----:R-:W-:Y:S04]  /*8de0*/  MOV R114, R111 ;  /* 0x0000006f00727202 */ /* 0x002fe80000000f00 */
[C---:B------:R-:W-:Y:S01]  /*8df0*/  HMMA.16816.F32 R32, R44.reuse, R56, R32 ;  /* 0x000000382c20723c */ /* 0x040fe20000001820 */
[----:B------:R-:W-:Y:S06]  /*8e00*/  MUFU.EX2 R57, R108 ;  /* 0x0000006c00397308 */ /* 0x000fec0000000800 */
[----:B------:R-:W-:Y:S01]  /*8e10*/  FADD.FTZ R56, R229, R0 ;  /* 0x00000000e5387221 */ /* 0x000fe20000010000 */
[-C--:B------:R-:W-:Y:S04]  /*8e20*/  HMMA.16816.F32 R36, R44, R58.reuse, R36 ;  /* 0x0000003a2c24723c */ /* 0x080fe80000001824 */
[----:B------:R-:W-:Y:S01]  /*8e30*/  FADD.FTZ R0, R235, R3 ;  /* 0x00000003eb007221 */ /* 0x000fe20000010000 */
[----:B----4-:R-:W-:Y:S03]  /*8e40*/  F2FP.PACK_AB R150, R61, R62 ;  /* 0x0000003e3d96723e */ /* 0x010fe600000000ff */
[C---:B------:R-:W-:Y:S01]  /*8e50*/  HMMA.16816.F32 R48, R40.reuse, R58, R48 ;  /* 0x0000003a2830723c */ /* 0x040fe20000001830 */
[----:B------:R-:W1:Y:S03]  /*8e60*/  MUFU.EX2 R59, R75 ;  /* 0x0000004b003b7308 */ /* 0x000e660000000800 */
[----:B------:R-:W-:Y:S04]  /*8e70*/  FADD.FTZ R0, R239, R0 ;  /* 0x00000000ef007221 */ /* 0x000fe80000010000 */
[-C--:B------:R-:W-:Y:S03]  /*8e80*/  HMMA.16816.F32 R84, R40, R64.reuse, R84 ;  /* 0x000000402854723c */ /* 0x080fe60000001854 */
[----:B------:R-:W2:Y:S05]  /*8e90*/  MUFU.EX2 R58, R78 ;  /* 0x0000004e003a7308 */ /* 0x000eaa0000000800 */
[C---:B------:R-:W-:Y:S08]  /*8ea0*/  HMMA.16816.F32 R88, R44.reuse, R64, R88 ;  /* 0x000000402c58723c */ /* 0x040ff00000001858 */
[-C--:B------:R-:W-:Y:S04]  /*8eb0*/  HMMA.16816.F32 R92, R44, R66.reuse, R92 ;  /* 0x000000422c5c723c */ /* 0x080fe8000000185c */
[----:B-1----:R-:W-:Y:S04]  /*8ec0*/  F2FP.PACK_AB R149, R59, R60 ;  /* 0x0000003c3b95723e */ /* 0x002fe800000000ff */
[C---:B------:R-:W-:Y:S04]  /*8ed0*/  HMMA.16816.F32 R96, R40.reuse, R66, R96 ;  /* 0x000000422860723c */ /* 0x040fe80000001860 */
[----:B--2---:R-:W-:Y:S04]  /*8ee0*/  F2FP.PACK_AB R151, R57, R58 ;  /* 0x0000003a3997723e */ /* 0x004fe800000000ff */
[-C--:B---3--:R-:W-:Y:S08]  /*8ef0*/  HMMA.16816.F32 R100, R40, R52.reuse, R100 ;  /* 0x000000342864723c */ /* 0x088ff00000001864 */
[C---:B------:R-:W-:Y:S07]  /*8f00*/  HMMA.16816.F32 R104, R44.reuse, R52, R104 ;  /* 0x000000342c68723c */ /* 0x040fee0000001868 */
[----:B------:R-:W-:Y:S01]  /*8f10*/  FADD.FTZ R52, R220, R68 ;  /* 0x00000044dc347221 */ /* 0x000fe20000010000 */
[-C--:B------:R-:W-:Y:S01]  /*8f20*/  HMMA.16816.F32 R24, R44, R54.reuse, R24 ;  /* 0x000000362c18723c */ /* 0x080fe20000001818 */
[----:B------:R-:W1:Y:S03]  /*8f30*/  LDSM.16.MT88.4 R44, [R191+0x2000] ;  /* 0x00200000bf2c783b */ /* 0x000e660000004200 */
[----:B------:R-:W-:Y:S04]  /*8f40*/  FADD.FTZ R53, R230, R69 ;  /* 0x00000045e6357221 */ /* 0x000fe80000010000 */
[----:B------:R-:W-:Y:S07]  /*8f50*/  HMMA.16816.F32 R28, R40, R54, R28 ;  /* 0x00000036281c723c */ /* 0x000fee000000181c */
[----:B------:R-:W-:Y:S01]  /*8f60*/  FADD.FTZ R40, R132, R52 ;  /* 0x0000003484287221 */ /* 0x000fe20000010000 */
[-C--:B------:R-:W-:Y:S01]  /*8f70*/  HMMA.16816.F32 R120, R152, R128.reuse, R4 ;  /* 0x000000809878723c */ /* 0x080fe20000001804 */
[----:B------:R-:W2:Y:S04]  /*8f80*/  LDSM.16.MT88.4 R4, [R192+0x2000] ;  /* 0x00200000c004783b */ /* 0x000ea80000004200 */
        /* <DEDUP_REMOVED lines=46> */
[----:B------:R-:W-:Y:S01]  /*9270*/  FADD.FTZ R9, R109, R3 ;  /* 0x000000036d097221 */ /* 0x000fe20000010000 */
[----:B------:R-:W-:Y:S01]  /*9280*/  MOV R109, R112 ;  /* 0x00000070006d7202 */ /* 0x000fe20000000f00 */
        /* <DEDUP_REMOVED lines=13> */
[-C--:B------:R-:W-:Y:S03]  /*9360*/  MOV R9, R2.reuse ;  /* 0x0000000200097202 */ /* 0x080fe60000000f00 */
        /* <DEDUP_REMOVED lines=11> */
[----:B------:R-:W-:Y:S01]  /*9420*/  IADD3 R0, R202, -0x1, RZ ;  /* 0xffffffffca007810 */ /* 0x000fe20007ffe0ff */
[----:B------:R-:W-:Y:S02]  /*9430*/  FADD.FTZ R207, R156, R4 ;  /* 0x000000049ccf7221 */ /* 0x000fe40000010000 */
[----:B------:R-:W-:Y:S01]  /*9440*/  FADD.FTZ R208, R73, R6 ;  /* 0x0000000649d07221 */ /* 0x000fe20000010000 */
[----:B------:R-:W-:Y:S01]  /*9450*/  MOV R202, R0 ;  /* 0x0000000000ca7202 */ /* 0x000fe20000000f00 */
[----:B------:R-:W-:Y:S01]  /*9460*/  FADD.FTZ R209, R61, R5 ;  /* 0x000000053dd17221 */ /* 0x000fe20000010000 */
[----:B------:R-:W-:Y:S01]  /*9470*/  MOV R0, R113 ;  /* 0x0000007100007202 */ /* 0x000fe20000000f00 */
[----:B------:R-:W-:Y:S01]  /*9480*/  FADD.FTZ R211, R57, R3 ;  /* 0x0000000339d37221 */ /* 0x000fe20000010000 */
[----:B------:R-:W-:-:S05]  /*9490*/  @P1 BRA `(.L_x_1997) ;  /* 0xffffcd5000001947 */ /* 0x000fca000383ffff */
.L_x_1990:
[----:B------:R-:W-:Y:S05]  /*94a0*/  BRA.DIV ~URZ, `(.L_x_1998) ;  /* 0x00005fa27f007947 */ /* 0x000fea000b800000 */
[----:B------:R-:W1:Y:S04]  /*94b0*/  SHFL.BFLY PT, R0, R207, 0x2, 0x1f ;  /* 0x0c401f00cf007f89 */ /* 0x000e6800000e0000 */
[----:B------:R-:W2:Y:S04]  /*94c0*/  SHFL.BFLY PT, R2, R208, 0x2, 0x1f ;  /* 0x0c401f00d0027f89 */ /* 0x000ea800000e0000 */
[----:B------:R-:W3:Y:S04]  /*94d0*/  SHFL.BFLY PT, R3, R209, 0x2, 0x1f ;  /* 0x0c401f00d1037f89 */ /* 0x000ee800000e0000 */
        /* <DEDUP_REMOVED lines=12> */
.L_x_2088:
[----:B------:R-:W-:Y:S01]  /*95a0*/  FSETP.NE.FTZ.AND P3, PT, R4, RZ, PT ;  /* 0x000000ff0400720b */ /* 0x000fe20003f75000 */
[----:B------:R-:W-:Y:S01]  /*95b0*/  CS2R R2, SRZ ;  /* 0x0000000000027805 */ /* 0x000fe2000001ff00 */
[----:B------:R-:W-:-:S02]  /*95c0*/  MOV R0, RZ ;  /* 0x000000ff00007202 */ /* 0x000fc40000000f00 */
[----:B------:R-:W-:Y:S02]  /*95d0*/  FSETP.NE.FTZ.AND P2, PT, R5, RZ, PT ;  /* 0x000000ff0500720b */ /* 0x000fe40003f55000 */
[----:B------:R-:W-:Y:S02]  /*95e0*/  FSETP.NE.FTZ.AND P1, PT, R6, RZ, PT ;  /* 0x000000ff0600720b */ /* 0x000fe40003f35000 */
[----:B------:R-:W-:Y:S02]  /*95f0*/  MOV R24, 0xff800000 ;  /* 0xff80000000187802 */ /* 0x000fe40000000f00 */
[----:B------:R-:W-:Y:S02]  /*9600*/  MOV R22, 0xff800000 ;  /* 0xff80000000167802 */ /* 0x000fe40000000f00 */
[----:B------:R-:W-:Y:S01]  /*9610*/  MOV R23, 0xff800000 ;  /* 0xff80000000177802 */ /* 0x000fe20000000f00 */
[----:B------:R-:W1:Y:S01]  /*9620*/  @P3 MUFU.RCP R0, R4 ;  /* 0x0000000400003308 */ /* 0x000e620000001000 */
[----:B------:R-:W-:-:S05]  /*9630*/  MOV R19, 0xff800000 ;  /* 0xff80000000137802 */ /* 0x000fca0000000f00 */
[----:B------:R-:W-:Y:S02]  /*9640*/  @P1 MOV R11, 0x3f317218 ;  /* 0x3f317218000b1802 */ /* 0x000fe40000000f00 */
[----:B------:R2:W-:Y:S01]  /*9650*/  @P3 MUFU.LG2 R10, R4 ;  /* 0x00000004000a3308 */ /* 0x0005e20000000c00 */
[----:B-1----:R-:W-:-:S07]  /*9660*/  FMUL.FTZ R64, R0, R120 ;  /* 0x0000007800407220 */ /* 0x002fce0000410000 */
[----:B------:R-:W-:Y:S01]  /*9670*/  @P2 MUFU.RCP R3, R5 ;  /* 0x0000000500032308 */ /* 0x000fe20000001000 */
[C---:B------:R-:W-:Y:S02]  /*9680*/  FMUL.FTZ R65, R0.reuse, R121 ;  /* 0x0000007900417220 */ /* 0x040fe40000410000 */
[C---:B------:R-:W-:Y:S02]  /*9690*/  FMUL.FTZ R66, R0.reuse, R128 ;  /* 0x0000008000427220 */ /* 0x040fe40000410000 */
[----:B------:R-:W-:Y:S02]  /*96a0*/  FMUL.FTZ R67, R0, R129 ;  /* 0x0000008100437220 */ /* 0x000fe40000410000 */
[----:B--2-4-:R-:W-:Y:S01]  /*96b0*/  FADD.FTZ R4, R8, R7 ;  /* 0x0000000708047221 */ /* 0x014fe20000010000 */
[----:B------:R-:W-:Y:S01]  /*96c0*/  @P1 MUFU.RCP R2, R6 ;  /* 0x0000000600021308 */ /* 0x000fe20000001000 */
[C---:B------:R-:W-:Y:S02]  /*96d0*/  FMUL.FTZ R68, R0.reuse, R132 ;  /* 0x0000008400447220 */ /* 0x040fe40000410000 */
[----:B------:R-:W-:Y:S01]  /*96e0*/  FMUL.FTZ R69, R0, R133 ;  /* 0x0000008500457220 */ /* 0x000fe20000410000 */
[----:B------:R-:W-:Y:S01]  /*96f0*/  FSETP.NE.FTZ.AND P0, PT, R4, RZ, PT ;  /* 0x000000ff0400720b */ /* 0x000fe20003f15000 */
[----:B------:R-:W-:-:S02]  /*9700*/  FMUL.FTZ R70, R0, R144 ;  /* 0x0000009000467220 */ /* 0x000fc40000410000 */
[C---:B------:R-:W-:Y:S01]  /*9710*/  FMUL.FTZ R71, R0.reuse, R145 ;  /* 0x0000009100477220 */ /* 0x040fe20000410000 */
[----:B------:R1:W2:Y:S01]  /*9720*/  @P2 MUFU.LG2 R7, R5 ;  /* 0x0000000500072308 */ /* 0x0002a20000000c00 */
        /* <DEDUP_REMOVED lines=8> */
[----:B-1----:R-:W-:Y:S01]  /*97b0*/  @P2 MOV R5, 0x3f317218 ;  /* 0x3f31721800052802 */ /* 0x002fe20000000f00 */
[----:B------:R-:W1:Y:S01]  /*97c0*/  @P1 MUFU.LG2 R0, R6 ;  /* 0x0000000600001308 */ /* 0x000e620000000c00 */
[----:B--2---:R-:W-:Y:S02]  /*97d0*/  @P2 FMUL.FTZ R8, R7, 0.69314718246459960938 ;  /* 0x3f31721807082820 */ /* 0x004fe40000410000 */
[C---:B------:R-:W-:Y:S02]  /*97e0*/  FMUL.FTZ R96, R3.reuse, R86 ;  /* 0x0000005603607220 */ /* 0x040fe40000410000 */
[----:B------:R-:W-:-:S02]  /*97f0*/  FMUL.FTZ R97, R3, R87 ;  /* 0x0000005703617220 */ /* 0x000fc40000410000 */
[C---:B------:R-:W-:Y:S02]  /*9800*/  FMUL.FTZ R78, R3.reuse, R122 ;  /* 0x0000007a034e7220 */ /* 0x040fe40000410000 */
        /* <DEDUP_REMOVED lines=33> */
[----:B------:R2:W3:Y:S01]  /*9a20*/  @P0 MUFU.LG2 R2, R4 ;  /* 0x0000000400020308 */ /* 0x0004e20000000c00 */
[----:B------:R-:W-:Y:S02]  /*9a30*/  @P3 FMUL.FTZ R6, R3, c[0x0][0x2d0] ;  /* 0x0000b40003063a20 */ /* 0x000fe40000410000 */
[----:B------:R-:W-:Y:S02]  /*9a40*/  @P1 FMUL.FTZ R3, R11, c[0x0][0x2d0] ;  /* 0x0000b4000b031a20 */ /* 0x000fe40000410000 */
[----:B------:R-:W-:Y:S02]  /*9a50*/  @P3 FMUL.FTZ R10, R10, 0.69314718246459960938 ;  /* 0x3f3172180a0a3820 */ /* 0x000fe40000410000 */
[----:B------:R-:W-:Y:S01]  /*9a60*/  @P1 FFMA.FTZ R24, R3, R111, R7 ;  /* 0x0000006f03181223 */ /* 0x000fe20000010007 */
[----:B------:R-:W-:Y:S01]  /*9a70*/  @P0 MOV R3, 0x3f317218 ;  /* 0x3f31721800030802 */ /* 0x000fe20000000f00 */
[----:B------:R-:W-:Y:S02]  /*9a80*/  @P2 FMUL.FTZ R5, R5, c[0x0][0x2d0] ;  /* 0x0000b40005052a20 */ /* 0x000fe40000410000 */
[----:B-1----:R-:W-:-:S02]  /*9a90*/  FMUL.FTZ R30, R0, R118 ;  /* 0x00000076001e7220 */ /* 0x002fc40000410000 */
[----:B------:R-:W-:Y:S02]  /*9aa0*/  @P0 FMUL.FTZ R3, R3, c[0x0][0x2d0] ;  /* 0x0000b40003030a20 */ /* 0x000fe40000410000 */
[----:B------:R-:W-:Y:S01]  /*9ab0*/  FMUL.FTZ R31, R0, R119 ;  /* 0x00000077001f7220 */ /* 0x000fe20000410000 */
[----:B--2---:R-:W-:Y:S01]  /*9ac0*/  MOV R4, 0x1 ;  /* 0x0000000100047802 */ /* 0x004fe20000000f00 */
[----:B---3--:R-:W-:Y:S02]  /*9ad0*/  @P0 FMUL.FTZ R2, R2, 0.69314718246459960938 ;  /* 0x3f31721802020820 */ /* 0x008fe40000410000 */
        /* <DEDUP_REMOVED lines=18> */
.L_x_1957:
[----:B------:R1:W5:Y:S04]  /*9c00*/  LDL R6, [R1] ;  /* 0x0000000001067983 */ /* 0x0003680000100800 */
        /* <DEDUP_REMOVED lines=17> */
[----:B------:R1:W-:Y:S02]  /*9d20*/  STL [R1], R6 ;  /* 0x0000000601007387 */ /* 0x0003e40000100800 */
.L_x_2000:
[----:B-1----:R-:W-:Y:S05]  /*9d30*/  BSYNC B0 ;  /* 0x0000000000007941 */ /* 0x002fea0003800000 */
.L_x_1999:
        /* <DEDUP_REMOVED lines=103> */
.L_x_2003:
        /* <DEDUP_REMOVED lines=87> */
[----:B------:R-:W-:Y:S01]  /*a920*/  IMAD R3, R18, c[0x0][0x3a0], RZ ;  /* 0x0000e80012037a24 */ /* 0x000fe200078e02ff */
[----:B-1----:R-:W-:Y:S01]  /*a930*/  LEA R6, R206, R242, 0x4 ;  /* 0x000000f2ce067211 */ /* 0x002fe200078e20ff */
[C---:B------:R-:W-:Y:S01]  /*a940*/  IMAD.WIDE.U32 R4, R2.reuse, c[0x0][0x3a0], RZ ;  /* 0x0000e80002047a25 */ /* 0x040fe200078e00ff */
[----:B------:R-:W-:Y:S01]  /*a950*/  SHF.R.S32.HI R7, RZ, 0x1f, R8 ;  /* 0x0000001fff077819 */ /* 0x000fe20000011408 */
[----:B------:R1:W2:Y:S01]  /*a960*/  LDS.128 R12, [R200+0x80] ;  /* 0x00008000c80c7984 */ /* 0x0002a20000000c00 */
[----:B------:R-:W-:Y:S01]  /*a970*/  LEA R6, R25, R6, 0x7 ;  /* 0x0000000619067211 */ /* 0x000fe200078e38ff */
[----:B------:R-:W-:Y:S02]  /*a980*/  IMAD R2, R2, c[0x0][0x3a4], R3 ;  /* 0x0000e90002027a24 */ /* 0x000fe400078e0203 */
[----:B------:R1:W3:Y:S03]  /*a990*/  LDS.128 R20, [R200+0x1080] ;  /* 0x00108000c8147984 */ /* 0x0002e60000000c00 */
[----:B------:R-:W-:Y:S01]  /*a9a0*/  IADD3 R3, R5, R2, RZ ;  /* 0x0000000205037210 */ /* 0x000fe20007ffe0ff */
[----:B------:R1:W4:Y:S01]  /*a9b0*/  LDS.128 R24, [R200+0x1880] ;  /* 0x00188000c8187984 */ /* 0x0003220000000c00 */
[----:B------:R-:W-:-:S03]  /*a9c0*/  MOV R2, R4 ;  /* 0x0000000400027202 */ /* 0x000fc60000000f00 */
[----:B------:R1:W1:Y:S02]  /*a9d0*/  LDS.128 R28, [R200+0x2080] ;  /* 0x00208000c81c7984 */ /* 0x0002640000000c00 */
[----:B------:R-:W-:Y:S01]  /*a9e0*/  IMAD.WIDE.U32 R4, R16, c[0x0][0x3e8], R2 ;  /* 0x0000fa0010047a25 */ /* 0x000fe200078e0002 */
[----:B------:R-:W-:Y:S01]  /*a9f0*/  MOV R2, R6 ;  /* 0x0000000600027202 */ /* 0x000fe20000000f00 */
[----:B------:R1:W1:Y:S02]  /*aa00*/  LDS.128 R32, [R200+0x2880] ;  /* 0x00288000c8207984 */ /* 0x0002640000000c00 */
[----:B------:R-:W-:Y:S02]  /*aa10*/  IMAD R3, R7, c[0x0][0x3f0], RZ ;  /* 0x0000fc0007037a24 */ /* 0x000fe400078e02ff */
[----:B------:R-:W-:Y:S01]  /*aa20*/  @P2 IMAD.HI.U32 R7, R6, c[0x0][0x4ec], RZ ;  /* 0x00013b0006072a27 */ /* 0x000fe200078e00ff */
[----:B------:R1:W1:Y:S03]  /*aa30*/  LDS.128 R36, [R200+0x3080] ;  /* 0x00308000c8247984 */ /* 0x0002660000000c00 */
[----:B------:R-:W-:Y:S01]  /*aa40*/  IMAD R5, R16, c[0x0][0x3ec], R5 ;  /* 0x0000fb0010057a24 */ /* 0x000fe200078e0205 */
[----:B------:R1:W1:Y:S01]  /*aa50*/  LDS.128 R40, [R200+0x3880] ;  /* 0x00388000c8287984 */ /* 0x0002620000000c00 */
[----:B------:R-:W-:Y:S01]  /*aa60*/  @P2 SHF.R.U32.HI R2, RZ, c[0x0][0x4f0], R7 ;  /* 0x00013c00ff022a19 */ /* 0x000fe20000011607 */
[C---:B------:R-:W-:Y:S01]  /*aa70*/  IMAD R9, R8.reuse, c[0x0][0x3f4], R3 ;  /* 0x0000fd0008097a24 */ /* 0x040fe200078e0203 */
[----:B------:R-:W-:Y:S01]  /*aa80*/  ISETP.GE.AND P2, PT, R205, c[0x0][0x3c8], PT ;  /* 0x0000f200cd007a0c */ /* 0x000fe20003f46270 */
[----:B------:R1:W1:Y:S01]  /*aa90*/  LDS.128 R16, [R200+0x880] ;  /* 0x00088000c8107984 */ /* 0x0002620000000c00 */
[----:B------:R-:W-:Y:S01]  /*aaa0*/  IMAD.WIDE.U32 R4, R8, c[0x0][0x3f0], R4 ;  /* 0x0000fc0008047a25 */ /* 0x000fe200078e0004 */
[----:B------:R-:W-:-:S02]  /*aab0*/  SHF.R.S32.HI R7, RZ, 0x1f, R2 ;  /* 0x0000001fff077819 */ /* 0x000fc40000011402 */
[C---:B------:R-:W-:Y:S02]  /*aac0*/  IADD3 R3, -R2.reuse, RZ, RZ ;  /* 0x000000ff02037210 */ /* 0x040fe40007ffe1ff */
        /* <DEDUP_REMOVED lines=14> */
[----:B--234-:R2:W3:Y:S02]  /*abb0*/  SHFL.IDX PT, R7, R5, RZ, 0x181f ;  /* 0x00181fff05077589 */ /* 0x01c4e400000e0000 */
.L_x_2089:
[----:B------:R-:W-:Y:S05]  /*abc0*/  BRA.DIV ~URZ, `(.L_x_2006) ;  /* 0x00004b827f007947 */ /* 0x000fea000b800000 */
[----:B------:R4:W2:Y:S02]  /*abd0*/  SHFL.IDX PT, R2, R6, RZ, 0x181f ;  /* 0x00181fff06027589 */ /* 0x0008a400000e0000 */
.L_x_2090:
[----:B------:R-:W5:Y:S01]  /*abe0*/  LDL.LU R3, [R1+0x4] ;  /* 0x0000040001037983 */ /* 0x000f620000300800 */
[----:B------:R-:W-:Y:S01]  /*abf0*/  SHF.R.S32.HI R8, RZ, 0x1f, R205 ;  /* 0x0000001fff087819 */ /* 0x000fe200000114cd */
[----:B-----5:R-:W-:-:S05]  /*ac00*/  IMAD R4, R3, 0x80, R242 ;  /* 0x0000008003047824 */ /* 0x020fca00078e02f2 */
[----:B------:R-:W-:-:S13]  /*ac10*/  ISETP.GE.OR P1, PT, R4, R0, P2 ;  /* 0x000000000400720c */ /* 0x000fda0001726670 */
[----:B--2---:R-:W-:-:S04]  /*ac20*/  @!P1 LEA R2, P0, R205, R2, 0x1 ;  /* 0x00000002cd029211 */ /* 0x004fc800078008ff */
[----:B---3--:R-:W-:-:S05]  /*ac30*/  @!P1 LEA.HI.X R3, R205, R7, R8, 0x1, P0 ;  /* 0x00000007cd039211 */ /* 0x008fca00000f0c08 */
[----:B------:R2:W-:Y:S01]  /*ac40*/  @!P1 ST.E.128 [R2.64], R12 ;  /* 0x0000000c02009985 */ /* 0x0005e2000c101d06 */
[----:B------:R-:W-:Y:S05]  /*ac50*/  BRA.DIV ~URZ, `(.L_x_2007) ;  /* 0x00004b627f007947 */ /* 0x000fea000b800000 */
[----:B------:R3:W2:Y:S04]  /*ac60*/  SHFL.IDX PT, R7, R5, 0x1, 0x181f ;  /* 0x00381f0005077f89 */ /* 0x0006a800000e0000 */
[----:B--2---:R3:W2:Y:S02]  /*ac70*/  SHFL.IDX PT, R2, R6, 0x1, 0x181f ;  /* 0x00381f0006027f89 */ /* 0x0046a400000e0000 */
.L_x_2091:
[----:B------:R-:W-:Y:S02]  /*ac80*/  IADD3 R3, R4, 0x10, RZ ;  /* 0x0000001004037810 */ /* 0x000fe40007ffe0ff */
[----:B------:R-:W-:Y:S02]  /*ac90*/  SHF.R.S32.HI R8, RZ, 0x1f, R205 ;  /* 0x0000001fff087819 */ /* 0x000fe400000114cd */
[----:B------:R-:W-:-:S13]  /*aca0*/  ISETP.GE.OR P1, PT, R3, R0, P2 ;  /* 0x000000000300720c */ /* 0x000fda0001726670 */
[----:B--2---:R-:W-:-:S04]  /*acb0*/  @!P1 LEA R2, P0, R205, R2, 0x1 ;  /* 0x00000002cd029211 */ /* 0x004fc800078008ff */
[----:B------:R-:W-:-:S05]  /*acc0*/  @!P1 LEA.HI.X R3, R205, R7, R8, 0x1, P0 ;  /* 0x00000007cd039211 */ /* 0x000fca00000f0c08 */
[----:B-1----:R1:W-:Y:S01]  /*acd0*/  @!P1 ST.E.128 [R2.64], R16 ;  /* 0x0000001002009985 */ /* 0x0023e2000c101d06 */
[----:B------:R-:W-:Y:S05]  /*ace0*/  BRA.DIV ~URZ, `(.L_x_2008) ;  /* 0x00004ba27f007947 */ /* 0x000fea000b800000 */
[----:B------:R2:W1:Y:S02]  /*acf0*/  SHFL.IDX PT, R7, R5, 0x2, 0x181f ;  /* 0x00581f0005077f89 */ /* 0x00046400000e0000 */
.L_x_2092:
[----:B------:R-:W-:Y:S05]  /*ad00*/  BRA.DIV ~URZ, `(.L_x_2009) ;  /* 0x00004bf27f007947 */ /* 0x000fea000b800000 */
[----:B-1----:R1:W2:Y:S02]  /*ad10*/  SHFL.IDX PT, R2, R6, 0x2, 0x181f ;  /* 0x00581f0006027f89 */ /* 0x0022a400000e0000 */
.L_x_2093:
        /* <DEDUP_REMOVED lines=9> */
.L_x_2094:
        /* <DEDUP_REMOVED lines=8> */
.L_x_2095:
[----:B------:R-:W-:Y:S05]  /*ae30*/  BRA.DIV ~URZ, `(.L_x_2012) ;  /* 0x00004c727f007947 */ /* 0x000fea000b800000 */
[----:B--2---:R2:W1:Y:S02]  /*ae40*/  SHFL.IDX PT, R2, R6, 0x4, 0x181f ;  /* 0x00981f0006027f89 */ /* 0x00446400000e0000 */
.L_x_2096:
        /* <DEDUP_REMOVED lines=9> */
.L_x_2097:
        /* <DEDUP_REMOVED lines=8> */
.L_x_2098:
[----:B------:R-:W-:Y:S05]  /*af60*/  BRA.DIV ~URZ, `(.L_x_2015) ;  /* 0x00004cf27f007947 */ /* 0x000fea000b800000 */
[----:B--2---:R2:W3:Y:S02]  /*af70*/  SHFL.IDX PT, R2, R6, 0x6, 0x181f ;  /* 0x00d81f0006027f89 */ /* 0x0044e400000e0000 */
.L_x_2099:
[----:B------:R-:W-:Y:S02]  /*af80*/  IADD3 R3, R4, 0x60, RZ ;  /* 0x0000006004037810 */ /* 0x000fe40007ffe0ff */
[----:B------:R-:W-:Y:S02]  /*af90*/  SHF.R.S32.HI R8, RZ, 0x1f, R205 ;  /* 0x0000001fff087819 */ /* 0x000fe400000114cd */
[----:B------:R-:W-:-:S13]  /*afa0*/  ISETP.GE.OR P1, PT, R3, R0, P2 ;  /* 0x000000000300720c */ /* 0x000fda0001726670 */
[----:B---3--:R-:W-:-:S04]  /*afb0*/  @!P1 LEA R2, P0, R205, R2, 0x1 ;  /* 0x00000002cd029211 */ /* 0x008fc800078008ff */
[----:B-1----:R-:W-:-:S05]  /*afc0*/  @!P1 LEA.HI.X R3, R205, R7, R8, 0x1, P0 ;  /* 0x00000007cd039211 */ /* 0x002fca00000f0c08 */
[----:B------:R1:W-:Y:S01]  /*afd0*/  @!P1 ST.E.128 [R2.64], R36 ;  /* 0x0000002402009985 */ /* 0x0003e2000c101d06 */
[----:B------:R-:W-:Y:S05]  /*afe0*/  BRA.DIV ~URZ, `(.L_x_2016) ;  /* 0x00004ce27f007947 */ /* 0x000fea000b800000 */
[----:B------:R-:W3:Y:S04]  /*aff0*/  SHFL.IDX PT, R5, R5, 0x7, 0x181f ;  /* 0x00f81f0005057f89 */ /* 0x000ee800000e0000 */
[----:B-1----:R1:W2:Y:S02]  /*b000*/  SHFL.IDX PT, R3, R6, 0x7, 0x181f ;  /* 0x00f81f0006037f89 */ /* 0x0022a400000e0000 */
.L_x_2100:
[----:B------:R-:W-:-:S04]  /*b010*/  IADD3 R2, R4, 0x70, RZ ;  /* 0x0000007004027810 */ /* 0x000fc80007ffe0ff */
[----:B------:R-:W-:-:S13]  /*b020*/  ISETP.GE.OR P2, PT, R2, R0, P2 ;  /* 0x000000000200720c */ /* 0x000fda0001746670 */
[----:B------:R-:W-:Y:S05]  /*b030*/  @P2 BRA `(.L_x_2017) ;  /* 0x00001c3000002947 */ /* 0x000fea0003800000 */
[----:B-12-4-:R-:W-:Y:S02]  /*b040*/  SHF.R.S32.HI R6, RZ, 0x1f, R205 ;  /* 0x0000001fff067819 */ /* 0x016fe400000114cd */
[----:B------:R-:W-:-:S04]  /*b050*/  LEA R2, P0, R205, R3, 0x1 ;  /* 0x00000003cd027211 */ /* 0x000fc800078008ff */
[----:B---3--:R-:W-:-:S05]  /*b060*/  LEA.HI.X R3, R205, R5, R6, 0x1, P0 ;  /* 0x00000005cd037211 */ /* 0x008fca00000f0c06 */
[----:B------:R1:W-:Y:S01]  /*b070*/  ST.E.128 [R2.64], R40 ;  /* 0x0000002802007985 */ /* 0x0003e2000c101d06 */
[----:B------:R-:W-:Y:S05]  /*b080*/  BRA `(.L_x_2017) ;  /* 0x00001be000007947 */ /* 0x000fea0003800000 */
.L_x_2004:
        /* <DEDUP_REMOVED lines=34> */
.L_x_2101:
[----:B------:R-:W-:Y:S05]  /*b2b0*/  BRA.DIV ~URZ, `(.L_x_2019) ;  /* 0x00004b527f007947 */ /* 0x000fea000b800000 */
[----:B------:R3:W4:Y:S02]  /*b2c0*/  SHFL.IDX PT, R0, R12, RZ, 0x1c1f ;  /* 0x001c1fff0c007589 */ /* 0x00072400000e0000 */
.L_x_2102:
        /* <DEDUP_REMOVED lines=50> */
.L_x_2021:
[----:B------:R-:W-:Y:S05]  /*b5f0*/  BSYNC B0 ;  /* 0x0000000000007941 */ /* 0x000fea0003800000 */
.L_x_2020:
[----:B------:R-:W-:Y:S05]  /*b600*/  BRA.DIV ~URZ, `(.L_x_2022) ;  /* 0x000048727f007947 */ /* 0x000fea000b800000 */
[----:B--2---:R2:W1:Y:S04]  /*b610*/  SHFL.IDX PT, R4, R5, 0x1, 0x1c1f ;  /* 0x003c1f0005047f89 */ /* 0x00446800000e0000 */
[----:B----4-:R2:W4:Y:S02]  /*b620*/  SHFL.IDX PT, R0, R12, 0x1, 0x1c1f ;  /* 0x003c1f000c007f89 */ /* 0x01052400000e0000 */
.L_x_2103:
        /* <DEDUP_REMOVED lines=50> */
.L_x_2024:
[----:B------:R-:W-:Y:S05]  /*b950*/  BSYNC B0 ;  /* 0x0000000000007941 */ /* 0x000fea0003800000 */
.L_x_2023:
[----:B------:R-:W-:Y:S05]  /*b960*/  BRA.DIV ~URZ, `(.L_x_2025) ;  /* 0x000045e27f007947 */ /* 0x000fea000b800000 */
[----:B-1----:R1:W2:Y:S02]  /*b970*/  SHFL.IDX PT, R4, R5, 0x2, 0x1c1f ;  /* 0x005c1f0005047f89 */ /* 0x0022a400000e0000 */
.L_x_2104:
[----:B------:R-:W-:Y:S05]  /*b980*/  BRA.DIV ~URZ, `(.L_x_2026) ;  /* 0x000046327f007947 */ /* 0x000fea000b800000 */
[----:B----4-:R4:W1:Y:S02]  /*b990*/  SHFL.IDX PT, R0, R12, 0x2, 0x1c1f ;  /* 0x005c1f000c007f89 */ /* 0x01086400000e0000 */
.L_x_2105:
        /* <DEDUP_REMOVED lines=50> */
.L_x_2028:
[----:B------:R-:W-:Y:S05]  /*bcc0*/  BSYNC B0 ;  /* 0x0000000000007941 */ /* 0x000fea0003800000 */
.L_x_2027:
[----:B------:R-:W-:Y:S05]  /*bcd0*/  BRA.DIV ~URZ, `(.L_x_2029) ;  /* 0x000043527f007947 */ /* 0x000fea000b800000 */
[----:B--2---:R2:W3:Y:S04]  /*bce0*/  SHFL.IDX PT, R4, R5, 0x3, 0x1c1f ;  /* 0x007c1f0005047f89 */ /* 0x0044e800000e0000 */
[----:B-1----:R2:W1:Y:S02]  /*bcf0*/  SHFL.IDX PT, R0, R12, 0x3, 0x1c1f ;  /* 0x007c1f000c007f89 */ /* 0x00246400000e0000 */
.L_x_2106:
        /* <DEDUP_REMOVED lines=51> */
.L_x_2002:
        /* <DEDUP_REMOVED lines=22> */
.L_x_2030:
        /* <DEDUP_REMOVED lines=60> */
.L_x_2032:
[----:B------:R-:W-:Y:S05]  /*c550*/  BSYNC B0 ;  /* 0x0000000000007941 */ /* 0x000fea0003800000 */
.L_x_2031:
[----:B------:R-:W-:-:S13]  /*c560*/  ISETP.GT.AND P0, PT, R19, 0x1, PT ;  /* 0x000000011300780c */ /* 0x000fda0003f04270 */
[----:B------:R-:W-:Y:S05]  /*c570*/  @P0 BRA `(.L_x_2017) ;  /* 0x000006f000000947 */ /* 0x000fea0003800000 */
[----:B-1----:R-:W2:Y:S01]  /*c580*/  LDL R5, [R1+0x4] ;  /* 0x0000040001057983 */ /* 0x002ea20000100800 */
[----:B------:R-:W-:Y:S01]  /*c590*/  MOV R2, c[0x0][0x4e8] ;  /* 0x00013a0000027a02 */ /* 0x000fe20000000f00 */
[----:B------:R-:W-:Y:S01]  /*c5a0*/  IMAD R0, R18, c[0x0][0x3a0], RZ ;  /* 0x0000e80012007a24 */ /* 0x000fe200078e02ff */
[----:B------:R-:W-:Y:S02]  /*c5b0*/  LEA R4, R206, R242, 0x4 ;  /* 0x000000f2ce047211 */ /* 0x000fe400078e20ff */
[----:B------:R-:W-:Y:S01]  /*c5c0*/  ISETP.NE.AND P0, PT, R2, 0x1, PT ;  /* 0x000000010200780c */ /* 0x000fe20003f05270 */
[----:B------:R-:W-:-:S04]  /*c5d0*/  IMAD.WIDE.U32 R2, R8, c[0x0][0x3a0], RZ ;  /* 0x0000e80008027a25 */ /* 0x000fc800078e00ff */
[----:B------:R-:W-:-:S05]  /*c5e0*/  IMAD R0, R8, c[0x0][0x3a4], R0 ;  /* 0x0000e90008007a24 */ /* 0x000fca00078e0200 */
[----:B------:R-:W-:-:S05]  /*c5f0*/  IADD3 R3, R3, R0, RZ ;  /* 0x0000000003037210 */ /* 0x000fca0007ffe0ff */
[----:B------:R-:W-:-:S04]  /*c600*/  IMAD.WIDE.U32 R2, R14, c[0x0][0x3e8], R2 ;  /* 0x0000fa000e027a25 */ /* 0x000fc800078e0002 */
[----:B------:R-:W-:-:S04]  /*c610*/  IMAD R3, R14, c[0x0][0x3ec], R3 ;  /* 0x0000fb000e037a24 */ /* 0x000fc800078e0203 */
[----:B------:R-:W-:Y:S01]  /*c620*/  IMAD.WIDE.U32 R2, R15, c[0x0][0x3f0], R2 ;  /* 0x0000fc000f027a25 */ /* 0x000fe200078e0002 */
[----:B--2---:R-:W-:-:S03]  /*c630*/  LEA R4, R5, R4, 0x7 ;  /* 0x0000000405047211 */ /* 0x004fc600078e38ff */
        /* <DEDUP_REMOVED lines=23> */
.L_x_2107:
[----:B------:R-:W-:Y:S05]  /*c7b0*/  BRA.DIV ~URZ, `(.L_x_2034) ;  /* 0x000039b27f007947 */ /* 0x000fea000b800000 */
[----:B------:R3:W4:Y:S02]  /*c7c0*/  SHFL.IDX PT, R2, R6, RZ, 0x181f ;  /* 0x00181fff06027589 */ /* 0x00072400000e0000 */
.L_x_2108:
[----:B------:R-:W5:Y:S01]  /*c7d0*/  LDL.LU R0, [R1+0x4] ;  /* 0x0000040001007983 */ /* 0x000f620000300800 */
[----:B------:R-:W-:Y:S01]  /*c7e0*/  IMAD R4, R20, c[0x0][0x4e8], RZ ;  /* 0x00013a0014047a24 */ /* 0x000fe200078e02ff */
[----:B------:R-:W-:Y:S01]  /*c7f0*/  SHF.R.S32.HI R8, RZ, 0x1f, R205 ;  /* 0x0000001fff087819 */ /* 0x000fe200000114cd */
        /* <DEDUP_REMOVED lines=8> */
.L_x_2109:
        /* <DEDUP_REMOVED lines=8> */
.L_x_2110:
[----:B------:R-:W-:Y:S05]  /*c900*/  BRA.DIV ~URZ, `(.L_x_2037) ;  /* 0x00003a127f007947 */ /* 0x000fea000b800000 */
[----:B-1----:R1:W2:Y:S02]  /*c910*/  SHFL.IDX PT, R2, R6, 0x2, 0x181f ;  /* 0x00581f0006027f89 */ /* 0x0022a400000e0000 */
.L_x_2111:
        /* <DEDUP_REMOVED lines=9> */
.L_x_2112:
        /* <DEDUP_REMOVED lines=8> */
.L_x_2113:
[----:B------:R-:W-:Y:S05]  /*ca30*/  BRA.DIV ~URZ, `(.L_x_2040) ;  /* 0x00003a927f007947 */ /* 0x000fea000b800000 */
[----:B--2---:R2:W1:Y:S02]  /*ca40*/  SHFL.IDX PT, R2, R6, 0x4, 0x181f ;  /* 0x00981f0006027f89 */ /* 0x00446400000e0000 */
.L_x_2114:
        /* <DEDUP_REMOVED lines=9> */
.L_x_2115:
        /* <DEDUP_REMOVED lines=8> */
.L_x_2116:
[----:B------:R-:W-:Y:S05]  /*cb60*/  BRA.DIV ~URZ, `(.L_x_2043) ;  /* 0x00003b127f007947 */ /* 0x000fea000b800000 */
[----:B--2---:R2:W3:Y:S02]  /*cb70*/  SHFL.IDX PT, R2, R6, 0x6, 0x181f ;  /* 0x00d81f0006027f89 */ /* 0x0044e400000e0000 */
.L_x_2117:
        /* <DEDUP_REMOVED lines=9> */
.L_x_2118:
[----:B------:R-:W-:Y:S02]  /*cc10*/  IADD3 R0, R0, 0x70, RZ ;  /* 0x0000007000007810 */ /* 0x000fe40007ffe0ff */
[----:B-12---:R-:W-:Y:S02]  /*cc20*/  SHF.R.S32.HI R6, RZ, 0x1f, R205 ;  /* 0x0000001fff067819 */ /* 0x006fe400000114cd */
[----:B------:R-:W-:-:S13]  /*cc30*/  ISETP.GE.OR P1, PT, R0, R4, P0 ;  /* 0x000000040000720c */ /* 0x000fda0000726670 */
[----:B----4-:R-:W-:-:S04]  /*cc40*/  @!P1 LEA R2, P0, R205, R2, 0x1 ;  /* 0x00000002cd029211 */ /* 0x010fc800078008ff */
[----:B---3--:R-:W-:-:S05]  /*cc50*/  @!P1 LEA.HI.X R3, R205, R5, R6, 0x1, P0 ;  /* 0x00000005cd039211 */ /* 0x008fca00000f0c06 */
[----:B------:R1:W-:Y:S04]  /*cc60*/  @!P1 ST.E.128 [R2.64], RZ ;  /* 0x000000ff02009985 */ /* 0x0003e8000c101d06 */
.L_x_2017:
[----:B------:R-:W-:Y:S05]  /*cc70*/  BSYNC B1 ;  /* 0x0000000000017941 */ /* 0x000fea0003800000 */
.L_x_2001:
[----:B-1----:R-:W5:Y:S02]  /*cc80*/  LDL R0, [R1+0x88] ;  /* 0x0000880001007983 */ /* 0x002f640000100800 */
[----:B-----5:R-:W-:-:S13]  /*cc90*/  ISETP.NE.AND P0, PT, R0, RZ, PT ;  /* 0x000000ff0000720c */ /* 0x020fda0003f05270 */
[----:B------:R-:W-:Y:S01]  /*cca0*/  @P0 WARPSYNC 0xffffffff ;  /* 0xffffffff00000948 */ /* 0x000fe20003800000 */
[----:B------:R-:W-:Y:S06]  /*ccb0*/  @P0 BAR.SYNC.DEFER_BLOCKING 0x5, 0x80 ;  /* 0x0142000000000b1d */ /* 0x000fec0000010000 */
[----:B--234-:R-:W1:Y:S04]  /*ccc0*/  @P0 LDS.128 R4, [0x9100] ;  /* 0x00910000ff040984 */ /* 0x01ce680000000c00 */
[----:B-1----:R1:W-:Y:S04]  /*ccd0*/  @P0 STL.64 [R1], R4 ;  /* 0x0000000401000387 */ /* 0x0023e80000100a00 */
        /* <DEDUP_REMOVED lines=9> */
.L_x_2119:
[----:B------:R-:W-:Y:S05]  /*cd70*/  BRA.DIV ~URZ, `(.L_x_2047) ;  /* 0x00003ab27f007947 */ /* 0x000fea000b800000 */
[----:B------:R3:W4:Y:S02]  /*cd80*/  SHFL.IDX PT, R8, R88, 0x1, 0x1f ;  /* 0x00201f0058087f89 */ /* 0x00072400000e0000 */
.L_x_2120:
        /* <DEDUP_REMOVED lines=19> */
.L_x_2121:
        /* <DEDUP_REMOVED lines=16> */
.L_x_2122:
[----:B---3--:R-:W-:Y:S01]  /*cfc0*/  IMAD R0, R0, c[0x0][0x538], RZ ;  /* 0x00014e0000007a24 */ /* 0x008fe200078e02ff */
[----:B------:R-:W-:Y:S04]  /*cfd0*/  BSSY B1, `(.L_x_2050) ;  /* 0x0000083000017945 */ /* 0x000fe80003800000 */
[----:B----4-:R-:W-:-:S04]  /*cfe0*/  IADD3 R8, R0, R8, RZ ;  /* 0x0000000800087210 */ /* 0x010fc80007ffe0ff */
[----:B--2---:R-:W-:-:S13]  /*cff0*/  ISETP.GT.AND P6, PT, R8, R9, PT ;  /* 0x000000090800720c */ /* 0x004fda0003fc4270 */
[----:B------:R-:W-:Y:S05]  /*d000*/  @P6 BRA `(.L_x_2051) ;  /* 0x0000025000006947 */ /* 0x000fea0003800000 */
.L_x_2055:
        /* <DEDUP_REMOVED lines=17> */
.L_x_2123:
        /* <DEDUP_REMOVED lines=16> */
.L_x_2124:
[----:B--2---:R-:W-:-:S05]  /*d220*/  IMAD R0, R0, c[0x0][0x538], RZ ;  /* 0x00014e0000007a24 */ /* 0x004fca00078e02ff */
[----:B------:R-:W-:-:S04]  /*d230*/  IADD3 R8, R0, R8, RZ ;  /* 0x0000000800087210 */ /* 0x000fc80007ffe0ff */
[----:B------:R-:W-:-:S13]  /*d240*/  ISETP.GT.AND P6, PT, R8, R9, PT ;  /* 0x000000090800720c */ /* 0x000fda0003fc4270 */
[----:B-1----:R-:W-:Y:S05]  /*d250*/  @!P6 BRA `(.L_x_2055) ;  /* 0xfffffdb00000e947 */ /* 0x002fea000383ffff */
.L_x_2051:
[----:B------:R-:W-:-:S05]  /*d260*/  IADD3 R8, -R0, R8, RZ ;  /* 0x0000000800087210 */ /* 0x000fca0007ffe1ff */
[----:B------:R-:W-:-:S05]  /*d270*/  IMAD R0, R4, c[0x0][0x538], R8 ;  /* 0x00014e0004007a24 */ /* 0x000fca00078e0208 */
[----:B------:R-:W-:Y:S01]  /*d280*/  ISETP.GT.AND P0, PT, R0, R9, PT ;  /* 0x000000090000720c */ /* 0x000fe20003f04270 */
[----:B------:R-:W-:-:S12]  /*d290*/  BRA.DIV ~URZ, `(.L_x_2056) ;  /* 0x000039f27f007947 */ /* 0x000fd8000b800000 */
[----:B------:R-:W-:-:S04]  /*d2a0*/  VOTE.ANY R0, PT, !P0 ;  /* 0x0000000000007806 */ /* 0x000fc800040e0100 */
.L_x_2125:
[----:B------:R2:W3:Y:S01]  /*d2b0*/  POPC R11, R0 ;  /* 0x00000000000b7309 */ /* 0x0004e20000000000 */
[----:B------:R-:W-:Y:S05]  /*d2c0*/  BRA.DIV ~URZ, `(.L_x_2057) ;  /* 0x00003a027f007947 */ /* 0x000fea000b800000 */
[----:B---3--:R3:W4:Y:S04]  /*d2d0*/  SHFL.IDX PT, R6, R6, R11, 0x1f ;  /* 0x00001f0b06067589 */ /* 0x00872800000e0000 */
[----:B------:R3:W1:Y:S02]  /*d2e0*/  SHFL.IDX PT, R7, R7, R11, 0x1f ;  /* 0x00001f0b07077589 */ /* 0x00066400000e0000 */
.L_x_2126:
[----:B------:R-:W-:Y:S01]  /*d2f0*/  ISETP.NE.AND P0, PT, R0, RZ, PT ;  /* 0x000000ff0000720c */ /* 0x000fe20003f05270 */
[----:B------:R-:W-:-:S12]  /*d300*/  BSSY B0, `(.L_x_2058) ;  /* 0x0000005000007945 */ /* 0x000fd80003800000 */
[----:B------:R-:W-:Y:S05]  /*d310*/  @!P0 BRA `(.L_x_2059) ;  /* 0x0000003000008947 */ /* 0x000fea0003800000 */
[----:B--2---:R-:W-:Y:S01]  /*d320*/  IADD3 R0, R11, -0x1, RZ ;  /* 0xffffffff0b007810 */ /* 0x004fe20007ffe0ff */
[----:B------:R-:W-:Y:S05]  /*d330*/  BRA.DIV ~URZ, `(.L_x_2060) ;  /* 0x00003a627f007947 */ /* 0x000fea000b800000 */
[----:B------:R2:W3:Y:S02]  /*d340*/  SHFL.IDX PT, R10, R4, R0, 0x1f ;  /* 0x00001f00040a7589 */ /* 0x0004e400000e0000 */
.L_x_2059:
[----:B------:R-:W-:Y:S05]  /*d350*/  BSYNC B0 ;  /* 0x0000000000007941 */ /* 0x000fea0003800000 */
.L_x_2058:
[----:B---3--:R-:W-:Y:S01]  /*d360*/  IMAD R5, R10, c[0x0][0x538], R8 ;  /* 0x00014e000a057a24 */ /* 0x008fe200078e0208 */
[----:B-12-4-:R-:W-:Y:S02]  /*d370*/  IABS R4, R6 ;  /* 0x0000000600047213 */ /* 0x016fe40000000000 */
[----:B------:R-:W-:Y:S01]  /*d380*/  IABS R0, R7 ;  /* 0x0000000700007213 */ /* 0x000fe20000000000 */
[----:B------:R-:W-:Y:S01]  /*d390*/  IMAD.IADD R10, R9, 0x1, -R5 ;  /* 0x00000001090a7824 */ /* 0x000fe200078e0a05 */
[----:B------:R1:W-:Y:S01]  /*d3a0*/  STL [R1], R5 ;  /* 0x0000000501007387 */ /* 0x0003e20000100800 */
        /* <DEDUP_REMOVED lines=64> */
.L_x_2052:
[----:B------:R-:W-:Y:S01]  /*d7b0*/  MOV R0, c[0x0][0x53c] ;  /* 0x00014f0000007a02 */ /* 0x000fe20000000f00 */
[----:B------:R2:W-:Y:S04]  /*d7c0*/  STL [R1], R9 ;  /* 0x0000000901007387 */ /* 0x0005e80000100800 */
[----:B------:R2:W-:Y:S04]  /*d7d0*/  STL [R1+0x4], RZ ;  /* 0x000004ff01007387 */ /* 0x0005e80000100800 */
[----:B------:R2:W-:Y:S04]  /*d7e0*/  STL [R1+0x8], RZ ;  /* 0x000008ff01007387 */ /* 0x0005e80000100800 */
[----:B------:R2:W-:Y:S02]  /*d7f0*/  STL [R1+0xc], R0 ;  /* 0x00000c0001007387 */ /* 0x0005e40000100800 */
.L_x_2061:
[----:B------:R-:W-:Y:S05]  /*d800*/  BSYNC B1 ;  /* 0x0000000000017941 */ /* 0x000fea0003800000 */
.L_x_2050:
[----:B-1----:R-:W3:Y:S04]  /*d810*/  LDL R4, [R1] ;  /* 0x0000000001047983 */ /* 0x002ee80000100800 */
        /* <DEDUP_REMOVED lines=8> */
.L_x_2045:
[----:B--2---:R-:W2:Y:S02]  /*d8a0*/  LDL R0, [R1+0xc] ;  /* 0x00000c0001007983 */ /* 0x004ea40000100800 */
[----:B--2---:R-:W-:-:S13]  /*d8b0*/  ISETP.GE.AND P0, PT, R0, c[0x0][0x53c], PT ;  /* 0x00014f0000007a0c */ /* 0x004fda0003f06270 */
[----:B-1----:R-:W-:Y:S01]  /*d8c0*/  @P0 CALL.REL.NOINC `(.L_x_2062) ;  /* 0x0000001000000944 */ /* 0x002fe20003c00000 */
[----:B------:R-:W-:Y:S05]  /*d8d0*/  BRA `(.L_x_2063) ;  /* 0xffff3ce000007947 */ /* 0x000fea000383ffff */
.L_x_2062:
[----:B------:R-:W-:Y:S05]  /*d8e0*/  EXIT ;  /* 0x000000000000794d */ /* 0x000fea0003800000 */
.L_x_1943:
[----:B------:R-:W-:Y:S01]  /*d8f0*/  IMAD.MOV.U32 R0, RZ, RZ, R5 ;  /* 0x000000ffff007224 */ /* 0x000fe200078e0005 */
[----:B------:R-:W-:Y:S02]  /*d900*/  MOV R2, 0x1 ;  /* 0x0000000100027802 */ /* 0x000fe40000000f00 */
[----:B------:R-:W-:Y:S02]  /*d910*/  MOV R3, 0xd930 ;  /* 0x0000d93000037802 */ /* 0x000fe40000000f00 */
[----:B------:R-:W-:Y:S05]  /*d920*/  CALL.REL.NOINC `($__internal_28_$__cuda_sm70_shflsync_up_p) ;  /* 0x0000359000007944 */ /* 0x000fea0003c00000 */
[----:B------:R-:W-:Y:S01]  /*d930*/  MOV R0, R4 ;  /* 0x0000000400007202 */ /* 0x000fe20000000f00 */
[----:B------:R-:W-:Y:S05]  /*d940*/  BRA `(.L_x_2064) ;  /* 0xffff2b2000007947 */ /* 0x000fea000383ffff */
.L_x_1944:
[----:B------:R-:W-:Y:S01]  /*d950*/  IMAD.MOV.U32 R0, RZ, RZ, R5 ;  /* 0x000000ffff007224 */ /* 0x000fe200078e0005 */
[----:B------:R-:W-:Y:S02]  /*d960*/  MOV R2, 0x2 ;  /* 0x0000000200027802 */ /* 0x000fe40000000f00 */
[----:B------:R-:W-:Y:S02]  /*d970*/  MOV R3, 0xd990 ;  /* 0x0000d99000037802 */ /* 0x000fe40000000f00 */
[----:B------:R-:W-:Y:S05]  /*d980*/  CALL.REL.NOINC `($__internal_28_$__cuda_sm70_shflsync_up_p) ;  /* 0x0000353000007944 */ /* 0x000fea0003c00000 */
[----:B------:R-:W-:Y:S01]  /*d990*/  SEL R0, R4, RZ, P4 ;  /* 0x000000ff04007207 */ /* 0x000fe20002000000 */
[----:B------:R-:W-:Y:S01]  /*d9a0*/  IMAD.MOV.U32 R2, RZ, RZ, 0x4 ;  /* 0x00000004ff027424 */ /* 0x000fe200078e00ff */
[----:B------:R-:W-:-:S03]  /*d9b0*/  MOV R3, 0xd9e0 ;  /* 0x0000d9e000037802 */ /* 0x000fc60000000f00 */
[----:B------:R-:W-:Y:S02]  /*d9c0*/  IMAD.IADD R0, R5, 0x1, R0 ;  /* 0x0000000105007824 */ /* 0x000fe400078e0200 */
        /* <DEDUP_REMOVED lines=13> */
[----:B------:R-:W-:Y:S02]  /*daa0*/  MOV R3, 0x1f ;  /* 0x0000001f00037802 */ /* 0x000fe40000000f00 */
[----:B------:R-:W-:Y:S01]  /*dab0*/  MOV R2, 0xdaf0 ;  /* 0x0000daf000027802 */ /* 0x000fe20000000f00 */
[----:B------:R-:W-:-:S04]  /*dac0*/  IMAD.IADD R4, R0, 0x1, R4 ;  /* 0x0000000100047824 */ /* 0x000fc800078e0204 */
[----:B------:R-:W-:Y:S02]  /*dad0*/  IMAD.MOV.U32 R204, RZ, RZ, R4 ;  /* 0x000000ffffcc7224 */ /* 0x000fe400078e0004 */
[----:B------:R-:W-:Y:S05]  /*dae0*/  CALL.REL.NOINC `($__internal_27_$__cuda_sm70_shflsync_idx_p) ;  /* 0x0000338000007944 */ /* 0x000fea0003c00000 */
[----:B------:R-:W-:Y:S01]  /*daf0*/  MOV R0, R203 ;  /* 0x000000cb00007202 */ /* 0x000fe20000000f00 */
[----:B------:R-:W-:Y:S05]  /*db00*/  BRA `(.L_x_2065) ;  /* 0xffff2a6000007947 */ /* 0x000fea000383ffff */
.L_x_1946:
[----:B------:R-:W-:Y:S02]  /*db10*/  SEL R0, RZ, 0x1, P0 ;  /* 0x00000001ff007807 */ /* 0x000fe40000000000 */
[----:B------:R-:W-:Y:S02]  /*db20*/  MOV R2, 0xdb40 ;  /* 0x0000db4000027802 */ /* 0x000fe40000000f00 */
[----:B------:R-:W-:Y:S05]  /*db30*/  CALL.REL.NOINC `($__internal_29_$__cuda_sm70_votesync_ballot) ;  /* 0x000033f000007944 */ /* 0x000fea0003c00000 */
[----:B------:R-:W-:Y:S05]  /*db40*/  BRA `(.L_x_2066) ;  /* 0xffff2ab000007947 */ /* 0x000fea000383ffff */
.L_x_1947:
[----:B------:R-:W-:Y:S01]  /*db50*/  IMAD.MOV.U32 R204, RZ, RZ, R8 ;  /* 0x000000ffffcc7224 */ /* 0x000fe200078e0008 */
[----:B--2---:R-:W-:Y:S01]  /*db60*/  MOV R203, R13 ;  /* 0x0000000d00cb7202 */ /* 0x004fe20000000f00 */
[----:B------:R-:W-:Y:S01]  /*db70*/  IMAD.MOV.U32 R3, RZ, RZ, 0x1f ;  /* 0x0000001fff037424 */ /* 0x000fe200078e00ff */
[----:B------:R-:W-:Y:S02]  /*db80*/  MOV R2, 0xdba0 ;  /* 0x0000dba000027802 */ /* 0x000fe40000000f00 */
[----:B-1----:R-:W-:Y:S05]  /*db90*/  CALL.REL.NOINC `($__internal_27_$__cuda_sm70_shflsync_idx_p) ;  /* 0x000032d000007944 */ /* 0x002fea0003c00000 */
[----:B------:R-:W-:Y:S01]  /*dba0*/  IMAD.MOV.U32 R11, RZ, RZ, R203 ;  /* 0x000000ffff0b7224 */ /* 0x000fe200078e00cb */
[----:B------:R-:W-:Y:S01]  /*dbb0*/  MOV R204, R7 ;  /* 0x0000000700cc7202 */ /* 0x000fe20000000f00 */
[----:B------:R-:W-:Y:S01]  /*dbc0*/  IMAD.MOV.U32 R6, RZ, RZ, RZ ;  /* 0x000000ffff067224 */ /* 0x000fe200078e00ff */
[----:B------:R-:W-:Y:S01]  /*dbd0*/  MOV R203, R13 ;  /* 0x0000000d00cb7202 */ /* 0x000fe20000000f00 */
[----:B------:R-:W-:Y:S01]  /*dbe0*/  IMAD.MOV.U32 R3, RZ, RZ, 0x1f ;  /* 0x0000001fff037424 */ /* 0x000fe200078e00ff */
[----:B------:R-:W-:-:S02]  /*dbf0*/  MOV R2, 0xdc10 ;  /* 0x0000dc1000027802 */ /* 0x000fc40000000f00 */
[----:B------:R-:W-:Y:S05]  /*dc00*/  CALL.REL.NOINC `($__internal_27_$__cuda_sm70_shflsync_idx_p) ;  /* 0x0000326000007944 */ /* 0x000fea0003c00000 */
[----:B------:R-:W-:Y:S01]  /*dc10*/  MOV R10, R203 ;  /* 0x000000cb000a7202 */ /* 0x000fe20000000f00 */
[----:B------:R-:W-:Y:S05]  /*dc20*/  BRA `(.L_x_2067) ;  /* 0xffff2a2000007947 */ /* 0x000fea000383ffff */
.L_x_1950:
[----:B------:R-:W-:Y:S01]  /*dc30*/  IMAD.MOV.U32 R204, RZ, RZ, R4 ;  /* 0x000000ffffcc7224 */ /* 0x000fe200078e0004 */
[----:B------:R-:W-:-:S02]  /*dc40*/  MOV R3, 0x1f ;  /* 0x0000001f00037802 */ /* 0x000fc40000000f00 */
[----:B------:R-:W-:Y:S02]  /*dc50*/  MOV R2, 0xdc70 ;  /* 0x0000dc7000027802 */ /* 0x000fe40000000f00 */
[----:B-1234-:R-:W-:Y:S05]  /*dc60*/  CALL.REL.NOINC `($__internal_27_$__cuda_sm70_shflsync_idx_p) ;  /* 0x0000320000007944 */ /* 0x01efea0003c00000 */
[----:B------:R-:W-:Y:S01]  /*dc70*/  MOV R6, R203 ;  /* 0x000000cb00067202 */ /* 0x000fe20000000f00 */
[----:B------:R-:W-:Y:S05]  /*dc80*/  BRA `(.L_x_1949) ;  /* 0xffff2a2000007947 */ /* 0x000fea000383ffff */
.L_x_1958:
[----:B------:R-:W-:Y:S01]  /*dc90*/  IMAD.MOV.U32 R204, RZ, RZ, R5 ;  /* 0x000000ffffcc7224 */ /* 0x000fe200078e0005 */
[----:B------:R-:W-:Y:S01]  /*dca0*/  MOV R203, RZ ;  /* 0x000000ff00cb7202 */ /* 0x000fe20000000f00 */
[----:B------:R-:W-:Y:S01]  /*dcb0*/  IMAD.MOV.U32 R3, RZ, RZ, 0x181f ;  /* 0x0000181fff037424 */ /* 0x000fe200078e00ff */
[----:B------:R-:W-:Y:S02]  /*dcc0*/  MOV R2, 0xdce0 ;  /* 0x0000dce000027802 */ /* 0x000fe40000000f00 */
[----:B-----5:R-:W-:Y:S05]  /*dcd0*/  CALL.REL.NOINC `($__internal_27_$__cuda_sm70_shflsync_idx_p) ;  /* 0x0000319000007944 */ /* 0x020fea0003c00000 */
[----:B------:R-:W-:Y:S01]  /*dce0*/  MOV R7, R203 ;  /* 0x000000cb00077202 */ /* 0x000fe20000000f00 */
[----:B------:R-:W-:Y:S05]  /*dcf0*/  BRA `(.L_x_2068) ;  /* 0xffff446000007947 */ /* 0x000fea000383ffff */
.L_x_1959:
[----:B------:R-:W-:Y:S01]  /*dd00*/  IMAD.MOV.U32 R204, RZ, RZ, R6 ;  /* 0x000000ffffcc7224 */ /* 0x000fe200078e0006 */
[----:B------:R-:W-:Y:S01]  /*dd10*/  MOV R203, RZ ;  /* 0x000000ff00cb7202 */ /* 0x000fe20000000f00 */
[----:B------:R-:W-:Y:S01]  /*dd20*/  IMAD.MOV.U32 R3, RZ, RZ, 0x181f ;  /* 0x0000181fff037424 */ /* 0x000fe200078e00ff */
[----:B------:R-:W-:Y:S02]  /*dd30*/  MOV R2, 0xdd50 ;  /* 0x0000dd5000027802 */ /* 0x000fe40000000f00 */
[----:B-12--5:R-:W-:Y:S05]  /*dd40*/  CALL.REL.NOINC `($__internal_27_$__cuda_sm70_shflsync_idx_p) ;  /* 0x0000312000007944 */ /* 0x026fea0003c00000 */
[----:B------:R-:W-:Y:S01]  /*dd50*/  MOV R2, R203 ;  /* 0x000000cb00027202 */ /* 0x000fe20000000f00 */
[----:B------:R-:W-:Y:S05]  /*dd60*/  BRA `(.L_x_2069) ;  /* 0xffff441000007947 */ /* 0x000fea000383ffff */
.L_x_1962:
[----:B------:R-:W-:Y:S01]  /*dd70*/  IMAD.MOV.U32 R204, RZ, RZ, R5 ;  /* 0x000000ffffcc7224 */ /* 0x000fe200078e0005 */
[----:B------:R-:W-:Y:S01]  /*dd80*/  MOV R203, 0x1 ;  /* 0x0000000100cb7802 */ /* 0x000fe20000000f00 */
[----:B--2---:R-:W-:Y:S01]  /*dd90*/  IMAD.MOV.U32 R3, RZ, RZ, 0x181f ;  /* 0x0000181fff037424 */ /* 0x004fe200078e00ff */
[----:B----4-:R-:W-:-:S02]  /*dda0*/  MOV R2, 0xddc0 ;  /* 0x0000ddc000027802 */ /* 0x010fc40000000f00 */
[----:B-1---5:R-:W-:Y:S05]  /*ddb0*/  CALL.REL.NOINC `($__internal_27_$__cuda_sm70_shflsync_idx_p) ;  /* 0x000030b000007944 */ /* 0x022fea0003c00000 */
[----:B------:R-:W-:Y:S01]  /*ddc0*/  IMAD.MOV.U32 R7, RZ, RZ, R203 ;  /* 0x000000ffff077224 */ /* 0x000fe200078e00cb */
[----:B------:R-:W-:Y:S01]  /*ddd0*/  MOV R203, 0x1 ;  /* 0x0000000100cb7802 */ /* 0x000fe20000000f00 */
[----:B------:R-:W-:Y:S01]  /*dde0*/  IMAD.MOV.U32 R204, RZ, RZ, R6 ;  /* 0x000000ffffcc7224 */ /* 0x000fe200078e0006 */
[----:B------:R-:W-:-:S02]  /*ddf0*/  MOV R3, 0x181f ;  /* 0x0000181f00037802 */ /* 0x000fc40000000f00 */
[----:B------:R-:W-:Y:S02]  /*de00*/  MOV R2, 0xde20 ;  /* 0x0000de2000027802 */ /* 0x000fe40000000f00 */
[----:B------:R-:W-:Y:S05]  /*de10*/  CALL.REL.NOINC `($__internal_27_$__cuda_sm70_shflsync_idx_p) ;  /* 0x0000305000007944 */ /* 0x000fea0003c00000 */
[----:B------:R-:W-:Y:S01]  /*de20*/  MOV R2, R203 ;  /* 0x000000cb00027202 */ /* 0x000fe20000000f00 */
[----:B------:R-:W-:Y:S05]  /*de30*/  BRA `(.L_x_2070) ;  /* 0xffff445000007947 */ /* 0x000fea000383ffff */
.L_x_1965:
[----:B------:R-:W-:Y:S01]  /*de40*/  IMAD.MOV.U32 R204, RZ, RZ, R5 ;  /* 0x000000ffffcc7224 */ /* 0x000fe200078e0005 */
[----:B------:R-:W-:Y:S01]  /*de50*/  MOV R203, 0x2 ;  /* 0x0000000200cb7802 */ /* 0x000fe20000000f00 */
[----:B---3--:R-:W-:Y:S01]  /*de60*/  IMAD.MOV.U32 R3, RZ, RZ, 0x181f ;  /* 0x0000181fff037424 */ /* 0x008fe200078e00ff */
[----:B----4-:R-:W-:Y:S02]  /*de70*/  MOV R2, 0xde90 ;  /* 0x0000de9000027802 */ /* 0x010fe40000000f00 */
[----:B-12--5:R-:W-:Y:S05]  /*de80*/  CALL.REL.NOINC `($__internal_27_$__cuda_sm70_shflsync_idx_p) ;  /* 0x00002fe000007944 */ /* 0x026fea0003c00000 */
[----:B------:R-:W-:Y:S01]  /*de90*/  MOV R7, R203 ;  /* 0x000000cb00077202 */ /* 0x000fe20000000f00 */
[----:B------:R-:W-:Y:S05]  /*dea0*/  BRA `(.L_x_2071) ;  /* 0xffff44c000007947 */ /* 0x000fea000383ffff */
.L_x_1966:
[----:B------:R-:W-:Y:S01]  /*deb0*/  IMAD.MOV.U32 R204, RZ, RZ, R6 ;  /* 0x000000ffffcc7224 */ /* 0x000fe200078e0006 */
[----:B------:R-:W-:Y:S01]  /*dec0*/  MOV R203, 0x2 ;  /* 0x0000000200cb7802 */ /* 0x000fe20000000f00 */
[----:B------:R-:W-:Y:S01]  /*ded0*/  IMAD.MOV.U32 R3, RZ, RZ, 0x181f ;  /* 0x0000181fff037424 */ /* 0x000fe200078e00ff */
[----:B----4-:R-:W-:Y:S02]  /*dee0*/  MOV R2, 0xdf00 ;  /* 0x0000df0000027802 */ /* 0x010fe40000000f00 */
[----:B-123-5:R-:W-:Y:S05]  /*def0*/  CALL.REL.NOINC `($__internal_27_$__cuda_sm70_shflsync_idx_p) ;  /* 0x00002f7000007944 */ /* 0x02efea0003c00000 */
[----:B------:R-:W-:Y:S01]  /*df00*/  MOV R2, R203 ;  /* 0x000000cb00027202 */ /* 0x000fe20000000f00 */
[----:B------:R-:W-:Y:S05]  /*df10*/  BRA `(.L_x_2072) ;  /* 0xffff447000007947 */ /* 0x000fea000383ffff */
.L_x_1969:
[----:B------:R-:W-:Y:S01]  /*df20*/  IMAD.MOV.U32 R204, RZ, RZ, R5 ;  /* 0x000000ffffcc7224 */ /* 0x000fe200078e0005 */
[----:B------:R-:W-:Y:S01]  /*df30*/  MOV R203, 0x3 ;  /* 0x0000000300cb7802 */ /* 0x000fe20000000f00 */
[----:B-1----:R-:W-:Y:S01]  /*df40*/  IMAD.MOV.U32 R3, RZ, RZ, 0x181f ;  /* 0x0000181fff037424 */ /* 0x002fe200078e00ff */
[----:B--2---:R-:W-:-:S02]  /*df50*/  MOV R2, 0xdf70 ;  /* 0x0000df7000027802 */ /* 0x004fc40000000f00 */
[----:B---345:R-:W-:Y:S05]  /*df60*/  CALL.REL.NOINC `($__internal_27_$__cuda_sm70_shflsync_idx_p) ;  /* 0x00002f0000007944 */ /* 0x038fea0003c00000 */
        /* <DEDUP_REMOVED lines=8> */
.L_x_1972:
[----:B------:R-:W-:Y:S01]  /*dff0*/  IMAD.MOV.U32 R204, RZ, RZ, R5 ;  /* 0x000000ffffcc7224 */ /* 0x000fe200078e0005 */
[----:B------:R-:W-:Y:S01]  /*e000*/  MOV R203, 0x4 ;  /* 0x0000000400cb7802 */ /* 0x000fe20000000f00 */
[----:B--2---:R-:W-:Y:S01]  /*e010*/  IMAD.MOV.U32 R3, RZ, RZ, 0x181f ;  /* 0x0000181fff037424 */ /* 0x004fe200078e00ff */
[----:B------:R-:W-:Y:S02]  /*e020*/  MOV R2, 0xe040 ;  /* 0x0000e04000027802 */ /* 0x000fe40000000f00 */
[----:B-1-345:R-:W-:Y:S05]  /*e030*/  CALL.REL.NOINC `($__internal_27_$__cuda_sm70_shflsync_idx_p) ;  /* 0x00002e3000007944 */ /* 0x03afea0003c00000 */
[----:B------:R-:W-:Y:S01]  /*e040*/  MOV R7, R203 ;  /* 0x000000cb00077202 */ /* 0x000fe20000000f00 */
[----:B------:R-:W-:Y:S05]  /*e050*/  BRA `(.L_x_2074) ;  /* 0xffff450000007947 */ /* 0x000fea000383ffff */
.L_x_1973:
[----:B------:R-:W-:Y:S01]  /*e060*/  IMAD.MOV.U32 R204, RZ, RZ, R6 ;  /* 0x000000ffffcc7224 */ /* 0x000fe200078e0006 */
[----:B------:R-:W-:Y:S01]  /*e070*/  MOV R203, 0x4 ;  /* 0x0000000400cb7802 */ /* 0x000fe20000000f00 */
[----:B--2---:R-:W-:Y:S01]  /*e080*/  IMAD.MOV.U32 R3, RZ, RZ, 0x181f ;  /* 0x0000181fff037424 */ /* 0x004fe200078e00ff */
[----:B------:R-:W-:Y:S02]  /*e090*/  MOV R2, 0xe0b0 ;  /* 0x0000e0b000027802 */ /* 0x000fe40000000f00 */
[----:B-1-345:R-:W-:Y:S05]  /*e0a0*/  CALL.REL.NOINC `($__internal_27_$__cuda_sm70_shflsync_idx_p) ;  /* 0x00002dc000007944 */ /* 0x03afea0003c00000 */
[----:B------:R-:W-:Y:S01]  /*e0b0*/  MOV R2, R203 ;  /* 0x000000cb00027202 */ /* 0x000fe20000000f00 */
[----:B------:R-:W-:Y:S05]  /*e0c0*/  BRA `(.L_x_2075) ;  /* 0xffff44b000007947 */ /* 0x000fea000383ffff */
.L_x_1976:
[----:B------:R-:W-:Y:S01]  /*e0d0*/  IMAD.MOV.U32 R204, RZ, RZ, R5 ;  /* 0x000000ffffcc7224 */ /* 0x000fe200078e0005 */
[----:B------:R-:W-:Y:S01]  /*e0e0*/  MOV R203, 0x5 ;  /* 0x0000000500cb7802 */ /* 0x000fe20000000f00 */
[----:B-1----:R-:W-:Y:S01]  /*e0f0*/  IMAD.MOV.U32 R3, RZ, RZ, 0x181f ;  /* 0x0000181fff037424 */ /* 0x002fe200078e00ff */
[----:B---3--:R-:W-:-:S02]  /*e100*/  MOV R2, 0xe120 ;  /* 0x0000e12000027802 */ /* 0x008fc40000000f00 */
[----:B--2-45:R-:W-:Y:S05]  /*e110*/  CALL.REL.NOINC `($__internal_27_$__cuda_sm70_shflsync_idx_p) ;  /* 0x00002d5000007944 */ /* 0x034fea0003c00000 */
        /* <DEDUP_REMOVED lines=8> */
.L_x_1979:
[----:B------:R-:W-:Y:S01]  /*e1a0*/  IMAD.MOV.U32 R204, RZ, RZ, R5 ;  /* 0x000000ffffcc7224 */ /* 0x000fe200078e0005 */
[----:B------:R-:W-:Y:S01]  /*e1b0*/  MOV R203, 0x6 ;  /* 0x0000000600cb7802 */ /* 0x000fe20000000f00 */
[----:B--2---:R-:W-:Y:S01]  /*e1c0*/  IMAD.MOV.U32 R3, RZ, RZ, 0x181f ;  /* 0x0000181fff037424 */ /* 0x004fe200078e00ff */
[----:B---3--:R-:W-:Y:S02]  /*e1d0*/  MOV R2, 0xe1f0 ;  /* 0x0000e1f000027802 */ /* 0x008fe40000000f00 */
[----:B-1--45:R-:W-:Y:S05]  /*e1e0*/  CALL.REL.NOINC `($__internal_27_$__cuda_sm70_shflsync_idx_p) ;  /* 0x00002c8000007944 */ /* 0x032fea0003c00000 */
[----:B------:R-:W-:Y:S01]  /*e1f0*/  MOV R7, R203 ;  /* 0x000000cb00077202 */ /* 0x000fe20000000f00 */
[----:B------:R-:W-:Y:S05]  /*e200*/  BRA `(.L_x_2077) ;  /* 0xffff454000007947 */ /* 0x000fea000383ffff */
.L_x_1980:
[----:B------:R-:W-:Y:S01]  /*e210*/  IMAD.MOV.U32 R204, RZ, RZ, R6 ;  /* 0x000000ffffcc7224 */ /* 0x000fe200078e0006 */
[----:B------:R-:W-:Y:S01]  /*e220*/  MOV R203, 0x6 ;  /* 0x0000000600cb7802 */ /* 0x000fe20000000f00 */
[----:B------:R-:W-:Y:S01]  /*e230*/  IMAD.MOV.U32 R3, RZ, RZ, 0x181f ;  /* 0x0000181fff037424 */ /* 0x000fe200078e00ff */
[----:B---3--:R-:W-:Y:S02]  /*e240*/  MOV R2, 0xe260 ;  /* 0x0000e26000027802 */ /* 0x008fe40000000f00 */
[----:B-12-45:R-:W-:Y:S05]  /*e250*/  CALL.REL.NOINC `($__internal_27_$__cuda_sm70_shflsync_idx_p) ;  /* 0x00002c1000007944 */ /* 0x036fea0003c00000 */
[----:B------:R-:W-:Y:S01]  /*e260*/  MOV R2, R203 ;  /* 0x000000cb00027202 */ /* 0x000fe20000000f00 */
[----:B------:R-:W-:Y:S05]  /*e270*/  BRA `(.L_x_2078) ;  /* 0xffff44f000007947 */ /* 0x000fea000383ffff */
.L_x_1983:
        /* <DEDUP_REMOVED lines=13> */
.L_x_1986:
[----:B------:R-:W-:Y:S01]  /*e350*/  IMAD.MOV.U32 R204, RZ, RZ, R4 ;  /* 0x000000ffffcc7224 */ /* 0x000fe200078e0004 */
[----:B------:R-:W-:Y:S01]  /*e360*/  MOV R203, RZ ;  /* 0x000000ff00cb7202 */ /* 0x000fe20000000f00 */
[----:B------:R-:W-:Y:S01]  /*e370*/  IMAD.MOV.U32 R3, RZ, RZ, 0x181f ;  /* 0x0000181fff037424 */ /* 0x000fe200078e00ff */
[----:B------:R-:W-:Y:S02]  /*e380*/  MOV R2, 0xe3a0 ;  /* 0x0000e3a000027802 */ /* 0x000fe40000000f00 */
[----:B------:R-:W-:Y:S05]  /*e390*/  CALL.REL.NOINC `($__internal_27_$__cuda_sm70_shflsync_idx_p) ;  /* 0x00002ad000007944 */ /* 0x000fea0003c00000 */
[----:B------:R-:W-:Y:S01]  /*e3a0*/  MOV R7, R203 ;  /* 0x000000cb00077202 */ /* 0x000fe20000000f00 */
[----:B------:R-:W-:Y:S05]  /*e3b0*/  BRA `(.L_x_2080) ;  /* 0xffff56f000007947 */ /* 0x000fea000383ffff */
.L_x_1987:
[----:B------:R-:W-:Y:S01]  /*e3c0*/  IMAD.MOV.U32 R204, RZ, RZ, R0 ;  /* 0x000000ffffcc7224 */ /* 0x000fe200078e0000 */
[----:B------:R-:W-:Y:S01]  /*e3d0*/  MOV R203, RZ ;  /* 0x000000ff00cb7202 */ /* 0x000fe20000000f00 */
[----:B------:R-:W-:Y:S01]  /*e3e0*/  IMAD.MOV.U32 R3, RZ, RZ, 0x181f ;  /* 0x0000181fff037424 */ /* 0x000fe200078e00ff */
[----:B------:R-:W-:Y:S02]  /*e3f0*/  MOV R2, 0xe410 ;  /* 0x0000e41000027802 */ /* 0x000fe40000000f00 */
[----:B-12---:R-:W-:Y:S05]  /*e400*/  CALL.REL.NOINC `($__internal_27_$__cuda_sm70_shflsync_idx_p) ;  /* 0x00002a6000007944 */ /* 0x006fea0003c00000 */
        /* <DEDUP_REMOVED lines=12> */
[----:B------:R-:W-:Y:S05]  /*e4d0*/  CALL.REL.NOINC `($__internal_27_$__cuda_sm70_shflsync_idx_p) ;  /* 0x0000299000007944 */ /* 0x000fea0003c00000 */
[----:B------:R-:W-:Y:S01]  /*e4e0*/  IMAD.MOV.U32 R7, RZ, RZ, R203 ;  /* 0x000000ffff077224 */ /* 0x000fe200078e00cb */
[----:B------:R-:W-:Y:S01]  /*e4f0*/  MOV R203, 0x1 ;  /* 0x0000000100cb7802 */ /* 0x000fe20000000f00 */
[----:B------:R-:W-:Y:S01]  /*e500*/  IMAD.MOV.U32 R204, RZ, RZ, R0 ;  /* 0x000000ffffcc7224 */ /* 0x000fe200078e0000 */
[----:B------:R-:W-:Y:S02]  /*e510*/  MOV R3, 0x181f ;  /* 0x0000181f00037802 */ /* 0x000fe40000000f00 */
[----:B------:R-:W-:Y:S02]  /*e520*/  MOV R2, 0xe540 ;  /* 0x0000e54000027802 */ /* 0x000fe40000000f00 */
[----:B------:R-:W-:Y:S05]  /*e530*/  CALL.REL.NOINC `($__internal_27_$__cuda_sm70_shflsync_idx_p) ;  /* 0x0000293000007944 */ /* 0x000fea0003c00000 */
        /* <DEDUP_REMOVED lines=60> */
[----:B------:R-:W-:Y:S01]  /*e900*/  MOV R0, R203 ;  /* 0x000000cb00007202 */ /* 0x000fe20000000f00 */
[----:B------:R-:W-:Y:S05]  /*e910*/  BRA `(.L_x_2081) ;  /* 0xffff531000007947 */ /* 0x000fea000383ffff */
.L_x_1988:
[----:B------:R-:W-:Y:S01]  /*e920*/  IMAD.MOV.U32 R108, RZ, RZ, R0 ;  /* 0x000000ffff6c7224 */ /* 0x000fe200078e0000 */
[----:B------:R-:W-:-:S02]  /*e930*/  MOV R3, 0x2 ;  /* 0x0000000200037802 */ /* 0x000fc40000000f00 */
[----:B------:R-:W-:Y:S02]  /*e940*/  MOV R2, 0xe960 ;  /* 0x0000e96000027802 */ /* 0x000fe40000000f00 */
[----:B------:R-:W-:Y:S05]  /*e950*/  CALL.REL.NOINC `($__internal_26_$__cuda_sm70_shflsync_bfly_p) ;  /* 0x000024b000007944 */ /* 0x000fea0003c00000 */
[----:B------:R-:W-:Y:S01]  /*e960*/  MOV R2, R157 ;  /* 0x0000009d00027202 */ /* 0x000fe20000000f00 */
[----:B------:R-:W-:Y:S05]  /*e970*/  BRA `(.L_x_2082) ;  /* 0xffff5ea000007947 */ /* 0x000fea000383ffff */
.L_x_1989:
[----:B------:R-:W-:Y:S01]  /*e980*/  IMAD.MOV.U32 R108, RZ, RZ, R4 ;  /* 0x000000ffff6c7224 */ /* 0x000fe200078e0004 */
[----:B------:R-:W-:Y:S02]  /*e990*/  MOV R3, 0x1 ;  /* 0x0000000100037802 */ /* 0x000fe40000000f00 */
[----:B------:R-:W-:Y:S02]  /*e9a0*/  MOV R2, 0xe9c0 ;  /* 0x0000e9c000027802 */ /* 0x000fe40000000f00 */
[----:B-1----:R-:W-:Y:S05]  /*e9b0*/  CALL.REL.NOINC `($__internal_26_$__cuda_sm70_shflsync_bfly_p) ;  /* 0x0000245000007944 */ /* 0x002fea0003c00000 */
[----:B------:R-:W-:Y:S01]  /*e9c0*/  FMNMX.FTZ R113, R4, R157, !PT ;  /* 0x0000009d04717209 */ /* 0x000fe20007810000 */
[----:B------:R-:W-:Y:S01]  /*e9d0*/  IMAD.MOV.U32 R108, RZ, RZ, R5 ;  /* 0x000000ffff6c7224 */ /* 0x000fe200078e0005 */
[----:B------:R-:W-:Y:S01]  /*e9e0*/  MOV R2, 0xea10 ;  /* 0x0000ea1000027802 */ /* 0x000fe20000000f00 */
[----:B------:R-:W-:Y:S02]  /*e9f0*/  IMAD.MOV.U32 R3, RZ, RZ, 0x2 ;  /* 0x00000002ff037424 */ /* 0x000fe400078e00ff */
[----:B------:R-:W-:Y:S05]  /*ea00*/  CALL.REL.NOINC `($__internal_26_$__cuda_sm70_shflsync_bfly_p) ;  /* 0x0000240000007944 */ /* 0x000fea0003c00000 */
[----:B------:R-:W-:Y:S01]  /*ea10*/  FMNMX.FTZ R5, R5, R157, !PT ;  /* 0x0000009d05057209 */ /* 0x000fe20007810000 */
[----:B------:R-:W-:Y:S01]  /*ea20*/  IMAD.MOV.U32 R3, RZ, RZ, 0x1 ;  /* 0x00000001ff037424 */ /* 0x000fe200078e00ff */
[----:B------:R-:W-:-:S03]  /*ea30*/  MOV R2, 0xea60 ;  /* 0x0000ea6000027802 */ /* 0x000fc60000000f00 */
[----:B------:R-:W-:Y:S02]  /*ea40*/  IMAD.MOV.U32 R108, RZ, RZ, R5 ;  /* 0x000000ffff6c7224 */ /* 0x000fe400078e0005 */
[----:B------:R-:W-:Y:S05]  /*ea50*/  CALL.REL.NOINC `($__internal_26_$__cuda_sm70_shflsync_bfly_p) ;  /* 0x000023b000007944 */ /* 0x000fea0003c00000 */
        /* <DEDUP_REMOVED lines=20> */
[----:B------:R-:W-:Y:S01]  /*eba0*/  MOV R80, R157 ;  /* 0x0000009d00507202 */ /* 0x000fe20000000f00 */
[----:B------:R-:W-:Y:S05]  /*ebb0*/  BRA `(.L_x_2083) ;  /* 0xffff5d5000007947 */ /* 0x000fea000383ffff */
.L_x_1991:
[----:B--234-:R-:W-:Y:S01]  /*ebc0*/  MOV R203, RZ ;  /* 0x000000ff00cb7202 */ /* 0x01cfe20000000f00 */
[----:B------:R-:W-:Y:S01]  /*ebd0*/  IMAD.MOV.U32 R204, RZ, RZ, R56 ;  /* 0x000000ffffcc7224 */ /* 0x000fe200078e0038 */
[----:B------:R-:W-:Y:S01]  /*ebe0*/  MOV R2, 0xec10 ;  /* 0x0000ec1000027802 */ /* 0x000fe20000000f00 */
[----:B------:R-:W-:Y:S02]  /*ebf0*/  IMAD.MOV.U32 R3, RZ, RZ, 0x181f ;  /* 0x0000181fff037424 */ /* 0x000fe400078e00ff */
[----:B-1----:R-:W-:Y:S05]  /*ec00*/  CALL.REL.NOINC `($__internal_27_$__cuda_sm70_shflsync_idx_p) ;  /* 0x0000226000007944 */ /* 0x002fea0003c00000 */
[----:B------:R-:W-:Y:S01]  /*ec10*/  MOV R58, R203 ;  /* 0x000000cb003a7202 */ /* 0x000fe20000000f00 */
[----:B------:R-:W-:-:S05]  /*ec20*/  BRA `(.L_x_2084) ;  /* 0xffff788000007947 */ /* 0x000fca000383ffff */
.L_x_1994:
[----:B------:R-:W-:Y:S01]  /*ec30*/  MOV R203, RZ ;  /* 0x000000ff00cb7202 */ /* 0x000fe20000000f00 */
[----:B------:R-:W-:Y:S01]  /*ec40*/  IMAD.MOV.U32 R204, RZ, RZ, R110 ;  /* 0x000000ffffcc7224 */ /* 0x000fe200078e006e */
[----:B------:R-:W-:Y:S01]  /*ec50*/  MOV R2, 0xec80 ;  /* 0x0000ec8000027802 */ /* 0x000fe20000000f00 */
[----:B------:R-:W-:Y:S02]  /*ec60*/  IMAD.MOV.U32 R3, RZ, RZ, 0x181f ;  /* 0x0000181fff037424 */ /* 0x000fe400078e00ff */
[----:B------:R-:W-:Y:S05]  /*ec70*/  CALL.REL.NOINC `($__internal_27_$__cuda_sm70_shflsync_idx_p) ;  /* 0x000021f000007944 */ /* 0x000fea0003c00000 */
[----:B------:R-:W-:Y:S01]  /*ec80*/  MOV R157, R203 ;  /* 0x000000cb009d7202 */ /* 0x000fe20000000f00 */
[----:B------:R-:W-:-:S05]  /*ec90*/  BRA `(.L_x_2085) ;  /* 0xffff825000007947 */ /* 0x000fca000383ffff */
.L_x_1995:
[----:B------:R-:W-:Y:S01]  /*eca0*/  MOV R203, RZ ;  /* 0x000000ff00cb7202 */ /* 0x000fe20000000f00 */
[----:B------:R-:W-:Y:S01]  /*ecb0*/  IMAD.MOV.U32 R204, RZ, RZ, R108 ;  /* 0x000000ffffcc7224 */ /* 0x000fe200078e006c */
[----:B------:R-:W-:Y:S01]  /*ecc0*/  MOV R2, 0xecf0 ;  /* 0x0000ecf000027802 */ /* 0x000fe20000000f00 */
[----:B------:R-:W-:Y:S02]  /*ecd0*/  IMAD.MOV.U32 R3, RZ, RZ, 0x181f ;  /* 0x0000181fff037424 */ /* 0x000fe400078e00ff */
[----:B-12---:R-:W-:Y:S05]  /*ece0*/  CALL.REL.NOINC `($__internal_27_$__cuda_sm70_shflsync_idx_p) ;  /* 0x0000218000007944 */ /* 0x006fea0003c00000 */
        /* <DEDUP_REMOVED lines=13> */
[----:B------:R-:W-:Y:S05]  /*edc0*/  CALL.REL.NOINC `($__internal_27_$__cuda_sm70_shflsync_idx_p) ;  /* 0x000020a000007944 */ /* 0x000fea0003c00000 */
[----:B------:R-:W-:Y:S01]  /*edd0*/  MOV R3, 0x181f ;  /* 0x0000181f00037802 */ /* 0x000fe20000000f00 */
[----:B------:R-:W-:Y:S01]  /*ede0*/  IMAD.MOV.U32 R112, RZ, RZ, R203 ;  /* 0x000000ffff707224 */ /* 0x000fe200078e00cb */
[----:B------:R-:W-:Y:S01]  /*edf0*/  MOV R203, 0x1 ;  /* 0x0000000100cb7802 */ /* 0x000fe20000000f00 */
[----:B------:R-:W-:Y:S01]  /*ee00*/  IMAD.MOV.U32 R204, RZ, RZ, R108 ;  /* 0x000000ffffcc7224 */ /* 0x000fe200078e006c */
[----:B------:R-:W-:Y:S02]  /*ee10*/  MOV R2, 0xee30 ;  /* 0x0000ee3000027802 */ /* 0x000fe40000000f00 */
[----:B------:R-:W-:Y:S05]  /*ee20*/  CALL.REL.NOINC `($__internal_27_$__cuda_sm70_shflsync_idx_p) ;  /* 0x0000204000007944 */ /* 0x000fea0003c00000 */
        /* <DEDUP_REMOVED lines=60> */
[----:B------:R-:W-:Y:S01]  /*f1f0*/  MOV R108, R203 ;  /* 0x000000cb006c7202 */ /* 0x000fe20000000f00 */
[----:B------:R-:W-:-:S05]  /*f200*/  BRA `(.L_x_2086) ;  /* 0xffff7e7000007947 */ /* 0x000fca000383ffff */
.L_x_1996:
[----:B------:R-:W-:Y:S02]  /*f210*/  MOV R3, 0x2 ;  /* 0x0000000200037802 */ /* 0x000fe40000000f00 */
[----:B------:R-:W-:Y:S02]  /*f220*/  MOV R2, 0xf240 ;  /* 0x0000f24000027802 */ /* 0x000fe40000000f00 */
[----:B------:R-:W-:Y:S05]  /*f230*/  CALL.REL.NOINC `($__internal_26_$__cuda_sm70_shflsync_bfly_p) ;  /* 0x00001bd000007944 */ /* 0x000fea0003c00000 */
[----:B------:R-:W-:Y:S01]  /*f240*/  FMNMX.FTZ R108, R108, R157, !PT ;  /* 0x0000009d6c6c7209 */ /* 0x000fe20007810000 */
[----:B------:R-:W-:Y:S01]  /*f250*/  IMAD.MOV.U32 R3, RZ, RZ, 0x1 ;  /* 0x00000001ff037424 */ /* 0x000fe200078e00ff */
[----:B------:R-:W-:Y:S02]  /*f260*/  MOV R2, 0xf280 ;  /* 0x0000f28000027802 */ /* 0x000fe40000000f00 */
[----:B------:R-:W-:Y:S05]  /*f270*/  CALL.REL.NOINC `($__internal_26_$__cuda_sm70_shflsync_bfly_p) ;  /* 0x00001b9000007944 */ /* 0x000fea0003c00000 */
[----:B------:R-:W-:Y:S01]  /*f280*/  IMAD.MOV.U32 R3, RZ, RZ, 0x2 ;  /* 0x00000002ff037424 */ /* 0x000fe200078e00ff */
[----:B------:R-:W-:Y:S01]  /*f290*/  FMNMX.FTZ R113, R108, R157, !PT ;  /* 0x0000009d6c717209 */ /* 0x000fe20007810000 */
[----:B------:R-:W-:Y:S01]  /*f2a0*/  IMAD.MOV.U32 R108, RZ, RZ, R110 ;  /* 0x000000ffff6c7224 */ /* 0x000fe200078e006e */
        /* <DEDUP_REMOVED lines=24> */
[----:B------:R-:W-:Y:S01]  /*f430*/  MOV R2, R157 ;  /* 0x0000009d00027202 */ /* 0x000fe20000000f00 */
[----:B------:R-:W-:-:S05]  /*f440*/  BRA `(.L_x_2087) ;  /* 0xffff82e000007947 */ /* 0x000fca000383ffff */
.L_x_1998:
[----:B------:R-:W-:Y:S01]  /*f450*/  IMAD.MOV.U32 R108, RZ, RZ, R207 ;  /* 0x000000ffff6c7224 */ /* 0x000fe200078e00cf */
[----:B------:R-:W-:-:S02]  /*f460*/  MOV R3, 0x2 ;  /* 0x0000000200037802 */ /* 0x000fc40000000f00 */
[----:B------:R-:W-:Y:S02]  /*f470*/  MOV R2, 0xf490 ;  /* 0x0000f49000027802 */ /* 0x000fe40000000f00 */
[----:B------:R-:W-:Y:S05]  /*f480*/  CALL.REL.NOINC `($__internal_26_$__cuda_sm70_shflsync_bfly_p) ;  /* 0x0000198000007944 */ /* 0x000fea0003c00000 */
[----:B------:R-:W-:Y:S01]  /*f490*/  FADD.FTZ R4, R207, R157 ;  /* 0x0000009dcf047221 */ /* 0x000fe20000010000 */
[----:B------:R-:W-:Y:S02]  /*f4a0*/  MOV R3, 0x1 ;  /* 0x0000000100037802 */ /* 0x000fe40000000f00 */
[----:B------:R-:W-:Y:S02]  /*f4b0*/  MOV R2, 0xf4e0 ;  /* 0x0000f4e000027802 */ /* 0x000fe40000000f00 */
[----:B------:R-:W-:Y:S02]  /*f4c0*/  MOV R108, R4 ;  /* 0x00000004006c7202 */ /* 0x000fe40000000f00 */
[----:B------:R-:W-:Y:S05]  /*f4d0*/  CALL.REL.NOINC `($__internal_26_$__cuda_sm70_shflsync_bfly_p) ;  /* 0x0000193000007944 */ /* 0x000fea0003c00000 */
[----:B------:R-:W-:Y:S01]  /*f4e0*/  FADD.FTZ R4, R4, R157 ;  /* 0x0000009d04047221 */ /* 0x000fe20000010000 */
[----:B------:R-:W-:Y:S02]  /*f4f0*/  MOV R108, R208 ;  /* 0x000000d0006c7202 */ /* 0x000fe40000000f00 */
[----:B------:R-:W-:Y:S02]  /*f500*/  MOV R3, 0x2 ;  /* 0x0000000200037802 */ /* 0x000fe40000000f00 */
[----:B------:R-:W-:-:S02]  /*f510*/  MOV R2, 0xf530 ;  /* 0x0000f53000027802 */ /* 0x000fc40000000f00 */
[----:B------:R-:W-:Y:S05]  /*f520*/  CALL.REL.NOINC `($__internal_26_$__cuda_sm70_shflsync_bfly_p) ;  /* 0x000018e000007944 */ /* 0x000fea0003c00000 */
[----:B------:R-:W-:Y:S01]  /*f530*/  FADD.FTZ R5, R208, R157 ;  /* 0x0000009dd0057221 */ /* 0x000fe20000010000 */
[----:B------:R-:W-:-:S02]  /*f540*/  MOV R3, 0x1 ;  /* 0x0000000100037802 */ /* 0x000fc40000000f00 */
[----:B------:R-:W-:Y:S02]  /*f550*/  MOV R2, 0xf580 ;  /* 0x0000f58000027802 */ /* 0x000fe40000000f00 */
[----:B------:R-:W-:Y:S02]  /*f560*/  MOV R108, R5 ;  /* 0x00000005006c7202 */ /* 0x000fe40000000f00 */
[----:B------:R-:W-:Y:S05]  /*f570*/  CALL.REL.NOINC `($__internal_26_$__cuda_sm70_shflsync_bfly_p) ;  /* 0x0000189000007944 */ /* 0x000fea0003c00000 */
[----:B------:R-:W-:Y:S01]  /*f580*/  FADD.FTZ R5, R5, R157 ;  /* 0x0000009d05057221 */ /* 0x000fe20000010000 */
[----:B------:R-:W-:Y:S02]  /*f590*/  MOV R108, R209 ;  /* 0x000000d1006c7202 */ /* 0x000fe40000000f00 */
[----:B------:R-:W-:Y:S02]  /*f5a0*/  MOV R3, 0x2 ;  /* 0x0000000200037802 */ /* 0x000fe40000000f00 */
[----:B------:R-:W-:Y:S02]  /*f5b0*/  MOV R2, 0xf5d0 ;  /* 0x0000f5d000027802 */ /* 0x000fe40000000f00 */
[----:B------:R-:W-:Y:S05]  /*f5c0*/  CALL.REL.NOINC `($__internal_26_$__cuda_sm70_shflsync_bfly_p) ;  /* 0x0000184000007944 */ /* 0x000fea0003c00000 */
[----:B------:R-:W-:Y:S01]  /*f5d0*/  FADD.FTZ R6, R209, R157 ;  /* 0x0000009dd1067221 */ /* 0x000fe20000010000 */
[----:B------:R-:W-:Y:S02]  /*f5e0*/  MOV R3, 0x1 ;  /* 0x0000000100037802 */ /* 0x000fe40000000f00 */
[----:B------:R-:W-:-:S02]  /*f5f0*/  MOV R2, 0xf620 ;  /* 0x0000f62000027802 */ /* 0x000fc40000000f00 */
        /* <DEDUP_REMOVED lines=9> */
[----:B------:R-:W-:Y:S02]  /*f690*/  MOV R2, 0xf6c0 ;  /* 0x0000f6c000027802 */ /* 0x000fe40000000f00 */
[----:B------:R-:W-:-:S02]  /*f6a0*/  MOV R108, R7 ;  /* 0x00000007006c7202 */ /* 0x000fc40000000f00 */
[----:B------:R-:W-:Y:S05]  /*f6b0*/  CALL.REL.NOINC `($__internal_26_$__cuda_sm70_shflsync_bfly_p) ;  /* 0x0000175000007944 */ /* 0x000fea0003c00000 */
[----:B------:R-:W-:Y:S01]  /*f6c0*/  MOV R8, R157 ;  /* 0x0000009d00087202 */ /* 0x000fe20000000f00 */
[----:B------:R-:W-:Y:S05]  /*f6d0*/  BRA `(.L_x_2088) ;  /* 0xffff9ec000007947 */ /* 0x000fea000383ffff */
.L_x_2005:
[----:B--234-:R-:W-:Y:S01]  /*f6e0*/  IMAD.MOV.U32 R204, RZ, RZ, R5 ;  /* 0x000000ffffcc7224 */ /* 0x01cfe200078e0005 */
[----:B------:R-:W-:Y:S01]  /*f6f0*/  MOV R203, RZ ;  /* 0x000000ff00cb7202 */ /* 0x000fe20000000f00 */
[----:B------:R-:W-:Y:S01]  /*f700*/  IMAD.MOV.U32 R3, RZ, RZ, 0x181f ;  /* 0x0000181fff037424 */ /* 0x000fe200078e00ff */
[----:B------:R-:W-:-:S02]  /*f710*/  MOV R2, 0xf730 ;  /* 0x0000f73000027802 */ /* 0x000fc40000000f00 */
[----:B-1----:R-:W-:Y:S05]  /*f720*/  CALL.REL.NOINC `($__internal_27_$__cuda_sm70_shflsync_idx_p) ;  /* 0x0000174000007944 */ /* 0x002fea0003c00000 */
[----:B------:R-:W-:Y:S01]  /*f730*/  MOV R7, R203 ;  /* 0x000000cb00077202 */ /* 0x000fe20000000f00 */
[----:B------:R-:W-:Y:S05]  /*f740*/  BRA `(.L_x_2089) ;  /* 0xffffb47000007947 */ /* 0x000fea000383ffff */
.L_x_2006:
[----:B------:R-:W-:Y:S01]  /*f750*/  IMAD.MOV.U32 R204, RZ, RZ, R6 ;  /* 0x000000ffffcc7224 */ /* 0x000fe200078e0006 */
[----:B------:R-:W-:Y:S01]  /*f760*/  MOV R203, RZ ;  /* 0x000000ff00cb7202 */ /* 0x000fe20000000f00 */
[----:B------:R-:W-:Y:S01]  /*f770*/  IMAD.MOV.U32 R3, RZ, RZ, 0x181f ;  /* 0x0000181fff037424 */ /* 0x000fe200078e00ff */
[----:B------:R-:W-:-:S02]  /*f780*/  MOV R2, 0xf7a0 ;  /* 0x0000f7a000027802 */ /* 0x000fc40000000f00 */
[----:B-123--:R-:W-:Y:S05]  /*f790*/  CALL.REL.NOINC `($__internal_27_$__cuda_sm70_shflsync_idx_p) ;  /* 0x000016d000007944 */ /* 0x00efea0003c00000 */
[----:B------:R-:W-:Y:S01]  /*f7a0*/  MOV R2, R203 ;  /* 0x000000cb00027202 */ /* 0x000fe20000000f00 */
[----:B------:R-:W-:Y:S05]  /*f7b0*/  BRA `(.L_x_2090) ;  /* 0xffffb42000007947 */ /* 0x000fea000383ffff */
.L_x_2007:
[----:B------:R-:W-:Y:S01]  /*f7c0*/  IMAD.MOV.U32 R204, RZ, RZ, R5 ;  /* 0x000000ffffcc7224 */ /* 0x000fe200078e0005 */
[----:B------:R-:W-:Y:S01]  /*f7d0*/  MOV R203, 0x1 ;  /* 0x0000000100cb7802 */ /* 0x000fe20000000f00 */
[----:B--2---:R-:W-:Y:S01]  /*f7e0*/  IMAD.MOV.U32 R3, RZ, RZ, 0x181f ;  /* 0x0000181fff037424 */ /* 0x004fe200078e00ff */
[----:B------:R-:W-:-:S02]  /*f7f0*/  MOV R2, 0xf810 ;  /* 0x0000f81000027802 */ /* 0x000fc40000000f00 */
[----:B-1--4-:R-:W-:Y:S05]  /*f800*/  CALL.REL.NOINC `($__internal_27_$__cuda_sm70_shflsync_idx_p) ;  /* 0x0000166000007944 */ /* 0x012fea0003c00000 */
        /* <DEDUP_REMOVED lines=8> */
.L_x_2008:
[----:B------:R-:W-:Y:S01]  /*f890*/  IMAD.MOV.U32 R204, RZ, RZ, R5 ;  /* 0x000000ffffcc7224 */ /* 0x000fe200078e0005 */
[----:B------:R-:W-:Y:S01]  /*f8a0*/  MOV R203, 0x2 ;  /* 0x0000000200cb7802 */ /* 0x000fe20000000f00 */
[----:B-1----:R-:W-:Y:S01]  /*f8b0*/  IMAD.MOV.U32 R3, RZ, RZ, 0x181f ;  /* 0x0000181fff037424 */ /* 0x002fe200078e00ff */
[----:B------:R-:W-:Y:S02]  /*f8c0*/  MOV R2, 0xf8e0 ;  /* 0x0000f8e000027802 */ /* 0x000fe40000000f00 */
[----:B---34-:R-:W-:Y:S05]  /*f8d0*/  CALL.REL.NOINC `($__internal_27_$__cuda_sm70_shflsync_idx_p) ;  /* 0x0000159000007944 */ /* 0x018fea0003c00000 */
[----:B------:R-:W-:Y:S01]  /*f8e0*/  MOV R7, R203 ;  /* 0x000000cb00077202 */ /* 0x000fe20000000f00 */
[----:B------:R-:W-:Y:S05]  /*f8f0*/  BRA `(.L_x_2092) ;  /* 0xffffb40000007947 */ /* 0x000fea000383ffff */
.L_x_2009:
[----:B------:R-:W-:Y:S01]  /*f900*/  IMAD.MOV.U32 R204, RZ, RZ, R6 ;  /* 0x000000ffffcc7224 */ /* 0x000fe200078e0006 */
[----:B------:R-:W-:Y:S01]  /*f910*/  MOV R203, 0x2 ;  /* 0x0000000200cb7802 */ /* 0x000fe20000000f00 */
[----:B-1----:R-:W-:Y:S01]  /*f920*/  IMAD.MOV.U32 R3, RZ, RZ, 0x181f ;  /* 0x0000181fff037424 */ /* 0x002fe200078e00ff */
[----:B------:R-:W-:Y:S02]  /*f930*/  MOV R2, 0xf950 ;  /* 0x0000f95000027802 */ /* 0x000fe40000000f00 */
[----:B--234-:R-:W-:Y:S05]  /*f940*/  CALL.REL.NOINC `($__internal_27_$__cuda_sm70_shflsync_idx_p) ;  /* 0x0000152000007944 */ /* 0x01cfea0003c00000 */
[----:B------:R-:W-:Y:S01]  /*f950*/  MOV R2, R203 ;  /* 0x000000cb00027202 */ /* 0x000fe20000000f00 */
[----:B------:R-:W-:Y:S05]  /*f960*/  BRA `(.L_x_2093) ;  /* 0xffffb3b000007947 */ /* 0x000fea000383ffff */
.L_x_2010:
[----:B------:R-:W-:Y:S01]  /*f970*/  IMAD.MOV.U32 R204, RZ, RZ, R5 ;  /* 0x000000ffffcc7224 */ /* 0x000fe200078e0005 */
[----:B------:R-:W-:Y:S01]  /*f980*/  MOV R203, 0x3 ;  /* 0x0000000300cb7802 */ /* 0x000fe20000000f00 */
[----:B--2---:R-:W-:Y:S01]  /*f990*/  IMAD.MOV.U32 R3, RZ, RZ, 0x181f ;  /* 0x0000181fff037424 */ /* 0x004fe200078e00ff */
[----:B------:R-:W-:-:S02]  /*f9a0*/  MOV R2, 0xf9c0 ;  /* 0x0000f9c000027802 */ /* 0x000fc40000000f00 */
[----:B-1-34-:R-:W-:Y:S05]  /*f9b0*/  CALL.REL.NOINC `($__internal_27_$__cuda_sm70_shflsync_idx_p) ;  /* 0x000014b000007944 */ /* 0x01afea0003c00000 */
        /* <DEDUP_REMOVED lines=8> */
.L_x_2011:
[----:B------:R-:W-:Y:S01]  /*fa40*/  IMAD.MOV.U32 R204, RZ, RZ, R5 ;  /* 0x000000ffffcc7224 */ /* 0x000fe200078e0005 */
[----:B------:R-:W-:Y:S01]  /*fa50*/  MOV R203, 0x4 ;  /* 0x0000000400cb7802 */ /* 0x000fe20000000f00 */
[----:B--2---:R-:W-:Y:S01]  /*fa60*/  IMAD.MOV.U32 R3, RZ, RZ, 0x181f ;  /* 0x0000181fff037424 */ /* 0x004fe200078e00ff */
[----:B------:R-:W-:Y:S02]  /*fa70*/  MOV R2, 0xfa90 ;  /* 0x0000fa9000027802 */ /* 0x000fe40000000f00 */
[----:B-1-34-:R-:W-:Y:S05]  /*fa80*/  CALL.REL.NOINC `($__internal_27_$__cuda_sm70_shflsync_idx_p) ;  /* 0x000013e000007944 */ /* 0x01afea0003c00000 */
[----:B------:R-:W-:Y:S01]  /*fa90*/  MOV R7, R203 ;  /* 0x000000cb00077202 */ /* 0x000fe20000000f00 */
[----:B------:R-:W-:Y:S05]  /*faa0*/  BRA `(.L_x_2095) ;  /* 0xffffb38000007947 */ /* 0x000fea000383ffff */
.L_x_2012:
[----:B------:R-:W-:Y:S01]  /*fab0*/  IMAD.MOV.U32 R204, RZ, RZ, R6 ;  /* 0x000000ffffcc7224 */ /* 0x000fe200078e0006 */
[----:B------:R-:W-:Y:S01]  /*fac0*/  MOV R203, 0x4 ;  /* 0x0000000400cb7802 */ /* 0x000fe20000000f00 */
[----:B--2---:R-:W-:Y:S01]  /*fad0*/  IMAD.MOV.U32 R3, RZ, RZ, 0x181f ;  /* 0x0000181fff037424 */ /* 0x004fe200078e00ff */
[----:B------:R-:W-:Y:S02]  /*fae0*/  MOV R2, 0xfb00 ;  /* 0x0000fb0000027802 */ /* 0x000fe40000000f00 */
[----:B-1-34-:R-:W-:Y:S05]  /*faf0*/  CALL.REL.NOINC `($__internal_27_$__cuda_sm70_shflsync_idx_p) ;  /* 0x0000137000007944 */ /* 0x01afea0003c00000 */
[----:B------:R-:W-:Y:S01]  /*fb00*/  MOV R2, R203 ;  /* 0x000000cb00027202 */ /* 0x000fe20000000f00 */
[----:B------:R-:W-:Y:S05]  /*fb10*/  BRA `(.L_x_2096) ;  /* 0xffffb33000007947 */ /* 0x000fea000383ffff */
.L_x_2013:
[----:B------:R-:W-:Y:S01]  /*fb20*/  IMAD.MOV.U32 R204, RZ, RZ, R5 ;  /* 0x000000ffffcc7224 */ /* 0x000fe200078e0005 */
[----:B------:R-:W-:Y:S01]  /*fb30*/  MOV R203, 0x5 ;  /* 0x0000000500cb7802 */ /* 0x000fe20000000f00 */
[----:B-1----:R-:W-:Y:S01]  /*fb40*/  IMAD.MOV.U32 R3, RZ, RZ, 0x181f ;  /* 0x0000181fff037424 */ /* 0x002fe200078e00ff */
[----:B------:R-:W-:-:S02]  /*fb50*/  MOV R2, 0xfb70 ;  /* 0x0000fb7000027802 */ /* 0x000fc40000000f00 */
[----:B--234-:R-:W-:Y:S05]  /*fb60*/  CALL.REL.NOINC `($__internal_27_$__cuda_sm70_shflsync_idx_p) ;  /* 0x0000130000007944 */ /* 0x01cfea0003c00000 */
        /* <DEDUP_REMOVED lines=8> */
.L_x_2014:
[----:B------:R-:W-:Y:S01]  /*fbf0*/  IMAD.MOV.U32 R204, RZ, RZ, R5 ;  /* 0x000000ffffcc7224 */ /* 0x000fe200078e0005 */
[----:B------:R-:W-:Y:S01]  /*fc00*/  MOV R203, 0x6 ;  /* 0x0000000600cb7802 */ /* 0x000fe20000000f00 */
[----:B--2---:R-:W-:Y:S01]  /*fc10*/  IMAD.MOV.U32 R3, RZ, RZ, 0x181f ;  /* 0x0000181fff037424 */ /* 0x004fe200078e00ff */
[----:B------:R-:W-:Y:S02]  /*fc20*/  MOV R2, 0xfc40 ;  /* 0x0000fc4000027802 */ /* 0x000fe40000000f00 */
[----:B-1--4-:R-:W-:Y:S05]  /*fc30*/  CALL.REL.NOINC `($__internal_27_$__cuda_sm70_shflsync_idx_p) ;  /* 0x0000123000007944 */ /* 0x012fea0003c00000 */
[----:B------:R-:W-:Y:S01]  /*fc40*/  MOV R7, R203 ;  /* 0x000000cb00077202 */ /* 0x000fe20000000f00 */
[----:B------:R-:W-:Y:S05]  /*fc50*/  BRA `(.L_x_2098) ;  /* 0xffffb30000007947 */ /* 0x000fea000383ffff */
.L_x_2015:
[----:B------:R-:W-:Y:S01]  /*fc60*/  IMAD.MOV.U32 R204, RZ, RZ, R6 ;  /* 0x000000ffffcc7224 */ /* 0x000fe200078e0006 */
[----:B------:R-:W-:Y:S01]  /*fc70*/  MOV R203, 0x6 ;  /* 0x0000000600cb7802 */ /* 0x000fe20000000f00 */
[----:B--2---:R-:W-:Y:S01]  /*fc80*/  IMAD.MOV.U32 R3, RZ, RZ, 0x181f ;  /* 0x0000181fff037424 */ /* 0x004fe200078e00ff */
[----:B------:R-:W-:Y:S02]  /*fc90*/  MOV R2, 0xfcb0 ;  /* 0x0000fcb000027802 */ /* 0x000fe40000000f00 */
[----:B-1-34-:R-:W-:Y:S05]  /*fca0*/  CALL.REL.NOINC `($__internal_27_$__cuda_sm70_shflsync_idx_p) ;  /* 0x000011c000007944 */ /* 0x01afea0003c00000 */
[----:B------:R-:W-:Y:S01]  /*fcb0*/  MOV R2, R203 ;  /* 0x000000cb00027202 */ /* 0x000fe20000000f00 */
[----:B------:R-:W-:Y:S05]  /*fcc0*/  BRA `(.L_x_2099) ;  /* 0xffffb2b000007947 */ /* 0x000fea000383ffff */
.L_x_2016:
[----:B------:R-:W-:Y:S01]  /*fcd0*/  IMAD.MOV.U32 R204, RZ, RZ, R5 ;  /* 0x000000ffffcc7224 */ /* 0x000fe200078e0005 */
[----:B------:R-:W-:Y:S01]  /*fce0*/  MOV R203, 0x7 ;  /* 0x0000000700cb7802 */ /* 0x000fe20000000f00 */
[----:B-1----:R-:W-:Y:S01]  /*fcf0*/  IMAD.MOV.U32 R3, RZ, RZ, 0x181f ;  /* 0x0000181fff037424 */ /* 0x002fe200078e00ff */
[----:B------:R-:W-:-:S02]  /*fd00*/  MOV R2, 0xfd20 ;  /* 0x0000fd2000027802 */ /* 0x000fc40000000f00 */
[----:B--2-4-:R-:W-:Y:S05]  /*fd10*/  CALL.REL.NOINC `($__internal_27_$__cuda_sm70_shflsync_idx_p) ;  /* 0x0000115000007944 */ /* 0x014fea0003c00000 */
        /* <DEDUP_REMOVED lines=8> */
.L_x_2018:
[----:B------:R-:W-:Y:S01]  /*fda0*/  IMAD.MOV.U32 R204, RZ, RZ, R5 ;  /* 0x000000ffffcc7224 */ /* 0x000fe200078e0005 */
[----:B------:R-:W-:Y:S01]  /*fdb0*/  MOV R203, RZ ;  /* 0x000000ff00cb7202 */ /* 0x000fe20000000f00 */
[----:B------:R-:W-:Y:S01]  /*fdc0*/  IMAD.MOV.U32 R3, RZ, RZ, 0x1c1f ;  /* 0x00001c1fff037424 */ /* 0x000fe200078e00ff */
[----:B------:R-:W-:Y:S02]  /*fdd0*/  MOV R2, 0xfdf0 ;  /* 0x0000fdf000027802 */ /* 0x000fe40000000f00 */
[----:B------:R-:W-:Y:S05]  /*fde0*/  CALL.REL.NOINC `($__internal_27_$__cuda_sm70_shflsync_idx_p) ;  /* 0x0000108000007944 */ /* 0x000fea0003c00000 */
[----:B------:R-:W-:Y:S01]  /*fdf0*/  MOV R4, R203 ;  /* 0x000000cb00047202 */ /* 0x000fe20000000f00 */
[----:B------:R-:W-:Y:S05]  /*fe00*/  BRA `(.L_x_2101) ;  /* 0xffffb4a000007947 */ /* 0x000fea000383ffff */
.L_x_2019:
[----:B------:R-:W-:Y:S01]  /*fe10*/  IMAD.MOV.U32 R204, RZ, RZ, R12 ;  /* 0x000000ffffcc7224 */ /* 0x000fe200078e000c */
[----:B------:R-:W-:Y:S01]  /*fe20*/  MOV R203, RZ ;  /* 0x000000ff00cb7202 */ /* 0x000fe20000000f00 */
[----:B------:R-:W-:Y:S01]  /*fe30*/  IMAD.MOV.U32 R3, RZ, RZ, 0x1c1f ;  /* 0x00001c1fff037424 */ /* 0x000fe200078e00ff */
[----:B------:R-:W-:Y:S02]  /*fe40*/  MOV R2, 0xfe60 ;  /* 0x0000fe6000027802 */ /* 0x000fe40000000f00 */
[----:B-12---:R-:W-:Y:S05]  /*fe50*/  CALL.REL.NOINC `($__internal_27_$__cuda_sm70_shflsync_idx_p) ;  /* 0x0000101000007944 */ /* 0x006fea0003c00000 */
[----:B------:R-:W-:Y:S01]  /*fe60*/  MOV R0, R203 ;  /* 0x000000cb00007202 */ /* 0x000fe20000000f00 */
[----:B------:R-:W-:Y:S05]  /*fe70*/  BRA `(.L_x_2102) ;  /* 0xffffb45000007947 */ /* 0x000fea000383ffff */
.L_x_2022:
        /* <DEDUP_REMOVED lines=13> */
.L_x_2025:
[----:B------:R-:W-:Y:S01]  /*ff50*/  IMAD.MOV.U32 R204, RZ, RZ, R5 ;  /* 0x000000ffffcc7224 */ /* 0x000fe200078e0005 */
[----:B------:R-:W-:Y:S01]  /*ff60*/  MOV R203, 0x2 ;  /* 0x0000000200cb7802 */ /* 0x000fe20000000f00 */
[----:B---3--:R-:W-:Y:S01]  /*ff70*/  IMAD.MOV.U32 R3, RZ, RZ, 0x1c1f ;  /* 0x00001c1fff037424 */ /* 0x008fe200078e00ff */
[----:B------:R-:W-:Y:S02]  /*ff80*/  MOV R2, 0xffa0 ;  /* 0x0000ffa000027802 */ /* 0x000fe40000000f00 */
[----:B-12-4-:R-:W-:Y:S05]  /*ff90*/  CALL.REL.NOINC `($__internal_27_$__cuda_sm70_shflsync_idx_p) ;  /* 0x00000ed000007944 */ /* 0x016fea0003c00000 */
[----:B------:R-:W-:Y:S01]  /*ffa0*/  MOV R4, R203 ;  /* 0x000000cb00047202 */ /* 0x000fe20000000f00 */
[----:B------:R-:W-:Y:S05]  /*ffb0*/  BRA `(.L_x_2104) ;  /* 0xffffb9c000007947 */ /* 0x000fea000383ffff */
.L_x_2026:
[----:B------:R-:W-:Y:S01]  /*ffc0*/  IMAD.MOV.U32 R204, RZ, RZ, R12 ;  /* 0x000000ffffcc7224 */ /* 0x000fe200078e000c */
[----:B------:R-:W-:Y:S01]  /*ffd0*/  MOV R203, 0x2 ;  /* 0x0000000200cb7802 */ /* 0x000fe20000000f00 */
[----:B---3--:R-:W-:Y:S01]  /*ffe0*/  IMAD.MOV.U32 R3, RZ, RZ, 0x1c1f ;  /* 0x00001c1fff037424 */ /* 0x008fe200078e00ff */
[----:B------:R-:W-:Y:S02]  /*fff0*/  MOV R2, 0x10010 ;  /* 0x0001001000027802 */ /* 0x000fe40000000f00 */
[----:B-12-4-:R-:W-:Y:S05]  /*10000*/  CALL.REL.NOINC `($__internal_27_$__cuda_sm70_shflsync_idx_p) ;  /* 0x00000e6000007944 */ /* 0x016fea0003c00000 */
[----:B------:R-:W-:Y:S01]  /*10010*/  MOV R0, R203 ;  /* 0x000000cb00007202 */ /* 0x000fe20000000f00 */
[----:B------:R-:W-:Y:S05]  /*10020*/  BRA `(.L_x_2105) ;  /* 0xffffb97000007947 */ /* 0x000fea000383ffff */
.L_x_2029:
[----:B------:R-:W-:Y:S01]  /*10030*/  IMAD.MOV.U32 R204, RZ, RZ, R5 ;  /* 0x000000ffffcc7224 */ /* 0x000fe200078e0005 */
[----:B------:R-:W-:Y:S01]  /*10040*/  MOV R203, 0x3 ;  /* 0x0000000300cb7802 */ /* 0x000fe20000000f00 */
[----:B--23--:R-:W-:Y:S01]  /*10050*/  IMAD.MOV.U32 R3, RZ, RZ, 0x1c1f ;  /* 0x00001c1fff037424 */ /* 0x00cfe200078e00ff */
        /* <DEDUP_REMOVED lines=10> */
.L_x_2033:
[----:B------:R-:W-:Y:S01]  /*10100*/  IMAD.MOV.U32 R204, RZ, RZ, R5 ;  /* 0x000000ffffcc7224 */ /* 0x000fe200078e0005 */
[----:B------:R-:W-:Y:S01]  /*10110*/  MOV R203, RZ ;  /* 0x000000ff00cb7202 */ /* 0x000fe20000000f00 */
[----:B------:R-:W-:Y:S01]  /*10120*/  IMAD.MOV.U32 R3, RZ, RZ, 0x181f ;  /* 0x0000181fff037424 */ /* 0x000fe200078e00ff */
[----:B------:R-:W-:Y:S02]  /*10130*/  MOV R2, 0x10150 ;  /* 0x0001015000027802 */ /* 0x000fe40000000f00 */
[----:B------:R-:W-:Y:S05]  /*10140*/  CALL.REL.NOINC `($__internal_27_$__cuda_sm70_shflsync_idx_p) ;  /* 0x00000d2000007944 */ /* 0x000fea0003c00000 */
[----:B------:R-:W-:Y:S01]  /*10150*/  MOV R7, R203 ;  /* 0x000000cb00077202 */ /* 0x000fe20000000f00 */
[----:B------:R-:W-:Y:S05]  /*10160*/  BRA `(.L_x_2107) ;  /* 0xffffc64000007947 */ /* 0x000fea000383ffff */
.L_x_2034:
[----:B------:R-:W-:Y:S01]  /*10170*/  IMAD.MOV.U32 R204, RZ, RZ, R6 ;  /* 0x000000ffffcc7224 */ /* 0x000fe200078e0006 */
[----:B------:R-:W-:Y:S01]  /*10180*/  MOV R203, RZ ;  /* 0x000000ff00cb7202 */ /* 0x000fe20000000f00 */
[----:B------:R-:W-:Y:S01]  /*10190*/  IMAD.MOV.U32 R3, RZ, RZ, 0x181f ;  /* 0x0000181fff037424 */ /* 0x000fe200078e00ff */
[----:B------:R-:W-:Y:S02]  /*101a0*/  MOV R2, 0x101c0 ;  /* 0x000101c000027802 */ /* 0x000fe40000000f00 */
[----:B-12---:R-:W-:Y:S05]  /*101b0*/  CALL.REL.NOINC `($__internal_27_$__cuda_sm70_shflsync_idx_p) ;  /* 0x00000cb000007944 */ /* 0x006fea0003c00000 */
[----:B------:R-:W-:Y:S01]  /*101c0*/  MOV R2, R203 ;  /* 0x000000cb00027202 */ /* 0x000fe20000000f00 */
[----:B------:R-:W-:Y:S05]  /*101d0*/  BRA `(.L_x_2108) ;  /* 0xffffc5f000007947 */ /* 0x000fea000383ffff */
.L_x_2035:
[----:B------:R-:W-:Y:S01]  /*101e0*/  IMAD.MOV.U32 R204, RZ, RZ, R5 ;  /* 0x000000ffffcc7224 */ /* 0x000fe200078e0005 */
[----:B------:R-:W-:Y:S01]  /*101f0*/  MOV R203, 0x1 ;  /* 0x0000000100cb7802 */ /* 0x000fe20000000f00 */
[----:B--2---:R-:W-:Y:S01]  /*10200*/  IMAD.MOV.U32 R3, RZ, RZ, 0x181f ;  /* 0x0000181fff037424 */ /* 0x004fe200078e00ff */
[----:B------:R-:W-:-:S02]  /*10210*/  MOV R2, 0x10230 ;  /* 0x0001023000027802 */ /* 0x000fc40000000f00 */
[----:B-1-3--:R-:W-:Y:S05]  /*10220*/  CALL.REL.NOINC `($__internal_27_$__cuda_sm70_shflsync_idx_p) ;  /* 0x00000c4000007944 */ /* 0x00afea0003c00000 */
        /* <DEDUP_REMOVED lines=8> */
.L_x_2036:
[----:B------:R-:W-:Y:S01]  /*102b0*/  IMAD.MOV.U32 R204, RZ, RZ, R5 ;  /* 0x000000ffffcc7224 */ /* 0x000fe200078e0005 */
[----:B------:R-:W-:Y:S01]  /*102c0*/  MOV R203, 0x2 ;  /* 0x0000000200cb7802 */ /* 0x000fe20000000f00 */
[----:B-1----:R-:W-:Y:S01]  /*102d0*/  IMAD.MOV.U32 R3, RZ, RZ, 0x181f ;  /* 0x0000181fff037424 */ /* 0x002fe200078e00ff */
[----:B------:R-:W-:Y:S02]  /*102e0*/  MOV R2, 0x10300 ;  /* 0x0001030000027802 */ /* 0x000fe40000000f00 */
[----:B---34-:R-:W-:Y:S05]  /*102f0*/  CALL.REL.NOINC `($__internal_27_$__cuda_sm70_shflsync_idx_p) ;  /* 0x00000b7000007944 */ /* 0x018fea0003c00000 */
[----:B------:R-:W-:Y:S01]  /*10300*/  MOV R7, R203 ;  /* 0x000000cb00077202 */ /* 0x000fe20000000f00 */
[----:B------:R-:W-:Y:S05]  /*10310*/  BRA `(.L_x_2110) ;  /* 0xffffc5e000007947 */ /* 0x000fea000383ffff */
.L_x_2037:
[----:B------:R-:W-:Y:S01]  /*10320*/  IMAD.MOV.U32 R204, RZ, RZ, R6 ;  /* 0x000000ffffcc7224 */ /* 0x000fe200078e0006 */
[----:B------:R-:W-:Y:S01]  /*10330*/  MOV R203, 0x2 ;  /* 0x0000000200cb7802 */ /* 0x000fe20000000f00 */
[----:B-1----:R-:W-:Y:S01]  /*10340*/  IMAD.MOV.U32 R3, RZ, RZ, 0x181f ;  /* 0x0000181fff037424 */ /* 0x002fe200078e00ff */
[----:B------:R-:W-:Y:S02]  /*10350*/  MOV R2, 0x10370 ;  /* 0x0001037000027802 */ /* 0x000fe40000000f00 */
[----:B--234-:R-:W-:Y:S05]  /*10360*/  CALL.REL.NOINC `($__internal_27_$__cuda_sm70_shflsync_idx_p) ;  /* 0x00000b0000007944 */ /* 0x01cfea0003c00000 */
[----:B------:R-:W-:Y:S01]  /*10370*/  MOV R2, R203 ;  /* 0x000000cb00027202 */ /* 0x000fe20000000f00 */
[----:B------:R-:W-:Y:S05]  /*10380*/  BRA `(.L_x_2111) ;  /* 0xffffc59000007947 */ /* 0x000fea000383ffff */
.L_x_2038:
        /* <DEDUP_REMOVED lines=13> */
.L_x_2039:
[----:B------:R-:W-:Y:S01]  /*10460*/  IMAD.MOV.U32 R204, RZ, RZ, R5 ;  /* 0x000000ffffcc7224 */ /* 0x000fe200078e0005 */
[----:B------:R-:W-:Y:S01]  /*10470*/  MOV R203, 0x4 ;  /* 0x0000000400cb7802 */ /* 0x000fe20000000f00 */
[----:B--2---:R-:W-:Y:S01]  /*10480*/  IMAD.MOV.U32 R3, RZ, RZ, 0x181f ;  /* 0x0000181fff037424 */ /* 0x004fe200078e00ff */
[----:B------:R-:W-:Y:S02]  /*10490*/  MOV R2, 0x104b0 ;  /* 0x000104b000027802 */ /* 0x000fe40000000f00 */
[----:B-1-34-:R-:W-:Y:S05]  /*104a0*/  CALL.REL.NOINC `($__internal_27_$__cuda_sm70_shflsync_idx_p) ;  /* 0x000009c000007944 */ /* 0x01afea0003c00000 */
[----:B------:R-:W-:Y:S01]  /*104b0*/  MOV R7, R203 ;  /* 0x000000cb00077202 */ /* 0x000fe20000000f00 */
[----:B------:R-:W-:Y:S05]  /*104c0*/  BRA `(.L_x_2113) ;  /* 0xffffc56000007947 */ /* 0x000fea000383ffff */
.L_x_2040:
[----:B------:R-:W-:Y:S01]  /*104d0*/  IMAD.MOV.U32 R204, RZ, RZ, R6 ;  /* 0x000000ffffcc7224 */ /* 0x000fe200078e0006 */
[----:B------:R-:W-:Y:S01]  /*104e0*/  MOV R203, 0x4 ;  /* 0x0000000400cb7802 */ /* 0x000fe20000000f00 */
[----:B--2---:R-:W-:Y:S01]  /*104f0*/  IMAD.MOV.U32 R3, RZ, RZ, 0x181f ;  /* 0x0000181fff037424 */ /* 0x004fe200078e00ff */
[----:B------:R-:W-:Y:S02]  /*10500*/  MOV R2, 0x10520 ;  /* 0x0001052000027802 */ /* 0x000fe40000000f00 */
[----:B-1-34-:R-:W-:Y:S05]  /*10510*/  CALL.REL.NOINC `($__internal_27_$__cuda_sm70_shflsync_idx_p) ;  /* 0x0000095000007944 */ /* 0x01afea0003c00000 */
[----:B------:R-:W-:Y:S01]  /*10520*/  MOV R2, R203 ;  /* 0x000000cb00027202 */ /* 0x000fe20000000f00 */
[----:B------:R-:W-:Y:S05]  /*10530*/  BRA `(.L_x_2114) ;  /* 0xffffc51000007947 */ /* 0x000fea000383ffff */
.L_x_2041:
        /* <DEDUP_REMOVED lines=13> */
.L_x_2042:
[----:B------:R-:W-:Y:S01]  /*10610*/  IMAD.MOV.U32 R204, RZ, RZ, R5 ;  /* 0x000000ffffcc7224 */ /* 0x000fe200078e0005 */
[----:B------:R-:W-:Y:S01]  /*10620*/  MOV R203, 0x6 ;  /* 0x0000000600cb7802 */ /* 0x000fe20000000f00 */
[----:B--2---:R-:W-:Y:S01]  /*10630*/  IMAD.MOV.U32 R3, RZ, RZ, 0x181f ;  /* 0x0000181fff037424 */ /* 0x004fe200078e00ff */
[----:B------:R-:W-:Y:S02]  /*10640*/  MOV R2, 0x10660 ;  /* 0x0001066000027802 */ /* 0x000fe40000000f00 */
[----:B-1--4-:R-:W-:Y:S05]  /*10650*/  CALL.REL.NOINC `($__internal_27_$__cuda_sm70_shflsync_idx_p) ;  /* 0x0000081000007944 */ /* 0x012fea0003c00000 */
[----:B------:R-:W-:Y:S01]  /*10660*/  MOV R7, R203 ;  /* 0x000000cb00077202 */ /* 0x000fe20000000f00 */
[----:B------:R-:W-:Y:S05]  /*10670*/  BRA `(.L_x_2116) ;  /* 0xffffc4e000007947 */ /* 0x000fea000383ffff */
.L_x_2043:
[----:B------:R-:W-:Y:S01]  /*10680*/  IMAD.MOV.U32 R204, RZ, RZ, R6 ;  /* 0x000000ffffcc7224 */ /* 0x000fe200078e0006 */
[----:B------:R-:W-:Y:S01]  /*10690*/  MOV R203, 0x6 ;  /* 0x0000000600cb7802 */ /* 0x000fe20000000f00 */
[----:B--2---:R-:W-:Y:S01]  /*106a0*/  IMAD.MOV.U32 R3, RZ, RZ, 0x181f ;  /* 0x0000181fff037424 */ /* 0x004fe200078e00ff */
[----:B------:R-:W-:Y:S02]  /*106b0*/  MOV R2, 0x106d0 ;  /* 0x000106d000027802 */ /* 0x000fe40000000f00 */
[----:B-1-34-:R-:W-:Y:S05]  /*106c0*/  CALL.REL.NOINC `($__internal_27_$__cuda_sm70_shflsync_idx_p) ;  /* 0x000007a000007944 */ /* 0x01afea0003c00000 */
[----:B------:R-:W-:Y:S01]  /*106d0*/  MOV R2, R203 ;  /* 0x000000cb00027202 */ /* 0x000fe20000000f00 */
[----:B------:R-:W-:Y:S05]  /*106e0*/  BRA `(.L_x_2117) ;  /* 0xffffc49000007947 */ /* 0x000fea000383ffff */
.L_x_2044:
        /* <DEDUP_REMOVED lines=13> */
.L_x_2046:
[----:B------:R-:W-:Y:S01]  /*107c0*/  IMAD.MOV.U32 R204, RZ, RZ, R88 ;  /* 0x000000ffffcc7224 */ /* 0x000fe200078e0058 */
[----:B------:R-:W-:Y:S01]  /*107d0*/  MOV R203, RZ ;  /* 0x000000ff00cb7202 */ /* 0x000fe20000000f00 */
[----:B------:R-:W-:Y:S01]  /*107e0*/  IMAD.MOV.U32 R3, RZ, RZ, 0x1f ;  /* 0x0000001fff037424 */ /* 0x000fe200078e00ff */
[----:B------:R-:W-:Y:S02]  /*107f0*/  MOV R2, 0x10810 ;  /* 0x0001081000027802 */ /* 0x000fe40000000f00 */
[----:B------:R-:W-:Y:S05]  /*10800*/  CALL.REL.NOINC `($__internal_27_$__cuda_sm70_shflsync_idx_p) ;  /* 0x0000066000007944 */ /* 0x000fea0003c00000 */
[----:B------:R-:W-:Y:S01]  /*10810*/  MOV R9, R203 ;  /* 0x000000cb00097202 */ /* 0x000fe20000000f00 */
[----:B------:R-:W-:Y:S05]  /*10820*/  BRA `(.L_x_2119) ;  /* 0xffffc54000007947 */ /* 0x000fea000383ffff */
.L_x_2047:
[----:B------:R-:W-:Y:S01]  /*10830*/  IMAD.MOV.U32 R204, RZ, RZ, R88 ;  /* 0x000000ffffcc7224 */ /* 0x000fe200078e0058 */
[----:B------:R-:W-:Y:S01]  /*10840*/  MOV R203, 0x1 ;  /* 0x0000000100cb7802 */ /* 0x000fe20000000f00 */
[----:B------:R-:W-:Y:S01]  /*10850*/  IMAD.MOV.U32 R3, RZ, RZ, 0x1f ;  /* 0x0000001fff037424 */ /* 0x000fe200078e00ff */
[----:B------:R-:W-:Y:S02]  /*10860*/  MOV R2, 0x10880 ;  /* 0x0001088000027802 */ /* 0x000fe40000000f00 */
[----:B-12---:R-:W-:Y:S05]  /*10870*/  CALL.REL.NOINC `($__internal_27_$__cuda_sm70_shflsync_idx_p) ;  /* 0x000005f000007944 */ /* 0x006fea0003c00000 */
[----:B------:R-:W-:Y:S01]  /*10880*/  MOV R8, R203 ;  /* 0x000000cb00087202 */ /* 0x000fe20000000f00 */
[----:B------:R-:W-:Y:S05]  /*10890*/  BRA `(.L_x_2120) ;  /* 0xffffc4f000007947 */ /* 0x000fea000383ffff */
.L_x_2048:
[----:B------:R-:W-:Y:S02]  /*108a0*/  MOV R2, 0x1 ;  /* 0x0000000100027802 */ /* 0x000fe40000000f00 */
[----:B------:R-:W-:-:S02]  /*108b0*/  MOV R3, 0x108d0 ;  /* 0x000108d000037802 */ /* 0x000fc40000000f00 */
[----:B-1234-:R-:W-:Y:S05]  /*108c0*/  CALL.REL.NOINC `($__internal_28_$__cuda_sm70_shflsync_up_p) ;  /* 0x000005f000007944 */ /* 0x01efea0003c00000 */
[----:B------:R-:W-:Y:S05]  /*108d0*/  BRA `(.L_x_2121) ;  /* 0xffffc5e000007947 */ /* 0x000fea000383ffff */
.L_x_2049:
[----:B------:R-:W-:Y:S02]  /*108e0*/  MOV R2, 0x2 ;  /* 0x0000000200027802 */ /* 0x000fe40000000f00 */
[----:B------:R-:W-:-:S02]  /*108f0*/  MOV R3, 0x10910 ;  /* 0x0001091000037802 */ /* 0x000fc40000000f00 */
[----:B--2-4-:R-:W-:Y:S05]  /*10900*/  CALL.REL.NOINC `($__internal_28_$__cuda_sm70_shflsync_up_p) ;  /* 0x000005b000007944 */ /* 0x014fea0003c00000 */
        /* <DEDUP_REMOVED lines=24> */
.L_x_2053:
[----:B------:R-:W-:Y:S02]  /*10a90*/  MOV R2, 0x1 ;  /* 0x0000000100027802 */ /* 0x000fe40000000f00 */
[----:B------:R-:W-:Y:S02]  /*10aa0*/  MOV R3, 0x10ac0 ;  /* 0x00010ac000037802 */ /* 0x000fe40000000f00 */
[----:B------:R-:W-:Y:S05]  /*10ab0*/  CALL.REL.NOINC `($__internal_28_$__cuda_sm70_shflsync_up_p) ;  /* 0x0000040000007944 */ /* 0x000fea0003c00000 */
[----:B------:R-:W-:Y:S01]  /*10ac0*/  MOV R2, R4 ;  /* 0x0000000400027202 */ /* 0x000fe20000000f00 */
[----:B------:R-:W-:Y:S05]  /*10ad0*/  BRA `(.L_x_2123) ;  /* 0xffffc64000007947 */ /* 0x000fea000383ffff */
.L_x_2054:
        /* <DEDUP_REMOVED lines=27> */
.L_x_2056:
[----:B------:R-:W-:Y:S02]  /*10c90*/  SEL R0, RZ, 0x1, P0 ;  /* 0x00000001ff007807 */ /* 0x000fe40000000000 */
[----:B------:R-:W-:Y:S02]  /*10ca0*/  MOV R2, 0x10cc0 ;  /* 0x00010cc000027802 */ /* 0x000fe40000000f00 */
[----:B-1----:R-:W-:Y:S05]  /*10cb0*/  CALL.REL.NOINC `($__internal_29_$__cuda_sm70_votesync_ballot) ;  /* 0x0000027000007944 */ /* 0x002fea0003c00000 */
[----:B------:R-:W-:Y:S05]  /*10cc0*/  BRA `(.L_x_2125) ;  /* 0xffffc5e000007947 */ /* 0x000fea000383ffff */
.L_x_2057:
[----:B------:R-:W-:Y:S01]  /*10cd0*/  IMAD.MOV.U32 R204, RZ, RZ, R6 ;  /* 0x000000ffffcc7224 */ /* 0x000fe200078e0006 */
[----:B---3--:R-:W-:Y:S01]  /*10ce0*/  MOV R203, R11 ;  /* 0x0000000b00cb7202 */ /* 0x008fe20000000f00 */
[----:B------:R-:W-:Y:S01]  /*10cf0*/  IMAD.MOV.U32 R3, RZ, RZ, 0x1f ;  /* 0x0000001fff037424 */ /* 0x000fe200078e00ff */
[----:B------:R-:W-:Y:S02]  /*10d00*/  MOV R2, 0x10d20 ;  /* 0x00010d2000027802 */ /* 0x000fe40000000f00 */
[----:B-12---:R-:W-:Y:S05]  /*10d10*/  CALL.REL.NOINC `($__internal_27_$__cuda_sm70_shflsync_idx_p) ;  /* 0x0000015000007944 */ /* 0x006fea0003c00000 */
[----:B------:R-:W-:Y:S01]  /*10d20*/  IMAD.MOV.U32 R6, RZ, RZ, R203 ;  /* 0x000000ffff067224 */ /* 0x000fe200078e00cb */
[----:B------:R-:W-:Y:S01]  /*10d30*/  MOV R203, R11 ;  /* 0x0000000b00cb7202 */ /* 0x000fe20000000f00 */
[----:B------:R-:W-:Y:S01]  /*10d40*/  IMAD.MOV.U32 R204, RZ, RZ, R7 ;  /* 0x000000ffffcc7224 */ /* 0x000fe200078e0007 */
[----:B------:R-:W-:Y:S02]  /*10d50*/  MOV R3, 0x1f ;  /* 0x0000001f00037802 */ /* 0x000fe40000000f00 */
[----:B------:R-:W-:-:S02]  /*10d60*/  MOV R2, 0x10d80 ;  /* 0x00010d8000027802 */ /* 0x000fc40000000f00 */
[----:B------:R-:W-:Y:S05]  /*10d70*/  CALL.REL.NOINC `($__internal_27_$__cuda_sm70_shflsync_idx_p) ;  /* 0x000000f000007944 */ /* 0x000fea0003c00000 */
[----:B------:R-:W-:Y:S01]  /*10d80*/  MOV R7, R203 ;  /* 0x000000cb00077202 */ /* 0x000fe20000000f00 */
[----:B------:R-:W-:Y:S05]  /*10d90*/  BRA `(.L_x_2126) ;  /* 0xffffc55000007947 */ /* 0x000fea000383ffff */
.L_x_2060:
[----:B------:R-:W-:Y:S01]  /*10da0*/  IMAD.MOV.U32 R204, RZ, RZ, R4 ;  /* 0x000000ffffcc7224 */ /* 0x000fe200078e0004 */
[----:B------:R-:W-:Y:S01]  /*10db0*/  MOV R203, R0 ;  /* 0x0000000000cb7202 */ /* 0x000fe20000000f00 */
[----:B------:R-:W-:Y:S01]  /*10dc0*/  IMAD.MOV.U32 R3, RZ, RZ, 0x1f ;  /* 0x0000001fff037424 */ /* 0x000fe200078e00ff */
[----:B------:R-:W-:-:S02]  /*10dd0*/  MOV R2, 0x10df0 ;  /* 0x00010df000027802 */ /* 0x000fc40000000f00 */
[----:B-1-34-:R-:W-:Y:S05]  /*10de0*/  CALL.REL.NOINC `($__internal_27_$__cuda_sm70_shflsync_idx_p) ;  /* 0x0000008000007944 */ /* 0x01afea0003c00000 */
[----:B------:R-:W-:Y:S01]  /*10df0*/  MOV R10, R203 ;  /* 0x000000cb000a7202 */ /* 0x000fe20000000f00 */
[----:B------:R-:W-:Y:S05]  /*10e00*/  BRA `(.L_x_2059) ;  /* 0xffffc54000007947 */ /* 0x000fea000383ffff */
        .weak           $__internal_26_$__cuda_sm70_shflsync_bfly_p
        .type           $__internal_26_$__cuda_sm70_shflsync_bfly_p,@function
        .size           $__internal_26_$__cuda_sm70_shflsync_bfly_p,($__internal_27_$__cuda_sm70_shflsync_idx_p - $__internal_26_$__cuda_sm70_shflsync_bfly_p)
$__internal_26_$__cuda_sm70_shflsync_bfly_p:
[----:B------:R-:W-:Y:S02]  /*10e10*/  MOV R157, 0x1f ;  /* 0x0000001f009d7802 */ /* 0x000fe40000000f00 */
[----:B------:R-:W-:-:S04]  /*10e20*/  MOV R173, 0xffffffff ;  /* 0xffffffff00ad7802 */ /* 0x000fc80000000f00 */
[----:B------:R-:W-:Y:S04]  /*10e30*/  WARPSYNC R173 ;  /* 0x000000ad00007348 */ /* 0x000fe80003800000 */
[----:B------:R1:W2:Y:S02]  /*10e40*/  SHFL.BFLY PT, R157, R108, R3, R157 ;  /* 0x0c0000036c9d7389 */ /* 0x0002a400000e009d */
[----:B-1----:R-:W-:-:S04]  /*10e50*/  MOV R3, 0x0 ;  /* 0x0000000000037802 */ /* 0x002fc80000000f00 */
[----:B--2---:R-:W-:Y:S05]  /*10e60*/  RET.REL.NODEC R2 `(_ZN7cutlass13device_kernelIN5flash19enable_sm80_to_sm89INS1_16FlashAttnFwdSm80INS1_25CollectiveMainloopFwdSm80ILi4ELi1ELb0EN4cute5tupleIJNS5_1CILi128EEENS7_ILi80EEENS7_ILi64EEEEEELi64ENS_6half_tEfNS_4arch4Sm80ELb0ELb0ELb0ELb1ELb1ELb0ELb1ELb1EEENS1_21CollectiveEpilogueFwdINS6_IJS8_SA_S9_EEENS6_IJNS7_ILi1EEESI_SI_EEESC_SE_Li128ELb1ELb1ELb1ELb0EEENS1_36VarlenDynamicPersistentTileSchedulerILi128ELi80ELi128ELi128ELb1ELb1ELb0ELb0ELb1ELb1EEEEEEEEEvNT_6ParamsE) ;  /* 0xfffef19002007950 */ /* 0x004fea0003c3ffff */
        .weak           $__internal_27_$__cuda_sm70_shflsync_idx_p
        .type           $__internal_27_$__cuda_sm70_shflsync_idx_p,@function
        .size           $__internal_27_$__cuda_sm70_shflsync_idx_p,($__internal_28_$__cuda_sm70_shflsync_up_p - $__internal_27_$__cuda_sm70_shflsync_idx_p)
$__internal_27_$__cuda_sm70_shflsync_idx_p:
[----:B------:R-:W-:-:S04]  /*10e70*/  MOV R210, 0xffffffff ;  /* 0xffffffff00d27802 */ /* 0x000fc80000000f00 */
[----:B------:R-:W-:Y:S04]  /*10e80*/  WARPSYNC R210 ;  /* 0x000000d200007348 */ /* 0x000fe80003800000 */
[----:B------:R1:W2:Y:S02]  /*10e90*/  SHFL.IDX PT, R203, R204, R203, R3 ;  /* 0x000000cbcccb7389 */ /* 0x0002a400000e0003 */
[----:B-1----:R-:W-:-:S04]  /*10ea0*/  MOV R3, 0x0 ;  /* 0x0000000000037802 */ /* 0x002fc80000000f00 */
[----:B--2---:R-:W-:Y:S05]  /*10eb0*/  RET.REL.NODEC R2 `(_ZN7cutlass13device_kernelIN5flash19enable_sm80_to_sm89INS1_16FlashAttnFwdSm80INS1_25CollectiveMainloopFwdSm80ILi4ELi1ELb0EN4cute5tupleIJNS5_1CILi128EEENS7_ILi80EEENS7_ILi64EEEEEELi64ENS_6half_tEfNS_4arch4Sm80ELb0ELb0ELb0ELb1ELb1ELb0ELb1ELb1EEENS1_21CollectiveEpilogueFwdINS6_IJS8_SA_S9_EEENS6_IJNS7_ILi1EEESI_SI_EEESC_SE_Li128ELb1ELb1ELb1ELb0EEENS1_36VarlenDynamicPersistentTileSchedulerILi128ELi80ELi128ELi128ELb1ELb1ELb0ELb0ELb1ELb1EEEEEEEEEvNT_6ParamsE) ;  /* 0xfffef14002007950 */ /* 0x004fea0003c3ffff */
        .weak           $__internal_28_$__cuda_sm70_shflsync_up_p
        .type           $__internal_28_$__cuda_sm70_shflsync_up_p,@function
        .size           $__internal_28_$__cuda_sm70_shflsync_up_p,($__internal_29_$__cuda_sm70_votesync_ballot - $__internal_28_$__cuda_sm70_shflsync_up_p)
$__internal_28_$__cuda_sm70_shflsync_up_p:
[----:B------:R-:W-:Y:S02]  /*10ec0*/  IMAD.MOV.U32 R4, RZ, RZ, RZ ;  /* 0x000000ffff047224 */ /* 0x000fe400078e00ff */
[----:B------:R-:W-:-:S04]  /*10ed0*/  IMAD.MOV.U32 R11, RZ, RZ, -0x1 ;  /* 0xffffffffff0b7424 */ /* 0x000fc800078e00ff */
[----:B------:R-:W-:Y:S04]  /*10ee0*/  WARPSYNC R11 ;  /* 0x0000000b00007348 */ /* 0x000fe80003800000 */
[----:B------:R1:W2:Y:S02]  /*10ef0*/  SHFL.UP PT, R4, R0, R2, R4 ;  /* 0x0400000200047389 */ /* 0x0002a400000e0004 */
[----:B-1----:R-:W-:Y:S02]  /*10f00*/  MOV R2, R3 ;  /* 0x0000000300027202 */ /* 0x002fe40000000f00 */
[----:B------:R-:W-:-:S04]  /*10f10*/  MOV R3, 0x0 ;  /* 0x0000000000037802 */ /* 0x000fc80000000f00 */
[----:B--2---:R-:W-:Y:S05]  /*10f20*/  RET.REL.NODEC R2 `(_ZN7cutlass13device_kernelIN5flash19enable_sm80_to_sm89INS1_16FlashAttnFwdSm80INS1_25CollectiveMainloopFwdSm80ILi4ELi1ELb0EN4cute5tupleIJNS5_1CILi128EEENS7_ILi80EEENS7_ILi64EEEEEELi64ENS_6half_tEfNS_4arch4Sm80ELb0ELb0ELb0ELb1ELb1ELb0ELb1ELb1EEENS1_21CollectiveEpilogueFwdINS6_IJS8_SA_S9_EEENS6_IJNS7_ILi1EEESI_SI_EEESC_SE_Li128ELb1ELb1ELb1ELb0EEENS1_36VarlenDynamicPersistentTileSchedulerILi128ELi80ELi128ELi128ELb1ELb1ELb0ELb0ELb1ELb1EEEEEEEEEvNT_6ParamsE) ;  /* 0xfffef0d002007950 */ /* 0x004fea0003c3ffff */
        .weak           $__internal_29_$__cuda_sm70_votesync_ballot
        .type           $__internal_29_$__cuda_sm70_votesync_ballot,@function
        .size           $__internal_29_$__cuda_sm70_votesync_ballot,(.L_x_3854 - $__internal_29_$__cuda_sm70_votesync_ballot)
$__internal_29_$__cuda_sm70_votesync_ballot:
[----:B------:R-:W-:Y:S01]  /*10f30*/  ISETP.NE.U32.AND P0, PT, R0, 0x1, PT ;  /* 0x000000010000780c */ /* 0x000fe20003f05070 */
[----:B------:R-:W-:-:S04]  /*10f40*/  IMAD.MOV.U32 R3, RZ, RZ, -0x1 ;  /* 0xffffffffff037424 */ /* 0x000fc800078e00ff */
[----:B------:R-:W-:Y:S08]  /*10f50*/  WARPSYNC R3 ;  /* 0x0000000300007348 */ /* 0x000ff00003800000 */
[----:B------:R-:W-:-:S04]  /*10f60*/  VOTE.ANY R0, PT, !P0 ;  /* 0x0000000000007806 */ /* 0x000fc800040e0100 */
[----:B------:R-:W-:Y:S01]  /*10f70*/  LOP3.LUT R0, R0, R3, RZ, 0xc0, !PT ;  /* 0x0000000300007212 */ /* 0x000fe200078ec0ff */
[----:B------:R-:W-:-:S04]  /*10f80*/  IMAD.MOV.U32 R3, RZ, RZ, 0x0 ;  /* 0x00000000ff037424 */ /* 0x000fc800078e00ff */
[----:B------:R-:W-:Y:S05]  /*10f90*/  RET.REL.NODEC R2 `(_ZN7cutlass13device_kernelIN5flash19enable_sm80_to_sm89INS1_16FlashAttnFwdSm80INS1_25CollectiveMainloopFwdSm80ILi4ELi1ELb0EN4cute5tupleIJNS5_1CILi128EEENS7_ILi80EEENS7_ILi64EEEEEELi64ENS_6half_tEfNS_4arch4Sm80ELb0ELb0ELb0ELb1ELb1ELb0ELb1ELb1EEENS1_21CollectiveEpilogueFwdINS6_IJS8_SA_S9_EEENS6_IJNS7_ILi1EEESI_SI_EEESC_SE_Li128ELb1ELb1ELb1ELb0EEENS1_36VarlenDynamicPersistentTileSchedulerILi128ELi80ELi128ELi128ELb1ELb1ELb0ELb0ELb1ELb1EEEEEEEEEvNT_6ParamsE) ;  /* 0xfffef06002007950 */ /* 0x000fea0003c3ffff */
.L_x_2127:
        /* <DEDUP_REMOVED lines=14> */
.L_x_3854:


//--------------------- .text._ZN7cutlass13device_kernelIN5flash19enable_sm80_to_sm89INS1_16FlashAttnFwdSm80INS1_25CollectiveMainloopFwdSm80ILi4ELi1ELb0EN4cute5tupleIJNS5_1CILi128EEENS7_ILi80EEENS7_ILi64EEEEEELi64ENS_6half_tEfNS_4arch4Sm80ELb0ELb0ELb0ELb1ELb1ELb1ELb1ELb1EEENS1_21CollectiveEpilogueFwdINS6_IJS8_SA_S9_EEENS6_IJNS7_ILi1EEESI_SI_EEESC_SE_Li128ELb1ELb1ELb1ELb0EEENS1_36VarlenDynamicPersistentTileSchedulerILi128ELi80ELi128ELi128ELb1ELb1ELb0ELb0ELb1ELb1EEEEEEEEEvNT_6ParamsE --------------------------
	.section	.text._ZN7cutlass13device_kernelIN5flash19enable_sm80_to_sm89INS1_16FlashAttnFwdSm80INS1_25CollectiveMainloopFwdSm80ILi4ELi1ELb0EN4cute5tupleIJNS5_1CILi128EEENS7_ILi80EEENS7_ILi64EEEEEELi64ENS_6half_tEfNS_4arch4Sm80ELb0ELb0ELb0ELb1ELb1ELb1ELb1ELb1EEENS1_21CollectiveEpilogueFwdINS6_IJS8_SA_S9_EEENS6_IJNS7_ILi1EEESI_SI_EEESC_SE_Li128ELb1ELb1ELb1ELb0EEENS1_36VarlenDynamicPersistentTileSchedulerILi128ELi80ELi128ELi128ELb1ELb1ELb0ELb0ELb1ELb1EEEEEEEEEvNT_6ParamsE,"ax",@progbits
	.sectioninfo	@"SHI_REGISTERS=255"
	.align	128
.text._ZN7cutlass13device_kernelIN5flash19enable_sm80_to_sm89INS1_16FlashAttnFwdSm80INS1_25CollectiveMainloopFwdSm80ILi4ELi1ELb0EN4cute5tupleIJNS5_1CILi128EEENS7_ILi80EEENS7_ILi64EEEEEELi64ENS_6half_tEfNS_4arch4Sm80ELb0ELb0ELb0ELb1ELb1ELb1ELb1ELb1EEENS1_21CollectiveEpilogueFwdINS6_IJS8_SA_S9_EEENS6_IJNS7_ILi1EEESI_SI_EEESC_SE_Li128ELb1ELb1ELb1ELb0EEENS1_36VarlenDynamicPersistentTileSchedulerILi128ELi80ELi128ELi128ELb1ELb1ELb0ELb0ELb1ELb1EEEEEEEEEvNT_6ParamsE:
        .type           _ZN7cutlass13device_kernelIN5flash19enable_sm80_to_sm89INS1_16FlashAttnFwdSm80INS1_25CollectiveMainloopFwdSm80ILi4ELi1ELb0EN4cute5tupleIJNS5_1CILi128EEENS7_ILi80EEENS7_ILi64EEEEEELi64ENS_6half_tEfNS_4arch4Sm80ELb0ELb0ELb0ELb1ELb1ELb1ELb1ELb1EEENS1_21CollectiveEpilogueFwdINS6_IJS8_SA_S9_EEENS6_IJNS7_ILi1EEESI_SI_EEESC_SE_Li128ELb1ELb1ELb1ELb0EEENS1_36VarlenDynamicPersistentTileSchedulerILi128ELi80ELi128ELi128ELb1ELb1ELb0ELb0ELb1ELb1EEEEEEEEEvNT_6ParamsE,@function
        .size           _ZN7cutlass13device_kernelIN5flash19enable_sm80_to_sm89INS1_16FlashAttnFwdSm80INS1_25CollectiveMainloopFwdSm80ILi4ELi1ELb0EN4cute5tupleIJNS5_1CILi128EEENS7_ILi80EEENS7_ILi64EEEEEELi64ENS_6half_tEfNS_4arch4Sm80ELb0ELb0ELb0ELb1ELb1ELb1ELb1ELb1EEENS1_21CollectiveEpilogueFwdINS6_IJS8_SA_S9_EEENS6_IJNS7_ILi1EEESI_SI_EEESC_SE_Li128ELb1ELb1ELb1ELb0EEENS1_36VarlenDynamicPersistentTileSchedulerILi128ELi80ELi128ELi128ELb1ELb1ELb0ELb0ELb1ELb1EEEEEEEEEvNT_6ParamsE,(.L_x_3859 - _ZN7cutlass13device_kernelIN5flash19enable_sm80_to_sm89INS1_16FlashAttnFwdSm80INS1_25CollectiveMainloopFwdSm80ILi4ELi1ELb0EN4cute5tupleIJNS5_1CILi128EEENS7_ILi80EEENS7_ILi64EEEEEELi64ENS_6half_tEfNS_4arch4Sm80ELb0ELb0ELb0ELb1ELb1ELb1ELb1ELb1EEENS1_21CollectiveEpilogueFwdINS6_IJS8_SA_S9_EEENS6_IJNS7_ILi1EEESI_SI_EEESC_SE_Li128ELb1ELb1ELb1ELb0EEENS1_36VarlenDynamicPersistentTileSchedulerILi128ELi80ELi128ELi128ELb1ELb1ELb0ELb0ELb1ELb1EEEEEEEEEvNT_6ParamsE)
        .other          _ZN7cutlass13device_kernelIN5flash19enable_sm80_to_sm89INS1_16FlashAttnFwdSm80INS1_25CollectiveMainloopFwdSm80ILi4ELi1ELb0EN4cute5tupleIJNS5_1CILi128EEENS7_ILi80EEENS7_ILi64EEEEEELi64ENS_6half_tEfNS_4arch4Sm80ELb0ELb0ELb0ELb1ELb1ELb1ELb1ELb1EEENS1_21CollectiveEpilogueFwdINS6_IJS8_SA_S9_EEENS6_IJNS7_ILi1EEESI_SI_EEESC_SE_Li128ELb1ELb1ELb1ELb0EEENS1_36VarlenDynamicPersistentTileSchedulerILi128ELi80ELi128ELi128ELb1ELb1ELb0ELb0ELb1ELb1EEEEEEEEEvNT_6ParamsE,@"STO_CUDA_ENTRY STV_DEFAULT"
_ZN7cutlass13device_kernelIN5flash19enable_sm80_to_sm89INS1_16FlashAttnFwdSm80INS1_25CollectiveMainloopFwdSm80ILi4ELi1ELb0EN4cute5tupleIJNS5_1CILi128EEENS7_ILi80EEENS7_ILi64EEEEEELi64ENS_6half_tEfNS_4arch4Sm80ELb0ELb0ELb0ELb1ELb1ELb1ELb1ELb1EEENS1_21CollectiveEpilogueFwdINS6_IJS8_SA_S9_EEENS6_IJNS7_ILi1EEESI_SI_EEESC_SE_Li128ELb1ELb1ELb1ELb0EEENS1_36VarlenDynamicPersistentTileSchedulerILi128ELi80ELi128ELi128ELb1ELb1ELb0ELb0ELb1ELb1EEEEEEEEEvNT_6ParamsE:
        /* <DEDUP_REMOVED lines=54> */
.L_x_2133:
        /* <DEDUP_REMOVED lines=17> */
.L_x_2320:
        /* <DEDUP_REMOVED lines=16> */
.L_x_2321:
[----:B--2---:R-:W-:-:S05]  /*0570*/  IMAD R0, R0, c[0x0][0x538], RZ ;  /* 0x00014e0000007a24 */ /* 0x004fca00078e02ff */
[----:B------:R-:W-:-:S04]  /*0580*/  IADD3 R6, R0, R6, RZ ;  /* 0x0000000600067210 */ /* 0x000fc80007ffe0ff */
[----:B------:R-:W-:-:S13]  /*0590*/  ISETP.GT.AND P0, PT, R6, UR4, PT ;  /* 0x0000000406007c0c */ /* 0x000fda000bf04270 */
[----:B-1----:R-:W-:Y:S05]  /*05a0*/  @!P0 BRA `(.L_x_2133) ;  /* 0xfffffdb000008947 */ /* 0x002fea000383ffff */
.L_x_2129:
[----:B------:R-:W-:-:S05]  /*05b0*/  IADD3 R12, -R0, R6, RZ ;  /* 0x00000006000c7210 */ /* 0x000fca0007ffe1ff */
[----:B------:R-:W-:-:S05]  /*05c0*/  IMAD R0, R4, c[0x0][0x538], R12 ;  /* 0x00014e0004007a24 */ /* 0x000fca00078e020c */
[----:B------:R-:W-:Y:S01]  /*05d0*/  ISETP.GT.AND P0, PT, R0, UR4, PT ;  /* 0x0000000400007c0c */ /* 0x000fe2000bf04270 */
[----:B------:R-:W-:-:S12]  /*05e0*/  BRA.DIV ~URZ, `(.L_x_2134) ;  /* 0x00016dd27f007947 */ /* 0x000fd8000b800000 */
[----:B------:R-:W-:-:S04]  /*05f0*/  VOTE.ANY R0, PT, !P0 ;  /* 0x0000000000007806 */ /* 0x000fc800040e0100 */
.L_x_2322:
[----:B------:R1:W2:Y:S01]  /*0600*/  POPC R13, R0 ;  /* 0x00000000000d7309 */ /* 0x0002a20000000000 */
[----:B------:R-:W-:Y:S05]  /*0610*/  BRA.DIV ~URZ, `(.L_x_2135) ;  /* 0x00016de27f007947 */ /* 0x000fea000b800000 */
[----:B--2---:R2:W3:Y:S01]  /*0620*/  SHFL.IDX PT, R11, R8, R13, 0x1f ;  /* 0x00001f0d080b7589 */ /* 0x0044e200000e0000 */
[----:B------:R-:W-:-:S03]  /*0630*/  MOV R6, RZ ;  /* 0x000000ff00067202 */ /* 0x000fc60000000f00 */
[----:B------:R2:W4:Y:S04]  /*0640*/  SHFL.IDX PT, R10, R7, R13, 0x1f ;  /* 0x00001f0d070a7589 */ /* 0x00052800000e0000 */
.L_x_2323:
[----:B------:R-:W-:Y:S01]  /*0650*/  ISETP.NE.AND P0, PT, R0, RZ, PT ;  /* 0x000000ff0000720c */ /* 0x000fe20003f05270 */
[----:B------:R-:W-:-:S12]  /*0660*/  BSSY B0, `(.L_x_2136) ;  /* 0x0000005000007945 */ /* 0x000fd80003800000 */
[----:B------:R-:W-:Y:S05]  /*0670*/  @!P0 BRA `(.L_x_2137) ;  /* 0x0000003000008947 */ /* 0x000fea0003800000 */
[----:B------:R-:W-:Y:S01]  /*0680*/  IADD3 R215, R13, -0x1, RZ ;  /* 0xffffffff0dd77810 */ /* 0x000fe20007ffe0ff */
[----:B------:R-:W-:Y:S05]  /*0690*/  BRA.DIV ~URZ, `(.L_x_2138) ;  /* 0x00016e427f007947 */ /* 0x000fea000b800000 */
[----:B------:R1:W2:Y:S02]  /*06a0*/  SHFL.IDX PT, R6, R4, R215, 0x1f ;  /* 0x00001fd704067589 */ /* 0x0002a400000e0000 */
.L_x_2137:
[----:B------:R-:W-:Y:S05]  /*06b0*/  BSYNC B0 ;  /* 0x0000000000007941 */ /* 0x000fea0003800000 */
.L_x_2136:
        /* <DEDUP_REMOVED lines=69> */
.L_x_2130:
[----:B------:R-:W-:Y:S01]  /*0b10*/  MOV R0, UR4 ;  /* 0x0000000400007c02 */ /* 0x000fe20008000f00 */
[----:B------:R-:W-:Y:S04]  /*0b20*/  STL [R1+0x34], RZ ;  /* 0x000034ff01007387 */ /* 0x000fe80000100800 */
[----:B------:R-:W-:Y:S04]  /*0b30*/  STL [R1+0x38], RZ ;  /* 0x000038ff01007387 */ /* 0x000fe80000100800 */
[----:B------:R1:W-:Y:S02]  /*0b40*/  STL [R1+0x30], R0 ;  /* 0x0000300001007387 */ /* 0x0003e40000100800 */
[----:B-1----:R-:W-:-:S05]  /*0b50*/  MOV R0, c[0x0][0x53c] ;  /* 0x00014f0000007a02 */ /* 0x002fca0000000f00 */
[----:B------:R1:W-:Y:S02]  /*0b60*/  STL [R1+0x3c], R0 ;  /* 0x00003c0001007387 */ /* 0x0003e40000100800 */
.L_x_2139:
        /* <DEDUP_REMOVED lines=8> */
.L_x_2128:
[----:B------:R-:W2:Y:S02]  /*0bf0*/  LDL R0, [R1+0x3c] ;  /* 0x00003c0001007983 */ /* 0x000ea40000100800 */
[----:B--2---:R-:W-:-:S13]  /*0c00*/  ISETP.GE.AND P0, PT, R0, c[0x0][0x53c], PT ;  /* 0x00014f0000007a0c */ /* 0x004fda0003f06270 */
[----:B------:R-:W-:Y:S05]  /*0c10*/  @P0 EXIT ;  /* 0x000000000000094d */ /* 0x000fea0003800000 */
[----:B------:R-:W2:Y:S01]  /*0c20*/  S2R R15, SR_TID.X ;  /* 0x00000000000f7919 */ /* 0x000ea20000002100 */
[----:B------:R-:W-:Y:S01]  /*0c30*/  IMAD.MOV.U32 R17, RZ, RZ, -0x10 ;  /* 0xfffffff0ff117424 */ /* 0x000fe200078e00ff */
[----:B------:R-:W-:Y:S01]  /*0c40*/  ULDC UR4, c[0x0][0x2ac] ;  /* 0x0000ab0000047ab9 */ /* 0x000fe20000000800 */
[----:B------:R-:W-:Y:S01]  /*0c50*/  IMAD.MOV.U32 R16, RZ, RZ, 0x20 ;  /* 0x00000020ff107424 */ /* 0x000fe200078e00ff */
[----:B------:R-:W-:Y:S02]  /*0c60*/  ULDC UR6, c[0x0][0x1d0] ;  /* 0x0000740000067ab9 */ /* 0x000fe40000000800 */
        /* <DEDUP_REMOVED lines=15> */
[----:B------:R-:W-:Y:S01]  /*0d60*/  IMAD.SHL.U32 R7, R9, 0x40, RZ ;  /* 0x0000004009077824 */ /* 0x000fe200078e00ff */
[----:B------:R-:W-:Y:S02]  /*0d70*/  SHF.R.S32.HI R8, RZ, 0x1f, R2 ;  /* 0x0000001fff087819 */ /* 0x000fe40000011402 */
        /* <DEDUP_REMOVED lines=14> */
[----:B------:R-:W-:Y:S02]  /*0e60*/  LOP3.LUT R213, R5, 0x7ffffe00, R0, 0xf8, !PT ;  /* 0x7ffffe0005d57812 */ /* 0x000fe400078ef800 */
[--C-:B------:R-:W-:Y:S02]  /*0e70*/  SHF.R.S32.HI R98, RZ, 0x2, R10.reuse ;  /* 0x00000002ff627819 */ /* 0x100fe4000001140a */
[----:B------:R-:W-:Y:S01]  /*0e80*/  SHF.R.S32.HI R4, RZ, 0x1f, R10 ;  /* 0x0000001fff047819 */ /* 0x000fe2000001140a */
[----:B------:R-:W-:Y:S01]  /*0e90*/  IMAD.SHL.U32 R213, R213, 0x2, RZ ;  /* 0x00000002d5d57824 */ /* 0x000fe200078e00ff */
[----:B------:R-:W-:Y:S02]  /*0ea0*/  LOP3.LUT R0, R2, 0xffffffe0, RZ, 0xc0, !PT ;  /* 0xffffffe002007812 */ /* 0x000fe400078ec0ff */
[----:B------:R-:W-:Y:S02]  /*0eb0*/  SHF.R.S32.HI R7, RZ, 0x5, R2 ;  /* 0x00000005ff077819 */ /* 0x000fe40000011402 */
[----:B------:R-:W-:Y:S01]  /*0ec0*/  LOP3.LUT R13, R6, R3, RZ, 0x3c, !PT ;  /* 0x00000003060d7212 */ /* 0x000fe200078e3cff */
[----:B------:R-:W-:Y:S01]  /*0ed0*/  IMAD.IADD R18, R15, 0x1, -R0 ;  /* 0x000000010f127824 */ /* 0x000fe200078e0a00 */
[----:B------:R-:W-:Y:S01]  /*0ee0*/  SHF.R.S32.HI R2, RZ, 0x1f, R2 ;  /* 0x0000001fff027819 */ /* 0x000fe20000011402 */
[----:B------:R-:W-:Y:S01]  /*0ef0*/  IMAD.SHL.U32 R19, R7, 0x200, RZ ;  /* 0x0000020007137824 */ /* 0x000fe200078e00ff */
[----:B------:R-:W-:-:S02]  /*0f00*/  LEA.HI R4, R4, R98, RZ, 0x3 ;  /* 0x0000006204047211 */ /* 0x000fc400078f18ff */
[----:B------:R-:W-:Y:S02]  /*0f10*/  LOP3.LUT R3, R10, 0xfffffffc, RZ, 0xc0, !PT ;  /* 0xfffffffc0a037812 */ /* 0x000fe400078ec0ff */
[----:B------:R-:W-:Y:S02]  /*0f20*/  LEA.HI R0, R2, R7, RZ, 0x2 ;  /* 0x0000000702007211 */ /* 0x000fe400078f10ff */
[----:B------:R-:W-:Y:S01]  /*0f30*/  LOP3.LUT R2, R4, 0xfffffff8, RZ, 0xc0, !PT ;  /* 0xfffffff804027812 */ /* 0x000fe200078ec0ff */
[----:B------:R-:W-:Y:S01]  /*0f40*/  IMAD.IADD R99, R15, 0x1, -R3 ;  /* 0x000000010f637824 */ /* 0x000fe200078e0a03 */
[----:B------:R-:W-:Y:S01]  /*0f50*/  SHF.R.S32.HI R4, RZ, 0x1f, R18 ;  /* 0x0000001fff047819 */ /* 0x000fe20000011412 */
[----:B------:R-:W-:Y:S01]  /*0f60*/  IMAD.MOV.U32 R15, RZ, RZ, 0x40 ;  /* 0x00000040ff0f7424 */ /* 0x000fe200078e00ff */
        /* <DEDUP_REMOVED lines=9> */
[C---:B------:R-:W-:Y:S01]  /*1000*/  IMAD.SHL.U32 R86, R99.reuse, 0x8, RZ ;  /* 0x0000000863567824 */ /* 0x040fe200078e00ff */
        /* <DEDUP_REMOVED lines=27> */
[----:B------:R-:W-:Y:S02]  /*11c0*/  IADD3 R23, R98, 0x40, RZ ;  /* 0x0000004062177810 */ /* 0x000fe40007ffe0ff */
[-C--:B------:R-:W-:Y:S01]  /*11d0*/  IADD3 R4, R0, R3.reuse, R5 ;  /* 0x0000000300047210 */ /* 0x080fe20007ffe005 */
[----:B------:R-:W-:Y:S01]  /*11e0*/  IMAD.SHL.U32 R6, R24, 0x40, RZ ;  /* 0x0000004018067824 */ /* 0x000fe200078e00ff */
[----:B------:R-:W-:Y:S01]  /*11f0*/  LOP3.LUT R5, R0, R3, RZ, 0xfc, !PT ;  /* 0x0000000300057212 */ /* 0x000fe200078efcff */
[----:B------:R-:W-:Y:S01]  /*1200*/  IMAD R0, R9, 0x10, R25 ;  /* 0x0000001009007824 */ /* 0x000fe200078e0219 */
[----:B------:R-:W-:Y:S01]  /*1210*/  IADD3 R22, R98, 0x60, RZ ;  /* 0x0000006062167810 */ /* 0x000fe20007ffe0ff */
[----:B------:R-:W-:Y:S01]  /*1220*/  IMAD.SHL.U32 R3, R23, 0x40, RZ ;  /* 0x0000004017037824 */ /* 0x000fe200078e00ff */
[C---:B------:R-:W-:Y:S01]  /*1230*/  LOP3.LUT P6, RZ, R8.reuse, 0x2, RZ, 0xc0, !PT ;  /* 0x0000000208ff7812 */ /* 0x040fe200078cc0ff */
[----:B------:R-:W-:Y:S01]  /*1240*/  STL [R1+0x44], R20 ;  /* 0x0000441401007387 */ /* 0x000fe20000100800 */
[----:B------:R-:W-:-:S02]  /*1250*/  LOP3.LUT P5, RZ, R8, 0x4, RZ, 0xc0, !PT ;  /* 0x0000000408ff7812 */ /* 0x000fc400078ac0ff */
[----:B------:R-:W-:Y:S01]  /*1260*/  SHF.R.S32.HI R7, RZ, 0x1f, R24 ;  /* 0x0000001fff077819 */ /* 0x000fe20000011418 */
[----:B------:R1:W-:Y:S01]  /*1270*/  STL [R1], R0 ;  /* 0x0000000001007387 */ /* 0x0003e20000100800 */
        /* <DEDUP_REMOVED lines=12> */
[----:B------:R-:W-:Y:S01]  /*1340*/  LOP3.LUT R12, R11, 0x38, R86, 0xf8, !PT ;  /* 0x000000380b0c7812 */ /* 0x000fe200078ef856 */
[----:B------:R-:W-:Y:S01]  /*1350*/  IMAD.SHL.U32 R6, R3, 0x40, RZ ;  /* 0x0000004003067824 */ /* 0x000fe200078e00ff */
[----:B------:R-:W-:Y:S01]  /*1360*/  SHF.R.U32.HI R26, RZ, 0x3, R11 ;  /* 0x00000003ff1a7819 */ /* 0x000fe2000001160b */
[----:B-1----:R-:W-:Y:S01]  /*1370*/  IMAD.SHL.U32 R0, R22, 0x40, RZ ;  /* 0x0000004016007824 */ /* 0x002fe200078e00ff */
[----:B------:R-:W-:-:S02]  /*1380*/  LOP3.LUT R9, R10, 0x7ffffffc, RZ, 0xc0, !PT ;  /* 0x7ffffffc0a097812 */ /* 0x000fc400078ec0ff */
[--C-:B------:R-:W-:Y:S02]  /*1390*/  LOP3.LUT R11, R23, 0x38, R86.reuse, 0xf8, !PT ;  /* 0x00000038170b7812 */ /* 0x100fe400078ef856 */
[----:B------:R-:W-:Y:S01]  /*13a0*/  LOP3.LUT R22, R0, 0x1c0, RZ, 0xc0, !PT ;  /* 0x000001c000167812 */ /* 0x000fe200078ec0ff */
[----:B------:R-:W-:Y:S01]  /*13b0*/  IMAD.IADD R9, R18, 0x1, -R9 ;  /* 0x0000000112097824 */ /* 0x000fe200078e0a09 */
[----:B------:R-:W-:Y:S02]  /*13c0*/  SHF.R.U32.HI R24, RZ, 0x3, R23 ;  /* 0x00000003ff187819 */ /* 0x000fe40000011617 */
[----:B------:R-:W-:Y:S01]  /*13d0*/  SHF.R.S32.HI R3, RZ, 0x1f, R91 ;  /* 0x0000001fff037819 */ /* 0x000fe2000001145b */
[----:B------:R-:W-:Y:S01]  /*13e0*/  IMAD.SHL.U32 R18, R9, 0x2, RZ ;  /* 0x0000000209127824 */ /* 0x000fe200078e00ff */
[----:B------:R-:W-:Y:S02]  /*13f0*/  LOP3.LUT R10, R22, 0x38, R86, 0xf8, !PT ;  /* 0x00000038160a7812 */ /* 0x000fe400078ef856 */
[----:B------:R-:W-:Y:S01]  /*1400*/  SHF.R.U32.HI R23, RZ, 0x3, R22 ;  /* 0x00000003ff177819 */ /* 0x000fe20000011616 */
[----:B------:R-:W-:Y:S01]  /*1410*/  IMAD.SHL.U32 R22, R91, 0x2, RZ ;  /* 0x000000025b167824 */ /* 0x000fe200078e00ff */
[----:B------:R-:W-:-:S02]  /*1420*/  LOP3.LUT R25, R8, 0xfffffe00, RZ, 0xc0, !PT ;  /* 0xfffffe0008197812 */ /* 0x000fc400078ec0ff */
[----:B------:R-:W-:Y:S02]  /*1430*/  SHF.L.U64.HI R3, R91, 0x1, R3 ;  /* 0x000000015b037819 */ /* 0x000fe40000010203 */
[----:B------:R1:W-:Y:S01]  /*1440*/  STL [R1+0xe0], R22 ;  /* 0x0000e01601007387 */ /* 0x0003e20000100800 */
[----:B------:R-:W-:Y:S02]  /*1450*/  LOP3.LUT R7, R7, 0xfffffe00, RZ, 0xc0, !PT ;  /* 0xfffffe0007077812 */ /* 0x000fe400078ec0ff */
[----:B------:R-:W-:Y:S01]  /*1460*/  LOP3.LUT R12, R25, R12, R26, 0xf6, !PT ;  /* 0x0000000c190c7212 */ /* 0x000fe200078ef61a */
[----:B------:R-:W-:Y:S01]  /*1470*/  STL [R1+0x4c], R25 ;  /* 0x00004c1901007387 */ /* 0x000fe20000100800 */
[----:B------:R-:W-:Y:S02]  /*1480*/  LOP3.LUT R11, R7, R11, R24, 0xf6, !PT ;  /* 0x0000000b070b7212 */ /* 0x000fe400078ef618 */
[----:B------:R-:W-:Y:S01]  /*1490*/  LEA R12, R12, 0x5100, 0x1 ;  /* 0x000051000c0c7811 */ /* 0x000fe200078e08ff */
[----:B------:R2:W-:Y:S01]  /*14a0*/  STL [R1+0xdc], R3 ;  /* 0x0000dc0301007387 */ /* 0x0005e20000100800 */
[----:B------:R-:W-:-:S02]  /*14b0*/  LOP3.LUT R9, R21, 0x38, R86, 0xf8, !PT ;  /* 0x0000003815097812 */ /* 0x000fc400078ef856 */
[----:B------:R-:W-:Y:S01]  /*14c0*/  LEA R11, R11, 0x5100, 0x1 ;  /* 0x000051000b0b7811 */ /* 0x000fe200078e08ff */
[----:B------:R3:W-:Y:S01]  /*14d0*/  STL [R1+0x48], R7 ;  /* 0x0000480701007387 */ /* 0x0007e20000100800 */
[----:B------:R-:W-:Y:S02]  /*14e0*/  LEA R196, R2, 0x2900, 0x1 ;  /* 0x0000290002c47811 */ /* 0x000fe400078e08ff */
[----:B------:R-:W-:Y:S02]  /*14f0*/  SEL R2, R16, 0xffffffe0, !P6 ;  /* 0xffffffe010027807 */ /* 0x000fe40007000000 */
[C---:B------:R-:W-:Y:S02]  /*1500*/  SEL R0, R15.reuse, 0xffffffc0, !P3 ;  /* 0xffffffc00f007807 */ /* 0x040fe40005800000 */
[----:B------:R-:W-:Y:S02]  /*1510*/  SEL R8, R15, 0xffffffc0, !P2 ;  /* 0xffffffc00f087807 */ /* 0x000fe40005000000 */
[----:B------:R-:W-:Y:S01]  /*1520*/  LOP3.LUT R9, R19, R9, R20, 0xf6, !PT ;  /* 0x0000000913097212 */ /* 0x000fe200078ef614 */
[C---:B------:R-:W-:Y:S01]  /*1530*/  IMAD.IADD R202, R196.reuse, 0x1, R0 ;  /* 0x00000001c4ca7824 */ /* 0x040fe200078e0200 */
[----:B------:R-:W-:-:S02]  /*1540*/  IADD3 R207, R196, 0x20, RZ ;  /* 0x00000020c4cf7810 */ /* 0x000fc40007ffe0ff */
[----:B-1----:R-:W-:Y:S02]  /*1550*/  LOP3.LUT R22, R6, 0xfffffe00, RZ, 0xc0, !PT ;  /* 0xfffffe0006167812 */ /* 0x002fe400078ec0ff */
[----:B------:R-:W-:Y:S02]  /*1560*/  SEL R6, R16, 0xffffffe0, !P0 ;  /* 0xffffffe010067807 */ /* 0x000fe40004000000 */
[----:B------:R-:W-:Y:S01]  /*1570*/  LOP3.LUT R10, R22, R10, R23, 0xf6, !PT ;  /* 0x0000000a160a7212 */ /* 0x000fe200078ef617 */
[----:B------:R-:W-:Y:S01]  /*1580*/  STL [R1+0xe8], R22 ;  /* 0x0000e81601007387 */ /* 0x000fe20000100800 */
[----:B------:R-:W-:Y:S01]  /*1590*/  IADD3 R16, R18, 0x10, RZ ;  /* 0x0000001012107810 */ /* 0x000fe20007ffe0ff */
[----:B--2---:R-:W-:Y:S01]  /*15a0*/  IMAD.IADD R3, R27, 0x1, R14 ;  /* 0x000000011b037824 */ /* 0x004fe200078e020e */
[----:B------:R-:W-:Y:S02]  /*15b0*/  LEA R10, R10, 0x5100, 0x1 ;  /* 0x000051000a0a7811 */ /* 0x000fe400078e08ff */
[----:B------:R-:W-:-:S02]  /*15c0*/  IADD3 R14, R18, 0x20, RZ ;  /* 0x00000020120e7810 */ /* 0x000fc40007ffe0ff */
[----:B------:R1:W-:Y:S01]  /*15d0*/  STL [R1+0xf0], R3 ;  /* 0x0000f00301007387 */ /* 0x0003e20000100800 */
[----:B---3--:R-:W-:Y:S02]  /*15e0*/  SEL R7, R17, 0x10, !P1 ;  /* 0x0000001011077807 */ /* 0x008fe40004800000 */
[----:B------:R-:W-:Y:S01]  /*15f0*/  IADD3 R17, R18, 0x8, RZ ;  /* 0x0000000812117810 */ /* 0x000fe20007ffe0ff */
[----:B------:R-:W-:Y:S01]  /*1600*/  STL [R1+0x7c], R18 ;  /* 0x00007c1201007387 */ /* 0x000fe20000100800 */
[----:B------:R-:W-:Y:S02]  /*1610*/  LEA R9, R9, 0x5100, 0x1 ;  /* 0x0000510009097811 */ /* 0x000fe400078e08ff */
[----:B------:R-:W-:Y:S01]  /*1620*/  @P4 IADD3 R207, R196, -0x20, RZ ;  /* 0xffffffe0c4cf4810 */ /* 0x000fe20007ffe0ff */
[----:B------:R2:W-:Y:S01]  /*1630*/  STL [R1+0xd8], R12 ;  /* 0x0000d80c01007387 */ /* 0x0005e20000100800 */
[----:B------:R-:W-:Y:S02]  /*1640*/  LEA R203, R4, 0x5100, 0x1 ;  /* 0x0000510004cb7811 */ /* 0x000fe400078e08ff */
[----:B------:R-:W-:Y:S01]  /*1650*/  LEA R197, R5, 0x100, 0x1 ;  /* 0x0000010005c57811 */ /* 0x000fe200078e08ff */
[----:B------:R3:W-:Y:S01]  /*1660*/  STL [R1+0xd4], R11 ;  /* 0x0000d40b01007387 */ /* 0x0007e20000100800 */
[----:B------:R-:W-:Y:S01]  /*1670*/  IMAD.IADD R199, R0, 0x1, R207 ;  /* 0x0000000100c77824 */ /* 0x000fe200078e02cf */
[----:B------:R-:W-:Y:S01]  /*1680*/  IADD3 R212, R86, 0x20, RZ ;  /* 0x0000002056d47810 */ /* 0x000fe20007ffe0ff */
[----:B------:R-:W-:Y:S01]  /*1690*/  IMAD.IADD R206, R203, 0x1, R2 ;  /* 0x00000001cbce7824 */ /* 0x000fe200078e0202 */
[----:B------:R4:W-:Y:S01]  /*16a0*/  STL [R1+0xd0], R10 ;  /* 0x0000d00a01007387 */ /* 0x0009e20000100800 */
[----:B------:R-:W-:Y:S01]  /*16b0*/  SHF.R.S32.HI R245, RZ, 0x1f, R244 ;  /* 0x0000001ffff57819 */ /* 0x000fe200000114f4 */
[----:B------:R-:W-:Y:S01]  /*16c0*/  IMAD.IADD R201, R2, 0x1, R197 ;  /* 0x0000000102c97824 */ /* 0x000fe200078e02c5 */
[----:B------:R-:W-:Y:S01]  /*16d0*/  SHF.R.S32.HI R87, RZ, 0x1f, R86 ;  /* 0x0000001fff577819 */ /* 0x000fe20000011456 */
[----:B------:R5:W-:Y:S01]  /*16e0*/  STL [R1+0x74], R17 ;  /* 0x0000741101007387 */ /* 0x000be20000100800 */
[----:B------:R-:W-:-:S02]  /*16f0*/  SHF.R.S32.HI R252, RZ, 0x1f, R212 ;  /* 0x0000001ffffc7819 */ /* 0x000fc400000114d4 */
[----:B------:R-:W-:Y:S01]  /*1700*/  IADD3 R211, R207, 0x800, RZ ;  /* 0x00000800cfd37810 */ /* 0x000fe20007ffe0ff */
[----:B------:R5:W-:Y:S01]  /*1710*/  STL [R1+0x70], R16 ;  /* 0x0000701001007387 */ /* 0x000be20000100800 */
[----:B-1----:R-:W-:Y:S02]  /*1720*/  LOP3.LUT R3, R21, 0x18, R86, 0xf8, !PT ;  /* 0x0000001815037812 */ /* 0x002fe400078ef856 */
[----:B------:R-:W-:Y:S02]  /*1730*/  IADD3 R210, R207, 0x1000, RZ ;  /* 0x00001000cfd27810 */ /* 0x000fe40007ffe0ff */
[----:B------:R-:W-:Y:S02]  /*1740*/  LOP3.LUT R247, R19, R3, R20, 0xf6, !PT ;  /* 0x0000000313f77212 */ /* 0x000fe400078ef614 */
[----:B------:R-:W-:Y:S02]  /*1750*/  SEL R3, R15, 0xffffffc0, !P5 ;  /* 0xffffffc00f037807 */ /* 0x000fe40006800000 */
[----:B------:R-:W-:-:S02]  /*1760*/  IADD3 R15, R18, 0x18, RZ ;  /* 0x00000018120f7810 */ /* 0x000fc40007ffe0ff */
[C---:B--2---:R-:W-:Y:S01]  /*1770*/  IADD3 R12, R18.reuse, 0x28, RZ ;  /* 0x00000028120c7810 */ /* 0x044fe20007ffe0ff */
[----:B------:R-:W-:Y:S01]  /*1780*/  IMAD.IADD R204, R203, 0x1, R3 ;  /* 0x00000001cbcc7824 */ /* 0x000fe200078e0203 */
[----:B---3--:R-:W-:Y:S01]  /*1790*/  IADD3 R11, R18, 0x30, RZ ;  /* 0x00000030120b7810 */ /* 0x008fe20007ffe0ff */
[----:B------:R-:W-:Y:S01]  /*17a0*/  STL [R1+0x6c], R15 ;  /* 0x00006c0f01007387 */ /* 0x000fe20000100800 */
[----:B------:R-:W-:Y:S01]  /*17b0*/  IMAD.IADD R198, R3, 0x1, R197 ;  /* 0x0000000103c67824 */ /* 0x000fe200078e02c5 */
[----:B------:R-:W-:Y:S01]  /*17c0*/  LEA R247, R247, 0x100, 0x1 ;  /* 0x00000100f7f77811 */ /* 0x000fe200078e08ff */
[----:B------:R-:W-:Y:S01]  /*17d0*/  IMAD.IADD R205, R2, 0x1, R204 ;  /* 0x0000000102cd7824 */ /* 0x000fe200078e02cc */
[----:B------:R1:W-:Y:S01]  /*17e0*/  STL [R1+0x68], R14 ;  /* 0x0000680e01007387 */ /* 0x0003e20000100800 */
[----:B----4-:R-:W-:Y:S01]  /*17f0*/  IADD3 R10, R18, 0x38, RZ ;  /* 0x00000038120a7810 */ /* 0x010fe20007ffe0ff */
[----:B------:R-:W-:Y:S01]  /*1800*/  IMAD.IADD R200, R2, 0x1, R198 ;  /* 0x0000000102c87824 */ /* 0x000fe200078e02c6 */
[----:B-----5:R-:W-:Y:S01]  /*1810*/  SHF.R.S32.HI R17, RZ, 0x1f, R17 ;  /* 0x0000001fff117819 */ /* 0x020fe20000011411 */
[----:B------:R2:W-:Y:S01]  /*1820*/  STL [R1+0x64], R12 ;  /* 0x0000640c01007387 */ /* 0x0005e20000100800 */
[----:B------:R-:W-:Y:S01]  /*1830*/  IMAD.IADD R248, R8, 0x1, R247 ;  /* 0x0000000108f87824 */ /* 0x000fe200078e02f7 */
[----:B------:R-:W-:-:S02]  /*1840*/  IADD3 R209, R207, 0x1800, RZ ;  /* 0x00001800cfd17810 */ /* 0x000fc40007ffe0ff */
[----:B------:R-:W-:Y:S01]  /*1850*/  STL [R1+0x60], R11 ;  /* 0x0000600b01007387 */ /* 0x000fe20000100800 */
[----:B------:R-:W-:Y:S02]  /*1860*/  SHF.R.S32.HI R16, RZ, 0x1f, R16 ;  /* 0x0000001fff107819 */ /* 0x000fe40000011410 */
[----:B------:R-:W-:Y:S01]  /*1870*/  IADD3 R208, R207, 0x2000, RZ ;  /* 0x00002000cfd07810 */ /* 0x000fe20007ffe0ff */
[----:B------:R3:W-:Y:S04]  /*1880*/  STL [R1+0xcc], R9 ;  /* 0x0000cc0901007387 */ /* 0x0007e80000100800 */
[----:B------:R-:W-:Y:S04]  /*1890*/  STL [R1+0x5c], R10 ;  /* 0x00005c0a01007387 */ /* 0x000fe80000100800 */
[----:B------:R-:W-:Y:S04]  /*18a0*/  STL [R1+0xc0], R17 ;  /* 0x0000c01101007387 */ /* 0x000fe80000100800 */
[----:B------:R-:W-:Y:S01]  /*18b0*/  STL [R1+0xbc], R16 ;  /* 0x0000bc1001007387 */ /* 0x000fe20000100800 */
[----:B-1----:R-:W-:-:S02]  /*18c0*/  SHF.R.S32.HI R14, RZ, 0x1f, R14 ;  /* 0x0000001fff0e7819 */ /* 0x002fc4000001140e */
[----:B--2---:R-:W-:Y:S02]  /*18d0*/  SHF.R.S32.HI R12, RZ, 0x1f, R12 ;  /* 0x0000001fff0c7819 */ /* 0x004fe4000001140c */
[----:B---3--:R-:W-:-:S05]  /*18e0*/  SHF.R.S32.HI R9, RZ, 0x1f, R15 ;  /* 0x0000001fff097819 */ /* 0x008fca000001140f */
[----:B------:R1:W-:Y:S04]  /*18f0*/  STL [R1+0xb8], R9 ;  /* 0x0000b80901007387 */ /* 0x0003e80000100800 */
[----:B------:R-:W-:Y:S04]  /*1900*/  STL [R1+0xb4], R14 ;  /* 0x0000b40e01007387 */ /* 0x000fe80000100800 */
[----:B------:R-:W-:Y:S01]  /*1910*/  STL [R1+0xb0], R12 ;  /* 0x0000b00c01007387 */ /* 0x000fe20000100800 */
[----:B-1----:R-:W-:Y:S02]  /*1920*/  SHF.R.S32.HI R9, RZ, 0x1f, R11 ;  /* 0x0000001fff097819 */ /* 0x002fe4000001140b */
[----:B------:R-:W-:-:S03]  /*1930*/  LEA R11, R13, 0x80, 0x1 ;  /* 0x000000800d0b7811 */ /* 0x000fc600078e08ff */
[----:B------:R1:W-:Y:S02]  /*1940*/  STL [R1+0xac], R9 ;  /* 0x0000ac0901007387 */ /* 0x0003e40000100800 */
[C---:B------:R-:W-:Y:S01]  /*1950*/  IMAD.IADD R0, R11.reuse, 0x1, R6 ;  /* 0x000000010b007824 */ /* 0x040fe200078e0206 */
[----:B-1----:R-:W-:Y:S01]  /*1960*/  SHF.R.S32.HI R9, RZ, 0x1f, R10 ;  /* 0x0000001fff097819 */ /* 0x002fe2000001140a */
[----:B------:R-:W-:-:S04]  /*1970*/  IMAD.IADD R10, R11, 0x1, R8 ;  /* 0x000000010b0a7824 */ /* 0x000fc800078e0208 */
[----:B------:R1:W-:Y:S01]  /*1980*/  STL [R1+0xa8], R9 ;  /* 0x0000a80901007387 */ /* 0x0003e20000100800 */
[----:B------:R-:W-:-:S03]  /*1990*/  IMAD.IADD R4, R6, 0x1, R10 ;  /* 0x0000000106047824 */ /* 0x000fc600078e020a */
[----:B------:R-:W-:Y:S01]  /*19a0*/  STL [R1+0x8c], R11 ;  /* 0x00008c0b01007387 */ /* 0x000fe20000100800 */
[----:B------:R-:W-:-:S03]  /*19b0*/  IMAD.IADD R3, R7, 0x1, R4 ;  /* 0x0000000107037824 */ /* 0x000fc600078e0204 */
        /* <DEDUP_REMOVED lines=12> */
.L_x_2319:
        /* <DEDUP_REMOVED lines=47> */
.L_x_2140:
[----:B------:R-:W-:-:S04]  /*1d70*/  ISETP.NE.U32.AND P0, PT, RZ, c[0x0][0x368], PT ;  /* 0x0000da00ff007a0c */ /* 0x000fc80003f05070 */
[----:B------:R-:W-:-:S13]  /*1d80*/  ISETP.NE.AND.EX P0, PT, RZ, c[0x0][0x36c], PT, P0 ;  /* 0x0000db00ff007a0c */ /* 0x000fda0003f05300 */
[----:B------:R-:W-:Y:S05]  /*1d90*/  @!P0 BRA `(.L_x_2141) ;  /* 0x0000004000008947 */ /* 0x000fea0003800000 */
[----:B-1----:R-:W-:-:S04]  /*1da0*/  IADD3 R6, P0, R16, c[0x0][0x368], RZ ;  /* 0x0000da0010067a10 */ /* 0x002fc80007f1e0ff */
[----:B------:R-:W-:-:S05]  /*1db0*/  IADD3.X R7, R15, c[0x0][0x36c], RZ, P0, !PT ;  /* 0x0000db000f077a10 */ /* 0x000fca00007fe4ff */
[----:B------:R1:W5:Y:S01]  /*1dc0*/  LDG.E R6, [R6.64] ;  /* 0x0000000806067981 */ /* 0x000362000c1e1900 */
[----:B------:R-:W-:Y:S05]  /*1dd0*/  BRA `(.L_x_2142) ;  /* 0x0000005000007947 */ /* 0x000fea0003800000 */
.L_x_2141:
[----:B-1----:R-:W-:Y:S01]  /*1de0*/  MOV R6, UR6 ;  /* 0x0000000600067c02 */ /* 0x002fe20008000f00 */
[----:B------:R-:W-:Y:S05]  /*1df0*/  @!P5 BRA `(.L_x_2142) ;  /* 0x000000300000d947 */ /* 0x000fea0003800000 */
[----:B------:R-:W2:Y:S04]  /*1e00*/  LDG.E R6, [R4.64] ;  /* 0x0000000804067981 */ /* 0x000ea8000c1e1900 */
[----:B------:R-:W2:Y:S02]  /*1e10*/  LDG.E R0, [R4.64+0x4] ;  /* 0x0000040804007981 */ /* 0x000ea4000c1e1900 */
[----:B--2---:R-:W-:Y:S02]  /*1e20*/  IADD3 R6, -R6, R0, RZ ;  /* 0x0000000006067210 */ /* 0x004fe40007ffe1ff */
.L_x_2142:
        /* <DEDUP_REMOVED lines=59> */
.L_x_2144:
[----:B------:R-:W-:Y:S05]  /*21e0*/  BSYNC B0 ;  /* 0x0000000000007941 */ /* 0x000fea0003800000 */
.L_x_2143:
        /* <DEDUP_REMOVED lines=66> */
[----:B------:R-:W-:Y:S01]  /*2610*/  IMAD R22, R98, c[0x0][0x284], R3 ;  /* 0x0000a10062167a24 */ /* 0x000fe200078e0203 */
        /* <DEDUP_REMOVED lines=18> */
[----:B------:R-:W-:Y:S01]  /*2740*/  @P2 LEA R18, P4, R9, c[0x0][0x220], 0x1 ;  /* 0x0000880009122a11 */ /* 0x000fe200078808ff */
[----:B------:R-:W-:Y:S01]  /*2750*/  @P0 IMAD.WIDE.U32 R6, R139, 0x30, R4 ;  /* 0x000000308b060825 */ /* 0x000fe200078e0004 */
[----:B------:R1:W-:Y:S02]  /*2760*/  @P3 LDGSTS.E.BYPASS.LTC128B.128 [R213+0x3100], [R20.64], !P6 ;  /* 0x0310000014d53fae */ /* 0x0003e4000f101d48 */
[----:B------:R-:W-:Y:S01]  /*2770*/  @P2 LEA.HI.X R19, R9, c[0x0][0x224], R0, 0x1, P4 ;  /* 0x0000890009132a11 */ /* 0x000fe200020f0c00 */
[----:B------:R-:W-:Y:S01]  /*2780*/  IMAD R0, R10, c[0x0][0x290], RZ ;  /* 0x0000a4000a007a24 */ /* 0x000fe200078e02ff */
[----:B------:R-:W-:Y:S01]  /*2790*/  @P0 LEA R16, P4, R6, c[0x0][0x220], 0x1 ;  /* 0x0000880006100a11 */ /* 0x000fe200078808ff */
[----:B------:R-:W-:-:S02]  /*27a0*/  @P0 IMAD.IADD R3, R7, 0x1, R3 ;  /* 0x0000000107030824 */ /* 0x000fc400078e0203 */
[----:B------:R-:W-:Y:S01]  /*27b0*/  IMAD.WIDE.U32 R10, R98, c[0x0][0x290], R92 ;  /* 0x0000a400620a7a25 */ /* 0x000fe200078e005c */
        /* <DEDUP_REMOVED lines=66> */
[----:B------:R-:W-:Y:S01]  /*2be0*/  IMAD.WIDE.U32 R4, R26, c[0x0][0x260], R244 ;  /* 0x000098001a047a25 */ /* 0x000fe200078e00f4 */
[----:B------:R-:W-:Y:S01]  /*2bf0*/  IADD3 R15, R98, 0x20, RZ ;  /* 0x00000020620f7810 */ /* 0x000fe20007ffe0ff */
        /* <DEDUP_REMOVED lines=57> */
.L_x_2180:
        /* <DEDUP_REMOVED lines=76> */
.L_x_2150:
[----:B------:R-:W-:Y:S05]  /*3450*/  BSYNC B0 ;  /* 0x0000000000007941 */ /* 0x000fea0003800000 */
.L_x_2149:
        /* <DEDUP_REMOVED lines=40> */
.L_x_2152:
[----:B------:R-:W-:Y:S05]  /*36e0*/  BSYNC B0 ;  /* 0x0000000000007941 */ /* 0x000fea0003800000 */
.L_x_2151:
        /* <DEDUP_REMOVED lines=39> */
.L_x_2154:
[----:B------:R-:W-:Y:S05]  /*3960*/  BSYNC B0 ;  /* 0x0000000000007941 */ /* 0x000fea0003800000 */
.L_x_2153:
        /* <DEDUP_REMOVED lines=75> */
.L_x_2158:
[----:B------:R-:W-:Y:S05]  /*3e20*/  BSYNC B0 ;  /* 0x0000000000007941 */ /* 0x000fea0003800000 */
.L_x_2157:
        /* <DEDUP_REMOVED lines=57> */
.L_x_2156:
[----:B------:R-:W-:Y:S05]  /*41c0*/  BSYNC B1 ;  /* 0x0000000000017941 */ /* 0x000fea0003800000 */
.L_x_2155:
        /* <DEDUP_REMOVED lines=62> */
.L_x_2162:
[----:B------:R-:W-:Y:S05]  /*45b0*/  BSYNC B0 ;  /* 0x0000000000007941 */ /* 0x000fea0003800000 */
.L_x_2161:
        /* <DEDUP_REMOVED lines=57> */
.L_x_2160:
[----:B------:R-:W-:Y:S05]  /*4950*/  BSYNC B1 ;  /* 0x0000000000017941 */ /* 0x000fea0003800000 */
.L_x_2159:
        /* <DEDUP_REMOVED lines=61> */
.L_x_2165:
[----:B------:R-:W-:Y:S05]  /*4d30*/  BSYNC B0 ;  /* 0x0000000000007941 */ /* 0x000fea0003800000 */
.L_x_2164:
        /* <DEDUP_REMOVED lines=58> */
.L_x_2148:
        /* <DEDUP_REMOVED lines=20> */
[C---:B------:R-:W-:Y:S01]  /*5220*/  @!P2 IADD3.X R4, R101.reuse, R28, R144, P1, P0 ;  /* 0x0000001c6504a210 */ /* 0x040fe20000fe0490 */
        /* <DEDUP_REMOVED lines=191> */
.L_x_2167:
[----:B------:R-:W-:Y:S05]  /*5e20*/  BSYNC B0 ;  /* 0x0000000000007941 */ /* 0x000fea0003800000 */
.L_x_2166:
        /* <DEDUP_REMOVED lines=126> */
.L_x_2169:
[----:B------:R-:W-:Y:S05]  /*6610*/  BSYNC B0 ;  /* 0x0000000000007941 */ /* 0x000fea0003800000 */
.L_x_2168:
        /* <DEDUP_REMOVED lines=128> */
.L_x_2147:
        /* <DEDUP_REMOVED lines=21> */
.L_x_2171:
[----:B-12---:R-:W-:Y:S05]  /*6f70*/  BSYNC B0 ;  /* 0x0000000000007941 */ /* 0x006fea0003800000 */
.L_x_2170:
        /* <DEDUP_REMOVED lines=17> */
.L_x_2173:
[----:B------:R-:W-:Y:S05]  /*7090*/  BSYNC B0 ;  /* 0x0000000000007941 */ /* 0x000fea0003800000 */
.L_x_2172:
        /* <DEDUP_REMOVED lines=16> */
.L_x_2163:
[----:B------:R-:W-:Y:S05]  /*71a0*/  BSYNC B2 ;  /* 0x0000000000027941 */ /* 0x000fea0003800000 */
.L_x_2146:
        /* <DEDUP_REMOVED lines=101> */
.L_x_2175:
[----:B--2---:R-:W-:Y:S05]  /*7800*/  BSYNC B0 ;  /* 0x0000000000007941 */ /* 0x004fea0003800000 */
.L_x_2174:
        /* <DEDUP_REMOVED lines=17> */
.L_x_2177:
[----:B------:R-:W-:Y:S05]  /*7920*/  BSYNC B0 ;  /* 0x0000000000007941 */ /* 0x000fea0003800000 */
.L_x_2176:
        /* <DEDUP_REMOVED lines=17> */
.L_x_2179:
[----:B------:R-:W-:Y:S05]  /*7a40*/  BSYNC B0 ;  /* 0x0000000000007941 */ /* 0x000fea0003800000 */
.L_x_2178:
        /* <DEDUP_REMOVED lines=11> */
[-C--:B----4-:R-:W-:Y:S03]  /*7b00*/  @P0 IADD3 R8, P1, R10, R139.reuse, RZ ;  /* 0x0000008b0a080210 */ /* 0x090fe60007f3e0ff */
[----:B------:R-:W-:Y:S01]  /*7b10*/  @!PT LDS RZ, [RZ] ;  /* 0x00000000fffff984 */ /* 0x000fe20000000800 */
[----:B------:R-:W-:Y:S01]  /*7b20*/  @!PT LDS RZ, [RZ] ;  /* 0x00000000fffff984 */ /* 0x000fe20000000800 */
[----:B------:R-:W-:Y:S01]  /*7b30*/  @!PT LDS RZ, [RZ] ;  /* 0x00000000fffff984 */ /* 0x000fe20000000800 */
[----:B------:R1:W-:Y:S01]  /*7b40*/  @P0 LDGSTS.E.BYPASS.LTC128B.128 [R213+0x2900], [R10.64], !P6 ;  /* 0x029000000ad50fae */ /* 0x0003e2000f101d48 */
[-C--:B------:R-:W-:Y:S02]  /*7b50*/  @P0 IADD3.X R9, R11, R130.reuse, RZ, P1, !PT ;  /* 0x000000820b090210 */ /* 0x080fe40000ffe4ff */
        /* <DEDUP_REMOVED lines=14> */
.L_x_2145:
        /* <DEDUP_REMOVED lines=32> */
.L_x_2182:
[----:B------:R-:W-:Y:S05]  /*7e40*/  BSYNC B0 ;  /* 0x0000000000007941 */ /* 0x000fea0003800000 */
.L_x_2181:
        /* <DEDUP_REMOVED lines=37> */
[----:B------:R2:W-:Y:S01]  /*80a0*/  STL [R1+0x4], R3 ;  /* 0x0000040301007387 */ /* 0x0005e20000100800 */
[----:B------:R-:W-:-:S03]  /*80b0*/  PRMT R0, RZ, 0x7610, R0 ;  /* 0x00007610ff007816 */ /* 0x000fc60000000000 */
[----:B------:R-:W-:-:S04]  /*80c0*/  IMNMX R229, R138, R2, PT ;  /* 0x000000028ae57217 */ /* 0x000fc80003800200 */
[----:B------:R-:W-:-:S13]  /*80d0*/  ISETP.GT.AND P0, PT, R229, R3, PT ;  /* 0x00000003e500720c */ /* 0x000fda0003f04270 */
[----:B------:R-:W-:Y:S05]  /*80e0*/  @!P0 BRA `(.L_x_2183) ;  /* 0x0000b39000008947 */ /* 0x000fea0003800000 */
[----:B--2---:R-:W2:Y:S04]  /*80f0*/  LDL R3, [R1+0x50] ;  /* 0x0000500001037983 */ /* 0x004ea80000100800 */
[----:B-1----:R-:W3:Y:S04]  /*8100*/  LDL R4, [R1+0x54] ;  /* 0x0000540001047983 */ /* 0x002ee80000100800 */
[----:B------:R-:W4:Y:S04]  /*8110*/  LDL R6, [R1] ;  /* 0x0000000001067983 */ /* 0x000f280000100800 */
[----:B------:R-:W4:Y:S04]  /*8120*/  LDL R10, [R1+0x34] ;  /* 0x00003400010a7983 */ /* 0x000f280000100800 */
[----:B------:R-:W4:Y:S04]  /*8130*/  LDL R7, [R1+0x38] ;  /* 0x0000380001077983 */ /* 0x000f280000100800 */
[----:B------:R-:W4:Y:S04]  /*8140*/  LDL R5, [R1+0x80] ;  /* 0x0000800001057983 */ /* 0x000f280000100800 */
[----:B------:R-:W4:Y:S01]  /*8150*/  LDL R9, [R1+0x58] ;  /* 0x0000580001097983 */ /* 0x000f220000100800 */
[----:B------:R-:W-:-:S04]  /*8160*/  ISETP.NE.U32.AND P0, PT, RZ, c[0x0][0x340], PT ;  /* 0x0000d000ff007a0c */ /* 0x000fc80003f05070 */
[----:B------:R-:W-:Y:S02]  /*8170*/  ISETP.NE.AND.EX P3, PT, RZ, c[0x0][0x344], PT, P0 ;  /* 0x0000d100ff007a0c */ /* 0x000fe40003f65300 */
[----:B------:R-:W-:-:S05]  /*8180*/  SHF.R.S32.HI R0, RZ, 0x1f, R142 ;  /* 0x0000001fff007819 */ /* 0x000fca000001148e */
[----:B------:R-:W-:-:S06]  /*8190*/  IMAD R0, R0, c[0x0][0x178], RZ ;  /* 0x00005e0000007a24 */ /* 0x000fcc00078e02ff */
[----:B--2---:R-:W-:-:S04]  /*81a0*/  @P3 IADD3 R2, P0, R3, c[0x0][0x340], RZ ;  /* 0x0000d00003023a10 */ /* 0x004fc80007f1e0ff */
[----:B---3--:R-:W-:-:S05]  /*81b0*/  @P3 IADD3.X R3, R4, c[0x0][0x344], RZ, P0, !PT ;  /* 0x0000d10004033a10 */ /* 0x008fca00007fe4ff */
[----:B------:R1:W5:Y:S01]  /*81c0*/  @P3 LDG.E R8, [R2.64] ;  /* 0x0000000802083981 */ /* 0x000362000c1e1900 */
[----:B------:R-:W-:-:S05]  /*81d0*/  IMAD.MOV.U32 R4, RZ, RZ, c[0x0][0x2c4] ;  /* 0x0000b100ff047624 */ /* 0x000fca00078e00ff */
[----:B------:R-:W-:Y:S01]  /*81e0*/  ISETP.NE.AND P1, PT, R4, 0x1, PT ;  /* 0x000000010400780c */ /* 0x000fe20003f25270 */
[----:B------:R-:W-:Y:S01]  /*81f0*/  IMAD R0, R142, c[0x0][0x17c], R0 ;  /* 0x00005f008e007a24 */ /* 0x000fe200078e0200 */
        /* <DEDUP_REMOVED lines=41> */
.L_x_2324:
[----:B------:R-:W-:Y:S05]  /*8490*/  BRA.DIV ~URZ, `(.L_x_2185) ;  /* 0x0000f1127f007947 */ /* 0x000fea000b800000 */
[----:B------:R3:W4:Y:S02]  /*84a0*/  SHFL.IDX PT, R2, R6, RZ, 0x181f ;  /* 0x00181fff06027589 */ /* 0x00072400000e0000 */
.L_x_2325:
        /* <DEDUP_REMOVED lines=10> */
.L_x_2187:
[----:B------:R-:W-:Y:S05]  /*8550*/  BSYNC B0 ;  /* 0x0000000000007941 */ /* 0x000fea0003800000 */
.L_x_2186:
[----:B------:R-:W-:Y:S05]  /*8560*/  BRA.DIV ~URZ, `(.L_x_2188) ;  /* 0x0000f0b27f007947 */ /* 0x000fea000b800000 */
[----:B--2---:R2:W1:Y:S04]  /*8570*/  SHFL.IDX PT, R7, R5, 0x1, 0x181f ;  /* 0x00381f0005077f89 */ /* 0x00446800000e0000 */
[----:B----4-:R2:W4:Y:S02]  /*8580*/  SHFL.IDX PT, R2, R6, 0x1, 0x181f ;  /* 0x00381f0006027f89 */ /* 0x01052400000e0000 */
.L_x_2326:
        /* <DEDUP_REMOVED lines=10> */
.L_x_2190:
[----:B------:R-:W-:Y:S05]  /*8630*/  BSYNC B0 ;  /* 0x0000000000007941 */ /* 0x000fea0003800000 */
.L_x_2189:
[----:B------:R-:W-:Y:S05]  /*8640*/  BRA.DIV ~URZ, `(.L_x_2191) ;  /* 0x0000f0a27f007947 */ /* 0x000fea000b800000 */
[----:B-1----:R1:W2:Y:S02]  /*8650*/  SHFL.IDX PT, R7, R5, 0x2, 0x181f ;  /* 0x00581f0005077f89 */ /* 0x0022a400000e0000 */
.L_x_2327:
[----:B------:R-:W-:Y:S05]  /*8660*/  BRA.DIV ~URZ, `(.L_x_2192) ;  /* 0x0000f0f27f007947 */ /* 0x000fea000b800000 */
[----:B----4-:R4:W1:Y:S02]  /*8670*/  SHFL.IDX PT, R2, R6, 0x2, 0x181f ;  /* 0x00581f0006027f89 */ /* 0x01086400000e0000 */
.L_x_2328:
        /* <DEDUP_REMOVED lines=10> */
.L_x_2194:
[----:B------:R-:W-:Y:S05]  /*8720*/  BSYNC B0 ;  /* 0x0000000000007941 */ /* 0x000fea0003800000 */
.L_x_2193:
[----:B------:R-:W-:Y:S05]  /*8730*/  BRA.DIV ~URZ, `(.L_x_2195) ;  /* 0x0000f0927f007947 */ /* 0x000fea000b800000 */
[----:B--2---:R2:W3:Y:S04]  /*8740*/  SHFL.IDX PT, R7, R5, 0x3, 0x181f ;  /* 0x00781f0005077f89 */ /* 0x0044e800000e0000 */
[----:B-1----:R2:W1:Y:S02]  /*8750*/  SHFL.IDX PT, R2, R6, 0x3, 0x181f ;  /* 0x00781f0006027f89 */ /* 0x00246400000e0000 */
.L_x_2329:
        /* <DEDUP_REMOVED lines=10> */
.L_x_2197:
[----:B------:R-:W-:Y:S05]  /*8800*/  BSYNC B0 ;  /* 0x0000000000007941 */ /* 0x000fea0003800000 */
.L_x_2196:
[----:B------:R-:W-:Y:S05]  /*8810*/  BRA.DIV ~URZ, `(.L_x_2198) ;  /* 0x0000f0827f007947 */ /* 0x000fea000b800000 */
[----:B---3--:R3:W2:Y:S02]  /*8820*/  SHFL.IDX PT, R7, R5, 0x4, 0x181f ;  /* 0x00981f0005077f89 */ /* 0x0086a400000e0000 */
.L_x_2330:
[----:B------:R-:W-:Y:S05]  /*8830*/  BRA.DIV ~URZ, `(.L_x_2199) ;  /* 0x0000f0d27f007947 */ /* 0x000fea000b800000 */
[----:B-1----:R1:W3:Y:S02]  /*8840*/  SHFL.IDX PT, R2, R6, 0x4, 0x181f ;  /* 0x00981f0006027f89 */ /* 0x0022e400000e0000 */
.L_x_2331:
        /* <DEDUP_REMOVED lines=10> */
.L_x_2201:
[----:B------:R-:W-:Y:S05]  /*88f0*/  BSYNC B0 ;  /* 0x0000000000007941 */ /* 0x000fea0003800000 */
.L_x_2200:
[----:B------:R-:W-:Y:S05]  /*8900*/  BRA.DIV ~URZ, `(.L_x_2202) ;  /* 0x0000f0727f007947 */ /* 0x000fea000b800000 */
[----:B--2---:R2:W1:Y:S04]  /*8910*/  SHFL.IDX PT, R7, R5, 0x5, 0x181f ;  /* 0x00b81f0005077f89 */ /* 0x00446800000e0000 */
[----:B---3--:R2:W3:Y:S02]  /*8920*/  SHFL.IDX PT, R2, R6, 0x5, 0x181f ;  /* 0x00b81f0006027f89 */ /* 0x0084e400000e0000 */
.L_x_2332:
        /* <DEDUP_REMOVED lines=10> */
.L_x_2204:
[----:B------:R-:W-:Y:S05]  /*89d0*/  BSYNC B0 ;  /* 0x0000000000007941 */ /* 0x000fea0003800000 */
.L_x_2203:
[----:B------:R-:W-:Y:S05]  /*89e0*/  BRA.DIV ~URZ, `(.L_x_2205) ;  /* 0x0000f0627f007947 */ /* 0x000fea000b800000 */
[----:B-1----:R1:W2:Y:S02]  /*89f0*/  SHFL.IDX PT, R7, R5, 0x6, 0x181f ;  /* 0x00d81f0005077f89 */ /* 0x0022a400000e0000 */
.L_x_2333:
[----:B------:R-:W-:Y:S05]  /*8a00*/  BRA.DIV ~URZ, `(.L_x_2206) ;  /* 0x0000f0b27f007947 */ /* 0x000fea000b800000 */
[----:B---3--:R3:W1:Y:S02]  /*8a10*/  SHFL.IDX PT, R2, R6, 0x6, 0x181f ;  /* 0x00d81f0006027f89 */ /* 0x00866400000e0000 */
.L_x_2334:
        /* <DEDUP_REMOVED lines=10> */
.L_x_2208:
[----:B------:R-:W-:Y:S05]  /*8ac0*/  BSYNC B0 ;  /* 0x0000000000007941 */ /* 0x000fea0003800000 */
.L_x_2207:
[----:B------:R-:W-:Y:S05]  /*8ad0*/  BRA.DIV ~URZ, `(.L_x_2209) ;  /* 0x0000f0527f007947 */ /* 0x000fea000b800000 */
[----:B-12---:R-:W1:Y:S04]  /*8ae0*/  SHFL.IDX PT, R5, R5, 0x7, 0x181f ;  /* 0x00f81f0005057f89 */ /* 0x006e6800000e0000 */
[----:B------:R2:W3:Y:S02]  /*8af0*/  SHFL.IDX PT, R3, R6, 0x7, 0x181f ;  /* 0x00f81f0006037f89 */ /* 0x0004e400000e0000 */
.L_x_2335:
        /* <DEDUP_REMOVED lines=17> */
[----:B------:R-:W3:Y:S04]  /*8c10*/  LDL R183, [R1] ;  /* 0x0000000001b77983 */ /* 0x000ee80000100800 */
[----:B------:R-:W5:Y:S01]  /*8c20*/  LDL R186, [R1+0x2c] ;  /* 0x00002c0001ba7983 */ /* 0x000f620000100800 */
[----:B------:R-:W-:Y:S02]  /*8c30*/  IMAD.MOV.U32 R90, RZ, RZ, 0x50 ;  /* 0x00000050ff5a7424 */ /* 0x000fe400078e00ff */
[----:B------:R-:W-:Y:S02]  /*8c40*/  IMAD.MOV.U32 R96, RZ, RZ, c[0x0][0x2b8] ;  /* 0x0000ae00ff607624 */ /* 0x000fe400078e00ff */
[----:B------:R-:W-:Y:S01]  /*8c50*/  IMAD R90, R229, R90, -0x50 ;  /* 0xffffffb0e55a7424 */ /* 0x000fe200078e025a */
[----:B------:R-:W-:Y:S02]  /*8c60*/  BAR.SYNC.DEFER_BLOCKING 0x0 ;  /* 0x0000000000007b1d */ /* 0x000fe40000010000 */
[----:B------:R-:W-:Y:S01]  /*8c70*/  ISETP.NE.AND P1, PT, R96, 0x1, PT ;  /* 0x000000016000780c */ /* 0x000fe20003f25270 */
[----:B------:R-:W-:-:S02]  /*8c80*/  IMAD.MOV.U32 R214, RZ, RZ, RZ ;  /* 0x000000ffffd67224 */ /* 0x000fc400078e00ff */
        /* <DEDUP_REMOVED lines=22> */
[----:B---3--:R-:W-:-:S04]  /*8df0*/  SHF.R.S32.HI R9, RZ, 0x1f, R7 ;  /* 0x0000001fff097819 */ /* 0x008fc80000011407 */
[----:B------:R-:W-:Y:S01]  /*8e00*/  LEA.HI R9, R9, R7, RZ, 0x3 ;  /* 0x0000000709097211 */ /* 0x000fe200078f18ff */
[----:B------:R-:W-:-:S03]  /*8e10*/  IMAD R94, R95, -0x50, R131 ;  /* 0xffffffb05f5e7824 */ /* 0x000fc600078e0283 */
[----:B------:R-:W-:-:S05]  /*8e20*/  SHF.R.S32.HI R9, RZ, 0x3, R9 ;  /* 0x00000003ff097819 */ /* 0x000fca0000011409 */
[----:B------:R-:W-:-:S05]  /*8e30*/  IMAD.IADD R84, R94, 0x1, -R9 ;  /* 0x000000015e547824 */ /* 0x000fca00078e0a09 */
[C---:B------:R-:W-:Y:S02]  /*8e40*/  ISETP.GE.AND P1, PT, R84.reuse, 0x1, PT ;  /* 0x000000015400780c */ /* 0x040fe40003f26270 */
[----:B------:R-:W-:-:S11]  /*8e50*/  ISETP.GE.AND P4, PT, R84, 0x21, PT ;  /* 0x000000215400780c */ /* 0x000fd60003f86270 */
[----:B------:R-:W-:Y:S01]  /*8e60*/  @P1 ISETP.GE.AND P5, PT, R244, c[0x0][0x1d4], PT ;  /* 0x00007500f4001a0c */ /* 0x000fe20003fa6270 */
[----:B------:R-:W-:Y:S04]  /*8e70*/  STL.64 [R1+0x18], R180 ;  /* 0x000018b401007387 */ /* 0x000fe80000100a00 */
[----:B------:R-:W-:Y:S01]  /*8e80*/  STL [R1+0x14], R97 ;  /* 0x0000146101007387 */ /* 0x000fe20000100800 */
[----:B------:R-:W-:Y:S01]  /*8e90*/  BSSY B0, `(.L_x_2210) ;  /* 0x000002a000007945 */ /* 0x000fe20003800000 */
        /* <DEDUP_REMOVED lines=9> */
[----:B------:R-:W2:Y:S04]  /*8f30*/  SHFL.IDX PT, R4, R2, 0x1, 0x181f ;  /* 0x00381f0002047f89 */ /* 0x000ea800000e0000 */
[----:B------:R-:W3:Y:S04]  /*8f40*/  SHFL.IDX PT, R7, R8, RZ, 0x181f ;  /* 0x00181fff08077589 */ /* 0x000ee800000e0000 */
[----:B------:R-:W4:Y:S01]  /*8f50*/  SHFL.IDX PT, R5, R8, 0x1, 0x181f ;  /* 0x00381f0008057f89 */ /* 0x000f2200000e0000 */
[----:B------:R-:W-:-:S03]  /*8f60*/  ISETP.GE.AND P0, PT, R84, 0x11, PT ;  /* 0x000000115400780c */ /* 0x000fc60003f06270 */
[----:B------:R-:W5:Y:S04]  /*8f70*/  SHFL.IDX PT, R9, R2, 0x2, 0x181f ;  /* 0x00581f0002097f89 */ /* 0x000f6800000e0000 */
[----:B------:R-:W-:Y:S01]  /*8f80*/  SHFL.IDX PT, R10, R2, 0x3, 0x181f ;  /* 0x00781f00020a7f89 */ /* 0x000fe200000e0000 */
[----:B-1----:R-:W-:-:S03]  /*8f90*/  @P1 LEA R6, P2, R244, R3, 0x1 ;  /* 0x00000003f4061211 */ /* 0x002fc600078408ff */
[----:B------:R-:W1:Y:S02]  /*8fa0*/  SHFL.IDX PT, R11, R8, 0x2, 0x181f ;  /* 0x00581f00080b7f89 */ /* 0x000e6400000e0000 */
[C---:B--2---:R-:W-:Y:S02]  /*8fb0*/  @P0 LEA R4, P3, R244.reuse, R4, 0x1 ;  /* 0x00000004f4040211 */ /* 0x044fe400078608ff */
[----:B------:R-:W2:Y:S01]  /*8fc0*/  SHFL.IDX PT, R3, R8, 0x3, 0x181f ;  /* 0x00781f0008037f89 */ /* 0x000ea200000e0000 */
[C-C-:B---3--:R-:W-:Y:S02]  /*8fd0*/  @P1 LEA.HI.X R7, R244.reuse, R7, R245.reuse, 0x1, P2 ;  /* 0x00000007f4071211 */ /* 0x148fe400010f0cf5 */
[C---:B------:R-:W-:Y:S02]  /*8fe0*/  @P0 ISETP.GE.AND P2, PT, R244.reuse, c[0x0][0x1d4], PT ;  /* 0x00007500f4000a0c */ /* 0x040fe40003f46270 */
[----:B----4-:R-:W-:Y:S01]  /*8ff0*/  @P0 LEA.HI.X R5, R244, R5, R245, 0x1, P3 ;  /* 0x00000005f4050211 */ /* 0x010fe200018f0cf5 */
[----:B------:R5:W-:Y:S01]  /*9000*/  @P1 LDGSTS.E.BYPASS.LTC128B.128 [R213+0x2900], [R6.64], !P5 ;  /* 0x0290000006d51fae */ /* 0x000be2000e901d48 */
[----:B------:R-:W-:-:S02]  /*9010*/  ISETP.GE.AND P3, PT, R84, 0x31, PT ;  /* 0x000000315400780c */ /* 0x000fc40003f66270 */
[----:B------:R-:W-:-:S07]  /*9020*/  @P4 ISETP.GE.AND P5, PT, R244, c[0x0][0x1d4], PT ;  /* 0x00007500f4004a0c */ /* 0x000fce0003fa6270 */
[----:B------:R3:W-:Y:S04]  /*9030*/  @P0 LDGSTS.E.BYPASS.LTC128B.128 [R213+0x3100], [R4.64], !P2 ;  /* 0x0310000004d50fae */ /* 0x0007e8000d101d48 */
[C---:B------:R-:W-:Y:S02]  /*9040*/  @P3 ISETP.GE.AND P0, PT, R244.reuse, c[0x0][0x1d4], PT ;  /* 0x00007500f4003a0c */ /* 0x040fe40003f06270 */
[----:B-----5:R-:W-:-:S04]  /*9050*/  @P4 LEA R6, P2, R244, R9, 0x1 ;  /* 0x00000009f4064211 */ /* 0x020fc800078408ff */
[----:B-1----:R-:W-:-:S05]  /*9060*/  @P4 LEA.HI.X R7, R244, R11, R245, 0x1, P2 ;  /* 0x0000000bf4074211 */ /* 0x002fca00010f0cf5 */
[----:B------:R1:W-:Y:S01]  /*9070*/  @P4 LDGSTS.E.BYPASS.LTC128B.128 [R213+0x3900], [R6.64], !P5 ;  /* 0x0390000006d54fae */ /* 0x0003e2000e901d48 */
[----:B---3--:R-:W-:-:S04]  /*9080*/  @P3 LEA R4, P1, R244, R10, 0x1 ;  /* 0x0000000af4043211 */ /* 0x008fc800078208ff */
[----:B--2---:R-:W-:-:S05]  /*9090*/  @P3 LEA.HI.X R5, R244, R3, R245, 0x1, P1 ;  /* 0x00000003f4053211 */ /* 0x004fca00008f0cf5 */
[----:B------:R1:W-:Y:S01]  /*90a0*/  @P3 LDGSTS.E.BYPASS.LTC128B.128 [R213+0x4100], [R4.64], !P0 ;  /* 0x0410000004d53fae */ /* 0x0003e2000c101d48 */
[----:B------:R-:W-:-:S03]  /*90b0*/  ISETP.GE.AND P0, PT, R84, 0x41, PT ;  /* 0x000000415400780c */ /* 0x000fc60003f06270 */
[----:B------:R-:W2:Y:S04]  /*90c0*/  SHFL.IDX PT, R2, R2, 0x4, 0x181f ;  /* 0x00981f0002027f89 */ /* 0x000ea800000e0000 */
[----:B------:R1:W3:Y:S06]  /*90d0*/  SHFL.IDX PT, R3, R8, 0x4, 0x181f ;  /* 0x00981f0008037f89 */ /* 0x0002ec00000e0000 */
[----:B------:R-:W-:Y:S05]  /*90e0*/  @!P0 BRA `(.L_x_2211) ;  /* 0x0000004000008947 */ /* 0x000fea0003800000 */
[C---:B------:R-:W-:Y:S02]  /*90f0*/  ISETP.GE.AND P0, PT, R244.reuse, c[0x0][0x1d4], PT ;  /* 0x00007500f4007a0c */ /* 0x040fe40003f06270 */
[----:B--2---:R-:W-:-:S04]  /*9100*/  LEA R2, P1, R244, R2, 0x1 ;  /* 0x00000002f4027211 */ /* 0x004fc800078208ff */
[----:B---3--:R-:W-:-:S07]  /*9110*/  LEA.HI.X R3, R244, R3, R245, 0x1, P1 ;  /* 0x00000003f4037211 */ /* 0x008fce00008f0cf5 */
[----:B------:R2:W-:Y:S02]  /*9120*/  LDGSTS.E.BYPASS.LTC128B.128 [R213+0x4900], [R2.64], !P0 ;  /* 0x0490000002d57fae */ /* 0x0005e4000c101d48 */
.L_x_2211:
[----:B------:R-:W-:Y:S05]  /*9130*/  BSYNC B0 ;  /* 0x0000000000007941 */ /* 0x000fea0003800000 */
.L_x_2210:
[----:B------:R-:W-:Y:S01]  /*9140*/  ISETP.LT.AND P0, PT, RZ, c[0x0][0x27c], PT ;  /* 0x00009f00ff007a0c */ /* 0x000fe20003f01270 */
[----:B------:R-:W0:-:S12]  /*9150*/  LDGDEPBAR ;  /* 0x00000000000079af */ /* 0x000e180000000000 */
[----:B------:R-:W-:Y:S05]  /*9160*/  @P0 BRA `(.L_x_2212) ;  /* 0x0000002000000947 */ /* 0x000fea0003800000 */
[----:B------:R-:W-:-:S04]  /*9170*/  DEPBAR.LE SB0, 0x1 ;  /* 0x000080400000791a */ /* 0x000fc80000000000 */
[----:B------:R-:W-:Y:S05]  /*9180*/  BRA `(.L_x_2213) ;  /* 0x0000352000007947 */ /* 0x000fea0003800000 */
.L_x_2212:
[----:B------:R-:W4:Y:S01]  /*9190*/  LDL R25, [R1+0x34] ;  /* 0x0000340001197983 */ /* 0x000f220000100800 */
[----:B--2---:R-:W-:Y:S01]  /*91a0*/  SHF.R.S32.HI R2, RZ, 0x1f, R129 ;  /* 0x0000001fff027819 */ /* 0x004fe20000011481 */
[----:B------:R-:W-:Y:S01]  /*91b0*/  ULDC.U8 UR4, c[0x0][0x298] ;  /* 0x0000a60000047ab9 */ /* 0x000fe20000000000 */
[C---:B-1----:R-:W-:Y:S01]  /*91c0*/  IMAD.WIDE.U32 R4, R129.reuse, c[0x0][0x290], RZ ;  /* 0x0000a40081047a25 */ /* 0x042fe200078e00ff */
[----:B------:R-:W-:Y:S01]  /*91d0*/  ISETP.NE.AND P2, PT, RZ, UR4, PT ;  /* 0x00000004ff007c0c */ /* 0x000fe2000bf45270 */
[----:B------:R-:W-:Y:S02]  /*91e0*/  BSSY B2, `(.L_x_2213) ;  /* 0x000034c000027945 */ /* 0x000fe40003800000 */
[C---:B------:R-:W-:Y:S02]  /*91f0*/  IMAD R7, R2.reuse, c[0x0][0x280], RZ ;  /* 0x0000a00002077a24 */ /* 0x040fe400078e02ff */
[----:B------:R-:W-:Y:S02]  /*9200*/  IMAD R6, R2, c[0x0][0x290], RZ ;  /* 0x0000a40002067a24 */ /* 0x000fe400078e02ff */
[----:B---3--:R-:W-:-:S04]  /*9210*/  IMAD.WIDE.U32 R2, R129, c[0x0][0x280], RZ ;  /* 0x0000a00081027a25 */ /* 0x008fc800078e00ff */
[C---:B------:R-:W-:Y:S01]  /*9220*/  IMAD R9, R129.reuse, c[0x0][0x284], R7 ;  /* 0x0000a10081097a24 */ /* 0x040fe200078e0207 */
[----:B------:R-:W-:Y:S01]  /*9230*/  LEA R7, P0, R4, c[0x0][0x288], 0x1 ;  /* 0x0000a20004077a11 */ /* 0x000fe200078008ff */
[----:B------:R-:W-:Y:S01]  /*9240*/  IMAD R8, R129, c[0x0][0x294], R6 ;  /* 0x0000a50081087a24 */ /* 0x000fe200078e0206 */
[----:B------:R-:W-:Y:S02]  /*9250*/  LEA R6, P1, R2, c[0x0][0x270], 0x1 ;  /* 0x00009c0002067a11 */ /* 0x000fe400078208ff */
[----:B------:R-:W-:Y:S02]  /*9260*/  IADD3 R3, R9, R3, RZ ;  /* 0x0000000309037210 */ /* 0x000fe40007ffe0ff */
[----:B------:R-:W-:Y:S02]  /*9270*/  IADD3 R5, R8, R5, RZ ;  /* 0x0000000508057210 */ /* 0x000fe40007ffe0ff */
[----:B------:R-:W-:Y:S02]  /*9280*/  LEA.HI.X R2, R2, c[0x0][0x274], R3, 0x1, P1 ;  /* 0x00009d0002027a11 */ /* 0x000fe400008f0c03 */
[----:B------:R-:W-:-:S02]  /*9290*/  LEA.HI.X R3, R4, c[0x0][0x28c], R5, 0x1, P0 ;  /* 0x0000a30004037a11 */ /* 0x000fc400000f0c05 */
[----:B----4-:R-:W-:Y:S01]  /*92a0*/  LEA R4, R25, R98, 0x7 ;  /* 0x0000006219047211 */ /* 0x010fe200078e38ff */
        /* <DEDUP_REMOVED lines=28> */
.L_x_2216:
[----:B-12-4-:R-:W-:Y:S05]  /*9470*/  BSYNC B0 ;  /* 0x0000000000007941 */ /* 0x016fea0003800000 */
.L_x_2215:
        /* <DEDUP_REMOVED lines=72> */
.L_x_2220:
[----:B------:R-:W-:Y:S05]  /*9900*/  BSYNC B0 ;  /* 0x0000000000007941 */ /* 0x000fea0003800000 */
.L_x_2219:
        /* <DEDUP_REMOVED lines=40> */
.L_x_2218:
[----:B------:R-:W-:Y:S05]  /*9b90*/  BSYNC B1 ;  /* 0x0000000000017941 */ /* 0x000fea0003800000 */
.L_x_2217:
        /* <DEDUP_REMOVED lines=45> */
.L_x_2224:
[----:B------:R-:W-:Y:S05]  /*9e70*/  BSYNC B0 ;  /* 0x0000000000007941 */ /* 0x000fea0003800000 */
.L_x_2223:
        /* <DEDUP_REMOVED lines=40> */
.L_x_2222:
[----:B------:R-:W-:Y:S05]  /*a100*/  BSYNC B1 ;  /* 0x0000000000017941 */ /* 0x000fea0003800000 */
.L_x_2221:
        /* <DEDUP_REMOVED lines=45> */
.L_x_2228:
[----:B------:R-:W-:Y:S05]  /*a3e0*/  BSYNC B0 ;  /* 0x0000000000007941 */ /* 0x000fea0003800000 */
.L_x_2227:
        /* <DEDUP_REMOVED lines=40> */
.L_x_2226:
[----:B------:R-:W-:Y:S05]  /*a670*/  BSYNC B1 ;  /* 0x0000000000017941 */ /* 0x000fea0003800000 */
.L_x_2225:
        /* <DEDUP_REMOVED lines=44> */
.L_x_2231:
[----:B------:R-:W-:Y:S05]  /*a940*/  BSYNC B0 ;  /* 0x0000000000007941 */ /* 0x000fea0003800000 */
.L_x_2230:
        /* <DEDUP_REMOVED lines=41> */
.L_x_2214:
        /* <DEDUP_REMOVED lines=22> */
.L_x_2233:
[----:B-123--:R-:W-:Y:S05]  /*ad40*/  BSYNC B0 ;  /* 0x0000000000007941 */ /* 0x00efea0003800000 */
.L_x_2232:
        /* <DEDUP_REMOVED lines=121> */
.L_x_2235:
[----:B------:R-:W-:Y:S05]  /*b4e0*/  BSYNC B0 ;  /* 0x0000000000007941 */ /* 0x000fea0003800000 */
.L_x_2234:
        /* <DEDUP_REMOVED lines=94> */
.L_x_2237:
[----:B------:R-:W-:Y:S05]  /*bad0*/  BSYNC B0 ;  /* 0x0000000000007941 */ /* 0x000fea0003800000 */
.L_x_2236:
        /* <DEDUP_REMOVED lines=94> */
.L_x_2239:
[----:B------:R-:W-:Y:S05]  /*c0c0*/  BSYNC B0 ;  /* 0x0000000000007941 */ /* 0x000fea0003800000 */
.L_x_2238:
        /* <DEDUP_REMOVED lines=93> */
.L_x_2229:
[----:B------:R-:W-:Y:S05]  /*c6a0*/  BSYNC B2 ;  /* 0x0000000000027941 */ /* 0x000fea0003800000 */
.L_x_2213:
[----:B------:R-:W-:Y:S01]  /*c6b0*/  IMAD.WIDE.U32 R146, R85, c[0x0][0x210], RZ ;  /* 0x0000840055927a25 */ /* 0x000fe200078e00ff */
[----:B------:R-:W-:-:S04]  /*c6c0*/  DEPBAR.LE SB0, 0x0 ;  /* 0x000080000000791a */ /* 0x000fc80000000000 */
[----:B------:R-:W-:Y:S01]  /*c6d0*/  IMAD R144, R85, c[0x0][0x214], R147 ;  /* 0x0000850055907a24 */ /* 0x000fe200078e0293 */
[----:B------:R-:W-:Y:S01]  /*c6e0*/  STL.64 [R1+0x8], R146 ;  /* 0x0000089201007387 */ /* 0x000fe20000100a00 */
[----:B------:R-:W-:Y:S02]  /*c6f0*/  IMAD R0, R88, c[0x0][0x208], RZ ;  /* 0x0000820058007a24 */ /* 0x000fe400078e02ff */
[C---:B--23--:R-:W-:Y:S01]  /*c700*/  IMAD.WIDE.U32 R2, R223.reuse, c[0x0][0x208], RZ ;  /* 0x00008200df027a25 */ /* 0x04cfe200078e00ff */
[----:B------:R-:W-:Y:S03]  /*c710*/  STL [R1+0x10], R144 ;  /* 0x0000109001007387 */ /* 0x000fe60000100800 */
[----:B------:R-:W-:Y:S01]  /*c720*/  IMAD R0, R223, c[0x0][0x20c], R0 ;  /* 0x00008300df007a24 */ /* 0x000fe200078e0200 */
[----:B------:R-:W2:Y:S03]  /*c730*/  LDL R85, [R1+0x4] ;  /* 0x0000040001557983 */ /* 0x000ea60000100800 */
[----:B------:R-:W-:Y:S01]  /*c740*/  IMAD.IADD R3, R3, 0x1, R0 ;  /* 0x0000000103037824 */ /* 0x000fe200078e0200 */
[----:B------:R-:W-:Y:S01]  /*c750*/  BAR.SYNC.DEFER_BLOCKING 0x0 ;  /* 0x0000000000007b1d */ /* 0x000fe20000010000 */
[----:B------:R-:W-:-:S02]  /*c760*/  IMAD R0, R89, c[0x0][0x218], RZ ;  /* 0x0000860059007a24 */ /* 0x000fc400078e02ff */
[----:B------:R-:W-:-:S04]  /*c770*/  IMAD.WIDE.U32 R2, R214, c[0x0][0x218], R2 ;  /* 0x00008600d6027a25 */ /* 0x000fc800078e0002 */
[----:B------:R-:W-:Y:S01]  /*c780*/  IMAD R0, R214, c[0x0][0x21c], R0 ;  /* 0x00008700d6007a24 */ /* 0x000fe200078e0200 */
[----:B------:R-:W-:-:S04]  /*c790*/  IADD3 R2, P0, R2, R146, RZ ;  /* 0x0000009202027210 */ /* 0x000fc80007f1e0ff */
[----:B------:R-:W-:Y:S01]  /*c7a0*/  IADD3.X R3, R144, R3, R0, P0, !PT ;  /* 0x0000000390037210 */ /* 0x000fe200007fe400 */
[----:B-1----:R-:W-:Y:S04]  /*c7b0*/  LDSM.16.M88.4 R4, [R203+0x2000] ;  /* 0x00200000cb04783b */ /* 0x002fe80000000200 */
[----:B------:R-:W1:Y:S04]  /*c7c0*/  LDSM.16.M88.4 R32, [R196] ;  /* 0x00000000c420783b */ /* 0x000e680000000200 */
[----:B------:R-:W3:Y:S04]  /*c7d0*/  LDSM.16.M88.4 R28, [R196+0x800] ;  /* 0x00080000c41c783b */ /* 0x000ee80000000200 */
[----:B------:R-:W4:Y:S04]  /*c7e0*/  LDSM.16.M88.4 R24, [R196+0x1000] ;  /* 0x00100000c418783b */ /* 0x000f280000000200 */
[----:B------:R-:W5:Y:S04]  /*c7f0*/  LDSM.16.M88.4 R20, [R196+0x1800] ;  /* 0x00180000c414783b */ /* 0x000f680000000200 */
[----:B------:R-:W4:Y:S04]  /*c800*/  LDSM.16.M88.4 R16, [R196+0x2000] ;  /* 0x00200000c410783b */ /* 0x000f280000000200 */
[----:B------:R-:W5:Y:S04]  /*c810*/  LDSM.16.M88.4 R8, [R203] ;  /* 0x00000000cb08783b */ /* 0x000f680000000200 */
[----:B------:R-:W-:Y:S04]  /*c820*/  LDSM.16.M88.4 R12, [R206+0x2000] ;  /* 0x00200000ce0c783b */ /* 0x000fe80000000200 */
[----:B------:R-:W5:Y:S04]  /*c830*/  LDSM.16.M88.4 R104, [R208] ;  /* 0x00000000d068783b */ /* 0x000f680000000200 */
[----:B------:R-:W5:Y:S04]  /*c840*/  LDSM.16.M88.4 R68, [R209] ;  /* 0x00000000d144783b */ /* 0x000f680000000200 */
[----:B------:R-:W5:Y:S04]  /*c850*/  LDSM.16.M88.4 R56, [R207] ;  /* 0x00000000cf38783b */ /* 0x000f680000000200 */
[----:B------:R-:W5:Y:S01]  /*c860*/  LDSM.16.M88.4 R60, [R211] ;  /* 0x00000000d33c783b */ /* 0x000f620000000200 */
[C---:B-1----:R-:W-:Y:S03]  /*c870*/  HMMA.16816.F32 R48, R4.reuse, R32, RZ ;  /* 0x000000200430723c */ /* 0x042fe600000018ff */
[----:B------:R-:W1:Y:S05]  /*c880*/  LDSM.16.M88.4 R64, [R210] ;  /* 0x00000000d240783b */ /* 0x000e6a0000000200 */
[C---:B---3--:R-:W-:Y:S08]  /*c890*/  HMMA.16816.F32 R44, R4.reuse, R28, RZ ;  /* 0x0000001c042c723c */ /* 0x048ff000000018ff */
[C---:B----4-:R-:W-:Y:S08]  /*c8a0*/  HMMA.16816.F32 R40, R4.reuse, R24, RZ ;  /* 0x000000180428723c */ /* 0x050ff000000018ff */
[C---:B-----5:R-:W-:Y:S08]  /*c8b0*/  HMMA.16816.F32 R36, R4.reuse, R20, RZ ;  /* 0x000000140424723c */ /* 0x060ff000000018ff */
[C---:B------:R-:W-:Y:S08]  /*c8c0*/  HMMA.16816.F32 R52, R4.reuse, R16, RZ ;  /* 0x000000100434723c */ /* 0x040ff000000018ff */
[C---:B------:R-:W-:Y:S08]  /*c8d0*/  HMMA.16816.F32 R72, R4.reuse, R34, RZ ;  /* 0x000000220448723c */ /* 0x040ff000000018ff */
[C---:B------:R-:W-:Y:S08]  /*c8e0*/  HMMA.16816.F32 R76, R4.reuse, R30, RZ ;  /* 0x0000001e044c723c */ /* 0x040ff000000018ff */
[C---:B------:R-:W-:Y:S08]  /*c8f0*/  HMMA.16816.F32 R80, R4.reuse, R26, RZ ;  /* 0x0000001a0450723c */ /* 0x040ff000000018ff */
[C---:B------:R-:W-:Y:S08]  /*c900*/  HMMA.16816.F32 R100, R4.reuse, R22, RZ ;  /* 0x000000160464723c */ /* 0x040ff000000018ff */
[----:B------:R-:W-:Y:S01]  /*c910*/  HMMA.16816.F32 R4, R4, R18, RZ ;  /* 0x000000120404723c */ /* 0x000fe200000018ff */
[----:B------:R-:W-:-:S04]  /*c920*/  LEA R0, P0, R2, c[0x0][0x1f8], 0x1 ;  /* 0x00007e0002007a11 */ /* 0x000fc800078008ff */
[----:B------:R-:W-:Y:S02]  /*c930*/  LEA.HI.X R2, R2, c[0x0][0x1fc], R3, 0x1, P0 ;  /* 0x00007f0002027a11 */ /* 0x000fe400000f0c03 */
[----:B------:R-:W3:Y:S01]  /*c940*/  SHFL.IDX PT, R3, R0, RZ, 0x181f ;  /* 0x00181fff00037589 */ /* 0x000ee200000e0000 */
[C---:B------:R-:W-:Y:S08]  /*c950*/  HMMA.16816.F32 R108, R8.reuse, R32, RZ ;  /* 0x00000020086c723c */ /* 0x040ff000000018ff */
[----:B------:R-:W-:Y:S08]  /*c960*/  HMMA.16816.F32 R168, R8, R34, RZ ;  /* 0x0000002208a8723c */ /* 0x000ff000000018ff */
[C---:B------:R-:W-:Y:S01]  /*c970*/  HMMA.16816.F32 R32, R12.reuse, R106, R4 ;  /* 0x0000006a0c20723c */ /* 0x040fe20000001804 */
[----:B------:R-:W4:Y:S04]  /*c980*/  SHFL.IDX PT, R4, R0, 0x1, 0x181f ;  /* 0x00381f0000047f89 */ /* 0x000f2800000e0000 */
[----:B------:R-:W5:Y:S03]  /*c990*/  SHFL.IDX PT, R6, R0, 0x2, 0x181f ;  /* 0x00581f0000067f89 */ /* 0x000f6600000e0000 */
[C---:B------:R-:W-:Y:S01]  /*c9a0*/  HMMA.16816.F32 R136, R12.reuse, R68, R36 ;  /* 0x000000440c88723c */ /* 0x040fe20000001824 */
[----:B------:R-:W-:Y:S07]  /*c9b0*/  SHFL.IDX PT, R7, R2, 0x1, 0x181f ;  /* 0x00381f0002077f89 */ /* 0x000fee00000e0000 */
[C---:B------:R-:W-:Y:S01]  /*c9c0*/  HMMA.16816.F32 R140, R12.reuse, R56, R48 ;  /* 0x000000380c8c723c */ /* 0x040fe20000001830 */
[----:B------:R-:W-:Y:S07]  /*c9d0*/  SHFL.IDX PT, R5, R0, 0x3, 0x181f ;  /* 0x00781f0000057f89 */ /* 0x000fee00000e0000 */
[C---:B------:R-:W-:Y:S08]  /*c9e0*/  HMMA.16816.F32 R132, R12.reuse, R60, R44 ;  /* 0x0000003c0c84723c */ /* 0x040ff0000000182c */
[C---:B-1----:R-:W-:Y:S08]  /*c9f0*/  HMMA.16816.F32 R124, R12.reuse, R64, R40 ;  /* 0x000000400c7c723c */ /* 0x042ff00000001828 */
[C---:B------:R-:W-:Y:S08]  /*ca00*/  HMMA.16816.F32 R128, R12.reuse, R104, R52 ;  /* 0x000000680c80723c */ /* 0x040ff00000001834 */
[C---:B------:R-:W-:Y:S08]  /*ca10*/  HMMA.16816.F32 R72, R12.reuse, R58, R72 ;  /* 0x0000003a0c48723c */ /* 0x040ff00000001848 */
[C---:B------:R-:W-:Y:S08]  /*ca20*/  HMMA.16816.F32 R76, R12.reuse, R62, R76 ;  /* 0x0000003e0c4c723c */ /* 0x040ff0000000184c */
[C---:B------:R-:W-:Y:S08]  /*ca30*/  HMMA.16816.F32 R80, R12.reuse, R66, R80 ;  /* 0x000000420c50723c */ /* 0x040ff00000001850 */
[----:B------:R-:W-:Y:S01]  /*ca40*/  HMMA.16816.F32 R36, R12, R70, R100 ;  /* 0x000000460c24723c */ /* 0x000fe20000001864 */
[----:B------:R-:W1:Y:S07]  /*ca50*/  SHFL.IDX PT, R13, R2, RZ, 0x181f ;  /* 0x00181fff020d7589 */ /* 0x000e6e00000e0000 */
[C---:B------:R-:W-:Y:S08]  /*ca60*/  HMMA.16816.F32 R112, R8.reuse, R24, RZ ;  /* 0x000000180870723c */ /* 0x040ff000000018ff */
[C---:B------:R-:W-:Y:S08]  /*ca70*/  HMMA.16816.F32 R160, R8.reuse, R26, RZ ;  /* 0x0000001a08a0723c */ /* 0x040ff000000018ff */
[C---:B------:R-:W-:Y:S01]  /*ca80*/  HMMA.16816.F32 R24, R8.reuse, R20, RZ ;  /* 0x000000140818723c */ /* 0x040fe200000018ff */
[----:B------:R-:W1:Y:S07]  /*ca90*/  SHFL.IDX PT, R20, R2, 0x2, 0x181f ;  /* 0x00581f0002147f89 */ /* 0x000e6e00000e0000 */
[C---:B------:R-:W-:Y:S01]  /*caa0*/  HMMA.16816.F32 R120, R8.reuse, R16, RZ ;  /* 0x000000100878723c */ /* 0x040fe200000018ff */
[----:B------:R1:W1:Y:S07]  /*cab0*/  SHFL.IDX PT, R17, R0, 0x4, 0x181f ;  /* 0x00981f0000117f89 */ /* 0x00026e00000e0000 */
[----:B------:R-:W-:Y:S01]  /*cac0*/  HMMA.16816.F32 R152, R8, R18, RZ ;  /* 0x000000120898723c */ /* 0x000fe200000018ff */
[----:B------:R-:W2:Y:S01]  /*cad0*/  SHFL.IDX PT, R19, R2, 0x3, 0x181f ;  /* 0x00781f0002137f89 */ /* 0x000ea200000e0000 */
[----:B------:R-:W-:-:S03]  /*cae0*/  IMAD.SHL.U32 R16, R244, 0x2, RZ ;  /* 0x00000002f4107824 */ /* 0x000fc600078e00ff */
[----:B------:R2:W2:Y:S01]  /*caf0*/  SHFL.IDX PT, R18, R2, 0x4, 0x181f ;  /* 0x00981f0002127f89 */ /* 0x0004a200000e0000 */
[----:B------:R-:W-:Y:S02]  /*cb00*/  ISETP.GE.AND P0, PT, R244, c[0x0][0x1d4], PT ;  /* 0x00007500f4007a0c */ /* 0x000fe40003f06270 */
[----:B------:R-:W-:Y:S01]  /*cb10*/  HMMA.16816.F32 R116, R8, R28, RZ ;  /* 0x0000001c0874723c */ /* 0x000fe200000018ff */
[-C--:B---3--:R-:W-:Y:S02]  /*cb20*/  IADD3 R14, P2, R3, R16.reuse, RZ ;  /* 0x00000010030e7210 */ /* 0x088fe40007f5e0ff */
[-C--:B----4-:R-:W-:Y:S02]  /*cb30*/  IADD3 R12, P1, R4, R16.reuse, RZ ;  /* 0x00000010040c7210 */ /* 0x090fe40007f3e0ff */
[----:B-----5:R-:W-:-:S03]  /*cb40*/  IADD3 R6, P3, R6, R16, RZ ;  /* 0x0000001006067210 */ /* 0x020fc60007f7e0ff */
[----:B------:R-:W-:Y:S01]  /*cb50*/  HMMA.16816.F32 R164, R8, R30, RZ ;  /* 0x0000001e08a4723c */ /* 0x000fe200000018ff */
[----:B-1----:R-:W-:-:S07]  /*cb60*/  SHF.L.U64.HI R0, R244, 0x1, R245 ;  /* 0x00000001f4007819 */ /* 0x002fce00000102f5 */
[----:B------:R-:W-:Y:S01]  /*cb70*/  HMMA.16816.F32 R156, R8, R22, RZ ;  /* 0x00000016089c723c */ /* 0x000fe200000018ff */
[----:B------:R-:W1:Y:S01]  /*cb80*/  LDSM.16.M88.4 R8, [R206] ;  /* 0x00000000ce08783b */ /* 0x000e620000000200 */
[C---:B------:R-:W-:Y:S01]  /*cb90*/  ISETP.LT.OR P6, PT, R84.reuse, 0x1, P0 ;  /* 0x000000015400780c */ /* 0x040fe200007c1670 */
[--C-:B------:R-:W-:Y:S01]  /*cba0*/  IMAD.X R15, R13, 0x1, R0.reuse, P2 ;  /* 0x000000010d0f7824 */ /* 0x100fe200010e0600 */
[C---:B------:R-:W-:Y:S01]  /*cbb0*/  ISETP.LT.OR P5, PT, R84.reuse, 0x11, P0 ;  /* 0x000000115400780c */ /* 0x040fe200007a1670 */
[--C-:B------:R-:W-:Y:S01]  /*cbc0*/  IMAD.X R13, R7, 0x1, R0.reuse, P1 ;  /* 0x00000001070d7824 */ /* 0x100fe200008e0600 */
[----:B------:R-:W-:Y:S01]  /*cbd0*/  ISETP.LT.OR P4, PT, R84, 0x21, P0 ;  /* 0x000000215400780c */ /* 0x000fe20000781670 */
[----:B------:R-:W-:Y:S01]  /*cbe0*/  IMAD.X R7, R20, 0x1, R0, P3 ;  /* 0x0000000114077824 */ /* 0x000fe200018e0600 */
[C---:B------:R-:W-:Y:S02]  /*cbf0*/  ISETP.LT.OR P3, PT, R84.reuse, 0x31, P0 ;  /* 0x000000315400780c */ /* 0x040fe40000761670 */
[----:B------:R-:W-:-:S02]  /*cc00*/  ISETP.LT.OR P2, PT, R84, 0x41, P0 ;  /* 0x000000415400780c */ /* 0x000fc40000741670 */
[-C--:B------:R-:W-:Y:S02]  /*cc10*/  IADD3 R4, P1, R5, R16.reuse, RZ ;  /* 0x0000001005047210 */ /* 0x080fe40007f3e0ff */
[----:B--2---:R-:W-:Y:S01]  /*cc20*/  IADD3 R2, P0, R17, R16, RZ ;  /* 0x0000001011027210 */ /* 0x004fe20007f1e0ff */
[----:B------:R-:W-:Y:S01]  /*cc30*/  @!PT LDS RZ, [RZ] ;  /* 0x00000000fffff984 */ /* 0x000fe20000000800 */
[----:B------:R-:W-:Y:S01]  /*cc40*/  @!PT LDS RZ, [RZ] ;  /* 0x00000000fffff984 */ /* 0x000fe20000000800 */
[----:B------:R-:W-:Y:S01]  /*cc50*/  @!PT LDS RZ, [RZ] ;  /* 0x00000000fffff984 */ /* 0x000fe20000000800 */
[----:B------:R2:W-:Y:S02]  /*cc60*/  LDGSTS.E.BYPASS.LTC128B.128 [R213+0x100], [R14.64], !P6 ;  /* 0x001000000ed57fae */ /* 0x0005e4000f101d48 */
[--C-:B------:R-:W-:Y:S02]  /*cc70*/  IMAD.X R5, R19, 0x1, R0.reuse, P1 ;  /* 0x0000000113057824 */ /* 0x100fe400008e0600 */
[----:B------:R-:W-:Y:S01]  /*cc80*/  IMAD.X R3, R18, 0x1, R0, P0 ;  /* 0x0000000112037824 */ /* 0x000fe200000e0600 */
[----:B------:R2:W-:Y:S04]  /*cc90*/  LDGSTS.E.BYPASS.LTC128B.128 [R213+0x900], [R12.64], !P5 ;  /* 0x009000000cd57fae */ /* 0x0005e8000e901d48 */
[----:B------:R3:W-:Y:S04]  /*cca0*/  LDGSTS.E.BYPASS.LTC128B.128 [R213+0x1100], [R6.64], !P4 ;  /* 0x0110000006d57fae */ /* 0x0007e8000e101d48 */
[----:B------:R3:W-:Y:S04]  /*ccb0*/  LDGSTS.E.BYPASS.LTC128B.128 [R213+0x1900], [R4.64], !P3 ;  /* 0x0190000004d57fae */ /* 0x0007e8000d901d48 */
[----:B------:R4:W-:Y:S04]  /*ccc0*/  LDGSTS.E.BYPASS.LTC128B.128 [R213+0x2100], [R2.64], !P2 ;  /* 0x0210000002d57fae */ /* 0x0009e8000d101d48 */
[----:B------:R-:W-:Y:S04]  /*ccd0*/  LDSM.16.M88.4 R48, [R202+0x1800] ;  /* 0x00180000ca30783b */ /* 0x000fe80000000200 */
[----:B------:R-:W-:Y:S04]  /*cce0*/  LDSM.16.M88.4 R44, [R202+0x2000] ;  /* 0x00200000ca2c783b */ /* 0x000fe80000000200 */
[----:B------:R-:W-:Y:S04]  /*ccf0*/  LDSM.16.M88.4 R20, [R202] ;  /* 0x00000000ca14783b */ /* 0x000fe80000000200 */
[----:B------:R-:W-:Y:S04]  /*cd00*/  LDSM.16.M88.4 R40, [R202+0x800] ;  /* 0x00080000ca28783b */ /* 0x000fe80000000200 */
[----:B------:R-:W-:Y:S04]  /*cd10*/  LDSM.16.M88.4 R52, [R202+0x1000] ;  /* 0x00100000ca34783b */ /* 0x000fe80000000200 */
[----:B---3--:R-:W3:Y:S04]  /*cd20*/  LDSM.16.M88.4 R4, [R204+0x2000] ;  /* 0x00200000cc04783b */ /* 0x008ee80000000200 */
[----:B--2---:R-:W2:Y:S01]  /*cd30*/  LDSM.16.M88.4 R12, [R204] ;  /* 0x00000000cc0c783b */ /* 0x004ea20000000200 */
        /* <DEDUP_REMOVED lines=11> */
[----:B------:R-:W-:Y:S07]  /*cdf0*/  LDSM.16.M88.4 R8, [R205] ;  /* 0x00000000cd08783b */ /* 0x000fee0000000200 */
[C---:B---3--:R-:W-:Y:S08]  /*ce00*/  HMMA.16816.F32 R116, R4.reuse, R48, R136 ;  /* 0x000000300474723c */ /* 0x048ff00000001888 */
        /* <DEDUP_REMOVED lines=9> */
[----:B------:R-:W-:Y:S01]  /*cea0*/  HMMA.16816.F32 R80, R4, R46, R32 ;  /* 0x0000002e0450723c */ /* 0x000fe20000001820 */
[----:B------:R-:W-:Y:S04]  /*ceb0*/  LDSM.16.M88.4 R4, [R205+0x2000] ;  /* 0x00200000cd04783b */ /* 0x000fe80000000200 */
[----:B------:R-:W-:Y:S03]  /*cec0*/  LDSM.16.M88.4 R32, [R199+0x800] ;  /* 0x00080000c720783b */ /* 0x000fe60000000200 */
[C---:B--2---:R-:W-:Y:S01]  /*ced0*/  HMMA.16816.F32 R76, R12.reuse, R20, R28 ;  /* 0x000000140c4c723c */ /* 0x044fe2000000181c */
[----:B------:R-:W-:Y:S07]  /*cee0*/  LDSM.16.M88.4 R28, [R199+0x1000] ;  /* 0x00100000c71c783b */ /* 0x000fee0000000200 */
[----:B------:R-:W-:Y:S01]  /*cef0*/  HMMA.16816.F32 R72, R12, R22, R24 ;  /* 0x000000160c48723c */ /* 0x000fe20000001818 */
[----:B------:R-:W1:Y:S04]  /*cf00*/  LDSM.16.M88.4 R20, [R199+0x2000] ;  /* 0x00200000c714783b */ /* 0x000e680000000200 */
[----:B------:R-:W2:Y:S01]  /*cf10*/  LDSM.16.M88.4 R24, [R199+0x1800] ;  /* 0x00180000c718783b */ /* 0x000ea20000000200 */
[----:B------:R-:W-:Y:S01]  /*cf20*/  ISETP.GT.AND P0, PT, R95, R85, PT ;  /* 0x000000555f00720c */ /* 0x000fe20003f04270 */
[----:B------:R-:W-:-:S04]  /*cf30*/  DEPBAR.LE SB0, 0x0 ;  /* 0x000080000000791a */ /* 0x000fc80000000000 */
        /* <DEDUP_REMOVED lines=8> */
[----:B------:R-:W-:Y:S07]  /*cfc0*/  BSSY B0, `(.L_x_2240) ;  /* 0x0000057000007945 */ /* 0x000fee0003800000 */
[C---:B-1----:R-:W-:Y:S08]  /*cfd0*/  HMMA.16816.F32 R148, R4.reuse, R22, R80 ;  /* 0x000000160494723c */ /* 0x042ff00000001850 */
        /* <DEDUP_REMOVED lines=9> */
[C---:B--2---:R-:W-:Y:S08]  /*d070*/  HMMA.16816.F32 R100, R4.reuse, R24, R116 ;  /* 0x000000180464723c */ /* 0x044ff00000001874 */
        /* <DEDUP_REMOVED lines=12> */
[----:B----4-:R-:W-:Y:S01]  /*d140*/  ISETP.NE.AND P1, PT, R96, 0x1, PT ;  /* 0x000000016000780c */ /* 0x010fe20003f25270 */
[----:B------:R-:W-:Y:S01]  /*d150*/  IMAD.MOV.U32 R214, RZ, RZ, RZ ;  /* 0x000000ffffd67224 */ /* 0x000fe200078e00ff */
[----:B------:R-:W-:-:S02]  /*d160*/  IADD3 R3, R183, R90, R186 ;  /* 0x0000005ab7037210 */ /* 0x000fc40007ffe0ba */
[----:B------:R-:W-:Y:S02]  /*d170*/  ISETP.GT.AND P0, PT, R183, 0x4f, PT ;  /* 0x0000004fb700780c */ /* 0x000fe40003f04270 */
[----:B------:R-:W-:-:S05]  /*d180*/  IADD3 R3, R3, -0x50, RZ ;  /* 0xffffffb003037810 */ /* 0x000fca0007ffe0ff */
[----:B------:R-:W-:Y:S02]  /*d190*/  IMAD.MOV.U32 R2, RZ, RZ, R3 ;  /* 0x000000ffff027224 */ /* 0x000fe400078e0003 */
[----:B------:R-:W-:-:S05]  /*d1a0*/  @P1 IMAD.HI.U32 R4, R3, c[0x0][0x2bc], RZ ;  /* 0x0000af0003041a27 */ /* 0x000fca00078e00ff */
[----:B------:R-:W-:-:S04]  /*d1b0*/  @P1 SHF.R.U32.HI R2, RZ, c[0x0][0x2c0], R4 ;  /* 0x0000b000ff021a19 */ /* 0x000fc80000011604 */
[----:B------:R-:W-:-:S04]  /*d1c0*/  @!P0 IADD3 R5, P1, R2, R184, RZ ;  /* 0x000000b802058210 */ /* 0x000fc80007f3e0ff */
[----:B------:R-:W-:Y:S02]  /*d1d0*/  @!P0 LEA.HI.X.SX32 R6, R2, R182, 0x1, P1 ;  /* 0x000000b602068211 */ /* 0x000fe400008f0eff */
[----:B------:R-:W-:-:S04]  /*d1e0*/  @!P0 LEA R4, P1, R5, c[0x0][0x2a0], 0x2 ;  /* 0x0000a80005048a11 */ /* 0x000fc800078210ff */
[----:B------:R-:W-:-:S05]  /*d1f0*/  @!P0 LEA.HI.X R5, R5, c[0x0][0x2a4], R6, 0x2, P1 ;  /* 0x0000a90005058a11 */ /* 0x000fca00008f1406 */
[----:B------:R1:W2:Y:S01]  /*d200*/  @!P0 LDG.E R214, [R4.64] ;  /* 0x0000000804d68981 */ /* 0x0002a2000c1e1900 */
[----:B------:R-:W-:-:S04]  /*d210*/  IMAD.MOV R2, RZ, RZ, -R2 ;  /* 0x000000ffff027224 */ /* 0x000fc800078e0a02 */
[----:B------:R-:W-:-:S05]  /*d220*/  IMAD R223, R2, c[0x0][0x2b8], R3 ;  /* 0x0000ae0002df7a24 */ /* 0x000fca00078e0203 */
[----:B------:R-:W-:-:S05]  /*d230*/  SHF.R.S32.HI R2, RZ, 0x1f, R223 ;  /* 0x0000001fff027819 */ /* 0x000fca00000114df */
[----:B-1----:R-:W-:Y:S02]  /*d240*/  IMAD R4, R2, c[0x0][0x1e0], RZ ;  /* 0x0000780002047a24 */ /* 0x002fe400078e02ff */
[----:B------:R-:W-:-:S04]  /*d250*/  IMAD.WIDE.U32 R2, R223, c[0x0][0x1e0], RZ ;  /* 0x00007800df027a25 */ /* 0x000fc800078e00ff */
        /* <DEDUP_REMOVED lines=12> */
.L_x_2336:
        /* <DEDUP_REMOVED lines=22> */
[----:B------:R2:W-:Y:S01]  /*d480*/  LDGSTS.E.BYPASS.LTC128B.128 [R213+0x4100], [R2.64], !P0 ;  /* 0x0410000002d57fae */ /* 0x0005e2000c101d48 */
[----:B----4-:R-:W-:-:S04]  /*d490*/  SEL R6, RZ, 0x10, P0 ;  /* 0x00000010ff067807 */ /* 0x010fc80000000000 */
.L_x_2337:
[C---:B-123--:R-:W-:Y:S02]  /*d4a0*/  IADD3 R2, -R6.reuse, 0x10, RZ ;  /* 0x0000001006027810 */ /* 0x04efe40007ffe1ff */
[----:B------:R-:W-:Y:S02]  /*d4b0*/  ISETP.NE.U32.AND P2, PT, R6, RZ, PT ;  /* 0x000000ff0600720c */ /* 0x000fe40003f45070 */
[----:B------:R-:W-:-:S04]  /*d4c0*/  LOP3.LUT R2, R2, 0xf, RZ, 0xc0, !PT ;  /* 0x0000000f02027812 */ /* 0x000fc800078ec0ff */
[----:B------:R-:W-:-:S04]  /*d4d0*/  IADD3 R2, P1, P0, R2, R4, R16 ;  /* 0x0000000402027210 */ /* 0x000fc8000783e010 */
[----:B------:R-:W-:-:S05]  /*d4e0*/  IADD3.X R3, RZ, R5, R0, P1, P0 ;  /* 0x00000005ff037210 */ /* 0x000fca0000fe0400 */
[----:B------:R-:W-:Y:S01]  /*d4f0*/  @!PT LDS RZ, [RZ] ;  /* 0x00000000fffff984 */ /* 0x000fe20000000800 */
[----:B------:R-:W-:Y:S01]  /*d500*/  @!PT LDS RZ, [RZ] ;  /* 0x00000000fffff984 */ /* 0x000fe20000000800 */
[----:B------:R-:W-:Y:S01]  /*d510*/  @!PT LDS RZ, [RZ] ;  /* 0x00000000fffff984 */ /* 0x000fe20000000800 */
[----:B------:R1:W-:Y:S04]  /*d520*/  LDGSTS.E.BYPASS.LTC128B.128.ZFILL [R213+0x4900], [R2.64], P2 ;  /* 0x0490000002d57fae */ /* 0x0003e80009141d48 */
.L_x_2241:
[----:B----4-:R-:W-:Y:S05]  /*d530*/  BSYNC B0 ;  /* 0x0000000000007941 */ /* 0x010fea0003800000 */
.L_x_2240:
[----:B------:R-:W2:Y:S04]  /*d540*/  LDL R0, [R1+0x7c] ;  /* 0x00007c0001007983 */ /* 0x000ea80000100800 */
[----:B------:R-:W0:Y:S01]  /*d550*/  LDGDEPBAR ;  /* 0x00000000000079af */ /* 0x000e220000000000 */
[----:B--2---:R-:W-:-:S05]  /*d560*/  IMAD.IADD R0, R94, 0x1, -R0 ;  /* 0x000000015e007824 */ /* 0x004fca00078e0a00 */
[C---:B------:R-:W-:Y:S02]  /*d570*/  ISETP.GT.AND P0, PT, R0.reuse, 0x1, PT ;  /* 0x000000010000780c */ /* 0x040fe40003f04270 */
[----:B------:R-:W-:Y:S02]  /*d580*/  ISETP.GT.AND P1, PT, R0, RZ, PT ;  /* 0x000000ff0000720c */ /* 0x000fe40003f24270 */
[----:B------:R-:W-:Y:S02]  /*d590*/  FSEL R38, R143, -INF , P0 ;  /* 0xff8000008f267808 */ /* 0x000fe40000000000 */
[----:B------:R-:W-:Y:S02]  /*d5a0*/  FSEL R29, R141, -INF , P0 ;  /* 0xff8000008d1d7808 */ /* 0x000fe40000000000 */
[----:B------:R-:W-:Y:S02]  /*d5b0*/  FSEL R17, R79, -INF , P0 ;  /* 0xff8000004f117808 */ /* 0x000fe40000000000 */
[----:B------:R-:W-:-:S02]  /*d5c0*/  FSEL R10, R77, -INF , P0 ;  /* 0xff8000004d0a7808 */ /* 0x000fc40000000000 */
[----:B------:R-:W-:Y:S02]  /*d5d0*/  ISETP.GT.AND P0, PT, R0, 0x11, PT ;  /* 0x000000110000780c */ /* 0x000fe40003f04270 */
[----:B------:R-:W-:Y:S02]  /*d5e0*/  FSEL R37, R142, -INF , P1 ;  /* 0xff8000008e257808 */ /* 0x000fe40000800000 */
[----:B------:R-:W-:Y:S02]  /*d5f0*/  FSEL R27, R140, -INF , P1 ;  /* 0xff8000008c1b7808 */ /* 0x000fe40000800000 */
[----:B------:R-:W-:Y:S02]  /*d600*/  ISETP.GT.AND P3, PT, R0, 0x8, PT ;  /* 0x000000080000780c */ /* 0x000fe40003f64270 */
        /* <DEDUP_REMOVED lines=20> */
[----:B------:R-:W-:Y:S02]  /*d750*/  FSEL R25, R70, -INF , P1 ;  /* 0xff80000046197808 */ /* 0x000fe40000800000 */
        /* <DEDUP_REMOVED lines=42> */
[----:B-1----:R-:W-:Y:S02]  /*da00*/  FMNMX.FTZ R2, R15, R17, !PT ;  /* 0x000000110f027209 */ /* 0x002fe40007810000 */
        /* <DEDUP_REMOVED lines=118> */
.L_x_2338:
[C---:B------:R-:W-:Y:S01]  /*e170*/  FMUL.FTZ R0, R90.reuse, c[0x0][0x2d0] ;  /* 0x0000b4005a007a20 */ /* 0x040fe20000410000 */
[----:B------:R-:W-:Y:S01]  /*e180*/  FSETP.NEU.FTZ.AND P0, PT, R90, -INF , PT ;  /* 0xff8000005a00780b */ /* 0x000fe20003f1d000 */
[----:B------:R-:W2:Y:S01]  /*e190*/  LDL R230, [R1+0x4] ;  /* 0x0000040001e67983 */ /* 0x000ea20000100800 */
[C---:B------:R-:W-:Y:S01]  /*e1a0*/  FMUL.FTZ R3, R89.reuse, c[0x0][0x2d0] ;  /* 0x0000b40059037a20 */ /* 0x040fe20000410000 */
        /* <DEDUP_REMOVED lines=10> */
[----:B------:R-:W4:Y:S01]  /*e250*/  LDSM.16.MT88.4 R40, [R197+0x800] ;  /* 0x00080000c528783b */ /* 0x000f220000004200 */
[----:B------:R-:W-:Y:S02]  /*e260*/  FFMA.FTZ R5, R28, c[0x0][0x2d0], -R3 ;  /* 0x0000b4001c057a23 */ /* 0x000fe40000010803 */
[--C-:B------:R-:W-:Y:S01]  /*e270*/  FFMA.FTZ R101, R76, c[0x0][0x2d0], -R4.reuse ;  /* 0x0000b4004c657a23 */ /* 0x100fe20000010804 */
[----:B------:R-:W5:Y:S01]  /*e280*/  LDSM.16.MT88.4 R44, [R201] ;  /* 0x00000000c92c783b */ /* 0x000f620000004200 */
[----:B------:R-:W-:-:S02]  /*e290*/  FFMA.FTZ R96, R75, c[0x0][0x2d0], -R4 ;  /* 0x0000b4004b607a23 */ /* 0x000fc40000010804 */
[----:B------:R1:W-:Y:S01]  /*e2a0*/  MUFU.EX2 R225, R2 ;  /* 0x0000000200e17308 */ /* 0x0003e20000000800 */
[--C-:B------:R-:W-:Y:S02]  /*e2b0*/  FFMA.FTZ R84, R72, c[0x0][0x2d0], -R4.reuse ;  /* 0x0000b40048547a23 */ /* 0x100fe40000010804 */
[--C-:B------:R-:W-:Y:S02]  /*e2c0*/  FFMA.FTZ R83, R71, c[0x0][0x2d0], -R4.reuse ;  /* 0x0000b40047537a23 */ /* 0x100fe40000010804 */
[--C-:B------:R-:W-:Y:S02]  /*e2d0*/  FFMA.FTZ R150, R69, c[0x0][0x2d0], -R4.reuse ;  /* 0x0000b40045967a23 */ /* 0x100fe40000010804 */
[--C-:B------:R-:W-:Y:S01]  /*e2e0*/  FFMA.FTZ R149, R67, c[0x0][0x2d0], -R4.reuse ;  /* 0x0000b40043957a23 */ /* 0x100fe20000010804 */
[----:B------:R1:W-:Y:S01]  /*e2f0*/  MUFU.EX2 R221, R5 ;  /* 0x0000000500dd7308 */ /* 0x0003e20000000800 */
[--C-:B---3--:R-:W-:Y:S02]  /*e300*/  FFMA.FTZ R0, R10, c[0x0][0x2d0], -R4.reuse ;  /* 0x0000b4000a007a23 */ /* 0x108fe40000010804 */
[----:B------:R-:W-:-:S02]  /*e310*/  FFMA.FTZ R148, R65, c[0x0][0x2d0], -R4 ;  /* 0x0000b40041947a23 */ /* 0x000fc40000010804 */
[--C-:B------:R-:W-:Y:S02]  /*e320*/  FFMA.FTZ R147, R63, c[0x0][0x2d0], -R4.reuse ;  /* 0x0000b4003f937a23 */ /* 0x100fe40000010804 */
[--C-:B------:R-:W-:Y:S01]  /*e330*/  FFMA.FTZ R171, R61, c[0x0][0x2d0], -R4.reuse ;  /* 0x0000b4003dab7a23 */ /* 0x100fe20000010804 */
[----:B------:R-:W3:Y:S01]  /*e340*/  MUFU.EX2 R165, R0 ;  /* 0x0000000000a57308 */ /* 0x000ee20000000800 */
[----:B-1----:R-:W-:Y:S02]  /*e350*/  FMUL.FTZ R2, R88, c[0x0][0x2d0] ;  /* 0x0000b40058027a20 */ /* 0x002fe40000410000 */
[--C-:B------:R-:W-:Y:S02]  /*e360*/  FFMA.FTZ R175, R58, c[0x0][0x2d0], -R4.reuse ;  /* 0x0000b4003aaf7a23 */ /* 0x100fe40000010804 */
[--C-:B------:R-:W-:Y:S01]  /*e370*/  FFMA.FTZ R174, R57, c[0x0][0x2d0], -R4.reuse ;  /* 0x0000b40039ae7a23 */ /* 0x100fe20000010804 */
[----:B------:R-:W-:Y:S01]  /*e380*/  FSEL R2, R2, RZ, P0 ;  /* 0x000000ff02027208 */ /* 0x000fe20000000000 */
[----:B------:R-:W-:Y:S01]  /*e390*/  FFMA.FTZ R173, R56, c[0x0][0x2d0], -R4 ;  /* 0x0000b40038ad7a23 */ /* 0x000fe20000010804 */
[----:B------:R-:W-:Y:S01]  /*e3a0*/  FSETP.NEU.FTZ.AND P0, PT, R85, -INF , PT ;  /* 0xff8000005500780b */ /* 0x000fe20003f1d000 */
[----:B------:R-:W-:Y:S01]  /*e3b0*/  FFMA.FTZ R169, R64, c[0x0][0x2d0], -R3 ;  /* 0x0000b40040a97a23 */ /* 0x000fe20000010803 */
[----:B------:R-:W-:Y:S01]  /*e3c0*/  MUFU.EX2 R194, R83 ;  /* 0x0000005300c27308 */ /* 0x000fe20000000800 */
[----:B------:R-:W-:-:S02]  /*e3d0*/  FFMA.FTZ R5, R35, c[0x0][0x2d0], -R2 ;  /* 0x0000b40023057a23 */ /* 0x000fc40000010802 */
[--C-:B------:R-:W-:Y:S02]  /*e3e0*/  FFMA.FTZ R156, R97, c[0x0][0x2d0], -R2.reuse ;  /* 0x0000b400619c7a23 */ /* 0x100fe40000010802 */
[----:B------:R-:W-:Y:S01]  /*e3f0*/  FFMA.FTZ R185, R95, c[0x0][0x2d0], -R2 ;  /* 0x0000b4005fb97a23 */ /* 0x000fe20000010802 */
[----:B---3--:R-:W-:Y:S01]  /*e400*/  F2FP.PACK_AB R20, R165, R166 ;  /* 0x000000a6a514723e */ /* 0x008fe200000000ff */
[----:B------:R-:W-:Y:S01]  /*e410*/  FFMA.FTZ R0, R11, c[0x0][0x2d0], -R4 ;  /* 0x0000b4000b007a23 */ /* 0x000fe20000010804 */
[----:B------:R1:W-:Y:S01]  /*e420*/  MUFU.EX2 R219, R5 ;  /* 0x0000000500db7308 */ /* 0x0003e20000000800 */
        /* <DEDUP_REMOVED lines=8> */
[----:B------:R-:W-:Y:S02]  /*e4b0*/  FFMA.FTZ R78, R78, c[0x0][0x2d0], -R3 ;  /* 0x0000b4004e4e7a23 */ /* 0x000fe40000010803 */
[----:B-1----:R-:W-:-:S02]  /*e4c0*/  FFMA.FTZ R5, R36, c[0x0][0x2d0], -R2 ;  /* 0x0000b40024057a23 */ /* 0x002fc40000010802 */
[--C-:B------:R-:W-:Y:S02]  /*e4d0*/  FFMA.FTZ R77, R74, c[0x0][0x2d0], -R3.reuse ;  /* 0x0000b4004a4d7a23 */ /* 0x100fe40000010803 */
[----:B------:R-:W-:Y:S01]  /*e4e0*/  MUFU.EX2 R228, R5 ;  /* 0x0000000500e47308 */ /* 0x000fe20000000800 */
[--C-:B------:R-:W-:Y:S02]  /*e4f0*/  FFMA.FTZ R144, R82, c[0x0][0x2d0], -R3.reuse ;  /* 0x0000b40052907a23 */ /* 0x100fe40000010803 */
[----:B---3--:R-:W-:Y:S02]  /*e500*/  FFMA.FTZ R0, R12, c[0x0][0x2d0], -R4 ;  /* 0x0000b4000c007a23 */ /* 0x008fe40000010804 */
[--C-:B------:R-:W-:Y:S02]  /*e510*/  FFMA.FTZ R145, R73, c[0x0][0x2d0], -R3.reuse ;  /* 0x0000b40049917a23 */ /* 0x100fe40000010803 */
[--C-:B------:R-:W-:Y:S01]  /*e520*/  FFMA.FTZ R146, R70, c[0x0][0x2d0], -R3.reuse ;  /* 0x0000b40046927a23 */ /* 0x100fe20000010803 */
[----:B------:R1:W3:Y:S01]  /*e530*/  MUFU.EX2 R176, R0 ;  /* 0x0000000000b07308 */ /* 0x0002e20000000800 */
[----:B------:R-:W-:-:S02]  /*e540*/  FFMA.FTZ R152, R68, c[0x0][0x2d0], -R3 ;  /* 0x0000b40044987a23 */ /* 0x000fc40000010803 */
[----:B------:R-:W-:Y:S02]  /*e550*/  FFMA.FTZ R170, R66, c[0x0][0x2d0], -R3 ;  /* 0x0000b40042aa7a23 */ /* 0x000fe40000010803 */
[--C-:B------:R-:W-:Y:S02]  /*e560*/  FFMA.FTZ R159, R105, c[0x0][0x2d0], -R2.reuse ;  /* 0x0000b400699f7a23 */ /* 0x100fe40000010802 */
[--C-:B------:R-:W-:Y:S01]  /*e570*/  FFMA.FTZ R158, R102, c[0x0][0x2d0], -R2.reuse ;  /* 0x0000b400669e7a23 */ /* 0x100fe20000010802 */
[----:B------:R-:W-:Y:S01]  /*e580*/  MUFU.EX2 R193, R77 ;  /* 0x0000004d00c17308 */ /* 0x000fe20000000800 */
[--C-:B------:R-:W-:Y:S02]  /*e590*/  FFMA.FTZ R157, R100, c[0x0][0x2d0], -R2.reuse ;  /* 0x0000b400649d7a23 */ /* 0x100fe40000010802 */
[--C-:B------:R-:W-:Y:S02]  /*e5a0*/  FFMA.FTZ R183, R81, c[0x0][0x2d0], -R2.reuse ;  /* 0x0000b40051b77a23 */ /* 0x100fe40000010802 */
[----:B------:R-:W-:-:S02]  /*e5b0*/  FFMA.FTZ R182, R80, c[0x0][0x2d0], -R2 ;  /* 0x0000b40050b67a23 */ /* 0x000fc40000010802 */
[----:B-1----:R-:W-:Y:S01]  /*e5c0*/  FFMA.FTZ R0, R13, c[0x0][0x2d0], -R4 ;  /* 0x0000b4000d007a23 */ /* 0x002fe20000010804 */
[----:B---3--:R-:W-:-:S03]  /*e5d0*/  F2FP.PACK_AB R22, R176, R168 ;  /* 0x000000a8b016723e */ /* 0x008fc600000000ff */
[----:B------:R1:W-:Y:S02]  /*e5e0*/  MUFU.EX2 R189, R0 ;  /* 0x0000000000bd7308 */ /* 0x0003e40000000800 */
[----:B-1----:R-:W-:-:S06]  /*e5f0*/  FFMA.FTZ R0, R14, c[0x0][0x2d0], -R4 ;  /* 0x0000b4000e007a23 */ /* 0x002fcc0000010804 */
[----:B------:R1:W3:Y:S02]  /*e600*/  MUFU.EX2 R222, R0 ;  /* 0x0000000000de7308 */ /* 0x0002e40000000800 */
[----:B-1----:R-:W-:Y:S01]  /*e610*/  FFMA.FTZ R0, R18, c[0x0][0x2d0], -R4 ;  /* 0x0000b40012007a23 */ /* 0x002fe20000010804 */
[----:B---3--:R-:W-:-:S05]  /*e620*/  F2FP.PACK_AB R12, R222, R189 ;  /* 0x000000bdde0c723e */ /* 0x008fca00000000ff */
        /* <DEDUP_REMOVED lines=14> */
[----:B------:R-:W-:Y:S01]  /*e710*/  HMMA.16816.F32 R8, R20, R48, RZ ;  /* 0x000000301408723c */ /* 0x000fe200000018ff */
[----:B-1----:R-:W-:-:S05]  /*e720*/  FFMA.FTZ R0, R26, c[0x0][0x2d0], -R3 ;  /* 0x0000b4001a007a23 */ /* 0x002fca0000010803 */
[----:B------:R1:W3:Y:S02]  /*e730*/  MUFU.EX2 R220, R0 ;  /* 0x0000000000dc7308 */ /* 0x0002e40000000800 */
[----:B-1----:R-:W-:Y:S01]  /*e740*/  FFMA.FTZ R0, R30, c[0x0][0x2d0], -R3 ;  /* 0x0000b4001e007a23 */ /* 0x002fe20000010803 */
[----:B---3--:R-:W-:Y:S01]  /*e750*/  F2FP.PACK_AB R13, R220, R188 ;  /* 0x000000bcdc0d723e */ /* 0x008fe200000000ff */
[----:B------:R-:W-:-:S04]  /*e760*/  FADD.FTZ R3, R166, R165 ;  /* 0x000000a5a6037221 */ /* 0x000fc80000010000 */
[----:B------:R1:W3:Y:S01]  /*e770*/  MUFU.EX2 R224, R0 ;  /* 0x0000000000e07308 */ /* 0x0002e20000000800 */
[----:B------:R-:W-:-:S04]  /*e780*/  FADD.FTZ R3, R168, R3 ;  /* 0x00000003a8037221 */ /* 0x000fc80000010000 */
[----:B------:R-:W-:-:S03]  /*e790*/  FADD.FTZ R67, R176, R3 ;  /* 0x00000003b0437221 */ /* 0x000fc60000010000 */
[----:B------:R-:W-:Y:S01]  /*e7a0*/  MUFU.EX2 R168, R145 ;  /* 0x0000009100a87308 */ /* 0x000fe20000000800 */
[----:B-1----:R-:W-:Y:S01]  /*e7b0*/  FFMA.FTZ R0, R27, c[0x0][0x2d0], -R2 ;  /* 0x0000b4001b007a23 */ /* 0x002fe20000010802 */
[----:B---3--:R-:W-:-:S06]  /*e7c0*/  F2FP.PACK_AB R15, R224, R221 ;  /* 0x000000dde00f723e */ /* 0x008fcc00000000ff */
[----:B------:R-:W-:Y:S01]  /*e7d0*/  MUFU.EX2 R176, R152 ;  /* 0x0000009800b07308 */ /* 0x000fe20000000800 */
[----:B----4-:R-:W-:Y:S07]  /*e7e0*/  HMMA.16816.F32 R128, R12, R40, R8 ;  /* 0x000000280c80723c */ /* 0x010fee0000001808 */
[----:B------:R1:W-:Y:S01]  /*e7f0*/  MUFU.EX2 R155, R0 ;  /* 0x00000000009b7308 */ /* 0x0003e20000000800 */
[----:B------:R-:W-:-:S07]  /*e800*/  F2FP.PACK_AB R10, R228, R219 ;  /* 0x000000dbe40a723e */ /* 0x000fce00000000ff */
[----:B------:R-:W-:Y:S01]  /*e810*/  MUFU.EX2 R165, R157 ;  /* 0x0000009d00a57308 */ /* 0x000fe20000000800 */
[----:B-1----:R-:W-:-:S07]  /*e820*/  FFMA.FTZ R0, R29, c[0x0][0x2d0], -R2 ;  /* 0x0000b4001d007a23 */ /* 0x002fce0000010802 */
[----:B------:R-:W-:Y:S08]  /*e830*/  MUFU.EX2 R166, R156 ;  /* 0x0000009c00a67308 */ /* 0x000ff00000000800 */
[----:B------:R1:W3:Y:S02]  /*e840*/  MUFU.EX2 R154, R0 ;  /* 0x00000000009a7308 */ /* 0x0002e40000000800 */
[--C-:B-1----:R-:W-:Y:S01]  /*e850*/  FFMA.FTZ R0, R31, c[0x0][0x2d0], -R2.reuse ;  /* 0x0000b4001f007a23 */ /* 0x102fe20000010802 */
[----:B---3--:R-:W-:Y:S01]  /*e860*/  F2FP.PACK_AB R16, R154, R155 ;  /* 0x0000009b9a10723e */ /* 0x008fe200000000ff */
[----:B------:R-:W1:Y:S04]  /*e870*/  LDSM.16.MT88.4 R28, [R201+0x800] ;  /* 0x00080000c91c783b */ /* 0x000e680000004200 */
[----:B------:R3:W-:Y:S02]  /*e880*/  MUFU.EX2 R160, R0 ;  /* 0x0000000000a07308 */ /* 0x0007e40000000800 */
[----:B---3--:R-:W-:-:S06]  /*e890*/  FFMA.FTZ R0, R32, c[0x0][0x2d0], -R2 ;  /* 0x0000b40020007a23 */ /* 0x008fcc0000010802 */
[----:B------:R3:W4:Y:S02]  /*e8a0*/  MUFU.EX2 R163, R0 ;  /* 0x0000000000a37308 */ /* 0x0007240000000800 */
[----:B---3--:R-:W-:Y:S01]  /*e8b0*/  FFMA.FTZ R0, R33, c[0x0][0x2d0], -R2 ;  /* 0x0000b40021007a23 */ /* 0x008fe20000010802 */
[----:B----4-:R-:W-:-:S05]  /*e8c0*/  F2FP.PACK_AB R18, R163, R160 ;  /* 0x000000a0a312723e */ /* 0x010fca00000000ff */
[----:B------:R3:W-:Y:S02]  /*e8d0*/  MUFU.EX2 R187, R0 ;  /* 0x0000000000bb7308 */ /* 0x0007e40000000800 */
[----:B---3--:R-:W-:-:S06]  /*e8e0*/  FFMA.FTZ R0, R34, c[0x0][0x2d0], -R2 ;  /* 0x0000b40022007a23 */ /* 0x008fcc0000010802 */
[----:B------:R3:W4:Y:S02]  /*e8f0*/  MUFU.EX2 R217, R0 ;  /* 0x0000000000d97308 */ /* 0x0007240000000800 */
[----:B---3--:R-:W-:Y:S01]  /*e900*/  FMUL.FTZ R0, R85, c[0x0][0x2d0] ;  /* 0x0000b40055007a20 */ /* 0x008fe20000410000 */
        /* <DEDUP_REMOVED lines=13> */
[--C-:B---3--:R-:W-:Y:S01]  /*e9e0*/  FFMA.FTZ R5, R38, c[0x0][0x2d0], -R0.reuse ;  /* 0x0000b40026057a23 */ /* 0x108fe20000010800 */
[----:B------:R-:W-:Y:S08]  /*e9f0*/  MUFU.EX2 R97, R97 ;  /* 0x0000006100617308 */ /* 0x000ff00000000800 */
[----:B------:R3:W4:Y:S08]  /*ea00*/  MUFU.EX2 R151, R5 ;  /* 0x0000000500977308 */ /* 0x0007300000000800 */
[----:B------:R-:W-:Y:S01]  /*ea10*/  MUFU.EX2 R95, R95 ;  /* 0x0000005f005f7308 */ /* 0x000fe20000000800 */
[----:B---3--:R-:W-:Y:S01]  /*ea20*/  FFMA.FTZ R5, R39, c[0x0][0x2d0], -R0 ;  /* 0x0000b40027057a23 */ /* 0x008fe20000010800 */
[----:B----4-:R-:W-:Y:S01]  /*ea30*/  F2FP.PACK_AB R17, R151, R153 ;  /* 0x000000999711723e */ /* 0x010fe200000000ff */
[----:B-----5:R-:W-:Y:S01]  /*ea40*/  HMMA.16816.F32 R36, R20, R44, RZ ;  /* 0x0000002c1424723c */ /* 0x020fe200000018ff */
[----:B------:R-:W-:-:S04]  /*ea50*/  FADD.FTZ R80, R153, R151 ;  /* 0x0000009799507221 */ /* 0x000fc80000010000 */
[----:B------:R3:W-:Y:S08]  /*ea60*/  MUFU.EX2 R186, R5 ;  /* 0x0000000500ba7308 */ /* 0x0007f00000000800 */
[----:B------:R-:W-:Y:S01]  /*ea70*/  MUFU.EX2 R153, R65 ;  /* 0x0000004100997308 */ /* 0x000fe20000000800 */
[----:B---3--:R-:W-:-:S07]  /*ea80*/  FFMA.FTZ R5, R52, c[0x0][0x2d0], -R0 ;  /* 0x0000b40034057a23 */ /* 0x008fce0000010800 */
[----:B------:R-:W-:Y:S03]  /*ea90*/  MUFU.EX2 R94, R94 ;  /* 0x0000005e005e7308 */ /* 0x000fe60000000800 */
[----:B-1----:R-:W-:Y:S01]  /*eaa0*/  HMMA.16816.F32 R140, R12, R28, R36 ;  /* 0x0000001c0c8c723c */ /* 0x002fe20000001824 */
[----:B------:R-:W-:Y:S04]  /*eab0*/  LDSM.16.MT88.4 R36, [R198+0x800] ;  /* 0x00080000c624783b */ /* 0x000fe80000004200 */
        /* <DEDUP_REMOVED lines=20> */
[--C-:B------:R-:W-:Y:S02]  /*ec00*/  FFMA.FTZ R28, R117, c[0x0][0x2d0], -R0.reuse ;  /* 0x0000b400751c7a23 */ /* 0x100fe40000010800 */
[----:B------:R-:W-:Y:S01]  /*ec10*/  FFMA.FTZ R116, R115, c[0x0][0x2d0], -R0 ;  /* 0x0000b40073747a23 */ /* 0x000fe20000010800 */
[----:B------:R-:W-:Y:S01]  /*ec20*/  MUFU.EX2 R162, R96 ;  /* 0x0000006000a27308 */ /* 0x000fe20000000800 */
[----:B------:R-:W-:-:S04]  /*ec30*/  FADD.FTZ R2, R164, R2 ;  /* 0x00000002a4027221 */ /* 0x000fc80000010000 */
[----:B------:R-:W-:Y:S02]  /*ec40*/  FADD.FTZ R66, R167, R2 ;  /* 0x00000002a7427221 */ /* 0x000fe40000010000 */
[----:B------:R-:W-:Y:S01]  /*ec50*/  FADD.FTZ R2, R189, R67 ;  /* 0x00000043bd027221 */ /* 0x000fe20000010000 */
[----:B------:R-:W-:Y:S03]  /*ec60*/  MUFU.EX2 R161, R78 ;  /* 0x0000004e00a17308 */ /* 0x000fe60000000800 */
[----:B------:R-:W-:-:S04]  /*ec70*/  FADD.FTZ R2, R222, R2 ;  /* 0x00000002de027221 */ /* 0x000fc80000010000 */
[----:B------:R-:W-:Y:S01]  /*ec80*/  FADD.FTZ R2, R225, R2 ;  /* 0x00000002e1027221 */ /* 0x000fe20000010000 */
[----:B------:R-:W-:Y:S03]  /*ec90*/  MUFU.EX2 R192, R40 ;  /* 0x0000002800c07308 */ /* 0x000fe60000000800 */
[----:B------:R-:W-:Y:S01]  /*eca0*/  FADD.FTZ R2, R227, R2 ;  /* 0x00000002e3027221 */ /* 0x000fe20000010000 */
[-C--:B-1----:R-:W-:Y:S04]  /*ecb0*/  HMMA.16816.F32 R24, R20, R32.reuse, RZ ;  /* 0x000000201418723c */ /* 0x082fe800000018ff */
[----:B------:R-:W-:Y:S04]  /*ecc0*/  MUFU.EX2 R189, R29 ;  /* 0x0000001d00bd7308 */ /* 0x000fe80000000800 */
[----:B------:R-:W-:Y:S04]  /*ecd0*/  HMMA.16816.F32 R4, R16, R32, RZ ;  /* 0x000000201004723c */ /* 0x000fe800000018ff */
[----:B------:R-:W-:Y:S08]  /*ece0*/  MUFU.EX2 R191, R28 ;  /* 0x0000001c00bf7308 */ /* 0x000ff00000000800 */
[----:B------:R-:W-:Y:S04]  /*ecf0*/  MUFU.EX2 R167, R146 ;  /* 0x0000009200a77308 */ /* 0x000fe80000000800 */
[-C--:B------:R-:W-:Y:S01]  /*ed00*/  HMMA.16816.F32 R124, R12, R36.reuse, R24 ;  /* 0x000000240c7c723c */ /* 0x080fe20000001818 */
[----:B------:R-:W1:Y:S03]  /*ed10*/  LDSM.16.MT88.4 R24, [R200] ;  /* 0x00000000c818783b */ /* 0x000e660000004200 */
[----:B------:R-:W-:Y:S04]  /*ed20*/  MUFU.EX2 R96, R159 ;  /* 0x0000009f00607308 */ /* 0x000fe80000000800 */
[----:B------:R-:W-:Y:S04]  /*ed30*/  HMMA.16816.F32 R120, R8, R36, R4 ;  /* 0x000000240878723c */ /* 0x000fe80000001804 */
[----:B------:R-:W-:Y:S03]  /*ed40*/  MUFU.EX2 R164, R158 ;  /* 0x0000009e00a47308 */ /* 0x000fe60000000800 */
[----:B------:R-:W-:-:S02]  /*ed50*/  FADD.FTZ R4, R155, R154 ;  /* 0x0000009a9b047221 */ /* 0x000fc40000010000 */
[--C-:B------:R-:W-:Y:S02]  /*ed60*/  FFMA.FTZ R37, R118, c[0x0][0x2d0], -R0.reuse ;  /* 0x0000b40076257a23 */ /* 0x100fe40000010800 */
[----:B------:R-:W-:Y:S01]  /*ed70*/  FFMA.FTZ R36, R119, c[0x0][0x2d0], -R0 ;  /* 0x0000b40077247a23 */ /* 0x000fe20000010800 */
[----:B------:R-:W-:Y:S01]  /*ed80*/  MUFU.EX2 R155, R64 ;  /* 0x00000040009b7308 */ /* 0x000fe20000000800 */
[----:B------:R-:W-:Y:S02]  /*ed90*/  FADD.FTZ R0, R160, R4 ;  /* 0x00000004a0007221 */ /* 0x000fe40000010000 */
[----:B------:R-:W3:Y:S02]  /*eda0*/  LDSM.16.MT88.4 R4, [R200+0x800] ;  /* 0x00080000c804783b */ /* 0x000ee40000004200 */
        /* <DEDUP_REMOVED lines=10> */
[----:B------:R-:W1:Y:S08]  /*ee50*/  MUFU.EX2 R25, R76 ;  /* 0x0000004c00197308 */ /* 0x000e700000000800 */
[----:B------:R-:W4:Y:S04]  /*ee60*/  MUFU.EX2 R154, R36 ;  /* 0x00000024009a7308 */ /* 0x000f280000000800 */
[----:B---3--:R-:W-:Y:S04]  /*ee70*/  HMMA.16816.F32 R108, R8, R4, R52 ;  /* 0x00000004086c723c */ /* 0x008fe80000001834 */
[----:B------:R-:W-:Y:S01]  /*ee80*/  MUFU.EX2 R188, R147 ;  /* 0x0000009300bc7308 */ /* 0x000fe20000000800 */
[----:B-1----:R-:W-:-:S03]  /*ee90*/  FADD.FTZ R0, R25, R0 ;  /* 0x0000000019007221 */ /* 0x002fc60000010000 */
[----:B------:R-:W-:Y:S01]  /*eea0*/  HMMA.16816.F32 R52, R16, R50, RZ ;  /* 0x000000321034723c */ /* 0x000fe200000018ff */
[----:B------:R-:W-:-:S03]  /*eeb0*/  FADD.FTZ R0, R160, R0 ;  /* 0x00000000a0007221 */ /* 0x000fc60000010000 */
[----:B------:R1:W-:Y:S01]  /*eec0*/  MUFU.EX2 R84, R116 ;  /* 0x0000007400547308 */ /* 0x0003e20000000800 */
[----:B------:R-:W-:-:S03]  /*eed0*/  FADD.FTZ R0, R161, R0 ;  /* 0x00000000a1007221 */ /* 0x000fc60000010000 */
[----:B------:R-:W-:Y:S01]  /*eee0*/  HMMA.16816.F32 R112, R12, R4, R56 ;  /* 0x000000040c70723c */ /* 0x000fe20000001838 */
[----:B------:R-:W-:-:S06]  /*eef0*/  FADD.FTZ R0, R193, R0 ;  /* 0x00000000c1007221 */ /* 0x000fcc0000010000 */
[----:B------:R-:W-:Y:S01]  /*ef00*/  F2FP.PACK_AB R4, R155, R153 ;  /* 0x000000999b04723e */ /* 0x000fe200000000ff */
[----:B------:R-:W-:Y:S01]  /*ef10*/  HMMA.16816.F32 R48, R20, R50, RZ ;  /* 0x000000321430723c */ /* 0x000fe200000018ff */
[----:B----4-:R-:W-:Y:S01]  /*ef20*/  F2FP.PACK_AB R5, R154, R151 ;  /* 0x000000979a05723e */ /* 0x010fe200000000ff */
[----:B-1----:R-:W-:Y:S06]  /*ef30*/  LDSM.16.MT88.4 R116, [R201+0x2000] ;  /* 0x00200000c974783b */ /* 0x002fec0000004200 */
        /* <DEDUP_REMOVED lines=45> */
[----:B------:R-:W3:Y:S07]  /*f210*/  LDSM.16.MT88.4 R12, [R201+0x1000] ;  /* 0x00100000c90c783b */ /* 0x000eee0000004200 */
[-C--:B---3--:R-:W-:Y:S08]  /*f220*/  HMMA.16816.F32 R52, R8, R12.reuse, R140 ;  /* 0x0000000c0834723c */ /* 0x088ff0000000188c */
[C---:B------:R-:W-:Y:S08]  /*f230*/  HMMA.16816.F32 R100, R4.reuse, R12, R136 ;  /* 0x0000000c0464723c */ /* 0x040ff00000001888 */
[-C--:B------:R-:W-:Y:S08]  /*f240*/  HMMA.16816.F32 R80, R4, R14.reuse, R60 ;  /* 0x0000000e0450723c */ /* 0x080ff0000000183c */
[C---:B------:R-:W-:Y:S01]  /*f250*/  HMMA.16816.F32 R48, R8.reuse, R14, R44 ;  /* 0x0000000e0830723c */ /* 0x040fe2000000182c */
[----:B------:R-:W3:Y:S07]  /*f260*/  LDSM.16.MT88.4 R12, [R198+0x1000] ;  /* 0x00100000c60c783b */ /* 0x000eee0000004200 */
[-C--:B---3--:R-:W-:Y:S01]  /*f270*/  HMMA.16816.F32 R44, R8, R12.reuse, R124 ;  /* 0x0000000c082c723c */ /* 0x088fe2000000187c */
[----:B------:R-:W-:Y:S07]  /*f280*/  LDSM.16.MT88.4 R124, [R197+0x2000] ;  /* 0x00200000c57c783b */ /* 0x000fee0000004200 */
[C---:B------:R-:W-:Y:S08]  /*f290*/  HMMA.16816.F32 R76, R4.reuse, R12, R120 ;  /* 0x0000000c044c723c */ /* 0x040ff00000001878 */
[-C--:B------:R-:W-:Y:S08]  /*f2a0*/  HMMA.16816.F32 R68, R4, R14.reuse, R68 ;  /* 0x0000000e0444723c */ /* 0x080ff00000001844 */
[----:B------:R-:W-:Y:S01]  /*f2b0*/  HMMA.16816.F32 R32, R8, R14, R32 ;  /* 0x0000000e0820723c */ /* 0x000fe20000001820 */
[----:B------:R-:W3:Y:S07]  /*f2c0*/  LDSM.16.MT88.4 R12, [R200+0x1000] ;  /* 0x00100000c80c783b */ /* 0x000eee0000004200 */
[C---:B---3--:R-:W-:Y:S01]  /*f2d0*/  HMMA.16816.F32 R60, R4.reuse, R12, R108 ;  /* 0x0000000c043c723c */ /* 0x048fe2000000186c */
[----:B------:R-:W-:Y:S07]  /*f2e0*/  LDSM.16.MT88.4 R108, [R198+0x2000] ;  /* 0x00200000c66c783b */ /* 0x000fee0000004200 */
[----:B------:R-:W-:Y:S01]  /*f2f0*/  HMMA.16816.F32 R40, R4, R14, R72 ;  /* 0x0000000e0428723c */ /* 0x000fe20000001848 */
[----:B------:R-:W3:Y:S06]  /*f300*/  MUFU.EX2 R72, R169 ;  /* 0x000000a900487308 */ /* 0x000eec0000000800 */
[----:B------:R-:W-:Y:S01]  /*f310*/  FADD.FTZ R4, R217, R16 ;  /* 0x00000010d9047221 */ /* 0x000fe20000010000 */
[----:B------:R-:W-:Y:S01]  /*f320*/  HMMA.16816.F32 R36, R8, R12, R112 ;  /* 0x0000000c0824723c */ /* 0x000fe20000001870 */
[----:B------:R-:W4:Y:S01]  /*f330*/  LDSM.16.MT88.4 R16, [R201+0x1800] ;  /* 0x00180000c910783b */ /* 0x000f220000004200 */
[----:B------:R-:W5:Y:S01]  /*f340*/  MUFU.EX2 R113, R150 ;  /* 0x0000009600717308 */ /* 0x000f620000000800 */
[----:B------:R-:W-:Y:S01]  /*f350*/  FADD.FTZ R24, R219, R4 ;  /* 0x00000004db187221 */ /* 0x000fe20000010000 */
[----:B-1----:R-:W-:-:S02]  /*f360*/  F2FP.PACK_AB R6, R188, R187 ;  /* 0x000000bbbc06723e */ /* 0x002fc400000000ff */
[----:B------:R-:W-:Y:S01]  /*f370*/  F2FP.PACK_AB R7, R176, R167 ;  /* 0x000000a7b007723e */ /* 0x000fe200000000ff */
[----:B------:R-:W-:Y:S01]  /*f380*/  FADD.FTZ R24, R228, R24 ;  /* 0x00000018e4187221 */ /* 0x000fe20000010000 */
[----:B------:R-:W-:Y:S01]  /*f390*/  HMMA.16816.F32 R28, R8, R14, R20 ;  /* 0x0000000e081c723c */ /* 0x000fe20000001814 */
[----:B------:R-:W1:Y:S01]  /*f3a0*/  LDSM.16.MT88.4 R20, [R197+0x1800] ;  /* 0x00180000c514783b */ /* 0x000e620000004200 */
[----:B------:R-:W2:Y:S01]  /*f3b0*/  MUFU.EX2 R112, R144 ;  /* 0x0000009000707308 */ /* 0x000ea20000000800 */
[----:B---3--:R-:W-:Y:S02]  /*f3c0*/  F2FP.PACK_AB R161, R72, R25 ;  /* 0x0000001948a1723e */ /* 0x008fe400000000ff */
[----:B------:R-:W3:Y:S04]  /*f3d0*/  LDSM.16.MT88.4 R12, [R198+0x1800] ;  /* 0x00180000c60c783b */ /* 0x000ee80000004200 */
[----:B------:R-:W3:Y:S01]  /*f3e0*/  LDSM.16.MT88.4 R8, [R200+0x1800] ;  /* 0x00180000c808783b */ /* 0x000ee20000004200 */
[----:B-----5:R-:W-:Y:S01]  /*f3f0*/  F2FP.PACK_AB R4, R186, R113 ;  /* 0x00000071ba04723e */ /* 0x020fe200000000ff */
[----:B------:R-:W5:Y:S01]  /*f400*/  MUFU.EX2 R73, R171 ;  /* 0x000000ab00497308 */ /* 0x000f620000000800 */
[----:B--2---:R-:W-:-:S07]  /*f410*/  F2FP.PACK_AB R5, R168, R112 ;  /* 0x00000070a805723e */ /* 0x004fce00000000ff */
[----:B------:R-:W-:Y:S08]  /*f420*/  MUFU.EX2 R74, R174 ;  /* 0x000000ae004a7308 */ /* 0x000ff00000000800 */
[----:B------:R-:W2:Y:S01]  /*f430*/  MUFU.EX2 R75, R173 ;  /* 0x000000ad004b7308 */ /* 0x000ea20000000800 */
[----:B-----5:R-:W-:Y:S01]  /*f440*/  F2FP.PACK_AB R160, R26, R73 ;  /* 0x000000491aa0723e */ /* 0x020fe200000000ff */
[C---:B----4-:R-:W-:Y:S08]  /*f450*/  HMMA.16816.F32 R52, R4.reuse, R16, R52 ;  /* 0x000000100434723c */ /* 0x050ff00000001834 */
[----:B-1----:R-:W-:Y:S01]  /*f460*/  HMMA.16816.F32 R64, R4, R20, R64 ;  /* 0x000000140440723c */ /* 0x002fe20000001840 */
[----:B--2---:R-:W-:-:S07]  /*f470*/  F2FP.PACK_AB R162, R75, R74 ;  /* 0x0000004a4ba2723e */ /* 0x004fce00000000ff */
[C---:B------:R-:W-:Y:S08]  /*f480*/  HMMA.16816.F32 R56, R4.reuse, R22, R56 ;  /* 0x000000160438723c */ /* 0x040ff00000001838 */
        /* <DEDUP_REMOVED lines=10> */
[C---:B------:R-:W-:Y:S08]  /*f530*/  HMMA.16816.F32 R20, R4.reuse, R22, R104 ;  /* 0x000000160414723c */ /* 0x040ff00000001868 */
[C---:B------:R-:W-:Y:S01]  /*f540*/  HMMA.16816.F32 R120, R4.reuse, R16, R100 ;  /* 0x000000100478723c */ /* 0x040fe20000001864 */
[----:B------:R-:W-:Y:S07]  /*f550*/  MUFU.EX2 R17, R182 ;  /* 0x000000b600117308 */ /* 0x000fee0000000800 */
[C---:B------:R-:W-:Y:S01]  /*f560*/  HMMA.16816.F32 R80, R4.reuse, R18, R80 ;  /* 0x000000120450723c */ /* 0x040fe20000001850 */
[----:B------:R-:W1:Y:S07]  /*f570*/  MUFU.EX2 R19, R172 ;  /* 0x000000ac00137308 */ /* 0x000e6e0000000800 */
[C---:B------:R-:W-:Y:S01]  /*f580*/  HMMA.16816.F32 R76, R4.reuse, R12, R76 ;  /* 0x0000000c044c723c */ /* 0x040fe2000000184c */
[----:B------:R-:W-:Y:S07]  /*f590*/  MUFU.EX2 R13, R184 ;  /* 0x000000b8000d7308 */ /* 0x000fee0000000800 */
[----:B------:R-:W-:Y:S01]  /*f5a0*/  HMMA.16816.F32 R68, R4, R14, R68 ;  /* 0x0000000e0444723c */ /* 0x000fe20000001844 */
[----:B------:R-:W2:Y:S01]  /*f5b0*/  MUFU.EX2 R15, R183 ;  /* 0x000000b7000f7308 */ /* 0x000ea20000000800 */
[----:B-1----:R-:W-:-:S06]  /*f5c0*/  F2FP.PACK_AB R163, R27, R19 ;  /* 0x000000131ba3723e */ /* 0x002fcc00000000ff */
[C---:B------:R-:W-:Y:S01]  /*f5d0*/  HMMA.16816.F32 R60, R4.reuse, R8, R60 ;  /* 0x00000008043c723c */ /* 0x040fe2000000183c */
[----:B------:R-:W-:Y:S07]  /*f5e0*/  MUFU.EX2 R12, R181 ;  /* 0x000000b5000c7308 */ /* 0x000fee0000000800 */
[----:B------:R-:W-:Y:S01]  /*f5f0*/  HMMA.16816.F32 R40, R4, R10, R40 ;  /* 0x0000000a0428723c */ /* 0x000fe20000001828 */
[----:B------:R-:W1:Y:S01]  /*f600*/  LDSM.16.MT88.4 R8, [R200+0x2000] ;  /* 0x00200000c808783b */ /* 0x000e620000004200 */
[----:B------:R-:W3:Y:S01]  /*f610*/  MUFU.EX2 R7, R185 ;  /* 0x000000b900077308 */ /* 0x000ee20000000800 */
        /* <DEDUP_REMOVED lines=10> */
[----:B------:R-:W-:Y:S01]  /*f6c0*/  MUFU.EX2 R16, R179 ;  /* 0x000000b300107308 */ /* 0x000fe20000000800 */
[----:B------:R-:W-:Y:S01]  /*f6d0*/  FADD.FTZ R6, R192, R4 ;  /* 0x00000004c0067221 */ /* 0x000fe20000010000 */
[----:B---3--:R-:W-:Y:S01]  /*f6e0*/  F2FP.PACK_AB R100, R13, R7 ;  /* 0x000000070d64723e */ /* 0x008fe200000000ff */
[----:B------:R-:W-:-:S02]  /*f6f0*/  FADD.FTZ R4, R113, R2 ;  /* 0x0000000271047221 */ /* 0x000fc40000010000 */
[----:B------:R-:W-:Y:S01]  /*f700*/  FADD.FTZ R2, R112, R0 ;  /* 0x0000000070027221 */ /* 0x000fe20000010000 */
[C---:B------:R-:W-:Y:S01]  /*f710*/  HMMA.16816.F32 R140, R160.reuse, R116, R52 ;  /* 0x00000074a08c723c */ /* 0x040fe20000001834 */
[----:B------:R-:W-:Y:S01]  /*f720*/  FADD.FTZ R0, R96, R6 ;  /* 0x0000000660007221 */ /* 0x000fe20000010000 */
[----:B------:R-:W3:Y:S01]  /*f730*/  MUFU.EX2 R18, R178 ;  /* 0x000000b200127308 */ /* 0x000ee20000000800 */
        /* <DEDUP_REMOVED lines=10> */
[----:B------:R-:W-:Y:S01]  /*f7e0*/  FADD.FTZ R0, R176, R4 ;  /* 0x00000004b0007221 */ /* 0x000fe20000010000 */
[----:B---3--:R-:W-:Y:S01]  /*f7f0*/  F2FP.PACK_AB R103, R18, R16 ;  /* 0x000000101267723e */ /* 0x008fe200000000ff */
[----:B------:R-:W-:Y:S02]  /*f800*/  FADD.FTZ R5, R95, R5 ;  /* 0x000000055f057221 */ /* 0x000fe40000010000 */
[----:B------:R-:W-:-:S02]  /*f810*/  FADD.FTZ R0, R25, R0 ;  /* 0x0000000019007221 */ /* 0x000fc40000010000 */
[----:B------:R-:W-:Y:S01]  /*f820*/  FADD.FTZ R4, R73, R2 ;  /* 0x0000000249047221 */ /* 0x000fe20000010000 */
[----:B------:R-:W-:Y:S01]  /*f830*/  HMMA.16816.F32 R152, R160, R110, R32 ;  /* 0x0000006ea098723c */ /* 0x000fe20000001820 */
[----:B------:R-:W-:Y:S01]  /*f840*/  FADD.FTZ R6, R72, R0 ;  /* 0x0000000048067221 */ /* 0x000fe20000010000 */
[----:B------:R-:W-:Y:S01]  /*f850*/  IADD3 R0, R229, -0x2, RZ ;  /* 0xfffffffee5007810 */ /* 0x000fe20007ffe0ff */
[----:B------:R-:W-:Y:S02]  /*f860*/  FADD.FTZ R3, R166, R3 ;  /* 0x00000003a6037221 */ /* 0x000fe40000010000 */
[----:B------:R-:W-:Y:S01]  /*f870*/  FADD.FTZ R2, R94, R5 ;  /* 0x000000055e027221 */ /* 0x000fe20000010000 */
[----:B------:R-:W-:Y:S01]  /*f880*/  ISETP.GE.AND P0, PT, R0, R230, PT ;  /* 0x000000e60000720c */ /* 0x000fe20003f06270 */
        /* <DEDUP_REMOVED lines=16> */
[----:B-1----:R-:W-:Y:S08]  /*f990*/  HMMA.16816.F32 R156, R160, R8, R36 ;  /* 0x00000008a09c723c */ /* 0x002ff00000001824 */
[C---:B------:R-:W-:Y:S08]  /*f9a0*/  HMMA.16816.F32 R124, R100.reuse, R126, R20 ;  /* 0x0000007e647c723c */ /* 0x040ff00000001814 */
        /* <DEDUP_REMOVED lines=12> */
.L_x_2252:
        /* <DEDUP_REMOVED lines=36> */
.L_x_2339:
[-C--:B------:R-:W-:Y:S01]  /*fcb0*/  HMMA.16816.F32 R4, R80, R16.reuse, RZ ;  /* 0x000000105004723c */ /* 0x080fe200000018ff */
[----:B------:R-:W3:Y:S01]  /*fcc0*/  LDL R84, [R1+0x4] ;  /* 0x0000040001547983 */ /* 0x000ee20000100800 */
[----:B------:R-:W-:Y:S01]  /*fcd0*/  BSSY B0, `(.L_x_2247) ;  /* 0x00000ca000007945 */ /* 0x000fe20003800000 */
[----:B------:R-:W-:Y:S02]  /*fce0*/  ISETP.GE.AND P0, PT, R244, c[0x0][0x1d4], PT ;  /* 0x00007500f4007a0c */ /* 0x000fe40003f06270 */
[----:B------:R-:W4:Y:S02]  /*fcf0*/  SHFL.IDX PT, R2, R0, RZ, 0x181f ;  /* 0x00181fff00027589 */ /* 0x000f2400000e0000 */
[----:B------:R-:W-:Y:S01]  /*fd00*/  SEL R89, RZ, 0x10, P0 ;  /* 0x00000010ff597807 */ /* 0x000fe20000000000 */
[C---:B------:R-:W-:Y:S05]  /*fd10*/  HMMA.16816.F32 R8, R76.reuse, R16, RZ ;  /* 0x000000104c08723c */ /* 0x040fea00000018ff */
[----:B------:R-:W5:Y:S03]  /*fd20*/  SHFL.IDX PT, R3, R0, 0x1, 0x181f ;  /* 0x00381f0000037f89 */ /* 0x000f6600000e0000 */
[-C--:B------:R-:W-:Y:S05]  /*fd30*/  HMMA.16816.F32 R12, R76, R18.reuse, RZ ;  /* 0x000000124c0c723c */ /* 0x080fea00000018ff */
[----:B------:R-:W1:Y:S03]  /*fd40*/  SHFL.IDX PT, R53, R0, 0x2, 0x181f ;  /* 0x00581f0000357f89 */ /* 0x000e6600000e0000 */
[C---:B------:R-:W-:Y:S05]  /*fd50*/  HMMA.16816.F32 R16, R80.reuse, R18, RZ ;  /* 0x000000125010723c */ /* 0x040fea00000018ff */
[----:B------:R-:W-:Y:S03]  /*fd60*/  SHFL.IDX PT, R54, R0, 0x3, 0x181f ;  /* 0x00781f0000367f89 */ /* 0x000fe600000e0000 */
[-C--:B------:R-:W-:Y:S05]  /*fd70*/  HMMA.16816.F32 R20, R80, R32.reuse, RZ ;  /* 0x000000205014723c */ /* 0x080fea00000018ff */
[----:B------:R2:W-:Y:S03]  /*fd80*/  SHFL.IDX PT, R55, R0, 0x4, 0x181f ;  /* 0x00981f0000377f89 */ /* 0x0005e600000e0000 */
[C---:B------:R-:W-:Y:S05]  /*fd90*/  HMMA.16816.F32 R24, R76.reuse, R32, RZ ;  /* 0x000000204c18723c */ /* 0x040fea00000018ff */
[----:B------:R-:W1:Y:S03]  /*fda0*/  SHFL.IDX PT, R57, R56, 0x1, 0x181f ;  /* 0x00381f0038397f89 */ /* 0x000e6600000e0000 */
[-C--:B------:R-:W-:Y:S05]  /*fdb0*/  HMMA.16816.F32 R28, R76, R34.reuse, RZ ;  /* 0x000000224c1c723c */ /* 0x080fea00000018ff */
[----:B------:R-:W1:Y:S03]  /*fdc0*/  SHFL.IDX PT, R61, R56, 0x2, 0x181f ;  /* 0x00581f00383d7f89 */ /* 0x000e6600000e0000 */
[C---:B------:R-:W-:Y:S04]  /*fdd0*/  HMMA.16816.F32 R32, R80.reuse, R34, RZ ;  /* 0x000000225020723c */ /* 0x040fe800000018ff */
[----:B--2---:R-:W-:Y:S01]  /*fde0*/  IADD3 R0, -R89, 0x10, RZ ;  /* 0x0000001059007810 */ /* 0x004fe20007ffe1ff */
[----:B------:R-:W2:Y:S03]  /*fdf0*/  SHFL.IDX PT, R69, R56, 0x3, 0x181f ;  /* 0x00781f0038457f89 */ /* 0x000ea600000e0000 */
[-C--:B------:R-:W-:Y:S01]  /*fe00*/  HMMA.16816.F32 R36, R80, R48.reuse, RZ ;  /* 0x000000305024723c */ /* 0x080fe200000018ff */
[----:B------:R-:W-:Y:S07]  /*fe10*/  LOP3.LUT R0, R0, 0xf, RZ, 0xc0, !PT ;  /* 0x0000000f00007812 */ /* 0x000fee00078ec0ff */
[C---:B------:R-:W-:Y:S08]  /*fe20*/  HMMA.16816.F32 R40, R76.reuse, R48, RZ ;  /* 0x000000304c28723c */ /* 0x040ff000000018ff */
[-C--:B------:R-:W-:Y:S08]  /*fe30*/  HMMA.16816.F32 R44, R76, R50.reuse, RZ ;  /* 0x000000324c2c723c */ /* 0x080ff000000018ff */
[C---:B------:R-:W-:Y:S04]  /*fe40*/  HMMA.16816.F32 R48, R80.reuse, R50, RZ ;  /* 0x000000325030723c */ /* 0x040fe800000018ff */
[-C--:B----4-:R-:W-:Y:S02]  /*fe50*/  IADD3 R2, P4, R2, R52.reuse, RZ ;  /* 0x0000003402027210 */ /* 0x090fe40007f9e0ff */
[-C--:B-----5:R-:W-:Y:S02]  /*fe60*/  IADD3 R62, P3, R3, R52.reuse, RZ ;  /* 0x00000034033e7210 */ /* 0x0a0fe40007f7e0ff */
[-C--:B-1----:R-:W-:Y:S01]  /*fe70*/  IADD3 R60, P2, R53, R52.reuse, RZ ;  /* 0x00000034353c7210 */ /* 0x082fe20007f5e0ff */
[--C-:B------:R-:W-:Y:S03]  /*fe80*/  IMAD.X R3, R58, 0x1, R68.reuse, P4 ;  /* 0x000000013a037824 */ /* 0x100fe600020e0644 */
[----:B------:R-:W-:Y:S01]  /*fe90*/  IMAD.X R63, R57, 0x1, R68, P3 ;  /* 0x00000001393f7824 */ /* 0x000fe200018e0644 */
[----:B------:R-:W-:Y:S01]  /*fea0*/  IADD3 R72, P6, P5, R0, R55, R52 ;  /* 0x0000003700487210 */ /* 0x000fe20007dde034 */
[----:B------:R1:W-:Y:S01]  /*feb0*/  LDGSTS.E.BYPASS.LTC128B.128 [R213+0x100], [R2.64], !P0 ;  /* 0x0010000002d57fae */ /* 0x0003e2000c101d48 */
[--C-:B------:R-:W-:Y:S01]  /*fec0*/  IMAD.X R61, R61, 0x1, R68.reuse, P2 ;  /* 0x000000013d3d7824 */ /* 0x100fe200010e0644 */
[----:B------:R-:W-:Y:S02]  /*fed0*/  IADD3 R70, P1, R54, R52, RZ ;  /* 0x0000003436467210 */ /* 0x000fe40007f3e0ff */
[-C--:B------:R-:W-:Y:S03]  /*fee0*/  HMMA.16816.F32 R52, R80, R64.reuse, RZ ;  /* 0x000000405034723c */ /* 0x080fe600000018ff */
[--C-:B--2---:R-:W-:Y:S01]  /*fef0*/  IMAD.X R71, R69, 0x1, R68.reuse, P1 ;  /* 0x0000000145477824 */ /* 0x104fe200008e0644 */
[----:B------:R2:W-:Y:S01]  /*ff00*/  LDGSTS.E.BYPASS.LTC128B.128 [R213+0x900], [R62.64], !P0 ;  /* 0x009000003ed57fae */ /* 0x0005e2000c101d48 */
[----:B------:R-:W-:Y:S07]  /*ff10*/  ISETP.NE.U32.AND P1, PT, R89, RZ, PT ;  /* 0x000000ff5900720c */ /* 0x000fee0003f25070 */
[----:B------:R4:W5:Y:S08]  /*ff20*/  SHFL.IDX PT, R0, R56, 0x4, 0x181f ;  /* 0x00981f0038007f89 */ /* 0x00097000000e0000 */
[----:B------:R2:W-:Y:S08]  /*ff30*/  LDGSTS.E.BYPASS.LTC128B.128 [R213+0x1100], [R60.64], !P0 ;  /* 0x011000003cd57fae */ /* 0x0005f0000c101d48 */
[----:B------:R1:W-:Y:S01]  /*ff40*/  LDGSTS.E.BYPASS.LTC128B.128 [R213+0x1900], [R70.64], !P0 ;  /* 0x0190000046d57fae */ /* 0x0003e2000c101d48 */
[C---:B----4-:R-:W-:Y:S02]  /*ff50*/  HMMA.16816.F32 R56, R76.reuse, R64, RZ ;  /* 0x000000404c38723c */ /* 0x050fe400000018ff */
[----:B-----5:R-:W-:Y:S05]  /*ff60*/  IADD3.X R73, RZ, R0, R68, P6, P5 ;  /* 0x00000000ff497210 */ /* 0x020fea00037ea444 */
[----:B------:R4:W-:Y:S01]  /*ff70*/  LDGSTS.E.BYPASS.LTC128B.128.ZFILL [R213+0x2100], [R72.64], P1 ;  /* 0x0210000048d57fae */ /* 0x0009e20008941d48 */
[-C--:B--2---:R-:W-:Y:S07]  /*ff80*/  HMMA.16816.F32 R60, R76, R66.reuse, RZ ;  /* 0x000000424c3c723c */ /* 0x084fee00000018ff */
[----:B------:R-:W0:Y:S01]  /*ff90*/  LDGDEPBAR ;  /* 0x00000000000079af */ /* 0x000e220000000000 */
[C---:B------:R-:W-:Y:S08]  /*ffa0*/  HMMA.16816.F32 R64, R80.reuse, R66, RZ ;  /* 0x000000425040723c */ /* 0x040ff000000018ff */
[-C--:B-1----:R-:W-:Y:S08]  /*ffb0*/  HMMA.16816.F32 R68, R80, R164.reuse, RZ ;  /* 0x000000a45044723c */ /* 0x082ff000000018ff */
        /* <DEDUP_REMOVED lines=18> */
[----:B------:R-:W4:Y:S07]  /*100e0*/  LDSM.16.M88.4 R184, [R202+0x800] ;  /* 0x00080000cab8783b */ /* 0x000f2e0000000200 */
[-C--:B------:R-:W-:Y:S03]  /*100f0*/  HMMA.16816.F32 R52, R168, R188.reuse, R52 ;  /* 0x000000bca834723c */ /* 0x080fe60000001834 */
[----:B---3--:R-:W-:Y:S05]  /*10100*/  ISETP.GT.AND P0, PT, R226, R84, PT ;  /* 0x00000054e200720c */ /* 0x008fea0003f04270 */
[C---:B------:R-:W-:Y:S08]  /*10110*/  HMMA.16816.F32 R56, R176.reuse, R188, R56 ;  /* 0x000000bcb038723c */ /* 0x040ff00000001838 */
[-C--:B------:R-:W-:Y:S08]  /*10120*/  HMMA.16816.F32 R60, R176, R190.reuse, R60 ;  /* 0x000000beb03c723c */ /* 0x080ff0000000183c */
[C---:B------:R-:W-:Y:S01]  /*10130*/  HMMA.16816.F32 R64, R168.reuse, R190, R64 ;  /* 0x000000bea840723c */ /* 0x040fe20000001840 */
[----:B------:R-:W-:Y:S07]  /*10140*/  LDSM.16.M88.4 R188, [R205+0x2000] ;  /* 0x00200000cdbc783b */ /* 0x000fee0000000200 */
[-C--:B------:R-:W-:Y:S08]  /*10150*/  HMMA.16816.F32 R68, R168, R192.reuse, R68 ;  /* 0x000000c0a844723c */ /* 0x080ff00000001844 */
[C---:B------:R-:W-:Y:S08]  /*10160*/  HMMA.16816.F32 R72, R176.reuse, R192, R72 ;  /* 0x000000c0b048723c */ /* 0x040ff00000001848 */
[-C--:B------:R-:W-:Y:S01]  /*10170*/  HMMA.16816.F32 R76, R176, R194.reuse, R76 ;  /* 0x000000c2b04c723c */ /* 0x080fe2000000184c */
[----:B------:R-:W3:Y:S07]  /*10180*/  LDSM.16.M88.4 R176, [R202+0x1000] ;  /* 0x00100000cab0783b */ /* 0x000eee0000000200 */
[----:B------:R-:W-:Y:S01]  /*10190*/  HMMA.16816.F32 R80, R168, R194, R80 ;  /* 0x000000c2a850723c */ /* 0x000fe20000001850 */
[----:B------:R-:W5:Y:S07]  /*101a0*/  LDSM.16.M88.4 R168, [R202+0x1800] ;  /* 0x00180000caa8783b */ /* 0x000f6e0000000200 */
[-C--:B-1----:R-:W-:Y:S08]  /*101b0*/  HMMA.16816.F32 R4, R164, R172.reuse, R4 ;  /* 0x000000aca404723c */ /* 0x082ff00000001804 */
[C---:B--2---:R-:W-:Y:S08]  /*101c0*/  HMMA.16816.F32 R8, R180.reuse, R172, R8 ;  /* 0x000000acb408723c */ /* 0x044ff00000001808 */
[-C--:B------:R-:W-:Y:S08]  /*101d0*/  HMMA.16816.F32 R12, R180, R174.reuse, R12 ;  /* 0x000000aeb40c723c */ /* 0x080ff0000000180c */
[C---:B------:R-:W-:Y:S01]  /*101e0*/  HMMA.16816.F32 R16, R164.reuse, R174, R16 ;  /* 0x000000aea410723c */ /* 0x040fe20000001810 */
[----:B------:R-:W1:Y:S07]  /*101f0*/  LDSM.16.M88.4 R172, [R202+0x2000] ;  /* 0x00200000caac783b */ /* 0x000e6e0000000200 */
[-C--:B----4-:R-:W-:Y:S08]  /*10200*/  HMMA.16816.F32 R20, R164, R184.reuse, R20 ;  /* 0x000000b8a414723c */ /* 0x090ff00000001814 */
[C---:B------:R-:W-:Y:S08]  /*10210*/  HMMA.16816.F32 R24, R180.reuse, R184, R24 ;  /* 0x000000b8b418723c */ /* 0x040ff00000001818 */
[-C--:B------:R-:W-:Y:S08]  /*10220*/  HMMA.16816.F32 R28, R180, R186.reuse, R28 ;  /* 0x000000bab41c723c */ /* 0x080ff0000000181c */
[C---:B------:R-:W-:Y:S01]  /*10230*/  HMMA.16816.F32 R32, R164.reuse, R186, R32 ;  /* 0x000000baa420723c */ /* 0x040fe20000001820 */
[----:B------:R-:W-:Y:S07]  /*10240*/  LDSM.16.M88.4 R184, [R199] ;  /* 0x00000000c7b8783b */ /* 0x000fee0000000200 */
[-C--:B---3--:R-:W-:Y:S08]  /*10250*/  HMMA.16816.F32 R36, R164, R176.reuse, R36 ;  /* 0x000000b0a424723c */ /* 0x088ff00000001824 */
        /* <DEDUP_REMOVED lines=11> */
[-C--:B------:R-:W-:Y:S01]  /*10310*/  HMMA.16816.F32 R76, R180, R174.reuse, R76 ;  /* 0x000000aeb44c723c */ /* 0x080fe2000000184c */
[----:B------:R-:W-:Y:S07]  /*10320*/  LDSM.16.M88.4 R180, [R199+0x2000] ;  /* 0x00200000c7b4783b */ /* 0x000fee0000000200 */
[----:B------:R-:W-:Y:S01]  /*10330*/  HMMA.16816.F32 R80, R164, R174, R80 ;  /* 0x000000aea450723c */ /* 0x000fe20000001850 */
[----:B------:R-:W1:Y:S07]  /*10340*/  LDSM.16.M88.4 R164, [R199+0x1000] ;  /* 0x00100000c7a4783b */ /* 0x000e6e0000000200 */
[-C--:B--2---:R-:W-:Y:S01]  /*10350*/  HMMA.16816.F32 R4, R176, R184.reuse, R4 ;  /* 0x000000b8b004723c */ /* 0x084fe20000001804 */
[----:B------:R-:W2:Y:S01]  /*10360*/  LDSM.16.M88.4 R172, [R199+0x1800] ;  /* 0x00180000c7ac783b */ /* 0x000ea20000000200 */
[----:B------:R-:W-:Y:S06]  /*10370*/  DEPBAR.LE SB0, 0x0 ;  /* 0x000080000000791a */ /* 0x000fec0000000000 */
[C---:B------:R-:W-:Y:S01]  /*10380*/  HMMA.16816.F32 R8, R188.reuse, R184, R8 ;  /* 0x000000b8bc08723c */ /* 0x040fe20000001808 */
[----:B------:R-:W-:Y:S07]  /*10390*/  BAR.SYNC.DEFER_BLOCKING 0x0 ;  /* 0x0000000000007b1d */ /* 0x000fee0000010000 */
[-C--:B------:R-:W-:Y:S08]  /*103a0*/  HMMA.16816.F32 R12, R188, R186.reuse, R12 ;  /* 0x000000babc0c723c */ /* 0x080ff0000000180c */
[C---:B------:R-:W-:Y:S08]  /*103b0*/  HMMA.16816.F32 R16, R176.reuse, R186, R16 ;  /* 0x000000bab010723c */ /* 0x040ff00000001810 */
[-C--:B---3--:R-:W-:Y:S08]  /*103c0*/  HMMA.16816.F32 R20, R176, R168.reuse, R20 ;  /* 0x000000a8b014723c */ /* 0x088ff00000001814 */
[C---:B------:R-:W-:Y:S08]  /*103d0*/  HMMA.16816.F32 R24, R188.reuse, R168, R24 ;  /* 0x000000a8bc18723c */ /* 0x040ff00000001818 */
[-C--:B------:R-:W-:Y:S08]  /*103e0*/  HMMA.16816.F32 R28, R188, R170.reuse, R28 ;  /* 0x000000aabc1c723c */ /* 0x080ff0000000181c */
[C---:B------:R-:W-:Y:S08]  /*103f0*/  HMMA.16816.F32 R32, R176.reuse, R170, R32 ;  /* 0x000000aab020723c */ /* 0x040ff00000001820 */
[-C--:B-1----:R-:W-:Y:S08]  /*10400*/  HMMA.16816.F32 R36, R176, R164.reuse, R36 ;  /* 0x000000a4b024723c */ /* 0x082ff00000001824 */
[C---:B------:R-:W-:Y:S08]  /*10410*/  HMMA.16816.F32 R40, R188.reuse, R164, R40 ;  /* 0x000000a4bc28723c */ /* 0x040ff00000001828 */
[-C--:B------:R-:W-:Y:S08]  /*10420*/  HMMA.16816.F32 R44, R188, R166.reuse, R44 ;  /* 0x000000a6bc2c723c */ /* 0x080ff0000000182c */
[C---:B------:R-:W-:Y:S08]  /*10430*/  HMMA.16816.F32 R48, R176.reuse, R166, R48 ;  /* 0x000000a6b030723c */ /* 0x040ff00000001830 */
[-C--:B--2---:R-:W-:Y:S08]  /*10440*/  HMMA.16816.F32 R52, R176, R172.reuse, R52 ;  /* 0x000000acb034723c */ /* 0x084ff00000001834 */
[C---:B------:R-:W-:Y:S08]  /*10450*/  HMMA.16816.F32 R56, R188.reuse, R172, R56 ;  /* 0x000000acbc38723c */ /* 0x040ff00000001838 */
[-C--:B------:R-:W-:Y:S08]  /*10460*/  HMMA.16816.F32 R60, R188, R174.reuse, R60 ;  /* 0x000000aebc3c723c */ /* 0x080ff0000000183c */
[C---:B------:R-:W-:Y:S08]  /*10470*/  HMMA.16816.F32 R64, R176.reuse, R174, R64 ;  /* 0x000000aeb040723c */ /* 0x040ff00000001840 */
[-C--:B------:R-:W-:Y:S08]  /*10480*/  HMMA.16816.F32 R68, R176, R180.reuse, R68 ;  /* 0x000000b4b044723c */ /* 0x080ff00000001844 */
[C---:B------:R-:W-:Y:S08]  /*10490*/  HMMA.16816.F32 R72, R188.reuse, R180, R72 ;  /* 0x000000b4bc48723c */ /* 0x040ff00000001848 */
[-C--:B------:R-:W-:Y:S08]  /*104a0*/  HMMA.16816.F32 R76, R188, R182.reuse, R76 ;  /* 0x000000b6bc4c723c */ /* 0x080ff0000000184c */
[----:B------:R-:W-:Y:S01]  /*104b0*/  HMMA.16816.F32 R80, R176, R182, R80 ;  /* 0x000000b6b050723c */ /* 0x000fe20000001850 */
[----:B------:R-:W-:Y:S07]  /*104c0*/  @!UPT UIADD3 URZ, URZ, URZ, URZ ;  /* 0x0000003f3f3ff290 */ /* 0x000fee000fffe03f */
[----:B------:R-:W-:-:S11]  /*104d0*/  @!P0 BRA `(.L_x_2248) ;  /* 0x0000049000008947 */ /* 0x000fd60003800000 */
[----:B------:R-:W-:Y:S01]  /*104e0*/  IMAD.MOV.U32 R0, RZ, RZ, 0x1 ;  /* 0x00000001ff007424 */ /* 0x000fe200078e00ff */
[----:B------:R-:W2:Y:S01]  /*104f0*/  LDL R90, [R1+0x2c] ;  /* 0x00002c00015a7983 */ /* 0x000ea20000100800 */
[----:B------:R-:W-:Y:S03]  /*10500*/  IMAD.MOV.U32 R214, RZ, RZ, RZ ;  /* 0x000000ffffd67224 */ /* 0x000fe600078e00ff */
[----:B------:R-:W3:Y:S01]  /*10510*/  LDL R84, [R1] ;  /* 0x0000000001547983 */ /* 0x000ee20000100800 */
[----:B------:R-:W-:Y:S03]  /*10520*/  ISETP.NE.AND P1, PT, R0, c[0x0][0x2b8], PT ;  /* 0x0000ae0000007a0c */ /* 0x000fe60003f25270 */
        /* <DEDUP_REMOVED lines=8> */
[----:B------:R-:W-:Y:S01]  /*105b0*/  IMAD.MOV.U32 R0, RZ, RZ, R2 ;  /* 0x000000ffff007224 */ /* 0x000fe200078e0002 */
[----:B------:R-:W-:Y:S04]  /*105c0*/  @P1 SHF.R.U32.HI R0, RZ, c[0x0][0x2c0], R3 ;  /* 0x0000b000ff001a19 */ /* 0x000fe80000011603 */
[C---:B----4-:R-:W-:Y:S01]  /*105d0*/  @!P0 IADD3 R3, P1, R0.reuse, R218, RZ ;  /* 0x000000da00038210 */ /* 0x050fe20007f3e0ff */
[----:B------:R-:W-:Y:S03]  /*105e0*/  IMAD.MOV R84, RZ, RZ, -R0 ;  /* 0x000000ffff547224 */ /* 0x000fe600078e0a00 */
[----:B-----5:R-:W-:Y:S01]  /*105f0*/  @!P0 LEA.HI.X.SX32 R0, R0, R88, 0x1, P1 ;  /* 0x0000005800008211 */ /* 0x020fe200008f0eff */
[----:B------:R-:W-:Y:S01]  /*10600*/  IMAD R223, R84, c[0x0][0x2b8], R2 ;  /* 0x0000ae0054df7a24 */ /* 0x000fe200078e0202 */
[C---:B------:R-:W-:Y:S02]  /*10610*/  @!P0 LEA R2, P1, R3.reuse, c[0x0][0x2a0], 0x2 ;  /* 0x0000a80003028a11 */ /* 0x040fe400078210ff */
[----:B------:R-:W-:Y:S02]  /*10620*/  SHF.L.U64.HI R88, R244, 0x1, R245 ;  /* 0x00000001f4587819 */ /* 0x000fe400000102f5 */
        /* <DEDUP_REMOVED lines=12> */
[----:B------:R-:W-:Y:S01]  /*106f0*/  IADD3.X R3, R85, R3, R0, P0, !PT ;  /* 0x0000000355037210 */ /* 0x000fe200007fe400 */
[----:B------:R-:W-:Y:S01]  /*10700*/  IMAD.SHL.U32 R85, R244, 0x2, RZ ;  /* 0x00000002f4557824 */ /* 0x000fe200078e00ff */
[C---:B------:R-:W-:Y:S04]  /*10710*/  LEA R0, P0, R2.reuse, c[0x0][0x1c8], 0x1 ;  /* 0x0000720002007a11 */ /* 0x040fe800078008ff */
[----:B------:R-:W-:Y:S01]  /*10720*/  LEA.HI.X R84, R2, c[0x0][0x1cc], R3, 0x1, P0 ;  /* 0x0000730002547a11 */ /* 0x000fe200000f0c03 */
[----:B------:R-:W-:-:S06]  /*10730*/  BRA.DIV ~URZ, `(.L_x_2249) ;  /* 0x00007d927f007947 */ /* 0x000fcc000b800000 */
[----:B------:R1:W2:Y:S02]  /*10740*/  SHFL.IDX PT, R90, R84, RZ, 0x181f ;  /* 0x00181fff545a7589 */ /* 0x0002a400000e0000 */
.L_x_2340:
        /* <DEDUP_REMOVED lines=20> */
[----:B-1----:R-:W1:Y:S01]  /*10890*/  SHFL.IDX PT, R84, R84, 0x4, 0x181f ;  /* 0x00981f0054547f89 */ /* 0x002e6200000e0000 */
[----:B---3--:R-:W-:Y:S04]  /*108a0*/  IADD3 R2, P1, P0, R2, R3, R85 ;  /* 0x0000000302027210 */ /* 0x008fe8000783e055 */
[----:B--2---:R-:W-:Y:S05]  /*108b0*/  IADD3.X R3, RZ, R90, R88, P1, P0 ;  /* 0x0000005aff037210 */ /* 0x004fea0000fe0458 */
[----:B------:R2:W-:Y:S04]  /*108c0*/  LDGSTS.E.BYPASS.LTC128B.128.ZFILL [R213+0x4100], [R2.64], P2 ;  /* 0x0410000002d57fae */ /* 0x0005e80009141d48 */
[----:B--2---:R4:W2:Y:S02]  /*108d0*/  SHFL.IDX PT, R2, R0, 0x4, 0x181f ;  /* 0x00981f0000027f89 */ /* 0x0048a400000e0000 */
.L_x_2341:
[C---:B-1--4-:R-:W-:Y:S02]  /*108e0*/  IADD3 R0, -R89.reuse, 0x10, RZ ;  /* 0x0000001059007810 */ /* 0x052fe40007ffe1ff */
        /* <DEDUP_REMOVED lines=8> */
.L_x_2248:
[----:B------:R-:W-:Y:S05]  /*10970*/  BSYNC B0 ;  /* 0x0000000000007941 */ /* 0x000fea0003800000 */
.L_x_2247:
        /* <DEDUP_REMOVED lines=97> */
.L_x_2342:
[----:B------:R-:W-:Y:S01]  /*10f90*/  FMUL.FTZ R2, R90, c[0x0][0x2d0] ;  /* 0x0000b4005a027a20 */ /* 0x000fe20000410000 */
[----:B--2---:R-:W-:Y:S01]  /*10fa0*/  FMNMX.FTZ R85, R0, R84, !PT ;  /* 0x0000005400557209 */ /* 0x004fe20007810000 */
[----:B------:R-:W-:Y:S01]  /*10fb0*/  FADD.FTZ R0, -R90, R94 ;  /* 0x0000005e5a007221 */ /* 0x000fe20000010100 */
[----:B------:R-:W-:Y:S01]  /*10fc0*/  WARPSYNC 0xffffffff ;  /* 0xffffffff00007948 */ /* 0x000fe20003800000 */
[--C-:B------:R-:W-:Y:S02]  /*10fd0*/  FFMA.FTZ R4, R4, c[0x0][0x2d0], -R2.reuse ;  /* 0x0000b40004047a23 */ /* 0x100fe40000010802 */
[----:B------:R-:W-:Y:S02]  /*10fe0*/  FMUL.FTZ R0, R0, c[0x0][0x2d0] ;  /* 0x0000b40000007a20 */ /* 0x000fe40000410000 */
[--C-:B------:R-:W-:Y:S02]  /*10ff0*/  FFMA.FTZ R3, R5, c[0x0][0x2d0], -R2.reuse ;  /* 0x0000b40005037a23 */ /* 0x100fe40000010802 */
[----:B-1----:R-:W-:Y:S01]  /*11000*/  MUFU.EX2 R84, R0 ;  /* 0x0000000000547308 */ /* 0x002fe20000000800 */
        /* <DEDUP_REMOVED lines=20> */
[----:B------:R-:W1:Y:S02]  /*11150*/  MUFU.EX2 R2, R4 ;  /* 0x0000000400027308 */ /* 0x000e640000000800 */
[----:B-1----:R-:W-:Y:S01]  /*11160*/  FFMA.FTZ R0, R84, R225, R2 ;  /* 0x000000e154007223 */ /* 0x002fe20000010002 */
[----:B------:R-:W-:Y:S01]  /*11170*/  F2FP.PACK_AB R68, R3, R2 ;  /* 0x000000020344723e */ /* 0x000fe200000000ff */
[----:B------:R-:W-:Y:S02]  /*11180*/  FMUL.FTZ R2, R89, c[0x0][0x2d0] ;  /* 0x0000b40059027a20 */ /* 0x000fe40000410000 */
[----:B------:R-:W-:Y:S02]  /*11190*/  FADD.FTZ R33, R3, R0 ;  /* 0x0000000003217221 */ /* 0x000fe40000010000 */
[----:B------:R-:W-:Y:S02]  /*111a0*/  FADD.FTZ R0, -R89, R95 ;  /* 0x0000005f59007221 */ /* 0x000fe40000010100 */
[--C-:B------:R-:W-:Y:S02]  /*111b0*/  FFMA.FTZ R6, R6, c[0x0][0x2d0], -R2.reuse ;  /* 0x0000b40006067a23 */ /* 0x100fe40000010802 */
[----:B------:R-:W-:Y:S02]  /*111c0*/  FMUL.FTZ R0, R0, c[0x0][0x2d0] ;  /* 0x0000b40000007a20 */ /* 0x000fe40000410000 */
[--C-:B------:R-:W-:Y:S02]  /*111d0*/  FFMA.FTZ R20, R18, c[0x0][0x2d0], -R2.reuse ;  /* 0x0000b40012147a23 */ /* 0x100fe40000010802 */
[----:B------:R-:W1:Y:S01]  /*111e0*/  MUFU.EX2 R3, R0 ;  /* 0x0000000000037308 */ /* 0x000e620000000800 */
[--C-:B------:R-:W-:Y:S02]  /*111f0*/  FFMA.FTZ R167, R38, c[0x0][0x2d0], -R2.reuse ;  /* 0x0000b40026a77a23 */ /* 0x100fe40000010802 */
[--C-:B------:R-:W-:Y:S02]  /*11200*/  FFMA.FTZ R172, R39, c[0x0][0x2d0], -R2.reuse ;  /* 0x0000b40027ac7a23 */ /* 0x100fe40000010802 */
[----:B------:R-:W-:Y:S01]  /*11210*/  LDSM.16.MT88.4 R36, [R201] ;  /* 0x00000000c924783b */ /* 0x000fe20000004200 */
[--C-:B------:R-:W-:Y:S02]  /*11220*/  FFMA.FTZ R216, R54, c[0x0][0x2d0], -R2.reuse ;  /* 0x0000b40036d87a23 */ /* 0x100fe40000010802 */
[--C-:B------:R-:W-:Y:S02]  /*11230*/  FFMA.FTZ R215, R55, c[0x0][0x2d0], -R2.reuse ;  /* 0x0000b40037d77a23 */ /* 0x100fe40000010802 */
[----:B------:R-:W2:Y:S01]  /*11240*/  MUFU.EX2 R6, R6 ;  /* 0x0000000600067308 */ /* 0x000ea20000000800 */
        /* <DEDUP_REMOVED lines=17> */
[C---:B-1----:R-:W-:Y:S01]  /*11360*/  FMUL.FTZ R35, R3.reuse, R147 ;  /* 0x0000009303237220 */ /* 0x042fe20000410000 */
[----:B------:R-:W1:Y:S01]  /*11370*/  MUFU.EX2 R2, R7 ;  /* 0x0000000700027308 */ /* 0x000e620000000800 */
[----:B--2---:R-:W-:Y:S02]  /*11380*/  FFMA.FTZ R0, R3, R224, R6 ;  /* 0x000000e003007223 */ /* 0x004fe40000010006 */
[----:B------:R-:W-:Y:S02]  /*11390*/  FMUL.FTZ R4, R88, c[0x0][0x2d0] ;  /* 0x0000b40058047a20 */ /* 0x000fe40000410000 */
[----:B------:R-:W-:Y:S02]  /*113a0*/  FMUL.FTZ R48, R84, R152 ;  /* 0x0000009854307220 */ /* 0x000fe40000410000 */
[--C-:B------:R-:W-:Y:S02]  /*113b0*/  FFMA.FTZ R5, R8, c[0x0][0x2d0], -R4.reuse ;  /* 0x0000b40008057a23 */ /* 0x100fe40000010804 */
[--C-:B------:R-:W-:Y:S01]  /*113c0*/  FFMA.FTZ R83, R24, c[0x0][0x2d0], -R4.reuse ;  /* 0x0000b40018537a23 */ /* 0x100fe20000010804 */
[----:B------:R-:W2:Y:S01]  /*113d0*/  MUFU.EX2 R8, R17 ;  /* 0x0000001100087308 */ /* 0x000ea20000000800 */
[--C-:B------:R-:W-:Y:S02]  /*113e0*/  FFMA.FTZ R82, R25, c[0x0][0x2d0], -R4.reuse ;  /* 0x0000b40019527a23 */ /* 0x100fe40000010804 */
[--C-:B------:R-:W-:Y:S02]  /*113f0*/  FFMA.FTZ R81, R28, c[0x0][0x2d0], -R4.reuse ;  /* 0x0000b4001c517a23 */ /* 0x100fe40000010804 */
[--C-:B------:R-:W-:Y:S02]  /*11400*/  FFMA.FTZ R80, R29, c[0x0][0x2d0], -R4.reuse ;  /* 0x0000b4001d507a23 */ /* 0x100fe40000010804 */
[--C-:B------:R-:W-:Y:S02]  /*11410*/  FFMA.FTZ R187, R45, c[0x0][0x2d0], -R4.reuse ;  /* 0x0000b4002dbb7a23 */ /* 0x100fe40000010804 */
[--C-:B------:R-:W-:Y:S01]  /*11420*/  FFMA.FTZ R234, R72, c[0x0][0x2d0], -R4.reuse ;  /* 0x0000b40048ea7a23 */ /* 0x100fe20000010804 */
[----:B------:R-:W-:Y:S01]  /*11430*/  MUFU.EX2 R23, R5 ;  /* 0x0000000500177308 */ /* 0x000fe20000000800 */
[--C-:B------:R-:W-:Y:S02]  /*11440*/  FFMA.FTZ R236, R73, c[0x0][0x2d0], -R4.reuse ;  /* 0x0000b40049ec7a23 */ /* 0x100fe40000010804 */
[----:B------:R-:W-:Y:S01]  /*11450*/  FFMA.FTZ R19, R12, c[0x0][0x2d0], -R4 ;  /* 0x0000b4000c137a23 */ /* 0x000fe20000010804 */
[C---:B-1----:R-:W-:Y:S01]  /*11460*/  F2FP.PACK_AB R69, R2.reuse, R6 ;  /* 0x000000060245723e */ /* 0x042fe200000000ff */
[----:B------:R-:W-:Y:S02]  /*11470*/  FADD.FTZ R34, R2, R0 ;  /* 0x0000000002227221 */ /* 0x000fe40000010000 */
[----:B------:R-:W-:Y:S02]  /*11480*/  FADD.FTZ R0, -R88, R96 ;  /* 0x0000006058007221 */ /* 0x000fe40000010100 */
[--C-:B------:R-:W-:Y:S01]  /*11490*/  FFMA.FTZ R6, R9, c[0x0][0x2d0], -R4.reuse ;  /* 0x0000b40009067a23 */ /* 0x100fe20000010804 */
[----:B------:R-:W-:Y:S01]  /*114a0*/  MUFU.EX2 R251, R80 ;  /* 0x0000005000fb7308 */ /* 0x000fe20000000800 */
[----:B------:R-:W-:Y:S02]  /*114b0*/  FMUL.FTZ R0, R0, c[0x0][0x2d0] ;  /* 0x0000b40000007a20 */ /* 0x000fe40000410000 */
[----:B------:R-:W-:Y:S01]  /*114c0*/  FMUL.FTZ R49, R84, R153 ;  /* 0x0000009954317220 */ /* 0x000fe20000410000 */
[----:B--2---:R-:W-:Y:S01]  /*114d0*/  F2FP.PACK_AB R70, R8, R21 ;  /* 0x000000150846723e */ /* 0x004fe200000000ff */
[C---:B------:R-:W-:Y:S02]  /*114e0*/  FMUL.FTZ R50, R3.reuse, R154 ;  /* 0x0000009a03327220 */ /* 0x040fe40000410000 */
[----:B------:R-:W-:Y:S02]  /*114f0*/  FMUL.FTZ R51, R3, R155 ;  /* 0x0000009b03337220 */ /* 0x000fe40000410000 */
[----:B------:R-:W-:Y:S01]  /*11500*/  LDSM.16.MT88.4 R152, [R198+0x2000] ;  /* 0x00200000c698783b */ /* 0x000fe20000004200 */
[----:B------:R1:W-:Y:S01]  /*11510*/  MUFU.EX2 R2, R0 ;  /* 0x0000000000027308 */ /* 0x0003e20000000800 */
        /* <DEDUP_REMOVED lines=9> */
[--C-:B------:R-:W-:Y:S02]  /*115b0*/  FFMA.FTZ R238, R76, c[0x0][0x2d0], -R4.reuse ;  /* 0x0000b4004cee7a23 */ /* 0x100fe40000010804 */
[----:B------:R-:W-:Y:S01]  /*115c0*/  FFMA.FTZ R240, R77, c[0x0][0x2d0], -R4 ;  /* 0x0000b4004df07a23 */ /* 0x000fe20000010804 */
[----:B------:R-:W-:Y:S01]  /*115d0*/  MUFU.EX2 R76, R184 ;  /* 0x000000b8004c7308 */ /* 0x000fe20000000800 */
[C---:B------:R-:W-:Y:S02]  /*115e0*/  FMUL.FTZ R4, R85.reuse, c[0x0][0x2d0] ;  /* 0x0000b40055047a20 */ /* 0x040fe40000410000 */
[----:B-1----:R-:W-:Y:S02]  /*115f0*/  FADD.FTZ R0, -R85, R97 ;  /* 0x0000006155007221 */ /* 0x002fe40000010100 */
[--C-:B------:R-:W-:Y:S02]  /*11600*/  FFMA.FTZ R5, R10, c[0x0][0x2d0], -R4.reuse ;  /* 0x0000b4000a057a23 */ /* 0x100fe40000010804 */
[----:B------:R-:W-:Y:S03]  /*11610*/  FMUL.FTZ R0, R0, c[0x0][0x2d0] ;  /* 0x0000b40000007a20 */ /* 0x000fe60000410000 */
[----:B------:R-:W-:Y:S01]  /*11620*/  MUFU.EX2 R77, R182 ;  /* 0x000000b6004d7308 */ /* 0x000fe20000000800 */
[--C-:B------:R-:W-:Y:S02]  /*11630*/  FFMA.FTZ R237, R74, c[0x0][0x2d0], -R4.reuse ;  /* 0x0000b4004aed7a23 */ /* 0x100fe40000010804 */
[--C-:B------:R-:W-:Y:S01]  /*11640*/  FFMA.FTZ R239, R75, c[0x0][0x2d0], -R4.reuse ;  /* 0x0000b4004bef7a23 */ /* 0x100fe20000010804 */
[----:B--2---:R-:W-:Y:S01]  /*11650*/  F2FP.PACK_AB R64, R22, R23 ;  /* 0x000000171640723e */ /* 0x004fe200000000ff */
[----:B------:R-:W-:Y:S01]  /*11660*/  FADD.FTZ R6, R21, R33 ;  /* 0x0000002115067221 */ /* 0x000fe20000010000 */
[----:B------:R-:W-:Y:S01]  /*11670*/  LDSM.16.MT88.4 R72, [R200] ;  /* 0x00000000c848783b */ /* 0x000fe20000004200 */
[----:B------:R-:W-:Y:S02]  /*11680*/  FMUL.FTZ R57, R2, R105 ;  /* 0x0000006902397220 */ /* 0x000fe40000410000 */
[--C-:B------:R-:W-:Y:S01]  /*11690*/  FFMA.FTZ R17, R11, c[0x0][0x2d0], -R4.reuse ;  /* 0x0000b4000b117a23 */ /* 0x100fe20000010804 */
[----:B------:R-:W1:Y:S01]  /*116a0*/  MUFU.EX2 R0, R0 ;  /* 0x0000000000007308 */ /* 0x000e620000000800 */
        /* <DEDUP_REMOVED lines=14> */
[C---:B-1----:R-:W-:Y:S02]  /*11790*/  FMUL.FTZ R58, R0.reuse, R106 ;  /* 0x0000006a003a7220 */ /* 0x042fe40000410000 */
[----:B------:R-:W-:Y:S02]  /*117a0*/  FMUL.FTZ R59, R0, R107 ;  /* 0x0000006b003b7220 */ /* 0x000fe40000410000 */
[--C-:B------:R-:W-:Y:S01]  /*117b0*/  FFMA.FTZ R227, R62, c[0x0][0x2d0], -R4.reuse ;  /* 0x0000b4003ee37a23 */ /* 0x100fe20000010804 */
[----:B------:R-:W-:Y:S01]  /*117c0*/  MUFU.EX2 R182, R173 ;  /* 0x000000ad00b67308 */ /* 0x000fe20000000800 */
[--C-:B------:R-:W-:Y:S02]  /*117d0*/  FFMA.FTZ R230, R63, c[0x0][0x2d0], -R4.reuse ;  /* 0x0000b4003fe67a23 */ /* 0x100fe40000010804 */
[--C-:B------:R-:W-:Y:S02]  /*117e0*/  FFMA.FTZ R242, R79, c[0x0][0x2d0], -R4.reuse ;  /* 0x0000b4004ff27a23 */ /* 0x100fe40000010804 */
        /* <DEDUP_REMOVED lines=15> */
[----:B------:R1:W-:Y:S01]  /*118e0*/  MUFU.EX2 R119, R7 ;  /* 0x0000000700777308 */ /* 0x0003e20000000800 */
[C---:B------:R-:W-:Y:S02]  /*118f0*/  FMUL.FTZ R63, R0.reuse, R103 ;  /* 0x00000067003f7220 */ /* 0x040fe40000410000 */
[----:B--2---:R-:W-:Y:S02]  /*11900*/  FFMA.FTZ R79, R0, R246, R33 ;  /* 0x000000f6004f7223 */ /* 0x004fe40000010021 */
[----:B------:R-:W-:Y:S02]  /*11910*/  FFMA.FTZ R241, R78, c[0x0][0x2d0], -R4 ;  /* 0x0000b4004ef17a23 */ /* 0x000fe40000010804 */
[C---:B------:R-:W-:Y:S02]  /*11920*/  FFMA.FTZ R4, R2.reuse, R243, R23 ;  /* 0x000000f302047223 */ /* 0x040fe40000010017 */
[----:B------:R-:W-:Y:S01]  /*11930*/  FMUL.FTZ R60, R2, R100 ;  /* 0x00000064023c7220 */ /* 0x000fe20000410000 */
[----:B------:R2:W3:Y:S01]  /*11940*/  MUFU.EX2 R0, R20 ;  /* 0x0000001400007308 */ /* 0x0004e20000000800 */
[----:B------:R-:W-:Y:S02]  /*11950*/  FADD.FTZ R100, R22, R4 ;  /* 0x0000000416647221 */ /* 0x000fe40000010000 */
[C---:B------:R-:W-:Y:S02]  /*11960*/  FMUL.FTZ R56, R2.reuse, R104 ;  /* 0x0000006802387220 */ /* 0x040fe40000410000 */
[C---:B------:R-:W-:Y:S02]  /*11970*/  FMUL.FTZ R61, R2.reuse, R101 ;  /* 0x00000065023d7220 */ /* 0x040fe40000410000 */
[----:B------:R-:W-:Y:S02]  /*11980*/  FMUL.FTZ R24, R2, R120 ;  /* 0x0000007802187220 */ /* 0x000fe40000410000 */
[C---:B------:R-:W-:Y:S01]  /*11990*/  FMUL.FTZ R4, R84.reuse, R132 ;  /* 0x0000008454047220 */ /* 0x040fe20000410000 */
[----:B------:R-:W4:Y:S01]  /*119a0*/  MUFU.EX2 R104, R32 ;  /* 0x0000002000687308 */ /* 0x000f220000000800 */
[----:B------:R-:W-:Y:S02]  /*119b0*/  FMUL.FTZ R5, R84, R133 ;  /* 0x0000008554057220 */ /* 0x000fe40000410000 */
[----:B------:R-:W-:Y:S02]  /*119c0*/  FADD.FTZ R97, R8, R6 ;  /* 0x0000000608617221 */ /* 0x000fe40000010000 */
[C---:B------:R-:W-:Y:S02]  /*119d0*/  FMUL.FTZ R6, R3.reuse, R134 ;  /* 0x0000008603067220 */ /* 0x040fe40000410000 */
[C---:B-1----:R-:W-:Y:S02]  /*119e0*/  FMUL.FTZ R7, R3.reuse, R135 ;  /* 0x0000008703077220 */ /* 0x042fe40000410000 */
[C---:B------:R-:W-:Y:S01]  /*119f0*/  FMUL.FTZ R8, R2.reuse, R128 ;  /* 0x0000008002087220 */ /* 0x040fe20000410000 */
[----:B------:R1:W5:Y:S01]  /*11a00*/  MUFU.EX2 R103, R19 ;  /* 0x0000001300677308 */ /* 0x0003620000000800 */
[C---:B------:R-:W-:Y:S02]  /*11a10*/  FMUL.FTZ R9, R2.reuse, R129 ;  /* 0x0000008102097220 */ /* 0x040fe40000410000 */
[C---:B------:R-:W-:Y:S01]  /*11a20*/  FMUL.FTZ R12, R2.reuse, R124 ;  /* 0x0000007c020c7220 */ /* 0x040fe20000410000 */
[----:B--2---:R-:W2:Y:S01]  /*11a30*/  LDSM.16.MT88.4 R20, [R197] ;  /* 0x00000000c514783b */ /* 0x004ea20000004200 */
[----:B------:R-:W-:Y:S02]  /*11a40*/  FMUL.FTZ R13, R2, R125 ;  /* 0x0000007d020d7220 */ /* 0x000fe40000410000 */
[----:B---3--:R-:W-:Y:S02]  /*11a50*/  FADD.FTZ R95, R0, R34 ;  /* 0x00000022005f7221 */ /* 0x008fe40000010000 */
[C---:B------:R-:W-:Y:S01]  /*11a60*/  FMUL.FTZ R34, R3.reuse, R146 ;  /* 0x0000009203227220 */ /* 0x040fe20000410000 */
[----:B------:R-:W3:Y:S01]  /*11a70*/  MUFU.EX2 R101, R17 ;  /* 0x0000001100657308 */ /* 0x000ee20000000800 */
[C---:B------:R-:W-:Y:S02]  /*11a80*/  FMUL.FTZ R41, R2.reuse, R113 ;  /* 0x0000007102297220 */ /* 0x040fe40000410000 */
[----:B------:R-:W-:Y:S01]  /*11a90*/  FMUL.FTZ R44, R2, R108 ;  /* 0x0000006c022c7220 */ /* 0x000fe20000410000 */
[----:B----4-:R-:W-:Y:S01]  /*11aa0*/  F2FP.PACK_AB R71, R104, R0 ;  /* 0x000000006847723e */ /* 0x010fe200000000ff */
[----:B------:R-:W-:Y:S02]  /*11ab0*/  FMUL.FTZ R32, R84, R144 ;  /* 0x0000009054207220 */ /* 0x000fe40000410000 */
[C---:B------:R-:W-:Y:S02]  /*11ac0*/  FMUL.FTZ R45, R2.reuse, R109 ;  /* 0x0000006d022d7220 */ /* 0x040fe40000410000 */
[C---:B------:R-:W-:Y:S01]  /*11ad0*/  FMUL.FTZ R25, R2.reuse, R121 ;  /* 0x0000007902197220 */ /* 0x040fe20000410000 */
[----:B------:R-:W4:Y:S01]  /*11ae0*/  MUFU.EX2 R102, R16 ;  /* 0x0000001000667308 */ /* 0x000f220000000800 */
[C---:B------:R-:W-:Y:S02]  /*11af0*/  FMUL.FTZ R28, R2.reuse, R116 ;  /* 0x00000074021c7220 */ /* 0x040fe40000410000 */
[C---:B------:R-:W-:Y:S02]  /*11b00*/  FMUL.FTZ R29, R2.reuse, R117 ;  /* 0x00000075021d7220 */ /* 0x040fe40000410000 */
[----:B-1----:R-:W-:Y:S02]  /*11b10*/  FMUL.FTZ R19, R3, R139 ;  /* 0x0000008b03137220 */ /* 0x002fe40000410000 */
[----:B-----5:R-:W-:Y:S02]  /*11b20*/  FADD.FTZ R94, R103, R100 ;  /* 0x00000064675e7221 */ /* 0x020fe40000010000 */
[----:B------:R-:W-:Y:S01]  /*11b30*/  FMUL.FTZ R40, R2, R112 ;  /* 0x0000007002287220 */ /* 0x000fe20000410000 */
[----:B------:R-:W1:Y:S01]  /*11b40*/  MUFU.EX2 R120, R18 ;  /* 0x0000001200787308 */ /* 0x000e620000000800 */
[----:B------:R-:W-:Y:S01]  /*11b50*/  FADD.FTZ R0, R76, R97 ;  /* 0x000000614c007221 */ /* 0x000fe20000010000 */
[----:B---3--:R-:W-:Y:S01]  /*11b60*/  F2FP.PACK_AB R65, R101, R33 ;  /* 0x000000216541723e */ /* 0x008fe200000000ff */
[C---:B------:R-:W-:Y:S02]  /*11b70*/  FMUL.FTZ R17, R84.reuse, R137 ;  /* 0x0000008954117220 */ /* 0x040fe40000410000 */
[C---:B------:R-:W-:Y:S02]  /*11b80*/  FMUL.FTZ R33, R84.reuse, R145 ;  /* 0x0000009154217220 */ /* 0x040fe40000410000 */
[----:B------:R-:W-:Y:S03]  /*11b90*/  LDSM.16.MT88.4 R144, [R201+0x2000] ;  /* 0x00200000c990783b */ /* 0x000fe60000004200 */
[----:B------:R-:W-:Y:S01]  /*11ba0*/  MUFU.EX2 R113, R83 ;  /* 0x0000005300717308 */ /* 0x000fe20000000800 */
[-C--:B--2---:R-:W-:Y:S05]  /*11bb0*/  HMMA.16816.F32 R4, R68, R20.reuse, R4 ;  /* 0x000000144404723c */ /* 0x084fea0000001804 */
[----:B----4-:R-:W-:Y:S01]  /*11bc0*/  F2FP.PACK_AB R67, R119, R102 ;  /* 0x000000667743723e */ /* 0x010fe200000000ff */
[----:B------:R-:W-:Y:S03]  /*11bd0*/  FMUL.FTZ R16, R84, R136 ;  /* 0x0000008854107220 */ /* 0x000fe60000410000 */
[----:B------:R2:W-:Y:S03]  /*11be0*/  MUFU.EX2 R126, R81 ;  /* 0x00000051007e7308 */ /* 0x0005e60000000800 */
[----:B-1----:R-:W-:Y:S01]  /*11bf0*/  F2FP.PACK_AB R66, R120, R103 ;  /* 0x000000677842723e */ /* 0x002fe200000000ff */
[C---:B------:R-:W-:Y:S02]  /*11c00*/  FMUL.FTZ R18, R3.reuse, R138 ;  /* 0x0000008a03127220 */ /* 0x040fe40000410000 */
[----:B------:R-:W-:Y:S04]  /*11c10*/  LDSM.16.MT88.4 R136, [R197+0x2000] ;  /* 0x00200000c588783b */ /* 0x000fe80000004200 */
[----:B------:R-:W-:Y:S01]  /*11c20*/  MUFU.EX2 R111, R180 ;  /* 0x000000b4006f7308 */ /* 0x000fe20000000800 */
[C---:B------:R-:W-:Y:S07]  /*11c30*/  HMMA.16816.F32 R8, R64.reuse, R20, R8 ;  /* 0x000000144008723c */ /* 0x040fee0000001808 */
[C---:B------:R-:W-:Y:S01]  /*11c40*/  FMUL.FTZ R20, R84.reuse, R140 ;  /* 0x0000008c54147220 */ /* 0x040fe20000410000 */
[-C--:B------:R-:W-:Y:S01]  /*11c50*/  HMMA.16816.F32 R12, R64, R22.reuse, R12 ;  /* 0x00000016400c723c */ /* 0x080fe2000000180c */
[----:B------:R-:W-:Y:S01]  /*11c60*/  MUFU.EX2 R109, R179 ;  /* 0x000000b3006d7308 */ /* 0x000fe20000000800 */
[----:B--2---:R-:W1:Y:S02]  /*11c70*/  LDSM.16.MT88.4 R80, [R197+0x800] ;  /* 0x00080000c550783b */ /* 0x004e640000004200 */
[C---:B------:R-:W-:Y:S04]  /*11c80*/  FMUL.FTZ R21, R84.reuse, R141 ;  /* 0x0000008d54157220 */ /* 0x040fe80000410000 */
[C---:B------:R-:W-:Y:S03]  /*11c90*/  HMMA.16816.F32 R16, R68.reuse, R22, R16 ;  /* 0x000000164410723c */ /* 0x040fe60000001810 */
[----:B------:R-:W-:Y:S04]  /*11ca0*/  MUFU.EX2 R110, R178 ;  /* 0x000000b2006e7308 */ /* 0x000fe80000000800 */
[C---:B------:R-:W-:Y:S02]  /*11cb0*/  FMUL.FTZ R22, R3.reuse, R142 ;  /* 0x0000008e03167220 */ /* 0x040fe40000410000 */
[C---:B------:R-:W-:Y:S04]  /*11cc0*/  FMUL.FTZ R23, R3.reuse, R143 ;  /* 0x0000008f03177220 */ /* 0x040fe80000410000 */
[----:B------:R-:W-:Y:S03]  /*11cd0*/  MUFU.EX2 R108, R176 ;  /* 0x000000b0006c7308 */ /* 0x000fe60000000800 */
[-C--:B------:R-:W-:Y:S07]  /*11ce0*/  HMMA.16816.F32 R20, R68, R36.reuse, R20 ;  /* 0x000000244414723c */ /* 0x080fee0000001814 */
[----:B------:R-:W2:Y:S01]  /*11cf0*/  MUFU.EX2 R2, R183 ;  /* 0x000000b700027308 */ /* 0x000ea20000000800 */
[C---:B------:R-:W-:Y:S07]  /*11d00*/  HMMA.16816.F32 R24, R64.reuse, R36, R24 ;  /* 0x000000244018723c */ /* 0x040fee0000001818 */
[C---:B------:R-:W-:Y:S01]  /*11d10*/  FMUL.FTZ R36, R84.reuse, R148 ;  /* 0x0000009454247220 */ /* 0x040fe20000410000 */
[-C--:B------:R-:W-:Y:S01]  /*11d20*/  HMMA.16816.F32 R28, R64, R38.reuse, R28 ;  /* 0x00000026401c723c */ /* 0x080fe2000000181c */
[----:B------:R-:W-:Y:S03]  /*11d30*/  MUFU.EX2 R183, R166 ;  /* 0x000000a600b77308 */ /* 0x000fe60000000800 */
[----:B------:R-:W-:Y:S04]  /*11d40*/  FMUL.FTZ R37, R84, R149 ;  /* 0x0000009554257220 */ /* 0x000fe80000410000 */
[C---:B------:R-:W-:Y:S03]  /*11d50*/  HMMA.16816.F32 R32, R68.reuse, R38, R32 ;  /* 0x000000264420723c */ /* 0x040fe60000001820 */
[----:B------:R-:W-:Y:S04]  /*11d60*/  MUFU.EX2 R173, R190 ;  /* 0x000000be00ad7308 */ /* 0x000fe80000000800 */
[C---:B------:R-:W-:Y:S01]  /*11d70*/  FMUL.FTZ R38, R3.reuse, R150 ;  /* 0x0000009603267220 */ /* 0x040fe20000410000 */
[C---:B--2---:R-:W-:Y:S01]  /*11d80*/  F2FP.PACK_AB R76, R2.reuse, R76 ;  /* 0x0000004c024c723e */ /* 0x044fe200000000ff */
[----:B------:R-:W-:Y:S03]  /*11d90*/  FMUL.FTZ R39, R3, R151 ;  /* 0x0000009703277220 */ /* 0x000fe60000410000 */
[----:B------:R-:W-:Y:S01]  /*11da0*/  FADD.FTZ R0, R2, R0 ;  /* 0x0000000002007221 */ /* 0x000fe20000010000 */
[----:B------:R-:W-:Y:S01]  /*11db0*/  MUFU.EX2 R176, R189 ;  /* 0x000000bd00b07308 */ /* 0x000fe20000000800 */
[----:B------:R-:W-:Y:S02]  /*11dc0*/  FADD.FTZ R2, R101, R79 ;  /* 0x0000004f65027221 */ /* 0x000fe40000010000 */
[-C--:B------:R-:W-:Y:S03]  /*11dd0*/  HMMA.16816.F32 R36, R68, R52.reuse, R36 ;  /* 0x000000344424723c */ /* 0x080fe60000001824 */
[----:B------:R-:W-:Y:S04]  /*11de0*/  FADD.FTZ R0, R77, R0 ;  /* 0x000000004d007221 */ /* 0x000fe80000010000 */
[----:B------:R-:W-:Y:S01]  /*11df0*/  MUFU.EX2 R178, R186 ;  /* 0x000000ba00b27308 */ /* 0x000fe20000000800 */
[C---:B------:R-:W-:Y:S07]  /*11e00*/  HMMA.16816.F32 R40, R64.reuse, R52, R40 ;  /* 0x000000344028723c */ /* 0x040fee0000001828 */
[C---:B------:R-:W-:Y:S01]  /*11e10*/  FMUL.FTZ R52, R84.reuse, R156 ;  /* 0x0000009c54347220 */ /* 0x040fe20000410000 */
[-C--:B------:R-:W-:Y:S01]  /*11e20*/  HMMA.16816.F32 R44, R64, R54.reuse, R44 ;  /* 0x00000036402c723c */ /* 0x080fe2000000182c */
[----:B------:R-:W-:Y:S03]  /*11e30*/  MUFU.EX2 R156, R192 ;  /* 0x000000c0009c7308 */ /* 0x000fe60000000800 */
[----:B------:R-:W-:Y:S04]  /*11e40*/  FMUL.FTZ R53, R84, R157 ;  /* 0x0000009d54357220 */ /* 0x000fe80000410000 */
[C---:B------:R-:W-:Y:S03]  /*11e50*/  HMMA.16816.F32 R48, R68.reuse, R54, R48 ;  /* 0x000000364430723c */ /* 0x040fe60000001830 */
[----:B------:R-:W2:Y:S04]  /*11e60*/  MUFU.EX2 R78, R181 ;  /* 0x000000b5004e7308 */ /* 0x000ea80000000800 */
[C---:B------:R-:W-:Y:S02]  /*11e70*/  FMUL.FTZ R54, R3.reuse, R158 ;  /* 0x0000009e03367220 */ /* 0x040fe40000410000 */
[----:B------:R-:W-:Y:S04]  /*11e80*/  FMUL.FTZ R55, R3, R159 ;  /* 0x0000009f03377220 */ /* 0x000fe80000410000 */
[----:B------:R-:W-:Y:S03]  /*11e90*/  MUFU.EX2 R159, R177 ;  /* 0x000000b1009f7308 */ /* 0x000fe60000000800 */
[-C--:B------:R-:W-:Y:S07]  /*11ea0*/  HMMA.16816.F32 R52, R68, R72.reuse, R52 ;  /* 0x000000484434723c */ /* 0x080fee0000001834 */
[----:B------:R-:W-:Y:S01]  /*11eb0*/  MUFU.EX2 R114, R171 ;  /* 0x000000ab00727308 */ /* 0x000fe20000000800 */
[C---:B------:R-:W-:Y:S04]  /*11ec0*/  HMMA.16816.F32 R56, R64.reuse, R72, R56 ;  /* 0x000000484038723c */ /* 0x040fe80000001838 */
[C---:B--2---:R-:W-:Y:S01]  /*11ed0*/  FADD.FTZ R0, R78.reuse, R0 ;  /* 0x000000004e007221 */ /* 0x044fe20000010000 */
[----:B------:R-:W-:Y:S03]  /*11ee0*/  F2FP.PACK_AB R78, R78, R77 ;  /* 0x0000004d4e4e723e */ /* 0x000fe600000000ff */
[-C--:B------:R-:W-:Y:S01]  /*11ef0*/  HMMA.16816.F32 R60, R64, R74.reuse, R60 ;  /* 0x0000004a403c723c */ /* 0x080fe2000000183c */
[----:B------:R-:W2:Y:S03]  /*11f00*/  MUFU.EX2 R122, R170 ;  /* 0x000000aa007a7308 */ /* 0x000ea60000000800 */
[----:B------:R-:W-:Y:S03]  /*11f10*/  FADD.FTZ R0, R111, R0 ;  /* 0x000000006f007221 */ /* 0x000fe60000010000 */
[C---:B------:R-:W-:Y:S02]  /*11f20*/  FMUL.FTZ R64, R84.reuse, R160 ;  /* 0x000000a054407220 */ /* 0x040fe40000410000 */
[----:B------:R-:W-:Y:S02]  /*11f30*/  FMUL.FTZ R65, R84, R161 ;  /* 0x000000a154417220 */ /* 0x000fe40000410000 */
[----:B------:R-:W-:Y:S01]  /*11f40*/  MUFU.EX2 R125, R169 ;  /* 0x000000a9007d7308 */ /* 0x000fe20000000800 */
[C---:B------:R-:W-:Y:S02]  /*11f50*/  FMUL.FTZ R66, R3.reuse, R162 ;  /* 0x000000a203427220 */ /* 0x040fe40000410000 */
[----:B------:R-:W-:Y:S02]  /*11f60*/  FMUL.FTZ R67, R3, R163 ;  /* 0x000000a303437220 */ /* 0x000fe40000410000 */
[----:B------:R-:W-:Y:S02]  /*11f70*/  FADD.FTZ R84, R102, R2 ;  /* 0x0000000266547221 */ /* 0x000fe40000010000 */
[----:B------:R-:W-:Y:S01]  /*11f80*/  LDSM.16.MT88.4 R100, [R198+0x800] ;  /* 0x00080000c664783b */ /* 0x000fe20000004200 */
[----:B------:R-:W-:Y:S02]  /*11f90*/  FADD.FTZ R3, R104, R95 ;  /* 0x0000005f68037221 */ /* 0x000fe40000010000 */
[----:B------:R-:W-:Y:S01]  /*11fa0*/  HMMA.16816.F32 R64, R68, R74, R64 ;  /* 0x0000004a4440723c */ /* 0x000fe20000001840 */
[----:B------:R-:W3:Y:S03]  /*11fb0*/  MUFU.EX2 R127, R168 ;  /* 0x000000a8007f7308 */ /* 0x000ee60000000800 */
[----:B--2---:R-:W-:Y:S01]  /*11fc0*/  F2FP.PACK_AB R77, R122, R114 ;  /* 0x000000727a4d723e */ /* 0x004fe200000000ff */
[----:B------:R-:W2:Y:S01]  /*11fd0*/  LDSM.16.MT88.4 R72, [R201+0x800] ;  /* 0x00080000c948783b */ /* 0x000ea20000004200 */
[----:B------:R-:W-:Y:S01]  /*11fe0*/  FADD.FTZ R0, R109, R0 ;  /* 0x000000006d007221 */ /* 0x000fe20000010000 */
[----:B------:R-:W-:Y:S01]  /*11ff0*/  F2FP.PACK_AB R68, R123, R113 ;  /* 0x000000717b44723e */ /* 0x000fe200000000ff */
[----:B------:R-:W-:Y:S01]  /*12000*/  FADD.FTZ R3, R114, R3 ;  /* 0x0000000372037221 */ /* 0x000fe20000010000 */
[----:B------:R-:W-:Y:S02]  /*12010*/  F2FP.PACK_AB R70, R251, R126 ;  /* 0x0000007efb46723e */ /* 0x000fe400000000ff */
[----:B------:R-:W-:Y:S01]  /*12020*/  MUFU.EX2 R116, R165 ;  /* 0x000000a500747308 */ /* 0x000fe20000000800 */
[----:B------:R-:W-:Y:S01]  /*12030*/  FADD.FTZ R0, R110, R0 ;  /* 0x000000006e007221 */ /* 0x000fe20000010000 */
[----:B------:R-:W-:Y:S01]  /*12040*/  LDSM.16.MT88.4 R104, [R198+0x1000] ;  /* 0x00100000c668783b */ /* 0x000fe20000004200 */
[----:B------:R-:W-:Y:S02]  /*12050*/  FADD.FTZ R3, R122, R3 ;  /* 0x000000037a037221 */ /* 0x000fe40000010000 */
[----:B------:R-:W-:Y:S02]  /*12060*/  FADD.FTZ R2, R108, R0 ;  /* 0x000000006c027221 */ /* 0x000fe40000010000 */
[----:B------:R-:W-:Y:S02]  /*12070*/  FADD.FTZ R0, R120, R94 ;  /* 0x0000005e78007221 */ /* 0x000fe40000010000 */
[----:B------:R-:W-:Y:S01]  /*12080*/  FADD.FTZ R94, R119, R84 ;  /* 0x00000054775e7221 */ /* 0x000fe20000010000 */
[----:B------:R-:W4:Y:S01]  /*12090*/  MUFU.EX2 R117, R164 ;  /* 0x000000a400757308 */ /* 0x000f220000000800 */
[----:B------:R-:W-:Y:S01]  /*120a0*/  FADD.FTZ R84, R113, R0 ;  /* 0x0000000071547221 */ /* 0x000fe20000010000 */
[----:B---3--:R-:W-:Y:S08]  /*120b0*/  F2FP.PACK_AB R79, R127, R125 ;  /* 0x0000007d7f4f723e */ /* 0x008ff000000000ff */
[----:B------:R-:W3:Y:S01]  /*120c0*/  MUFU.EX2 R124, R96 ;  /* 0x00000060007c7308 */ /* 0x000ee20000000800 */
[-C--:B-1----:R-:W-:Y:S09]  /*120d0*/  HMMA.16816.F32 R4, R76, R80.reuse, R4 ;  /* 0x000000504c04723c */ /* 0x082ff20000001804 */
[----:B------:R1:W-:Y:S03]  /*120e0*/  MUFU.EX2 R177, R187 ;  /* 0x000000bb00b17308 */ /* 0x0003e60000000800 */
[----:B----4-:R-:W-:Y:S07]  /*120f0*/  F2FP.PACK_AB R69, R117, R116 ;  /* 0x000000747545723e */ /* 0x010fee00000000ff */
[----:B------:R-:W-:Y:S01]  /*12100*/  MUFU.EX2 R158, R188 ;  /* 0x000000bc009e7308 */ /* 0x000fe20000000800 */
[----:B---3--:R-:W-:Y:S09]  /*12110*/  F2FP.PACK_AB R71, R184, R124 ;  /* 0x0000007cb847723e */ /* 0x008ff200000000ff */
[----:B------:R-:W-:Y:S01]  /*12120*/  MUFU.EX2 R157, R191 ;  /* 0x000000bf009d7308 */ /* 0x000fe20000000800 */
[C---:B------:R-:W-:Y:S01]  /*12130*/  HMMA.16816.F32 R8, R68.reuse, R80, R8 ;  /* 0x000000504408723c */ /* 0x040fe20000001808 */
[----:B-1----:R-:W3:Y:S07]  /*12140*/  LDL R187, [R1+0x4] ;  /* 0x0000040001bb7983 */ /* 0x002eee0000100800 */
[-C--:B------:R-:W-:Y:S01]  /*12150*/  HMMA.16816.F32 R12, R68, R82.reuse, R12 ;  /* 0x00000052440c723c */ /* 0x080fe2000000180c */
[----:B------:R-:W-:Y:S07]  /*12160*/  MUFU.EX2 R181, R185 ;  /* 0x000000b900b57308 */ /* 0x000fee0000000800 */
[C---:B------:R-:W-:Y:S01]  /*12170*/  HMMA.16816.F32 R16, R76.reuse, R82, R16 ;  /* 0x000000524c10723c */ /* 0x040fe20000001810 */
[----:B------:R-:W1:Y:S02]  /*12180*/  LDSM.16.MT88.4 R80, [R200+0x800] ;  /* 0x00080000c850783b */ /* 0x000e640000004200 */
[----:B------:R-:W-:Y:S05]  /*12190*/  MUFU.EX2 R168, R224 ;  /* 0x000000e000a87308 */ /* 0x000fea0000000800 */
[-C--:B--2---:R-:W-:Y:S05]  /*121a0*/  HMMA.16816.F32 R20, R76, R72.reuse, R20 ;  /* 0x000000484c14723c */ /* 0x084fea0000001814 */
[----:B------:R-:W-:Y:S03]  /*121b0*/  MUFU.EX2 R167, R225 ;  /* 0x000000e100a77308 */ /* 0x000fe60000000800 */
[C---:B------:R-:W-:Y:S07]  /*121c0*/  HMMA.16816.F32 R24, R68.reuse, R72, R24 ;  /* 0x000000484418723c */ /* 0x040fee0000001818 */
[----:B------:R-:W-:Y:S01]  /*121d0*/  MUFU.EX2 R166, R227 ;  /* 0x000000e300a67308 */ /* 0x000fe20000000800 */
        /* <DEDUP_REMOVED lines=10> */
[----:B------:R-:W4:Y:S01]  /*12280*/  LDSM.16.MT88.4 R100, [R201+0x1000] ;  /* 0x00100000c964783b */ /* 0x000f220000004200 */
[----:B------:R-:W-:Y:S06]  /*12290*/  MUFU.EX2 R246, R175 ;  /* 0x000000af00f67308 */ /* 0x000fec0000000800 */
[-C--:B-1----:R-:W-:Y:S04]  /*122a0*/  HMMA.16816.F32 R52, R76, R80.reuse, R52 ;  /* 0x000000504c34723c */ /* 0x082fe80000001834 */
[----:B------:R-:W1:Y:S04]  /*122b0*/  MUFU.EX2 R96, R221 ;  /* 0x000000dd00607308 */ /* 0x000e680000000800 */
[C---:B------:R-:W-:Y:S06]  /*122c0*/  HMMA.16816.F32 R56, R68.reuse, R80, R56 ;  /* 0x000000504438723c */ /* 0x040fec0000001838 */
[----:B------:R-:W5:Y:S02]  /*122d0*/  MUFU.EX2 R95, R220 ;  /* 0x000000dc005f7308 */ /* 0x000f640000000800 */
[-C--:B------:R-:W-:Y:S07]  /*122e0*/  HMMA.16816.F32 R60, R68, R82.reuse, R60 ;  /* 0x00000052443c723c */ /* 0x080fee000000183c */
[----:B------:R-:W-:Y:S01]  /*122f0*/  F2FP.PACK_AB R68, R109, R111 ;  /* 0x0000006f6d44723e */ /* 0x000fe200000000ff */
[----:B------:R-:W-:Y:S01]  /*12300*/  HMMA.16816.F32 R64, R76, R82, R64 ;  /* 0x000000524c40723c */ /* 0x000fe20000001840 */
[----:B------:R-:W4:Y:S01]  /*12310*/  LDSM.16.MT88.4 R80, [R200+0x1000] ;  /* 0x00100000c850783b */ /* 0x000f220000004200 */
[----:B------:R-:W5:Y:S02]  /*12320*/  MUFU.EX2 R112, R219 ;  /* 0x000000db00707308 */ /* 0x000f640000000800 */
[----:B------:R-:W-:Y:S01]  /*12330*/  F2FP.PACK_AB R70, R108, R110 ;  /* 0x0000006e6c46723e */ /* 0x000fe200000000ff */
[----:B-1----:R-:W-:Y:S01]  /*12340*/  FADD.FTZ R0, R96, R2 ;  /* 0x0000000260007221 */ /* 0x002fe20000010000 */
[----:B------:R-:W-:Y:S02]  /*12350*/  F2FP.PACK_AB R69, R243, R250 ;  /* 0x000000faf345723e */ /* 0x000fe400000000ff */
[----:B------:R-:W-:Y:S01]  /*12360*/  F2FP.PACK_AB R71, R249, R246 ;  /* 0x000000f6f947723e */ /* 0x000fe200000000ff */
[----:B------:R-:W-:Y:S03]  /*12370*/  LDSM.16.MT88.4 R108, [R198+0x1800] ;  /* 0x00180000c66c783b */ /* 0x000fe60000004200 */
[----:B------:R-:W-:Y:S01]  /*12380*/  F2FP.PACK_AB R76, R182, R183 ;  /* 0x000000b7b64c723e */ /* 0x000fe200000000ff */
[----:B------:R-:W1:Y:S01]  /*12390*/  MUFU.EX2 R97, R218 ;  /* 0x000000da00617308 */ /* 0x000e620000000800 */
[----:B------:R-:W-:Y:S01]  /*123a0*/  F2FP.PACK_AB R78, R177, R159 ;  /* 0x0000009fb14e723e */ /* 0x000fe200000000ff */
[-C--:B--2---:R-:W-:Y:S05]  /*123b0*/  HMMA.16816.F32 R4, R68, R72.reuse, R4 ;  /* 0x000000484404723c */ /* 0x084fea0000001804 */
[----:B------:R-:W-:Y:S01]  /*123c0*/  F2FP.PACK_AB R77, R157, R158 ;  /* 0x0000009e9d4d723e */ /* 0x000fe200000000ff */
[C---:B-----5:R-:W-:Y:S01]  /*123d0*/  FADD.FTZ R0, R95.reuse, R0 ;  /* 0x000000005f007221 */ /* 0x060fe20000010000 */
[----:B------:R-:W-:Y:S01]  /*123e0*/  F2FP.PACK_AB R79, R172, R156 ;  /* 0x0000009cac4f723e */ /* 0x000fe200000000ff */
[----:B------:R-:W2:Y:S04]  /*123f0*/  MUFU.EX2 R175, R215 ;  /* 0x000000d700af7308 */ /* 0x000ea80000000800 */
[----:B------:R-:W-:Y:S02]  /*12400*/  FADD.FTZ R0, R112, R0 ;  /* 0x0000000070007221 */ /* 0x000fe40000010000 */
[C---:B------:R-:W-:Y:S04]  /*12410*/  HMMA.16816.F32 R8, R76.reuse, R72, R8 ;  /* 0x000000484c08723c */ /* 0x040fe80000001808 */
[----:B------:R-:W-:Y:S03]  /*12420*/  MUFU.EX2 R179, R195 ;  /* 0x000000c300b37308 */ /* 0x000fe60000000800 */
[----:B------:R-:W-:Y:S01]  /*12430*/  F2FP.PACK_AB R72, R95, R96 ;  /* 0x000000605f48723e */ /* 0x000fe200000000ff */
[-C--:B------:R-:W-:Y:S04]  /*12440*/  HMMA.16816.F32 R12, R76, R74.reuse, R12 ;  /* 0x0000004a4c0c723c */ /* 0x080fe8000000180c */
[----:B-1----:R-:W-:Y:S02]  /*12450*/  FADD.FTZ R2, R97, R0 ;  /* 0x0000000061027221 */ /* 0x002fe40000010000 */
[----:B------:R-:W1:Y:S01]  /*12460*/  MUFU.EX2 R180, R194 ;  /* 0x000000c200b47308 */ /* 0x000e620000000800 */
[----:B------:R-:W-:Y:S01]  /*12470*/  FADD.FTZ R0, R116, R94 ;  /* 0x0000005e74007221 */ /* 0x000fe20000010000 */
[C---:B------:R-:W-:Y:S04]  /*12480*/  HMMA.16816.F32 R16, R68.reuse, R74, R16 ;  /* 0x0000004a4410723c */ /* 0x040fe80000001810 */
[----:B--2---:R-:W-:Y:S03]  /*12490*/  F2FP.PACK_AB R73, R175, R174 ;  /* 0x000000aeaf49723e */ /* 0x004fe600000000ff */
[----:B------:R-:W-:Y:S01]  /*124a0*/  F2FP.PACK_AB R74, R97, R112 ;  /* 0x00000070614a723e */ /* 0x000fe200000000ff */
[-C--:B----4-:R-:W-:Y:S01]  /*124b0*/  HMMA.16816.F32 R20, R68, R100.reuse, R20 ;  /* 0x000000644414723c */ /* 0x090fe20000001814 */
[----:B------:R-:W-:Y:S07]  /*124c0*/  MUFU.EX2 R121, R217 ;  /* 0x000000d900797308 */ /* 0x000fee0000000800 */
[C---:B------:R-:W-:Y:S03]  /*124d0*/  HMMA.16816.F32 R24, R76.reuse, R100, R24 ;  /* 0x000000644c18723c */ /* 0x040fe60000001818 */
[----:B------:R-:W2:Y:S01]  /*124e0*/  MUFU.EX2 R118, R222 ;  /* 0x000000de00767308 */ /* 0x000ea20000000800 */
[----:B-1----:R-:W-:Y:S04]  /*124f0*/  F2FP.PACK_AB R75, R180, R179 ;  /* 0x000000b3b44b723e */ /* 0x002fe800000000ff */
[-C--:B------:R-:W-:Y:S05]  /*12500*/  HMMA.16816.F32 R28, R76, R102.reuse, R28 ;  /* 0x000000664c1c723c */ /* 0x080fea000000181c */
[----:B------:R-:W-:Y:S03]  /*12510*/  MUFU.EX2 R115, R228 ;  /* 0x000000e400737308 */ /* 0x000fe60000000800 */
[C---:B------:R-:W-:Y:S01]  /*12520*/  HMMA.16816.F32 R32, R68.reuse, R102, R32 ;  /* 0x000000664420723c */ /* 0x040fe20000001820 */
[----:B------:R-:W1:Y:S06]  /*12530*/  LDSM.16.MT88.4 R100, [R197+0x1800] ;  /* 0x00180000c564783b */ /* 0x000e6c0000004200 */
[----:B------:R-:W4:Y:S01]  /*12540*/  MUFU.EX2 R113, R232 ;  /* 0x000000e800717308 */ /* 0x000f220000000800 */
[-C--:B------:R-:W-:Y:S04]  /*12550*/  HMMA.16816.F32 R36, R68, R104.reuse, R36 ;  /* 0x000000684424723c */ /* 0x080fe80000001824 */
[----:B--2---:R-:W-:Y:S04]  /*12560*/  F2FP.PACK_AB R160, R118, R121 ;  /* 0x0000007976a0723e */ /* 0x004fe800000000ff */
[C---:B------:R-:W-:Y:S01]  /*12570*/  HMMA.16816.F32 R40, R76.reuse, R104, R40 ;  /* 0x000000684c28723c */ /* 0x040fe20000001828 */
[----:B------:R-:W-:Y:S07]  /*12580*/  MUFU.EX2 R171, R229 ;  /* 0x000000e500ab7308 */ /* 0x000fee0000000800 */
[-C--:B------:R-:W-:Y:S03]  /*12590*/  HMMA.16816.F32 R44, R76, R106.reuse, R44 ;  /* 0x0000006a4c2c723c */ /* 0x080fe6000000182c */
[----:B------:R-:W2:Y:S01]  /*125a0*/  MUFU.EX2 R170, R231 ;  /* 0x000000e700aa7308 */ /* 0x000ea20000000800 */
[----:B----4-:R-:W-:Y:S04]  /*125b0*/  F2FP.PACK_AB R162, R113, R115 ;  /* 0x0000007371a2723e */ /* 0x010fe800000000ff */
[C---:B------:R-:W-:Y:S01]  /*125c0*/  HMMA.16816.F32 R48, R68.reuse, R106, R48 ;  /* 0x0000006a4430723c */ /* 0x040fe20000001830 */
[----:B------:R-:W4:Y:S04]  /*125d0*/  LDSM.16.MT88.4 R104, [R201+0x1800] ;  /* 0x00180000c968783b */ /* 0x000f280000004200 */
[----:B------:R-:W-:Y:S03]  /*125e0*/  MUFU.EX2 R169, R233 ;  /* 0x000000e900a97308 */ /* 0x000fe60000000800 */
[-C--:B------:R-:W-:Y:S07]  /*125f0*/  HMMA.16816.F32 R52, R68, R80.reuse, R52 ;  /* 0x000000504434723c */ /* 0x080fee0000001834 */
[----:B------:R-:W5:Y:S01]  /*12600*/  MUFU.EX2 R165, R235 ;  /* 0x000000eb00a57308 */ /* 0x000f620000000800 */
[C---:B------:R-:W-:Y:S04]  /*12610*/  HMMA.16816.F32 R56, R76.reuse, R80, R56 ;  /* 0x000000504c38723c */ /* 0x040fe80000001838 */
[----:B--2---:R-:W-:Y:S03]  /*12620*/  F2FP.PACK_AB R161, R170, R171 ;  /* 0x000000abaaa1723e */ /* 0x004fe600000000ff */
[----:B------:R-:W-:Y:S01]  /*12630*/  FADD.FTZ R81, R123, R84 ;  /* 0x000000547b517221 */ /* 0x000fe20000010000 */
[-C--:B------:R-:W-:Y:S01]  /*12640*/  HMMA.16816.F32 R60, R76, R82.reuse, R60 ;  /* 0x000000524c3c723c */ /* 0x080fe2000000183c */
[----:B------:R-:W2:Y:S01]  /*12650*/  LDSM.16.MT88.4 R76, [R200+0x1800] ;  /* 0x00180000c84c783b */ /* 0x000ea20000004200 */
[----:B------:R-:W-:Y:S02]  /*12660*/  MUFU.EX2 R97, R234 ;  /* 0x000000ea00617308 */ /* 0x000fe40000000800 */
[----:B------:R-:W-:Y:S02]  /*12670*/  FADD.FTZ R80, R117, R0 ;  /* 0x0000000075507221 */ /* 0x000fe40000010000 */
[----:B------:R-:W-:Y:S02]  /*12680*/  FADD.FTZ R0, R121, R2 ;  /* 0x0000000279007221 */ /* 0x000fe40000010000 */
[----:B------:R-:W-:Y:S04]  /*12690*/  HMMA.16816.F32 R64, R68, R82, R64 ;  /* 0x000000524440723c */ /* 0x000fe80000001840 */
[----:B------:R-:W4:Y:S01]  /*126a0*/  MUFU.EX2 R96, R236 ;  /* 0x000000ec00607308 */ /* 0x000f220000000800 */
[----:B------:R-:W-:Y:S02]  /*126b0*/  FADD.FTZ R0, R118, R0 ;  /* 0x0000000076007221 */ /* 0x000fe40000010000 */
[----:B------:R-:W-:Y:S01]  /*126c0*/  F2FP.PACK_AB R68, R176, R173 ;  /* 0x000000adb044723e */ /* 0x000fe200000000ff */
[-C--:B-1----:R-:W-:Y:S05]  /*126d0*/  HMMA.16816.F32 R4, R72, R100.reuse, R4 ;  /* 0x000000644804723c */ /* 0x082fea0000001804 */
[----:B------:R-:W-:Y:S01]  /*126e0*/  F2FP.PACK_AB R70, R181, R178 ;  /* 0x000000b2b546723e */ /* 0x000fe200000000ff */
[----:B------:R-:W-:Y:S01]  /*126f0*/  MUFU.EX2 R95, R238 ;  /* 0x000000ee005f7308 */ /* 0x000fe20000000800 */
[----:B------:R-:W-:Y:S01]  /*12700*/  F2FP.PACK_AB R69, R167, R168 ;  /* 0x000000a8a745723e */ /* 0x000fe200000000ff */
[----:B------:R-:W-:Y:S01]  /*12710*/  FADD.FTZ R0, R115, R0 ;  /* 0x0000000073007221 */ /* 0x000fe20000010000 */
[----:B------:R-:W-:Y:S03]  /*12720*/  F2FP.PACK_AB R71, R164, R166 ;  /* 0x000000a6a447723e */ /* 0x000fe600000000ff */
[----:B-----5:R-:W-:Y:S01]  /*12730*/  F2FP.PACK_AB R163, R165, R169 ;  /* 0x000000a9a5a3723e */ /* 0x020fe200000000ff */
[----:B------:R-:W-:Y:S02]  /*12740*/  FADD.FTZ R225, R113, R0 ;  /* 0x0000000071e17221 */ /* 0x000fe40000010000 */
[----:B------:R-:W-:Y:S01]  /*12750*/  FADD.FTZ R0, R125, R3 ;  /* 0x000000037d007221 */ /* 0x000fe20000010000 */
[C---:B------:R-:W-:Y:S01]  /*12760*/  HMMA.16816.F32 R8, R68.reuse, R100, R8 ;  /* 0x000000644408723c */ /* 0x040fe20000001808 */
[----:B------:R-:W1:Y:S03]  /*12770*/  MUFU.EX2 R94, R240 ;  /* 0x000000f0005e7308 */ /* 0x000e660000000800 */
[----:B------:R-:W-:Y:S02]  /*12780*/  FADD.FTZ R3, R126, R81 ;  /* 0x000000517e037221 */ /* 0x000fe40000010000 */
[----:B------:R-:W-:Y:S01]  /*12790*/  FADD.FTZ R2, R124, R80 ;  /* 0x000000507c027221 */ /* 0x000fe20000010000 */
[----:B----4-:R-:W-:Y:S01]  /*127a0*/  F2FP.PACK_AB R100, R96, R97 ;  /* 0x000000616064723e */ /* 0x010fe200000000ff */
[-C--:B------:R-:W-:Y:S03]  /*127b0*/  HMMA.16816.F32 R12, R68, R102.reuse, R12 ;  /* 0x00000066440c723c */ /* 0x080fe6000000180c */
[----:B------:R-:W-:Y:S01]  /*127c0*/  MUFU.EX2 R83, R237 ;  /* 0x000000ed00537308 */ /* 0x000fe20000000800 */
[----:B------:R-:W-:Y:S02]  /*127d0*/  FADD.FTZ R0, R127, R0 ;  /* 0x000000007f007221 */ /* 0x000fe40000010000 */
[----:B------:R-:W-:Y:S02]  /*127e0*/  FADD.FTZ R3, R251, R3 ;  /* 0x00000003fb037221 */ /* 0x000fe40000010000 */
[C---:B------:R-:W-:Y:S04]  /*127f0*/  HMMA.16816.F32 R16, R72.reuse, R102, R16 ;  /* 0x000000664810723c */ /* 0x040fe80000001810 */
[----:B------:R-:W-:Y:S01]  /*12800*/  FADD.FTZ R2, R184, R2 ;  /* 0x00000002b8027221 */ /* 0x000fe20000010000 */
[----:B------:R-:W4:Y:S01]  /*12810*/  MUFU.EX2 R84, R239 ;  /* 0x000000ef00547308 */ /* 0x000f220000000800 */
[----:B------:R-:W-:Y:S02]  /*12820*/  FADD.FTZ R3, R183, R3 ;  /* 0x00000003b7037221 */ /* 0x000fe40000010000 */
[-C--:B------:R-:W-:Y:S03]  /*12830*/  HMMA.16816.F32 R20, R72, R104.reuse, R20 ;  /* 0x000000684814723c */ /* 0x080fe60000001814 */
[----:B---3--:R-:W-:Y:S01]  /*12840*/  ISETP.GT.AND P0, PT, R226, R187, PT ;  /* 0x000000bbe200720c */ /* 0x008fe20003f04270 */
[----:B------:R-:W-:Y:S01]  /*12850*/  FADD.FTZ R2, R158, R2 ;  /* 0x000000029e027221 */ /* 0x000fe20000010000 */
[----:B-1----:R-:W-:Y:S01]  /*12860*/  F2FP.PACK_AB R102, R94, R95 ;  /* 0x0000005f5e66723e */ /* 0x002fe200000000ff */
[----:B------:R-:W-:Y:S01]  /*12870*/  FADD.FTZ R3, R182, R3 ;  /* 0x00000003b6037221 */ /* 0x000fe20000010000 */
[----:B------:R-:W-:Y:S01]  /*12880*/  MUFU.EX2 R82, R241 ;  /* 0x000000f100527308 */ /* 0x000fe20000000800 */
[C---:B------:R-:W-:Y:S04]  /*12890*/  HMMA.16816.F32 R24, R68.reuse, R104, R24 ;  /* 0x000000684418723c */ /* 0x040fe80000001818 */
[----:B------:R-:W-:Y:S02]  /*128a0*/  FADD.FTZ R2, R157, R2 ;  /* 0x000000029d027221 */ /* 0x000fe40000010000 */
[----:B------:R-:W-:Y:S02]  /*128b0*/  FADD.FTZ R0, R250, R0 ;  /* 0x00000000fa007221 */ /* 0x000fe40000010000 */
[-C--:B------:R-:W-:Y:S04]  /*128c0*/  HMMA.16816.F32 R28, R68, R106.reuse, R28 ;  /* 0x0000006a441c723c */ /* 0x080fe8000000181c */
[----:B------:R-:W-:Y:S01]  /*128d0*/  FADD.FTZ R3, R159, R3 ;  /* 0x000000039f037221 */ /* 0x000fe20000010000 */
[----:B----4-:R-:W-:Y:S01]  /*128e0*/  F2FP.PACK_AB R101, R84, R83 ;  /* 0x000000535465723e */ /* 0x010fe200000000ff */
        /* <DEDUP_REMOVED lines=16> */
[-C--:B--2---:R-:W-:Y:S04]  /*129f0*/  HMMA.16816.F32 R52, R72, R76.reuse, R52 ;  /* 0x0000004c4834723c */ /* 0x084fe80000001834 */
[----:B------:R-:W-:Y:S02]  /*12a00*/  FADD.FTZ R2, R167, R2 ;  /* 0x00000002a7027221 */ /* 0x000fe40000010000 */
[----:B------:R-:W-:Y:S02]  /*12a10*/  FADD.FTZ R0, R179, R0 ;  /* 0x00000000b3007221 */ /* 0x000fe40000010000 */
[C---:B------:R-:W-:Y:S01]  /*12a20*/  HMMA.16816.F32 R56, R68.reuse, R76, R56 ;  /* 0x0000004c4438723c */ /* 0x040fe20000001838 */
[----:B------:R-:W1:Y:S03]  /*12a30*/  MUFU.EX2 R76, R242 ;  /* 0x000000f2004c7308 */ /* 0x000e660000000800 */
[----:B------:R-:W-:Y:S02]  /*12a40*/  FADD.FTZ R3, R178, R3 ;  /* 0x00000003b2037221 */ /* 0x000fe40000010000 */
[----:B------:R-:W-:Y:S02]  /*12a50*/  FADD.FTZ R2, R166, R2 ;  /* 0x00000002a6027221 */ /* 0x000fe40000010000 */
[-C--:B------:R-:W-:Y:S01]  /*12a60*/  HMMA.16816.F32 R60, R68, R78.reuse, R60 ;  /* 0x0000004e443c723c */ /* 0x080fe2000000183c */
[----:B------:R-:W2:Y:S03]  /*12a70*/  LDSM.16.MT88.4 R68, [R200+0x2000] ;  /* 0x00200000c844783b */ /* 0x000ea60000004200 */
[----:B------:R-:W-:Y:S02]  /*12a80*/  FADD.FTZ R0, R180, R0 ;  /* 0x00000000b4007221 */ /* 0x000fe40000010000 */
[----:B------:R-:W-:Y:S02]  /*12a90*/  FADD.FTZ R3, R181, R3 ;  /* 0x00000003b5037221 */ /* 0x000fe40000010000 */
[----:B------:R-:W-:Y:S04]  /*12aa0*/  HMMA.16816.F32 R64, R72, R78, R64 ;  /* 0x0000004e4840723c */ /* 0x000fe80000001840 */
[----:B------:R-:W-:Y:S02]  /*12ab0*/  FADD.FTZ R2, R164, R2 ;  /* 0x00000002a4027221 */ /* 0x000fe40000010000 */
[----:B------:R-:W-:Y:S02]  /*12ac0*/  FADD.FTZ R0, R171, R0 ;  /* 0x00000000ab007221 */ /* 0x000fe40000010000 */
[-C--:B------:R-:W-:Y:S05]  /*12ad0*/  HMMA.16816.F32 R132, R160, R136.reuse, R4 ;  /* 0x00000088a084723c */ /* 0x080fea0000001804 */
[----:B-1----:R-:W-:Y:S02]  /*12ae0*/  F2FP.PACK_AB R103, R76, R82 ;  /* 0x000000524c67723e */ /* 0x002fe400000000ff */
[----:B------:R-:W-:Y:S01]  /*12af0*/  FADD.FTZ R5, R97, R3 ;  /* 0x0000000361057221 */ /* 0x000fe20000010000 */
[----:B------:R-:W-:Y:S01]  /*12b00*/  MOV R97, R85 ;  /* 0x0000005500617202 */ /* 0x000fe20000000f00 */
[----:B------:R-:W-:Y:S03]  /*12b10*/  FADD.FTZ R4, R83, R2 ;  /* 0x0000000253047221 */ /* 0x000fe60000010000 */
        /* <DEDUP_REMOVED lines=10> */
[----:B------:R-:W-:Y:S01]  /*12bc0*/  FADD.FTZ R2, R82, R0 ;  /* 0x0000000052027221 */ /* 0x000fe20000010000 */
[----:B------:R-:W-:Y:S01]  /*12bd0*/  IADD3 R0, R226, -0x1, RZ ;  /* 0xffffffffe2007810 */ /* 0x000fe20007ffe0ff */
[-C--:B------:R-:W-:Y:S04]  /*12be0*/  HMMA.16816.F32 R140, R160, R144.reuse, R20 ;  /* 0x00000090a08c723c */ /* 0x080fe80000001814 */
[----:B------:R-:W-:Y:S01]  /*12bf0*/  FADD.FTZ R224, R165, R4 ;  /* 0x00000004a5e07221 */ /* 0x000fe20000010000 */
[----:B------:R-:W-:Y:S01]  /*12c00*/  MOV R226, R0 ;  /* 0x0000000000e27202 */ /* 0x000fe20000000f00 */
        /* <DEDUP_REMOVED lines=13> */
[----:B------:R-:W-:Y:S01]  /*12ce0*/  HMMA.16816.F32 R160, R160, R70, R64 ;  /* 0x00000046a0a0723c */ /* 0x000fe20000001840 */
[----:B------:R-:W-:Y:S07]  /*12cf0*/  @!UPT UIADD3 URZ, URZ, URZ, URZ ;  /* 0x0000003f3f3ff290 */ /* 0x000fee000fffe03f */
[----:B------:R-:W-:-:S11]  /*12d00*/  @P0 BRA `(.L_x_2252) ;  /* 0xffffcd6000000947 */ /* 0x000fd6000383ffff */
.L_x_2245:
[----:B------:R-:W-:Y:S05]  /*12d10*/  BRA.DIV ~URZ, `(.L_x_2253) ;  /* 0x00005fc27f007947 */ /* 0x000fea000b800000 */
[----:B------:R1:W2:Y:S02]  /*12d20*/  SHFL.BFLY PT, R0, R225, 0x2, 0x1f ;  /* 0x0c401f00e1007f89 */ /* 0x0002a400000e0000 */
.L_x_2343:
        /* <DEDUP_REMOVED lines=15> */
.L_x_2344:
[----:B------:R-:W-:Y:S01]  /*12e20*/  FSETP.NE.FTZ.AND P3, PT, R4, RZ, PT ;  /* 0x000000ff0400720b */ /* 0x000fe20003f75000 */
[----:B------:R-:W-:Y:S01]  /*12e30*/  CS2R R2, SRZ ;  /* 0x0000000000027805 */ /* 0x000fe2000001ff00 */
[----:B------:R-:W-:Y:S02]  /*12e40*/  MOV R0, RZ ;  /* 0x000000ff00007202 */ /* 0x000fe40000000f00 */
[----:B------:R-:W-:Y:S02]  /*12e50*/  FSETP.NE.FTZ.AND P2, PT, R6, RZ, PT ;  /* 0x000000ff0600720b */ /* 0x000fe40003f55000 */
[----:B------:R-:W-:Y:S02]  /*12e60*/  FSETP.NE.FTZ.AND P1, PT, R5, RZ, PT ;  /* 0x000000ff0500720b */ /* 0x000fe40003f35000 */
[----:B------:R-:W-:-:S02]  /*12e70*/  MOV R25, 0xff800000 ;  /* 0xff80000000197802 */ /* 0x000fc40000000f00 */
[----:B------:R-:W-:Y:S02]  /*12e80*/  MOV R23, 0xff800000 ;  /* 0xff80000000177802 */ /* 0x000fe40000000f00 */
[----:B------:R-:W-:Y:S01]  /*12e90*/  MOV R24, 0xff800000 ;  /* 0xff80000000187802 */ /* 0x000fe20000000f00 */
[----:B------:R-:W2:Y:S01]  /*12ea0*/  @P3 MUFU.RCP R0, R4 ;  /* 0x0000000400003308 */ /* 0x000ea20000001000 */
[----:B------:R-:W-:-:S05]  /*12eb0*/  MOV R22, 0xff800000 ;  /* 0xff80000000167802 */ /* 0x000fca0000000f00 */
[----:B------:R-:W-:Y:S02]  /*12ec0*/  @P1 MOV R10, 0x3f317218 ;  /* 0x3f317218000a1802 */ /* 0x000fe40000000f00 */
[----:B------:R3:W-:Y:S01]  /*12ed0*/  @P3 MUFU.LG2 R9, R4 ;  /* 0x0000000400093308 */ /* 0x0007e20000000c00 */
[----:B--2---:R-:W-:-:S07]  /*12ee0*/  FMUL.FTZ R64, R0, R132 ;  /* 0x0000008400407220 */ /* 0x004fce0000410000 */
[----:B------:R-:W-:Y:S01]  /*12ef0*/  @P2 MUFU.RCP R3, R6 ;  /* 0x0000000600032308 */ /* 0x000fe20000001000 */
[C---:B------:R-:W-:Y:S02]  /*12f00*/  FMUL.FTZ R65, R0.reuse, R133 ;  /* 0x0000008500417220 */ /* 0x040fe40000410000 */
[C---:B------:R-:W-:Y:S02]  /*12f10*/  FMUL.FTZ R66, R0.reuse, R136 ;  /* 0x0000008800427220 */ /* 0x040fe40000410000 */
[----:B------:R-:W-:Y:S02]  /*12f20*/  FMUL.FTZ R67, R0, R137 ;  /* 0x0000008900437220 */ /* 0x000fe40000410000 */
[----:B-1-3--:R-:W-:Y:S01]  /*12f30*/  FADD.FTZ R4, R8, R7 ;  /* 0x0000000708047221 */ /* 0x00afe20000010000 */
[----:B------:R-:W-:Y:S01]  /*12f40*/  @P1 MUFU.RCP R2, R5 ;  /* 0x0000000500021308 */ /* 0x000fe20000001000 */
[C---:B------:R-:W-:Y:S02]  /*12f50*/  FMUL.FTZ R68, R0.reuse, R140 ;  /* 0x0000008c00447220 */ /* 0x040fe40000410000 */
[----:B------:R-:W-:Y:S01]  /*12f60*/  FMUL.FTZ R69, R0, R141 ;  /* 0x0000008d00457220 */ /* 0x000fe20000410000 */
[----:B------:R-:W-:Y:S01]  /*12f70*/  FSETP.NE.FTZ.AND P0, PT, R4, RZ, PT ;  /* 0x000000ff0400720b */ /* 0x000fe20003f15000 */
[----:B------:R-:W-:-:S02]  /*12f80*/  FMUL.FTZ R70, R0, R144 ;  /* 0x0000009000467220 */ /* 0x000fc40000410000 */
[C---:B------:R-:W-:Y:S01]  /*12f90*/  FMUL.FTZ R71, R0.reuse, R145 ;  /* 0x0000009100477220 */ /* 0x040fe20000410000 */
[----:B----4-:R-:W1:Y:S01]  /*12fa0*/  @P2 MUFU.LG2 R7, R6 ;  /* 0x0000000600072308 */ /* 0x010e620000000c00 */
        /* <DEDUP_REMOVED lines=8> */
[----:B------:R2:W3:Y:S01]  /*13030*/  @P1 MUFU.LG2 R0, R5 ;  /* 0x0000000500001308 */ /* 0x0004e20000000c00 */
[----:B-1----:R-:W-:Y:S02]  /*13040*/  @P2 FMUL.FTZ R8, R7, 0.69314718246459960938 ;  /* 0x3f31721807082820 */ /* 0x002fe40000410000 */
[C---:B------:R-:W-:Y:S02]  /*13050*/  FMUL.FTZ R78, R3.reuse, R134 ;  /* 0x00000086034e7220 */ /* 0x040fe40000410000 */
[----:B------:R-:W-:-:S02]  /*13060*/  FMUL.FTZ R79, R3, R135 ;  /* 0x00000087034f7220 */ /* 0x000fc40000410000 */
[C---:B------:R-:W-:Y:S02]  /*13070*/  FMUL.FTZ R80, R3.reuse, R138 ;  /* 0x0000008a03507220 */ /* 0x040fe40000410000 */
[C---:B------:R-:W-:Y:S02]  /*13080*/  FMUL.FTZ R81, R3.reuse, R139 ;  /* 0x0000008b03517220 */ /* 0x040fe40000410000 */
[C---:B------:R-:W-:Y:S02]  /*13090*/  FMUL.FTZ R82, R3.reuse, R142 ;  /* 0x0000008e03527220 */ /* 0x040fe40000410000 */
[C---:B------:R-:W-:Y:S02]  /*130a0*/  FMUL.FTZ R83, R3.reuse, R143 ;  /* 0x0000008f03537220 */ /* 0x040fe40000410000 */
[C---:B------:R-:W-:Y:S01]  /*130b0*/  FMUL.FTZ R94, R3.reuse, R146 ;  /* 0x00000092035e7220 */ /* 0x040fe20000410000 */
[----:B--2---:R-:W-:Y:S01]  /*130c0*/  @P2 MOV R5, 0x3f317218 ;  /* 0x3f31721800052802 */ /* 0x004fe20000000f00 */
[----:B---3--:R-:W-:Y:S01]  /*130d0*/  @P1 FMUL.FTZ R7, R0, 0.69314718246459960938 ;  /* 0x3f31721800071820 */ /* 0x008fe20000410000 */
        /* <DEDUP_REMOVED lines=58> */
.L_x_2183:
[----:B-1----:R1:W5:Y:S04]  /*13480*/  LDL R6, [R1+0x30] ;  /* 0x0000300001067983 */ /* 0x0023680000100800 */
[----:B------:R-:W3:Y:S01]  /*13490*/  S2R R2, SR_TID.X ;  /* 0x0000000000027919 */ /* 0x000ee20000002100 */
[----:B------:R-:W-:Y:S01]  /*134a0*/  BSSY B0, `(.L_x_2255) ;  /* 0x0000011000007945 */ /* 0x000fe20003800000 */
[----:B---3--:R-:W-:-:S13]  /*134b0*/  LOP3.LUT P0, RZ, R2, 0x7f, RZ, 0xc0, !PT ;  /* 0x0000007f02ff7812 */ /* 0x008fda000780c0ff */
[----:B------:R-:W-:Y:S05]  /*134c0*/  @P0 BRA `(.L_x_2256) ;  /* 0x000000e000000947 */ /* 0x000fea0003800000 */
[----:B-1----:R-:W1:Y:S01]  /*134d0*/  S2R R4, SR_LANEID ;  /* 0x0000000000047919 */ /* 0x002e620000000000 */
[----:B------:R-:W-:Y:S01]  /*134e0*/  VOTEU.ANY UR4, UPT, PT ;  /* 0x0000000000047886 */ /* 0x000fe200038e0100 */
[----:B------:R-:W-:Y:S01]  /*134f0*/  IMAD.MOV.U32 R5, RZ, RZ, c[0x0][0x564] ;  /* 0x00015900ff057624 */ /* 0x000fe200078e00ff */
[----:B--2---:R-:W1:Y:S08]  /*13500*/  FLO.U32 R3, UR4 ;  /* 0x0000000400037d00 */ /* 0x004e7000080e0000 */
        /* <DEDUP_REMOVED lines=10> */
.L_x_2256:
[----:B-1----:R-:W-:Y:S05]  /*135b0*/  BSYNC B0 ;  /* 0x0000000000007941 */ /* 0x002fea0003800000 */
.L_x_2255:
[----:B------:R-:W-:Y:S01]  /*135c0*/  PRMT R0, R0, 0x9910, RZ ;  /* 0x0000991000007816 */ /* 0x000fe200000000ff */
[----:B------:R-:W-:Y:S01]  /*135d0*/  BSSY B1, `(.L_x_2257) ;  /* 0x00002f4000017945 */ /* 0x000fe20003800000 */
[----:B-----5:R-:W-:Y:S02]  /*135e0*/  IMAD.MOV.U32 R84, RZ, RZ, R6 ;  /* 0x000000ffff547224 */ /* 0x020fe400078e0006 */
[----:B------:R-:W-:-:S13]  /*135f0*/  ISETP.NE.AND P0, PT, R0, RZ, PT ;  /* 0x000000ff0000720c */ /* 0x000fda0003f05270 */
[----:B------:R-:W-:Y:S05]  /*13600*/  @!P0 BRA `(.L_x_2258) ;  /* 0x0000230000008947 */ /* 0x000fea0003800000 */
[----:B------:R-:W3:Y:S04]  /*13610*/  LDL R6, [R1+0x8c] ;  /* 0x00008c0001067983 */ /* 0x000ee80000100800 */
[----:B------:R-:W4:Y:S04]  /*13620*/  LDL R5, [R1+0x9c] ;  /* 0x00009c0001057983 */ /* 0x000f280000100800 */
        /* <DEDUP_REMOVED lines=96> */
.L_x_2259:
        /* <DEDUP_REMOVED lines=93> */
[----:B-1----:R-:W2:Y:S01]  /*14200*/  LDL R88, [R1] ;  /* 0x0000000001587983 */ /* 0x002ea20000100800 */
[----:B------:R-:W-:Y:S01]  /*14210*/  IMAD R16, R16, c[0x0][0x3a0], RZ ;  /* 0x0000e80010107a24 */ /* 0x000fe200078e02ff */
[----:B------:R-:W-:Y:S01]  /*14220*/  SHF.R.S32.HI R4, RZ, 0x1f, R2 ;  /* 0x0000001fff047819 */ /* 0x000fe20000011402 */
[C---:B------:R-:W-:Y:S01]  /*14230*/  IMAD.WIDE.U32 R6, R3.reuse, c[0x0][0x3a0], RZ ;  /* 0x0000e80003067a25 */ /* 0x040fe200078e00ff */
[----:B------:R1:W3:Y:S01]  /*14240*/  LDS.128 R12, [R213+0x80] ;  /* 0x00008000d50c7984 */ /* 0x0002e20000000c00 */
[----:B------:R-:W-:Y:S02]  /*14250*/  ISETP.GE.AND P2, PT, R244, c[0x0][0x3c8], PT ;  /* 0x0000f200f4007a0c */ /* 0x000fe40003f46270 */
        /* <DEDUP_REMOVED lines=20> */
[----:B--2---:R-:W-:-:S04]  /*143a0*/  LEA R8, R85, R88, 0x7 ;  /* 0x0000005855087211 */ /* 0x004fc800078e38ff */
        /* <DEDUP_REMOVED lines=16> */
[----:B------:R-:W-:Y:S02]  /*144b0*/  LEA R4, R85, R10, 0x7 ;  /* 0x0000000a55047211 */ /* 0x000fe400078e38ff */
[----:B------:R-:W-:Y:S01]  /*144c0*/  LEA.HI.X R5, R2, c[0x0][0x384], R3, 0x1, P0 ;  /* 0x0000e10002057a11 */ /* 0x000fe200000f0c03 */
[----:B------:R-:W-:Y:S05]  /*144d0*/  BRA.DIV ~URZ, `(.L_x_2261) ;  /* 0x00004a927f007947 */ /* 0x000fea000b800000 */
[----:B-1-34-:R1:W2:Y:S02]  /*144e0*/  SHFL.IDX PT, R7, R5, RZ, 0x181f ;  /* 0x00181fff05077589 */ /* 0x01a2a400000e0000 */
.L_x_2345:
[----:B------:R-:W-:Y:S05]  /*144f0*/  BRA.DIV ~URZ, `(.L_x_2262) ;  /* 0x00004ae27f007947 */ /* 0x000fea000b800000 */
[----:B------:R3:W4:Y:S02]  /*14500*/  SHFL.IDX PT, R2, R6, RZ, 0x181f ;  /* 0x00181fff06027589 */ /* 0x00072400000e0000 */
.L_x_2346:
[----:B------:R-:W-:-:S13]  /*14510*/  ISETP.GE.OR P0, PT, R4, R0, P2 ;  /* 0x000000000400720c */ /* 0x000fda0001706670 */
[----:B----4-:R-:W-:-:S04]  /*14520*/  @!P0 LEA R2, P1, R244, R2, 0x1 ;  /* 0x00000002f4028211 */ /* 0x010fc800078208ff */
[----:B--2---:R-:W-:-:S05]  /*14530*/  @!P0 LEA.HI.X R3, R244, R7, R245, 0x1, P1 ;  /* 0x00000007f4038211 */ /* 0x004fca00008f0cf5 */
[----:B------:R2:W-:Y:S01]  /*14540*/  @!P0 ST.E.128 [R2.64], R12 ;  /* 0x0000000c02008985 */ /* 0x0005e2000c101d08 */
[----:B------:R-:W-:Y:S05]  /*14550*/  BRA.DIV ~URZ, `(.L_x_2263) ;  /* 0x00004af27f007947 */ /* 0x000fea000b800000 */
[----:B------:R4:W1:Y:S04]  /*14560*/  SHFL.IDX PT, R7, R5, 0x1, 0x181f ;  /* 0x00381f0005077f89 */ /* 0x00086800000e0000 */
[----:B--2---:R4:W2:Y:S02]  /*14570*/  SHFL.IDX PT, R2, R6, 0x1, 0x181f ;  /* 0x00381f0006027f89 */ /* 0x0048a400000e0000 */
.L_x_2347:
[----:B------:R-:W-:-:S04]  /*14580*/  IADD3 R3, R4, 0x10, RZ ;  /* 0x0000001004037810 */ /* 0x000fc80007ffe0ff */
[----:B------:R-:W-:-:S13]  /*14590*/  ISETP.GE.OR P0, PT, R3, R0, P2 ;  /* 0x000000000300720c */ /* 0x000fda0001706670 */
[----:B--2---:R-:W-:-:S04]  /*145a0*/  @!P0 LEA R2, P1, R244, R2, 0x1 ;  /* 0x00000002f4028211 */ /* 0x004fc800078208ff */
[----:B-1----:R-:W-:-:S05]  /*145b0*/  @!P0 LEA.HI.X R3, R244, R7, R245, 0x1, P1 ;  /* 0x00000007f4038211 */ /* 0x002fca00008f0cf5 */
[----:B------:R1:W-:Y:S01]  /*145c0*/  @!P0 ST.E.128 [R2.64], R16 ;  /* 0x0000001002008985 */ /* 0x0003e2000c101d08 */
[----:B------:R-:W-:Y:S05]  /*145d0*/  BRA.DIV ~URZ, `(.L_x_2264) ;  /* 0x00004b427f007947 */ /* 0x000fea000b800000 */
[----:B------:R2:W1:Y:S02]  /*145e0*/  SHFL.IDX PT, R7, R5, 0x2, 0x181f ;  /* 0x00581f0005077f89 */ /* 0x00046400000e0000 */
.L_x_2348:
[----:B------:R-:W-:Y:S05]  /*145f0*/  BRA.DIV ~URZ, `(.L_x_2265) ;  /* 0x00004b927f007947 */ /* 0x000fea000b800000 */
[----:B-1----:R1:W2:Y:S02]  /*14600*/  SHFL.IDX PT, R2, R6, 0x2, 0x181f ;  /* 0x00581f0006027f89 */ /* 0x0022a400000e0000 */
.L_x_2349:
        /* <DEDUP_REMOVED lines=8> */
.L_x_2350:
[----:B------:R-:W-:-:S04]  /*14690*/  IADD3 R3, R4, 0x30, RZ ;  /* 0x0000003004037810 */ /* 0x000fc80007ffe0ff */
[----:B------:R-:W-:-:S13]  /*146a0*/  ISETP.GE.OR P0, PT, R3, R0, P2 ;  /* 0x000000000300720c */ /* 0x000fda0001706670 */
[----:B--2---:R-:W-:-:S04]  /*146b0*/  @!P0 LEA R2, P1, R244, R2, 0x1 ;  /* 0x00000002f4028211 */ /* 0x004fc800078208ff */
[----:B------:R-:W-:-:S05]  /*146c0*/  @!P0 LEA.HI.X R3, R244, R7, R245, 0x1, P1 ;  /* 0x00000007f4038211 */ /* 0x000fca00008f0cf5 */
[----:B------:R2:W-:Y:S01]  /*146d0*/  @!P0 ST.E.128 [R2.64], R24 ;  /* 0x0000001802008985 */ /* 0x0005e2000c101d08 */
[----:B------:R-:W-:Y:S05]  /*146e0*/  BRA.DIV ~URZ, `(.L_x_2267) ;  /* 0x00004be27f007947 */ /* 0x000fea000b800000 */
[----:B------:R1:W2:Y:S02]  /*146f0*/  SHFL.IDX PT, R7, R5, 0x4, 0x181f ;  /* 0x00981f0005077f89 */ /* 0x0002a400000e0000 */
.L_x_2351:
[----:B------:R-:W-:Y:S05]  /*14700*/  BRA.DIV ~URZ, `(.L_x_2268) ;  /* 0x00004c327f007947 */ /* 0x000fea000b800000 */
[----:B--2---:R2:W1:Y:S02]  /*14710*/  SHFL.IDX PT, R2, R6, 0x4, 0x181f ;  /* 0x00981f0006027f89 */ /* 0x00446400000e0000 */
.L_x_2352:
        /* <DEDUP_REMOVED lines=8> */
.L_x_2353:
[----:B------:R-:W-:-:S04]  /*147a0*/  IADD3 R3, R4, 0x50, RZ ;  /* 0x0000005004037810 */ /* 0x000fc80007ffe0ff */
[----:B------:R-:W-:-:S13]  /*147b0*/  ISETP.GE.OR P0, PT, R3, R0, P2 ;  /* 0x000000000300720c */ /* 0x000fda0001706670 */
[----:B---3--:R-:W-:-:S04]  /*147c0*/  @!P0 LEA R2, P1, R244, R2, 0x1 ;  /* 0x00000002f4028211 */ /* 0x008fc800078208ff */
[----:B--2---:R-:W-:-:S05]  /*147d0*/  @!P0 LEA.HI.X R3, R244, R7, R245, 0x1, P1 ;  /* 0x00000007f4038211 */ /* 0x004fca00008f0cf5 */
[----:B------:R2:W-:Y:S01]  /*147e0*/  @!P0 ST.E.128 [R2.64], R32 ;  /* 0x0000002002008985 */ /* 0x0005e2000c101d08 */
[----:B------:R-:W-:Y:S05]  /*147f0*/  BRA.DIV ~URZ, `(.L_x_2270) ;  /* 0x00004c827f007947 */ /* 0x000fea000b800000 */
[----:B------:R3:W1:Y:S02]  /*14800*/  SHFL.IDX PT, R7, R5, 0x6, 0x181f ;  /* 0x00d81f0005077f89 */ /* 0x00066400000e0000 */
.L_x_2354:
[----:B------:R-:W-:Y:S05]  /*14810*/  BRA.DIV ~URZ, `(.L_x_2271) ;  /* 0x00004cd27f007947 */ /* 0x000fea000b800000 */
[----:B--2---:R2:W3:Y:S02]  /*14820*/  SHFL.IDX PT, R2, R6, 0x6, 0x181f ;  /* 0x00d81f0006027f89 */ /* 0x0044e400000e0000 */
.L_x_2355:
        /* <DEDUP_REMOVED lines=8> */
.L_x_2356:
[----:B------:R-:W-:-:S04]  /*148b0*/  IADD3 R2, R4, 0x70, RZ ;  /* 0x0000007004027810 */ /* 0x000fc80007ffe0ff */
[----:B------:R-:W-:-:S13]  /*148c0*/  ISETP.GE.OR P0, PT, R2, R0, P2 ;  /* 0x000000000200720c */ /* 0x000fda0001706670 */
[----:B------:R-:W-:Y:S05]  /*148d0*/  @P0 BRA `(.L_x_2273) ;  /* 0x00001c3000000947 */ /* 0x000fea0003800000 */
[----:B----4-:R-:W-:-:S04]  /*148e0*/  LEA R2, P0, R244, R3, 0x1 ;  /* 0x00000003f4027211 */ /* 0x010fc800078008ff */
[----:B---3--:R-:W-:-:S05]  /*148f0*/  LEA.HI.X R3, R244, R5, R245, 0x1, P0 ;  /* 0x00000005f4037211 */ /* 0x008fca00000f0cf5 */
[----:B------:R3:W-:Y:S01]  /*14900*/  ST.E.128 [R2.64], R40 ;  /* 0x0000002802007985 */ /* 0x0007e2000c101d08 */
[----:B------:R-:W-:Y:S05]  /*14910*/  BRA `(.L_x_2273) ;  /* 0x00001bf000007947 */ /* 0x000fea0003800000 */
.L_x_2260:
        /* <DEDUP_REMOVED lines=33> */
.L_x_2357:
[----:B------:R-:W-:Y:S05]  /*14b30*/  BRA.DIV ~URZ, `(.L_x_2275) ;  /* 0x00004b627f007947 */ /* 0x000fea000b800000 */
[----:B------:R3:W4:Y:S02]  /*14b40*/  SHFL.IDX PT, R0, R12, RZ, 0x1c1f ;  /* 0x001c1fff0c007589 */ /* 0x00072400000e0000 */
.L_x_2358:
        /* <DEDUP_REMOVED lines=50> */
.L_x_2277:
[----:B------:R-:W-:Y:S05]  /*14e70*/  BSYNC B0 ;  /* 0x0000000000007941 */ /* 0x000fea0003800000 */
.L_x_2276:
[----:B------:R-:W-:Y:S05]  /*14e80*/  BRA.DIV ~URZ, `(.L_x_2278) ;  /* 0x000048827f007947 */ /* 0x000fea000b800000 */
[----:B--2---:R2:W1:Y:S04]  /*14e90*/  SHFL.IDX PT, R4, R5, 0x1, 0x1c1f ;  /* 0x003c1f0005047f89 */ /* 0x00446800000e0000 */
[----:B----4-:R2:W4:Y:S02]  /*14ea0*/  SHFL.IDX PT, R0, R12, 0x1, 0x1c1f ;  /* 0x003c1f000c007f89 */ /* 0x01052400000e0000 */
.L_x_2359:
        /* <DEDUP_REMOVED lines=50> */
.L_x_2280:
[----:B------:R-:W-:Y:S05]  /*151d0*/  BSYNC B0 ;  /* 0x0000000000007941 */ /* 0x000fea0003800000 */
.L_x_2279:
[----:B------:R-:W-:Y:S05]  /*151e0*/  BRA.DIV ~URZ, `(.L_x_2281) ;  /* 0x000045f27f007947 */ /* 0x000fea000b800000 */
[----:B-1----:R1:W2:Y:S02]  /*151f0*/  SHFL.IDX PT, R4, R5, 0x2, 0x1c1f ;  /* 0x005c1f0005047f89 */ /* 0x0022a400000e0000 */
.L_x_2360:
[----:B------:R-:W-:Y:S05]  /*15200*/  BRA.DIV ~URZ, `(.L_x_2282) ;  /* 0x000046427f007947 */ /* 0x000fea000b800000 */
[----:B----4-:R4:W1:Y:S02]  /*15210*/  SHFL.IDX PT, R0, R12, 0x2, 0x1c1f ;  /* 0x005c1f000c007f89 */ /* 0x01086400000e0000 */
.L_x_2361:
        /* <DEDUP_REMOVED lines=52> */
.L_x_2284:
[----:B------:R-:W-:Y:S05]  /*15560*/  BSYNC B0 ;  /* 0x0000000000007941 */ /* 0x000fea0003800000 */
.L_x_2283:
[----:B------:R-:W-:Y:S05]  /*15570*/  BRA.DIV ~URZ, `(.L_x_2285) ;  /* 0x000043427f007947 */ /* 0x000fea000b800000 */
[----:B--2---:R2:W3:Y:S04]  /*15580*/  SHFL.IDX PT, R4, R5, 0x3, 0x1c1f ;  /* 0x007c1f0005047f89 */ /* 0x0044e800000e0000 */
[----:B-1----:R2:W1:Y:S02]  /*15590*/  SHFL.IDX PT, R0, R12, 0x3, 0x1c1f ;  /* 0x007c1f000c007f89 */ /* 0x00246400000e0000 */
.L_x_2362:
        /* <DEDUP_REMOVED lines=55> */
.L_x_2258:
[----:B------:R-:W3:Y:S04]  /*15910*/  LDL.LU R0, [R1+0x50] ;  /* 0x0000500001007983 */ /* 0x000ee80000300800 */
[----:B------:R-:W4:Y:S01]  /*15920*/  LDL.LU R7, [R1+0x54] ;  /* 0x0000540001077983 */ /* 0x000f220000300800 */
[----:B------:R-:W-:Y:S02]  /*15930*/  ISETP.NE.U32.AND P0, PT, RZ, c[0x0][0x508], PT ;  /* 0x00014200ff007a0c */ /* 0x000fe40003f05070 */
[----:B------:R-:W-:Y:S01]  /*15940*/  ISETP.NE.U32.AND P3, PT, RZ, c[0x0][0x500], PT ;  /* 0x00014000ff007a0c */ /* 0x000fe20003f65070 */
[----:B--2---:R-:W2:Y:S01]  /*15950*/  LDL.LU R6, [R1+0x84] ;  /* 0x0000840001067983 */ /* 0x004ea20000300800 */
[----:B------:R-:W-:Y:S01]  /*15960*/  ISETP.NE.AND.EX P2, PT, RZ, c[0x0][0x50c], PT, P0 ;  /* 0x00014300ff007a0c */ /* 0x000fe20003f45300 */
[----:B------:R-:W-:Y:S01]  /*15970*/  IMAD.MOV.U32 R19, RZ, RZ, c[0x0][0x388] ;  /* 0x0000e200ff137624 */ /* 0x000fe200078e00ff */
        /* <DEDUP_REMOVED lines=15> */
.L_x_2286:
        /* <DEDUP_REMOVED lines=60> */
.L_x_2288:
[----:B------:R-:W-:Y:S05]  /*15e30*/  BSYNC B0 ;  /* 0x0000000000007941 */ /* 0x000fea0003800000 */
.L_x_2287:
[----:B------:R-:W-:-:S13]  /*15e40*/  ISETP.GT.AND P0, PT, R18, 0x1, PT ;  /* 0x000000011200780c */ /* 0x000fda0003f04270 */
[----:B------:R-:W-:Y:S05]  /*15e50*/  @P0 BRA `(.L_x_2273) ;  /* 0x000006b000000947 */ /* 0x000fea0003800000 */
[----:B-1----:R-:W2:Y:S04]  /*15e60*/  LDL.LU R2, [R1+0x34] ;  /* 0x0000340001027983 */ /* 0x002ea80000300800 */
[----:B------:R-:W3:Y:S01]  /*15e70*/  LDL R5, [R1] ;  /* 0x0000000001057983 */ /* 0x000ee20000100800 */
        /* <DEDUP_REMOVED lines=11> */
[----:B---3--:R-:W-:Y:S01]  /*15f30*/  LEA R4, R10, R5, 0x7 ;  /* 0x000000050a047211 */ /* 0x008fe200078e38ff */
        /* <DEDUP_REMOVED lines=27> */
.L_x_2363:
[----:B------:R-:W-:Y:S05]  /*160f0*/  BRA.DIV ~URZ, `(.L_x_2290) ;  /* 0x000039027f007947 */ /* 0x000fea000b800000 */
[----:B------:R3:W4:Y:S02]  /*16100*/  SHFL.IDX PT, R2, R6, RZ, 0x181f ;  /* 0x00181fff06027589 */ /* 0x00072400000e0000 */
.L_x_2364:
        /* <DEDUP_REMOVED lines=8> */
.L_x_2365:
[----:B------:R-:W-:-:S04]  /*16190*/  IADD3 R3, R0, 0x10, RZ ;  /* 0x0000001000037810 */ /* 0x000fc80007ffe0ff */
[----:B------:R-:W-:-:S13]  /*161a0*/  ISETP.GE.OR P0, PT, R3, R4, P2 ;  /* 0x000000040300720c */ /* 0x000fda0001706670 */
[----:B--2---:R-:W-:-:S04]  /*161b0*/  @!P0 LEA R2, P1, R244, R2, 0x1 ;  /* 0x00000002f4028211 */ /* 0x004fc800078208ff */
[----:B-1----:R-:W-:-:S05]  /*161c0*/  @!P0 LEA.HI.X R3, R244, R7, R245, 0x1, P1 ;  /* 0x00000007f4038211 */ /* 0x002fca00008f0cf5 */
[----:B------:R1:W-:Y:S01]  /*161d0*/  @!P0 ST.E.128 [R2.64], RZ ;  /* 0x000000ff02008985 */ /* 0x0003e2000c101d08 */
[----:B------:R-:W-:Y:S05]  /*161e0*/  BRA.DIV ~URZ, `(.L_x_2292) ;  /* 0x000039527f007947 */ /* 0x000fea000b800000 */
[----:B------:R2:W1:Y:S02]  /*161f0*/  SHFL.IDX PT, R7, R5, 0x2, 0x181f ;  /* 0x00581f0005077f89 */ /* 0x00046400000e0000 */
.L_x_2366:
[----:B------:R-:W-:Y:S05]  /*16200*/  BRA.DIV ~URZ, `(.L_x_2293) ;  /* 0x000039a27f007947 */ /* 0x000fea000b800000 */
[----:B-1----:R1:W2:Y:S02]  /*16210*/  SHFL.IDX PT, R2, R6, 0x2, 0x181f ;  /* 0x00581f0006027f89 */ /* 0x0022a400000e0000 */
.L_x_2367:
        /* <DEDUP_REMOVED lines=8> */
.L_x_2368:
[----:B------:R-:W-:-:S04]  /*162a0*/  IADD3 R3, R0, 0x30, RZ ;  /* 0x0000003000037810 */ /* 0x000fc80007ffe0ff */
[----:B------:R-:W-:-:S13]  /*162b0*/  ISETP.GE.OR P0, PT, R3, R4, P2 ;  /* 0x000000040300720c */ /* 0x000fda0001706670 */
[----:B--2---:R-:W-:-:S04]  /*162c0*/  @!P0 LEA R2, P1, R244, R2, 0x1 ;  /* 0x00000002f4028211 */ /* 0x004fc800078208ff */
[----:B------:R-:W-:-:S05]  /*162d0*/  @!P0 LEA.HI.X R3, R244, R7, R245, 0x1, P1 ;  /* 0x00000007f4038211 */ /* 0x000fca00008f0cf5 */
[----:B------:R2:W-:Y:S01]  /*162e0*/  @!P0 ST.E.128 [R2.64], RZ ;  /* 0x000000ff02008985 */ /* 0x0005e2000c101d08 */
[----:B------:R-:W-:Y:S05]  /*162f0*/  BRA.DIV ~URZ, `(.L_x_2295) ;  /* 0x000039f27f007947 */ /* 0x000fea000b800000 */
[----:B------:R1:W2:Y:S02]  /*16300*/  SHFL.IDX PT, R7, R5, 0x4, 0x181f ;  /* 0x00981f0005077f89 */ /* 0x0002a400000e0000 */
.L_x_2369:
[----:B------:R-:W-:Y:S05]  /*16310*/  BRA.DIV ~URZ, `(.L_x_2296) ;  /* 0x00003a427f007947 */ /* 0x000fea000b800000 */
[----:B--2---:R2:W1:Y:S02]  /*16320*/  SHFL.IDX PT, R2, R6, 0x4, 0x181f ;  /* 0x00981f0006027f89 */ /* 0x00446400000e0000 */
.L_x_2370:
        /* <DEDUP_REMOVED lines=8> */
.L_x_2371:
[----:B------:R-:W-:-:S04]  /*163b0*/  IADD3 R3, R0, 0x50, RZ ;  /* 0x0000005000037810 */ /* 0x000fc80007ffe0ff */
[----:B------:R-:W-:-:S13]  /*163c0*/  ISETP.GE.OR P0, PT, R3, R4, P2 ;  /* 0x000000040300720c */ /* 0x000fda0001706670 */
[----:B---3--:R-:W-:-:S04]  /*163d0*/  @!P0 LEA R2, P1, R244, R2, 0x1 ;  /* 0x00000002f4028211 */ /* 0x008fc800078208ff */
[----:B--2---:R-:W-:-:S05]  /*163e0*/  @!P0 LEA.HI.X R3, R244, R7, R245, 0x1, P1 ;  /* 0x00000007f4038211 */ /* 0x004fca00008f0cf5 */
[----:B------:R2:W-:Y:S01]  /*163f0*/  @!P0 ST.E.128 [R2.64], RZ ;  /* 0x000000ff02008985 */ /* 0x0005e2000c101d08 */
[----:B------:R-:W-:Y:S05]  /*16400*/  BRA.DIV ~URZ, `(.L_x_2298) ;  /* 0x00003a927f007947 */ /* 0x000fea000b800000 */
[----:B------:R3:W1:Y:S02]  /*16410*/  SHFL.IDX PT, R7, R5, 0x6, 0x181f ;  /* 0x00d81f0005077f89 */ /* 0x00066400000e0000 */
.L_x_2372:
[----:B------:R-:W-:Y:S05]  /*16420*/  BRA.DIV ~URZ, `(.L_x_2299) ;  /* 0x00003ae27f007947 */ /* 0x000fea000b800000 */
[----:B--2---:R2:W3:Y:S02]  /*16430*/  SHFL.IDX PT, R2, R6, 0x6, 0x181f ;  /* 0x00d81f0006027f89 */ /* 0x0044e400000e0000 */
.L_x_2373:
        /* <DEDUP_REMOVED lines=8> */
.L_x_2374:
[----:B------:R-:W-:-:S04]  /*164c0*/  IADD3 R0, R0, 0x70, RZ ;  /* 0x0000007000007810 */ /* 0x000fc80007ffe0ff */
[----:B------:R-:W-:-:S13]  /*164d0*/  ISETP.GE.OR P0, PT, R0, R4, P2 ;  /* 0x000000040000720c */ /* 0x000fda0001706670 */
[----:B----4-:R-:W-:-:S04]  /*164e0*/  @!P0 LEA R2, P1, R244, R2, 0x1 ;  /* 0x00000002f4028211 */ /* 0x010fc800078208ff */
[----:B---3--:R-:W-:-:S05]  /*164f0*/  @!P0 LEA.HI.X R3, R244, R5, R245, 0x1, P1 ;  /* 0x00000005f4038211 */ /* 0x008fca00008f0cf5 */
[----:B------:R3:W-:Y:S04]  /*16500*/  @!P0 ST.E.128 [R2.64], RZ ;  /* 0x000000ff02008985 */ /* 0x0007e8000c101d08 */
.L_x_2273:
[----:B------:R-:W-:Y:S05]  /*16510*/  BSYNC B1 ;  /* 0x0000000000017941 */ /* 0x000fea0003800000 */
.L_x_2257:
        /* <DEDUP_REMOVED lines=15> */
.L_x_2375:
[----:B------:R-:W-:Y:S05]  /*16610*/  BRA.DIV ~URZ, `(.L_x_2303) ;  /* 0x00003aa27f007947 */ /* 0x000fea000b800000 */
[----:B------:R3:W1:Y:S02]  /*16620*/  SHFL.IDX PT, R8, R84, 0x1, 0x1f ;  /* 0x00201f0054087f89 */ /* 0x00066400000e0000 */
.L_x_2376:
        /* <DEDUP_REMOVED lines=19> */
.L_x_2377:
        /* <DEDUP_REMOVED lines=16> */
.L_x_2378:
[----:B----4-:R-:W-:Y:S01]  /*16860*/  IMAD R0, R0, c[0x0][0x538], RZ ;  /* 0x00014e0000007a24 */ /* 0x010fe200078e02ff */
[----:B------:R-:W-:Y:S04]  /*16870*/  BSSY B1, `(.L_x_2306) ;  /* 0x0000084000017945 */ /* 0x000fe80003800000 */
[----:B-1----:R-:W-:-:S04]  /*16880*/  IADD3 R8, R0, R8, RZ ;  /* 0x0000000800087210 */ /* 0x002fc80007ffe0ff */
[----:B--2---:R-:W-:-:S13]  /*16890*/  ISETP.GT.AND P0, PT, R8, R9, PT ;  /* 0x000000090800720c */ /* 0x004fda0003f04270 */
[----:B------:R-:W-:Y:S05]  /*168a0*/  @P0 BRA `(.L_x_2307) ;  /* 0x0000025000000947 */ /* 0x000fea0003800000 */
.L_x_2311:
        /* <DEDUP_REMOVED lines=17> */
.L_x_2379:
        /* <DEDUP_REMOVED lines=16> */
.L_x_2380:
[----:B--2---:R-:W-:-:S05]  /*16ac0*/  IMAD R0, R0, c[0x0][0x538], RZ ;  /* 0x00014e0000007a24 */ /* 0x004fca00078e02ff */
[----:B------:R-:W-:-:S04]  /*16ad0*/  IADD3 R8, R0, R8, RZ ;  /* 0x0000000800087210 */ /* 0x000fc80007ffe0ff */
[----:B------:R-:W-:-:S13]  /*16ae0*/  ISETP.GT.AND P0, PT, R8, R9, PT ;  /* 0x000000090800720c */ /* 0x000fda0003f04270 */
[----:B-1----:R-:W-:Y:S05]  /*16af0*/  @!P0 BRA `(.L_x_2311) ;  /* 0xfffffdb000008947 */ /* 0x002fea000383ffff */
.L_x_2307:
[----:B------:R-:W-:-:S05]  /*16b00*/  IADD3 R8, -R0, R8, RZ ;  /* 0x0000000800087210 */ /* 0x000fca0007ffe1ff */
[----:B------:R-:W-:-:S05]  /*16b10*/  IMAD R0, R4, c[0x0][0x538], R8 ;  /* 0x00014e0004007a24 */ /* 0x000fca00078e0208 */
[----:B------:R-:W-:Y:S01]  /*16b20*/  ISETP.GT.AND P0, PT, R0, R9, PT ;  /* 0x000000090000720c */ /* 0x000fe20003f04270 */
[----:B------:R-:W-:-:S12]  /*16b30*/  BRA.DIV ~URZ, `(.L_x_2312) ;  /* 0x000039e27f007947 */ /* 0x000fd8000b800000 */
[----:B------:R-:W-:-:S04]  /*16b40*/  VOTE.ANY R0, PT, !P0 ;  /* 0x0000000000007806 */ /* 0x000fc800040e0100 */
.L_x_2381:
[----:B------:R1:W2:Y:S01]  /*16b50*/  POPC R10, R0 ;  /* 0x00000000000a7309 */ /* 0x0002a20000000000 */
[----:B------:R-:W-:Y:S05]  /*16b60*/  BRA.DIV ~URZ, `(.L_x_2313) ;  /* 0x000039f27f007947 */ /* 0x000fea000b800000 */
[----:B--2---:R2:W4:Y:S04]  /*16b70*/  SHFL.IDX PT, R6, R6, R10, 0x1f ;  /* 0x00001f0a06067589 */ /* 0x00452800000e0000 */
[----:B------:R2:W1:Y:S02]  /*16b80*/  SHFL.IDX PT, R7, R7, R10, 0x1f ;  /* 0x00001f0a07077589 */ /* 0x00046400000e0000 */
.L_x_2382:
[----:B------:R-:W-:Y:S01]  /*16b90*/  ISETP.NE.AND P0, PT, R0, RZ, PT ;  /* 0x000000ff0000720c */ /* 0x000fe20003f05270 */
[----:B------:R-:W-:-:S12]  /*16ba0*/  BSSY B0, `(.L_x_2314) ;  /* 0x0000005000007945 */ /* 0x000fd80003800000 */
[----:B------:R-:W-:Y:S05]  /*16bb0*/  @!P0 BRA `(.L_x_2315) ;  /* 0x0000003000008947 */ /* 0x000fea0003800000 */
[----:B-1----:R-:W-:Y:S01]  /*16bc0*/  IADD3 R0, R10, -0x1, RZ ;  /* 0xffffffff0a007810 */ /* 0x002fe20007ffe0ff */
[----:B------:R-:W-:Y:S05]  /*16bd0*/  BRA.DIV ~URZ, `(.L_x_2316) ;  /* 0x00003a527f007947 */ /* 0x000fea000b800000 */
[----:B------:R1:W2:Y:S02]  /*16be0*/  SHFL.IDX PT, R11, R4, R0, 0x1f ;  /* 0x00001f00040b7589 */ /* 0x0002a400000e0000 */
.L_x_2315:
[----:B------:R-:W-:Y:S05]  /*16bf0*/  BSYNC B0 ;  /* 0x0000000000007941 */ /* 0x000fea0003800000 */
.L_x_2314:
        /* <DEDUP_REMOVED lines=70> */
.L_x_2308:
[----:B------:R-:W-:Y:S01]  /*17060*/  MOV R0, c[0x0][0x53c] ;  /* 0x00014f0000007a02 */ /* 0x000fe20000000f00 */
[----:B------:R1:W-:Y:S04]  /*17070*/  STL [R1+0x30], R9 ;  /* 0x0000300901007387 */ /* 0x0003e80000100800 */
[----:B------:R1:W-:Y:S04]  /*17080*/  STL [R1+0x34], RZ ;  /* 0x000034ff01007387 */ /* 0x0003e80000100800 */
[----:B------:R1:W-:Y:S04]  /*17090*/  STL [R1+0x38], RZ ;  /* 0x000038ff01007387 */ /* 0x0003e80000100800 */
[----:B------:R1:W-:Y:S02]  /*170a0*/  STL [R1+0x3c], R0 ;  /* 0x00003c0001007387 */ /* 0x0003e40000100800 */
.L_x_2317:
[----:B------:R-:W-:Y:S05]  /*170b0*/  BSYNC B1 ;  /* 0x0000000000017941 */ /* 0x000fea0003800000 */
.L_x_2306:
        /* <DEDUP_REMOVED lines=9> */
.L_x_2301:
[----:B-1----:R-:W3:Y:S02]  /*17150*/  LDL R0, [R1+0x3c] ;  /* 0x00003c0001007983 */ /* 0x002ee40000100800 */
[----:B---3--:R-:W-:-:S13]  /*17160*/  ISETP.GE.AND P0, PT, R0, c[0x0][0x53c], PT ;  /* 0x00014f0000007a0c */ /* 0x008fda0003f06270 */
[----:B--2-4-:R-:W-:Y:S01]  /*17170*/  @P0 CALL.REL.NOINC `(.L_x_2318) ;  /* 0x0000001000000944 */ /* 0x014fe20003c00000 */
[----:B------:R-:W-:Y:S05]  /*17180*/  BRA `(.L_x_2319) ;  /* 0xfffea8f000007947 */ /* 0x000fea000383ffff */
.L_x_2318:
[----:B------:R-:W-:Y:S05]  /*17190*/  EXIT ;  /* 0x000000000000794d */ /* 0x000fea0003800000 */
.L_x_2131:
[----:B------:R-:W-:Y:S01]  /*171a0*/  IMAD.MOV.U32 R0, RZ, RZ, R5 ;  /* 0x000000ffff007224 */ /* 0x000fe200078e0005 */
[----:B------:R-:W-:Y:S02]  /*171b0*/  MOV R2, 0x1 ;  /* 0x0000000100027802 */ /* 0x000fe40000000f00 */
[----:B------:R-:W-:Y:S02]  /*171c0*/  MOV R3, 0x171e0 ;  /* 0x000171e000037802 */ /* 0x000fe40000000f00 */
[----:B------:R-:W-:Y:S05]  /*171d0*/  CALL.REL.NOINC `($__internal_32_$__cuda_sm70_shflsync_up_p) ;  /* 0x0000357000007944 */ /* 0x000fea0003c00000 */
[----:B------:R-:W-:Y:S01]  /*171e0*/  MOV R0, R4 ;  /* 0x0000000400007202 */ /* 0x000fe20000000f00 */
[----:B------:R-:W-:Y:S05]  /*171f0*/  BRA `(.L_x_2320) ;  /* 0xfffe927000007947 */ /* 0x000fea000383ffff */
.L_x_2132:
[----:B------:R-:W-:Y:S01]  /*17200*/  IMAD.MOV.U32 R0, RZ, RZ, R5 ;  /* 0x000000ffff007224 */ /* 0x000fe200078e0005 */
[----:B------:R-:W-:Y:S02]  /*17210*/  MOV R2, 0x2 ;  /* 0x0000000200027802 */ /* 0x000fe40000000f00 */
[----:B------:R-:W-:Y:S02]  /*17220*/  MOV R3, 0x17240 ;  /* 0x0001724000037802 */ /* 0x000fe40000000f00 */
[----:B------:R-:W-:Y:S05]  /*17230*/  CALL.REL.NOINC `($__internal_32_$__cuda_sm70_shflsync_up_p) ;  /* 0x0000351000007944 */ /* 0x000fea0003c00000 */
[----:B------:R-:W-:Y:S01]  /*17240*/  SEL R0, R4, RZ, P4 ;  /* 0x000000ff04007207 */ /* 0x000fe20002000000 */
[----:B------:R-:W-:Y:S01]  /*17250*/  IMAD.MOV.U32 R2, RZ, RZ, 0x4 ;  /* 0x00000004ff027424 */ /* 0x000fe200078e00ff */
[----:B------:R-:W-:-:S03]  /*17260*/  MOV R3, 0x17290 ;  /* 0x0001729000037802 */ /* 0x000fc60000000f00 */
[----:B------:R-:W-:Y:S02]  /*17270*/  IMAD.IADD R0, R5, 0x1, R0 ;  /* 0x0000000105007824 */ /* 0x000fe400078e0200 */
        /* <DEDUP_REMOVED lines=13> */
[----:B------:R-:W-:Y:S02]  /*17350*/  MOV R3, 0x1f ;  /* 0x0000001f00037802 */ /* 0x000fe40000000f00 */
[----:B------:R-:W-:Y:S01]  /*17360*/  MOV R2, 0x173a0 ;  /* 0x000173a000027802 */ /* 0x000fe20000000f00 */
[----:B------:R-:W-:-:S04]  /*17370*/  IMAD.IADD R4, R0, 0x1, R4 ;  /* 0x0000000100047824 */ /* 0x000fc800078e0204 */
[----:B------:R-:W-:Y:S02]  /*17380*/  IMAD.MOV.U32 R216, RZ, RZ, R4 ;  /* 0x000000ffffd87224 */ /* 0x000fe400078e0004 */
[----:B------:R-:W-:Y:S05]  /*17390*/  CALL.REL.NOINC `($__internal_31_$__cuda_sm70_shflsync_idx_p) ;  /* 0x0000336000007944 */ /* 0x000fea0003c00000 */
[----:B------:R-:W-:Y:S01]  /*173a0*/  MOV R0, R215 ;  /* 0x000000d700007202 */ /* 0x000fe20000000f00 */
[----:B------:R-:W-:Y:S05]  /*173b0*/  BRA `(.L_x_2321) ;  /* 0xfffe91b000007947 */ /* 0x000fea000383ffff */
.L_x_2134:
[----:B------:R-:W-:Y:S02]  /*173c0*/  SEL R0, RZ, 0x1, P0 ;  /* 0x00000001ff007807 */ /* 0x000fe40000000000 */
[----:B------:R-:W-:Y:S02]  /*173d0*/  MOV R2, 0x173f0 ;  /* 0x000173f000027802 */ /* 0x000fe40000000f00 */
[----:B------:R-:W-:Y:S05]  /*173e0*/  CALL.REL.NOINC `($__internal_33_$__cuda_sm70_votesync_ballot) ;  /* 0x000033d000007944 */ /* 0x000fea0003c00000 */
[----:B------:R-:W-:Y:S05]  /*173f0*/  BRA `(.L_x_2322) ;  /* 0xfffe920000007947 */ /* 0x000fea000383ffff */
.L_x_2135:
[----:B------:R-:W-:Y:S01]  /*17400*/  IMAD.MOV.U32 R216, RZ, RZ, R8 ;  /* 0x000000ffffd87224 */ /* 0x000fe200078e0008 */
[----:B--2---:R-:W-:Y:S01]  /*17410*/  MOV R215, R13 ;  /* 0x0000000d00d77202 */ /* 0x004fe20000000f00 */
[----:B------:R-:W-:Y:S01]  /*17420*/  IMAD.MOV.U32 R3, RZ, RZ, 0x1f ;  /* 0x0000001fff037424 */ /* 0x000fe200078e00ff */
[----:B------:R-:W-:Y:S02]  /*17430*/  MOV R2, 0x17450 ;  /* 0x0001745000027802 */ /* 0x000fe40000000f00 */
[----:B-1----:R-:W-:Y:S05]  /*17440*/  CALL.REL.NOINC `($__internal_31_$__cuda_sm70_shflsync_idx_p) ;  /* 0x000032b000007944 */ /* 0x002fea0003c00000 */
[----:B------:R-:W-:Y:S01]  /*17450*/  IMAD.MOV.U32 R11, RZ, RZ, R215 ;  /* 0x000000ffff0b7224 */ /* 0x000fe200078e00d7 */
[----:B------:R-:W-:Y:S01]  /*17460*/  MOV R216, R7 ;  /* 0x0000000700d87202 */ /* 0x000fe20000000f00 */
[----:B------:R-:W-:Y:S01]  /*17470*/  IMAD.MOV.U32 R6, RZ, RZ, RZ ;  /* 0x000000ffff067224 */ /* 0x000fe200078e00ff */
[----:B------:R-:W-:Y:S01]  /*17480*/  MOV R215, R13 ;  /* 0x0000000d00d77202 */ /* 0x000fe20000000f00 */
[----:B------:R-:W-:Y:S01]  /*17490*/  IMAD.MOV.U32 R3, RZ, RZ, 0x1f ;  /* 0x0000001fff037424 */ /* 0x000fe200078e00ff */
[----:B------:R-:W-:-:S02]  /*174a0*/  MOV R2, 0x174c0 ;  /* 0x000174c000027802 */ /* 0x000fc40000000f00 */
[----:B------:R-:W-:Y:S05]  /*174b0*/  CALL.REL.NOINC `($__internal_31_$__cuda_sm70_shflsync_idx_p) ;  /* 0x0000324000007944 */ /* 0x000fea0003c00000 */
[----:B------:R-:W-:Y:S01]  /*174c0*/  MOV R10, R215 ;  /* 0x000000d7000a7202 */ /* 0x000fe20000000f00 */
[----:B------:R-:W-:Y:S05]  /*174d0*/  BRA `(.L_x_2323) ;  /* 0xfffe917000007947 */ /* 0x000fea000383ffff */
.L_x_2138:
[----:B------:R-:W-:Y:S01]  /*174e0*/  IMAD.MOV.U32 R216, RZ, RZ, R4 ;  /* 0x000000ffffd87224 */ /* 0x000fe200078e0004 */
[----:B------:R-:W-:-:S02]  /*174f0*/  MOV R3, 0x1f ;  /* 0x0000001f00037802 */ /* 0x000fc40000000f00 */
[----:B------:R-:W-:Y:S02]  /*17500*/  MOV R2, 0x17520 ;  /* 0x0001752000027802 */ /* 0x000fe40000000f00 */
[----:B-1234-:R-:W-:Y:S05]  /*17510*/  CALL.REL.NOINC `($__internal_31_$__cuda_sm70_shflsync_idx_p) ;  /* 0x000031e000007944 */ /* 0x01efea0003c00000 */
[----:B------:R-:W-:Y:S01]  /*17520*/  MOV R6, R215 ;  /* 0x000000d700067202 */ /* 0x000fe20000000f00 */
[----:B------:R-:W-:Y:S05]  /*17530*/  BRA `(.L_x_2137) ;  /* 0xfffe917000007947 */ /* 0x000fea000383ffff */
.L_x_2184:
[----:B------:R-:W-:Y:S01]  /*17540*/  IMAD.MOV.U32 R216, RZ, RZ, R5 ;  /* 0x000000ffffd87224 */ /* 0x000fe200078e0005 */
[----:B------:R-:W-:Y:S01]  /*17550*/  MOV R215, RZ ;  /* 0x000000ff00d77202 */ /* 0x000fe20000000f00 */
[----:B------:R-:W-:Y:S01]  /*17560*/  IMAD.MOV.U32 R3, RZ, RZ, 0x181f ;  /* 0x0000181fff037424 */ /* 0x000fe200078e00ff */
[----:B------:R-:W-:Y:S02]  /*17570*/  MOV R2, 0x17590 ;  /* 0x0001759000027802 */ /* 0x000fe40000000f00 */
[----:B-----5:R-:W-:Y:S05]  /*17580*/  CALL.REL.NOINC `($__internal_31_$__cuda_sm70_shflsync_idx_p) ;  /* 0x0000317000007944 */ /* 0x020fea0003c00000 */
[----:B------:R-:W-:Y:S01]  /*17590*/  MOV R7, R215 ;  /* 0x000000d700077202 */ /* 0x000fe20000000f00 */
[----:B------:R-:W-:Y:S05]  /*175a0*/  BRA `(.L_x_2324) ;  /* 0xffff0ee000007947 */ /* 0x000fea000383ffff */
.L_x_2185:
[----:B------:R-:W-:Y:S01]  /*175b0*/  IMAD.MOV.U32 R216, RZ, RZ, R6 ;  /* 0x000000ffffd87224 */ /* 0x000fe200078e0006 */
[----:B------:R-:W-:Y:S01]  /*175c0*/  MOV R215, RZ ;  /* 0x000000ff00d77202 */ /* 0x000fe20000000f00 */
[----:B------:R-:W-:Y:S01]  /*175d0*/  IMAD.MOV.U32 R3, RZ, RZ, 0x181f ;  /* 0x0000181fff037424 */ /* 0x000fe200078e00ff */
[----:B------:R-:W-:Y:S02]  /*175e0*/  MOV R2, 0x17600 ;  /* 0x0001760000027802 */ /* 0x000fe40000000f00 */
[----:B-12--5:R-:W-:Y:S05]  /*175f0*/  CALL.REL.NOINC `($__internal_31_$__cuda_sm70_shflsync_idx_p) ;  /* 0x0000310000007944 */ /* 0x026fea0003c00000 */
[----:B------:R-:W-:Y:S01]  /*17600*/  MOV R2, R215 ;  /* 0x000000d700027202 */ /* 0x000fe20000000f00 */
[----:B------:R-:W-:Y:S05]  /*17610*/  BRA `(.L_x_2325) ;  /* 0xffff0e9000007947 */ /* 0x000fea000383ffff */
.L_x_2188:
[----:B------:R-:W-:Y:S01]  /*17620*/  IMAD.MOV.U32 R216, RZ, RZ, R5 ;  /* 0x000000ffffd87224 */ /* 0x000fe200078e0005 */
[----:B------:R-:W-:Y:S01]  /*17630*/  MOV R215, 0x1 ;  /* 0x0000000100d77802 */ /* 0x000fe20000000f00 */
[----:B--2---:R-:W-:Y:S01]  /*17640*/  IMAD.MOV.U32 R3, RZ, RZ, 0x181f ;  /* 0x0000181fff037424 */ /* 0x004fe200078e00ff */
[----:B----4-:R-:W-:-:S02]  /*17650*/  MOV R2, 0x17670 ;  /* 0x0001767000027802 */ /* 0x010fc40000000f00 */
[----:B-1-3-5:R-:W-:Y:S05]  /*17660*/  CALL.REL.NOINC `($__internal_31_$__cuda_sm70_shflsync_idx_p) ;  /* 0x0000309000007944 */ /* 0x02afea0003c00000 */
[----:B------:R-:W-:Y:S01]  /*17670*/  IMAD.MOV.U32 R7, RZ, RZ, R215 ;  /* 0x000000ffff077224 */ /* 0x000fe200078e00d7 */
[----:B------:R-:W-:Y:S01]  /*17680*/  MOV R215, 0x1 ;  /* 0x0000000100d77802 */ /* 0x000fe20000000f00 */
[----:B------:R-:W-:Y:S01]  /*17690*/  IMAD.MOV.U32 R216, RZ, RZ, R6 ;  /* 0x000000ffffd87224 */ /* 0x000fe200078e0006 */
[----:B------:R-:W-:-:S02]  /*176a0*/  MOV R3, 0x181f ;  /* 0x0000181f00037802 */ /* 0x000fc40000000f00 */
[----:B------:R-:W-:Y:S02]  /*176b0*/  MOV R2, 0x176d0 ;  /* 0x000176d000027802 */ /* 0x000fe40000000f00 */
[----:B------:R-:W-:Y:S05]  /*176c0*/  CALL.REL.NOINC `($__internal_31_$__cuda_sm70_shflsync_idx_p) ;  /* 0x0000303000007944 */ /* 0x000fea0003c00000 */
[----:B------:R-:W-:Y:S01]  /*176d0*/  MOV R2, R215 ;  /* 0x000000d700027202 */ /* 0x000fe20000000f00 */
[----:B------:R-:W-:Y:S05]  /*176e0*/  BRA `(.L_x_2326) ;  /* 0xffff0ea000007947 */ /* 0x000fea000383ffff */
.L_x_2191:
[----:B------:R-:W-:Y:S01]  /*176f0*/  IMAD.MOV.U32 R216, RZ, RZ, R5 ;  /* 0x000000ffffd87224 */ /* 0x000fe200078e0005 */
[----:B------:R-:W-:Y:S01]  /*17700*/  MOV R215, 0x2 ;  /* 0x0000000200d77802 */ /* 0x000fe20000000f00 */
[----:B-1----:R-:W-:Y:S01]  /*17710*/  IMAD.MOV.U32 R3, RZ, RZ, 0x181f ;  /* 0x0000181fff037424 */ /* 0x002fe200078e00ff */
[----:B----4-:R-:W-:Y:S02]  /*17720*/  MOV R2, 0x17740 ;  /* 0x0001774000027802 */ /* 0x010fe40000000f00 */
[----:B--23-5:R-:W-:Y:S05]  /*17730*/  CALL.REL.NOINC `($__internal_31_$__cuda_sm70_shflsync_idx_p) ;  /* 0x00002fc000007944 */ /* 0x02cfea0003c00000 */
[----:B------:R-:W-:Y:S01]  /*17740*/  MOV R7, R215 ;  /* 0x000000d700077202 */ /* 0x000fe20000000f00 */
[----:B------:R-:W-:Y:S05]  /*17750*/  BRA `(.L_x_2327) ;  /* 0xffff0f0000007947 */ /* 0x000fea000383ffff */
.L_x_2192:
[----:B------:R-:W-:Y:S01]  /*17760*/  IMAD.MOV.U32 R216, RZ, RZ, R6 ;  /* 0x000000ffffd87224 */ /* 0x000fe200078e0006 */
[----:B------:R-:W-:Y:S01]  /*17770*/  MOV R215, 0x2 ;  /* 0x0000000200d77802 */ /* 0x000fe20000000f00 */
[----:B------:R-:W-:Y:S01]  /*17780*/  IMAD.MOV.U32 R3, RZ, RZ, 0x181f ;  /* 0x0000181fff037424 */ /* 0x000fe200078e00ff */
[----:B----4-:R-:W-:Y:S02]  /*17790*/  MOV R2, 0x177b0 ;  /* 0x000177b000027802 */ /* 0x010fe40000000f00 */
[----:B-123-5:R-:W-:Y:S05]  /*177a0*/  CALL.REL.NOINC `($__internal_31_$__cuda_sm70_shflsync_idx_p) ;  /* 0x00002f5000007944 */ /* 0x02efea0003c00000 */
[----:B------:R-:W-:Y:S01]  /*177b0*/  MOV R2, R215 ;  /* 0x000000d700027202 */ /* 0x000fe20000000f00 */
[----:B------:R-:W-:Y:S05]  /*177c0*/  BRA `(.L_x_2328) ;  /* 0xffff0eb000007947 */ /* 0x000fea000383ffff */
.L_x_2195:
[----:B------:R-:W-:Y:S01]  /*177d0*/  IMAD.MOV.U32 R216, RZ, RZ, R5 ;  /* 0x000000ffffd87224 */ /* 0x000fe200078e0005 */
[----:B------:R-:W-:Y:S01]  /*177e0*/  MOV R215, 0x3 ;  /* 0x0000000300d77802 */ /* 0x000fe20000000f00 */
[----:B-1----:R-:W-:Y:S01]  /*177f0*/  IMAD.MOV.U32 R3, RZ, RZ, 0x181f ;  /* 0x0000181fff037424 */ /* 0x002fe200078e00ff */
[----:B------:R-:W-:-:S02]  /*17800*/  MOV R2, 0x17820 ;  /* 0x0001782000027802 */ /* 0x000fc40000000f00 */
[----:B--2345:R-:W-:Y:S05]  /*17810*/  CALL.REL.NOINC `($__internal_31_$__cuda_sm70_shflsync_idx_p) ;  /* 0x00002ee000007944 */ /* 0x03cfea0003c00000 */
        /* <DEDUP_REMOVED lines=8> */
.L_x_2198:
[----:B------:R-:W-:Y:S01]  /*178a0*/  IMAD.MOV.U32 R216, RZ, RZ, R5 ;  /* 0x000000ffffd87224 */ /* 0x000fe200078e0005 */
[----:B------:R-:W-:Y:S01]  /*178b0*/  MOV R215, 0x4 ;  /* 0x0000000400d77802 */ /* 0x000fe20000000f00 */
[----:B-1----:R-:W-:Y:S01]  /*178c0*/  IMAD.MOV.U32 R3, RZ, RZ, 0x181f ;  /* 0x0000181fff037424 */ /* 0x002fe200078e00ff */
[----:B------:R-:W-:Y:S02]  /*178d0*/  MOV R2, 0x178f0 ;  /* 0x000178f000027802 */ /* 0x000fe40000000f00 */
[----:B--2345:R-:W-:Y:S05]  /*178e0*/  CALL.REL.NOINC `($__internal_31_$__cuda_sm70_shflsync_idx_p) ;  /* 0x00002e1000007944 */ /* 0x03cfea0003c00000 */
[----:B------:R-:W-:Y:S01]  /*178f0*/  MOV R7, R215 ;  /* 0x000000d700077202 */ /* 0x000fe20000000f00 */
[----:B------:R-:W-:Y:S05]  /*17900*/  BRA `(.L_x_2330) ;  /* 0xffff0f2000007947 */ /* 0x000fea000383ffff */
.L_x_2199:
[----:B------:R-:W-:Y:S01]  /*17910*/  IMAD.MOV.U32 R216, RZ, RZ, R6 ;  /* 0x000000ffffd87224 */ /* 0x000fe200078e0006 */
[----:B------:R-:W-:Y:S01]  /*17920*/  MOV R215, 0x4 ;  /* 0x0000000400d77802 */ /* 0x000fe20000000f00 */
[----:B-1----:R-:W-:Y:S01]  /*17930*/  IMAD.MOV.U32 R3, RZ, RZ, 0x181f ;  /* 0x0000181fff037424 */ /* 0x002fe200078e00ff */
[----:B------:R-:W-:Y:S02]  /*17940*/  MOV R2, 0x17960 ;  /* 0x0001796000027802 */ /* 0x000fe40000000f00 */
[----:B--2345:R-:W-:Y:S05]  /*17950*/  CALL.REL.NOINC `($__internal_31_$__cuda_sm70_shflsync_idx_p) ;  /* 0x00002da000007944 */ /* 0x03cfea0003c00000 */
[----:B------:R-:W-:Y:S01]  /*17960*/  MOV R2, R215 ;  /* 0x000000d700027202 */ /* 0x000fe20000000f00 */
[----:B------:R-:W-:Y:S05]  /*17970*/  BRA `(.L_x_2331) ;  /* 0xffff0ed000007947 */ /* 0x000fea000383ffff */
.L_x_2202:
[----:B------:R-:W-:Y:S01]  /*17980*/  IMAD.MOV.U32 R216, RZ, RZ, R5 ;  /* 0x000000ffffd87224 */ /* 0x000fe200078e0005 */
[----:B------:R-:W-:Y:S01]  /*17990*/  MOV R215, 0x5 ;  /* 0x0000000500d77802 */ /* 0x000fe20000000f00 */
[----:B--2---:R-:W-:Y:S01]  /*179a0*/  IMAD.MOV.U32 R3, RZ, RZ, 0x181f ;  /* 0x0000181fff037424 */ /* 0x004fe200078e00ff */
[----:B---3--:R-:W-:-:S02]  /*179b0*/  MOV R2, 0x179d0 ;  /* 0x000179d000027802 */ /* 0x008fc40000000f00 */
[----:B-1--45:R-:W-:Y:S05]  /*179c0*/  CALL.REL.NOINC `($__internal_31_$__cuda_sm70_shflsync_idx_p) ;  /* 0x00002d3000007944 */ /* 0x032fea0003c00000 */
        /* <DEDUP_REMOVED lines=8> */
.L_x_2205:
[----:B------:R-:W-:Y:S01]  /*17a50*/  IMAD.MOV.U32 R216, RZ, RZ, R5 ;  /* 0x000000ffffd87224 */ /* 0x000fe200078e0005 */
[----:B------:R-:W-:Y:S01]  /*17a60*/  MOV R215, 0x6 ;  /* 0x0000000600d77802 */ /* 0x000fe20000000f00 */
[----:B-1----:R-:W-:Y:S01]  /*17a70*/  IMAD.MOV.U32 R3, RZ, RZ, 0x181f ;  /* 0x0000181fff037424 */ /* 0x002fe200078e00ff */
[----:B---3--:R-:W-:Y:S02]  /*17a80*/  MOV R2, 0x17aa0 ;  /* 0x00017aa000027802 */ /* 0x008fe40000000f00 */
[----:B--2-45:R-:W-:Y:S05]  /*17a90*/  CALL.REL.NOINC `($__internal_31_$__cuda_sm70_shflsync_idx_p) ;  /* 0x00002c6000007944 */ /* 0x034fea0003c00000 */
[----:B------:R-:W-:Y:S01]  /*17aa0*/  MOV R7, R215 ;  /* 0x000000d700077202 */ /* 0x000fe20000000f00 */
[----:B------:R-:W-:Y:S05]  /*17ab0*/  BRA `(.L_x_2333) ;  /* 0xffff0f4000007947 */ /* 0x000fea000383ffff */
.L_x_2206:
[----:B------:R-:W-:Y:S01]  /*17ac0*/  IMAD.MOV.U32 R216, RZ, RZ, R6 ;  /* 0x000000ffffd87224 */ /* 0x000fe200078e0006 */
[----:B------:R-:W-:Y:S01]  /*17ad0*/  MOV R215, 0x6 ;  /* 0x0000000600d77802 */ /* 0x000fe20000000f00 */
[----:B------:R-:W-:Y:S01]  /*17ae0*/  IMAD.MOV.U32 R3, RZ, RZ, 0x181f ;  /* 0x0000181fff037424 */ /* 0x000fe200078e00ff */
[----:B---3--:R-:W-:Y:S02]  /*17af0*/  MOV R2, 0x17b10 ;  /* 0x00017b1000027802 */ /* 0x008fe40000000f00 */
[----:B-12-45:R-:W-:Y:S05]  /*17b00*/  CALL.REL.NOINC `($__internal_31_$__cuda_sm70_shflsync_idx_p) ;  /* 0x00002bf000007944 */ /* 0x036fea0003c00000 */
[----:B------:R-:W-:Y:S01]  /*17b10*/  MOV R2, R215 ;  /* 0x000000d700027202 */ /* 0x000fe20000000f00 */
[----:B------:R-:W-:Y:S05]  /*17b20*/  BRA `(.L_x_2334) ;  /* 0xffff0ef000007947 */ /* 0x000fea000383ffff */
.L_x_2209:
        /* <DEDUP_REMOVED lines=13> */
.L_x_2242:
[----:B------:R-:W-:Y:S01]  /*17c00*/  IMAD.MOV.U32 R216, RZ, RZ, R5 ;  /* 0x000000ffffd87224 */ /* 0x000fe200078e0005 */
[----:B------:R-:W-:Y:S01]  /*17c10*/  MOV R215, RZ ;  /* 0x000000ff00d77202 */ /* 0x000fe20000000f00 */
[----:B------:R-:W-:Y:S01]  /*17c20*/  IMAD.MOV.U32 R3, RZ, RZ, 0x181f ;  /* 0x0000181fff037424 */ /* 0x000fe200078e00ff */
[----:B------:R-:W-:Y:S02]  /*17c30*/  MOV R2, 0x17c50 ;  /* 0x00017c5000027802 */ /* 0x000fe40000000f00 */
[----:B------:R-:W-:Y:S05]  /*17c40*/  CALL.REL.NOINC `($__internal_31_$__cuda_sm70_shflsync_idx_p) ;  /* 0x00002ab000007944 */ /* 0x000fea0003c00000 */
[----:B------:R-:W-:Y:S01]  /*17c50*/  MOV R11, R215 ;  /* 0x000000d7000b7202 */ /* 0x000fe20000000f00 */
[----:B------:R-:W-:Y:S05]  /*17c60*/  BRA `(.L_x_2336) ;  /* 0xffff56b000007947 */ /* 0x000fea000383ffff */
.L_x_2243:
[----:B------:R-:W-:Y:S01]  /*17c70*/  IMAD.MOV.U32 R216, RZ, RZ, R4 ;  /* 0x000000ffffd87224 */ /* 0x000fe200078e0004 */
[----:B------:R-:W-:Y:S01]  /*17c80*/  MOV R215, RZ ;  /* 0x000000ff00d77202 */ /* 0x000fe20000000f00 */
[----:B------:R-:W-:Y:S01]  /*17c90*/  IMAD.MOV.U32 R3, RZ, RZ, 0x181f ;  /* 0x0000181fff037424 */ /* 0x000fe200078e00ff */
[----:B------:R-:W-:Y:S02]  /*17ca0*/  MOV R2, 0x17cc0 ;  /* 0x00017cc000027802 */ /* 0x000fe40000000f00 */
[----:B-12---:R-:W-:Y:S05]  /*17cb0*/  CALL.REL.NOINC `($__internal_31_$__cuda_sm70_shflsync_idx_p) ;  /* 0x00002a4000007944 */ /* 0x006fea0003c00000 */
        /* <DEDUP_REMOVED lines=12> */
[----:B------:R-:W-:Y:S05]  /*17d80*/  CALL.REL.NOINC `($__internal_31_$__cuda_sm70_shflsync_idx_p) ;  /* 0x0000297000007944 */ /* 0x000fea0003c00000 */
[----:B------:R-:W-:Y:S01]  /*17d90*/  IMAD.MOV.U32 R7, RZ, RZ, R215 ;  /* 0x000000ffff077224 */ /* 0x000fe200078e00d7 */
[----:B------:R-:W-:Y:S01]  /*17da0*/  MOV R215, 0x1 ;  /* 0x0000000100d77802 */ /* 0x000fe20000000f00 */
[----:B------:R-:W-:Y:S01]  /*17db0*/  IMAD.MOV.U32 R216, RZ, RZ, R4 ;  /* 0x000000ffffd87224 */ /* 0x000fe200078e0004 */
[----:B------:R-:W-:Y:S02]  /*17dc0*/  MOV R3, 0x181f ;  /* 0x0000181f00037802 */ /* 0x000fe40000000f00 */
[----:B------:R-:W-:Y:S02]  /*17dd0*/  MOV R2, 0x17df0 ;  /* 0x00017df000027802 */ /* 0x000fe40000000f00 */
[----:B------:R-:W-:Y:S05]  /*17de0*/  CALL.REL.NOINC `($__internal_31_$__cuda_sm70_shflsync_idx_p) ;  /* 0x0000291000007944 */ /* 0x000fea0003c00000 */
        /* <DEDUP_REMOVED lines=60> */
[----:B------:R-:W-:Y:S01]  /*181b0*/  MOV R4, R215 ;  /* 0x000000d700047202 */ /* 0x000fe20000000f00 */
[----:B------:R-:W-:Y:S05]  /*181c0*/  BRA `(.L_x_2337) ;  /* 0xffff52d000007947 */ /* 0x000fea000383ffff */
.L_x_2244:
[----:B------:R-:W-:Y:S01]  /*181d0*/  IMAD.MOV.U32 R84, RZ, RZ, R4 ;  /* 0x000000ffff547224 */ /* 0x000fe200078e0004 */
[----:B------:R-:W-:-:S02]  /*181e0*/  MOV R0, 0x2 ;  /* 0x0000000200007802 */ /* 0x000fc40000000f00 */
[----:B------:R-:W-:Y:S02]  /*181f0*/  MOV R2, 0x18210 ;  /* 0x0001821000027802 */ /* 0x000fe40000000f00 */
[----:B------:R-:W-:Y:S05]  /*18200*/  CALL.REL.NOINC `($__internal_30_$__cuda_sm70_shflsync_bfly_p) ;  /* 0x0000249000007944 */ /* 0x000fea0003c00000 */
[----:B------:R-:W-:Y:S01]  /*18210*/  FMNMX.FTZ R4, R4, R0, !PT ;  /* 0x0000000004047209 */ /* 0x000fe20007810000 */
[----:B------:R-:W-:Y:S01]  /*18220*/  IMAD.MOV.U32 R0, RZ, RZ, 0x1 ;  /* 0x00000001ff007424 */ /* 0x000fe200078e00ff */
[----:B------:R-:W-:-:S03]  /*18230*/  MOV R2, 0x18260 ;  /* 0x0001826000027802 */ /* 0x000fc60000000f00 */
[----:B------:R-:W-:Y:S02]  /*18240*/  IMAD.MOV.U32 R84, RZ, RZ, R4 ;  /* 0x000000ffff547224 */ /* 0x000fe400078e0004 */
[----:B------:R-:W-:Y:S05]  /*18250*/  CALL.REL.NOINC `($__internal_30_$__cuda_sm70_shflsync_bfly_p) ;  /* 0x0000244000007944 */ /* 0x000fea0003c00000 */
[----:B------:R-:W-:Y:S01]  /*18260*/  FMNMX.FTZ R90, R4, R0, !PT ;  /* 0x00000000045a7209 */ /* 0x000fe20007810000 */
[----:B------:R-:W-:Y:S01]  /*18270*/  IMAD.MOV.U32 R84, RZ, RZ, R5 ;  /* 0x000000ffff547224 */ /* 0x000fe200078e0005 */
[----:B------:R-:W-:Y:S01]  /*18280*/  MOV R2, 0x182b0 ;  /* 0x000182b000027802 */ /* 0x000fe20000000f00 */
[----:B------:R-:W-:Y:S02]  /*18290*/  IMAD.MOV.U32 R0, RZ, RZ, 0x2 ;  /* 0x00000002ff007424 */ /* 0x000fe400078e00ff */
        /* <DEDUP_REMOVED lines=26> */
[----:B------:R-:W-:Y:S01]  /*18440*/  MOV R8, R0 ;  /* 0x0000000000087202 */ /* 0x000fe20000000f00 */
[----:B------:R-:W-:Y:S05]  /*18450*/  BRA `(.L_x_2338) ;  /* 0xffff5d1000007947 */ /* 0x000fea000383ffff */
.L_x_2246:
[----:B-1--4-:R-:W-:Y:S01]  /*18460*/  MOV R215, RZ ;  /* 0x000000ff00d77202 */ /* 0x012fe20000000f00 */
[----:B------:R-:W-:Y:S01]  /*18470*/  IMAD.MOV.U32 R216, RZ, RZ, R56 ;  /* 0x000000ffffd87224 */ /* 0x000fe200078e0038 */
[----:B------:R-:W-:Y:S01]  /*18480*/  MOV R2, 0x184b0 ;  /* 0x000184b000027802 */ /* 0x000fe20000000f00 */
[----:B------:R-:W-:Y:S02]  /*18490*/  IMAD.MOV.U32 R3, RZ, RZ, 0x181f ;  /* 0x0000181fff037424 */ /* 0x000fe400078e00ff */
[----:B------:R-:W-:Y:S05]  /*184a0*/  CALL.REL.NOINC `($__internal_31_$__cuda_sm70_shflsync_idx_p) ;  /* 0x0000225000007944 */ /* 0x000fea0003c00000 */
[----:B------:R-:W-:Y:S01]  /*184b0*/  MOV R58, R215 ;  /* 0x000000d7003a7202 */ /* 0x000fe20000000f00 */
[----:B------:R-:W-:-:S05]  /*184c0*/  BRA `(.L_x_2339) ;  /* 0xffff77e000007947 */ /* 0x000fca000383ffff */
.L_x_2249:
[----:B------:R-:W-:Y:S01]  /*184d0*/  MOV R215, RZ ;  /* 0x000000ff00d77202 */ /* 0x000fe20000000f00 */
[----:B------:R-:W-:Y:S01]  /*184e0*/  IMAD.MOV.U32 R216, RZ, RZ, R84 ;  /* 0x000000ffffd87224 */ /* 0x000fe200078e0054 */
[----:B------:R-:W-:Y:S01]  /*184f0*/  MOV R2, 0x18520 ;  /* 0x0001852000027802 */ /* 0x000fe20000000f00 */
[----:B------:R-:W-:Y:S02]  /*18500*/  IMAD.MOV.U32 R3, RZ, RZ, 0x181f ;  /* 0x0000181fff037424 */ /* 0x000fe400078e00ff */
[----:B------:R-:W-:Y:S05]  /*18510*/  CALL.REL.NOINC `($__internal_31_$__cuda_sm70_shflsync_idx_p) ;  /* 0x000021e000007944 */ /* 0x000fea0003c00000 */
[----:B------:R-:W-:Y:S01]  /*18520*/  MOV R90, R215 ;  /* 0x000000d7005a7202 */ /* 0x000fe20000000f00 */
[----:B------:R-:W-:-:S05]  /*18530*/  BRA `(.L_x_2340) ;  /* 0xffff821000007947 */ /* 0x000fca000383ffff */
.L_x_2250:
[----:B------:R-:W-:Y:S01]  /*18540*/  MOV R215, RZ ;  /* 0x000000ff00d77202 */ /* 0x000fe20000000f00 */
[----:B------:R-:W-:Y:S01]  /*18550*/  IMAD.MOV.U32 R216, RZ, RZ, R0 ;  /* 0x000000ffffd87224 */ /* 0x000fe200078e0000 */
[----:B------:R-:W-:Y:S01]  /*18560*/  MOV R2, 0x18590 ;  /* 0x0001859000027802 */ /* 0x000fe20000000f00 */
[----:B------:R-:W-:Y:S02]  /*18570*/  IMAD.MOV.U32 R3, RZ, RZ, 0x181f ;  /* 0x0000181fff037424 */ /* 0x000fe400078e00ff */
[----:B-12---:R-:W-:Y:S05]  /*18580*/  CALL.REL.NOINC `($__internal_31_$__cuda_sm70_shflsync_idx_p) ;  /* 0x0000217000007944 */ /* 0x006fea0003c00000 */
        /* <DEDUP_REMOVED lines=13> */
[----:B------:R-:W-:Y:S05]  /*18660*/  CALL.REL.NOINC `($__internal_31_$__cuda_sm70_shflsync_idx_p) ;  /* 0x0000209000007944 */ /* 0x000fea0003c00000 */
[----:B------:R-:W-:Y:S01]  /*18670*/  MOV R3, 0x181f ;  /* 0x0000181f00037802 */ /* 0x000fe20000000f00 */
[----:B------:R-:W-:Y:S01]  /*18680*/  IMAD.MOV.U32 R90, RZ, RZ, R215 ;  /* 0x000000ffff5a7224 */ /* 0x000fe200078e00d7 */
[----:B------:R-:W-:Y:S01]  /*18690*/  MOV R215, 0x1 ;  /* 0x0000000100d77802 */ /* 0x000fe20000000f00 */
[----:B------:R-:W-:Y:S01]  /*186a0*/  IMAD.MOV.U32 R216, RZ, RZ, R0 ;  /* 0x000000ffffd87224 */ /* 0x000fe200078e0000 */
[----:B------:R-:W-:Y:S02]  /*186b0*/  MOV R2, 0x186d0 ;  /* 0x000186d000027802 */ /* 0x000fe40000000f00 */
[----:B------:R-:W-:Y:S05]  /*186c0*/  CALL.REL.NOINC `($__internal_31_$__cuda_sm70_shflsync_idx_p) ;  /* 0x0000203000007944 */ /* 0x000fea0003c00000 */
        /* <DEDUP_REMOVED lines=60> */
[----:B------:R-:W-:Y:S01]  /*18a90*/  MOV R2, R215 ;  /* 0x000000d700027202 */ /* 0x000fe20000000f00 */
[----:B------:R-:W-:-:S05]  /*18aa0*/  BRA `(.L_x_2341) ;  /* 0xffff7e3000007947 */ /* 0x000fca000383ffff */
.L_x_2251:
[----:B------:R-:W-:Y:S02]  /*18ab0*/  MOV R0, 0x2 ;  /* 0x0000000200007802 */ /* 0x000fe40000000f00 */
[----:B------:R-:W-:Y:S02]  /*18ac0*/  MOV R2, 0x18ae0 ;  /* 0x00018ae000027802 */ /* 0x000fe40000000f00 */
[----:B------:R-:W-:Y:S05]  /*18ad0*/  CALL.REL.NOINC `($__internal_30_$__cuda_sm70_shflsync_bfly_p) ;  /* 0x00001bc000007944 */ /* 0x000fea0003c00000 */
[----:B------:R-:W-:Y:S01]  /*18ae0*/  FMNMX.FTZ R84, R84, R0, !PT ;  /* 0x0000000054547209 */ /* 0x000fe20007810000 */
[----:B------:R-:W-:Y:S01]  /*18af0*/  IMAD.MOV.U32 R0, RZ, RZ, 0x1 ;  /* 0x00000001ff007424 */ /* 0x000fe200078e00ff */
[----:B------:R-:W-:Y:S02]  /*18b00*/  MOV R2, 0x18b20 ;  /* 0x00018b2000027802 */ /* 0x000fe40000000f00 */
        /* <DEDUP_REMOVED lines=28> */
[----:B------:R-:W-:-:S05]  /*18cd0*/  BRA `(.L_x_2342) ;  /* 0xffff82b000007947 */ /* 0x000fca000383ffff */
.L_x_2253:
[----:B------:R-:W-:Y:S01]  /*18ce0*/  IMAD.MOV.U32 R84, RZ, RZ, R225 ;  /* 0x000000ffff547224 */ /* 0x000fe200078e00e1 */
[----:B------:R-:W-:-:S02]  /*18cf0*/  MOV R0, 0x2 ;  /* 0x0000000200007802 */ /* 0x000fc40000000f00 */
[----:B------:R-:W-:Y:S02]  /*18d00*/  MOV R2, 0x18d20 ;  /* 0x00018d2000027802 */ /* 0x000fe40000000f00 */
[----:B------:R-:W-:Y:S05]  /*18d10*/  CALL.REL.NOINC `($__internal_30_$__cuda_sm70_shflsync_bfly_p) ;  /* 0x0000198000007944 */ /* 0x000fea0003c00000 */
[----:B------:R-:W-:Y:S05]  /*18d20*/  BRA `(.L_x_2343) ;  /* 0xffffa00000007947 */ /* 0x000fea000383ffff */
.L_x_2254:
[----:B------:R-:W-:Y:S01]  /*18d30*/  IMAD.MOV.U32 R84, RZ, RZ, R4 ;  /* 0x000000ffff547224 */ /* 0x000fe200078e0004 */
[----:B------:R-:W-:Y:S02]  /*18d40*/  MOV R0, 0x1 ;  /* 0x0000000100007802 */ /* 0x000fe40000000f00 */
[----:B------:R-:W-:Y:S02]  /*18d50*/  MOV R2, 0x18d70 ;  /* 0x00018d7000027802 */ /* 0x000fe40000000f00 */
[----:B-1----:R-:W-:Y:S05]  /*18d60*/  CALL.REL.NOINC `($__internal_30_$__cuda_sm70_shflsync_bfly_p) ;  /* 0x0000193000007944 */ /* 0x002fea0003c00000 */
[----:B------:R-:W-:Y:S01]  /*18d70*/  FADD.FTZ R4, R4, R0 ;  /* 0x0000000004047221 */ /* 0x000fe20000010000 */
[----:B------:R-:W-:Y:S02]  /*18d80*/  MOV R84, R224 ;  /* 0x000000e000547202 */ /* 0x000fe40000000f00 */
[----:B------:R-:W-:Y:S02]  /*18d90*/  MOV R0, 0x2 ;  /* 0x0000000200007802 */ /* 0x000fe40000000f00 */
[----:B------:R-:W-:Y:S02]  /*18da0*/  MOV R2, 0x18dc0 ;  /* 0x00018dc000027802 */ /* 0x000fe40000000f00 */
[----:B------:R-:W-:Y:S05]  /*18db0*/  CALL.REL.NOINC `($__internal_30_$__cuda_sm70_shflsync_bfly_p) ;  /* 0x000018e000007944 */ /* 0x000fea0003c00000 */
[----:B------:R-:W-:Y:S01]  /*18dc0*/  FADD.FTZ R6, R224, R0 ;  /* 0x00000000e0067221 */ /* 0x000fe20000010000 */
[----:B------:R-:W-:Y:S02]  /*18dd0*/  MOV R0, 0x1 ;  /* 0x0000000100007802 */ /* 0x000fe40000000f00 */
[----:B------:R-:W-:-:S02]  /*18de0*/  MOV R2, 0x18e10 ;  /* 0x00018e1000027802 */ /* 0x000fc40000000f00 */
[----:B------:R-:W-:Y:S02]  /*18df0*/  MOV R84, R6 ;  /* 0x0000000600547202 */ /* 0x000fe40000000f00 */
[----:B------:R-:W-:Y:S05]  /*18e00*/  CALL.REL.NOINC `($__internal_30_$__cuda_sm70_shflsync_bfly_p) ;  /* 0x0000189000007944 */ /* 0x000fea0003c00000 */
[----:B------:R-:W-:Y:S01]  /*18e10*/  FADD.FTZ R6, R6, R0 ;  /* 0x0000000006067221 */ /* 0x000fe20000010000 */
[----:B------:R-:W-:Y:S02]  /*18e20*/  MOV R84, R243 ;  /* 0x000000f300547202 */ /* 0x000fe40000000f00 */
[----:B------:R-:W-:Y:S02]  /*18e30*/  MOV R0, 0x2 ;  /* 0x0000000200007802 */ /* 0x000fe40000000f00 */
[----:B------:R-:W-:Y:S02]  /*18e40*/  MOV R2, 0x18e60 ;  /* 0x00018e6000027802 */ /* 0x000fe40000000f00 */
[----:B------:R-:W-:Y:S05]  /*18e50*/  CALL.REL.NOINC `($__internal_30_$__cuda_sm70_shflsync_bfly_p) ;  /* 0x0000184000007944 */ /* 0x000fea0003c00000 */
[----:B------:R-:W-:Y:S01]  /*18e60*/  FADD.FTZ R5, R243, R0 ;  /* 0x00000000f3057221 */ /* 0x000fe20000010000 */
[----:B------:R-:W-:Y:S02]  /*18e70*/  MOV R0, 0x1 ;  /* 0x0000000100007802 */ /* 0x000fe40000000f00 */
[----:B------:R-:W-:Y:S02]  /*18e80*/  MOV R2, 0x18eb0 ;  /* 0x00018eb000027802 */ /* 0x000fe40000000f00 */
[----:B------:R-:W-:-:S02]  /*18e90*/  MOV R84, R5 ;  /* 0x0000000500547202 */ /* 0x000fc40000000f00 */
[----:B------:R-:W-:Y:S05]  /*18ea0*/  CALL.REL.NOINC `($__internal_30_$__cuda_sm70_shflsync_bfly_p) ;  /* 0x000017f000007944 */ /* 0x000fea0003c00000 */
[----:B------:R-:W-:Y:S01]  /*18eb0*/  FADD.FTZ R5, R5, R0 ;  /* 0x0000000005057221 */ /* 0x000fe20000010000 */
[----:B------:R-:W-:-:S02]  /*18ec0*/  MOV R84, R246 ;  /* 0x000000f600547202 */ /* 0x000fc40000000f00 */
[----:B------:R-:W-:Y:S02]  /*18ed0*/  MOV R0, 0x2 ;  /* 0x0000000200007802 */ /* 0x000fe40000000f00 */
[----:B------:R-:W-:Y:S02]  /*18ee0*/  MOV R2, 0x18f00 ;  /* 0x00018f0000027802 */ /* 0x000fe40000000f00 */
[----:B------:R-:W-:Y:S05]  /*18ef0*/  CALL.REL.NOINC `($__internal_30_$__cuda_sm70_shflsync_bfly_p) ;  /* 0x000017a000007944 */ /* 0x000fea0003c00000 */
[----:B------:R-:W-:Y:S01]  /*18f00*/  FADD.FTZ R7, R246, R0 ;  /* 0x00000000f6077221 */ /* 0x000fe20000010000 */
[----:B------:R-:W-:Y:S02]  /*18f10*/  MOV R0, 0x1 ;  /* 0x0000000100007802 */ /* 0x000fe40000000f00 */
[----:B------:R-:W-:Y:S02]  /*18f20*/  MOV R2, 0x18f50 ;  /* 0x00018f5000027802 */ /* 0x000fe40000000f00 */
[----:B------:R-:W-:Y:S02]  /*18f30*/  MOV R84, R7 ;  /* 0x0000000700547202 */ /* 0x000fe40000000f00 */
[----:B------:R-:W-:Y:S05]  /*18f40*/  CALL.REL.NOINC `($__internal_30_$__cuda_sm70_shflsync_bfly_p) ;  /* 0x0000175000007944 */ /* 0x000fea0003c00000 */
[----:B------:R-:W-:Y:S01]  /*18f50*/  MOV R8, R0 ;  /* 0x0000000000087202 */ /* 0x000fe20000000f00 */
[----:B------:R-:W-:Y:S05]  /*18f60*/  BRA `(.L_x_2344) ;  /* 0xffff9eb000007947 */ /* 0x000fea000383ffff */
.L_x_2261:
[----:B-1-34-:R-:W-:Y:S01]  /*18f70*/  IMAD.MOV.U32 R216, RZ, RZ, R5 ;  /* 0x000000ffffd87224 */ /* 0x01afe200078e0005 */
[----:B------:R-:W-:Y:S01]  /*18f80*/  MOV R215, RZ ;  /* 0x000000ff00d77202 */ /* 0x000fe20000000f00 */
[----:B------:R-:W-:Y:S01]  /*18f90*/  IMAD.MOV.U32 R3, RZ, RZ, 0x181f ;  /* 0x0000181fff037424 */ /* 0x000fe200078e00ff */
[----:B------:R-:W-:-:S02]  /*18fa0*/  MOV R2, 0x18fc0 ;  /* 0x00018fc000027802 */ /* 0x000fc40000000f00 */
[----:B------:R-:W-:Y:S05]  /*18fb0*/  CALL.REL.NOINC `($__internal_31_$__cuda_sm70_shflsync_idx_p) ;  /* 0x0000174000007944 */ /* 0x000fea0003c00000 */
[----:B------:R-:W-:Y:S01]  /*18fc0*/  MOV R7, R215 ;  /* 0x000000d700077202 */ /* 0x000fe20000000f00 */
[----:B------:R-:W-:Y:S05]  /*18fd0*/  BRA `(.L_x_2345) ;  /* 0xffffb51000007947 */ /* 0x000fea000383ffff */
.L_x_2262:
[----:B------:R-:W-:Y:S01]  /*18fe0*/  IMAD.MOV.U32 R216, RZ, RZ, R6 ;  /* 0x000000ffffd87224 */ /* 0x000fe200078e0006 */
[----:B------:R-:W-:Y:S01]  /*18ff0*/  MOV R215, RZ ;  /* 0x000000ff00d77202 */ /* 0x000fe20000000f00 */
[----:B------:R-:W-:Y:S01]  /*19000*/  IMAD.MOV.U32 R3, RZ, RZ, 0x181f ;  /* 0x0000181fff037424 */ /* 0x000fe200078e00ff */
[----:B------:R-:W-:-:S02]  /*19010*/  MOV R2, 0x19030 ;  /* 0x0001903000027802 */ /* 0x000fc40000000f00 */
[----:B-12---:R-:W-:Y:S05]  /*19020*/  CALL.REL.NOINC `($__internal_31_$__cuda_sm70_shflsync_idx_p) ;  /* 0x000016d000007944 */ /* 0x006fea0003c00000 */
[----:B------:R-:W-:Y:S01]  /*19030*/  MOV R2, R215 ;  /* 0x000000d700027202 */ /* 0x000fe20000000f00 */
[----:B------:R-:W-:Y:S05]  /*19040*/  BRA `(.L_x_2346) ;  /* 0xffffb4c000007947 */ /* 0x000fea000383ffff */
.L_x_2263:
[----:B------:R-:W-:Y:S01]  /*19050*/  IMAD.MOV.U32 R216, RZ, RZ, R5 ;  /* 0x000000ffffd87224 */ /* 0x000fe200078e0005 */
[----:B------:R-:W-:Y:S01]  /*19060*/  MOV R215, 0x1 ;  /* 0x0000000100d77802 */ /* 0x000fe20000000f00 */
[----:B--2---:R-:W-:Y:S01]  /*19070*/  IMAD.MOV.U32 R3, RZ, RZ, 0x181f ;  /* 0x0000181fff037424 */ /* 0x004fe200078e00ff */
[----:B------:R-:W-:-:S02]  /*19080*/  MOV R2, 0x190a0 ;  /* 0x000190a000027802 */ /* 0x000fc40000000f00 */
[----:B-1-3--:R-:W-:Y:S05]  /*19090*/  CALL.REL.NOINC `($__internal_31_$__cuda_sm70_shflsync_idx_p) ;  /* 0x0000166000007944 */ /* 0x00afea0003c00000 */
        /* <DEDUP_REMOVED lines=8> */
.L_x_2264:
[----:B------:R-:W-:Y:S01]  /*19120*/  IMAD.MOV.U32 R216, RZ, RZ, R5 ;  /* 0x000000ffffd87224 */ /* 0x000fe200078e0005 */
[----:B------:R-:W-:Y:S01]  /*19130*/  MOV R215, 0x2 ;  /* 0x0000000200d77802 */ /* 0x000fe20000000f00 */
[----:B-1----:R-:W-:Y:S01]  /*19140*/  IMAD.MOV.U32 R3, RZ, RZ, 0x181f ;  /* 0x0000181fff037424 */ /* 0x002fe200078e00ff */
[----:B------:R-:W-:Y:S02]  /*19150*/  MOV R2, 0x19170 ;  /* 0x0001917000027802 */ /* 0x000fe40000000f00 */
[----:B---34-:R-:W-:Y:S05]  /*19160*/  CALL.REL.NOINC `($__internal_31_$__cuda_sm70_shflsync_idx_p) ;  /* 0x0000159000007944 */ /* 0x018fea0003c00000 */
[----:B------:R-:W-:Y:S01]  /*19170*/  MOV R7, R215 ;  /* 0x000000d700077202 */ /* 0x000fe20000000f00 */
[----:B------:R-:W-:Y:S05]  /*19180*/  BRA `(.L_x_2348) ;  /* 0xffffb46000007947 */ /* 0x000fea000383ffff */
.L_x_2265:
[----:B------:R-:W-:Y:S01]  /*19190*/  IMAD.MOV.U32 R216, RZ, RZ, R6 ;  /* 0x000000ffffd87224 */ /* 0x000fe200078e0006 */
[----:B------:R-:W-:Y:S01]  /*191a0*/  MOV R215, 0x2 ;  /* 0x0000000200d77802 */ /* 0x000fe20000000f00 */
[----:B-1----:R-:W-:Y:S01]  /*191b0*/  IMAD.MOV.U32 R3, RZ, RZ, 0x181f ;  /* 0x0000181fff037424 */ /* 0x002fe200078e00ff */
[----:B------:R-:W-:Y:S02]  /*191c0*/  MOV R2, 0x191e0 ;  /* 0x000191e000027802 */ /* 0x000fe40000000f00 */
[----:B--234-:R-:W-:Y:S05]  /*191d0*/  CALL.REL.NOINC `($__internal_31_$__cuda_sm70_shflsync_idx_p) ;  /* 0x0000152000007944 */ /* 0x01cfea0003c00000 */
[----:B------:R-:W-:Y:S01]  /*191e0*/  MOV R2, R215 ;  /* 0x000000d700027202 */ /* 0x000fe20000000f00 */
[----:B------:R-:W-:Y:S05]  /*191f0*/  BRA `(.L_x_2349) ;  /* 0xffffb41000007947 */ /* 0x000fea000383ffff */
.L_x_2266:
[----:B------:R-:W-:Y:S01]  /*19200*/  IMAD.MOV.U32 R216, RZ, RZ, R5 ;  /* 0x000000ffffd87224 */ /* 0x000fe200078e0005 */
[----:B------:R-:W-:Y:S01]  /*19210*/  MOV R215, 0x3 ;  /* 0x0000000300d77802 */ /* 0x000fe20000000f00 */
[----:B--2---:R-:W-:Y:S01]  /*19220*/  IMAD.MOV.U32 R3, RZ, RZ, 0x181f ;  /* 0x0000181fff037424 */ /* 0x004fe200078e00ff */
[----:B------:R-:W-:-:S02]  /*19230*/  MOV R2, 0x19250 ;  /* 0x0001925000027802 */ /* 0x000fc40000000f00 */
[----:B-1-34-:R-:W-:Y:S05]  /*19240*/  CALL.REL.NOINC `($__internal_31_$__cuda_sm70_shflsync_idx_p) ;  /* 0x000014b000007944 */ /* 0x01afea0003c00000 */
        /* <DEDUP_REMOVED lines=8> */
.L_x_2267:
[----:B------:R-:W-:Y:S01]  /*192d0*/  IMAD.MOV.U32 R216, RZ, RZ, R5 ;  /* 0x000000ffffd87224 */ /* 0x000fe200078e0005 */
[----:B------:R-:W-:Y:S01]  /*192e0*/  MOV R215, 0x4 ;  /* 0x0000000400d77802 */ /* 0x000fe20000000f00 */
[----:B--2---:R-:W-:Y:S01]  /*192f0*/  IMAD.MOV.U32 R3, RZ, RZ, 0x181f ;  /* 0x0000181fff037424 */ /* 0x004fe200078e00ff */
[----:B------:R-:W-:Y:S02]  /*19300*/  MOV R2, 0x19320 ;  /* 0x0001932000027802 */ /* 0x000fe40000000f00 */
[----:B-1-34-:R-:W-:Y:S05]  /*19310*/  CALL.REL.NOINC `($__internal_31_$__cuda_sm70_shflsync_idx_p) ;  /* 0x000013e000007944 */ /* 0x01afea0003c00000 */
[----:B------:R-:W-:Y:S01]  /*19320*/  MOV R7, R215 ;  /* 0x000000d700077202 */ /* 0x000fe20000000f00 */
[----:B------:R-:W-:Y:S05]  /*19330*/  BRA `(.L_x_2351) ;  /* 0xffffb3c000007947 */ /* 0x000fea000383ffff */
.L_x_2268:
[----:B------:R-:W-:Y:S01]  /*19340*/  IMAD.MOV.U32 R216, RZ, RZ, R6 ;  /* 0x000000ffffd87224 */ /* 0x000fe200078e0006 */
[----:B------:R-:W-:Y:S01]  /*19350*/  MOV R215, 0x4 ;  /* 0x0000000400d77802 */ /* 0x000fe20000000f00 */
[----:B--2---:R-:W-:Y:S01]  /*19360*/  IMAD.MOV.U32 R3, RZ, RZ, 0x181f ;  /* 0x0000181fff037424 */ /* 0x004fe200078e00ff */
[----:B------:R-:W-:Y:S02]  /*19370*/  MOV R2, 0x19390 ;  /* 0x0001939000027802 */ /* 0x000fe40000000f00 */
[----:B-1-34-:R-:W-:Y:S05]  /*19380*/  CALL.REL.NOINC `($__internal_31_$__cuda_sm70_shflsync_idx_p) ;  /* 0x0000137000007944 */ /* 0x01afea0003c00000 */
[----:B------:R-:W-:Y:S01]  /*19390*/  MOV R2, R215 ;  /* 0x000000d700027202 */ /* 0x000fe20000000f00 */
[----:B------:R-:W-:Y:S05]  /*193a0*/  BRA `(.L_x_2352) ;  /* 0xffffb37000007947 */ /* 0x000fea000383ffff */
.L_x_2269:
[----:B------:R-:W-:Y:S01]  /*193b0*/  IMAD.MOV.U32 R216, RZ, RZ, R5 ;  /* 0x000000ffffd87224 */ /* 0x000fe200078e0005 */
[----:B------:R-:W-:Y:S01]  /*193c0*/  MOV R215, 0x5 ;  /* 0x0000000500d77802 */ /* 0x000fe20000000f00 */
[----:B-1----:R-:W-:Y:S01]  /*193d0*/  IMAD.MOV.U32 R3, RZ, RZ, 0x181f ;  /* 0x0000181fff037424 */ /* 0x002fe200078e00ff */
[----:B------:R-:W-:-:S02]  /*193e0*/  MOV R2, 0x19400 ;  /* 0x0001940000027802 */ /* 0x000fc40000000f00 */
[----:B--234-:R-:W-:Y:S05]  /*193f0*/  CALL.REL.NOINC `($__internal_31_$__cuda_sm70_shflsync_idx_p) ;  /* 0x0000130000007944 */ /* 0x01cfea0003c00000 */
        /* <DEDUP_REMOVED lines=8> */
.L_x_2270:
[----:B------:R-:W-:Y:S01]  /*19480*/  IMAD.MOV.U32 R216, RZ, RZ, R5 ;  /* 0x000000ffffd87224 */ /* 0x000fe200078e0005 */
[----:B------:R-:W-:Y:S01]  /*19490*/  MOV R215, 0x6 ;  /* 0x0000000600d77802 */ /* 0x000fe20000000f00 */
[----:B--2---:R-:W-:Y:S01]  /*194a0*/  IMAD.MOV.U32 R3, RZ, RZ, 0x181f ;  /* 0x0000181fff037424 */ /* 0x004fe200078e00ff */
[----:B------:R-:W-:Y:S02]  /*194b0*/  MOV R2, 0x194d0 ;  /* 0x000194d000027802 */ /* 0x000fe40000000f00 */
[----:B-1--4-:R-:W-:Y:S05]  /*194c0*/  CALL.REL.NOINC `($__internal_31_$__cuda_sm70_shflsync_idx_p) ;  /* 0x0000123000007944 */ /* 0x012fea0003c00000 */
[----:B------:R-:W-:Y:S01]  /*194d0*/  MOV R7, R215 ;  /* 0x000000d700077202 */ /* 0x000fe20000000f00 */
[----:B------:R-:W-:Y:S05]  /*194e0*/  BRA `(.L_x_2354) ;  /* 0xffffb32000007947 */ /* 0x000fea000383ffff */
.L_x_2271:
[----:B------:R-:W-:Y:S01]  /*194f0*/  IMAD.MOV.U32 R216, RZ, RZ, R6 ;  /* 0x000000ffffd87224 */ /* 0x000fe200078e0006 */
[----:B------:R-:W-:Y:S01]  /*19500*/  MOV R215, 0x6 ;  /* 0x0000000600d77802 */ /* 0x000fe20000000f00 */
[----:B--2---:R-:W-:Y:S01]  /*19510*/  IMAD.MOV.U32 R3, RZ, RZ, 0x181f ;  /* 0x0000181fff037424 */ /* 0x004fe200078e00ff */
[----:B------:R-:W-:Y:S02]  /*19520*/  MOV R2, 0x19540 ;  /* 0x0001954000027802 */ /* 0x000fe40000000f00 */
[----:B-1-34-:R-:W-:Y:S05]  /*19530*/  CALL.REL.NOINC `($__internal_31_$__cuda_sm70_shflsync_idx_p) ;  /* 0x000011c000007944 */ /* 0x01afea0003c00000 */
[----:B------:R-:W-:Y:S01]  /*19540*/  MOV R2, R215 ;  /* 0x000000d700027202 */ /* 0x000fe20000000f00 */
[----:B------:R-:W-:Y:S05]  /*19550*/  BRA `(.L_x_2355) ;  /* 0xffffb2d000007947 */ /* 0x000fea000383ffff */
.L_x_2272:
[----:B------:R-:W-:Y:S01]  /*19560*/  IMAD.MOV.U32 R216, RZ, RZ, R5 ;  /* 0x000000ffffd87224 */ /* 0x000fe200078e0005 */
[----:B------:R-:W-:Y:S01]  /*19570*/  MOV R215, 0x7 ;  /* 0x0000000700d77802 */ /* 0x000fe20000000f00 */
[----:B-1----:R-:W-:Y:S01]  /*19580*/  IMAD.MOV.U32 R3, RZ, RZ, 0x181f ;  /* 0x0000181fff037424 */ /* 0x002fe200078e00ff */
[----:B------:R-:W-:-:S02]  /*19590*/  MOV R2, 0x195b0 ;  /* 0x000195b000027802 */ /* 0x000fc40000000f00 */
[----:B--2-4-:R-:W-:Y:S05]  /*195a0*/  CALL.REL.NOINC `($__internal_31_$__cuda_sm70_shflsync_idx_p) ;  /* 0x0000115000007944 */ /* 0x014fea0003c00000 */
        /* <DEDUP_REMOVED lines=8> */
.L_x_2274:
[----:B------:R-:W-:Y:S01]  /*19630*/  IMAD.MOV.U32 R216, RZ, RZ, R5 ;  /* 0x000000ffffd87224 */ /* 0x000fe200078e0005 */
[----:B------:R-:W-:Y:S01]  /*19640*/  MOV R215, RZ ;  /* 0x000000ff00d77202 */ /* 0x000fe20000000f00 */
[----:B------:R-:W-:Y:S01]  /*19650*/  IMAD.MOV.U32 R3, RZ, RZ, 0x1c1f ;  /* 0x00001c1fff037424 */ /* 0x000fe200078e00ff */
[----:B------:R-:W-:Y:S02]  /*19660*/  MOV R2, 0x19680 ;  /* 0x0001968000027802 */ /* 0x000fe40000000f00 */
[----:B------:R-:W-:Y:S05]  /*19670*/  CALL.REL.NOINC `($__internal_31_$__cuda_sm70_shflsync_idx_p) ;  /* 0x0000108000007944 */ /* 0x000fea0003c00000 */
[----:B------:R-:W-:Y:S01]  /*19680*/  MOV R4, R215 ;  /* 0x000000d700047202 */ /* 0x000fe20000000f00 */
[----:B------:R-:W-:Y:S05]  /*19690*/  BRA `(.L_x_2357) ;  /* 0xffffb49000007947 */ /* 0x000fea000383ffff */
.L_x_2275:
[----:B------:R-:W-:Y:S01]  /*196a0*/  IMAD.MOV.U32 R216, RZ, RZ, R12 ;  /* 0x000000ffffd87224 */ /* 0x000fe200078e000c */
[----:B------:R-:W-:Y:S01]  /*196b0*/  MOV R215, RZ ;  /* 0x000000ff00d77202 */ /* 0x000fe20000000f00 */
[----:B------:R-:W-:Y:S01]  /*196c0*/  IMAD.MOV.U32 R3, RZ, RZ, 0x1c1f ;  /* 0x00001c1fff037424 */ /* 0x000fe200078e00ff */
[----:B------:R-:W-:Y:S02]  /*196d0*/  MOV R2, 0x196f0 ;  /* 0x000196f000027802 */ /* 0x000fe40000000f00 */
[----:B-12---:R-:W-:Y:S05]  /*196e0*/  CALL.REL.NOINC `($__internal_31_$__cuda_sm70_shflsync_idx_p) ;  /* 0x0000101000007944 */ /* 0x006fea0003c00000 */
[----:B------:R-:W-:Y:S01]  /*196f0*/  MOV R0, R215 ;  /* 0x000000d700007202 */ /* 0x000fe20000000f00 */
[----:B------:R-:W-:Y:S05]  /*19700*/  BRA `(.L_x_2358) ;  /* 0xffffb44000007947 */ /* 0x000fea000383ffff */
.L_x_2278:
[----:B------:R-:W-:Y:S01]  /*19710*/  IMAD.MOV.U32 R216, RZ, RZ, R5 ;  /* 0x000000ffffd87224 */ /* 0x000fe200078e0005 */
[----:B------:R-:W-:Y:S01]  /*19720*/  MOV R215, 0x1 ;  /* 0x0000000100d77802 */ /* 0x000fe20000000f00 */
[----:B----4-:R-:W-:Y:S01]  /*19730*/  IMAD.MOV.U32 R3, RZ, RZ, 0x1c1f ;  /* 0x00001c1fff037424 */ /* 0x010fe200078e00ff */
[----:B------:R-:W-:-:S02]  /*19740*/  MOV R2, 0x19760 ;  /* 0x0001976000027802 */ /* 0x000fc40000000f00 */
[----:B-123--:R-:W-:Y:S05]  /*19750*/  CALL.REL.NOINC `($__internal_31_$__cuda_sm70_shflsync_idx_p) ;  /* 0x00000fa000007944 */ /* 0x00efea0003c00000 */
        /* <DEDUP_REMOVED lines=8> */
.L_x_2281:
[----:B------:R-:W-:Y:S01]  /*197e0*/  IMAD.MOV.U32 R216, RZ, RZ, R5 ;  /* 0x000000ffffd87224 */ /* 0x000fe200078e0005 */
[----:B------:R-:W-:Y:S01]  /*197f0*/  MOV R215, 0x2 ;  /* 0x0000000200d77802 */ /* 0x000fe20000000f00 */
[----:B-1----:R-:W-:Y:S01]  /*19800*/  IMAD.MOV.U32 R3, RZ, RZ, 0x1c1f ;  /* 0x00001c1fff037424 */ /* 0x002fe200078e00ff */
[----:B------:R-:W-:Y:S02]  /*19810*/  MOV R2, 0x19830 ;  /* 0x0001983000027802 */ /* 0x000fe40000000f00 */
[----:B--234-:R-:W-:Y:S05]  /*19820*/  CALL.REL.NOINC `($__internal_31_$__cuda_sm70_shflsync_idx_p) ;  /* 0x00000ed000007944 */ /* 0x01cfea0003c00000 */
[----:B------:R-:W-:Y:S01]  /*19830*/  MOV R4, R215 ;  /* 0x000000d700047202 */ /* 0x000fe20000000f00 */
[----:B------:R-:W-:Y:S05]  /*19840*/  BRA `(.L_x_2360) ;  /* 0xffffb9b000007947 */ /* 0x000fea000383ffff */
.L_x_2282:
[----:B------:R-:W-:Y:S01]  /*19850*/  IMAD.MOV.U32 R216, RZ, RZ, R12 ;  /* 0x000000ffffd87224 */ /* 0x000fe200078e000c */
[----:B------:R-:W-:Y:S01]  /*19860*/  MOV R215, 0x2 ;  /* 0x0000000200d77802 */ /* 0x000fe20000000f00 */
[----:B------:R-:W-:Y:S01]  /*19870*/  IMAD.MOV.U32 R3, RZ, RZ, 0x1c1f ;  /* 0x00001c1fff037424 */ /* 0x000fe200078e00ff */
[----:B------:R-:W-:Y:S02]  /*19880*/  MOV R2, 0x198a0 ;  /* 0x000198a000027802 */ /* 0x000fe40000000f00 */
[----:B-1234-:R-:W-:Y:S05]  /*19890*/  CALL.REL.NOINC `($__internal_31_$__cuda_sm70_shflsync_idx_p) ;  /* 0x00000e6000007944 */ /* 0x01efea0003c00000 */
[----:B------:R-:W-:Y:S01]  /*198a0*/  MOV R0, R215 ;  /* 0x000000d700007202 */ /* 0x000fe20000000f00 */
[----:B------:R-:W-:Y:S05]  /*198b0*/  BRA `(.L_x_2361) ;  /* 0xffffb96000007947 */ /* 0x000fea000383ffff */
.L_x_2285:
        /* <DEDUP_REMOVED lines=13> */
.L_x_2289:
[----:B------:R-:W-:Y:S01]  /*19990*/  IMAD.MOV.U32 R216, RZ, RZ, R5 ;  /* 0x000000ffffd87224 */ /* 0x000fe200078e0005 */
[----:B------:R-:W-:Y:S01]  /*199a0*/  MOV R215, RZ ;  /* 0x000000ff00d77202 */ /* 0x000fe20000000f00 */
[----:B------:R-:W-:Y:S01]  /*199b0*/  IMAD.MOV.U32 R3, RZ, RZ, 0x181f ;  /* 0x0000181fff037424 */ /* 0x000fe200078e00ff */
[----:B------:R-:W-:Y:S02]  /*199c0*/  MOV R2, 0x199e0 ;  /* 0x000199e000027802 */ /* 0x000fe40000000f00 */
[----:B------:R-:W-:Y:S05]  /*199d0*/  CALL.REL.NOINC `($__internal_31_$__cuda_sm70_shflsync_idx_p) ;  /* 0x00000d2000007944 */ /* 0x000fea0003c00000 */
[----:B------:R-:W-:Y:S01]  /*199e0*/  MOV R7, R215 ;  /* 0x000000d700077202 */ /* 0x000fe20000000f00 */
[----:B------:R-:W-:Y:S05]  /*199f0*/  BRA `(.L_x_2363) ;  /* 0xffffc6f000007947 */ /* 0x000fea000383ffff */
.L_x_2290:
[----:B------:R-:W-:Y:S01]  /*19a00*/  IMAD.MOV.U32 R216, RZ, RZ, R6 ;  /* 0x000000ffffd87224 */ /* 0x000fe200078e0006 */
[----:B------:R-:W-:Y:S01]  /*19a10*/  MOV R215, RZ ;  /* 0x000000ff00d77202 */ /* 0x000fe20000000f00 */
[----:B------:R-:W-:Y:S01]  /*19a20*/  IMAD.MOV.U32 R3, RZ, RZ, 0x181f ;  /* 0x0000181fff037424 */ /* 0x000fe200078e00ff */
[----:B------:R-:W-:Y:S02]  /*19a30*/  MOV R2, 0x19a50 ;  /* 0x00019a5000027802 */ /* 0x000fe40000000f00 */
[----:B-12---:R-:W-:Y:S05]  /*19a40*/  CALL.REL.NOINC `($__internal_31_$__cuda_sm70_shflsync_idx_p) ;  /* 0x00000cb000007944 */ /* 0x006fea0003c00000 */
[----:B------:R-:W-:Y:S01]  /*19a50*/  MOV R2, R215 ;  /* 0x000000d700027202 */ /* 0x000fe20000000f00 */
[----:B------:R-:W-:Y:S05]  /*19a60*/  BRA `(.L_x_2364) ;  /* 0xffffc6a000007947 */ /* 0x000fea000383ffff */
.L_x_2291:
        /* <DEDUP_REMOVED lines=13> */
.L_x_2292:
[----:B------:R-:W-:Y:S01]  /*19b40*/  IMAD.MOV.U32 R216, RZ, RZ, R5 ;  /* 0x000000ffffd87224 */ /* 0x000fe200078e0005 */
[----:B------:R-:W-:Y:S01]  /*19b50*/  MOV R215, 0x2 ;  /* 0x0000000200d77802 */ /* 0x000fe20000000f00 */
[----:B-1----:R-:W-:Y:S01]  /*19b60*/  IMAD.MOV.U32 R3, RZ, RZ, 0x181f ;  /* 0x0000181fff037424 */ /* 0x002fe200078e00ff */
[----:B------:R-:W-:Y:S02]  /*19b70*/  MOV R2, 0x19b90 ;  /* 0x00019b9000027802 */ /* 0x000fe40000000f00 */
[----:B---34-:R-:W-:Y:S05]  /*19b80*/  CALL.REL.NOINC `($__internal_31_$__cuda_sm70_shflsync_idx_p) ;  /* 0x00000b7000007944 */ /* 0x018fea0003c00000 */
[----:B------:R-:W-:Y:S01]  /*19b90*/  MOV R7, R215 ;  /* 0x000000d700077202 */ /* 0x000fe20000000f00 */
[----:B------:R-:W-:Y:S05]  /*19ba0*/  BRA `(.L_x_2366) ;  /* 0xffffc65000007947 */ /* 0x000fea000383ffff */
.L_x_2293:
[----:B------:R-:W-:Y:S01]  /*19bb0*/  IMAD.MOV.U32 R216, RZ, RZ, R6 ;  /* 0x000000ffffd87224 */ /* 0x000fe200078e0006 */
[----:B------:R-:W-:Y:S01]  /*19bc0*/  MOV R215, 0x2 ;  /* 0x0000000200d77802 */ /* 0x000fe20000000f00 */
[----:B-1----:R-:W-:Y:S01]  /*19bd0*/  IMAD.MOV.U32 R3, RZ, RZ, 0x181f ;  /* 0x0000181fff037424 */ /* 0x002fe200078e00ff */
[----:B------:R-:W-:Y:S02]  /*19be0*/  MOV R2, 0x19c00 ;  /* 0x00019c0000027802 */ /* 0x000fe40000000f00 */
[----:B--234-:R-:W-:Y:S05]  /*19bf0*/  CALL.REL.NOINC `($__internal_31_$__cuda_sm70_shflsync_idx_p) ;  /* 0x00000b0000007944 */ /* 0x01cfea0003c00000 */
[----:B------:R-:W-:Y:S01]  /*19c00*/  MOV R2, R215 ;  /* 0x000000d700027202 */ /* 0x000fe20000000f00 */
[----:B------:R-:W-:Y:S05]  /*19c10*/  BRA `(.L_x_2367) ;  /* 0xffffc60000007947 */ /* 0x000fea000383ffff */
.L_x_2294:
        /* <DEDUP_REMOVED lines=13> */
.L_x_2295:
[----:B------:R-:W-:Y:S01]  /*19cf0*/  IMAD.MOV.U32 R216, RZ, RZ, R5 ;  /* 0x000000ffffd87224 */ /* 0x000fe200078e0005 */
[----:B------:R-:W-:Y:S01]  /*19d00*/  MOV R215, 0x4 ;  /* 0x0000000400d77802 */ /* 0x000fe20000000f00 */
[----:B--2---:R-:W-:Y:S01]  /*19d10*/  IMAD.MOV.U32 R3, RZ, RZ, 0x181f ;  /* 0x0000181fff037424 */ /* 0x004fe200078e00ff */
[----:B------:R-:W-:Y:S02]  /*19d20*/  MOV R2, 0x19d40 ;  /* 0x00019d4000027802 */ /* 0x000fe40000000f00 */
[----:B-1-34-:R-:W-:Y:S05]  /*19d30*/  CALL.REL.NOINC `($__internal_31_$__cuda_sm70_shflsync_idx_p) ;  /* 0x000009c000007944 */ /* 0x01afea0003c00000 */
[----:B------:R-:W-:Y:S01]  /*19d40*/  MOV R7, R215 ;  /* 0x000000d700077202 */ /* 0x000fe20000000f00 */
[----:B------:R-:W-:Y:S05]  /*19d50*/  BRA `(.L_x_2369) ;  /* 0xffffc5b000007947 */ /* 0x000fea000383ffff */
.L_x_2296:
[----:B------:R-:W-:Y:S01]  /*19d60*/  IMAD.MOV.U32 R216, RZ, RZ, R6 ;  /* 0x000000ffffd87224 */ /* 0x000fe200078e0006 */
[----:B------:R-:W-:Y:S01]  /*19d70*/  MOV R215, 0x4 ;  /* 0x0000000400d77802 */ /* 0x000fe20000000f00 */
[----:B--2---:R-:W-:Y:S01]  /*19d80*/  IMAD.MOV.U32 R3, RZ, RZ, 0x181f ;  /* 0x0000181fff037424 */ /* 0x004fe200078e00ff */
[----:B------:R-:W-:Y:S02]  /*19d90*/  MOV R2, 0x19db0 ;  /* 0x00019db000027802 */ /* 0x000fe40000000f00 */
[----:B-1-34-:R-:W-:Y:S05]  /*19da0*/  CALL.REL.NOINC `($__internal_31_$__cuda_sm70_shflsync_idx_p) ;  /* 0x0000095000007944 */ /* 0x01afea0003c00000 */
[----:B------:R-:W-:Y:S01]  /*19db0*/  MOV R2, R215 ;  /* 0x000000d700027202 */ /* 0x000fe20000000f00 */
[----:B------:R-:W-:Y:S05]  /*19dc0*/  BRA `(.L_x_2370) ;  /* 0xffffc56000007947 */ /* 0x000fea000383ffff */
.L_x_2297:
        /* <DEDUP_REMOVED lines=13> */
.L_x_2298:
[----:B------:R-:W-:Y:S01]  /*19ea0*/  IMAD.MOV.U32 R216, RZ, RZ, R5 ;  /* 0x000000ffffd87224 */ /* 0x000fe200078e0005 */
[----:B------:R-:W-:Y:S01]  /*19eb0*/  MOV R215, 0x6 ;  /* 0x0000000600d77802 */ /* 0x000fe20000000f00 */
[----:B--2---:R-:W-:Y:S01]  /*19ec0*/  IMAD.MOV.U32 R3, RZ, RZ, 0x181f ;  /* 0x0000181fff037424 */ /* 0x004fe200078e00ff */
[----:B------:R-:W-:Y:S02]  /*19ed0*/  MOV R2, 0x19ef0 ;  /* 0x00019ef000027802 */ /* 0x000fe40000000f00 */
[----:B-1--4-:R-:W-:Y:S05]  /*19ee0*/  CALL.REL.NOINC `($__internal_31_$__cuda_sm70_shflsync_idx_p) ;  /* 0x0000081000007944 */ /* 0x012fea0003c00000 */
[----:B------:R-:W-:Y:S01]  /*19ef0*/  MOV R7, R215 ;  /* 0x000000d700077202 */ /* 0x000fe20000000f00 */
[----:B------:R-:W-:Y:S05]  /*19f00*/  BRA `(.L_x_2372) ;  /* 0xffffc51000007947 */ /* 0x000fea000383ffff */
.L_x_2299:
[----:B------:R-:W-:Y:S01]  /*19f10*/  IMAD.MOV.U32 R216, RZ, RZ, R6 ;  /* 0x000000ffffd87224 */ /* 0x000fe200078e0006 */
[----:B------:R-:W-:Y:S01]  /*19f20*/  MOV R215, 0x6 ;  /* 0x0000000600d77802 */ /* 0x000fe20000000f00 */
[----:B--2---:R-:W-:Y:S01]  /*19f30*/  IMAD.MOV.U32 R3, RZ, RZ, 0x181f ;  /* 0x0000181fff037424 */ /* 0x004fe200078e00ff */
[----:B------:R-:W-:Y:S02]  /*19f40*/  MOV R2, 0x19f60 ;  /* 0x00019f6000027802 */ /* 0x000fe40000000f00 */
[----:B-1-34-:R-:W-:Y:S05]  /*19f50*/  CALL.REL.NOINC `($__internal_31_$__cuda_sm70_shflsync_idx_p) ;  /* 0x000007a000007944 */ /* 0x01afea0003c00000 */
[----:B------:R-:W-:Y:S01]  /*19f60*/  MOV R2, R215 ;  /* 0x000000d700027202 */ /* 0x000fe20000000f00 */
[----:B------:R-:W-:Y:S05]  /*19f70*/  BRA `(.L_x_2373) ;  /* 0xffffc4c000007947 */ /* 0x000fea000383ffff */
.L_x_2300:
        /* <DEDUP_REMOVED lines=13> */
.L_x_2302:
[----:B------:R-:W-:Y:S01]  /*1a050*/  IMAD.MOV.U32 R216, RZ, RZ, R84 ;  /* 0x000000ffffd87224 */ /* 0x000fe200078e0054 */
[----:B------:R-:W-:Y:S01]  /*1a060*/  MOV R215, RZ ;  /* 0x000000ff00d77202 */ /* 0x000fe20000000f00 */
[----:B----4-:R-:W-:Y:S01]  /*1a070*/  IMAD.MOV.U32 R3, RZ, RZ, 0x1f ;  /* 0x0000001fff037424 */ /* 0x010fe200078e00ff */
[----:B------:R-:W-:Y:S02]  /*1a080*/  MOV R2, 0x1a0a0 ;  /* 0x0001a0a000027802 */ /* 0x000fe40000000f00 */
[----:B------:R-:W-:Y:S05]  /*1a090*/  CALL.REL.NOINC `($__internal_31_$__cuda_sm70_shflsync_idx_p) ;  /* 0x0000066000007944 */ /* 0x000fea0003c00000 */
[----:B------:R-:W-:Y:S01]  /*1a0a0*/  MOV R9, R215 ;  /* 0x000000d700097202 */ /* 0x000fe20000000f00 */
[----:B------:R-:W-:Y:S05]  /*1a0b0*/  BRA `(.L_x_2375) ;  /* 0xffffc55000007947 */ /* 0x000fea000383ffff */
.L_x_2303:
[----:B------:R-:W-:Y:S01]  /*1a0c0*/  IMAD.MOV.U32 R216, RZ, RZ, R84 ;  /* 0x000000ffffd87224 */ /* 0x000fe200078e0054 */
[----:B------:R-:W-:Y:S01]  /*1a0d0*/  MOV R215, 0x1 ;  /* 0x0000000100d77802 */ /* 0x000fe20000000f00 */
[----:B----4-:R-:W-:Y:S01]  /*1a0e0*/  IMAD.MOV.U32 R3, RZ, RZ, 0x1f ;  /* 0x0000001fff037424 */ /* 0x010fe200078e00ff */
[----:B------:R-:W-:Y:S02]  /*1a0f0*/  MOV R2, 0x1a110 ;  /* 0x0001a11000027802 */ /* 0x000fe40000000f00 */
[----:B-12---:R-:W-:Y:S05]  /*1a100*/  CALL.REL.NOINC `($__internal_31_$__cuda_sm70_shflsync_idx_p) ;  /* 0x000005f000007944 */ /* 0x006fea0003c00000 */
[----:B------:R-:W-:Y:S01]  /*1a110*/  MOV R8, R215 ;  /* 0x000000d700087202 */ /* 0x000fe20000000f00 */
[----:B------:R-:W-:Y:S05]  /*1a120*/  BRA `(.L_x_2376) ;  /* 0xffffc50000007947 */ /* 0x000fea000383ffff */
.L_x_2304:
[----:B------:R-:W-:Y:S02]  /*1a130*/  MOV R2, 0x1 ;  /* 0x0000000100027802 */ /* 0x000fe40000000f00 */
[----:B------:R-:W-:-:S02]  /*1a140*/  MOV R3, 0x1a160 ;  /* 0x0001a16000037802 */ /* 0x000fc40000000f00 */
[----:B-123--:R-:W-:Y:S05]  /*1a150*/  CALL.REL.NOINC `($__internal_32_$__cuda_sm70_shflsync_up_p) ;  /* 0x000005f000007944 */ /* 0x00efea0003c00000 */
[----:B------:R-:W-:Y:S05]  /*1a160*/  BRA `(.L_x_2377) ;  /* 0xffffc5f000007947 */ /* 0x000fea000383ffff */
.L_x_2305:
[----:B------:R-:W-:Y:S02]  /*1a170*/  MOV R2, 0x2 ;  /* 0x0000000200027802 */ /* 0x000fe40000000f00 */
[----:B------:R-:W-:-:S02]  /*1a180*/  MOV R3, 0x1a1a0 ;  /* 0x0001a1a000037802 */ /* 0x000fc40000000f00 */
[----:B-12---:R-:W-:Y:S05]  /*1a190*/  CALL.REL.NOINC `($__internal_32_$__cuda_sm70_shflsync_up_p) ;  /* 0x000005b000007944 */ /* 0x006fea0003c00000 */
        /* <DEDUP_REMOVED lines=24> */
.L_x_2309:
[----:B------:R-:W-:Y:S02]  /*1a320*/  MOV R2, 0x1 ;  /* 0x0000000100027802 */ /* 0x000fe40000000f00 */
[----:B------:R-:W-:Y:S02]  /*1a330*/  MOV R3, 0x1a350 ;  /* 0x0001a35000037802 */ /* 0x000fe40000000f00 */
[----:B------:R-:W-:Y:S05]  /*1a340*/  CALL.REL.NOINC `($__internal_32_$__cuda_sm70_shflsync_up_p) ;  /* 0x0000040000007944 */ /* 0x000fea0003c00000 */
[----:B------:R-:W-:Y:S01]  /*1a350*/  MOV R2, R4 ;  /* 0x0000000400027202 */ /* 0x000fe20000000f00 */
[----:B------:R-:W-:Y:S05]  /*1a360*/  BRA `(.L_x_2379) ;  /* 0xffffc65000007947 */ /* 0x000fea000383ffff */
.L_x_2310:
        /* <DEDUP_REMOVED lines=27> */
.L_x_2312:
[----:B------:R-:W-:Y:S02]  /*1a520*/  SEL R0, RZ, 0x1, P0 ;  /* 0x00000001ff007807 */ /* 0x000fe40000000000 */
[----:B------:R-:W-:Y:S02]  /*1a530*/  MOV R2, 0x1a550 ;  /* 0x0001a55000027802 */ /* 0x000fe40000000f00 */
[----:B---3--:R-:W-:Y:S05]  /*1a540*/  CALL.REL.NOINC `($__internal_33_$__cuda_sm70_votesync_ballot) ;  /* 0x0000027000007944 */ /* 0x008fea0003c00000 */
[----:B------:R-:W-:Y:S05]  /*1a550*/  BRA `(.L_x_2381) ;  /* 0xffffc5f000007947 */ /* 0x000fea000383ffff */
.L_x_2313:
[----:B------:R-:W-:Y:S01]  /*1a560*/  IMAD.MOV.U32 R216, RZ, RZ, R6 ;  /* 0x000000ffffd87224 */ /* 0x000fe200078e0006 */
[----:B--2---:R-:W-:Y:S01]  /*1a570*/  MOV R215, R10 ;  /* 0x0000000a00d77202 */ /* 0x004fe20000000f00 */
[----:B------:R-:W-:Y:S01]  /*1a580*/  IMAD.MOV.U32 R3, RZ, RZ, 0x1f ;  /* 0x0000001fff037424 */ /* 0x000fe200078e00ff */
[----:B------:R-:W-:Y:S02]  /*1a590*/  MOV R2, 0x1a5b0 ;  /* 0x0001a5b000027802 */ /* 0x000fe40000000f00 */
[----:B-1-3--:R-:W-:Y:S05]  /*1a5a0*/  CALL.REL.NOINC `($__internal_31_$__cuda_sm70_shflsync_idx_p) ;  /* 0x0000015000007944 */ /* 0x00afea0003c00000 */
[----:B------:R-:W-:Y:S01]  /*1a5b0*/  IMAD.MOV.U32 R6, RZ, RZ, R215 ;  /* 0x000000ffff067224 */ /* 0x000fe200078e00d7 */
[----:B------:R-:W-:Y:S01]  /*1a5c0*/  MOV R215, R10 ;  /* 0x0000000a00d77202 */ /* 0x000fe20000000f00 */
[----:B------:R-:W-:Y:S01]  /*1a5d0*/  IMAD.MOV.U32 R216, RZ, RZ, R7 ;  /* 0x000000ffffd87224 */ /* 0x000fe200078e0007 */
[----:B------:R-:W-:Y:S02]  /*1a5e0*/  MOV R3, 0x1f ;  /* 0x0000001f00037802 */ /* 0x000fe40000000f00 */
[----:B------:R-:W-:-:S02]  /*1a5f0*/  MOV R2, 0x1a610 ;  /* 0x0001a61000027802 */ /* 0x000fc40000000f00 */
[----:B------:R-:W-:Y:S05]  /*1a600*/  CALL.REL.NOINC `($__internal_31_$__cuda_sm70_shflsync_idx_p) ;  /* 0x000000f000007944 */ /* 0x000fea0003c00000 */
[----:B------:R-:W-:Y:S01]  /*1a610*/  MOV R7, R215 ;  /* 0x000000d700077202 */ /* 0x000fe20000000f00 */
[----:B------:R-:W-:Y:S05]  /*1a620*/  BRA `(.L_x_2382) ;  /* 0xffffc56000007947 */ /* 0x000fea000383ffff */
.L_x_2316:
[----:B------:R-:W-:Y:S01]  /*1a630*/  IMAD.MOV.U32 R216, RZ, RZ, R4 ;  /* 0x000000ffffd87224 */ /* 0x000fe200078e0004 */
[----:B------:R-:W-:Y:S01]  /*1a640*/  MOV R215, R0 ;  /* 0x0000000000d77202 */ /* 0x000fe20000000f00 */
[----:B------:R-:W-:Y:S01]  /*1a650*/  IMAD.MOV.U32 R3, RZ, RZ, 0x1f ;  /* 0x0000001fff037424 */ /* 0x000fe200078e00ff */
[----:B------:R-:W-:-:S02]  /*1a660*/  MOV R2, 0x1a680 ;  /* 0x0001a68000027802 */ /* 0x000fc40000000f00 */
[----:B--234-:R-:W-:Y:S05]  /*1a670*/  CALL.REL.NOINC `($__internal_31_$__cuda_sm70_shflsync_idx_p) ;  /* 0x0000008000007944 */ /* 0x01cfea0003c00000 */
[----:B------:R-:W-:Y:S01]  /*1a680*/  MOV R11, R215 ;  /* 0x000000d7000b7202 */ /* 0x000fe20000000f00 */
[----:B------:R-:W-:Y:S05]  /*1a690*/  BRA `(.L_x_2315) ;  /* 0xffffc55000007947 */ /* 0x000fea000383ffff */
        .weak           $__internal_30_$__cuda_sm70_shflsync_bfly_p
        .type           $__internal_30_$__cuda_sm70_shflsync_bfly_p,@function
        .size           $__internal_30_$__cuda_sm70_shflsync_bfly_p,($__internal_31_$__cuda_sm70_shflsync_idx_p - $__internal_30_$__cuda_sm70_shflsync_bfly_p)
$__internal_30_$__cuda_sm70_shflsync_bfly_p:
[----:B------:R-:W-:Y:S02]  /*1a6a0*/  MOV R165, 0xffffffff ;  /* 0xffffffff00a57802 */ /* 0x000fe40000000f00 */
[----:B------:R-:W-:-:S02]  /*1a6b0*/  MOV R3, 0x1f ;  /* 0x0000001f00037802 */ /* 0x000fc40000000f00 */
[----:B------:R-:W-:Y:S04]  /*1a6c0*/  WARPSYNC R165 ;  /* 0x000000a500007348 */ /* 0x000fe80003800000 */
[----:B------:R1:W2:Y:S02]  /*1a6d0*/  SHFL.BFLY PT, R0, R84, R0, R3 ;  /* 0x0c00000054007389 */ /* 0x0002a400000e0003 */
[----:B-1----:R-:W-:-:S04]  /*1a6e0*/  MOV R3, 0x0 ;  /* 0x0000000000037802 */ /* 0x002fc80000000f00 */
[----:B--2---:R-:W-:Y:S05]  /*1a6f0*/  RET.REL.NODEC R2 `(_ZN7cutlass13device_kernelIN5flash19enable_sm80_to_sm89INS1_16FlashAttnFwdSm80INS1_25CollectiveMainloopFwdSm80ILi4ELi1ELb0EN4cute5tupleIJNS5_1CILi128EEENS7_ILi80EEENS7_ILi64EEEEEELi64ENS_6half_tEfNS_4arch4Sm80ELb0ELb0ELb0ELb1ELb1ELb1ELb1ELb1EEENS1_21CollectiveEpilogueFwdINS6_IJS8_SA_S9_EEENS6_IJNS7_ILi1EEESI_SI_EEESC_SE_Li128ELb1ELb1ELb1ELb0EEENS1_36VarlenDynamicPersistentTileSchedulerILi128ELi80ELi128ELi128ELb1ELb1ELb0ELb0ELb1ELb1EEEEEEEEEvNT_6ParamsE) ;  /* 0xfffe590002007950 */ /* 0x004fea0003c3ffff */
        .weak           $__internal_31_$__cuda_sm70_shflsync_idx_p
        .type           $__internal_31_$__cuda_sm70_shflsync_idx_p,@function
        .size           $__internal_31_$__cuda_sm70_shflsync_idx_p,($__internal_32_$__cuda_sm70_shflsync_up_p - $__internal_31_$__cuda_sm70_shflsync_idx_p)
$__internal_31_$__cuda_sm70_shflsync_idx_p:
[----:B------:R-:W-:-:S04]  /*1a700*/  MOV R217, 0xffffffff ;  /* 0xffffffff00d97802 */ /* 0x000fc80000000f00 */
[----:B------:R-:W-:Y:S04]  /*1a710*/  WARPSYNC R217 ;  /* 0x000000d900007348 */ /* 0x000fe80003800000 */
[----:B------:R1:W2:Y:S02]  /*1a720*/  SHFL.IDX PT, R215, R216, R215, R3 ;  /* 0x000000d7d8d77389 */ /* 0x0002a400000e0003 */
[----:B-1----:R-:W-:-:S04]  /*1a730*/  MOV R3, 0x0 ;  /* 0x0000000000037802 */ /* 0x002fc80000000f00 */
[----:B--2---:R-:W-:Y:S05]  /*1a740*/  RET.REL.NODEC R2 `(_ZN7cutlass13device_kernelIN5flash19enable_sm80_to_sm89INS1_16FlashAttnFwdSm80INS1_25CollectiveMainloopFwdSm80ILi4ELi1ELb0EN4cute5tupleIJNS5_1CILi128EEENS7_ILi80EEENS7_ILi64EEEEEELi64ENS_6half_tEfNS_4arch4Sm80ELb0ELb0ELb0ELb1ELb1ELb1ELb1ELb1EEENS1_21CollectiveEpilogueFwdINS6_IJS8_SA_S9_EEENS6_IJNS7_ILi1EEESI_SI_EEESC_SE_Li128ELb1ELb1ELb1ELb0EEENS1_36VarlenDynamicPersistentTileSchedulerILi128ELi80ELi128ELi128ELb1ELb1ELb0ELb0ELb1ELb1EEEEEEEEEvNT_6ParamsE) ;  /* 0xfffe58b002007950 */ /* 0x004fea0003c3ffff */
        .weak           $__internal_32_$__cuda_sm70_shflsync_up_p
        .type           $__internal_32_$__cuda_sm70_shflsync_up_p,@function
        .size           $__internal_32_$__cuda_sm70_shflsync_up_p,($__internal_33_$__cuda_sm70_votesync_ballot - $__internal_32_$__cuda_sm70_shflsync_up_p)
$__internal_32_$__cuda_sm70_shflsync_up_p:
[----:B------:R-:W-:Y:S02]  /*1a750*/  IMAD.MOV.U32 R4, RZ, RZ, RZ ;  /* 0x000000ffff047224 */ /* 0x000fe400078e00ff */
[----:B------:R-:W-:-:S04]  /*1a760*/  IMAD.MOV.U32 R10, RZ, RZ, -0x1 ;  /* 0xffffffffff0a7424 */ /* 0x000fc800078e00ff */
[----:B------:R-:W-:Y:S04]  /*1a770*/  WARPSYNC R10 ;  /* 0x0000000a00007348 */ /* 0x000fe80003800000 */
[----:B------:R1:W2:Y:S02]  /*1a780*/  SHFL.UP PT, R4, R0, R2, R4 ;  /* 0x0400000200047389 */ /* 0x0002a400000e0004 */
[----:B-1----:R-:W-:Y:S02]  /*1a790*/  MOV R2, R3 ;  /* 0x0000000300027202 */ /* 0x002fe40000000f00 */
[----:B------:R-:W-:-:S04]  /*1a7a0*/  MOV R3, 0x0 ;  /* 0x0000000000037802 */ /* 0x000fc80000000f00 */
[----:B--2---:R-:W-:Y:S05]  /*1a7b0*/  RET.REL.NODEC R2 `(_ZN7cutlass13device_kernelIN5flash19enable_sm80_to_sm89INS1_16FlashAttnFwdSm80INS1_25CollectiveMainloopFwdSm80ILi4ELi1ELb0EN4cute5tupleIJNS5_1CILi128EEENS7_ILi80EEENS7_ILi64EEEEEELi64ENS_6half_tEfNS_4arch4Sm80ELb0ELb0ELb0ELb1ELb1ELb1ELb1ELb1EEENS1_21CollectiveEpilogueFwdINS6_IJS8_SA_S9_EEENS6_IJNS7_ILi1EEESI_SI_EEESC_SE_Li128ELb1ELb1ELb1ELb0EEENS1_36VarlenDynamicPersistentTileSchedulerILi128ELi80ELi128ELi128ELb1ELb1ELb0ELb0ELb1ELb1EEEEEEEEEvNT_6ParamsE) ;  /* 0xfffe584002007950 */ /* 0x004fea0003c3ffff */
        .weak           $__internal_33_$__cuda_sm70_votesync_ballot
        .type           $__internal_33_$__cuda_sm70_votesync_ballot,@function
        .size           $__internal_33_$__cuda_sm70_votesync_ballot,(.L_x_3859 - $__internal_33_$__cuda_sm70_votesync_ballot)
$__internal_33_$__cuda_sm70_votesync_ballot:
[----:B------:R-:W-:Y:S01]  /*1a7c0*/  ISETP.NE.U32.AND P0, PT, R0, 0x1, PT ;  /* 0x000000010000780c */ /* 0x000fe20003f05070 */
[----:B------:R-:W-:-:S04]  /*1a7d0*/  IMAD.MOV.U32 R3, RZ, RZ, -0x1 ;  /* 0xffffffffff037424 */ /* 0x000fc800078e00ff */
[----:B------:R-:W-:Y:S08]  /*1a7e0*/  WARPSYNC R3 ;  /* 0x0000000300007348 */ /* 0x000ff00003800000 */
[----:B------:R-:W-:-:S04]  /*1a7f0*/  VOTE.ANY R0, PT, !P0 ;  /* 0x0000000000007806 */ /* 0x000fc800040e0100 */
[----:B------:R-:W-:Y:S01]  /*1a800*/  LOP3.LUT R0, R0, R3, RZ, 0xc0, !PT ;  /* 0x0000000300007212 */ /* 0x000fe200078ec0ff */
[----:B------:R-:W-:-:S04]  /*1a810*/  IMAD.MOV.U32 R3, RZ, RZ, 0x0 ;  /* 0x00000000ff037424 */ /* 0x000fc800078e00ff */
[----:B------:R-:W-:Y:S05]  /*1a820*/  RET.REL.NODEC R2 `(_ZN7cutlass13device_kernelIN5flash19enable_sm80_to_sm89INS1_16FlashAttnFwdSm80INS1_25CollectiveMainloopFwdSm80ILi4ELi1ELb0EN4cute5tupleIJNS5_1CILi128EEENS7_ILi80EEENS7_ILi64EEEEEELi64ENS_6half_tEfNS_4arch4Sm80ELb0ELb0ELb0ELb1ELb1ELb1ELb1ELb1EEENS1_21CollectiveEpilogueFwdINS6_IJS8_SA_S9_EEENS6_IJNS7_ILi1EEESI_SI_EEESC_SE_Li128ELb1ELb1ELb1ELb0EEENS1_36VarlenDynamicPersistentTileSchedulerILi128ELi80ELi128ELi128ELb1ELb1ELb0ELb0ELb1ELb1EEEEEEEEEvNT_6ParamsE) ;  /* 0xfffe57d002007950 */ /* 0x000fea0003c3ffff */
.L_x_2383:
        /* <DEDUP_REMOVED lines=13> */
.L_x_3859:


//--------------------- .text._ZN7cutlass13device_kernelIN5flash19enable_sm80_to_sm89INS1_16FlashAttnFwdSm80INS1_25CollectiveMainloopFwdSm80ILi4ELi1ELb0EN4cute5tupleIJNS5_1CILi128EEENS7_ILi96EEENS7_ILi64EEEEEELi64ENS_6half_tEfNS_4arch4Sm80ELb0ELb1ELb0ELb0ELb1ELb0ELb1ELb1EEENS1_21CollectiveEpilogueFwdINS6_IJS8_SA_S9_EEENS6_IJNS7_ILi1EEESI_SI_EEESC_SE_Li128ELb0ELb1ELb1ELb0EEENS1_19SingleTileSchedulerILb0ELb1ELb1ELi128EEEEEEEEEvNT_6ParamsE --------------------------
	.section	.text._ZN7cutlass13device_kernelIN5flash19enable_sm80_to_sm89INS1_16FlashAttnFwdSm80INS1_25CollectiveMainloopFwdSm80ILi4ELi1ELb0EN4cute5tupleIJNS5_1CILi128EEENS7_ILi96EEENS7_ILi64EEEEEELi64ENS_6half_tEfNS_4arch4Sm80ELb0ELb1ELb0ELb0ELb1ELb0ELb1ELb1EEENS1_21CollectiveEpilogueFwdINS6_IJS8_SA_S9_EEENS6_IJNS7_ILi1EEESI_SI_EEESC_SE_Li128ELb0ELb1ELb1ELb0EEENS1_19SingleTileSchedulerILb0ELb1ELb1ELi128EEEEEEEEEvNT_6ParamsE,"ax",@progbits
	.sectioninfo	@"SHI_REGISTERS=255"
	.align	128
.text._ZN7cutlass13device_kernelIN5flash19enable_sm80_to_sm89INS1_16FlashAttnFwdSm80INS1_25CollectiveMainloopFwdSm80ILi4ELi1ELb0EN4cute5tupleIJNS5_1CILi128EEENS7_ILi96EEENS7_ILi64EEEEEELi64ENS_6half_tEfNS_4arch4Sm80ELb0ELb1ELb0ELb0ELb1ELb0ELb1ELb1EEENS1_21CollectiveEpilogueFwdINS6_IJS8_SA_S9_EEENS6_IJNS7_ILi1EEESI_SI_EEESC_SE_Li128ELb0ELb1ELb1ELb0EEENS1_19SingleTileSchedulerILb0ELb1ELb1ELi128EEEEEEEEEvNT_6ParamsE:
        .type           _ZN7cutlass13device_kernelIN5flash19enable_sm80_to_sm89INS1_16FlashAttnFwdSm80INS1_25CollectiveMainloopFwdSm80ILi4ELi1ELb0EN4cute5tupleIJNS5_1CILi128EEENS7_ILi96EEENS7_ILi64EEEEEELi64ENS_6half_tEfNS_4arch4Sm80ELb0ELb1ELb0ELb0ELb1ELb0ELb1ELb1EEENS1_21CollectiveEpilogueFwdINS6_IJS8_SA_S9_EEENS6_IJNS7_ILi1EEESI_SI_EEESC_SE_Li128ELb0ELb1ELb1ELb0EEENS1_19SingleTileSchedulerILb0ELb1ELb1ELi128EEEEEEEEEvNT_6ParamsE,@function
        .size           _ZN7cutlass13device_kernelIN5flash19enable_sm80_to_sm89INS1_16FlashAttnFwdSm80INS1_25CollectiveMainloopFwdSm80ILi4ELi1ELb0EN4cute5tupleIJNS5_1CILi128EEENS7_ILi96EEENS7_ILi64EEEEEELi64ENS_6half_tEfNS_4arch4Sm80ELb0ELb1ELb0ELb0ELb1ELb0ELb1ELb1EEENS1_21CollectiveEpilogueFwdINS6_IJS8_SA_S9_EEENS6_IJNS7_ILi1EEESI_SI_EEESC_SE_Li128ELb0ELb1ELb1ELb0EEENS1_19SingleTileSchedulerILb0ELb1ELb1ELi128EEEEEEEEEvNT_6ParamsE,(.L_x_3864 - _ZN7cutlass13device_kernelIN5flash19enable_sm80_to_sm89INS1_16FlashAttnFwdSm80INS1_25CollectiveMainloopFwdSm80ILi4ELi1ELb0EN4cute5tupleIJNS5_1CILi128EEENS7_ILi96EEENS7_ILi64EEEEEELi64ENS_6half_tEfNS_4arch4Sm80ELb0ELb1ELb0ELb0ELb1ELb0ELb1ELb1EEENS1_21CollectiveEpilogueFwdINS6_IJS8_SA_S9_EEENS6_IJNS7_ILi1EEESI_SI_EEESC_SE_Li128ELb0ELb1ELb1ELb0EEENS1_19SingleTileSchedulerILb0ELb1ELb1ELi128EEEEEEEEEvNT_6ParamsE)
        .other          _ZN7cutlass13device_kernelIN5flash19enable_sm80_to_sm89INS1_16FlashAttnFwdSm80INS1_25CollectiveMainloopFwdSm80ILi4ELi1ELb0EN4cute5tupleIJNS5_1CILi128EEENS7_ILi96EEENS7_ILi64EEEEEELi64ENS_6half_tEfNS_4arch4Sm80ELb0ELb1ELb0ELb0ELb1ELb0ELb1ELb1EEENS1_21CollectiveEpilogueFwdINS6_IJS8_SA_S9_EEENS6_IJNS7_ILi1EEESI_SI_EEESC_SE_Li128ELb0ELb1ELb1ELb0EEENS1_19SingleTileSchedulerILb0ELb1ELb1ELi128EEEEEEEEEvNT_6ParamsE,@"STO_CUDA_ENTRY STV_DEFAULT"
_ZN7cutlass13device_kernelIN5flash19enable_sm80_to_sm89INS1_16FlashAttnFwdSm80INS1_25CollectiveMainloopFwdSm80ILi4ELi1ELb0EN4cute5tupleIJNS5_1CILi128EEENS7_ILi96EEENS7_ILi64EEEEEELi64ENS_6half_tEfNS_4arch4Sm80ELb0ELb1ELb0ELb0ELb1ELb0ELb1ELb1EEENS1_21CollectiveEpilogueFwdINS6_IJS8_SA_S9_EEENS6_IJNS7_ILi1EEESI_SI_EEESC_SE_Li128ELb0ELb1ELb1ELb0EEENS1_19SingleTileSchedulerILb0ELb1ELb1ELi128EEEEEEEEEvNT_6ParamsE:
        /* <DEDUP_REMOVED lines=18> */
.L_x_2384:
[----:B------:R-:W-:Y:S02]  /*0120*/  ULDC.64 UR4, c[0x0][0x550] ;  /* 0x0001540000047ab9 */ /* 0x000fe40000000a00 */
[----:B------:R-:W-:Y:S02]  /*0130*/  UISETP.NE.AND UP0, UPT, UR4, 0x1, UPT ;  /* 0x000000010400788c */ /* 0x000fe4000bf05270 */
[----:B------:R-:W-:-:S02]  /*0140*/  UIMAD.WIDE.U32 UR10, UR7, UR5, URZ ;  /* 0x00000005070a72a5 */ /* 0x000fc4000f8e003f */
[----:B------:R-:W-:Y:S02]  /*0150*/  ULDC UR4, c[0x0][0x558] ;  /* 0x0001560000047ab9 */ /* 0x000fe40000000800 */
[----:B------:R-:W-:-:S05]  /*0160*/  UMOV UR9, UR7 ;  /* 0x0000000700097c82 */ /* 0x000fca0008000000 */
[----:B------:R-:W-:-:S03]  /*0170*/  @UP0 USHF.R.U32.HI UR9, URZ, UR4, UR11 ;  /* 0x000000043f090299 */ /* 0x000fc6000801160b */
.L_x_2385:
        /* <DEDUP_REMOVED lines=9> */
[----:B------:R-:W-:Y:S01]  /*0210*/  UISETP.NE.AND.EX UP0, UPT, URZ, UR5, UPT, UP0 ;  /* 0x000000053f00728c */ /* 0x000fe2000bf05300 */
[----:B------:R-:W1:Y:S01]  /*0220*/  S2UR UR19, SR_CTAID.X ;  /* 0x00000000001379c3 */ /* 0x000e620000002500 */
[----:B------:R-:W-:Y:S02]  /*0230*/  ULDC UR8, c[0x0][0x2ac] ;  /* 0x0000ab0000087ab9 */ /* 0x000fe40000000800 */
[----:B------:R-:W-:-:S02]  /*0240*/  ULDC.64 UR16, c[0x0][0x118] ;  /* 0x0000460000107ab9 */ /* 0x000fc40000000a00 */
[----:B------:R-:W-:-:S05]  /*0250*/  PLOP3.LUT P0, PT, PT, PT, UP0, 0x80, 0x0 ;  /* 0x000000000000781c */ /* 0x000fca0003f0f008 */
[----:B------:R-:W-:Y:S02]  /*0260*/  @UP0 UMOV UR4, 0x4 ;  /* 0x0000000400040882 */ /* 0x000fe40000000000 */
[----:B------:R-:W-:-:S06]  /*0270*/  @UP0 UIMAD.WIDE UR4, UR6, UR4, UR10 ;  /* 0x00000004060402a5 */ /* 0x000fcc000f8e020a */
[----:B------:R-:W-:Y:S01]  /*0280*/  MOV R2, UR4 ;  /* 0x0000000400027c02 */ /* 0x000fe20008000f00 */
[----:B------:R-:W-:Y:S01]  /*0290*/  ULDC UR4, c[0x0][0x2c4] ;  /* 0x0000b10000047ab9 */ /* 0x000fe20000000800 */
[----:B------:R-:W-:Y:S01]  /*02a0*/  IMAD.U32 R3, RZ, RZ, UR5 ;  /* 0x00000005ff037e24 */ /* 0x000fe2000f8e00ff */
[----:B------:R-:W-:Y:S02]  /*02b0*/  UISETP.NE.AND UP2, UPT, UR4, 0x1, UPT ;  /* 0x000000010400788c */ /* 0x000fe4000bf45270 */
[----:B-1----:R-:W-:Y:S02]  /*02c0*/  USHF.L.U32 UR19, UR19, 0x7, URZ ;  /* 0x0000000713137899 */ /* 0x002fe4000800063f */
[----:B------:R1:W5:Y:S01]  /*02d0*/  @P0 LDG.E R234, [R2.64] ;  /* 0x0000001002ea0981 */ /* 0x000362000c1e1900 */
[----:B------:R-:W-:Y:S02]  /*02e0*/  ULDC.64 UR4, c[0x0][0x2c8] ;  /* 0x0000b20000047ab9 */ /* 0x000fe40000000a00 */
[----:B------:R-:W-:-:S04]  /*02f0*/  UIADD3 UR10, UR19, 0x7f, URZ ;  /* 0x0000007f130a7890 */ /* 0x000fc8000fffe03f */
[----:B------:R-:W-:-:S04]  /*0300*/  @UP2 UIADD3 UR12, UR19, 0x7f, URZ ;  /* 0x0000007f130c2890 */ /* 0x000fc8000fffe03f */
        /* <DEDUP_REMOVED lines=12> */
[----:B------:R-:W-:-:S08]  /*03d0*/  UIADD3 UR10, UR5, UR4, URZ ;  /* 0x00000004050a7290 */ /* 0x000fd0000fffe03f */
[----:B------:R-:W-:Y:S05]  /*03e0*/  @P0 BRA `(.L_x_2386) ;  /* 0x0000016000000947 */ /* 0x000fea0003800000 */
[----:B-1----:R-:W-:Y:S01]  /*03f0*/  ISETP.LT.AND P0, PT, RZ, UR5, PT ;  /* 0x00000005ff007c0c */ /* 0x002fe2000bf01270 */
        /* <DEDUP_REMOVED lines=11> */
.L_x_2387:
[----:B------:R-:W-:Y:S02]  /*04b0*/  ULDC UR4, c[0x0][0x32c] ;  /* 0x0000cb0000047ab9 */ /* 0x000fe40000000800 */
[----:B------:R-:W-:-:S03]  /*04c0*/  UISETP.NE.AND UP0, UPT, UR11, UR4, UPT ;  /* 0x000000040b00728c */ /* 0x000fc6000bf05270 */
[----:B------:R-:W-:Y:S02]  /*04d0*/  ULDC.64 UR4, c[0x0][0x330] ;  /* 0x0000cc0000047ab9 */ /* 0x000fe40000000a00 */
[----:B------:R-:W-:-:S07]  /*04e0*/  UIMAD.WIDE.U32 UR14, UR12, UR4, URZ ;  /* 0x000000040c0e72a5 */ /* 0x000fce000f8e003f */
[----:B------:R-:W-:Y:S02]  /*04f0*/  @UP0 UMOV UR11, UR15 ;  /* 0x0000000f000b0c82 */ /* 0x000fe40008000000 */
[----:B------:R-:W-:Y:S02]  /*0500*/  @UP0 USHF.R.U32.HI UR12, URZ, UR5, UR11 ;  /* 0x000000053f0c0299 */ /* 0x000fe4000801160b */
.L_x_2388:
[----:B------:R-:W-:Y:S02]  /*0510*/  ULDC UR4, c[0x0][0x32c] ;  /* 0x0000cb0000047ab9 */ /* 0x000fe40000000800 */
[----:B------:R-:W-:-:S04]  /*0520*/  UIMAD UR4, UR12, UR4, UR4 ;  /* 0x000000040c0472a4 */ /* 0x000fc8000f8e0204 */
[----:B------:R-:W-:-:S04]  /*0530*/  UISETP.LT.AND UP0, UPT, UR10, UR4, UPT ;  /* 0x000000040a00728c */ /* 0x000fc8000bf01270 */
[----:B------:R-:W-:Y:S02]  /*0540*/  USEL UR10, UR10, UR4, UP0 ;  /* 0x000000040a0a7287 */ /* 0x000fe40008000000 */
.L_x_2386:
[----:B-1----:R-:W-:Y:S01]  /*0550*/  UIADD3 UR11, UR8, 0x5f, URZ ;  /* 0x0000005f080b7890 */ /* 0x002fe2000fffe03f */
        /* <DEDUP_REMOVED lines=32> */
.L_x_2390:
[----:B------:R-:W-:-:S04]  /*0760*/  MOV R0, c[0x0][0x32c] ;  /* 0x0000cb0000007a02 */ /* 0x000fc80000000f00 */
[----:B------:R-:W-:-:S13]  /*0770*/  ISETP.NE.AND P0, PT, R0, 0x1, PT ;  /* 0x000000010000780c */ /* 0x000fda0003f05270 */
[----:B------:R-:W-:-:S05]  /*0780*/  @P0 IMAD.HI.U32 R0, R3, c[0x0][0x330], RZ ;  /* 0x0000cc0003000a27 */ /* 0x000fca00078e00ff */
[----:B------:R-:W-:-:S05]  /*0790*/  @P0 SHF.R.U32.HI R3, RZ, c[0x0][0x334], R0 ;  /* 0x0000cd00ff030a19 */ /* 0x000fca0000011600 */
.L_x_2391:
[----:B------:R-:W-:-:S05]  /*07a0*/  IMAD R3, R3, c[0x0][0x32c], RZ ;  /* 0x0000cb0003037a24 */ /* 0x000fca00078e02ff */
[----:B------:R-:W-:-:S05]  /*07b0*/  IMNMX R2, R2, R3, !PT ;  /* 0x0000000302027217 */ /* 0x000fca0007800200 */
.L_x_2389:
[----:B------:R-:W-:Y:S01]  /*07c0*/  IMAD.HI R2, R2, 0x2aaaaaab, RZ ;  /* 0x2aaaaaab02027827 */ /* 0x000fe200078e02ff */
[----:B------:R-:W-:Y:S02]  /*07d0*/  USHF.R.U32.HI UR5, URZ, 0x10, UR7 ;  /* 0x000000103f057899 */ /* 0x000fe40008011607 */
[----:B------:R-:W-:Y:S01]  /*07e0*/  ULDC UR4, c[0x0][0x338] ;  /* 0x0000ce0000047ab9 */ /* 0x000fe20000000800 */
[----:B------:R-:W-:Y:S01]  /*07f0*/  IMAD.MOV.U32 R6, RZ, RZ, RZ ;  /* 0x000000ffff067224 */ /* 0x000fe200078e00ff */
[----:B------:R-:W-:Y:S01]  /*0800*/  SHF.R.U32.HI R0, RZ, 0x1f, R2 ;  /* 0x0000001fff007819 */ /* 0x000fe20000011602 */
[----:B------:R-:W-:-:S03]  /*0810*/  UISETP.NE.AND UP0, UPT, UR5, URZ, UPT ;  /* 0x0000003f0500728c */ /* 0x000fc6000bf05270 */
[----:B------:R-:W-:Y:S01]  /*0820*/  LEA.HI.SX32 R0, R2, R0, 0x1c ;  /* 0x0000000002007211 */ /* 0x000fe200078fe2ff */
[----:B------:R-:W-:-:S03]  /*0830*/  USEL UR4, UR5, UR4, UP0 ;  /* 0x0000000405047287 */ /* 0x000fc60008000000 */
[----:B------:R-:W-:-:S04]  /*0840*/  IMNMX R230, RZ, R0, !PT ;  /* 0x00000000ffe67217 */ /* 0x000fc80007800200 */
[----:B------:R-:W-:-:S13]  /*0850*/  ISETP.LT.AND P0, PT, R230, UR10, PT ;  /* 0x0000000ae6007c0c */ /* 0x000fda000bf01270 */
[----:B------:R-:W-:Y:S05]  /*0860*/  @!P0 BRA `(.L_x_2392) ;  /* 0x000001c000008947 */ /* 0x000fea0003800000 */
[----:B------:R-:W-:Y:S01]  /*0870*/  IMAD.U32 R0, RZ, RZ, UR4 ;  /* 0x00000004ff007e24 */ /* 0x000fe2000f8e00ff */
[----:B------:R-:W-:-:S04]  /*0880*/  UIADD3 UR5, UR4, -0x1, UR10 ;  /* 0xffffffff04057890 */ /* 0x000fc8000fffe00a */
[-C--:B------:R-:W-:Y:S02]  /*0890*/  IABS R4, R0.reuse ;  /* 0x0000000000047213 */ /* 0x080fe40000000000 */
[----:B------:R-:W-:Y:S02]  /*08a0*/  IADD3 R5, -R230, UR5, RZ ;  /* 0x00000005e6057c10 */ /* 0x000fe4000fffe1ff */
[----:B------:R-:W1:Y:S01]  /*08b0*/  I2F.RP R6, R4 ;  /* 0x0000000400067306 */ /* 0x000e620000209400 */
[----:B------:R-:W-:Y:S02]  /*08c0*/  IABS R0, R0 ;  /* 0x0000000000007213 */ /* 0x000fe40000000000 */
[----:B------:R-:W-:Y:S02]  /*08d0*/  IABS R2, R5 ;  /* 0x0000000500027213 */ /* 0x000fe40000000000 */
[----:B------:R-:W-:Y:S01]  /*08e0*/  LOP3.LUT R5, R5, UR4, RZ, 0x3c, !PT ;  /* 0x0000000405057c12 */ /* 0x000fe2000f8e3cff */
[----:B------:R-:W-:-:S03]  /*08f0*/  IMAD.MOV R0, RZ, RZ, -R0 ;  /* 0x000000ffff007224 */ /* 0x000fc600078e0a00 */
[----:B------:R-:W-:Y:S01]  /*0900*/  ISETP.GE.AND P0, PT, R5, RZ, PT ;  /* 0x000000ff0500720c */ /* 0x000fe20003f06270 */
[----:B-1----:R-:W1:Y:S02]  /*0910*/  MUFU.RCP R6, R6 ;  /* 0x0000000600067308 */ /* 0x002e640000001000 */
[----:B-1----:R-:W-:-:S06]  /*0920*/  IADD3 R6, R6, 0xffffffe, RZ ;  /* 0x0ffffffe06067810 */ /* 0x002fcc0007ffe0ff */
[----:B------:R-:W1:Y:S02]  /*0930*/  F2I.FTZ.U32.TRUNC.NTZ R7, R6 ;  /* 0x0000000600077305 */ /* 0x000e64000021f000 */
[----:B-1----:R-:W-:Y:S02]  /*0940*/  IMAD.MOV R3, RZ, RZ, -R7 ;  /* 0x000000ffff037224 */ /* 0x002fe400078e0a07 */
        /* <DEDUP_REMOVED lines=8> */
[----:B------:R-:W-:Y:S02]  /*09d0*/  ISETP.NE.AND P1, PT, RZ, UR4, PT ;  /* 0x00000004ff007c0c */ /* 0x000fe4000bf25270 */
[----:B------:R-:W-:-:S13]  /*09e0*/  ISETP.GE.U32.AND P2, PT, R0, R4, PT ;  /* 0x000000040000720c */ /* 0x000fda0003f46070 */
[----:B------:R-:W-:-:S05]  /*09f0*/  @P2 IADD3 R3, R3, 0x1, RZ ;  /* 0x0000000103032810 */ /* 0x000fca0007ffe0ff */
[----:B------:R-:W-:Y:S01]  /*0a00*/  @!P0 IMAD.MOV R3, RZ, RZ, -R3 ;  /* 0x000000ffff038224 */ /* 0x000fe200078e0a03 */
[----:B------:R-:W-:-:S05]  /*0a10*/  @!P1 LOP3.LUT R3, RZ, UR4, RZ, 0x33, !PT ;  /* 0x00000004ff039c12 */ /* 0x000fca000f8e33ff */
[----:B------:R-:W-:Y:S02]  /*0a20*/  IMAD.MOV.U32 R6, RZ, RZ, R3 ;  /* 0x000000ffff067224 */ /* 0x000fe400078e0003 */
.L_x_2392:
        /* <DEDUP_REMOVED lines=11> */
[----:B------:R-:W-:Y:S01]  /*0ae0*/  CS2R R116, SRZ ;  /* 0x0000000000747805 */ /* 0x000fe2000001ff00 */
        /* <DEDUP_REMOVED lines=42> */
[----:B------:R1:W2:Y:S01]  /*0d90*/  @P1 LDG.E R2, [R2.64] ;  /* 0x0000001002021981 */ /* 0x0002a2000c1e1900 */
[CC--:B------:R-:W-:Y:S01]  /*0da0*/  LEA.HI R18, R173.reuse, R171.reuse, RZ, 0x3 ;  /* 0x000000abad127211 */ /* 0x0c0fe200078f18ff */
[----:B------:R-:W-:Y:S01]  /*0db0*/  UIMAD UR7, UR7, UR4, URZ ;  /* 0x00000004070772a4 */ /* 0x000fe2000f8e023f */
[----:B------:R-:W-:Y:S01]  /*0dc0*/  PLOP3.LUT P0, PT, PT, PT, UP2, 0x80, 0x0 ;  /* 0x000000000000781c */ /* 0x000fe20003f0f028 */
[----:B------:R-:W-:Y:S01]  /*0dd0*/  UIMAD.WIDE.U32 UR12, UR9, UR4, URZ ;  /* 0x00000004090c72a5 */ /* 0x000fe2000f8e003f */
[----:B------:R-:W-:Y:S01]  /*0de0*/  LOP3.LUT R0, R18, 0xfffffff8, RZ, 0xc0, !PT ;  /* 0xfffffff812007812 */ /* 0x000fe200078ec0ff */
[----:B------:R-:W-:Y:S01]  /*0df0*/  UIMAD UR7, UR9, UR5, UR7 ;  /* 0x00000005090772a4 */ /* 0x000fe2000f8e0207 */
[----:B------:R-:W-:Y:S01]  /*0e00*/  SHF.R.S32.HI R18, RZ, 0x3, R18 ;  /* 0x00000003ff127819 */ /* 0x000fe20000011412 */
[----:B------:R-:W-:Y:S01]  /*0e10*/  USHF.R.S32.HI UR10, URZ, 0x1f, UR6 ;  /* 0x0000001f3f0a7899 */ /* 0x000fe20008011406 */
[-C--:B------:R-:W-:Y:S01]  /*0e20*/  LEA.HI R21, R173, R171.reuse, RZ, 0x4 ;  /* 0x000000abad157211 */ /* 0x080fe200078f20ff */
[----:B------:R-:W-:Y:S01]  /*0e30*/  IMAD.IADD R0, R171, 0x1, -R0 ;  /* 0x00000001ab007824 */ /* 0x000fe200078e0a00 */
[----:B------:R-:W-:Y:S01]  /*0e40*/  ULDC.64 UR4, c[0x0][0x1c0] ;  /* 0x0000700000047ab9 */ /* 0x000fe20000000a00 */
[----:B------:R-:W-:Y:S01]  /*0e50*/  IMAD.SHL.U32 R229, R18, 0x40, RZ ;  /* 0x0000004012e57824 */ /* 0x000fe200078e00ff */
[----:B------:R-:W-:Y:S01]  /*0e60*/  UIADD3 UR13, UR13, UR7, URZ ;  /* 0x000000070d0d7290 */ /* 0x000fe2000fffe03f */
[C---:B------:R-:W-:Y:S01]  /*0e70*/  IMAD R233, R0.reuse, 0x10, R18 ;  /* 0x0000001000e97824 */ /* 0x040fe200078e0212 */
[----:B------:R-:W-:Y:S01]  /*0e80*/  UIMAD UR10, UR10, UR4, URZ ;  /* 0x000000040a0a72a4 */ /* 0x000fe2000f8e023f */
[----:B------:R-:W-:Y:S01]  /*0e90*/  IMAD.SHL.U32 R0, R0, 0x8, RZ ;  /* 0x0000000800007824 */ /* 0x000fe200078e00ff */
[----:B------:R-:W-:Y:S01]  /*0ea0*/  UIMAD.WIDE.U32 UR12, UR6, UR4, UR12 ;  /* 0x00000004060c72a5 */ /* 0x000fe2000f8e000c */
[----:B------:R-:W-:Y:S01]  /*0eb0*/  LOP3.LUT R229, R229, 0x1c0, RZ, 0xc0, !PT ;  /* 0x000001c0e5e57812 */ /* 0x000fe200078ec0ff */
[----:B------:R-:W-:Y:S01]  /*0ec0*/  UIMAD UR5, UR6, UR5, UR10 ;  /* 0x00000005060572a4 */ /* 0x000fe2000f8e020a */
[----:B------:R-:W-:Y:S01]  /*0ed0*/  IADD3 R4, R233, UR19, RZ ;  /* 0x00000013e9047c10 */ /* 0x000fe2000fffe0ff */
[----:B------:R-:W-:Y:S01]  /*0ee0*/  ULDC UR4, c[0x0][0x2c4] ;  /* 0x0000b10000047ab9 */ /* 0x000fe20000000800 */
[----:B------:R-:W-:Y:S01]  /*0ef0*/  LEA.HI R88, R173, R171, RZ, 0x3 ;  /* 0x000000abad587211 */ /* 0x000fe200078f18ff */
[----:B------:R-:W-:Y:S01]  /*0f00*/  UIADD3 UR5, UR13, UR5, URZ ;  /* 0x000000050d057290 */ /* 0x000fe2000fffe03f */
[----:B------:R-:W-:Y:S01]  /*0f10*/  IMAD.U32 R9, RZ, RZ, UR13 ;  /* 0x0000000dff097e24 */ /* 0x000fe2000f8e00ff */
[----:B------:R-:W-:Y:S01]  /*0f20*/  ULDC UR7, c[0x0][0x168] ;  /* 0x00005a0000077ab9 */ /* 0x000fe20000000800 */
[----:B-1----:R-:W-:Y:S01]  /*0f30*/  @P2 IMAD.HI.U32 R3, R4, c[0x0][0x2c8], RZ ;  /* 0x0000b20004032a27 */ /* 0x002fe200078e00ff */
[----:B------:R-:W-:Y:S01]  /*0f40*/  UIMAD UR7, UR4, UR7, URZ ;  /* 0x00000007040772a4 */ /* 0x000fe2000f8e023f */
[----:B------:R-:W-:Y:S01]  /*0f50*/  LOP3.LUT R88, R88, 0xfffffff8, RZ, 0xc0, !PT ;  /* 0xfffffff858587812 */ /* 0x000fe200078ec0ff */
[----:B------:R-:W-:Y:S01]  /*0f60*/  BSSY B0, `(.L_x_2394) ;  /* 0x0000034000007945 */ /* 0x000fe20003800000 */
[----:B------:R-:W-:Y:S01]  /*0f70*/  IMAD.MOV.U32 R7, RZ, RZ, R4 ;  /* 0x000000ffff077224 */ /* 0x000fe200078e0004 */
[----:B------:R-:W-:Y:S01]  /*0f80*/  @P0 SHF.R.U32.HI R7, RZ, c[0x0][0x2cc], R3 ;  /* 0x0000b300ff070a19 */ /* 0x000fe20000011603 */
[----:B------:R-:W-:Y:S01]  /*0f90*/  IMAD.U32 R8, RZ, RZ, UR12 ;  /* 0x0000000cff087e24 */ /* 0x000fe2000f8e00ff */
[----:B------:R-:W-:Y:S01]  /*0fa0*/  ISETP.GE.AND P0, PT, R0, c[0x0][0x198], PT ;  /* 0x0000660000007a0c */ /* 0x000fe20003f06270 */
[----:B------:R-:W-:Y:S01]  /*0fb0*/  IMAD.U32 R9, RZ, RZ, UR5 ;  /* 0x00000005ff097e24 */ /* 0x000fe2000f8e00ff */
[--C-:B------:R-:W-:Y:S01]  /*0fc0*/  SHF.R.S32.HI R5, RZ, 0x1f, R7.reuse ;  /* 0x0000001fff057819 */ /* 0x100fe20000011407 */
[----:B------:R-:W-:-:S02]  /*0fd0*/  IMAD.MOV R3, RZ, RZ, -R7 ;  /* 0x000000ffff037224 */ /* 0x000fc400078e0a07 */
[----:B------:R-:W-:-:S04]  /*0fe0*/  IMAD.WIDE.U32 R10, R7, c[0x0][0x1b0], R8 ;  /* 0x00006c00070a7a25 */ /* 0x000fc800078e0008 */
[----:B------:R-:W-:Y:S02]  /*0ff0*/  IMAD R5, R5, c[0x0][0x1b0], RZ ;  /* 0x00006c0005057a24 */ /* 0x000fe400078e02ff */
[----:B------:R-:W-:Y:S01]  /*1000*/  IMAD R4, R3, c[0x0][0x2c4], R4 ;  /* 0x0000b10003047a24 */ /* 0x000fe200078e0204 */
[----:B------:R-:W-:Y:S01]  /*1010*/  LOP3.LUT R3, R229, 0x38, R0, 0xf8, !PT ;  /* 0x00000038e5037812 */ /* 0x000fe200078ef800 */
[----:B------:R-:W-:Y:S01]  /*1020*/  IMAD R5, R7, c[0x0][0x1b4], R5 ;  /* 0x00006d0007057a24 */ /* 0x000fe200078e0205 */
[----:B------:R-:W-:Y:S01]  /*1030*/  LOP3.LUT R7, R21, 0xfffffff0, RZ, 0xc0, !PT ;  /* 0xfffffff015077812 */ /* 0x000fe200078ec0ff */
[----:B------:R-:W-:Y:S01]  /*1040*/  IMAD.IADD R88, R171, 0x1, -R88 ;  /* 0x00000001ab587824 */ /* 0x000fe200078e0a58 */
[----:B------:R-:W-:Y:S01]  /*1050*/  SHF.R.S32.HI R9, RZ, 0x1f, R4 ;  /* 0x0000001fff097819 */ /* 0x000fe20000011404 */
[----:B------:R-:W-:Y:S01]  /*1060*/  IMAD.IADD R11, R11, 0x1, R5 ;  /* 0x000000010b0b7824 */ /* 0x000fe200078e0205 */
[----:B------:R-:W-:Y:S01]  /*1070*/  SHF.R.U32.HI R229, RZ, 0x3, R229 ;  /* 0x00000003ffe57819 */ /* 0x000fe200000116e5 */
[----:B------:R-:W-:-:S02]  /*1080*/  IMAD.IADD R0, R171, 0x1, -R7 ;  /* 0x00000001ab007824 */ /* 0x000fc400078e0a07 */
[----:B------:R-:W-:Y:S01]  /*1090*/  IMAD R9, R9, c[0x0][0x1a8], RZ ;  /* 0x00006a0009097a24 */ /* 0x000fe200078e02ff */
[----:B------:R-:W-:Y:S01]  /*10a0*/  LOP3.LUT R229, R3, R229, RZ, 0x3c, !PT ;  /* 0x000000e503e57212 */ /* 0x000fe200078e3cff */
[----:B------:R-:W-:Y:S01]  /*10b0*/  IMAD.SHL.U32 R236, R88, 0x8, RZ ;  /* 0x0000000858ec7824 */ /* 0x000fe200078e00ff */
[----:B------:R-:W-:Y:S01]  /*10c0*/  SHF.R.S32.HI R20, RZ, 0x1f, R0 ;  /* 0x0000001fff147819 */ /* 0x000fe20000011400 */
[C---:B------:R-:W-:Y:S02]  /*10d0*/  IMAD R9, R4.reuse, c[0x0][0x1ac], R9 ;  /* 0x00006b0004097a24 */ /* 0x040fe400078e0209 */
[----:B------:R-:W-:Y:S01]  /*10e0*/  IMAD.WIDE.U32 R4, R4, c[0x0][0x1a8], R10 ;  /* 0x00006a0004047a25 */ /* 0x000fe200078e000a */
[----:B------:R-:W-:Y:S02]  /*10f0*/  LEA.HI R20, R20, R0, RZ, 0x3 ;  /* 0x0000000014147211 */ /* 0x000fe400078f18ff */
[----:B------:R-:W-:Y:S01]  /*1100*/  SHF.R.S32.HI R235, RZ, 0x1f, R236 ;  /* 0x0000001fffeb7819 */ /* 0x000fe200000114ec */
[----:B------:R-:W-:Y:S01]  /*1110*/  IMAD.IADD R9, R5, 0x1, R9 ;  /* 0x0000000105097824 */ /* 0x000fe200078e0209 */
[----:B------:R-:W-:-:S02]  /*1120*/  LOP3.LUT R19, R20, 0xfffffff8, RZ, 0xc0, !PT ;  /* 0xfffffff814137812 */ /* 0x000fc400078ec0ff */
[----:B------:R-:W-:Y:S02]  /*1130*/  LEA R10, P2, R4, c[0x0][0x160], 0x1 ;  /* 0x00005800040a7a11 */ /* 0x000fe400078408ff */
[----:B------:R-:W-:Y:S01]  /*1140*/  LEA.HI R5, R173, R171, RZ, 0x6 ;  /* 0x000000abad057211 */ /* 0x000fe200078f30ff */
[----:B------:R-:W-:Y:S01]  /*1150*/  IMAD.IADD R19, R0, 0x1, -R19 ;  /* 0x0000000100137824 */ /* 0x000fe200078e0a13 */
[----:B------:R-:W-:Y:S01]  /*1160*/  LEA.HI.X R9, R4, c[0x0][0x164], R9, 0x1, P2 ;  /* 0x0000590004097a11 */ /* 0x000fe200010f0c09 */
[----:B------:R-:W-:Y:S01]  /*1170*/  IMAD.MOV.U32 R0, RZ, RZ, 0x10 ;  /* 0x00000010ff007424 */ /* 0x000fe200078e00ff */
[----:B------:R1:W3:Y:S01]  /*1180*/  SHFL.IDX PT, R12, R10, RZ, 0x181f ;  /* 0x00181fff0a0c7589 */ /* 0x0002e200000e0000 */
[----:B------:R-:W-:Y:S02]  /*1190*/  IMAD.SHL.U32 R5, R5, 0x8, RZ ;  /* 0x0000000805057824 */ /* 0x000fe400078e00ff */
[----:B------:R-:W-:Y:S01]  /*11a0*/  IMAD.MOV.U32 R4, RZ, RZ, 0x20 ;  /* 0x00000020ff047424 */ /* 0x000fe200078e00ff */
[----:B------:R1:W4:Y:S02]  /*11b0*/  SHFL.IDX PT, R3, R9, RZ, 0x181f ;  /* 0x00181fff09037589 */ /* 0x00032400000e0000 */
[----:B------:R-:W-:Y:S01]  /*11c0*/  LOP3.LUT R229, R229, 0xfffffe00, R5, 0xf8, !PT ;  /* 0xfffffe00e5e57812 */ /* 0x000fe200078ef805 */
[----:B--2---:R2:W1:Y:S02]  /*11d0*/  @P1 R2UR UR10, R2 ;  /* 0x00000000020a13c2 */ /* 0x00446400000e0000 */
[----:B-1----:R-:W-:Y:S01]  /*11e0*/  @!UP0 UMOV UR10, UR6 ;  /* 0x00000006000a8c82 */ /* 0x002fe20008000000 */
[----:B--2---:R-:W-:-:S04]  /*11f0*/  IADD3 R2, R18, UR19, RZ ;  /* 0x0000001312027c10 */ /* 0x004fc8000fffe0ff */
[----:B------:R-:W-:-:S04]  /*1200*/  ISETP.GE.AND P3, PT, R2, UR7, PT ;  /* 0x0000000702007c0c */ /* 0x000fc8000bf66270 */
[----:B------:R-:W-:-:S05]  /*1210*/  R2P PR, R19, 0x6 ;  /* 0x0000000613007804 */ /* 0x000fca0000000000 */
[----:B------:R-:W-:Y:S02]  /*1220*/  SEL R0, R0, 0xfffffff0, !P1 ;  /* 0xfffffff000007807 */ /* 0x000fe40004800000 */
[----:B------:R-:W-:Y:S02]  /*1230*/  SEL R4, R4, 0xffffffe0, !P2 ;  /* 0xffffffe004047807 */ /* 0x000fe40005000000 */
[----:B------:R-:W-:Y:S05]  /*1240*/  @P3 BRA `(.L_x_2395) ;  /* 0x0000005000003947 */ /* 0x000fea0003800000 */
[----:B---34-:R-:W-:-:S04]  /*1250*/  LEA R12, P1, R236, R12, 0x1 ;  /* 0x0000000cec0c7211 */ /* 0x018fc800078208ff */
[----:B------:R-:W-:Y:S01]  /*1260*/  LEA.HI.X R13, R236, R3, R235, 0x1, P1 ;  /* 0x00000003ec0d7211 */ /* 0x000fe200008f0ceb */
[----:B------:R-:W-:-:S05]  /*1270*/  IMAD.SHL.U32 R3, R229, 0x2, RZ ;  /* 0x00000002e5037824 */ /* 0x000fca00078e00ff */
[----:B------:R-:W-:Y:S01]  /*1280*/  @!PT LDS RZ, [RZ] ;  /* 0x00000000fffff984 */ /* 0x000fe20000000800 */
[----:B------:R1:W-:Y:S03]  /*1290*/  LDGSTS.E.BYPASS.LTC128B.128 [R3+0x6100], [R12.64], !P0 ;  /* 0x061000000c037fae */ /* 0x0003e6000c101d50 */
.L_x_2395:
[----:B---34-:R-:W-:Y:S05]  /*12a0*/  BSYNC B0 ;  /* 0x0000000000007941 */ /* 0x018fea0003800000 */
.L_x_2394:
[----:B------:R-:W-:Y:S01]  /*12b0*/  IADD3 R5, R2, 0x10, RZ ;  /* 0x0000001002057810 */ /* 0x000fe20007ffe0ff */
[----:B-1----:R1:W2:Y:S01]  /*12c0*/  SHFL.IDX PT, R3, R9, 0x1, 0x181f ;  /* 0x00381f0009037f89 */ /* 0x0022a200000e0000 */
[----:B------:R-:W-:Y:S02]  /*12d0*/  BSSY B0, `(.L_x_2396) ;  /* 0x0000009000007945 */ /* 0x000fe40003800000 */
[----:B------:R-:W-:Y:S01]  /*12e0*/  ISETP.GE.AND P1, PT, R5, UR7, PT ;  /* 0x0000000705007c0c */ /* 0x000fe2000bf26270 */
[----:B------:R1:W3:-:S12]  /*12f0*/  SHFL.IDX PT, R12, R10, 0x1, 0x181f ;  /* 0x00381f000a0c7f89 */ /* 0x0002d800000e0000 */
[----:B------:R-:W-:Y:S05]  /*1300*/  @P1 BRA `(.L_x_2397) ;  /* 0x0000005000001947 */ /* 0x000fea0003800000 */
[----:B---3--:R-:W-:-:S04]  /*1310*/  LEA R12, P1, R236, R12, 0x1 ;  /* 0x0000000cec0c7211 */ /* 0x008fc800078208ff */
[----:B--2---:R-:W-:Y:S01]  /*1320*/  LEA.HI.X R13, R236, R3, R235, 0x1, P1 ;  /* 0x00000003ec0d7211 */ /* 0x004fe200008f0ceb */
[----:B------:R-:W-:-:S05]  /*1330*/  IMAD.SHL.U32 R3, R229, 0x2, RZ ;  /* 0x00000002e5037824 */ /* 0x000fca00078e00ff */
[----:B------:R-:W-:Y:S01]  /*1340*/  @!PT LDS RZ, [RZ] ;  /* 0x00000000fffff984 */ /* 0x000fe20000000800 */
[----:B------:R2:W-:Y:S03]  /*1350*/  LDGSTS.E.BYPASS.LTC128B.128 [R3+0x6900], [R12.64], !P0 ;  /* 0x069000000c037fae */ /* 0x0005e6000c101d50 */
.L_x_2397:
[----:B------:R-:W-:Y:S05]  /*1360*/  BSYNC B0 ;  /* 0x0000000000007941 */ /* 0x000fea0003800000 */
.L_x_2396:
[----:B------:R-:W-:Y:S01]  /*1370*/  IADD3 R5, R2, 0x20, RZ ;  /* 0x0000002002057810 */ /* 0x000fe20007ffe0ff */
[----:B--2---:R2:W4:Y:S01]  /*1380*/  SHFL.IDX PT, R3, R9, 0x2, 0x181f ;  /* 0x00581f0009037f89 */ /* 0x00452200000e0000 */
[----:B------:R-:W-:Y:S02]  /*1390*/  BSSY B0, `(.L_x_2398) ;  /* 0x0000009000007945 */ /* 0x000fe40003800000 */
[----:B------:R-:W-:Y:S01]  /*13a0*/  ISETP.GE.AND P1, PT, R5, UR7, PT ;  /* 0x0000000705007c0c */ /* 0x000fe2000bf26270 */
[----:B---3--:R2:W3:-:S12]  /*13b0*/  SHFL.IDX PT, R12, R10, 0x2, 0x181f ;  /* 0x00581f000a0c7f89 */ /* 0x0084d800000e0000 */
[----:B------:R-:W-:Y:S05]  /*13c0*/  @P1 BRA `(.L_x_2399) ;  /* 0x0000005000001947 */ /* 0x000fea0003800000 */
[----:B---3--:R-:W-:-:S04]  /*13d0*/  LEA R12, P1, R236, R12, 0x1 ;  /* 0x0000000cec0c7211 */ /* 0x008fc800078208ff */
[----:B----4-:R-:W-:Y:S01]  /*13e0*/  LEA.HI.X R13, R236, R3, R235, 0x1, P1 ;  /* 0x00000003ec0d7211 */ /* 0x010fe200008f0ceb */
[----:B------:R-:W-:-:S05]  /*13f0*/  IMAD.SHL.U32 R3, R229, 0x2, RZ ;  /* 0x00000002e5037824 */ /* 0x000fca00078e00ff */
[----:B------:R-:W-:Y:S01]  /*1400*/  @!PT LDS RZ, [RZ] ;  /* 0x00000000fffff984 */ /* 0x000fe20000000800 */
[----:B------:R3:W-:Y:S03]  /*1410*/  LDGSTS.E.BYPASS.LTC128B.128 [R3+0x7100], [R12.64], !P0 ;  /* 0x071000000c037fae */ /* 0x0007e6000c101d50 */
.L_x_2399:
[----:B------:R-:W-:Y:S05]  /*1420*/  BSYNC B0 ;  /* 0x0000000000007941 */ /* 0x000fea0003800000 */
.L_x_2398:
[----:B------:R-:W-:Y:S01]  /*1430*/  IADD3 R5, R2, 0x30, RZ ;  /* 0x0000003002057810 */ /* 0x000fe20007ffe0ff */
[----:B---34-:R3:W4:Y:S01]  /*1440*/  SHFL.IDX PT, R3, R9, 0x3, 0x181f ;  /* 0x00781f0009037f89 */ /* 0x01872200000e0000 */
[----:B------:R-:W-:Y:S02]  /*1450*/  BSSY B0, `(.L_x_2400) ;  /* 0x0000009000007945 */ /* 0x000fe40003800000 */
[----:B------:R-:W-:Y:S01]  /*1460*/  ISETP.GE.AND P1, PT, R5, UR7, PT ;  /* 0x0000000705007c0c */ /* 0x000fe2000bf26270 */
[----:B------:R3:W1:-:S12]  /*1470*/  SHFL.IDX PT, R12, R10, 0x3, 0x181f ;  /* 0x00781f000a0c7f89 */ /* 0x00065800000e0000 */
[----:B------:R-:W-:Y:S05]  /*1480*/  @P1 BRA `(.L_x_2401) ;  /* 0x0000005000001947 */ /* 0x000fea0003800000 */
[----:B-1----:R-:W-:-:S04]  /*1490*/  LEA R12, P1, R236, R12, 0x1 ;  /* 0x0000000cec0c7211 */ /* 0x002fc800078208ff */
[----:B----4-:R-:W-:Y:S01]  /*14a0*/  LEA.HI.X R13, R236, R3, R235, 0x1, P1 ;  /* 0x00000003ec0d7211 */ /* 0x010fe200008f0ceb */
[----:B------:R-:W-:-:S05]  /*14b0*/  IMAD.SHL.U32 R3, R229, 0x2, RZ ;  /* 0x00000002e5037824 */ /* 0x000fca00078e00ff */
[----:B------:R-:W-:Y:S01]  /*14c0*/  @!PT LDS RZ, [RZ] ;  /* 0x00000000fffff984 */ /* 0x000fe20000000800 */
[----:B------:R1:W-:Y:S03]  /*14d0*/  LDGSTS.E.BYPASS.LTC128B.128 [R3+0x7900], [R12.64], !P0 ;  /* 0x079000000c037fae */ /* 0x0003e6000c101d50 */
.L_x_2401:
[----:B------:R-:W-:Y:S05]  /*14e0*/  BSYNC B0 ;  /* 0x0000000000007941 */ /* 0x000fea0003800000 */
.L_x_2400:
[----:B------:R-:W-:Y:S01]  /*14f0*/  IADD3 R5, R2, 0x40, RZ ;  /* 0x0000004002057810 */ /* 0x000fe20007ffe0ff */
[----:B-1--4-:R1:W4:Y:S01]  /*1500*/  SHFL.IDX PT, R3, R9, 0x4, 0x181f ;  /* 0x00981f0009037f89 */ /* 0x01232200000e0000 */
[----:B------:R-:W-:Y:S02]  /*1510*/  BSSY B0, `(.L_x_2402) ;  /* 0x0000009000007945 */ /* 0x000fe40003800000 */
[----:B------:R-:W-:Y:S01]  /*1520*/  ISETP.GE.AND P1, PT, R5, UR7, PT ;  /* 0x0000000705007c0c */ /* 0x000fe2000bf26270 */
[----:B------:R1:W2:-:S12]  /*1530*/  SHFL.IDX PT, R12, R10, 0x4, 0x181f ;  /* 0x00981f000a0c7f89 */ /* 0x00029800000e0000 */
[----:B------:R-:W-:Y:S05]  /*1540*/  @P1 BRA `(.L_x_2403) ;  /* 0x0000005000001947 */ /* 0x000fea0003800000 */
[----:B--2---:R-:W-:-:S04]  /*1550*/  LEA R12, P1, R236, R12, 0x1 ;  /* 0x0000000cec0c7211 */ /* 0x004fc800078208ff */
[----:B----4-:R-:W-:Y:S01]  /*1560*/  LEA.HI.X R13, R236, R3, R235, 0x1, P1 ;  /* 0x00000003ec0d7211 */ /* 0x010fe200008f0ceb */
[----:B------:R-:W-:-:S05]  /*1570*/  IMAD.SHL.U32 R3, R229, 0x2, RZ ;  /* 0x00000002e5037824 */ /* 0x000fca00078e00ff */
[----:B------:R-:W-:Y:S01]  /*1580*/  @!PT LDS RZ, [RZ] ;  /* 0x00000000fffff984 */ /* 0x000fe20000000800 */
[----:B------:R2:W-:Y:S03]  /*1590*/  LDGSTS.E.BYPASS.LTC128B.128 [R3+0x8100], [R12.64], !P0 ;  /* 0x081000000c037fae */ /* 0x0005e6000c101d50 */
.L_x_2403:
[----:B------:R-:W-:Y:S05]  /*15a0*/  BSYNC B0 ;  /* 0x0000000000007941 */ /* 0x000fea0003800000 */
.L_x_2402:
[----:B------:R-:W-:Y:S01]  /*15b0*/  IADD3 R5, R2, 0x50, RZ ;  /* 0x0000005002057810 */ /* 0x000fe20007ffe0ff */
[----:B--2-4-:R2:W4:Y:S01]  /*15c0*/  SHFL.IDX PT, R3, R9, 0x5, 0x181f ;  /* 0x00b81f0009037f89 */ /* 0x01452200000e0000 */
        /* <DEDUP_REMOVED lines=9> */
.L_x_2405:
[----:B------:R-:W-:Y:S05]  /*1660*/  BSYNC B0 ;  /* 0x0000000000007941 */ /* 0x000fea0003800000 */
.L_x_2404:
        /* <DEDUP_REMOVED lines=11> */
.L_x_2407:
[----:B------:R-:W-:Y:S05]  /*1720*/  BSYNC B0 ;  /* 0x0000000000007941 */ /* 0x000fea0003800000 */
.L_x_2406:
[----:B-123--:R-:W1:Y:S01]  /*1730*/  SHFL.IDX PT, R10, R10, 0x7, 0x181f ;  /* 0x00f81f000a0a7f89 */ /* 0x00ee6200000e0000 */
[----:B------:R-:W-:Y:S01]  /*1740*/  ULDC UR4, c[0x0][0x2b8] ;  /* 0x0000ae0000047ab9 */ /* 0x000fe20000000800 */
[----:B----4-:R-:W-:Y:S01]  /*1750*/  IMAD.MOV.U32 R3, RZ, RZ, 0x60 ;  /* 0x00000060ff037424 */ /* 0x010fe200078e00ff */
[----:B------:R-:W-:Y:S01]  /*1760*/  UISETP.NE.AND UP3, UPT, UR4, 0x1, UPT ;  /* 0x000000010400788c */ /* 0x000fe2000bf65270 */
[----:B------:R-:W2:Y:S01]  /*1770*/  SHFL.IDX PT, R9, R9, 0x7, 0x181f ;  /* 0x00f81f0009097f89 */ /* 0x000ea200000e0000 */
[----:B------:R-:W-:Y:S01]  /*1780*/  IADD3 R2, R2, 0x70, RZ ;  /* 0x0000007002027810 */ /* 0x000fe20007ffe0ff */
[----:B------:R-:W-:Y:S01]  /*1790*/  IMAD R169, R6, R3, -0x60 ;  /* 0xffffffa006a97424 */ /* 0x000fe200078e0203 */
[----:B------:R-:W-:Y:S01]  /*17a0*/  USHF.R.S32.HI UR6, URZ, 0x1f, UR10 ;  /* 0x0000001f3f067899 */ /* 0x000fe2000801140a */
[----:B------:R-:W-:Y:S01]  /*17b0*/  IMAD.SHL.U32 R229, R229, 0x2, RZ ;  /* 0x00000002e5e57824 */ /* 0x000fe200078e00ff */
[----:B------:R-:W-:Y:S01]  /*17c0*/  PLOP3.LUT P2, PT, PT, PT, UP3, 0x80, 0x0 ;  /* 0x000000000000781c */ /* 0x000fe20003f4f038 */
[C---:B------:R-:W-:Y:S01]  /*17d0*/  IMAD.IADD R232, R233.reuse, 0x1, R169 ;  /* 0x00000001e9e87824 */ /* 0x040fe200078e02a9 */
[----:B------:R-:W-:Y:S01]  /*17e0*/  ISETP.GE.AND P3, PT, R2, UR7, PT ;  /* 0x0000000702007c0c */ /* 0x000fe2000bf66270 */
[----:B------:R-:W-:Y:S01]  /*17f0*/  ULDC.64 UR4, c[0x0][0x2b0] ;  /* 0x0000ac0000047ab9 */ /* 0x000fe20000000a00 */
[----:B------:R-:W-:Y:S01]  /*1800*/  PLOP3.LUT P1, PT, PT, PT, UP3, 0x80, 0x0 ;  /* 0x000000000000781c */ /* 0x000fe20003f2f038 */
[----:B------:R-:W-:Y:S01]  /*1810*/  UIMAD UR6, UR6, UR4, URZ ;  /* 0x00000004060672a4 */ /* 0x000fe2000f8e023f */
[C---:B------:R-:W-:Y:S01]  /*1820*/  ISETP.GE.AND P4, PT, R232.reuse, UR8, PT ;  /* 0x00000008e8007c0c */ /* 0x040fe2000bf86270 */
[----:B-----5:R-:W-:Y:S01]  /*1830*/  IMAD.IADD R232, R232, 0x1, R234 ;  /* 0x00000001e8e87824 */ /* 0x020fe200078e02ea */
[----:B------:R-:W-:Y:S01]  /*1840*/  UIMAD.WIDE.U32 UR14, UR10, UR4, URZ ;  /* 0x000000040a0e72a5 */ /* 0x000fe2000f8e003f */
[----:B------:R-:W-:Y:S01]  /*1850*/  IMAD.MOV.U32 R231, RZ, RZ, RZ ;  /* 0x000000ffffe77224 */ /* 0x000fe200078e00ff */
[----:B------:R-:W-:Y:S01]  /*1860*/  ISETP.GT.OR P4, PT, R233, 0x5f, P4 ;  /* 0x0000005fe900780c */ /* 0x000fe20002784670 */
[----:B------:R-:W-:Y:S01]  /*1870*/  UIMAD UR5, UR10, UR5, UR6 ;  /* 0x000000050a0572a4 */ /* 0x000fe2000f8e0206 */
[----:B------:R-:W-:-:S02]  /*1880*/  IMAD.MOV.U32 R2, RZ, RZ, R232 ;  /* 0x000000ffff027224 */ /* 0x000fc400078e00e8 */
[----:B------:R-:W-:Y:S01]  /*1890*/  @P2 IMAD.HI.U32 R5, R232, c[0x0][0x2bc], RZ ;  /* 0x0000af00e8052a27 */ /* 0x000fe200078e00ff */
[----:B-1----:R-:W-:Y:S01]  /*18a0*/  @!P3 LEA R10, P2, R236, R10, 0x1 ;  /* 0x0000000aec0ab211 */ /* 0x002fe200078408ff */
[----:B------:R-:W-:-:S03]  /*18b0*/  UIADD3 UR7, UR15, UR5, URZ ;  /* 0x000000050f077290 */ /* 0x000fc6000fffe03f */
[----:B--2---:R-:W-:Y:S01]  /*18c0*/  @!P3 LEA.HI.X R11, R236, R9, R235, 0x1, P2 ;  /* 0x00000009ec0bb211 */ /* 0x004fe200010f0ceb */
[----:B------:R-:W-:Y:S01]  /*18d0*/  USHF.R.S32.HI UR12, URZ, 0x1f, UR9 ;  /* 0x0000001f3f0c7899 */ /* 0x000fe20008011409 */
[----:B------:R-:W-:Y:S01]  /*18e0*/  @P1 SHF.R.U32.HI R2, RZ, c[0x0][0x2c0], R5 ;  /* 0x0000b000ff021a19 */ /* 0x000fe20000011605 */
[----:B------:R-:W-:Y:S02]  /*18f0*/  ULDC.64 UR4, c[0x0][0x1e8] ;  /* 0x00007a0000047ab9 */ /* 0x000fe40000000a00 */
[----:B------:R-:W-:Y:S01]  /*1900*/  @!PT LDS RZ, [RZ] ;  /* 0x00000000fffff984 */ /* 0x000fe20000000800 */
[----:B------:R1:W-:Y:S01]  /*1910*/  @!P3 LDGSTS.E.BYPASS.LTC128B.128 [R229+0x9900], [R10.64], !P0 ;  /* 0x099000000ae5bfae */ /* 0x0003e2000c101d50 */
[----:B------:R-:W-:-:S03]  /*1920*/  @!P4 IADD3 R7, P1, R2, UR14, RZ ;  /* 0x0000000e0207cc10 */ /* 0x000fc6000ff3e0ff */
[----:B------:R-:W0:Y:S01]  /*1930*/  LDGDEPBAR ;  /* 0x00000000000079af */ /* 0x000e220000000000 */
[----:B------:R-:W-:Y:S02]  /*1940*/  @!P4 LEA.HI.X.SX32 R5, R2, UR7, 0x1, P1 ;  /* 0x000000070205cc11 */ /* 0x000fe400088f0eff */
[----:B------:R-:W-:-:S04]  /*1950*/  @!P4 LEA R8, P1, R7, c[0x0][0x2a0], 0x2 ;  /* 0x0000a8000708ca11 */ /* 0x000fc800078210ff */
[----:B------:R-:W-:Y:S01]  /*1960*/  @!P4 LEA.HI.X R9, R7, c[0x0][0x2a4], R5, 0x2, P1 ;  /* 0x0000a9000709ca11 */ /* 0x000fe200008f1405 */
[----:B------:R-:W-:Y:S06]  /*1970*/  BAR.SYNC.DEFER_BLOCKING 0x0 ;  /* 0x0000000000007b1d */ /* 0x000fec0000010000 */
[----:B------:R2:W3:Y:S01]  /*1980*/  @!P4 LDG.E R231, [R8.64] ;  /* 0x0000001008e7c981 */ /* 0x0004e2000c1e1900 */
[----:B------:R-:W-:Y:S01]  /*1990*/  IMAD.MOV R2, RZ, RZ, -R2 ;  /* 0x000000ffff027224 */ /* 0x000fe200078e0a02 */
[----:B------:R-:W-:Y:S01]  /*19a0*/  UIMAD UR6, UR12, UR4, URZ ;  /* 0x000000040c0672a4 */ /* 0x000fe2000f8e023f */
[----:B------:R-:W-:Y:S01]  /*19b0*/  IMAD R3, R6, -0x60, R3 ;  /* 0xffffffa006037824 */ /* 0x000fe200078e0203 */
[----:B------:R-:W-:Y:S01]  /*19c0*/  UIMAD.WIDE.U32 UR10, UR9, UR4, URZ ;  /* 0x00000004090a72a5 */ /* 0x000fe2000f8e003f */
[----:B------:R-:W-:Y:S01]  /*19d0*/  IMAD R232, R2, c[0x0][0x2b8], R232 ;  /* 0x0000ae0002e87a24 */ /* 0x000fe200078e02e8 */
[----:B------:R-:W-:Y:S01]  /*19e0*/  UIMAD UR6, UR9, UR5, UR6 ;  /* 0x00000005090672a4 */ /* 0x000fe2000f8e0206 */
[----:B------:R-:W-:Y:S01]  /*19f0*/  ISETP.GE.AND P4, PT, R236, c[0x0][0x1d4], PT ;  /* 0x00007500ec007a0c */ /* 0x000fe20003f86270 */
[----:B------:R-:W-:Y:S01]  /*1a00*/  IMAD.SHL.U32 R19, R19, 0x40, RZ ;  /* 0x0000004013137824 */ /* 0x000fe200078e00ff */
[----:B------:R-:W-:Y:S01]  /*1a10*/  IADD3 R5, R3, UR8, RZ ;  /* 0x0000000803057c10 */ /* 0x000fe2000fffe0ff */
[----:B------:R-:W-:Y:S01]  /*1a20*/  IMAD.WIDE.U32 R12, R232, c[0x0][0x1e0], RZ ;  /* 0x00007800e80c7a25 */ /* 0x000fe200078e00ff */
[----:B------:R-:W-:Y:S01]  /*1a30*/  UIADD3 UR6, UR11, UR6, URZ ;  /* 0x000000060b067290 */ /* 0x000fe2000fffe03f */
[----:B------:R-:W-:Y:S01]  /*1a40*/  LEA.HI R172, R173, R171, RZ, 0x5 ;  /* 0x000000abadac7211 */ /* 0x000fe200078f28ff */
[----:B------:R-:W-:Y:S01]  /*1a50*/  ULDC.64 UR4, c[0x0][0x210] ;  /* 0x0000840000047ab9 */ /* 0x000fe20000000a00 */
[----:B------:R-:W-:Y:S01]  /*1a60*/  IMAD.SHL.U32 R168, R20, 0x40, RZ ;  /* 0x0000004014a87824 */ /* 0x000fe200078e00ff */
[----:B------:R-:W-:Y:S01]  /*1a70*/  LOP3.LUT R19, R19, 0x1c0, RZ, 0xc0, !PT ;  /* 0x000001c013137812 */ /* 0x000fe200078ec0ff */
[----:B------:R-:W-:Y:S01]  /*1a80*/  IMAD.WIDE.U32 R38, R232, c[0x0][0x208], RZ ;  /* 0x00008200e8267a25 */ /* 0x000fe200078e00ff */
[----:B------:R-:W-:Y:S01]  /*1a90*/  SHF.R.S32.HI R170, RZ, 0x5, R172 ;  /* 0x00000005ffaa7819 */ /* 0x000fe200000114ac */
[----:B------:R-:W-:Y:S01]  /*1aa0*/  UIMAD UR12, UR12, UR4, URZ ;  /* 0x000000040c0c72a4 */ /* 0x000fe2000f8e023f */
[----:B------:R-:W-:Y:S01]  /*1ab0*/  LOP3.LUT R168, R168, 0xfffffe00, RZ, 0xc0, !PT ;  /* 0xfffffe00a8a87812 */ /* 0x000fe200078ec0ff */
[----:B------:R-:W-:Y:S01]  /*1ac0*/  UIMAD.WIDE.U32 UR20, UR9, UR4, URZ ;  /* 0x00000004091472a5 */ /* 0x000fe2000f8e003f */
[----:B------:R-:W-:Y:S01]  /*1ad0*/  IADD3 R239, R229, 0x100, RZ ;  /* 0x00000100e5ef7810 */ /* 0x000fe20007ffe0ff */
[----:B------:R-:W-:-:S02]  /*1ae0*/  UIMAD UR12, UR9, UR5, UR12 ;  /* 0x00000005090c72a4 */ /* 0x000fc4000f8e020c */
[----:B------:R-:W-:Y:S01]  /*1af0*/  IMAD R228, R170, 0x400, R168 ;  /* 0x00000400aae47824 */ /* 0x000fe200078e02a8 */
[----:B--2---:R-:W-:Y:S01]  /*1b00*/  SHF.R.S32.HI R8, RZ, 0x1f, R232 ;  /* 0x0000001fff087819 */ /* 0x004fe200000114e8 */
[----:B------:R-:W-:-:S04]  /*1b10*/  UIADD3 UR12, UR21, UR12, URZ ;  /* 0x0000000c150c7290 */ /* 0x000fc8000fffe03f */
[C---:B-1----:R-:W-:Y:S02]  /*1b20*/  IMAD R10, R8.reuse, c[0x0][0x1e0], RZ ;  /* 0x00007800080a7a24 */ /* 0x042fe400078e02ff */
[----:B------:R-:W-:Y:S02]  /*1b30*/  IMAD R8, R8, c[0x0][0x208], RZ ;  /* 0x0000820008087a24 */ /* 0x000fe400078e02ff */
[C---:B------:R-:W-:Y:S02]  /*1b40*/  IMAD R10, R232.reuse, c[0x0][0x1e4], R10 ;  /* 0x00007900e80a7a24 */ /* 0x040fe400078e020a */
[----:B------:R-:W-:Y:S02]  /*1b50*/  IMAD R8, R232, c[0x0][0x20c], R8 ;  /* 0x00008300e8087a24 */ /* 0x000fe400078e0208 */
[----:B------:R-:W-:Y:S02]  /*1b60*/  IMAD.IADD R11, R13, 0x1, R10 ;  /* 0x000000010d0b7824 */ /* 0x000fe400078e020a */
[----:B------:R-:W-:-:S02]  /*1b70*/  IMAD.MOV.U32 R10, RZ, RZ, R12 ;  /* 0x000000ffff0a7224 */ /* 0x000fc400078e000c */
[----:B------:R-:W-:Y:S01]  /*1b80*/  IMAD.IADD R39, R39, 0x1, R8 ;  /* 0x0000000127277824 */ /* 0x000fe200078e0208 */
[----:B---3--:R-:W-:Y:S01]  /*1b90*/  SHF.R.S32.HI R36, RZ, 0x1f, R231 ;  /* 0x0000001fff247819 */ /* 0x008fe200000114e7 */
[----:B------:R-:W-:-:S04]  /*1ba0*/  IMAD.WIDE.U32 R10, R231, c[0x0][0x1f0], R10 ;  /* 0x00007c00e70a7a25 */ /* 0x000fc800078e000a */
[----:B------:R-:W-:Y:S01]  /*1bb0*/  IMAD R9, R36, c[0x0][0x1f0], RZ ;  /* 0x00007c0024097a24 */ /* 0x000fe200078e02ff */
[----:B------:R-:W-:Y:S01]  /*1bc0*/  IADD3 R2, P0, R10, UR10, RZ ;  /* 0x0000000a0a027c10 */ /* 0x000fe2000ff1e0ff */
[----:B------:R-:W-:Y:S02]  /*1bd0*/  IMAD R36, R36, c[0x0][0x218], RZ ;  /* 0x0000860024247a24 */ /* 0x000fe400078e02ff */
[C---:B------:R-:W-:Y:S02]  /*1be0*/  IMAD R9, R231.reuse, c[0x0][0x1f4], R9 ;  /* 0x00007d00e7097a24 */ /* 0x040fe400078e0209 */
[----:B------:R-:W-:-:S03]  /*1bf0*/  IMAD.WIDE.U32 R38, R231, c[0x0][0x218], R38 ;  /* 0x00008600e7267a25 */ /* 0x000fc600078e0026 */
[----:B------:R-:W-:Y:S01]  /*1c00*/  IADD3.X R9, R11, UR6, R9, P0, !PT ;  /* 0x000000060b097c10 */ /* 0x000fe200087fe409 */
[----:B------:R-:W-:Y:S01]  /*1c10*/  IMAD R36, R231, c[0x0][0x21c], R36 ;  /* 0x00008700e7247a24 */ /* 0x000fe200078e0224 */
[----:B------:R-:W-:-:S04]  /*1c20*/  LEA R11, P0, R2, c[0x0][0x1c8], 0x1 ;  /* 0x00007200020b7a11 */ /* 0x000fc800078008ff */
[----:B------:R-:W-:Y:S01]  /*1c30*/  LEA.HI.X R9, R2, c[0x0][0x1cc], R9, 0x1, P0 ;  /* 0x0000730002097a11 */ /* 0x000fe200000f0c09 */
[----:B------:R-:W1:Y:S01]  /*1c40*/  SHFL.IDX PT, R22, R11, RZ, 0x181f ;  /* 0x00181fff0b167589 */ /* 0x000e6200000e0000 */
[----:B------:R-:W-:Y:S02]  /*1c50*/  IMAD.IADD R2, R5, 0x1, -R18 ;  /* 0x0000000105027824 */ /* 0x000fe400078e0a12 */
[----:B------:R-:W-:Y:S01]  /*1c60*/  IMAD.SHL.U32 R18, R18, 0x8, RZ ;  /* 0x0000000812127824 */ /* 0x000fe200078e00ff */
[----:B------:R-:W2:Y:S02]  /*1c70*/  SHFL.IDX PT, R7, R9, RZ, 0x181f ;  /* 0x00181fff09077589 */ /* 0x000ea400000e0000 */
[C---:B------:R-:W-:Y:S02]  /*1c80*/  ISETP.GE.AND P1, PT, R2.reuse, 0x1, PT ;  /* 0x000000010200780c */ /* 0x040fe40003f26270 */
[----:B------:R-:W3:Y:S01]  /*1c90*/  SHFL.IDX PT, R16, R11, 0x1, 0x181f ;  /* 0x00381f000b107f89 */ /* 0x000ee200000e0000 */
[----:B------:R-:W-:-:S02]  /*1ca0*/  ISETP.GE.AND P0, PT, R2, 0x11, PT ;  /* 0x000000110200780c */ /* 0x000fc40003f06270 */
[C---:B------:R-:W-:Y:S01]  /*1cb0*/  ISETP.GE.AND P6, PT, R2.reuse, 0x21, PT ;  /* 0x000000210200780c */ /* 0x040fe20003fc6270 */
[----:B------:R-:W4:Y:S01]  /*1cc0*/  SHFL.IDX PT, R17, R9, 0x1, 0x181f ;  /* 0x00381f0009117f89 */ /* 0x000f2200000e0000 */
[C---:B------:R-:W-:Y:S02]  /*1cd0*/  ISETP.GE.AND P5, PT, R2.reuse, 0x31, PT ;  /* 0x000000310200780c */ /* 0x040fe40003fa6270 */
[----:B------:R-:W-:Y:S01]  /*1ce0*/  ISETP.GE.AND P3, PT, R2, 0x41, PT ;  /* 0x000000410200780c */ /* 0x000fe20003f66270 */
[----:B------:R-:W3:Y:S04]  /*1cf0*/  SHFL.IDX PT, R14, R11, 0x2, 0x181f ;  /* 0x00581f000b0e7f89 */ /* 0x000ee800000e0000 */
[----:B------:R-:W3:Y:S01]  /*1d00*/  SHFL.IDX PT, R12, R11, 0x3, 0x181f ;  /* 0x00781f000b0c7f89 */ /* 0x000ee200000e0000 */
[----:B-1----:R-:W-:-:S03]  /*1d10*/  @P1 LEA R22, P2, R236, R22, 0x1 ;  /* 0x00000016ec161211 */ /* 0x002fc600078408ff */
[----:B------:R-:W1:Y:S01]  /*1d20*/  SHFL.IDX PT, R15, R9, 0x2, 0x181f ;  /* 0x00581f00090f7f89 */ /* 0x000e6200000e0000 */
[----:B--2---:R-:W-:-:S03]  /*1d30*/  @P1 LEA.HI.X R23, R236, R7, R235, 0x1, P2 ;  /* 0x00000007ec171211 */ /* 0x004fc600010f0ceb */
[----:B------:R-:W2:Y:S01]  /*1d40*/  SHFL.IDX PT, R10, R11, 0x4, 0x181f ;  /* 0x00981f000b0a7f89 */ /* 0x000ea200000e0000 */
[----:B------:R-:W-:-:S03]  /*1d50*/  ISETP.GE.AND P2, PT, R2, 0x51, PT ;  /* 0x000000510200780c */ /* 0x000fc60003f46270 */
[----:B------:R-:W1:Y:S04]  /*1d60*/  SHFL.IDX PT, R13, R9, 0x3, 0x181f ;  /* 0x00781f00090d7f89 */ /* 0x000e6800000e0000 */
[----:B------:R-:W-:Y:S04]  /*1d70*/  SHFL.IDX PT, R7, R11, 0x5, 0x181f ;  /* 0x00b81f000b077f89 */ /* 0x000fe800000e0000 */
[----:B------:R-:W1:Y:S04]  /*1d80*/  SHFL.IDX PT, R11, R9, 0x4, 0x181f ;  /* 0x00981f00090b7f89 */ /* 0x000e6800000e0000 */
[----:B------:R-:W1:Y:S04]  /*1d90*/  SHFL.IDX PT, R9, R9, 0x5, 0x181f ;  /* 0x00b81f0009097f89 */ /* 0x000e6800000e0000 */
[----:B------:R3:W-:Y:S02]  /*1da0*/  @P1 LDGSTS.E.BYPASS.LTC128B.128 [R229+0x3100], [R22.64], !P4 ;  /* 0x0310000016e51fae */ /* 0x0007e4000e101d50 */
[----:B---3--:R-:W-:-:S02]  /*1db0*/  @P0 LEA R22, P1, R236, R16, 0x1 ;  /* 0x00000010ec160211 */ /* 0x008fc400078208ff */
[----:B------:R-:W-:Y:S02]  /*1dc0*/  SHF.R.S32.HI R16, RZ, 0x4, R21 ;  /* 0x00000004ff107819 */ /* 0x000fe40000011415 */
[C-C-:B----4-:R-:W-:Y:S02]  /*1dd0*/  @P0 LEA.HI.X R23, R236.reuse, R17, R235.reuse, 0x1, P1 ;  /* 0x00000011ec170211 */ /* 0x150fe400008f0ceb */
[C---:B------:R-:W-:Y:S02]  /*1de0*/  @P6 LEA R14, P1, R236.reuse, R14, 0x1 ;  /* 0x0000000eec0e6211 */ /* 0x040fe400078208ff */
[----:B------:R-:W-:Y:S01]  /*1df0*/  LEA.HI R21, R21, R16, RZ, 0x1 ;  /* 0x0000001015157211 */ /* 0x000fe200078f08ff */
[----:B------:R3:W-:Y:S01]  /*1e00*/  @P0 LDGSTS.E.BYPASS.LTC128B.128 [R229+0x3900], [R22.64], !P4 ;  /* 0x0390000016e50fae */ /* 0x0007e2000e101d50 */
[C---:B------:R-:W-:Y:S02]  /*1e10*/  @P5 LEA R12, P0, R236.reuse, R12, 0x1 ;  /* 0x0000000cec0c5211 */ /* 0x040fe400078008ff */
[----:B-1----:R-:W-:-:S02]  /*1e20*/  @P6 LEA.HI.X R15, R236, R15, R235, 0x1, P1 ;  /* 0x0000000fec0f6211 */ /* 0x002fc400008f0ceb */
[C---:B--2---:R-:W-:Y:S02]  /*1e30*/  @P3 LEA R10, P1, R236.reuse, R10, 0x1 ;  /* 0x0000000aec0a3211 */ /* 0x044fe400078208ff */
[C-C-:B------:R-:W-:Y:S01]  /*1e40*/  @P5 LEA.HI.X R13, R236.reuse, R13, R235.reuse, 0x1, P0 ;  /* 0x0000000dec0d5211 */ /* 0x140fe200000f0ceb */
[----:B------:R1:W-:Y:S01]  /*1e50*/  @P6 LDGSTS.E.BYPASS.LTC128B.128 [R229+0x4100], [R14.64], !P4 ;  /* 0x041000000ee56fae */ /* 0x0003e2000e101d50 */
[----:B------:R-:W-:Y:S02]  /*1e60*/  @P3 LEA.HI.X R11, R236, R11, R235, 0x1, P1 ;  /* 0x0000000bec0b3211 */ /* 0x000fe400008f0ceb */
[----:B------:R-:W-:Y:S01]  /*1e70*/  LOP3.LUT R21, R21, 0xfffffffe, RZ, 0xc0, !PT ;  /* 0xfffffffe15157812 */ /* 0x000fe200078ec0ff */
[----:B------:R1:W-:Y:S01]  /*1e80*/  @P5 LDGSTS.E.BYPASS.LTC128B.128 [R229+0x4900], [R12.64], !P4 ;  /* 0x049000000ce55fae */ /* 0x0003e2000e101d50 */
[----:B------:R-:W-:-:S03]  /*1e90*/  LOP3.LUT P1, RZ, R88, 0x2, RZ, 0xc0, !PT ;  /* 0x0000000258ff7812 */ /* 0x000fc6000782c0ff */
[----:B------:R2:W-:Y:S01]  /*1ea0*/  @P3 LDGSTS.E.BYPASS.LTC128B.128 [R229+0x5100], [R10.64], !P4 ;  /* 0x051000000ae53fae */ /* 0x0005e2000e101d50 */
[----:B------:R-:W-:Y:S01]  /*1eb0*/  IMAD.IADD R16, R16, 0x1, -R21 ;  /* 0x0000000110107824 */ /* 0x000fe200078e0a15 */
[----:B---3--:R-:W-:Y:S01]  /*1ec0*/  @P2 LEA R22, P0, R236, R7, 0x1 ;  /* 0x00000007ec162211 */ /* 0x008fe200078008ff */
[----:B------:R-:W-:-:S03]  /*1ed0*/  IMAD.SHL.U32 R7, R88, 0x40, RZ ;  /* 0x0000004058077824 */ /* 0x000fc600078e00ff */
[----:B------:R-:W-:Y:S01]  /*1ee0*/  @P2 LEA.HI.X R23, R236, R9, R235, 0x1, P0 ;  /* 0x00000009ec172211 */ /* 0x000fe200000f0ceb */
[----:B------:R-:W-:Y:S01]  /*1ef0*/  IMAD.SHL.U32 R9, R16, 0x8, RZ ;  /* 0x0000000810097824 */ /* 0x000fe200078e00ff */
[----:B------:R-:W-:Y:S02]  /*1f00*/  LOP3.LUT R7, R7, 0x1c0, RZ, 0xc0, !PT ;  /* 0x000001c007077812 */ /* 0x000fe400078ec0ff */
[----:B------:R-:W-:Y:S01]  /*1f10*/  IADD3 R94, P0, R38, UR20, RZ ;  /* 0x00000014265e7c10 */ /* 0x000fe2000ff1e0ff */
[----:B------:R3:W-:Y:S01]  /*1f20*/  @P2 LDGSTS.E.BYPASS.LTC128B.128 [R229+0x5900], [R22.64], !P4 ;  /* 0x0590000016e52fae */ /* 0x0007e2000e101d50 */
[----:B------:R-:W-:Y:S02]  /*1f30*/  LOP3.LUT R18, R7, 0x8, R18, 0xf8, !PT ;  /* 0x0000000807127812 */ /* 0x000fe400078ef812 */
[----:B------:R-:W-:Y:S01]  /*1f40*/  SHF.R.U32.HI R7, RZ, 0x3, R7 ;  /* 0x00000003ff077819 */ /* 0x000fe20000011607 */
[----:B------:R-:W0:Y:S01]  /*1f50*/  LDGDEPBAR ;  /* 0x00000000000079af */ /* 0x000e220000000000 */
[----:B------:R-:W-:-:S02]  /*1f60*/  LOP3.LUT R9, R19, 0x8, R9, 0xf8, !PT ;  /* 0x0000000813097812 */ /* 0x000fc400078ef809 */
[----:B------:R-:W-:Y:S02]  /*1f70*/  SHF.R.U32.HI R19, RZ, 0x3, R19 ;  /* 0x00000003ff137819 */ /* 0x000fe40000011613 */
[----:B------:R-:W-:Y:S02]  /*1f80*/  LOP3.LUT R18, R18, R7, RZ, 0x3c, !PT ;  /* 0x0000000712127212 */ /* 0x000fe400078e3cff */
[----:B------:R-:W-:Y:S02]  /*1f90*/  LOP3.LUT R7, R9, R19, RZ, 0x3c, !PT ;  /* 0x0000001309077212 */ /* 0x000fe400078e3cff */
[----:B------:R-:W-:Y:S01]  /*1fa0*/  IADD3.X R36, R39, UR12, R36, P0, !PT ;  /* 0x0000000c27247c10 */ /* 0x000fe200087fe424 */
[----:B------:R-:W-:Y:S01]  /*1fb0*/  IMAD R227, R16, 0x200, R18 ;  /* 0x0000020010e37824 */ /* 0x000fe200078e0212 */
[----:B------:R-:W-:Y:S01]  /*1fc0*/  LEA R93, P0, R94, c[0x0][0x1f8], 0x1 ;  /* 0x00007e005e5d7a11 */ /* 0x000fe200078008ff */
[----:B------:R-:W-:Y:S01]  /*1fd0*/  IMAD.IADD R228, R7, 0x1, R228 ;  /* 0x0000000107e47824 */ /* 0x000fe200078e02e4 */
[----:B------:R-:W-:Y:S01]  /*1fe0*/  SHF.L.U64.HI R235, R236, 0x1, R235 ;  /* 0x00000001eceb7819 */ /* 0x000fe200000102eb */
[----:B------:R-:W-:Y:S01]  /*1ff0*/  IMAD.SHL.U32 R227, R227, 0x2, RZ ;  /* 0x00000002e3e37824 */ /* 0x000fe200078e00ff */
[----:B------:R-:W-:Y:S01]  /*2000*/  LEA.HI.X R94, R94, c[0x0][0x1fc], R36, 0x1, P0 ;  /* 0x00007f005e5e7a11 */ /* 0x000fe200000f0c24 */
[----:B------:R-:W-:Y:S01]  /*2010*/  IMAD.SHL.U32 R228, R228, 0x2, RZ ;  /* 0x00000002e4e47824 */ /* 0x000fe200078e00ff */
[----:B------:R-:W4:Y:S01]  /*2020*/  SHFL.IDX PT, R92, R93, 0x1, 0x181f ;  /* 0x00381f005d5c7f89 */ /* 0x000f2200000e0000 */
[C---:B------:R-:W-:Y:S01]  /*2030*/  ISETP.GE.AND P2, PT, R236.reuse, c[0x0][0x1d4], PT ;  /* 0x00007500ec007a0c */ /* 0x040fe20003f46270 */
[----:B------:R-:W-:Y:S01]  /*2040*/  IMAD.SHL.U32 R236, R236, 0x2, RZ ;  /* 0x00000002ecec7824 */ /* 0x000fe200078e00ff */
[C---:B------:R-:W-:Y:S01]  /*2050*/  IADD3 R37, R227.reuse, 0x3100, RZ ;  /* 0x00003100e3257810 */ /* 0x040fe20007ffe0ff */
[----:B------:R-:W-:Y:S01]  /*2060*/  SHFL.IDX PT, R95, R94, 0x1, 0x181f ;  /* 0x00381f005e5f7f89 */ /* 0x000fe200000e0000 */
[----:B------:R-:W-:Y:S01]  /*2070*/  IADD3 R226, R227, 0x3120, RZ ;  /* 0x00003120e3e27810 */ /* 0x000fe20007ffe0ff */
[----:B------:R-:W-:Y:S01]  /*2080*/  IMAD R224, R0, 0x2, R228 ;  /* 0x0000000200e07824 */ /* 0x000fe200078e02e4 */
[----:B------:R-:W-:-:S04]  /*2090*/  DEPBAR.LE SB0, 0x1 ;  /* 0x000080400000791a */ /* 0x000fc80000000000 */
[----:B------:R-:W-:-:S04]  /*20a0*/  DEPBAR.LE SB0, 0x0 ;  /* 0x000080000000791a */ /* 0x000fc80000000000 */
[----:B------:R-:W-:Y:S01]  /*20b0*/  BAR.SYNC.DEFER_BLOCKING 0x0 ;  /* 0x0000000000007b1d */ /* 0x000fe20000010000 */
[----:B------:R-:W-:Y:S01]  /*20c0*/  @P1 IADD3 R226, R37, -0x20, RZ ;  /* 0xffffffe025e21810 */ /* 0x000fe20007ffe0ff */
[----:B------:R-:W-:Y:S01]  /*20d0*/  IMAD R223, R4, 0x2, R228 ;  /* 0x0000000204df7824 */ /* 0x000fe200078e02e4 */
[----:B------:R-:W-:Y:S02]  /*20e0*/  LOP3.LUT P1, RZ, R88, 0x4, RZ, 0xc0, !PT ;  /* 0x0000000458ff7812 */ /* 0x000fe4000782c0ff */
[C---:B------:R-:W-:Y:S01]  /*20f0*/  ISETP.LT.OR P5, PT, R2.reuse, 0x1, P2 ;  /* 0x000000010200780c */ /* 0x040fe200017a1670 */
[----:B------:R-:W1:Y:S01]  /*2100*/  SHFL.IDX PT, R98, R93, RZ, 0x181f ;  /* 0x00181fff5d627589 */ /* 0x000e6200000e0000 */
[----:B------:R-:W-:Y:S01]  /*2110*/  ISETP.LT.OR P0, PT, R2, 0x11, P2 ;  /* 0x000000110200780c */ /* 0x000fe20001701670 */
[----:B------:R-:W-:Y:S01]  /*2120*/  IMAD R221, R0, 0x2, R223 ;  /* 0x0000000200dd7824 */ /* 0x000fe200078e02df */
[----:B----4-:R-:W-:Y:S01]  /*2130*/  IADD3 R92, P3, R92, R236, RZ ;  /* 0x000000ec5c5c7210 */ /* 0x010fe20007f7e0ff */
[----:B------:R-:W4:Y:S01]  /*2140*/  SHFL.IDX PT, R96, R94, RZ, 0x181f ;  /* 0x00181fff5e607589 */ /* 0x000f2200000e0000 */
[----:B------:R-:W-:-:S02]  /*2150*/  IADD3 R217, R226, 0x800, RZ ;  /* 0x00000800e2d97810 */ /* 0x000fc40007ffe0ff */
[C---:B------:R-:W-:Y:S01]  /*2160*/  IADD3 R216, R226.reuse, 0x1000, RZ ;  /* 0x00001000e2d87810 */ /* 0x040fe20007ffe0ff */
[----:B------:R-:W-:Y:S01]  /*2170*/  SHFL.IDX PT, R89, R94, 0x2, 0x181f ;  /* 0x00581f005e597f89 */ /* 0x000fe200000e0000 */
[C---:B------:R-:W-:Y:S02]  /*2180*/  IADD3 R215, R226.reuse, 0x1800, RZ ;  /* 0x00001800e2d77810 */ /* 0x040fe40007ffe0ff */
[C---:B------:R-:W-:Y:S01]  /*2190*/  IADD3 R214, R226.reuse, 0x2000, RZ ;  /* 0x00002000e2d67810 */ /* 0x040fe20007ffe0ff */
[----:B------:R-:W-:Y:S01]  /*21a0*/  SHFL.IDX PT, R91, R93, 0x3, 0x181f ;  /* 0x00781f005d5b7f89 */ /* 0x000fe200000e0000 */
[----:B------:R-:W-:-:S03]  /*21b0*/  IADD3 R213, R226, 0x2800, RZ ;  /* 0x00002800e2d57810 */ /* 0x000fc60007ffe0ff */
[----:B------:R-:W-:Y:S04]  /*21c0*/  SHFL.IDX PT, R90, R94, 0x3, 0x181f ;  /* 0x00781f005e5a7f89 */ /* 0x000fe800000e0000 */
[----:B------:R-:W-:Y:S04]  /*21d0*/  LDSM.16.M88.4 R28, [R228+0x6100] ;  /* 0x00610000e41c783b */ /* 0x000fe80000000200 */
[----:B------:R-:W-:Y:S01]  /*21e0*/  LDSM.16.M88.4 R32, [R228+0x8100] ;  /* 0x00810000e420783b */ /* 0x000fe20000000200 */
[----:B-1----:R-:W-:-:S03]  /*21f0*/  IADD3 R98, P6, R98, R236, RZ ;  /* 0x000000ec62627210 */ /* 0x002fc60007fde0ff */
[----:B------:R-:W1:Y:S02]  /*2200*/  LDSM.16.M88.4 R84, [R227+0x5900] ;  /* 0x00590000e354783b */ /* 0x000e640000000200 */
[----:B----4-:R-:W-:Y:S01]  /*2210*/  IMAD.X R99, R96, 0x1, R235, P6 ;  /* 0x0000000160637824 */ /* 0x010fe200030e06eb */
[C---:B------:R-:W-:Y:S01]  /*2220*/  ISETP.LT.OR P6, PT, R2.reuse, 0x21, P2 ;  /* 0x000000210200780c */ /* 0x040fe200017c1670 */
[----:B------:R-:W4:Y:S04]  /*2230*/  LDSM.16.M88.4 R76, [R227+0x3100] ;  /* 0x00310000e34c783b */ /* 0x000f280000000200 */
[----:B------:R-:W2:Y:S04]  /*2240*/  LDSM.16.M88.4 R68, [R227+0x3900] ;  /* 0x00390000e344783b */ /* 0x000ea80000000200 */
[----:B------:R-:W2:Y:S04]  /*2250*/  LDSM.16.M88.4 R60, [R227+0x4100] ;  /* 0x00410000e33c783b */ /* 0x000ea80000000200 */
[----:B------:R-:W2:Y:S04]  /*2260*/  LDSM.16.M88.4 R52, [R227+0x4900] ;  /* 0x00490000e334783b */ /* 0x000ea80000000200 */
[----:B------:R-:W2:Y:S04]  /*2270*/  LDSM.16.M88.4 R40, [R227+0x5100] ;  /* 0x00510000e328783b */ /* 0x000ea80000000200 */
[----:B------:R-:W-:Y:S04]  /*2280*/  LDSM.16.M88.4 R156, [R226] ;  /* 0x00000000e29c783b */ /* 0x000fe80000000200 */
[----:B------:R-:W-:Y:S04]  /*2290*/  LDSM.16.M88.4 R152, [R226+0x800] ;  /* 0x00080000e298783b */ /* 0x000fe80000000200 */
[----:B------:R-:W-:Y:S04]  /*22a0*/  LDSM.16.M88.4 R148, [R226+0x1000] ;  /* 0x00100000e294783b */ /* 0x000fe80000000200 */
[----:B------:R-:W-:Y:S01]  /*22b0*/  LDSM.16.M88.4 R144, [R226+0x1800] ;  /* 0x00180000e290783b */ /* 0x000fe20000000200 */
[-C--:B-1----:R-:W-:Y:S03]  /*22c0*/  HMMA.16816.F32 R36, R28, R84.reuse, RZ ;  /* 0x000000541c24723c */ /* 0x082fe600000018ff */
[----:B------:R-:W-:Y:S04]  /*22d0*/  LDSM.16.M88.4 R140, [R226+0x2000] ;  /* 0x00200000e28c783b */ /* 0x000fe80000000200 */
[----:B------:R-:W-:Y:S01]  /*22e0*/  LDSM.16.M88.4 R136, [R226+0x2800] ;  /* 0x00280000e288783b */ /* 0x000fe20000000200 */
[----:B------:R-:W-:Y:S03]  /*22f0*/  HMMA.16816.F32 R116, R32, R84, RZ ;  /* 0x000000542074723c */ /* 0x000fe600000018ff */
[----:B------:R-:W-:Y:S04]  /*2300*/  SHFL.IDX PT, R84, R93, 0x2, 0x181f ;  /* 0x00581f005d547f89 */ /* 0x000fe800000e0000 */
[----:B------:R-:W1:Y:S01]  /*2310*/  LDSM.16.M88.4 R112, [R224+0x6100] ;  /* 0x00610000e070783b */ /* 0x000e620000000200 */
[-C--:B----4-:R-:W-:Y:S03]  /*2320*/  HMMA.16816.F32 R80, R28, R76.reuse, RZ ;  /* 0x0000004c1c50723c */ /* 0x090fe600000018ff */
[----:B------:R-:W-:Y:S04]  /*2330*/  SHFL.IDX PT, R85, R93, 0x5, 0x181f ;  /* 0x00b81f005d557f89 */ /* 0x000fe800000e0000 */
[----:B------:R-:W-:Y:S01]  /*2340*/  LDSM.16.M88.4 R160, [R224+0x8100] ;  /* 0x00810000e0a0783b */ /* 0x000fe20000000200 */
[----:B------:R-:W-:Y:S03]  /*2350*/  HMMA.16816.F32 R24, R32, R76, RZ ;  /* 0x0000004c2018723c */ /* 0x000fe600000018ff */
[----:B------:R-:W-:Y:S01]  /*2360*/  @!PT LDS RZ, [RZ] ;  /* 0x00000000fffff984 */ /* 0x000fe20000000800 */
[----:B------:R-:W-:Y:S01]  /*2370*/  @!PT LDS RZ, [RZ] ;  /* 0x00000000fffff984 */ /* 0x000fe20000000800 */
[----:B------:R-:W-:Y:S01]  /*2380*/  @!PT LDS RZ, [RZ] ;  /* 0x00000000fffff984 */ /* 0x000fe20000000800 */
[----:B------:R4:W-:Y:S01]  /*2390*/  LDGSTS.E.BYPASS.LTC128B.128 [R229+0x100], [R98.64], !P5 ;  /* 0x0010000062e57fae */ /* 0x0009e2000e901d50 */
[----:B------:R-:W-:-:S04]  /*23a0*/  ISETP.LT.OR P5, PT, R2, 0x31, P2 ;  /* 0x000000310200780c */ /* 0x000fc800017a1670 */
[----:B------:R-:W-:Y:S08]  /*23b0*/  HMMA.16816.F32 R132, R32, R78, RZ ;  /* 0x0000004e2084723c */ /* 0x000ff000000018ff */
[-C--:B--2---:R-:W-:Y:S08]  /*23c0*/  HMMA.16816.F32 R72, R28, R68.reuse, RZ ;  /* 0x000000441c48723c */ /* 0x084ff000000018ff */
[C---:B---3--:R-:W-:Y:S08]  /*23d0*/  HMMA.16816.F32 R20, R32.reuse, R68, RZ ;  /* 0x000000442014723c */ /* 0x048ff000000018ff */
[----:B------:R-:W-:Y:S08]  /*23e0*/  HMMA.16816.F32 R128, R32, R70, RZ ;  /* 0x000000462080723c */ /* 0x000ff000000018ff */
[-C--:B------:R-:W-:Y:S08]  /*23f0*/  HMMA.16816.F32 R64, R28, R60.reuse, RZ ;  /* 0x0000003c1c40723c */ /* 0x080ff000000018ff */
[C---:B------:R-:W-:Y:S08]  /*2400*/  HMMA.16816.F32 R16, R32.reuse, R60, RZ ;  /* 0x0000003c2010723c */ /* 0x040ff000000018ff */
[----:B------:R-:W-:Y:S08]  /*2410*/  HMMA.16816.F32 R124, R32, R62, RZ ;  /* 0x0000003e207c723c */ /* 0x000ff000000018ff */
[-C--:B------:R-:W-:Y:S08]  /*2420*/  HMMA.16816.F32 R56, R28, R52.reuse, RZ ;  /* 0x000000341c38723c */ /* 0x080ff000000018ff */
[C---:B------:R-:W-:Y:S08]  /*2430*/  HMMA.16816.F32 R12, R32.reuse, R52, RZ ;  /* 0x00000034200c723c */ /* 0x040ff000000018ff */
[----:B------:R-:W-:Y:S08]  /*2440*/  HMMA.16816.F32 R120, R32, R54, RZ ;  /* 0x000000362078723c */ /* 0x000ff000000018ff */
[-C--:B------:R-:W-:Y:S08]  /*2450*/  HMMA.16816.F32 R48, R28, R40.reuse, RZ ;  /* 0x000000281c30723c */ /* 0x080ff000000018ff */
[C---:B------:R-:W-:Y:S08]  /*2460*/  HMMA.16816.F32 R8, R32.reuse, R40, RZ ;  /* 0x000000282008723c */ /* 0x040ff000000018ff */
[----:B------:R-:W-:Y:S08]  /*2470*/  HMMA.16816.F32 R44, R32, R42, RZ ;  /* 0x0000002a202c723c */ /* 0x000ff000000018ff */
[C---:B------:R-:W-:Y:S08]  /*2480*/  HMMA.16816.F32 R76, R28.reuse, R78, RZ ;  /* 0x0000004e1c4c723c */ /* 0x040ff000000018ff */
[C---:B------:R-:W-:Y:S08]  /*2490*/  HMMA.16816.F32 R68, R28.reuse, R70, RZ ;  /* 0x000000461c44723c */ /* 0x040ff000000018ff */
[C---:B------:R-:W-:Y:S08]  /*24a0*/  HMMA.16816.F32 R60, R28.reuse, R62, RZ ;  /* 0x0000003e1c3c723c */ /* 0x040ff000000018ff */
[C---:B------:R-:W-:Y:S08]  /*24b0*/  HMMA.16816.F32 R52, R28.reuse, R54, RZ ;  /* 0x000000361c34723c */ /* 0x040ff000000018ff */
[----:B------:R-:W-:Y:S08]  /*24c0*/  HMMA.16816.F32 R40, R28, R42, RZ ;  /* 0x0000002a1c28723c */ /* 0x000ff000000018ff */
[-C--:B------:R-:W-:Y:S08]  /*24d0*/  HMMA.16816.F32 R32, R32, R86.reuse, RZ ;  /* 0x000000562020723c */ /* 0x080ff000000018ff */
[----:B------:R-:W-:Y:S01]  /*24e0*/  HMMA.16816.F32 R28, R28, R86, RZ ;  /* 0x000000561c1c723c */ /* 0x000fe200000018ff */
[----:B------:R2:W3:Y:S04]  /*24f0*/  SHFL.IDX PT, R87, R93, 0x4, 0x181f ;  /* 0x00981f005d577f89 */ /* 0x0004e800000e0000 */
[----:B------:R-:W3:Y:S03]  /*2500*/  SHFL.IDX PT, R86, R94, 0x4, 0x181f ;  /* 0x00981f005e567f89 */ /* 0x000ee600000e0000 */
[C---:B-1----:R-:W-:Y:S08]  /*2510*/  HMMA.16816.F32 R80, R112.reuse, R156, R80 ;  /* 0x0000009c7050723c */ /* 0x042ff00000001850 */
[----:B------:R-:W-:Y:S01]  /*2520*/  HMMA.16816.F32 R72, R112, R152, R72 ;  /* 0x000000987048723c */ /* 0x000fe20000001848 */
[----:B--2---:R-:W-:Y:S01]  /*2530*/  IMAD.X R93, R95, 0x1, R235, P3 ;  /* 0x000000015f5d7824 */ /* 0x004fe200018e06eb */
[----:B------:R-:W-:-:S06]  /*2540*/  IADD3 R88, P3, R84, R236, RZ ;  /* 0x000000ec54587210 */ /* 0x000fcc0007f7e0ff */
[----:B------:R-:W-:Y:S01]  /*2550*/  HMMA.16816.F32 R64, R112, R148, R64 ;  /* 0x000000947040723c */ /* 0x000fe20000001840 */
[----:B------:R1:W2:Y:S01]  /*2560*/  SHFL.IDX PT, R84, R94, 0x5, 0x181f ;  /* 0x00b81f005e547f89 */ /* 0x0002a200000e0000 */
[----:B------:R-:W-:-:S03]  /*2570*/  IMAD.X R89, R89, 0x1, R235, P3 ;  /* 0x0000000159597824 */ /* 0x000fc600018e06eb */
[----:B------:R2:W-:Y:S03]  /*2580*/  LDGSTS.E.BYPASS.LTC128B.128 [R229+0x900], [R92.64], !P0 ;  /* 0x009000005ce57fae */ /* 0x0005e6000c101d50 */
[C---:B------:R-:W-:Y:S01]  /*2590*/  HMMA.16816.F32 R56, R112.reuse, R144, R56 ;  /* 0x000000907038723c */ /* 0x040fe20000001838 */
[----:B------:R2:W-:Y:S07]  /*25a0*/  LDGSTS.E.BYPASS.LTC128B.128 [R229+0x1100], [R88.64], !P6 ;  /* 0x0110000058e57fae */ /* 0x0005ee000f101d50 */
[----:B------:R-:W-:Y:S01]  /*25b0*/  HMMA.16816.F32 R48, R112, R140, R48 ;  /* 0x0000008c7030723c */ /* 0x000fe20000001830 */
[----:B-1----:R-:W-:-:S07]  /*25c0*/  IADD3 R94, P3, R91, R236, RZ ;  /* 0x000000ec5b5e7210 */ /* 0x002fce0007f7e0ff */
[----:B------:R-:W-:Y:S01]  /*25d0*/  HMMA.16816.F32 R36, R112, R136, R36 ;  /* 0x000000887024723c */ /* 0x000fe20000001824 */
[----:B------:R-:W-:Y:S01]  /*25e0*/  IMAD.X R95, R90, 0x1, R235, P3 ;  /* 0x000000015a5f7824 */ /* 0x000fe200018e06eb */
[----:B------:R-:W-:Y:S02]  /*25f0*/  ISETP.LT.OR P3, PT, R2, 0x41, P2 ;  /* 0x000000410200780c */ /* 0x000fe40001761670 */
[----:B---3--:R-:W-:-:S04]  /*2600*/  IADD3 R90, P0, R87, R236, RZ ;  /* 0x000000ec575a7210 */ /* 0x008fc80007f1e0ff */
[C---:B------:R-:W-:Y:S01]  /*2610*/  HMMA.16816.F32 R76, R112.reuse, R158, R76 ;  /* 0x0000009e704c723c */ /* 0x040fe2000000184c */
[----:B------:R-:W-:Y:S01]  /*2620*/  ISETP.LT.OR P2, PT, R2, 0x51, P2 ;  /* 0x000000510200780c */ /* 0x000fe20001741670 */
[----:B------:R-:W-:Y:S01]  /*2630*/  IMAD.MOV.U32 R2, RZ, RZ, 0x40 ;  /* 0x00000040ff027424 */ /* 0x000fe200078e00ff */
[----:B------:R1:W-:Y:S01]  /*2640*/  LDGSTS.E.BYPASS.LTC128B.128 [R229+0x1900], [R94.64], !P5 ;  /* 0x019000005ee57fae */ /* 0x0003e2000e901d50 */
[--C-:B------:R-:W-:Y:S01]  /*2650*/  IMAD.X R91, R86, 0x1, R235.reuse, P0 ;  /* 0x00000001565b7824 */ /* 0x100fe200000e06eb */
[----:B------:R-:W-:Y:S02]  /*2660*/  IADD3 R86, P0, R85, R236, RZ ;  /* 0x000000ec55567210 */ /* 0x000fe40007f1e0ff */
[----:B------:R-:W-:Y:S01]  /*2670*/  SEL R2, R2, 0xffffffc0, !P1 ;  /* 0xffffffc002027807 */ /* 0x000fe20004800000 */
[C---:B------:R-:W-:Y:S02]  /*2680*/  HMMA.16816.F32 R68, R112.reuse, R154, R68 ;  /* 0x0000009a7044723c */ /* 0x040fe40000001844 */
[----:B--2---:R-:W-:Y:S01]  /*2690*/  IMAD.X R87, R84, 0x1, R235, P0 ;  /* 0x0000000154577824 */ /* 0x004fe200000e06eb */
[----:B------:R2:W-:Y:S01]  /*26a0*/  LDGSTS.E.BYPASS.LTC128B.128 [R229+0x2100], [R90.64], !P3 ;  /* 0x021000005ae57fae */ /* 0x0005e2000d901d50 */
[----:B------:R-:W-:Y:S01]  /*26b0*/  IMAD.IADD R222, R227, 0x1, R2 ;  /* 0x00000001e3de7824 */ /* 0x000fe200078e0202 */
[----:B------:R-:W-:Y:S01]  /*26c0*/  ISETP.GT.AND P3, PT, R233, 0x5f, PT ;  /* 0x0000005fe900780c */ /* 0x000fe20003f64270 */
[----:B------:R-:W-:Y:S01]  /*26d0*/  IMAD.IADD R212, R2, 0x1, R226 ;  /* 0x0000000102d47824 */ /* 0x000fe200078e02e2 */
[----:B------:R3:W-:Y:S01]  /*26e0*/  LDGSTS.E.BYPASS.LTC128B.128 [R229+0x2900], [R86.64], !P2 ;  /* 0x0290000056e57fae */ /* 0x0007e2000d101d50 */
[----:B------:R-:W-:Y:S01]  /*26f0*/  HMMA.16816.F32 R60, R112, R150, R60 ;  /* 0x00000096703c723c */ /* 0x000fe2000000183c */
[----:B------:R-:W-:-:S02]  /*2700*/  IADD3 R2, R6, -0x1, RZ ;  /* 0xffffffff06027810 */ /* 0x000fc40007ffe0ff */
[----:B------:R-:W-:Y:S02]  /*2710*/  LDSM.16.M88.4 R108, [R223+0x8100] ;  /* 0x00810000df6c783b */ /* 0x000fe40000000200 */
[----:B------:R-:W-:Y:S02]  /*2720*/  ISETP.GT.AND P0, PT, R2, R230, PT ;  /* 0x000000e60200720c */ /* 0x000fe40003f04270 */
[----:B------:R-:W3:Y:S01]  /*2730*/  LDSM.16.M88.4 R104, [R222+0x3100] ;  /* 0x00310000de68783b */ /* 0x000ee20000000200 */
[C---:B------:R-:W-:Y:S03]  /*2740*/  HMMA.16816.F32 R52, R112.reuse, R146, R52 ;  /* 0x000000927034723c */ /* 0x040fe60000001834 */
[----:B------:R-:W3:Y:S04]  /*2750*/  LDSM.16.M88.4 R100, [R222+0x3900] ;  /* 0x00390000de64783b */ /* 0x000ee80000000200 */
[----:B----4-:R-:W4:Y:S01]  /*2760*/  LDSM.16.M88.4 R96, [R222+0x4100] ;  /* 0x00410000de60783b */ /* 0x010f220000000200 */
[C---:B------:R-:W-:Y:S03]  /*2770*/  HMMA.16816.F32 R40, R112.reuse, R142, R40 ;  /* 0x0000008e7028723c */ /* 0x040fe60000001828 */
[----:B-1----:R-:W1:Y:S04]  /*2780*/  LDSM.16.M88.4 R92, [R222+0x4900] ;  /* 0x00490000de5c783b */ /* 0x002e680000000200 */
[----:B--2---:R-:W2:Y:S01]  /*2790*/  LDSM.16.M88.4 R88, [R222+0x5100] ;  /* 0x00510000de58783b */ /* 0x004ea20000000200 */
[----:B------:R-:W-:Y:S03]  /*27a0*/  HMMA.16816.F32 R28, R112, R138, R28 ;  /* 0x0000008a701c723c */ /* 0x000fe6000000181c */
[----:B---3--:R-:W3:Y:S04]  /*27b0*/  LDSM.16.M88.4 R84, [R222+0x5900] ;  /* 0x00590000de54783b */ /* 0x008ee80000000200 */
[----:B------:R-:W1:Y:S01]  /*27c0*/  LDSM.16.M88.4 R112, [R223+0x6100] ;  /* 0x00610000df70783b */ /* 0x000e620000000200 */
[C---:B------:R-:W-:Y:S03]  /*27d0*/  HMMA.16816.F32 R24, R160.reuse, R156, R24 ;  /* 0x0000009ca018723c */ /* 0x040fe60000001818 */
[----:B------:R-:W-:Y:S04]  /*27e0*/  LDSM.16.M88.4 R164, [R221+0x6100] ;  /* 0x00610000dda4783b */ /* 0x000fe80000000200 */
[----:B------:R-:W0:Y:S01]  /*27f0*/  LDGDEPBAR ;  /* 0x00000000000079af */ /* 0x000e220000000000 */
        /* <DEDUP_REMOVED lines=9> */
[C---:B------:R-:W-:Y:S01]  /*2890*/  HMMA.16816.F32 R124, R160.reuse, R150, R124 ;  /* 0x00000096a07c723c */ /* 0x040fe2000000187c */
[----:B------:R-:W-:Y:S07]  /*28a0*/  LDSM.16.M88.4 R148, [R212+0x1000] ;  /* 0x00100000d494783b */ /* 0x000fee0000000200 */
[C---:B------:R-:W-:Y:S01]  /*28b0*/  HMMA.16816.F32 R120, R160.reuse, R146, R120 ;  /* 0x00000092a078723c */ /* 0x040fe20000001878 */
[----:B------:R-:W-:Y:S07]  /*28c0*/  LDSM.16.M88.4 R144, [R212+0x1800] ;  /* 0x00180000d490783b */ /* 0x000fee0000000200 */
[C---:B------:R-:W-:Y:S01]  /*28d0*/  HMMA.16816.F32 R44, R160.reuse, R142, R44 ;  /* 0x0000008ea02c723c */ /* 0x040fe2000000182c */
[----:B------:R-:W-:Y:S07]  /*28e0*/  LDSM.16.M88.4 R140, [R212+0x2000] ;  /* 0x00200000d48c783b */ /* 0x000fee0000000200 */
[----:B------:R-:W-:Y:S01]  /*28f0*/  HMMA.16816.F32 R32, R160, R138, R32 ;  /* 0x0000008aa020723c */ /* 0x000fe20000001820 */
[----:B------:R-:W2:Y:S04]  /*2900*/  LDSM.16.M88.4 R160, [R221+0x8100] ;  /* 0x00810000dda0783b */ /* 0x000ea80000000200 */
[----:B------:R-:W3:Y:S01]  /*2910*/  LDSM.16.M88.4 R136, [R212+0x2800] ;  /* 0x00280000d488783b */ /* 0x000ee20000000200 */
[----:B------:R-:W-:-:S04]  /*2920*/  DEPBAR.LE SB0, 0x0 ;  /* 0x000080000000791a */ /* 0x000fc80000000000 */
[C---:B------:R-:W-:Y:S08]  /*2930*/  HMMA.16816.F32 R24, R108.reuse, R104, R24 ;  /* 0x000000686c18723c */ /* 0x040ff00000001818 */
[C---:B------:R-:W-:Y:S08]  /*2940*/  HMMA.16816.F32 R20, R108.reuse, R100, R20 ;  /* 0x000000646c14723c */ /* 0x040ff00000001814 */
[C---:B----4-:R-:W-:Y:S08]  /*2950*/  HMMA.16816.F32 R16, R108.reuse, R96, R16 ;  /* 0x000000606c10723c */ /* 0x050ff00000001810 */
[C---:B-1----:R-:W-:Y:S08]  /*2960*/  HMMA.16816.F32 R12, R108.reuse, R92, R12 ;  /* 0x0000005c6c0c723c */ /* 0x042ff0000000180c */
[C---:B--2---:R-:W-:Y:S08]  /*2970*/  HMMA.16816.F32 R8, R108.reuse, R88, R8 ;  /* 0x000000586c08723c */ /* 0x044ff00000001808 */
[C---:B---3--:R-:W-:Y:S08]  /*2980*/  HMMA.16816.F32 R116, R108.reuse, R84, R116 ;  /* 0x000000546c74723c */ /* 0x048ff00000001874 */
        /* <DEDUP_REMOVED lines=67> */
[----:B------:R-:W-:-:S03]  /*2dc0*/  IADD3 R2, P0, R86, UR10, RZ ;  /* 0x0000000a56027c10 */ /* 0x000fc6000ff1e0ff */
[----:B------:R-:W-:-:S05]  /*2dd0*/  IMAD R84, R231, c[0x0][0x1f4], R84 ;  /* 0x00007d00e7547a24 */ /* 0x000fca00078e0254 */
[----:B------:R-:W-:Y:S02]  /*2de0*/  IADD3.X R84, R87, UR6, R84, P0, !PT ;  /* 0x0000000657547c10 */ /* 0x000fe400087fe454 */
[----:B------:R-:W-:-:S04]  /*2df0*/  LEA R98, P0, R2, c[0x0][0x1c8], 0x1 ;  /* 0x0000720002627a11 */ /* 0x000fc800078008ff */
[----:B------:R-:W-:Y:S01]  /*2e00*/  LEA.HI.X R2, R2, c[0x0][0x1cc], R84, 0x1, P0 ;  /* 0x0000730002027a11 */ /* 0x000fe200000f0c54 */
[----:B------:R-:W1:Y:S04]  /*2e10*/  SHFL.IDX PT, R93, R98, RZ, 0x181f ;  /* 0x00181fff625d7589 */ /* 0x000e6800000e0000 */
[----:B------:R-:W2:Y:S04]  /*2e20*/  SHFL.IDX PT, R94, R2, RZ, 0x181f ;  /* 0x00181fff025e7589 */ /* 0x000ea800000e0000 */
[----:B------:R-:W3:Y:S04]  /*2e30*/  SHFL.IDX PT, R91, R98, 0x1, 0x181f ;  /* 0x00381f00625b7f89 */ /* 0x000ee800000e0000 */
[----:B------:R-:W-:Y:S04]  /*2e40*/  SHFL.IDX PT, R89, R98, 0x2, 0x181f ;  /* 0x00581f0062597f89 */ /* 0x000fe800000e0000 */
[----:B------:R-:W4:Y:S04]  /*2e50*/  SHFL.IDX PT, R92, R2, 0x1, 0x181f ;  /* 0x00381f00025c7f89 */ /* 0x000f2800000e0000 */
[----:B------:R-:W5:Y:S04]  /*2e60*/  SHFL.IDX PT, R87, R98, 0x3, 0x181f ;  /* 0x00781f0062577f89 */ /* 0x000f6800000e0000 */
[----:B------:R-:W5:Y:S01]  /*2e70*/  SHFL.IDX PT, R85, R98, 0x4, 0x181f ;  /* 0x00981f0062557f89 */ /* 0x000f6200000e0000 */
[----:B-1----:R-:W-:-:S03]  /*2e80*/  IADD3 R96, P0, R93, R236, RZ ;  /* 0x000000ec5d607210 */ /* 0x002fc60007f1e0ff */
[----:B------:R1:W1:Y:S02]  /*2e90*/  SHFL.IDX PT, R84, R98, 0x5, 0x181f ;  /* 0x00b81f0062547f89 */ /* 0x00026400000e0000 */
[----:B--2---:R-:W-:Y:S02]  /*2ea0*/  IMAD.X R97, R94, 0x1, R235, P0 ;  /* 0x000000015e617824 */ /* 0x004fe400000e06eb */
[----:B------:R-:W-:Y:S01]  /*2eb0*/  SHFL.IDX PT, R90, R2, 0x2, 0x181f ;  /* 0x00581f00025a7f89 */ /* 0x000fe200000e0000 */
[----:B---3--:R-:W-:-:S03]  /*2ec0*/  IADD3 R94, P0, R91, R236, RZ ;  /* 0x000000ec5b5e7210 */ /* 0x008fc60007f1e0ff */
[----:B------:R-:W2:Y:S04]  /*2ed0*/  SHFL.IDX PT, R88, R2, 0x3, 0x181f ;  /* 0x00781f0002587f89 */ /* 0x000ea800000e0000 */
[----:B------:R-:W3:Y:S01]  /*2ee0*/  SHFL.IDX PT, R86, R2, 0x4, 0x181f ;  /* 0x00981f0002567f89 */ /* 0x000ee200000e0000 */
[----:B----4-:R-:W-:-:S03]  /*2ef0*/  IMAD.X R95, R92, 0x1, R235, P0 ;  /* 0x000000015c5f7824 */ /* 0x010fc600000e06eb */
[----:B------:R-:W4:Y:S01]  /*2f00*/  SHFL.IDX PT, R2, R2, 0x5, 0x181f ;  /* 0x00b81f0002027f89 */ /* 0x000f2200000e0000 */
[----:B-----5:R-:W-:-:S03]  /*2f10*/  IADD3 R92, P2, R87, R236, RZ ;  /* 0x000000ec575c7210 */ /* 0x020fc60007f5e0ff */
[----:B------:R5:W-:Y:S01]  /*2f20*/  LDGSTS.E.BYPASS.LTC128B.128 [R229+0x3100], [R96.64], !P4 ;  /* 0x0310000060e57fae */ /* 0x000be2000e101d50 */
[----:B-1----:R-:W-:-:S03]  /*2f30*/  IADD3 R98, P1, R85, R236, RZ ;  /* 0x000000ec55627210 */ /* 0x002fc60007f3e0ff */
[----:B------:R1:W-:Y:S01]  /*2f40*/  LDGSTS.E.BYPASS.LTC128B.128 [R229+0x3900], [R94.64], !P4 ;  /* 0x039000005ee57fae */ /* 0x0003e2000e101d50 */
[-C--:B------:R-:W-:Y:S01]  /*2f50*/  IADD3 R84, P0, R84, R236.reuse, RZ ;  /* 0x000000ec54547210 */ /* 0x080fe20007f1e0ff */
[--C-:B--2---:R-:W-:Y:S02]  /*2f60*/  IMAD.X R93, R88, 0x1, R235.reuse, P2 ;  /* 0x00000001585d7824 */ /* 0x104fe400010e06eb */
[--C-:B---3--:R-:W-:Y:S02]  /*2f70*/  IMAD.X R99, R86, 0x1, R235.reuse, P1 ;  /* 0x0000000156637824 */ /* 0x108fe400008e06eb */
[----:B----4-:R-:W-:Y:S01]  /*2f80*/  IMAD.X R85, R2, 0x1, R235, P0 ;  /* 0x0000000102557824 */ /* 0x010fe200000e06eb */
[----:B-----5:R-:W-:-:S05]  /*2f90*/  IADD3 R96, P5, R89, R236, RZ ;  /* 0x000000ec59607210 */ /* 0x020fca0007fbe0ff */
[----:B------:R-:W-:-:S05]  /*2fa0*/  IMAD.X R97, R90, 0x1, R235, P5 ;  /* 0x000000015a617824 */ /* 0x000fca00028e06eb */
[----:B------:R1:W-:Y:S04]  /*2fb0*/  LDGSTS.E.BYPASS.LTC128B.128 [R229+0x4100], [R96.64], !P4 ;  /* 0x0410000060e57fae */ /* 0x0003e8000e101d50 */
[----:B------:R1:W-:Y:S04]  /*2fc0*/  LDGSTS.E.BYPASS.LTC128B.128 [R229+0x4900], [R92.64], !P4 ;  /* 0x049000005ce57fae */ /* 0x0003e8000e101d50 */
[----:B------:R1:W-:Y:S04]  /*2fd0*/  LDGSTS.E.BYPASS.LTC128B.128 [R229+0x5100], [R98.64], !P4 ;  /* 0x0510000062e57fae */ /* 0x0003e8000e101d50 */
[----:B------:R1:W-:Y:S02]  /*2fe0*/  LDGSTS.E.BYPASS.LTC128B.128 [R229+0x5900], [R84.64], !P4 ;  /* 0x0590000054e57fae */ /* 0x0003e4000e101d50 */
.L_x_2408:
[----:B-1----:R-:W-:Y:S01]  /*2ff0*/  LEA.HI R85, R173, R171, RZ, 0x2 ;  /* 0x000000abad557211 */ /* 0x002fe200078f10ff */
[----:B------:R-:W-:Y:S01]  /*3000*/  ULDC UR13, c[0x0][0x324] ;  /* 0x0000c900000d7ab9 */ /* 0x000fe20000000800 */
[----:B------:R-:W-:Y:S01]  /*3010*/  LOP3.LUT R84, R172, 0xffffffe0, RZ, 0xc0, !PT ;  /* 0xffffffe0ac547812 */ /* 0x000fe200078ec0ff */
[----:B------:R-:W-:Y:S01]  /*3020*/  ULOP3.LUT UR13, URZ, UR13, URZ, 0x33, !UPT ;  /* 0x0000000d3f0d7292 */ /* 0x000fe2000f8e333f */
[----:B------:R-:W-:Y:S01]  /*3030*/  LOP3.LUT R85, R85, 0xfffffffc, RZ, 0xc0, !PT ;  /* 0xfffffffc55557812 */ /* 0x000fe200078ec0ff */
[----:B------:R-:W0:Y:S01]  /*3040*/  LDGDEPBAR ;  /* 0x00000000000079af */ /* 0x000e220000000000 */
[----:B------:R-:W-:Y:S01]  /*3050*/  SHF.R.S32.HI R86, RZ, 0x1f, R170 ;  /* 0x0000001fff567819 */ /* 0x000fe200000114aa */
[C---:B------:R-:W-:Y:S01]  /*3060*/  IMAD.IADD R84, R171.reuse, 0x1, -R84 ;  /* 0x00000001ab547824 */ /* 0x040fe200078e0a54 */
[----:B------:R-:W-:Y:S01]  /*3070*/  PLOP3.LUT P1, PT, PT, PT, UP2, 0x80, 0x0 ;  /* 0x000000000000781c */ /* 0x000fe20003f2f028 */
[----:B------:R-:W-:Y:S01]  /*3080*/  IMAD.IADD R171, R171, 0x1, -R85 ;  /* 0x00000001abab7824 */ /* 0x000fe200078e0a55 */
[----:B------:R-:W-:-:S02]  /*3090*/  LEA.HI R86, R86, R170, RZ, 0x2 ;  /* 0x000000aa56567211 */ /* 0x000fc400078f10ff */
[----:B------:R-:W-:Y:S02]  /*30a0*/  SHF.R.S32.HI R2, RZ, 0x1f, R84 ;  /* 0x0000001fff027819 */ /* 0x000fe40000011454 */
[----:B------:R-:W-:Y:S02]  /*30b0*/  LOP3.LUT R86, R86, 0xffffffc, RZ, 0xc0, !PT ;  /* 0x0ffffffc56567812 */ /* 0x000fe400078ec0ff */
[----:B------:R-:W-:Y:S02]  /*30c0*/  LEA.HI R85, R171, R171, RZ, 0x1 ;  /* 0x000000abab557211 */ /* 0x000fe400078f08ff */
[----:B------:R-:W-:Y:S01]  /*30d0*/  LEA.HI R2, R2, R84, RZ, 0x2 ;  /* 0x0000005402027211 */ /* 0x000fe200078f10ff */
[----:B------:R-:W-:Y:S01]  /*30e0*/  IMAD.IADD R170, R170, 0x1, -R86 ;  /* 0x00000001aaaa7824 */ /* 0x000fe200078e0a56 */
[----:B------:R-:W-:Y:S01]  /*30f0*/  PLOP3.LUT P0, PT, PT, PT, UP2, 0x80, 0x0 ;  /* 0x000000000000781c */ /* 0x000fe20003f0f028 */
[----:B------:R-:W-:Y:S01]  /*3100*/  IMAD.SHL.U32 R87, R85, 0x20, RZ ;  /* 0x0000002055577824 */ /* 0x000fe200078e00ff */
[----:B------:R-:W-:-:S02]  /*3110*/  LEA.HI.SX32 R86, R2, UR19, 0x1e ;  /* 0x0000001302567c11 */ /* 0x000fc4000f8ff2ff */
[----:B------:R-:W-:Y:S02]  /*3120*/  LOP3.LUT R85, R85, 0x1ffffffe, RZ, 0xc0, !PT ;  /* 0x1ffffffe55557812 */ /* 0x000fe400078ec0ff */
[----:B------:R-:W-:Y:S01]  /*3130*/  LOP3.LUT R87, R87, 0xffffffc0, RZ, 0xc0, !PT ;  /* 0xffffffc057577812 */ /* 0x000fe200078ec0ff */
[----:B------:R-:W-:Y:S02]  /*3140*/  IMAD R86, R170, 0x10, R86 ;  /* 0x00000010aa567824 */ /* 0x000fe400078e0256 */
[----:B------:R-:W-:Y:S02]  /*3150*/  IMAD.IADD R85, R171, 0x1, -R85 ;  /* 0x00000001ab557824 */ /* 0x000fe400078e0a55 */
[----:B------:R-:W-:-:S04]  /*3160*/  IMAD.IADD R86, R87, 0x1, R86 ;  /* 0x0000000157567824 */ /* 0x000fc800078e0256 */
[----:B------:R-:W-:-:S04]  /*3170*/  IMAD R237, R85, 0x8, R86 ;  /* 0x0000000855ed7824 */ /* 0x000fc800078e0256 */
[----:B------:R-:W-:-:S04]  /*3180*/  @P1 IMAD.HI.U32 R85, R237, c[0x0][0x2c8], RZ ;  /* 0x0000b200ed551a27 */ /* 0x000fc800078e00ff */
[----:B------:R-:W-:Y:S01]  /*3190*/  IMAD.MOV.U32 R96, RZ, RZ, R237 ;  /* 0x000000ffff607224 */ /* 0x000fe200078e00ed */
[----:B------:R-:W-:Y:S02]  /*31a0*/  @P0 SHF.R.U32.HI R96, RZ, c[0x0][0x2cc], R85 ;  /* 0x0000b300ff600a19 */ /* 0x000fe40000011655 */
[----:B------:R-:W-:Y:S02]  /*31b0*/  LOP3.LUT R85, R2, 0x7ffffffc, RZ, 0xc0, !PT ;  /* 0x7ffffffc02557812 */ /* 0x000fe400078ec0ff */
[----:B------:R-:W-:Y:S01]  /*31c0*/  PLOP3.LUT P0, PT, PT, PT, UP1, 0x40, 0x0 ;  /* 0x000000000000781c */ /* 0x000fe20003f0e818 */
[----:B------:R-:W1:Y:S02]  /*31d0*/  SHFL.IDX PT, R2, R96, RZ, 0x1c1f ;  /* 0x001c1fff60027589 */ /* 0x000e6400000e0000 */
[----:B------:R-:W-:Y:S02]  /*31e0*/  IMAD.IADD R85, R84, 0x1, -R85 ;  /* 0x0000000154557824 */ /* 0x000fe400078e0a55 */
[----:B------:R-:W-:-:S02]  /*31f0*/  IMAD.MOV.U32 R84, RZ, RZ, c[0x0][0x2ac] ;  /* 0x0000ab00ff547624 */ /* 0x000fc400078e00ff */
[----:B------:R-:W-:Y:S02]  /*3200*/  IMAD.SHL.U32 R238, R85, 0x2, RZ ;  /* 0x0000000255ee7824 */ /* 0x000fe400078e00ff */
[----:B------:R-:W-:Y:S02]  /*3210*/  IMAD R84, R84, c[0x0][0x1d0], R3 ;  /* 0x0000740054547a24 */ /* 0x000fe400078e0203 */
[--C-:B------:R-:W-:Y:S01]  /*3220*/  IMAD.IADD R100, R3, 0x1, -R238.reuse ;  /* 0x0000000103647824 */ /* 0x100fe200078e0aee */
[----:B------:R-:W-:Y:S01]  /*3230*/  IADD3 R98, -R238, 0x1, R5 ;  /* 0x00000001ee627810 */ /* 0x000fe20007ffe105 */
[----:B------:R-:W-:Y:S02]  /*3240*/  IMAD.IADD R97, R84, 0x1, -R238 ;  /* 0x0000000154617824 */ /* 0x000fe400078e0aee */
[----:B------:R-:W-:Y:S01]  /*3250*/  IMAD.IADD R5, R168, 0x1, R7 ;  /* 0x00000001a8057824 */ /* 0x000fe200078e0207 */
[----:B------:R-:W-:-:S04]  /*3260*/  IADD3 R98, R98, -c[0x0][0x168], RZ ;  /* 0x80005a0062627a10 */ /* 0x000fc80007ffe0ff */
[C---:B------:R-:W-:Y:S02]  /*3270*/  IADD3 R99, R98.reuse, c[0x0][0x328], RZ ;  /* 0x0000ca0062637a10 */ /* 0x040fe40007ffe0ff */
[----:B------:R-:W-:-:S03]  /*3280*/  IADD3 R98, R98, UR13, RZ ;  /* 0x0000000d62627c10 */ /* 0x000fc6000fffe0ff */
[--C-:B-1----:R-:W-:Y:S02]  /*3290*/  IMAD.IADD R87, R99, 0x1, R2.reuse ;  /* 0x0000000163577824 */ /* 0x102fe400078e0202 */
[----:B------:R-:W-:-:S03]  /*32a0*/  IMAD.IADD R84, R98, 0x1, R2 ;  /* 0x0000000162547824 */ /* 0x000fc600078e0202 */
[----:B------:R-:W-:Y:S01]  /*32b0*/  IMNMX R87, R87, R97, PT ;  /* 0x0000006157577217 */ /* 0x000fe20003800200 */
[----:B------:R-:W-:Y:S05]  /*32c0*/  @P0 BRA `(.L_x_2409) ;  /* 0x0000015000000947 */ /* 0x000fea0003800000 */
[----:B------:R-:W-:Y:S01]  /*32d0*/  IMAD.U32 R7, RZ, RZ, UR8 ;  /* 0x00000008ff077e24 */ /* 0x000fe2000f8e00ff */
        /* <DEDUP_REMOVED lines=11> */
.L_x_2411:
[----:B------:R-:W-:-:S04]  /*3390*/  MOV R2, c[0x0][0x32c] ;  /* 0x0000cb0000027a02 */ /* 0x000fc80000000f00 */
[----:B------:R-:W-:-:S13]  /*33a0*/  ISETP.NE.AND P0, PT, R2, 0x1, PT ;  /* 0x000000010200780c */ /* 0x000fda0003f05270 */
[----:B------:R-:W-:-:S05]  /*33b0*/  @P0 IMAD.HI.U32 R2, R7, c[0x0][0x330], RZ ;  /* 0x0000cc0007020a27 */ /* 0x000fca00078e00ff */
[----:B------:R-:W-:Y:S02]  /*33c0*/  @P0 SHF.R.U32.HI R7, RZ, c[0x0][0x334], R2 ;  /* 0x0000cd00ff070a19 */ /* 0x000fe40000011602 */
.L_x_2412:
[----:B------:R-:W-:Y:S05]  /*33d0*/  BSYNC B0 ;  /* 0x0000000000007941 */ /* 0x000fea0003800000 */
.L_x_2410:
[----:B------:R-:W-:-:S05]  /*33e0*/  IMAD R7, R7, c[0x0][0x32c], R100 ;  /* 0x0000cb0007077a24 */ /* 0x000fca00078e0264 */
[----:B------:R-:W-:Y:S02]  /*33f0*/  IADD3 R2, R7, c[0x0][0x32c], RZ ;  /* 0x0000cb0007027a10 */ /* 0x000fe40007ffe0ff */
[----:B------:R-:W-:Y:S02]  /*3400*/  IMNMX R84, R84, R7, !PT ;  /* 0x0000000754547217 */ /* 0x000fe40007800200 */
[----:B------:R-:W-:Y:S02]  /*3410*/  IMNMX R87, R87, R2, PT ;  /* 0x0000000257577217 */ /* 0x000fe40003800200 */
.L_x_2409:
[----:B------:R-:W1:Y:S01]  /*3420*/  SHFL.IDX PT, R2, R96, 0x1, 0x1c1f ;  /* 0x003c1f0060027f89 */ /* 0x000e6200000e0000 */
[----:B------:R-:W-:Y:S01]  /*3430*/  PLOP3.LUT P0, PT, PT, PT, UP1, 0x40, 0x0 ;  /* 0x000000000000781c */ /* 0x000fe20003f0e818 */
[--C-:B-1----:R-:W-:Y:S02]  /*3440*/  IMAD.IADD R142, R99, 0x1, R2.reuse ;  /* 0x00000001638e7824 */ /* 0x102fe400078e0202 */
[----:B------:R-:W-:-:S03]  /*3450*/  IMAD.IADD R139, R98, 0x1, R2 ;  /* 0x00000001628b7824 */ /* 0x000fc600078e0202 */
[----:B------:R-:W-:-:S07]  /*3460*/  IMNMX R142, R142, R97, PT ;  /* 0x000000618e8e7217 */ /* 0x000fce0003800200 */
        /* <DEDUP_REMOVED lines=13> */
.L_x_2415:
[----:B------:R-:W-:-:S04]  /*3540*/  MOV R2, c[0x0][0x32c] ;  /* 0x0000cb0000027a02 */ /* 0x000fc80000000f00 */
[----:B------:R-:W-:-:S13]  /*3550*/  ISETP.NE.AND P0, PT, R2, 0x1, PT ;  /* 0x000000010200780c */ /* 0x000fda0003f05270 */
[----:B------:R-:W-:-:S05]  /*3560*/  @P0 IMAD.HI.U32 R2, R7, c[0x0][0x330], RZ ;  /* 0x0000cc0007020a27 */ /* 0x000fca00078e00ff */
[----:B------:R-:W-:Y:S02]  /*3570*/  @P0 SHF.R.U32.HI R7, RZ, c[0x0][0x334], R2 ;  /* 0x0000cd00ff070a19 */ /* 0x000fe40000011602 */
.L_x_2416:
[----:B------:R-:W-:Y:S05]  /*3580*/  BSYNC B0 ;  /* 0x0000000000007941 */ /* 0x000fea0003800000 */
.L_x_2414:
[----:B------:R-:W-:-:S05]  /*3590*/  IMAD R7, R7, c[0x0][0x32c], R100 ;  /* 0x0000cb0007077a24 */ /* 0x000fca00078e0264 */
[----:B------:R-:W-:Y:S02]  /*35a0*/  IADD3 R2, R7, c[0x0][0x32c], RZ ;  /* 0x0000cb0007027a10 */ /* 0x000fe40007ffe0ff */
[----:B------:R-:W-:Y:S02]  /*35b0*/  IMNMX R139, R139, R7, !PT ;  /* 0x000000078b8b7217 */ /* 0x000fe40007800200 */
[----:B------:R-:W-:Y:S02]  /*35c0*/  IMNMX R142, R142, R2, PT ;  /* 0x000000028e8e7217 */ /* 0x000fe40003800200 */
.L_x_2413:
[C---:B------:R-:W-:Y:S02]  /*35d0*/  ISETP.GE.AND P0, PT, R3.reuse, 0x2, PT ;  /* 0x000000020300780c */ /* 0x040fe40003f06270 */
        /* <DEDUP_REMOVED lines=10> */
[C---:B------:R-:W-:Y:S02]  /*3680*/  ISETP.GT.AND P1, PT, R84.reuse, 0x8, !P1 ;  /* 0x000000085400780c */ /* 0x040fe40004f24270 */
        /* <DEDUP_REMOVED lines=28> */
[C---:B------:R-:W-:Y:S02]  /*3850*/  ISETP.GT.AND P0, PT, R84.reuse, 0x21, !P1 ;  /* 0x000000215400780c */ /* 0x040fe40004f04270 */
        /* <DEDUP_REMOVED lines=50> */
[----:B------:R-:W-:Y:S02]  /*3b80*/  ISETP.GE.AND P6, PT, R3, 0x51, PT ;  /* 0x000000510300780c */ /* 0x000fe40003fc6270 */
        /* <DEDUP_REMOVED lines=17> */
[----:B------:R-:W-:Y:S01]  /*3ca0*/  ISETP.GT.AND P0, PT, R84, RZ, !P1 ;  /* 0x000000ff5400720c */ /* 0x000fe20004f04270 */
[----:B------:R-:W1:Y:S01]  /*3cb0*/  SHFL.IDX PT, R28, R96, 0x2, 0x1c1f ;  /* 0x005c1f00601c7f89 */ /* 0x000e6200000e0000 */
[----:B------:R-:W-:Y:S02]  /*3cc0*/  ISETP.GE.AND P1, PT, R3, 0x5a, PT ;  /* 0x0000005a0300780c */ /* 0x000fe40003f26270 */
[----:B------:R-:W-:-:S04]  /*3cd0*/  ISETP.LT.OR P0, PT, R87, 0x1, P0 ;  /* 0x000000015700780c */ /* 0x000fc80000701670 */
[----:B------:R-:W-:Y:S02]  /*3ce0*/  FSEL R41, R80, -INF , !P0 ;  /* 0xff80000050297808 */ /* 0x000fe40004000000 */
[----:B------:R-:W-:-:S04]  /*3cf0*/  ISETP.GT.AND P0, PT, R84, 0x59, !P1 ;  /* 0x000000595400780c */ /* 0x000fc80004f04270 */
[----:B------:R-:W-:-:S04]  /*3d00*/  ISETP.LT.OR P0, PT, R87, 0x5a, P0 ;  /* 0x0000005a5700780c */ /* 0x000fc80000701670 */
[----:B------:R-:W-:Y:S02]  /*3d10*/  FSEL R111, R29, -INF , !P0 ;  /* 0xff8000001d6f7808 */ /* 0x000fe40004000000 */
        /* <DEDUP_REMOVED lines=17> */
.L_x_2419:
[----:B------:R-:W-:-:S04]  /*3e30*/  MOV R28, c[0x0][0x32c] ;  /* 0x0000cb00001c7a02 */ /* 0x000fc80000000f00 */
[----:B------:R-:W-:-:S13]  /*3e40*/  ISETP.NE.AND P0, PT, R28, 0x1, PT ;  /* 0x000000011c00780c */ /* 0x000fda0003f05270 */
[----:B------:R-:W-:-:S05]  /*3e50*/  @P0 IMAD.HI.U32 R28, R29, c[0x0][0x330], RZ ;  /* 0x0000cc001d1c0a27 */ /* 0x000fca00078e00ff */
[----:B------:R-:W-:Y:S02]  /*3e60*/  @P0 SHF.R.U32.HI R29, RZ, c[0x0][0x334], R28 ;  /* 0x0000cd00ff1d0a19 */ /* 0x000fe4000001161c */
.L_x_2420:
[----:B------:R-:W-:Y:S05]  /*3e70*/  BSYNC B0 ;  /* 0x0000000000007941 */ /* 0x000fea0003800000 */
.L_x_2418:
[----:B------:R-:W-:-:S05]  /*3e80*/  IMAD R29, R29, c[0x0][0x32c], R100 ;  /* 0x0000cb001d1d7a24 */ /* 0x000fca00078e0264 */
[----:B------:R-:W-:Y:S02]  /*3e90*/  IADD3 R28, R29, c[0x0][0x32c], RZ ;  /* 0x0000cb001d1c7a10 */ /* 0x000fe40007ffe0ff */
[----:B------:R-:W-:Y:S02]  /*3ea0*/  IMNMX R3, R3, R29, !PT ;  /* 0x0000001d03037217 */ /* 0x000fe40007800200 */
[----:B------:R-:W-:Y:S02]  /*3eb0*/  IMNMX R48, R48, R28, PT ;  /* 0x0000001c30307217 */ /* 0x000fe40003800200 */
.L_x_2417:
[----:B------:R-:W-:Y:S02]  /*3ec0*/  ISETP.NE.AND P0, PT, R102, RZ, PT ;  /* 0x000000ff6600720c */ /* 0x000fe40003f05270 */
[----:B------:R-:W-:Y:S02]  /*3ed0*/  P2R R147, PR, RZ, 0x10 ;  /* 0x00000010ff937803 */ /* 0x000fe40000000000 */
[----:B------:R-:W-:Y:S02]  /*3ee0*/  ISETP.GT.AND P0, PT, R139, 0x8, !P0 ;  /* 0x000000088b00780c */ /* 0x000fe40004704270 */
[----:B------:R-:W-:-:S02]  /*3ef0*/  ISETP.NE.AND P4, PT, R52, RZ, PT ;  /* 0x000000ff3400720c */ /* 0x000fc40003f85270 */
[----:B------:R-:W-:Y:S02]  /*3f00*/  ISETP.LT.OR P0, PT, R142, 0x9, P0 ;  /* 0x000000098e00780c */ /* 0x000fe40000701670 */
[----:B------:R-:W-:Y:S02]  /*3f10*/  P2R R57, PR, RZ, 0x8 ;  /* 0x00000008ff397803 */ /* 0x000fe40000000000 */
[----:B------:R-:W-:Y:S02]  /*3f20*/  FSEL R29, R78, -INF , !P0 ;  /* 0xff8000004e1d7808 */ /* 0x000fe40004000000 */
[----:B------:R-:W-:Y:S02]  /*3f30*/  ISETP.NE.AND P0, PT, R101, RZ, PT ;  /* 0x000000ff6500720c */ /* 0x000fe40003f05270 */
[----:B------:R-:W-:Y:S02]  /*3f40*/  ISETP.NE.AND P3, PT, R40, RZ, PT ;  /* 0x000000ff2800720c */ /* 0x000fe40003f65270 */
[----:B------:R-:W-:-:S02]  /*3f50*/  ISETP.GT.AND P0, PT, R139, 0x9, !P0 ;  /* 0x000000098b00780c */ /* 0x000fc40004704270 */
[----:B------:R-:W-:Y:S02]  /*3f60*/  P2R R36, PR, RZ, 0x10 ;  /* 0x00000010ff247803 */ /* 0x000fe40000000000 */
        /* <DEDUP_REMOVED lines=58> */
[----:B------:R-:W-:Y:S02]  /*4310*/  ISETP.GT.AND P0, PT, R139, 0x48, !P4 ;  /* 0x000000488b00780c */ /* 0x000fe40006704270 */
[----:B------:R-:W-:Y:S02]  /*4320*/  ISETP.NE.AND P4, PT, R146, RZ, PT ;  /* 0x000000ff9200720c */ /* 0x000fe40003f85270 */
        /* <DEDUP_REMOVED lines=12> */
[----:B------:R-:W-:-:S04]  /*43f0*/  ISETP.GT.AND P0, PT, R139, 0x1, !P0 ;  /* 0x000000018b00780c */ /* 0x000fc80004704270 */
[----:B------:R-:W-:-:S04]  /*4400*/  ISETP.LT.OR P0, PT, R142, 0x2, P0 ;  /* 0x000000028e00780c */ /* 0x000fc80000701670 */
[----:B------:R-:W-:Y:S02]  /*4410*/  FSEL R83, R83, -INF , !P0 ;  /* 0xff80000053537808 */ /* 0x000fe40004000000 */
[----:B------:R-:W-:-:S04]  /*4420*/  ISETP.GT.AND P0, PT, R139, RZ, !P4 ;  /* 0x000000ff8b00720c */ /* 0x000fc80006704270 */
        /* <DEDUP_REMOVED lines=8> */
[----:B------:R-:W-:Y:S02]  /*44b0*/  ISETP.GT.AND P0, PT, R3, RZ, !P4 ;  /* 0x000000ff0300720c */ /* 0x000fe40006704270 */
[----:B------:R-:W-:Y:S02]  /*44c0*/  ISETP.NE.AND P4, PT, R36, RZ, PT ;  /* 0x000000ff2400720c */ /* 0x000fe40003f85270 */
        /* <DEDUP_REMOVED lines=87> */
[----:B------:R-:W-:Y:S02]  /*4a40*/  ISETP.GT.AND P0, PT, R3, 0x59, !P1 ;  /* 0x000000590300780c */ /* 0x000fe40004f04270 */
[----:B------:R-:W1:Y:S02]  /*4a50*/  SHFL.IDX PT, R3, R96, 0x3, 0x1c1f ;  /* 0x007c1f0060037f89 */ /* 0x000e6400000e0000 */
        /* <DEDUP_REMOVED lines=19> */
.L_x_2423:
[----:B------:R-:W-:-:S04]  /*4b90*/  MOV R3, c[0x0][0x32c] ;  /* 0x0000cb0000037a02 */ /* 0x000fc80000000f00 */
[----:B------:R-:W-:-:S13]  /*4ba0*/  ISETP.NE.AND P0, PT, R3, 0x1, PT ;  /* 0x000000010300780c */ /* 0x000fda0003f05270 */
[----:B------:R-:W-:-:S05]  /*4bb0*/  @P0 IMAD.HI.U32 R3, R8, c[0x0][0x330], RZ ;  /* 0x0000cc0008030a27 */ /* 0x000fca00078e00ff */
[----:B------:R-:W-:Y:S02]  /*4bc0*/  @P0 SHF.R.U32.HI R8, RZ, c[0x0][0x334], R3 ;  /* 0x0000cd00ff080a19 */ /* 0x000fe40000011603 */
.L_x_2424:
[----:B------:R-:W-:Y:S05]  /*4bd0*/  BSYNC B0 ;  /* 0x0000000000007941 */ /* 0x000fea0003800000 */
.L_x_2422:
[----:B------:R-:W-:-:S05]  /*4be0*/  IMAD R8, R8, c[0x0][0x32c], R100 ;  /* 0x0000cb0008087a24 */ /* 0x000fca00078e0264 */
[----:B------:R-:W-:Y:S02]  /*4bf0*/  IADD3 R3, R8, c[0x0][0x32c], RZ ;  /* 0x0000cb0008037a10 */ /* 0x000fe40007ffe0ff */
[----:B------:R-:W-:Y:S02]  /*4c00*/  IMNMX R98, R98, R8, !PT ;  /* 0x0000000862627217 */ /* 0x000fe40007800200 */
[----:B------:R-:W-:Y:S02]  /*4c10*/  IMNMX R97, R97, R3, PT ;  /* 0x0000000361617217 */ /* 0x000fe40003800200 */
.L_x_2421:
[----:B------:R-:W-:Y:S01]  /*4c20*/  ISETP.NE.AND P0, PT, R102, RZ, PT ;  /* 0x000000ff6600720c */ /* 0x000fe20003f05270 */
[----:B------:R-:W-:Y:S01]  /*4c30*/  IMAD.SHL.U32 R225, R5, 0x2, RZ ;  /* 0x0000000205e17824 */ /* 0x000fe200078e00ff */
[----:B------:R-:W-:Y:S01]  /*4c40*/  FMNMX.FTZ R3, R41, R95, !PT ;  /* 0x0000005f29037209 */ /* 0x000fe20007810000 */
[----:B------:R-:W-:Y:S01]  /*4c50*/  ULDC.64 UR4, c[0x0][0x2c8] ;  /* 0x0000b20000047ab9 */ /* 0x000fe20000000a00 */
[----:B------:R-:W-:Y:S01]  /*4c60*/  ISETP.GT.AND P0, PT, R98, 0x8, !P0 ;  /* 0x000000086200780c */ /* 0x000fe20004704270 */
[--C-:B------:R-:W-:Y:S01]  /*4c70*/  IMAD R219, R4, 0x2, R225.reuse ;  /* 0x0000000204db7824 */ /* 0x100fe200078e02e1 */
[----:B------:R-:W-:Y:S01]  /*4c80*/  FMNMX.FTZ R3, R94, R3, !PT ;  /* 0x000000035e037209 */ /* 0x000fe20007810000 */
[C---:B------:R-:W-:Y:S01]  /*4c90*/  IMAD R220, R0.reuse, 0x2, R225 ;  /* 0x0000000200dc7824 */ /* 0x040fe200078e02e1 */
[----:B------:R-:W-:Y:S01]  /*4ca0*/  ISETP.LT.OR P0, PT, R97, 0x9, P0 ;  /* 0x000000096100780c */ /* 0x000fe20000701670 */
[----:B------:R-:W-:Y:S01]  /*4cb0*/  IMAD R218, R0, 0x2, R219 ;  /* 0x0000000200da7824 */ /* 0x000fe200078e02db */
[----:B------:R-:W-:Y:S01]  /*4cc0*/  FMNMX.FTZ R3, R93, R3, !PT ;  /* 0x000000035d037209 */ /* 0x000fe20007810000 */
[----:B------:R-:W-:Y:S01]  /*4cd0*/  UIMAD.WIDE.U32 UR22, UR19, UR4, URZ ;  /* 0x00000004131672a5 */ /* 0x000fe2000f8e003f */
[----:B------:R-:W-:-:S02]  /*4ce0*/  FSEL R57, R134, -INF , !P0 ;  /* 0xff80000086397808 */ /* 0x000fc40004000000 */
[----:B------:R-:W-:Y:S01]  /*4cf0*/  ISETP.NE.AND P0, PT, R101, RZ, PT ;  /* 0x000000ff6500720c */ /* 0x000fe20003f05270 */
[----:B------:R-:W-:Y:S01]  /*4d00*/  @UP2 USHF.R.U32.HI UR19, URZ, UR5, UR23 ;  /* 0x000000053f132299 */ /* 0x000fe20008011617 */
[----:B------:R-:W-:Y:S02]  /*4d10*/  FMNMX.FTZ R3, R92, R3, !PT ;  /* 0x000000035c037209 */ /* 0x000fe40007810000 */
[----:B------:R-:W-:Y:S01]  /*4d20*/  ISETP.GT.AND P0, PT, R98, 0x9, !P0 ;  /* 0x000000096200780c */ /* 0x000fe20004704270 */
[----:B------:R-:W-:Y:S01]  /*4d30*/  UIADD3 UR4, UR18, UR19, URZ ;  /* 0x0000001312047290 */ /* 0x000fe2000fffe03f */
[----:B------:R-:W-:Y:S02]  /*4d40*/  FMNMX.FTZ R3, R91, R3, !PT ;  /* 0x000000035b037209 */ /* 0x000fe40007810000 */
[----:B------:R-:W-:Y:S01]  /*4d50*/  ISETP.LT.OR P0, PT, R97, 0xa, P0 ;  /* 0x0000000a6100780c */ /* 0x000fe20000701670 */
[----:B------:R-:W-:Y:S01]  /*4d60*/  ULDC UR18, c[0x0][0x328] ;  /* 0x0000ca0000127ab9 */ /* 0x000fe20000000800 */
[----:B------:R-:W-:Y:S01]  /*4d70*/  FMNMX.FTZ R3, R90, R3, !PT ;  /* 0x000000035a037209 */ /* 0x000fe20007810000 */
[----:B------:R-:W-:Y:S01]  /*4d80*/  UIADD3 UR18, UR4, UR18, URZ ;  /* 0x0000001204127290 */ /* 0x000fe2000fffe03f */
        /* <DEDUP_REMOVED lines=11> */
[----:B------:R-:W-:Y:S02]  /*4e40*/  FMNMX.FTZ R3, R7, R3, !PT ;  /* 0x0000000307037209 */ /* 0x000fe40007810000 */
[----:B------:R-:W-:-:S02]  /*4e50*/  ISETP.LT.OR P0, PT, R97, 0x12, P0 ;  /* 0x000000126100780c */ /* 0x000fc40000701670 */
[----:B------:R-:W-:Y:S02]  /*4e60*/  FMNMX.FTZ R3, R73, R3, !PT ;  /* 0x0000000349037209 */ /* 0x000fe40007810000 */
[----:B------:R-:W-:Y:S02]  /*4e70*/  FSEL R38, R23, -INF , !P0 ;  /* 0xff80000017267808 */ /* 0x000fe40004000000 */
[----:B------:R-:W-:Y:S01]  /*4e80*/  ISETP.NE.AND P0, PT, R141, RZ, PT ;  /* 0x000000ff8d00720c */ /* 0x000fe20003f05270 */
[----:B------:R-:W-:Y:S01]  /*4e90*/  LDSM.16.MT88.4 R20, [R220+0x900] ;  /* 0x00090000dc14783b */ /* 0x000fe20000004200 */
[----:B------:R-:W-:Y:S02]  /*4ea0*/  FMNMX.FTZ R3, R72, R3, !PT ;  /* 0x0000000348037209 */ /* 0x000fe40007810000 */
[----:B------:R-:W-:Y:S02]  /*4eb0*/  ISETP.GT.AND P0, PT, R98, 0x18, !P0 ;  /* 0x000000186200780c */ /* 0x000fe40004704270 */
[----:B------:R-:W-:-:S02]  /*4ec0*/  FMNMX.FTZ R3, R69, R3, !PT ;  /* 0x0000000345037209 */ /* 0x000fc40007810000 */
[----:B------:R-:W-:Y:S02]  /*4ed0*/  ISETP.LT.OR P0, PT, R97, 0x19, P0 ;  /* 0x000000196100780c */ /* 0x000fe40000701670 */
[----:B------:R-:W-:Y:S02]  /*4ee0*/  FMNMX.FTZ R8, R82, R83, !PT ;  /* 0x0000005352087209 */ /* 0x000fe40007810000 */
[----:B------:R-:W-:Y:S02]  /*4ef0*/  FSEL R33, R130, -INF , !P0 ;  /* 0xff80000082217808 */ /* 0x000fe40004000000 */
[----:B------:R-:W-:Y:S02]  /*4f00*/  ISETP.NE.AND P0, PT, R140, RZ, PT ;  /* 0x000000ff8c00720c */ /* 0x000fe40003f05270 */
[----:B------:R-:W-:Y:S02]  /*4f10*/  FMNMX.FTZ R3, R68, R3, !PT ;  /* 0x0000000344037209 */ /* 0x000fe40007810000 */
[----:B------:R-:W-:-:S02]  /*4f20*/  ISETP.GT.AND P0, PT, R98, 0x19, !P0 ;  /* 0x000000196200780c */ /* 0x000fc40004704270 */
[----:B------:R-:W-:Y:S02]  /*4f30*/  FMNMX.FTZ R8, R29, R8, !PT ;  /* 0x000000081d087209 */ /* 0x000fe40007810000 */
[----:B------:R-:W-:Y:S02]  /*4f40*/  ISETP.LT.OR P0, PT, R97, 0x1a, P0 ;  /* 0x0000001a6100780c */ /* 0x000fe40000701670 */
[----:B------:R-:W-:Y:S02]  /*4f50*/  FMNMX.FTZ R3, R65, R3, !PT ;  /* 0x0000000341037209 */ /* 0x000fe40007810000 */
[----:B------:R-:W-:Y:S02]  /*4f60*/  FSEL R32, R131, -INF , !P0 ;  /* 0xff80000083207808 */ /* 0x000fe40004000000 */
        /* <DEDUP_REMOVED lines=14> */
[----:B------:R-:W-:Y:S01]  /*5050*/  ISETP.NE.AND P0, PT, R113, RZ, PT ;  /* 0x000000ff7100720c */ /* 0x000fe20003f05270 */
[----:B------:R-:W-:Y:S01]  /*5060*/  LDSM.16.MT88.4 R16, [R219+0x900] ;  /* 0x00090000db10783b */ /* 0x000fe20000004200 */
        /* <DEDUP_REMOVED lines=27> */
[----:B------:R-:W-:Y:S01]  /*5220*/  ISETP.NE.AND P0, PT, R105, RZ, PT ;  /* 0x000000ff6900720c */ /* 0x000fe20003f05270 */
[----:B------:R-:W-:Y:S01]  /*5230*/  LDSM.16.MT88.4 R12, [R218+0x900] ;  /* 0x00090000da0c783b */ /* 0x000fe20000004200 */
        /* <DEDUP_REMOVED lines=22> */
[C---:B------:R-:W-:Y:S02]  /*53a0*/  ISETP.GT.AND P0, PT, R98.reuse, 0x41, !P0 ;  /* 0x000000416200780c */ /* 0x040fe40004704270 */
[----:B------:R-:W-:Y:S02]  /*53b0*/  ISETP.GT.AND P6, PT, R98, 0x50, !P6 ;  /* 0x000000506200780c */ /* 0x000fe400077c4270 */
[----:B------:R-:W-:-:S02]  /*53c0*/  ISETP.LT.OR P0, PT, R97, 0x42, P0 ;  /* 0x000000426100780c */ /* 0x000fc40000701670 */
[----:B------:R-:W-:Y:S02]  /*53d0*/  ISETP.GT.AND P5, PT, R98, 0x51, !P5 ;  /* 0x000000516200780c */ /* 0x000fe40006fa4270 */
[----:B------:R-:W-:Y:S02]  /*53e0*/  FSEL R179, R11, -INF , !P0 ;  /* 0xff8000000bb37808 */ /* 0x000fe40004000000 */
[----:B------:R-:W-:Y:S02]  /*53f0*/  ISETP.NE.AND P0, PT, R2, RZ, PT ;  /* 0x000000ff0200720c */ /* 0x000fe40003f05270 */
[----:B------:R-:W1:Y:S01]  /*5400*/  SHFL.BFLY PT, R2, R3, 0x2, 0x1f ;  /* 0x0c401f0003027f89 */ /* 0x000e6200000e0000 */
[----:B------:R-:W-:Y:S02]  /*5410*/  ISETP.LT.OR P6, PT, R97, 0x51, P6 ;  /* 0x000000516100780c */ /* 0x000fe400037c1670 */
[C---:B------:R-:W-:Y:S02]  /*5420*/  ISETP.GT.AND P0, PT, R98.reuse, 0x1, !P0 ;  /* 0x000000016200780c */ /* 0x040fe40004704270 */
[----:B------:R-:W-:-:S02]  /*5430*/  ISETP.GT.AND P2, PT, R98, 0x58, !P2 ;  /* 0x000000586200780c */ /* 0x000fc40005744270 */
[C---:B------:R-:W-:Y:S02]  /*5440*/  ISETP.LT.OR P0, PT, R97.reuse, 0x2, P0 ;  /* 0x000000026100780c */ /* 0x040fe40000701670 */
[----:B------:R-:W-:Y:S02]  /*5450*/  ISETP.LT.OR P5, PT, R97, 0x52, P5 ;  /* 0x000000526100780c */ /* 0x000fe40002fa1670 */
[----:B------:R-:W-:Y:S02]  /*5460*/  FSEL R75, R27, -INF , !P0 ;  /* 0xff8000001b4b7808 */ /* 0x000fe40004000000 */
[----:B------:R-:W-:Y:S02]  /*5470*/  ISETP.NE.AND P0, PT, R146, RZ, PT ;  /* 0x000000ff9200720c */ /* 0x000fe40003f05270 */
[----:B------:R-:W-:Y:S02]  /*5480*/  FSEL R178, R118, -INF , !P6 ;  /* 0xff80000076b27808 */ /* 0x000fe40007000000 */
[----:B------:R-:W-:-:S02]  /*5490*/  ISETP.GT.AND P0, PT, R98, RZ, !P0 ;  /* 0x000000ff6200720c */ /* 0x000fc40004704270 */
[----:B------:R-:W-:Y:S02]  /*54a0*/  ISETP.GT.AND P1, PT, R98, 0x59, !P1 ;  /* 0x000000596200780c */ /* 0x000fe40004f24270 */
[C---:B------:R-:W-:Y:S02]  /*54b0*/  ISETP.LT.OR P0, PT, R97.reuse, 0x1, P0 ;  /* 0x000000016100780c */ /* 0x040fe40000701670 */
[----:B------:R-:W-:Y:S02]  /*54c0*/  ISETP.LT.OR P2, PT, R97, 0x59, P2 ;  /* 0x000000596100780c */ /* 0x000fe40001741670 */
[----:B-1----:R-:W-:Y:S02]  /*54d0*/  FMNMX.FTZ R3, R3, R2, !PT ;  /* 0x0000000203037209 */ /* 0x002fe40007810000 */
[----:B------:R-:W-:Y:S02]  /*54e0*/  FSEL R181, R26, -INF , !P0 ;  /* 0xff8000001ab57808 */ /* 0x000fe40004000000 */
[----:B------:R-:W-:Y:S01]  /*54f0*/  ISETP.NE.AND P0, PT, R52, RZ, PT ;  /* 0x000000ff3400720c */ /* 0x000fe20003f05270 */
[----:B------:R-:W1:Y:S01]  /*5500*/  SHFL.BFLY PT, R2, R3, 0x1, 0x1f ;  /* 0x0c201f0003027f89 */ /* 0x000e6200000e0000 */
[----:B------:R-:W-:-:S02]  /*5510*/  FMNMX.FTZ R44, R181, R75, !PT ;  /* 0x0000004bb52c7209 */ /* 0x000fc40007810000 */
[----:B------:R-:W-:Y:S01]  /*5520*/  ISETP.GT.AND P0, PT, R98, 0x48, !P0 ;  /* 0x000000486200780c */ /* 0x000fe20004704270 */
[----:B------:R-:W-:Y:S01]  /*5530*/  LDSM.16.MT88.4 R52, [R225+0x100] ;  /* 0x00010000e134783b */ /* 0x000fe20000004200 */
[----:B------:R-:W-:Y:S02]  /*5540*/  FMNMX.FTZ R44, R57, R44, !PT ;  /* 0x0000002c392c7209 */ /* 0x000fe40007810000 */
[----:B------:R-:W-:Y:S01]  /*5550*/  ISETP.LT.OR P0, PT, R97, 0x49, P0 ;  /* 0x000000496100780c */ /* 0x000fe20000701670 */
[----:B------:R-:W-:Y:S01]  /*5560*/  LDSM.16.MT88.4 R24, [R218+0x100] ;  /* 0x00010000da18783b */ /* 0x000fe20000004200 */
[----:B------:R-:W-:Y:S02]  /*5570*/  FMNMX.FTZ R44, R51, R44, !PT ;  /* 0x0000002c332c7209 */ /* 0x000fe40007810000 */
[----:B------:R-:W-:Y:S02]  /*5580*/  FSEL R180, R46, -INF , !P0 ;  /* 0xff8000002eb47808 */ /* 0x000fe40004000000 */
[----:B------:R-:W-:-:S02]  /*5590*/  FMNMX.FTZ R44, R48, R44, !PT ;  /* 0x0000002c302c7209 */ /* 0x000fc40007810000 */
[----:B------:R-:W-:Y:S02]  /*55a0*/  FSEL R176, R119, -INF , !P5 ;  /* 0xff80000077b07808 */ /* 0x000fe40006800000 */
[----:B------:R-:W-:Y:S02]  /*55b0*/  FMNMX.FTZ R44, R38, R44, !PT ;  /* 0x0000002c262c7209 */ /* 0x000fe40007810000 */
[----:B------:R-:W-:Y:S02]  /*55c0*/  ISETP.LT.OR P1, PT, R97, 0x5a, P1 ;  /* 0x0000005a6100780c */ /* 0x000fe40000f21670 */
[----:B------:R-:W-:Y:S02]  /*55d0*/  FMNMX.FTZ R44, R33, R44, !PT ;  /* 0x0000002c212c7209 */ /* 0x000fe40007810000 */
[----:B------:R-:W-:Y:S02]  /*55e0*/  FSEL R174, R34, -INF , !P2 ;  /* 0xff80000022ae7808 */ /* 0x000fe40005000000 */
[----:B-1----:R-:W-:-:S02]  /*55f0*/  FMNMX.FTZ R3, R3, R2, !PT ;  /* 0x0000000203037209 */ /* 0x002fc40007810000 */
[----:B------:R-:W1:Y:S01]  /*5600*/  SHFL.BFLY PT, R2, R8, 0x2, 0x1f ;  /* 0x0c401f0008027f89 */ /* 0x000e6200000e0000 */
[----:B------:R-:W-:Y:S02]  /*5610*/  FMNMX.FTZ R44, R32, R44, !PT ;  /* 0x0000002c202c7209 */ /* 0x000fe40007810000 */
[C---:B------:R-:W-:Y:S01]  /*5620*/  FMUL.FTZ R123, R3.reuse, c[0x0][0x2d0] ;  /* 0x0000b400037b7a20 */ /* 0x040fe20000410000 */
[----:B------:R-:W-:Y:S02]  /*5630*/  FSETP.NEU.FTZ.AND P0, PT, R3, -INF , PT ;  /* 0xff8000000300780b */ /* 0x000fe40003f1d000 */
[----:B------:R-:W-:Y:S02]  /*5640*/  FMNMX.FTZ R44, R247, R44, !PT ;  /* 0x0000002cf72c7209 */ /* 0x000fe40007810000 */
[----:B------:R-:W-:Y:S02]  /*5650*/  FSEL R123, R123, RZ, P0 ;  /* 0x000000ff7b7b7208 */ /* 0x000fe40000000000 */
[----:B------:R-:W-:-:S02]  /*5660*/  FMNMX.FTZ R44, R78, R44, !PT ;  /* 0x0000002c4e2c7209 */ /* 0x000fc40007810000 */
[----:B------:R-:W-:Y:S01]  /*5670*/  FSEL R175, R35, -INF , !P1 ;  /* 0xff80000023af7808 */ /* 0x000fe20004800000 */
[--C-:B------:R-:W-:Y:S01]  /*5680*/  FFMA.FTZ R141, R41, c[0x0][0x2d0], -R123.reuse ;  /* 0x0000b400298d7a23 */ /* 0x100fe2000001087b */
[----:B------:R-:W-:Y:S01]  /*5690*/  FMNMX.FTZ R44, R155, R44, !PT ;  /* 0x0000002c9b2c7209 */ /* 0x000fe20007810000 */
[--C-:B------:R-:W-:Y:S02]  /*56a0*/  FFMA.FTZ R140, R95, c[0x0][0x2d0], -R123.reuse ;  /* 0x0000b4005f8c7a23 */ /* 0x100fe4000001087b */
[--C-:B------:R-:W-:Y:S01]  /*56b0*/  FFMA.FTZ R164, R94, c[0x0][0x2d0], -R123.reuse ;  /* 0x0000b4005ea47a23 */ /* 0x100fe2000001087b */
[----:B------:R-:W-:Y:S01]  /*56c0*/  FMNMX.FTZ R44, R154, R44, !PT ;  /* 0x0000002c9a2c7209 */ /* 0x000fe20007810000 */
[--C-:B------:R-:W-:Y:S01]  /*56d0*/  FFMA.FTZ R107, R93, c[0x0][0x2d0], -R123.reuse ;  /* 0x0000b4005d6b7a23 */ /* 0x100fe2000001087b */
[----:B------:R-:W-:Y:S01]  /*56e0*/  MUFU.EX2 R141, R141 ;  /* 0x0000008d008d7308 */ /* 0x000fe20000000800 */
[--C-:B------:R-:W-:Y:S01]  /*56f0*/  FFMA.FTZ R105, R92, c[0x0][0x2d0], -R123.reuse ;  /* 0x0000b4005c697a23 */ /* 0x100fe2000001087b */
[----:B------:R-:W-:Y:S01]  /*5700*/  FMNMX.FTZ R44, R209, R44, !PT ;  /* 0x0000002cd12c7209 */ /* 0x000fe20007810000 */
[--C-:B------:R-:W-:Y:S01]  /*5710*/  FFMA.FTZ R99, R91, c[0x0][0x2d0], -R123.reuse ;  /* 0x0000b4005b637a23 */ /* 0x100fe2000001087b */
[----:B-1----:R-:W-:Y:S01]  /*5720*/  FMNMX.FTZ R8, R8, R2, !PT ;  /* 0x0000000208087209 */ /* 0x002fe20007810000 */
[--C-:B------:R-:W-:Y:S01]  /*5730*/  FFMA.FTZ R46, R88, c[0x0][0x2d0], -R123.reuse ;  /* 0x0000b400582e7a23 */ /* 0x100fe2000001087b */
[----:B------:R-:W-:Y:S01]  /*5740*/  FMNMX.FTZ R44, R205, R44, !PT ;  /* 0x0000002ccd2c7209 */ /* 0x000fe20007810000 */
[--C-:B------:R-:W-:Y:S01]  /*5750*/  FFMA.FTZ R118, R86, c[0x0][0x2d0], -R123.reuse ;  /* 0x0000b40056767a23 */ /* 0x100fe2000001087b */
[----:B------:R-:W1:Y:S01]  /*5760*/  MUFU.EX2 R140, R140 ;  /* 0x0000008c008c7308 */ /* 0x000e620000000800 */
[----:B------:R-:W2:Y:S01]  /*5770*/  SHFL.BFLY PT, R2, R8, 0x1, 0x1f ;  /* 0x0c201f0008027f89 */ /* 0x000ea200000e0000 */
[----:B------:R-:W-:Y:S01]  /*5780*/  FMNMX.FTZ R44, R203, R44, !PT ;  /* 0x0000002ccb2c7209 */ /* 0x000fe20007810000 */
[----:B------:R-:W-:-:S02]  /*5790*/  FFMA.FTZ R45, R81, c[0x0][0x2d0], -R123 ;  /* 0x0000b400512d7a23 */ /* 0x000fc4000001087b */
[----:B------:R-:W-:Y:S01]  /*57a0*/  LDSM.16.MT88.4 R92, [R225+0x1100] ;  /* 0x00110000e15c783b */ /* 0x000fe20000004200 */
[----:B------:R-:W-:Y:S01]  /*57b0*/  FMNMX.FTZ R44, R202, R44, !PT ;  /* 0x0000002cca2c7209 */ /* 0x000fe20007810000 */
[--C-:B------:R-:W-:Y:S01]  /*57c0*/  FFMA.FTZ R7, R7, c[0x0][0x2d0], -R123.reuse ;  /* 0x0000b40007077a23 */ /* 0x100fe2000001087b */
[----:B------:R-:W-:Y:S01]  /*57d0*/  MUFU.EX2 R164, R164 ;  /* 0x000000a400a47308 */ /* 0x000fe20000000800 */
[--C-:B------:R-:W-:Y:S01]  /*57e0*/  FFMA.FTZ R195, R73, c[0x0][0x2d0], -R123.reuse ;  /* 0x0000b40049c37a23 */ /* 0x100fe2000001087b */
[----:B------:R-:W-:Y:S01]  /*57f0*/  FMNMX.FTZ R44, R177, R44, !PT ;  /* 0x0000002cb12c7209 */ /* 0x000fe20007810000 */
[--C-:B------:R-:W-:Y:S02]  /*5800*/  FFMA.FTZ R194, R72, c[0x0][0x2d0], -R123.reuse ;  /* 0x0000b40048c27a23 */ /* 0x100fe4000001087b */
[--C-:B------:R-:W-:Y:S01]  /*5810*/  FFMA.FTZ R197, R69, c[0x0][0x2d0], -R123.reuse ;  /* 0x0000b40045c57a23 */ /* 0x100fe2000001087b */
[----:B------:R-:W-:Y:S01]  /*5820*/  FMNMX.FTZ R44, R179, R44, !PT ;  /* 0x0000002cb32c7209 */ /* 0x000fe20007810000 */
[--C-:B------:R-:W-:Y:S01]  /*5830*/  FFMA.FTZ R199, R68, c[0x0][0x2d0], -R123.reuse ;  /* 0x0000b40044c77a23 */ /* 0x100fe2000001087b */
[----:B------:R-:W3:Y:S01]  /*5840*/  MUFU.EX2 R107, R107 ;  /* 0x0000006b006b7308 */ /* 0x000ee20000000800 */
[----:B-1----:R-:W-:Y:S01]  /*5850*/  F2FP.PACK_AB R124, R140, R141 ;  /* 0x0000008d8c7c723e */ /* 0x002fe200000000ff */
[--C-:B------:R-:W-:Y:S01]  /*5860*/  FFMA.FTZ R200, R65, c[0x0][0x2d0], -R123.reuse ;  /* 0x0000b40041c87a23 */ /* 0x100fe2000001087b */
[----:B------:R-:W-:Y:S01]  /*5870*/  FMNMX.FTZ R44, R180, R44, !PT ;  /* 0x0000002cb42c7209 */ /* 0x000fe20007810000 */
[----:B------:R-:W-:-:S02]  /*5880*/  FFMA.FTZ R208, R208, c[0x0][0x2d0], -R123 ;  /* 0x0000b400d0d07a23 */ /* 0x000fc4000001087b */
[--C-:B------:R-:W-:Y:S02]  /*5890*/  FFMA.FTZ R210, R210, c[0x0][0x2d0], -R123.reuse ;  /* 0x0000b400d2d27a23 */ /* 0x100fe4000001087b */
[----:B------:R-:W-:Y:S01]  /*58a0*/  MUFU.EX2 R105, R105 ;  /* 0x0000006900697308 */ /* 0x000fe20000000800 */
[----:B--2---:R-:W-:Y:S01]  /*58b0*/  FMNMX.FTZ R2, R8, R2, !PT ;  /* 0x0000000208027209 */ /* 0x004fe20007810000 */
[--C-:B------:R-:W-:Y:S01]  /*58c0*/  FFMA.FTZ R211, R77, c[0x0][0x2d0], -R123.reuse ;  /* 0x0000b4004dd37a23 */ /* 0x100fe2000001087b */
[----:B------:R-:W-:Y:S01]  /*58d0*/  FMNMX.FTZ R8, R59, R58, !PT ;  /* 0x0000003a3b087209 */ /* 0x000fe20007810000 */
[----:B------:R-:W-:Y:S01]  /*58e0*/  FFMA.FTZ R111, R111, c[0x0][0x2d0], -R123 ;  /* 0x0000b4006f6f7a23 */ /* 0x000fe2000001087b */
[C---:B------:R-:W-:Y:S01]  /*58f0*/  FSETP.NEU.FTZ.AND P0, PT, R2.reuse, -INF , PT ;  /* 0xff8000000200780b */ /* 0x040fe20003f1d000 */
[----:B------:R-:W-:Y:S01]  /*5900*/  FMUL.FTZ R122, R2, c[0x0][0x2d0] ;  /* 0x0000b400027a7a20 */ /* 0x000fe20000410000 */
[----:B------:R-:W-:Y:S01]  /*5910*/  FMNMX.FTZ R8, R56, R8, !PT ;  /* 0x0000000838087209 */ /* 0x000fe20007810000 */
[----:B------:R-:W-:Y:S01]  /*5920*/  MUFU.EX2 R99, R99 ;  /* 0x0000006300637308 */ /* 0x000fe20000000800 */
[----:B---3--:R-:W-:-:S02]  /*5930*/  F2FP.PACK_AB R126, R107, R164 ;  /* 0x000000a46b7e723e */ /* 0x008fc400000000ff */
[----:B------:R-:W-:Y:S02]  /*5940*/  FMNMX.FTZ R8, R50, R8, !PT ;  /* 0x0000000832087209 */ /* 0x000fe40007810000 */
[----:B------:R-:W-:Y:S02]  /*5950*/  FSEL R122, R122, RZ, P0 ;  /* 0x000000ff7a7a7208 */ /* 0x000fe40000000000 */
[----:B------:R-:W-:Y:S01]  /*5960*/  FMNMX.FTZ R8, R49, R8, !PT ;  /* 0x0000000831087209 */ /* 0x000fe20007810000 */
[----:B------:R-:W-:Y:S01]  /*5970*/  MUFU.EX2 R46, R46 ;  /* 0x0000002e002e7308 */ /* 0x000fe20000000800 */
[----:B------:R-:W-:Y:S01]  /*5980*/  ISETP.NE.AND P0, PT, R40, RZ, PT ;  /* 0x000000ff2800720c */ /* 0x000fe20003f05270 */
[--C-:B------:R-:W-:Y:S01]  /*5990*/  FFMA.FTZ R167, R29, c[0x0][0x2d0], -R122.reuse ;  /* 0x0000b4001da77a23 */ /* 0x100fe2000001087a */
[----:B------:R-:W-:Y:S01]  /*59a0*/  FMNMX.FTZ R8, R39, R8, !PT ;  /* 0x0000000827087209 */ /* 0x000fe20007810000 */
[--C-:B------:R-:W-:Y:S01]  /*59b0*/  FFMA.FTZ R104, R28, c[0x0][0x2d0], -R122.reuse ;  /* 0x0000b4001c687a23 */ /* 0x100fe2000001087a */
[----:B------:R-:W-:Y:S01]  /*59c0*/  ISETP.GT.AND P0, PT, R98, 0x49, !P0 ;  /* 0x000000496200780c */ /* 0x000fe20004704270 */
[----:B------:R-:W-:Y:S01]  /*59d0*/  LDSM.16.MT88.4 R40, [R220+0x100] ;  /* 0x00010000dc28783b */ /* 0x000fe20000004200 */
[----:B------:R-:W-:Y:S01]  /*59e0*/  FMNMX.FTZ R5, R37, R8, !PT ;  /* 0x0000000825057209 */ /* 0x000fe20007810000 */
[--C-:B------:R-:W-:Y:S01]  /*59f0*/  FFMA.FTZ R166, R82, c[0x0][0x2d0], -R122.reuse ;  /* 0x0000b40052a67a23 */ /* 0x100fe2000001087a */
[----:B------:R-:W-:Y:S01]  /*5a00*/  ISETP.LT.OR P0, PT, R97, 0x4a, P0 ;  /* 0x0000004a6100780c */ /* 0x000fe20000701670 */
[----:B------:R-:W-:Y:S01]  /*5a10*/  LDSM.16.MT88.4 R28, [R219+0x100] ;  /* 0x00010000db1c783b */ /* 0x000fe20000004200 */
[----:B------:R-:W-:Y:S01]  /*5a20*/  FMNMX.FTZ R5, R36, R5, !PT ;  /* 0x0000000524057209 */ /* 0x000fe20007810000 */
[--C-:B------:R-:W-:Y:S01]  /*5a30*/  FFMA.FTZ R165, R83, c[0x0][0x2d0], -R122.reuse ;  /* 0x0000b40053a57a23 */ /* 0x100fe2000001087a */
[----:B------:R-:W-:Y:S01]  /*5a40*/  FSEL R182, R47, -INF , !P0 ;  /* 0xff8000002fb67808 */ /* 0x000fe20004000000 */
[----:B------:R-:W-:Y:S01]  /*5a50*/  MUFU.EX2 R166, R166 ;  /* 0x000000a600a67308 */ /* 0x000fe20000000800 */
[----:B------:R-:W-:Y:S01]  /*5a60*/  FMNMX.FTZ R5, R244, R5, !PT ;  /* 0x00000005f4057209 */ /* 0x000fe20007810000 */
[--C-:B------:R-:W-:Y:S01]  /*5a70*/  FFMA.FTZ R106, R61, c[0x0][0x2d0], -R122.reuse ;  /* 0x0000b4003d6a7a23 */ /* 0x100fe2000001087a */
[----:B------:R-:W-:Y:S01]  /*5a80*/  FMNMX.FTZ R44, R182, R44, !PT ;  /* 0x0000002cb62c7209 */ /* 0x000fe20007810000 */
[--C-:B------:R-:W-:Y:S01]  /*5a90*/  FFMA.FTZ R117, R60, c[0x0][0x2d0], -R122.reuse ;  /* 0x0000b4003c757a23 */ /* 0x100fe2000001087a */
[----:B------:R-:W-:Y:S01]  /*5aa0*/  FMNMX.FTZ R5, R245, R5, !PT ;  /* 0x00000005f5057209 */ /* 0x000fe20007810000 */
[----:B------:R-:W-:Y:S01]  /*5ab0*/  LDSM.16.MT88.4 R60, [R225+0x900] ;  /* 0x00090000e13c783b */ /* 0x000fe20000004200 */
[----:B------:R-:W-:Y:S01]  /*5ac0*/  FMNMX.FTZ R44, R178, R44, !PT ;  /* 0x0000002cb22c7209 */ /* 0x000fe20007810000 */
[----:B------:R-:W1:Y:S01]  /*5ad0*/  MUFU.EX2 R165, R165 ;  /* 0x000000a500a57308 */ /* 0x000e620000000800 */
[----:B------:R-:W-:Y:S01]  /*5ae0*/  FMNMX.FTZ R4, R246, R5, !PT ;  /* 0x00000005f6047209 */ /* 0x000fe20007810000 */
[--C-:B------:R-:W-:Y:S01]  /*5af0*/  FFMA.FTZ R98, R90, c[0x0][0x2d0], -R123.reuse ;  /* 0x0000b4005a627a23 */ /* 0x100fe2000001087b */
[----:B------:R-:W-:Y:S01]  /*5b00*/  FMNMX.FTZ R44, R176, R44, !PT ;  /* 0x0000002cb02c7209 */ /* 0x000fe20007810000 */
[--C-:B------:R-:W-:Y:S01]  /*5b10*/  FFMA.FTZ R116, R87, c[0x0][0x2d0], -R122.reuse ;  /* 0x0000b40057747a23 */ /* 0x100fe2000001087a */
[----:B------:R-:W-:Y:S01]  /*5b20*/  FMNMX.FTZ R4, R76, R4, !PT ;  /* 0x000000044c047209 */ /* 0x000fe20007810000 */
[--C-:B------:R-:W-:Y:S01]  /*5b30*/  FFMA.FTZ R89, R89, c[0x0][0x2d0], -R122.reuse ;  /* 0x0000b40059597a23 */ /* 0x100fe2000001087a */
[----:B------:R-:W-:Y:S01]  /*5b40*/  FMNMX.FTZ R44, R174, R44, !PT ;  /* 0x0000002cae2c7209 */ /* 0x000fe20007810000 */
[----:B------:R-:W-:Y:S01]  /*5b50*/  MUFU.EX2 R167, R167 ;  /* 0x000000a700a77308 */ /* 0x000fe20000000800 */
[----:B------:R-:W-:Y:S01]  /*5b60*/  FMNMX.FTZ R0, R152, R4, !PT ;  /* 0x0000000498007209 */ /* 0x000fe20007810000 */
[----:B------:R-:W-:Y:S01]  /*5b70*/  FFMA.FTZ R97, R85, c[0x0][0x2d0], -R123 ;  /* 0x0000b40055617a23 */ /* 0x000fe2000001087b */
[----:B------:R-:W-:Y:S01]  /*5b80*/  FMNMX.FTZ R44, R175, R44, !PT ;  /* 0x0000002caf2c7209 */ /* 0x000fe20007810000 */
[--C-:B------:R-:W-:Y:S01]  /*5b90*/  FFMA.FTZ R96, R84, c[0x0][0x2d0], -R122.reuse ;  /* 0x0000b40054607a23 */ /* 0x100fe2000001087a */
[----:B------:R-:W-:Y:S01]  /*5ba0*/  FMNMX.FTZ R0, R153, R0, !PT ;  /* 0x0000000099007209 */ /* 0x000fe20007810000 */
[--C-:B------:R-:W-:Y:S01]  /*5bb0*/  FFMA.FTZ R47, R80, c[0x0][0x2d0], -R122.reuse ;  /* 0x0000b400502f7a23 */ /* 0x100fe2000001087a */
[----:B------:R-:W-:Y:S01]  /*5bc0*/  LDSM.16.MT88.4 R84, [R219+0x1100] ;  /* 0x00110000db54783b */ /* 0x000fe20000004200 */
[----:B------:R-:W2:Y:S01]  /*5bd0*/  MUFU.EX2 R104, R104 ;  /* 0x0000006800687308 */ /* 0x000ea20000000800 */
[----:B------:R-:W-:Y:S01]  /*5be0*/  FMNMX.FTZ R0, R120, R0, !PT ;  /* 0x0000000078007209 */ /* 0x000fe20007810000 */
[--C-:B------:R-:W-:Y:S01]  /*5bf0*/  FFMA.FTZ R201, R70, c[0x0][0x2d0], -R122.reuse ;  /* 0x0000b40046c97a23 */ /* 0x100fe2000001087a */
[----:B------:R-:W3:Y:S01]  /*5c00*/  SHFL.BFLY PT, R5, R44, 0x2, 0x1f ;  /* 0x0c401f002c057f89 */ /* 0x000ee200000e0000 */
[----:B-1----:R-:W-:Y:S01]  /*5c10*/  F2FP.PACK_AB R125, R165, R166 ;  /* 0x000000a6a57d723e */ /* 0x002fe200000000ff */
[--C-:B------:R-:W-:Y:S01]  /*5c20*/  FFMA.FTZ R204, R67, c[0x0][0x2d0], -R122.reuse ;  /* 0x0000b40043cc7a23 */ /* 0x100fe2000001087a */
[----:B------:R-:W-:Y:S01]  /*5c30*/  FMNMX.FTZ R0, R121, R0, !PT ;  /* 0x0000000079007209 */ /* 0x000fe20007810000 */
[----:B------:R-:W-:Y:S01]  /*5c40*/  LDSM.16.MT88.4 R80, [R218+0x1100] ;  /* 0x00110000da50783b */ /* 0x000fe20000004200 */
[----:B------:R-:W1:Y:S01]  /*5c50*/  MUFU.EX2 R98, R98 ;  /* 0x0000006200627308 */ /* 0x000e620000000800 */
[----:B------:R-:W-:Y:S01]  /*5c60*/  F2FP.PACK_AB R8, R99, R105 ;  /* 0x000000696308723e */ /* 0x000fe200000000ff */
[--C-:B------:R-:W-:Y:S01]  /*5c70*/  FFMA.FTZ R207, R66, c[0x0][0x2d0], -R122.reuse ;  /* 0x0000b40042cf7a23 */ /* 0x100fe2000001087a */
[----:B------:R-:W-:Y:S01]  /*5c80*/  FMNMX.FTZ R0, R142, R0, !PT ;  /* 0x000000008e007209 */ /* 0x000fe20007810000 */
[----:B------:R-:W-:-:S02]  /*5c90*/  FFMA.FTZ R206, R64, c[0x0][0x2d0], -R122 ;  /* 0x0000b40040ce7a23 */ /* 0x000fc4000001087a */
[----:B------:R-:W-:Y:S01]  /*5ca0*/  LDSM.16.MT88.4 R64, [R219+0x1900] ;  /* 0x00190000db40783b */ /* 0x000fe20000004200 */
[----:B------:R-:W-:Y:S01]  /*5cb0*/  FMNMX.FTZ R0, R143, R0, !PT ;  /* 0x000000008f007209 */ /* 0x000fe20007810000 */
[----:B------:R-:W-:Y:S01]  /*5cc0*/  MUFU.EX2 R106, R106 ;  /* 0x0000006a006a7308 */ /* 0x000fe20000000800 */
[----:B--2---:R-:W-:Y:S01]  /*5cd0*/  F2FP.PACK_AB R127, R104, R167 ;  /* 0x000000a7687f723e */ /* 0x004fe200000000ff */
[--C-:B------:R-:W-:Y:S01]  /*5ce0*/  FFMA.FTZ R240, R240, c[0x0][0x2d0], -R122.reuse ;  /* 0x0000b400f0f07a23 */ /* 0x100fe2000001087a */
[----:B------:R-:W-:Y:S01]  /*5cf0*/  FMNMX.FTZ R0, R156, R0, !PT ;  /* 0x000000009c007209 */ /* 0x000fe20007810000 */
[--C-:B------:R-:W-:Y:S02]  /*5d00*/  FFMA.FTZ R241, R241, c[0x0][0x2d0], -R122.reuse ;  /* 0x0000b400f1f17a23 */ /* 0x100fe4000001087a */
[--C-:B------:R-:W-:Y:S01]  /*5d10*/  FFMA.FTZ R242, R242, c[0x0][0x2d0], -R122.reuse ;  /* 0x0000b400f2f27a23 */ /* 0x100fe2000001087a */
[----:B------:R-:W-:Y:S01]  /*5d20*/  FMNMX.FTZ R0, R157, R0, !PT ;  /* 0x000000009d007209 */ /* 0x000fe20007810000 */
[C---:B------:R-:W-:Y:S01]  /*5d30*/  HMMA.16816.F32 R160, R124.reuse, R52, RZ ;  /* 0x000000347ca0723c */ /* 0x040fe200000018ff */
[----:B------:R-:W2:Y:S01]  /*5d40*/  MUFU.EX2 R117, R117 ;  /* 0x0000007500757308 */ /* 0x000ea20000000800 */
[----:B-1----:R-:W-:Y:S01]  /*5d50*/  F2FP.PACK_AB R10, R46, R98 ;  /* 0x000000622e0a723e */ /* 0x002fe200000000ff */
[--C-:B------:R-:W-:Y:S01]  /*5d60*/  FFMA.FTZ R243, R79, c[0x0][0x2d0], -R122.reuse ;  /* 0x0000b4004ff37a23 */ /* 0x100fe2000001087a */
[----:B------:R-:W-:Y:S01]  /*5d70*/  FMNMX.FTZ R0, R158, R0, !PT ;  /* 0x000000009e007209 */ /* 0x000fe20007810000 */
[----:B------:R-:W-:Y:S01]  /*5d80*/  FADD.FTZ R165, R166, R165 ;  /* 0x000000a5a6a57221 */ /* 0x000fe20000010000 */
[----:B---3--:R-:W-:Y:S01]  /*5d90*/  FMNMX.FTZ R44, R44, R5, !PT ;  /* 0x000000052c2c7209 */ /* 0x008fe20007810000 */
[----:B------:R-:W-:Y:S01]  /*5da0*/  FFMA.FTZ R5, R74, c[0x0][0x2d0], -R122 ;  /* 0x0000b4004a057a23 */ /* 0x000fe2000001087a */
[----:B------:R-:W-:Y:S01]  /*5db0*/  FMNMX.FTZ R0, R159, R0, !PT ;  /* 0x000000009f007209 */ /* 0x000fe20007810000 */
[----:B------:R-:W-:Y:S01]  /*5dc0*/  HMMA.16816.F32 R144, R124, R40, RZ ;  /* 0x000000287c90723c */ /* 0x000fe200000018ff */
[----:B------:R1:W3:Y:S01]  /*5dd0*/  MUFU.EX2 R119, R89 ;  /* 0x0000005900777308 */ /* 0x0002e20000000800 */
[----:B------:R-:W4:Y:S01]  /*5de0*/  SHFL.BFLY PT, R34, R44, 0x1, 0x1f ;  /* 0x0c201f002c227f89 */ /* 0x000f2200000e0000 */
[----:B------:R-:W-:Y:S01]  /*5df0*/  FMNMX.FTZ R0, R171, R0, !PT ;  /* 0x00000000ab007209 */ /* 0x000fe20007810000 */
[----:B------:R-:W-:-:S03]  /*5e00*/  FADD.FTZ R165, R167, R165 ;  /* 0x000000a5a7a57221 */ /* 0x000fc60000010000 */
[----:B------:R-:W-:Y:S01]  /*5e10*/  FMNMX.FTZ R0, R173, R0, !PT ;  /* 0x00000000ad007209 */ /* 0x000fe20007810000 */
[C---:B------:R-:W-:Y:S01]  /*5e20*/  HMMA.16816.F32 R132, R124.reuse, R28, RZ ;  /* 0x0000001c7c84723c */ /* 0x040fe200000018ff */
[----:B------:R-:W5:Y:S01]  /*5e30*/  MUFU.EX2 R116, R116 ;  /* 0x0000007400747308 */ /* 0x000f620000000800 */
[C---:B--2---:R-:W-:Y:S01]  /*5e40*/  F2FP.PACK_AB R9, R117.reuse, R106 ;  /* 0x0000006a7509723e */ /* 0x044fe200000000ff */
[----:B------:R-:W-:Y:S01]  /*5e50*/  FADD.FTZ R165, R104, R165 ;  /* 0x000000a568a57221 */ /* 0x000fe20000010000 */
[----:B------:R-:W2:Y:S03]  /*5e60*/  SHFL.BFLY PT, R4, R0, 0x2, 0x1f ;  /* 0x0c401f0000047f89 */ /* 0x000ea600000e0000 */
[----:B------:R-:W-:Y:S01]  /*5e70*/  FADD.FTZ R165, R106, R165 ;  /* 0x000000a56aa57221 */ /* 0x000fe20000010000 */
[----:B------:R-:W-:Y:S01]  /*5e80*/  HMMA.16816.F32 R128, R124, R24, RZ ;  /* 0x000000187c80723c */ /* 0x000fe200000018ff */
[----:B-1----:R-:W-:Y:S01]  /*5e90*/  LDSM.16.MT88.4 R88, [R220+0x1100] ;  /* 0x00110000dc58783b */ /* 0x002fe20000004200 */
[----:B------:R-:W-:Y:S01]  /*5ea0*/  MUFU.EX2 R118, R118 ;  /* 0x0000007600767308 */ /* 0x000fe20000000800 */
[----:B------:R-:W-:-:S04]  /*5eb0*/  FADD.FTZ R165, R117, R165 ;  /* 0x000000a575a57221 */ /* 0x000fc80000010000 */
[----:B---3--:R-:W-:Y:S01]  /*5ec0*/  FADD.FTZ R165, R119, R165 ;  /* 0x000000a577a57221 */ /* 0x008fe20000010000 */
[----:B------:R-:W-:Y:S01]  /*5ed0*/  HMMA.16816.F32 R148, R124, R54, RZ ;  /* 0x000000367c94723c */ /* 0x000fe200000018ff */
[----:B-----5:R-:W-:Y:S01]  /*5ee0*/  F2FP.PACK_AB R11, R116, R119 ;  /* 0x00000077740b723e */ /* 0x020fe200000000ff */
[----:B------:R-:W-:Y:S01]  /*5ef0*/  MUFU.EX2 R97, R97 ;  /* 0x0000006100617308 */ /* 0x000fe20000000800 */
[----:B----4-:R-:W-:Y:S01]  /*5f00*/  FMNMX.FTZ R44, R34, R44, !PT ;  /* 0x0000002c222c7209 */ /* 0x010fe20007810000 */
[----:B------:R-:W-:-:S04]  /*5f10*/  FADD.FTZ R165, R116, R165 ;  /* 0x000000a574a57221 */ /* 0x000fc80000010000 */
[----:B------:R-:W-:Y:S01]  /*5f20*/  HMMA.16816.F32 R100, R124, R42, RZ ;  /* 0x0000002a7c64723c */ /* 0x000fe200000018ff */
[----:B------:R-:W-:Y:S01]  /*5f30*/  FMUL.FTZ R198, R44, c[0x0][0x2d0] ;  /* 0x0000b4002cc67a20 */ /* 0x000fe20000410000 */
[----:B------:R-:W-:Y:S01]  /*5f40*/  MUFU.EX2 R45, R45 ;  /* 0x0000002d002d7308 */ /* 0x000fe20000000800 */
[----:B--2---:R-:W-:-:S05]  /*5f50*/  FMNMX.FTZ R0, R0, R4, !PT ;  /* 0x0000000400007209 */ /* 0x004fca0007810000 */
[C---:B------:R-:W-:Y:S01]  /*5f60*/  HMMA.16816.F32 R112, R124.reuse, R30, RZ ;  /* 0x0000001e7c70723c */ /* 0x040fe200000018ff */
[----:B------:R-:W1:Y:S01]  /*5f70*/  SHFL.BFLY PT, R4, R0, 0x1, 0x1f ;  /* 0x0c201f0000047f89 */ /* 0x000e6200000e0000 */
[----:B------:R-:W-:Y:S06]  /*5f80*/  MUFU.EX2 R7, R7 ;  /* 0x0000000700077308 */ /* 0x000fec0000000800 */
[----:B------:R-:W-:Y:S02]  /*5f90*/  HMMA.16816.F32 R124, R124, R26, RZ ;  /* 0x0000001a7c7c723c */ /* 0x000fe400000018ff */
[----:B------:R-:W2:Y:S06]  /*5fa0*/  MUFU.EX2 R96, R96 ;  /* 0x0000006000607308 */ /* 0x000eac0000000800 */
[C---:B------:R-:W-:Y:S02]  /*5fb0*/  HMMA.16816.F32 R160, R8.reuse, R60, R160 ;  /* 0x0000003c08a0723c */ /* 0x040fe400000018a0 */
[----:B------:R-:W3:Y:S06]  /*5fc0*/  MUFU.EX2 R47, R47 ;  /* 0x0000002f002f7308 */ /* 0x000eec0000000800 */
[----:B------:R-:W-:Y:S01]  /*5fd0*/  HMMA.16816.F32 R144, R8, R20, R144 ;  /* 0x000000140890723c */ /* 0x000fe20000001890 */
[----:B-1----:R-:W-:Y:S01]  /*5fe0*/  FMNMX.FTZ R0, R0, R4, !PT ;  /* 0x0000000400007209 */ /* 0x002fe20007810000 */
[----:B------:R-:W-:Y:S01]  /*5ff0*/  FFMA.FTZ R4, R71, c[0x0][0x2d0], -R122 ;  /* 0x0000b40047047a23 */ /* 0x000fe2000001087a */
[----:B------:R-:W-:Y:S01]  /*6000*/  MUFU.EX2 R5, R5 ;  /* 0x0000000500057308 */ /* 0x000fe20000000800 */
[----:B------:R-:W-:Y:S01]  /*6010*/  LDSM.16.MT88.4 R68, [R220+0x1900] ;  /* 0x00190000dc44783b */ /* 0x000fe20000004200 */
[C---:B------:R-:W-:Y:S01]  /*6020*/  FSETP.NEU.FTZ.AND P0, PT, R0.reuse, -INF , PT ;  /* 0xff8000000000780b */ /* 0x040fe20003f1d000 */
[----:B------:R-:W-:-:S02]  /*6030*/  FMUL.FTZ R196, R0, c[0x0][0x2d0] ;  /* 0x0000b40000c47a20 */ /* 0x000fc40000410000 */
[C---:B------:R-:W-:Y:S01]  /*6040*/  HMMA.16816.F32 R132, R8.reuse, R16, R132 ;  /* 0x000000100884723c */ /* 0x040fe20000001884 */
[----:B--2---:R-:W-:Y:S02]  /*6050*/  FADD.FTZ R165, R96, R165 ;  /* 0x000000a560a57221 */ /* 0x004fe40000010000 */
[----:B------:R-:W-:Y:S01]  /*6060*/  FSEL R196, R196, RZ, P0 ;  /* 0x000000ffc4c47208 */ /* 0x000fe20000000000 */
[----:B------:R-:W1:Y:S01]  /*6070*/  MUFU.EX2 R4, R4 ;  /* 0x0000000400047308 */ /* 0x000e620000000800 */
[----:B------:R-:W-:Y:S01]  /*6080*/  FSETP.NEU.FTZ.AND P0, PT, R44, -INF , PT ;  /* 0xff8000002c00780b */ /* 0x000fe20003f1d000 */
[----:B---3--:R-:W-:Y:S02]  /*6090*/  FADD.FTZ R165, R47, R165 ;  /* 0x000000a52fa57221 */ /* 0x008fe40000010000 */
[----:B------:R-:W-:Y:S01]  /*60a0*/  HMMA.16816.F32 R128, R8, R12, R128 ;  /* 0x0000000c0880723c */ /* 0x000fe20000001880 */
[----:B------:R-:W-:Y:S01]  /*60b0*/  FSEL R198, R198, RZ, P0 ;  /* 0x000000ffc6c67208 */ /* 0x000fe20000000000 */
[--C-:B------:R-:W-:Y:S01]  /*60c0*/  FFMA.FTZ R168, R59, c[0x0][0x2d0], -R196.reuse ;  /* 0x0000b4003ba87a23 */ /* 0x100fe200000108c4 */
[----:B------:R-:W-:Y:S01]  /*60d0*/  PLOP3.LUT P0, PT, PT, PT, UP1, 0x40, 0x0 ;  /* 0x000000000000781c */ /* 0x000fe20003f0e818 */
[--C-:B------:R-:W-:Y:S01]  /*60e0*/  FFMA.FTZ R170, R58, c[0x0][0x2d0], -R196.reuse ;  /* 0x0000b4003aaa7a23 */ /* 0x100fe200000108c4 */
[----:B------:R-:W-:Y:S01]  /*60f0*/  MUFU.EX2 R195, R195 ;  /* 0x000000c300c37308 */ /* 0x000fe20000000800 */
[----:B------:R-:W-:-:S02]  /*6100*/  FFMA.FTZ R169, R56, c[0x0][0x2d0], -R196 ;  /* 0x0000b40038a97a23 */ /* 0x000fc400000108c4 */
[C---:B------:R-:W-:Y:S01]  /*6110*/  HMMA.16816.F32 R148, R8.reuse, R62, R148 ;  /* 0x0000003e0894723c */ /* 0x040fe20000001894 */
[----:B------:R-:W-:Y:S02]  /*6120*/  FFMA.FTZ R172, R50, c[0x0][0x2d0], -R196 ;  /* 0x0000b40032ac7a23 */ /* 0x000fe400000108c4 */
[--C-:B------:R-:W-:Y:S02]  /*6130*/  FFMA.FTZ R181, R181, c[0x0][0x2d0], -R198.reuse ;  /* 0x0000b400b5b57a23 */ /* 0x100fe400000108c6 */
[--C-:B------:R-:W-:Y:S01]  /*6140*/  FFMA.FTZ R184, R75, c[0x0][0x2d0], -R198.reuse ;  /* 0x0000b4004bb87a23 */ /* 0x100fe200000108c6 */
[----:B------:R-:W-:Y:S01]  /*6150*/  MUFU.EX2 R168, R168 ;  /* 0x000000a800a87308 */ /* 0x000fe20000000800 */
[--C-:B------:R-:W-:Y:S01]  /*6160*/  FFMA.FTZ R183, R57, c[0x0][0x2d0], -R198.reuse ;  /* 0x0000b40039b77a23 */ /* 0x100fe200000108c6 */
[----:B------:R-:W-:Y:S01]  /*6170*/  HMMA.16816.F32 R100, R8, R22, R100 ;  /* 0x000000160864723c */ /* 0x000fe20000001864 */
[----:B------:R-:W-:Y:S01]  /*6180*/  FFMA.FTZ R185, R51, c[0x0][0x2d0], -R198 ;  /* 0x0000b40033b97a23 */ /* 0x000fe200000108c6 */
[----:B------:R-:W2:Y:S01]  /*6190*/  LDSM.16.MT88.4 R72, [R225+0x1900] ;  /* 0x00190000e148783b */ /* 0x000ea20000004200 */
[----:B------:R-:W-:-:S02]  /*61a0*/  FFMA.FTZ R186, R49, c[0x0][0x2d0], -R196 ;  /* 0x0000b40031ba7a23 */ /* 0x000fc400000108c4 */
[--C-:B------:R-:W-:Y:S01]  /*61b0*/  FFMA.FTZ R189, R39, c[0x0][0x2d0], -R196.reuse ;  /* 0x0000b40027bd7a23 */ /* 0x100fe200000108c4 */
[----:B------:R-:W3:Y:S01]  /*61c0*/  MUFU.EX2 R170, R170 ;  /* 0x000000aa00aa7308 */ /* 0x000ee20000000800 */
[--C-:B------:R-:W-:Y:S01]  /*61d0*/  FFMA.FTZ R187, R37, c[0x0][0x2d0], -R196.reuse ;  /* 0x0000b40025bb7a23 */ /* 0x100fe200000108c4 */
[C---:B------:R-:W-:Y:S01]  /*61e0*/  HMMA.16816.F32 R112, R8.reuse, R18, R112 ;  /* 0x000000120870723c */ /* 0x040fe20000001870 */
[----:B------:R-:W-:Y:S02]  /*61f0*/  FFMA.FTZ R188, R36, c[0x0][0x2d0], -R196 ;  /* 0x0000b40024bc7a23 */ /* 0x000fe400000108c4 */
[--C-:B------:R-:W-:Y:S02]  /*6200*/  FFMA.FTZ R191, R48, c[0x0][0x2d0], -R198.reuse ;  /* 0x0000b40030bf7a23 */ /* 0x100fe400000108c6 */
[--C-:B------:R-:W-:Y:S01]  /*6210*/  FFMA.FTZ R193, R38, c[0x0][0x2d0], -R198.reuse ;  /* 0x0000b40026c17a23 */ /* 0x100fe200000108c6 */
[----:B------:R-:W-:Y:S01]  /*6220*/  MUFU.EX2 R169, R169 ;  /* 0x000000a900a97308 */ /* 0x000fe20000000800 */
[--C-:B------:R-:W-:Y:S01]  /*6230*/  FFMA.FTZ R190, R33, c[0x0][0x2d0], -R198.reuse ;  /* 0x0000b40021be7a23 */ /* 0x100fe200000108c6 */
[----:B------:R-:W-:Y:S01]  /*6240*/  HMMA.16816.F32 R124, R8, R14, R124 ;  /* 0x0000000e087c723c */ /* 0x000fe2000000187c */
[----:B------:R-:W-:-:S02]  /*6250*/  FFMA.FTZ R192, R32, c[0x0][0x2d0], -R198 ;  /* 0x0000b40020c07a23 */ /* 0x000fc400000108c6 */
[--C-:B------:R-:W-:Y:S02]  /*6260*/  FFMA.FTZ R249, R246, c[0x0][0x2d0], -R196.reuse ;  /* 0x0000b400f6f97a23 */ /* 0x100fe400000108c4 */
[--C-:B------:R-:W-:Y:S01]  /*6270*/  FFMA.FTZ R244, R244, c[0x0][0x2d0], -R196.reuse ;  /* 0x0000b400f4f47a23 */ /* 0x100fe200000108c4 */
[----:B------:R-:W4:Y:S01]  /*6280*/  MUFU.EX2 R172, R172 ;  /* 0x000000ac00ac7308 */ /* 0x000f220000000800 */
[----:B------:R-:W-:Y:S01]  /*6290*/  F2FP.PACK_AB R8, R97, R118 ;  /* 0x000000766108723e */ /* 0x000fe200000000ff */
[--C-:B------:R-:W-:Y:S01]  /*62a0*/  FFMA.FTZ R245, R245, c[0x0][0x2d0], -R196.reuse ;  /* 0x0000b400f5f57a23 */ /* 0x100fe200000108c4 */
[----:B------:R-:W-:Y:S01]  /*62b0*/  F2FP.PACK_AB R9, R47, R96 ;  /* 0x000000602f09723e */ /* 0x000fe200000000ff */
[----:B------:R-:W-:Y:S01]  /*62c0*/  FFMA.FTZ R248, R76, c[0x0][0x2d0], -R196 ;  /* 0x0000b4004cf87a23 */ /* 0x000fe200000108c4 */
[----:B------:R-:W-:Y:S01]  /*62d0*/  F2FP.PACK_AB R10, R7, R45 ;  /* 0x0000002d070a723e */ /* 0x000fe200000000ff */
[--C-:B------:R-:W-:Y:S01]  /*62e0*/  FFMA.FTZ R247, R247, c[0x0][0x2d0], -R198.reuse ;  /* 0x0000b400f7f77a23 */ /* 0x100fe200000108c6 */
[----:B-1----:R-:W-:Y:S01]  /*62f0*/  F2FP.PACK_AB R11, R4, R5 ;  /* 0x00000005040b723e */ /* 0x002fe200000000ff */
[----:B------:R-:W-:Y:S01]  /*6300*/  MUFU.EX2 R181, R181 ;  /* 0x000000b500b57308 */ /* 0x000fe20000000800 */
[----:B------:R-:W-:-:S02]  /*6310*/  FFMA.FTZ R246, R78, c[0x0][0x2d0], -R198 ;  /* 0x0000b4004ef67a23 */ /* 0x000fc400000108c6 */
[--C-:B------:R-:W-:Y:S02]  /*6320*/  FFMA.FTZ R250, R155, c[0x0][0x2d0], -R198.reuse ;  /* 0x0000b4009bfa7a23 */ /* 0x100fe400000108c6 */
[----:B------:R-:W-:Y:S01]  /*6330*/  FFMA.FTZ R251, R154, c[0x0][0x2d0], -R198 ;  /* 0x0000b4009afb7a23 */ /* 0x000fe200000108c6 */
[C---:B------:R-:W-:Y:S01]  /*6340*/  HMMA.16816.F32 R160, R8.reuse, R92, R160 ;  /* 0x0000005c08a0723c */ /* 0x040fe200000018a0 */
[----:B------:R-:W-:Y:S01]  /*6350*/  FFMA.FTZ R120, R120, c[0x0][0x2d0], -R196 ;  /* 0x0000b40078787a23 */ /* 0x000fe200000108c4 */
[----:B------:R-:W1:Y:S01]  /*6360*/  MUFU.EX2 R184, R184 ;  /* 0x000000b800b87308 */ /* 0x000e620000000800 */
[----:B------:R-:W-:Y:S02]  /*6370*/  FADD.FTZ R165, R5, R165 ;  /* 0x000000a505a57221 */ /* 0x000fe40000010000 */
[----:B------:R-:W-:Y:S02]  /*6380*/  FFMA.FTZ R175, R175, c[0x0][0x2d0], -R198 ;  /* 0x0000b400afaf7a23 */ /* 0x000fe400000108c6 */
[----:B------:R-:W-:Y:S01]  /*6390*/  FADD.FTZ R165, R4, R165 ;  /* 0x000000a504a57221 */ /* 0x000fe20000010000 */
[C---:B------:R-:W-:Y:S02]  /*63a0*/  HMMA.16816.F32 R144, R8.reuse, R88, R144 ;  /* 0x000000580890723c */ /* 0x040fe40000001890 */
[----:B------:R-:W-:Y:S06]  /*63b0*/  MUFU.EX2 R183, R183 ;  /* 0x000000b700b77308 */ /* 0x000fec0000000800 */
[C---:B------:R-:W-:Y:S02]  /*63c0*/  HMMA.16816.F32 R132, R8.reuse, R84, R132 ;  /* 0x000000540884723c */ /* 0x040fe40000001884 */
[----:B------:R-:W5:Y:S06]  /*63d0*/  MUFU.EX2 R185, R185 ;  /* 0x000000b900b97308 */ /* 0x000f6c0000000800 */
[C---:B------:R-:W-:Y:S02]  /*63e0*/  HMMA.16816.F32 R128, R8.reuse, R80, R128 ;  /* 0x000000500880723c */ /* 0x040fe40000001880 */
[----:B------:R-:W1:Y:S06]  /*63f0*/  MUFU.EX2 R186, R186 ;  /* 0x000000ba00ba7308 */ /* 0x000e6c0000000800 */
[C---:B------:R-:W-:Y:S02]  /*6400*/  HMMA.16816.F32 R148, R8.reuse, R94, R148 ;  /* 0x0000005e0894723c */ /* 0x040fe40000001894 */
[----:B------:R-:W-:Y:S06]  /*6410*/  MUFU.EX2 R189, R189 ;  /* 0x000000bd00bd7308 */ /* 0x000fec0000000800 */
[C---:B------:R-:W-:Y:S02]  /*6420*/  HMMA.16816.F32 R100, R8.reuse, R90, R100 ;  /* 0x0000005a0864723c */ /* 0x040fe40000001864 */
[----:B------:R-:W-:Y:S06]  /*6430*/  MUFU.EX2 R187, R187 ;  /* 0x000000bb00bb7308 */ /* 0x000fec0000000800 */
[C---:B------:R-:W-:Y:S02]  /*6440*/  HMMA.16816.F32 R112, R8.reuse, R86, R112 ;  /* 0x000000560870723c */ /* 0x040fe40000001870 */
[----:B------:R-:W-:Y:S06]  /*6450*/  MUFU.EX2 R188, R188 ;  /* 0x000000bc00bc7308 */ /* 0x000fec0000000800 */
[----:B------:R-:W-:Y:S02]  /*6460*/  HMMA.16816.F32 R124, R8, R82, R124 ;  /* 0x00000052087c723c */ /* 0x000fe4000000187c */
[----:B------:R-:W2:Y:S05]  /*6470*/  MUFU.EX2 R191, R191 ;  /* 0x000000bf00bf7308 */ /* 0x000eaa0000000800 */
[----:B---3--:R-:W-:Y:S01]  /*6480*/  F2FP.PACK_AB R8, R170, R168 ;  /* 0x000000a8aa08723e */ /* 0x008fe200000000ff */
[----:B------:R-:W-:Y:S01]  /*6490*/  FADD.FTZ R168, R168, R170 ;  /* 0x000000aaa8a87221 */ /* 0x000fe20000010000 */
[----:B----4-:R-:W-:Y:S01]  /*64a0*/  F2FP.PACK_AB R10, R172, R169 ;  /* 0x000000a9ac0a723e */ /* 0x010fe200000000ff */
[----:B------:R-:W3:Y:S01]  /*64b0*/  MUFU.EX2 R193, R193 ;  /* 0x000000c100c17308 */ /* 0x000ee20000000800 */
[----:B-1----:R-:W-:Y:S01]  /*64c0*/  F2FP.PACK_AB R9, R184, R181 ;  /* 0x000000b5b809723e */ /* 0x002fe200000000ff */
[----:B------:R-:W-:Y:S01]  /*64d0*/  FADD.FTZ R181, R181, R184 ;  /* 0x000000b8b5b57221 */ /* 0x000fe20000010000 */
[----:B-----5:R-:W-:Y:S01]  /*64e0*/  F2FP.PACK_AB R11, R185, R183 ;  /* 0x000000b7b90b723e */ /* 0x020fe200000000ff */
[----:B------:R-:W-:-:S02]  /*64f0*/  FADD.FTZ R168, R169, R168 ;  /* 0x000000a8a9a87221 */ /* 0x000fc40000010000 */
[----:B------:R-:W-:Y:S02]  /*6500*/  FADD.FTZ R181, R183, R181 ;  /* 0x000000b5b7b57221 */ /* 0x000fe40000010000 */
[----:B------:R-:W1:Y:S01]  /*6510*/  MUFU.EX2 R190, R190 ;  /* 0x000000be00be7308 */ /* 0x000e620000000800 */
[----:B------:R-:W-:Y:S01]  /*6520*/  FADD.FTZ R168, R172, R168 ;  /* 0x000000a8aca87221 */ /* 0x000fe20000010000 */
[C---:B------:R-:W-:Y:S01]  /*6530*/  HMMA.16816.F32 R56, R8.reuse, R52, RZ ;  /* 0x000000340838723c */ /* 0x040fe200000018ff */
[----:B------:R-:W-:Y:S02]  /*6540*/  FADD.FTZ R181, R185, R181 ;  /* 0x000000b5b9b57221 */ /* 0x000fe40000010000 */
[----:B------:R-:W-:Y:S02]  /*6550*/  FADD.FTZ R168, R186, R168 ;  /* 0x000000a8baa87221 */ /* 0x000fe40000010000 */
[----:B--2---:R-:W-:Y:S01]  /*6560*/  FADD.FTZ R181, R191, R181 ;  /* 0x000000b5bfb57221 */ /* 0x004fe20000010000 */
[----:B------:R-:W2:Y:S01]  /*6570*/  MUFU.EX2 R192, R192 ;  /* 0x000000c000c07308 */ /* 0x000ea20000000800 */
[----:B------:R-:W-:Y:S01]  /*6580*/  FADD.FTZ R168, R189, R168 ;  /* 0x000000a8bda87221 */ /* 0x000fe20000010000 */
[----:B------:R-:W-:Y:S01]  /*6590*/  HMMA.16816.F32 R52, R8, R54, RZ ;  /* 0x000000360834723c */ /* 0x000fe200000018ff */
[----:B---3--:R-:W-:-:S02]  /*65a0*/  FADD.FTZ R181, R193, R181 ;  /* 0x000000b5c1b57221 */ /* 0x008fc40000010000 */
[----:B------:R-:W-:-:S03]  /*65b0*/  FADD.FTZ R168, R187, R168 ;  /* 0x000000a8bba87221 */ /* 0x000fc60000010000 */
[----:B------:R-:W-:Y:S01]  /*65c0*/  MUFU.EX2 R194, R194 ;  /* 0x000000c200c27308 */ /* 0x000fe20000000800 */
[----:B-1----:R-:W-:Y:S01]  /*65d0*/  FADD.FTZ R181, R190, R181 ;  /* 0x000000b5beb57221 */ /* 0x002fe20000010000 */
[----:B------:R-:W-:Y:S01]  /*65e0*/  HMMA.16816.F32 R36, R8, R28, RZ ;  /* 0x0000001c0824723c */ /* 0x000fe200000018ff */
[----:B------:R-:W-:-:S05]  /*65f0*/  FADD.FTZ R168, R188, R168 ;  /* 0x000000a8bca87221 */ /* 0x000fca0000010000 */
[----:B------:R-:W-:Y:S01]  /*6600*/  MUFU.EX2 R197, R197 ;  /* 0x000000c500c57308 */ /* 0x000fe20000000800 */
[----:B--2---:R-:W-:Y:S01]  /*6610*/  FADD.FTZ R181, R192, R181 ;  /* 0x000000b5c0b57221 */ /* 0x004fe20000010000 */
[C---:B------:R-:W-:Y:S06]  /*6620*/  HMMA.16816.F32 R32, R8.reuse, R30, RZ ;  /* 0x0000001e0820723c */ /* 0x040fec00000018ff */
[----:B------:R-:W-:Y:S02]  /*6630*/  MUFU.EX2 R199, R199 ;  /* 0x000000c700c77308 */ /* 0x000fe40000000800 */
[C---:B------:R-:W-:Y:S06]  /*6640*/  HMMA.16816.F32 R48, R8.reuse, R40, RZ ;  /* 0x000000280830723c */ /* 0x040fec00000018ff */
[----:B------:R-:W1:Y:S02]  /*6650*/  MUFU.EX2 R201, R201 ;  /* 0x000000c900c97308 */ /* 0x000e640000000800 */
[C---:B------:R-:W-:Y:S06]  /*6660*/  HMMA.16816.F32 R28, R8.reuse, R24, RZ ;  /* 0x00000018081c723c */ /* 0x040fec00000018ff */
[----:B------:R-:W2:Y:S02]  /*6670*/  MUFU.EX2 R204, R204 ;  /* 0x000000cc00cc7308 */ /* 0x000ea40000000800 */
[C---:B------:R-:W-:Y:S06]  /*6680*/  HMMA.16816.F32 R40, R8.reuse, R42, RZ ;  /* 0x0000002a0828723c */ /* 0x040fec00000018ff */
[----:B------:R-:W3:Y:S01]  /*6690*/  MUFU.EX2 R207, R207 ;  /* 0x000000cf00cf7308 */ /* 0x000ee20000000800 */
[----:B-1----:R-:W-:Y:S01]  /*66a0*/  FADD.FTZ R165, R201, R165 ;  /* 0x000000a5c9a57221 */ /* 0x002fe20000010000 */
[----:B------:R-:W-:Y:S06]  /*66b0*/  HMMA.16816.F32 R24, R8, R26, RZ ;  /* 0x0000001a0818723c */ /* 0x000fec00000018ff */
[----:B------:R-:W1:Y:S01]  /*66c0*/  MUFU.EX2 R206, R206 ;  /* 0x000000ce00ce7308 */ /* 0x000e620000000800 */
[----:B------:R-:W-:Y:S01]  /*66d0*/  F2FP.PACK_AB R8, R189, R186 ;  /* 0x000000babd08723e */ /* 0x000fe200000000ff */
[----:B--2---:R-:W-:Y:S01]  /*66e0*/  FADD.FTZ R165, R204, R165 ;  /* 0x000000a5cca57221 */ /* 0x004fe20000010000 */
[----:B------:R-:W-:-:S02]  /*66f0*/  F2FP.PACK_AB R10, R188, R187 ;  /* 0x000000bbbc0a723e */ /* 0x000fc400000000ff */
[----:B------:R-:W-:Y:S02]  /*6700*/  F2FP.PACK_AB R9, R193, R191 ;  /* 0x000000bfc109723e */ /* 0x000fe400000000ff */
[----:B------:R-:W-:Y:S01]  /*6710*/  F2FP.PACK_AB R11, R192, R190 ;  /* 0x000000bec00b723e */ /* 0x000fe200000000ff */
[----:B------:R-:W-:Y:S01]  /*6720*/  MUFU.EX2 R200, R200 ;  /* 0x000000c800c87308 */ /* 0x000fe20000000800 */
[----:B---3--:R-:W-:-:S05]  /*6730*/  FADD.FTZ R165, R207, R165 ;  /* 0x000000a5cfa57221 */ /* 0x008fca0000010000 */
[----:B------:R-:W-:Y:S02]  /*6740*/  HMMA.16816.F32 R56, R8, R60, R56 ;  /* 0x0000003c0838723c */ /* 0x000fe40000001838 */
[----:B------:R-:W2:Y:S01]  /*6750*/  MUFU.EX2 R208, R208 ;  /* 0x000000d000d07308 */ /* 0x000ea20000000800 */
[----:B-1----:R-:W-:-:S05]  /*6760*/  FADD.FTZ R165, R206, R165 ;  /* 0x000000a5cea57221 */ /* 0x002fca0000010000 */
[C---:B------:R-:W-:Y:S01]  /*6770*/  HMMA.16816.F32 R52, R8.reuse, R62, R52 ;  /* 0x0000003e0834723c */ /* 0x040fe20000001834 */
[----:B------:R-:W1:Y:S01]  /*6780*/  LDSM.16.MT88.4 R60, [R218+0x1900] ;  /* 0x00190000da3c783b */ /* 0x000e620000004200 */
[----:B------:R-:W-:Y:S06]  /*6790*/  MUFU.EX2 R210, R210 ;  /* 0x000000d200d27308 */ /* 0x000fec0000000800 */
[----:B------:R-:W-:Y:S02]  /*67a0*/  HMMA.16816.F32 R48, R8, R20, R48 ;  /* 0x000000140830723c */ /* 0x000fe40000001830 */
[----:B------:R-:W3:Y:S01]  /*67b0*/  MUFU.EX2 R211, R211 ;  /* 0x000000d300d37308 */ /* 0x000ee20000000800 */
[----:B--2---:R-:W-:-:S05]  /*67c0*/  F2FP.PACK_AB R76, R208, R200 ;  /* 0x000000c8d04c723e */ /* 0x004fca00000000ff */
[C---:B------:R-:W-:Y:S02]  /*67d0*/  HMMA.16816.F32 R36, R8.reuse, R16, R36 ;  /* 0x000000100824723c */ /* 0x040fe40000001824 */
[----:B------:R-:W2:Y:S06]  /*67e0*/  MUFU.EX2 R240, R240 ;  /* 0x000000f000f07308 */ /* 0x000eac0000000800 */
[----:B------:R-:W-:Y:S02]  /*67f0*/  HMMA.16816.F32 R28, R8, R12, R28 ;  /* 0x0000000c081c723c */ /* 0x000fe4000000181c */
[----:B------:R-:W4:Y:S01]  /*6800*/  MUFU.EX2 R241, R241 ;  /* 0x000000f100f17308 */ /* 0x000f220000000800 */
[----:B---3--:R-:W-:-:S05]  /*6810*/  F2FP.PACK_AB R78, R211, R210 ;  /* 0x000000d2d34e723e */ /* 0x008fca00000000ff */
[----:B------:R-:W-:Y:S01]  /*6820*/  HMMA.16816.F32 R40, R8, R22, R40 ;  /* 0x000000160828723c */ /* 0x000fe20000001828 */
[----:B------:R-:W3:Y:S01]  /*6830*/  LDSM.16.MT88.4 R20, [R225+0x2100] ;  /* 0x00210000e114783b */ /* 0x000ee20000004200 */
[----:B------:R-:W5:Y:S01]  /*6840*/  MUFU.EX2 R242, R242 ;  /* 0x000000f200f27308 */ /* 0x000f620000000800 */
[----:B--2---:R-:W-:-:S05]  /*6850*/  FADD.FTZ R165, R240, R165 ;  /* 0x000000a5f0a57221 */ /* 0x004fca0000010000 */
[----:B------:R-:W-:Y:S01]  /*6860*/  HMMA.16816.F32 R32, R8, R18, R32 ;  /* 0x000000120820723c */ /* 0x000fe20000001820 */
[----:B------:R-:W2:Y:S01]  /*6870*/  LDSM.16.MT88.4 R16, [R220+0x2100] ;  /* 0x00210000dc10783b */ /* 0x000ea20000004200 */
[----:B------:R-:W1:Y:S01]  /*6880*/  MUFU.EX2 R243, R243 ;  /* 0x000000f300f37308 */ /* 0x000e620000000800 */
[C---:B----4-:R-:W-:Y:S01]  /*6890*/  F2FP.PACK_AB R77, R241.reuse, R240 ;  /* 0x000000f0f14d723e */ /* 0x050fe200000000ff */
[----:B------:R-:W-:-:S04]  /*68a0*/  FADD.FTZ R165, R241, R165 ;  /* 0x000000a5f1a57221 */ /* 0x000fc80000010000 */
[----:B------:R-:W-:Y:S01]  /*68b0*/  HMMA.16816.F32 R24, R8, R14, R24 ;  /* 0x0000000e0818723c */ /* 0x000fe20000001818 */
[----:B------:R-:W4:Y:S01]  /*68c0*/  LDSM.16.MT88.4 R12, [R219+0x2100] ;  /* 0x00210000db0c783b */ /* 0x000f220000004200 */
[----:B------:R-:W1:Y:S01]  /*68d0*/  MUFU.EX2 R244, R244 ;  /* 0x000000f400f47308 */ /* 0x000e620000000800 */
[----:B-----5:R-:W-:-:S04]  /*68e0*/  FADD.FTZ R165, R242, R165 ;  /* 0x000000a5f2a57221 */ /* 0x020fc80000010000 */
[----:B------:R-:W-:Y:S02]  /*68f0*/  F2FP.PACK_AB R8, R194, R195 ;  /* 0x000000c3c208723e */ /* 0x000fe400000000ff */
[----:B------:R-:W-:Y:S01]  /*6900*/  F2FP.PACK_AB R9, R204, R201 ;  /* 0x000000c9cc09723e */ /* 0x000fe200000000ff */
[----:B------:R-:W5:Y:S01]  /*6910*/  MUFU.EX2 R245, R245 ;  /* 0x000000f500f57308 */ /* 0x000f620000000800 */
[----:B------:R-:W-:Y:S01]  /*6920*/  F2FP.PACK_AB R10, R199, R197 ;  /* 0x000000c5c70a723e */ /* 0x000fe200000000ff */
[C---:B-1----:R-:W-:Y:S01]  /*6930*/  FADD.FTZ R165, R243.reuse, R165 ;  /* 0x000000a5f3a57221 */ /* 0x042fe20000010000 */
[----:B------:R-:W-:Y:S02]  /*6940*/  F2FP.PACK_AB R11, R206, R207 ;  /* 0x000000cfce0b723e */ /* 0x000fe400000000ff */
[----:B------:R-:W-:-:S03]  /*6950*/  F2FP.PACK_AB R79, R243, R242 ;  /* 0x000000f2f34f723e */ /* 0x000fc600000000ff */
[----:B------:R-:W1:Y:S01]  /*6960*/  MUFU.EX2 R249, R249 ;  /* 0x000000f900f97308 */ /* 0x000e620000000800 */
[----:B------:R-:W-:Y:S01]  /*6970*/  FADD.FTZ R168, R244, R168 ;  /* 0x000000a8f4a87221 */ /* 0x000fe20000010000 */
[C---:B------:R-:W-:Y:S06]  /*6980*/  HMMA.16816.F32 R160, R8.reuse, R72, R160 ;  /* 0x0000004808a0723c */ /* 0x040fec00000018a0 */
[----:B------:R-:W2:Y:S01]  /*6990*/  MUFU.EX2 R248, R248 ;  /* 0x000000f800f87308 */ /* 0x000ea20000000800 */
[----:B-----5:R-:W-:Y:S01]  /*69a0*/  FADD.FTZ R168, R245, R168 ;  /* 0x000000a8f5a87221 */ /* 0x020fe20000010000 */
[C---:B------:R-:W-:Y:S06]  /*69b0*/  HMMA.16816.F32 R148, R8.reuse, R74, R148 ;  /* 0x0000004a0894723c */ /* 0x040fec0000001894 */
[----:B------:R-:W5:Y:S01]  /*69c0*/  MUFU.EX2 R247, R247 ;  /* 0x000000f700f77308 */ /* 0x000f620000000800 */
[----:B-1----:R-:W-:Y:S01]  /*69d0*/  FADD.FTZ R168, R249, R168 ;  /* 0x000000a8f9a87221 */ /* 0x002fe20000010000 */
[C---:B------:R-:W-:Y:S06]  /*69e0*/  HMMA.16816.F32 R144, R8.reuse, R68, R144 ;  /* 0x000000440890723c */ /* 0x040fec0000001890 */
[----:B------:R-:W1:Y:S01]  /*69f0*/  MUFU.EX2 R246, R246 ;  /* 0x000000f600f67308 */ /* 0x000e620000000800 */
[----:B--2---:R-:W-:Y:S01]  /*6a00*/  FADD.FTZ R168, R248, R168 ;  /* 0x000000a8f8a87221 */ /* 0x004fe20000010000 */
[C---:B------:R-:W-:Y:S06]  /*6a10*/  HMMA.16816.F32 R100, R8.reuse, R70, R100 ;  /* 0x000000460864723c */ /* 0x040fec0000001864 */
[----:B------:R-:W2:Y:S01]  /*6a20*/  MUFU.EX2 R250, R250 ;  /* 0x000000fa00fa7308 */ /* 0x000ea20000000800 */
[----:B-----5:R-:W-:Y:S01]  /*6a30*/  FADD.FTZ R181, R247, R181 ;  /* 0x000000b5f7b57221 */ /* 0x020fe20000010000 */
[C---:B------:R-:W-:Y:S06]  /*6a40*/  HMMA.16816.F32 R132, R8.reuse, R64, R132 ;  /* 0x000000400884723c */ /* 0x040fec0000001884 */
[----:B------:R-:W5:Y:S01]  /*6a50*/  MUFU.EX2 R251, R251 ;  /* 0x000000fb00fb7308 */ /* 0x000f620000000800 */
[----:B-1----:R-:W-:Y:S01]  /*6a60*/  FADD.FTZ R181, R246, R181 ;  /* 0x000000b5f6b57221 */ /* 0x002fe20000010000 */
[----:B------:R-:W-:Y:S03]  /*6a70*/  HMMA.16816.F32 R112, R8, R66, R112 ;  /* 0x000000420870723c */ /* 0x000fe60000001870 */
[----:B--2---:R-:W-:-:S05]  /*6a80*/  FADD.FTZ R181, R250, R181 ;  /* 0x000000b5fab57221 */ /* 0x004fca0000010000 */
[----:B------:R-:W-:Y:S01]  /*6a90*/  HMMA.16816.F32 R128, R8, R60, R128 ;  /* 0x0000003c0880723c */ /* 0x000fe20000001880 */
[----:B-----5:R-:W-:-:S07]  /*6aa0*/  FADD.FTZ R181, R251, R181 ;  /* 0x000000b5fbb57221 */ /* 0x020fce0000010000 */
[----:B------:R-:W-:Y:S01]  /*6ab0*/  HMMA.16816.F32 R124, R8, R62, R124 ;  /* 0x0000003e087c723c */ /* 0x000fe2000000187c */
[----:B------:R-:W1:Y:S07]  /*6ac0*/  LDSM.16.MT88.4 R8, [R218+0x2100] ;  /* 0x00210000da08783b */ /* 0x000e6e0000004200 */
[C---:B---3--:R-:W-:Y:S08]  /*6ad0*/  HMMA.16816.F32 R160, R76.reuse, R20, R160 ;  /* 0x000000144ca0723c */ /* 0x048ff000000018a0 */
[C---:B------:R-:W-:Y:S08]  /*6ae0*/  HMMA.16816.F32 R148, R76.reuse, R22, R148 ;  /* 0x000000164c94723c */ /* 0x040ff00000001894 */
[C---:B------:R-:W-:Y:S08]  /*6af0*/  HMMA.16816.F32 R144, R76.reuse, R16, R144 ;  /* 0x000000104c90723c */ /* 0x040ff00000001890 */
[C---:B------:R-:W-:Y:S08]  /*6b00*/  HMMA.16816.F32 R100, R76.reuse, R18, R100 ;  /* 0x000000124c64723c */ /* 0x040ff00000001864 */
[C---:B----4-:R-:W-:Y:S08]  /*6b10*/  HMMA.16816.F32 R132, R76.reuse, R12, R132 ;  /* 0x0000000c4c84723c */ /* 0x050ff00000001884 */
[C---:B------:R-:W-:Y:S08]  /*6b20*/  HMMA.16816.F32 R112, R76.reuse, R14, R112 ;  /* 0x0000000e4c70723c */ /* 0x040ff00000001870 */
[C---:B-1----:R-:W-:Y:S08]  /*6b30*/  HMMA.16816.F32 R128, R76.reuse, R8, R128 ;  /* 0x000000084c80723c */ /* 0x042ff00000001880 */
[----:B------:R-:W-:Y:S07]  /*6b40*/  HMMA.16816.F32 R124, R76, R10, R124 ;  /* 0x0000000a4c7c723c */ /* 0x000fee000000187c */
[----:B------:R-:W-:-:S02]  /*6b50*/  F2FP.PACK_AB R76, R245, R244 ;  /* 0x000000f4f54c723e */ /* 0x000fc400000000ff */
[----:B------:R-:W-:Y:S02]  /*6b60*/  F2FP.PACK_AB R78, R248, R249 ;  /* 0x000000f9f84e723e */ /* 0x000fe400000000ff */
[----:B------:R-:W-:Y:S02]  /*6b70*/  F2FP.PACK_AB R77, R246, R247 ;  /* 0x000000f7f64d723e */ /* 0x000fe400000000ff */
[----:B------:R-:W-:Y:S02]  /*6b80*/  F2FP.PACK_AB R79, R251, R250 ;  /* 0x000000fafb4f723e */ /* 0x000fe400000000ff */
[----:B------:R-:W-:-:S05]  /*6b90*/  IADD3 R244, R6, -0x2, RZ ;  /* 0xfffffffe06f47810 */ /* 0x000fca0007ffe0ff */
[C---:B------:R-:W-:Y:S07]  /*6ba0*/  HMMA.16816.F32 R48, R76.reuse, R88, R48 ;  /* 0x000000584c30723c */ /* 0x040fee0000001830 */
[----:B------:R-:W-:Y:S01]  /*6bb0*/  FFMA.FTZ R89, R137, c[0x0][0x2d0], -R122 ;  /* 0x0000b40089597a23 */ /* 0x000fe2000001087a */
[----:B------:R-:W-:Y:S01]  /*6bc0*/  HMMA.16816.F32 R40, R76, R90, R40 ;  /* 0x0000005a4c28723c */ /* 0x000fe20000001828 */
[----:B------:R-:W-:-:S04]  /*6bd0*/  FFMA.FTZ R88, R110, c[0x0][0x2d0], -R123 ;  /* 0x0000b4006e587a23 */ /* 0x000fc8000001087b */
[----:B------:R-:W-:Y:S02]  /*6be0*/  MUFU.EX2 R89, R89 ;  /* 0x0000005900597308 */ /* 0x000fe40000000800 */
[----:B------:R-:W-:Y:S01]  /*6bf0*/  FFMA.FTZ R90, R138, c[0x0][0x2d0], -R122 ;  /* 0x0000b4008a5a7a23 */ /* 0x000fe2000001087a */
[----:B------:R-:W-:Y:S01]  /*6c00*/  HMMA.16816.F32 R32, R76, R86, R32 ;  /* 0x000000564c20723c */ /* 0x000fe20000001820 */
[----:B------:R-:W-:-:S04]  /*6c10*/  FFMA.FTZ R91, R153, c[0x0][0x2d0], -R196 ;  /* 0x0000b400995b7a23 */ /* 0x000fc800000108c4 */
[----:B------:R1:W-:Y:S02]  /*6c20*/  MUFU.EX2 R86, R111 ;  /* 0x0000006f00567308 */ /* 0x0003e40000000800 */
[--C-:B------:R-:W-:Y:S01]  /*6c30*/  FFMA.FTZ R87, R136, c[0x0][0x2d0], -R122.reuse ;  /* 0x0000b40088577a23 */ /* 0x100fe2000001087a */
[C---:B------:R-:W-:Y:S01]  /*6c40*/  HMMA.16816.F32 R36, R76.reuse, R84, R36 ;  /* 0x000000544c24723c */ /* 0x040fe20000001824 */
[----:B------:R-:W-:Y:S02]  /*6c50*/  FFMA.FTZ R122, R139, c[0x0][0x2d0], -R122 ;  /* 0x0000b4008b7a7a23 */ /* 0x000fe4000001087a */
[----:B------:R-:W-:Y:S02]  /*6c60*/  LDSM.16.MT88.4 R136, [R220+0x2900] ;  /* 0x00290000dc88783b */ /* 0x000fe40000004200 */
[----:B------:R-:W2:Y:S02]  /*6c70*/  MUFU.EX2 R88, R88 ;  /* 0x0000005800587308 */ /* 0x000ea40000000800 */
[--C-:B------:R-:W-:Y:S01]  /*6c80*/  FFMA.FTZ R84, R108, c[0x0][0x2d0], -R123.reuse ;  /* 0x0000b4006c547a23 */ /* 0x100fe2000001087b */
[----:B------:R-:W-:Y:S01]  /*6c90*/  HMMA.16816.F32 R28, R76, R80, R28 ;  /* 0x000000504c1c723c */ /* 0x000fe2000000181c */
[----:B------:R-:W-:-:S04]  /*6ca0*/  FFMA.FTZ R85, R109, c[0x0][0x2d0], -R123 ;  /* 0x0000b4006d557a23 */ /* 0x000fc8000001087b */
[----:B------:R-:W-:Y:S01]  /*6cb0*/  MUFU.EX2 R80, R122 ;  /* 0x0000007a00507308 */ /* 0x000fe20000000800 */
[----:B-1----:R-:W-:Y:S01]  /*6cc0*/  LDSM.16.MT88.4 R108, [R219+0x2900] ;  /* 0x00290000db6c783b */ /* 0x002fe20000004200 */
[--C-:B------:R-:W-:Y:S01]  /*6cd0*/  FFMA.FTZ R81, R152, c[0x0][0x2d0], -R196.reuse ;  /* 0x0000b40098517a23 */ /* 0x100fe200000108c4 */
[C---:B------:R-:W-:Y:S02]  /*6ce0*/  HMMA.16816.F32 R24, R76.reuse, R82, R24 ;  /* 0x000000524c18723c */ /* 0x040fe40000001818 */
[----:B------:R-:W1:Y:S03]  /*6cf0*/  LDSM.16.MT88.4 R152, [R225+0x2900] ;  /* 0x00290000e198783b */ /* 0x000e660000004200 */
[----:B------:R3:W-:Y:S02]  /*6d00*/  MUFU.EX2 R82, R120 ;  /* 0x0000007800527308 */ /* 0x0007e40000000800 */
[----:B------:R-:W-:Y:S01]  /*6d10*/  FFMA.FTZ R83, R121, c[0x0][0x2d0], -R196 ;  /* 0x0000b40079537a23 */ /* 0x000fe200000108c4 */
[C---:B------:R-:W-:Y:S05]  /*6d20*/  HMMA.16816.F32 R56, R76.reuse, R92, R56 ;  /* 0x0000005c4c38723c */ /* 0x040fea0000001838 */
[----:B------:R-:W-:Y:S02]  /*6d30*/  MUFU.EX2 R84, R84 ;  /* 0x0000005400547308 */ /* 0x000fe40000000800 */
[--C-:B------:R-:W-:Y:S01]  /*6d40*/  FFMA.FTZ R92, R209, c[0x0][0x2d0], -R198.reuse ;  /* 0x0000b400d15c7a23 */ /* 0x100fe200000108c6 */
[----:B------:R-:W-:Y:S01]  /*6d50*/  HMMA.16816.F32 R52, R76, R94, R52 ;  /* 0x0000005e4c34723c */ /* 0x000fe20000001834 */
[--C-:B------:R-:W-:Y:S01]  /*6d60*/  FFMA.FTZ R93, R205, c[0x0][0x2d0], -R198.reuse ;  /* 0x0000b400cd5d7a23 */ /* 0x100fe200000108c6 */
[----:B---3--:R-:W3:Y:S03]  /*6d70*/  LDSM.16.MT88.4 R120, [R218+0x2900] ;  /* 0x00290000da78783b */ /* 0x008ee60000004200 */
[----:B------:R-:W4:Y:S02]  /*6d80*/  MUFU.EX2 R85, R85 ;  /* 0x0000005500557308 */ /* 0x000f240000000800 */
[--C-:B------:R-:W-:Y:S01]  /*6d90*/  FFMA.FTZ R94, R203, c[0x0][0x2d0], -R198.reuse ;  /* 0x0000b400cb5e7a23 */ /* 0x100fe200000108c6 */
[----:B--2---:R-:W-:Y:S01]  /*6da0*/  F2FP.PACK_AB R78, R86, R88 ;  /* 0x00000058564e723e */ /* 0x004fe200000000ff */
[----:B------:R-:W-:-:S04]  /*6db0*/  FFMA.FTZ R95, R202, c[0x0][0x2d0], -R198 ;  /* 0x0000b400ca5f7a23 */ /* 0x000fc800000108c6 */
[----:B------:R-:W2:Y:S08]  /*6dc0*/  MUFU.EX2 R87, R87 ;  /* 0x0000005700577308 */ /* 0x000eb00000000800 */
[----:B------:R-:W5:Y:S01]  /*6dd0*/  MUFU.EX2 R90, R90 ;  /* 0x0000005a005a7308 */ /* 0x000f620000000800 */
[----:B----4-:R-:W-:-:S07]  /*6de0*/  F2FP.PACK_AB R76, R85, R84 ;  /* 0x00000054554c723e */ /* 0x010fce00000000ff */
[----:B------:R-:W4:Y:S01]  /*6df0*/  MUFU.EX2 R81, R81 ;  /* 0x0000005100517308 */ /* 0x000f220000000800 */
[----:B--2---:R-:W-:Y:S01]  /*6e00*/  F2FP.PACK_AB R77, R89, R87 ;  /* 0x00000057594d723e */ /* 0x004fe200000000ff */
[----:B------:R-:W-:-:S04]  /*6e10*/  FADD.FTZ R165, R87, R165 ;  /* 0x000000a557a57221 */ /* 0x000fc80000010000 */
[----:B------:R-:W-:Y:S02]  /*6e20*/  FADD.FTZ R165, R89, R165 ;  /* 0x000000a559a57221 */ /* 0x000fe40000010000 */
[----:B------:R-:W2:Y:S01]  /*6e30*/  MUFU.EX2 R91, R91 ;  /* 0x0000005b005b7308 */ /* 0x000ea20000000800 */
[----:B-----5:R-:W-:Y:S01]  /*6e40*/  F2FP.PACK_AB R79, R80, R90 ;  /* 0x0000005a504f723e */ /* 0x020fe200000000ff */
[----:B------:R-:W-:-:S04]  /*6e50*/  FADD.FTZ R165, R90, R165 ;  /* 0x000000a55aa57221 */ /* 0x000fc80000010000 */
[----:B------:R-:W-:Y:S02]  /*6e60*/  FADD.FTZ R242, R80, R165 ;  /* 0x000000a550f27221 */ /* 0x000fe40000010000 */
[----:B------:R-:W5:Y:S01]  /*6e70*/  MUFU.EX2 R83, R83 ;  /* 0x0000005300537308 */ /* 0x000f620000000800 */
[----:B-1----:R-:W-:Y:S01]  /*6e80*/  HMMA.16816.F32 R160, R76, R152, R160 ;  /* 0x000000984ca0723c */ /* 0x002fe200000018a0 */
[----:B----4-:R-:W-:-:S06]  /*6e90*/  FADD.FTZ R168, R81, R168 ;  /* 0x000000a851a87221 */ /* 0x010fcc0000010000 */
[----:B------:R-:W1:Y:S01]  /*6ea0*/  MUFU.EX2 R92, R92 ;  /* 0x0000005c005c7308 */ /* 0x000e620000000800 */
[----:B------:R-:W-:Y:S01]  /*6eb0*/  HMMA.16816.F32 R148, R76, R154, R148 ;  /* 0x0000009a4c94723c */ /* 0x000fe20000001894 */
[----:B--2---:R-:W-:-:S04]  /*6ec0*/  FADD.FTZ R168, R91, R168 ;  /* 0x000000a85ba87221 */ /* 0x004fc80000010000 */
[----:B------:R-:W-:Y:S02]  /*6ed0*/  FADD.FTZ R168, R82, R168 ;  /* 0x000000a852a87221 */ /* 0x000fe40000010000 */
[----:B------:R-:W2:Y:S01]  /*6ee0*/  MUFU.EX2 R93, R93 ;  /* 0x0000005d005d7308 */ /* 0x000ea20000000800 */
[----:B------:R-:W-:Y:S01]  /*6ef0*/  HMMA.16816.F32 R144, R76, R136, R144 ;  /* 0x000000884c90723c */ /* 0x000fe20000001890 */
[----:B-----5:R-:W-:-:S06]  /*6f00*/  FADD.FTZ R168, R83, R168 ;  /* 0x000000a853a87221 */ /* 0x020fcc0000010000 */
[----:B------:R-:W4:Y:S01]  /*6f10*/  MUFU.EX2 R94, R94 ;  /* 0x0000005e005e7308 */ /* 0x000f220000000800 */
[----:B------:R-:W-:Y:S01]  /*6f20*/  HMMA.16816.F32 R100, R76, R138, R100 ;  /* 0x0000008a4c64723c */ /* 0x000fe20000001864 */
[----:B-1----:R-:W-:-:S06]  /*6f30*/  FADD.FTZ R181, R92, R181 ;  /* 0x000000b55cb57221 */ /* 0x002fcc0000010000 */
[----:B------:R-:W1:Y:S01]  /*6f40*/  MUFU.EX2 R95, R95 ;  /* 0x0000005f005f7308 */ /* 0x000e620000000800 */
[----:B------:R-:W-:Y:S01]  /*6f50*/  HMMA.16816.F32 R132, R76, R108, R132 ;  /* 0x0000006c4c84723c */ /* 0x000fe20000001884 */
[----:B--2---:R-:W-:-:S04]  /*6f60*/  FADD.FTZ R181, R93, R181 ;  /* 0x000000b55db57221 */ /* 0x004fc80000010000 */
[----:B----4-:R-:W-:-:S03]  /*6f70*/  FADD.FTZ R181, R94, R181 ;  /* 0x000000b55eb57221 */ /* 0x010fc60000010000 */
[----:B------:R-:W-:Y:S01]  /*6f80*/  HMMA.16816.F32 R112, R76, R110, R112 ;  /* 0x0000006e4c70723c */ /* 0x000fe20000001870 */
[----:B-1----:R-:W-:-:S07]  /*6f90*/  FADD.FTZ R181, R95, R181 ;  /* 0x000000b55fb57221 */ /* 0x002fce0000010000 */
[C---:B---3--:R-:W-:Y:S08]  /*6fa0*/  HMMA.16816.F32 R128, R76.reuse, R120, R128 ;  /* 0x000000784c80723c */ /* 0x048ff00000001880 */
[----:B------:R-:W-:Y:S07]  /*6fb0*/  HMMA.16816.F32 R124, R76, R122, R124 ;  /* 0x0000007a4c7c723c */ /* 0x000fee000000187c */
[----:B------:R-:W-:-:S02]  /*6fc0*/  F2FP.PACK_AB R76, R91, R81 ;  /* 0x000000515b4c723e */ /* 0x000fc400000000ff */
[----:B------:R-:W-:Y:S02]  /*6fd0*/  F2FP.PACK_AB R78, R83, R82 ;  /* 0x00000052534e723e */ /* 0x000fe400000000ff */
[----:B------:R-:W-:Y:S02]  /*6fe0*/  F2FP.PACK_AB R77, R93, R92 ;  /* 0x0000005c5d4d723e */ /* 0x000fe400000000ff */
[----:B------:R-:W-:-:S07]  /*6ff0*/  F2FP.PACK_AB R79, R95, R94 ;  /* 0x0000005e5f4f723e */ /* 0x000fce00000000ff */
[C---:B------:R-:W-:Y:S07]  /*7000*/  HMMA.16816.F32 R56, R76.reuse, R72, R56 ;  /* 0x000000484c38723c */ /* 0x040fee0000001838 */
[--C-:B------:R-:W-:Y:S01]  /*7010*/  FFMA.FTZ R72, R180, c[0x0][0x2d0], -R198.reuse ;  /* 0x0000b400b4487a23 */ /* 0x100fe200000108c6 */
[----:B------:R-:W-:Y:S01]  /*7020*/  HMMA.16816.F32 R40, R76, R70, R40 ;  /* 0x000000464c28723c */ /* 0x000fe20000001828 */
[----:B------:R-:W-:-:S04]  /*7030*/  FFMA.FTZ R73, R182, c[0x0][0x2d0], -R198 ;  /* 0x0000b400b6497a23 */ /* 0x000fc800000108c6 */
[----:B------:R-:W-:Y:S02]  /*7040*/  MUFU.EX2 R72, R72 ;  /* 0x0000004800487308 */ /* 0x000fe40000000800 */
[--C-:B------:R-:W-:Y:S01]  /*7050*/  FFMA.FTZ R70, R177, c[0x0][0x2d0], -R198.reuse ;  /* 0x0000b400b1467a23 */ /* 0x100fe200000108c6 */
[----:B------:R-:W-:Y:S01]  /*7060*/  HMMA.16816.F32 R36, R76, R64, R36 ;  /* 0x000000404c24723c */ /* 0x000fe20000001824 */
[----:B------:R-:W-:-:S04]  /*7070*/  FFMA.FTZ R71, R179, c[0x0][0x2d0], -R198 ;  /* 0x0000b400b3477a23 */ /* 0x000fc800000108c6 */
[----:B------:R-:W1:Y:S02]  /*7080*/  MUFU.EX2 R70, R70 ;  /* 0x0000004600467308 */ /* 0x000e640000000800 */
[--C-:B------:R-:W-:Y:S01]  /*7090*/  FFMA.FTZ R64, R142, c[0x0][0x2d0], -R196.reuse ;  /* 0x0000b4008e407a23 */ /* 0x100fe200000108c4 */
[----:B------:R-:W-:Y:S01]  /*70a0*/  HMMA.16816.F32 R32, R76, R66, R32 ;  /* 0x000000424c20723c */ /* 0x000fe20000001820 */
[----:B------:R-:W-:-:S04]  /*70b0*/  FFMA.FTZ R65, R143, c[0x0][0x2d0], -R196 ;  /* 0x0000b4008f417a23 */ /* 0x000fc800000108c4 */
[----:B------:R-:W2:Y:S02]  /*70c0*/  MUFU.EX2 R64, R64 ;  /* 0x0000004000407308 */ /* 0x000ea40000000800 */
[--C-:B------:R-:W-:Y:S01]  /*70d0*/  FFMA.FTZ R66, R156, c[0x0][0x2d0], -R196.reuse ;  /* 0x0000b4009c427a23 */ /* 0x100fe200000108c4 */
[----:B------:R-:W-:Y:S01]  /*70e0*/  HMMA.16816.F32 R28, R76, R60, R28 ;  /* 0x0000003c4c1c723c */ /* 0x000fe2000000181c */
[----:B------:R-:W-:-:S04]  /*70f0*/  FFMA.FTZ R67, R157, c[0x0][0x2d0], -R196 ;  /* 0x0000b4009d437a23 */ /* 0x000fc800000108c4 */
[----:B------:R-:W3:Y:S01]  /*7100*/  MUFU.EX2 R65, R65 ;  /* 0x0000004100417308 */ /* 0x000ee20000000800 */
[----:B-1----:R-:W-:Y:S02]  /*7110*/  FADD.FTZ R181, R70, R181 ;  /* 0x000000b546b57221 */ /* 0x002fe40000010000 */
[C---:B------:R-:W-:Y:S05]  /*7120*/  HMMA.16816.F32 R24, R76.reuse, R62, R24 ;  /* 0x0000003e4c18723c */ /* 0x040fea0000001818 */
[----:B------:R-:W-:Y:S01]  /*7130*/  MUFU.EX2 R66, R66 ;  /* 0x0000004200427308 */ /* 0x000fe20000000800 */
[----:B--2---:R-:W-:Y:S02]  /*7140*/  FADD.FTZ R168, R64, R168 ;  /* 0x000000a840a87221 */ /* 0x004fe40000010000 */
[C---:B------:R-:W-:Y:S05]  /*7150*/  HMMA.16816.F32 R48, R76.reuse, R68, R48 ;  /* 0x000000444c30723c */ /* 0x040fea0000001830 */
[----:B------:R-:W1:Y:S01]  /*7160*/  MUFU.EX2 R67, R67 ;  /* 0x0000004300437308 */ /* 0x000e620000000800 */
[----:B---3--:R-:W-:Y:S01]  /*7170*/  F2FP.PACK_AB R60, R65, R64 ;  /* 0x00000040413c723e */ /* 0x008fe200000000ff */
[--C-:B------:R-:W-:Y:S01]  /*7180*/  FFMA.FTZ R68, R158, c[0x0][0x2d0], -R196.reuse ;  /* 0x0000b4009e447a23 */ /* 0x100fe200000108c4 */
[----:B------:R-:W-:Y:S01]  /*7190*/  HMMA.16816.F32 R52, R76, R74, R52 ;  /* 0x0000004a4c34723c */ /* 0x000fe20000001834 */
[----:B------:R-:W-:-:S02]  /*71a0*/  FFMA.FTZ R69, R159, c[0x0][0x2d0], -R196 ;  /* 0x0000b4009f457a23 */ /* 0x000fc400000108c4 */
[----:B------:R-:W-:Y:S02]  /*71b0*/  FADD.FTZ R168, R65, R168 ;  /* 0x000000a841a87221 */ /* 0x000fe40000010000 */
[----:B------:R-:W2:Y:S02]  /*71c0*/  MUFU.EX2 R71, R71 ;  /* 0x0000004700477308 */ /* 0x000ea40000000800 */
[----:B------:R-:W-:Y:S02]  /*71d0*/  FFMA.FTZ R76, R178, c[0x0][0x2d0], -R198 ;  /* 0x0000b400b24c7a23 */ /* 0x000fe400000108c6 */
[--C-:B------:R-:W-:Y:S02]  /*71e0*/  FFMA.FTZ R74, R171, c[0x0][0x2d0], -R196.reuse ;  /* 0x0000b400ab4a7a23 */ /* 0x100fe400000108c4 */
[----:B------:R-:W-:Y:S02]  /*71f0*/  FFMA.FTZ R75, R173, c[0x0][0x2d0], -R196 ;  /* 0x0000b400ad4b7a23 */ /* 0x000fe400000108c4 */
[----:B------:R-:W3:Y:S01]  /*7200*/  MUFU.EX2 R73, R73 ;  /* 0x0000004900497308 */ /* 0x000ee20000000800 */
[----:B-1----:R-:W-:Y:S01]  /*7210*/  F2FP.PACK_AB R62, R67, R66 ;  /* 0x00000042433e723e */ /* 0x002fe200000000ff */
[----:B------:R-:W-:-:S04]  /*7220*/  FADD.FTZ R168, R66, R168 ;  /* 0x000000a842a87221 */ /* 0x000fc80000010000 */
[----:B------:R-:W-:Y:S01]  /*7230*/  FADD.FTZ R168, R67, R168 ;  /* 0x000000a843a87221 */ /* 0x000fe20000010000 */
[C---:B--2---:R-:W-:Y:S01]  /*7240*/  F2FP.PACK_AB R61, R71.reuse, R70 ;  /* 0x00000046473d723e */ /* 0x044fe200000000ff */
[----:B------:R-:W1:Y:S01]  /*7250*/  MUFU.EX2 R68, R68 ;  /* 0x0000004400447308 */ /* 0x000e620000000800 */
[----:B------:R-:W-:-:S04]  /*7260*/  FADD.FTZ R181, R71, R181 ;  /* 0x000000b547b57221 */ /* 0x000fc80000010000 */
[----:B------:R-:W-:Y:S01]  /*7270*/  FADD.FTZ R181, R72, R181 ;  /* 0x000000b548b57221 */ /* 0x000fe20000010000 */
[C---:B---3--:R-:W-:Y:S02]  /*7280*/  F2FP.PACK_AB R63, R73.reuse, R72 ;  /* 0x00000048493f723e */ /* 0x048fe400000000ff */
[----:B------:R-:W2:Y:S01]  /*7290*/  MUFU.EX2 R76, R76 ;  /* 0x0000004c004c7308 */ /* 0x000ea20000000800 */
[----:B------:R-:W-:-:S04]  /*72a0*/  FADD.FTZ R181, R73, R181 ;  /* 0x000000b549b57221 */ /* 0x000fc80000010000 */
[----:B------:R-:W-:Y:S03]  /*72b0*/  HMMA.16816.F32 R36, R60, R12, R36 ;  /* 0x0000000c3c24723c */ /* 0x000fe60000001824 */
[----:B------:R-:W3:Y:S01]  /*72c0*/  MUFU.EX2 R69, R69 ;  /* 0x0000004500457308 */ /* 0x000ee20000000800 */
[----:B-1----:R-:W-:-:S03]  /*72d0*/  FADD.FTZ R168, R68, R168 ;  /* 0x000000a844a87221 */ /* 0x002fc60000010000 */
[----:B------:R-:W-:Y:S01]  /*72e0*/  FADD.FTZ R12, R141, R140 ;  /* 0x0000008c8d0c7221 */ /* 0x000fe20000010000 */
[C---:B------:R-:W-:Y:S03]  /*72f0*/  HMMA.16816.F32 R56, R60.reuse, R20, R56 ;  /* 0x000000143c38723c */ /* 0x040fe60000001838 */
[----:B------:R-:W1:Y:S01]  /*7300*/  MUFU.EX2 R74, R74 ;  /* 0x0000004a004a7308 */ /* 0x000e620000000800 */
[----:B------:R-:W-:Y:S02]  /*7310*/  FADD.FTZ R12, R164, R12 ;  /* 0x0000000ca40c7221 */ /* 0x000fe40000010000 */
[----:B--2---:R-:W-:Y:S02]  /*7320*/  FADD.FTZ R181, R76, R181 ;  /* 0x000000b54cb57221 */ /* 0x004fe40000010000 */
[----:B------:R-:W-:Y:S01]  /*7330*/  FADD.FTZ R12, R107, R12 ;  /* 0x0000000c6b0c7221 */ /* 0x000fe20000010000 */
[----:B------:R-:W-:Y:S01]  /*7340*/  HMMA.16816.F32 R48, R60, R16, R48 ;  /* 0x000000103c30723c */ /* 0x000fe20000001830 */
[----:B------:R-:W-:Y:S01]  /*7350*/  FFMA.FTZ R20, R176, c[0x0][0x2d0], -R198 ;  /* 0x0000b400b0147a23 */ /* 0x000fe200000108c6 */
[----:B------:R-:W2:Y:S01]  /*7360*/  MUFU.EX2 R75, R75 ;  /* 0x0000004b004b7308 */ /* 0x000ea20000000800 */
[----:B------:R-:W-:-:S02]  /*7370*/  FADD.FTZ R12, R105, R12 ;  /* 0x0000000c690c7221 */ /* 0x000fc40000010000 */
[----:B------:R-:W-:Y:S02]  /*7380*/  FFMA.FTZ R21, R174, c[0x0][0x2d0], -R198 ;  /* 0x0000b400ae157a23 */ /* 0x000fe400000108c6 */
[----:B------:R-:W-:Y:S01]  /*7390*/  FADD.FTZ R12, R99, R12 ;  /* 0x0000000c630c7221 */ /* 0x000fe20000010000 */
[C---:B------:R-:W-:Y:S01]  /*73a0*/  HMMA.16816.F32 R28, R60.reuse, R8, R28 ;  /* 0x000000083c1c723c */ /* 0x040fe2000000181c */
[C---:B---3--:R-:W-:Y:S01]  /*73b0*/  FADD.FTZ R168, R69.reuse, R168 ;  /* 0x000000a845a87221 */ /* 0x048fe20000010000 */
[----:B------:R-:W3:Y:S01]  /*73c0*/  MUFU.EX2 R20, R20 ;  /* 0x0000001400147308 */ /* 0x000ee20000000800 */
[----:B------:R-:W-:Y:S02]  /*73d0*/  FADD.FTZ R12, R98, R12 ;  /* 0x0000000c620c7221 */ /* 0x000fe40000010000 */
[----:B-1----:R-:W-:Y:S02]  /*73e0*/  FADD.FTZ R168, R74, R168 ;  /* 0x000000a84aa87221 */ /* 0x002fe40000010000 */
[----:B------:R-:W-:Y:S01]  /*73f0*/  FADD.FTZ R12, R46, R12 ;  /* 0x0000000c2e0c7221 */ /* 0x000fe20000010000 */
[----:B------:R-:W-:Y:S01]  /*7400*/  HMMA.16816.F32 R52, R60, R22, R52 ;  /* 0x000000163c34723c */ /* 0x000fe20000001834 */
[----:B------:R-:W-:Y:S01]  /*7410*/  F2FP.PACK_AB R8, R69, R68 ;  /* 0x000000444508723e */ /* 0x000fe200000000ff */
[----:B------:R-:W1:Y:S01]  /*7420*/  MUFU.EX2 R21, R21 ;  /* 0x0000001500157308 */ /* 0x000e620000000800 */
[----:B------:R-:W-:-:S02]  /*7430*/  FADD.FTZ R12, R118, R12 ;  /* 0x0000000c760c7221 */ /* 0x000fc40000010000 */
[----:B--2---:R-:W-:Y:S02]  /*7440*/  FADD.FTZ R241, R75, R168 ;  /* 0x000000a84bf17221 */ /* 0x004fe40000010000 */
[----:B------:R-:W-:Y:S01]  /*7450*/  FADD.FTZ R12, R97, R12 ;  /* 0x0000000c610c7221 */ /* 0x000fe20000010000 */
[C---:B------:R-:W-:Y:S02]  /*7460*/  HMMA.16816.F32 R40, R60.reuse, R18, R40 ;  /* 0x000000123c28723c */ /* 0x040fe40000001828 */
[----:B------:R-:W2:Y:S01]  /*7470*/  MUFU.EX2 R16, R175 ;  /* 0x000000af00107308 */ /* 0x000ea20000000800 */
[----:B------:R-:W-:Y:S01]  /*7480*/  FADD.FTZ R12, R45, R12 ;  /* 0x0000000c2d0c7221 */ /* 0x000fe20000010000 */
[C---:B---3--:R-:W-:Y:S01]  /*7490*/  F2FP.PACK_AB R9, R20.reuse, R76 ;  /* 0x0000004c1409723e */ /* 0x048fe200000000ff */
[----:B------:R-:W-:Y:S02]  /*74a0*/  FADD.FTZ R181, R20, R181 ;  /* 0x000000b514b57221 */ /* 0x000fe40000010000 */
[----:B------:R-:W-:Y:S01]  /*74b0*/  FADD.FTZ R12, R7, R12 ;  /* 0x0000000c070c7221 */ /* 0x000fe20000010000 */
[----:B------:R-:W-:Y:S01]  /*74c0*/  HMMA.16816.F32 R32, R60, R14, R32 ;  /* 0x0000000e3c20723c */ /* 0x000fe20000001820 */
[----:B-1----:R-:W-:-:S02]  /*74d0*/  FADD.FTZ R181, R21, R181 ;  /* 0x000000b515b57221 */ /* 0x002fc40000010000 */
[----:B------:R-:W-:-:S04]  /*74e0*/  FADD.FTZ R12, R195, R12 ;  /* 0x0000000cc30c7221 */ /* 0x000fc80000010000 */
[----:B------:R-:W-:Y:S01]  /*74f0*/  FADD.FTZ R12, R194, R12 ;  /* 0x0000000cc20c7221 */ /* 0x000fe20000010000 */
[----:B------:R-:W-:Y:S01]  /*7500*/  HMMA.16816.F32 R24, R60, R10, R24 ;  /* 0x0000000a3c18723c */ /* 0x000fe20000001818 */
[----:B--2---:R-:W-:Y:S02]  /*7510*/  FADD.FTZ R240, R16, R181 ;  /* 0x000000b510f07221 */ /* 0x004fe40000010000 */
[----:B------:R-:W-:-:S04]  /*7520*/  FADD.FTZ R12, R197, R12 ;  /* 0x0000000cc50c7221 */ /* 0x000fc80000010000 */
[----:B------:R-:W-:Y:S01]  /*7530*/  FADD.FTZ R12, R199, R12 ;  /* 0x0000000cc70c7221 */ /* 0x000fe20000010000 */
[----:B------:R-:W-:Y:S02]  /*7540*/  F2FP.PACK_AB R10, R75, R74 ;  /* 0x0000004a4b0a723e */ /* 0x000fe400000000ff */
[----:B------:R-:W-:Y:S01]  /*7550*/  F2FP.PACK_AB R11, R16, R21 ;  /* 0x00000015100b723e */ /* 0x000fe200000000ff */
[----:B------:R-:W-:-:S04]  /*7560*/  FADD.FTZ R12, R200, R12 ;  /* 0x0000000cc80c7221 */ /* 0x000fc80000010000 */
[----:B------:R-:W-:Y:S02]  /*7570*/  FADD.FTZ R12, R208, R12 ;  /* 0x0000000cd00c7221 */ /* 0x000fe40000010000 */
[----:B------:R-:W-:Y:S02]  /*7580*/  HMMA.16816.F32 R156, R8, R152, R56 ;  /* 0x00000098089c723c */ /* 0x000fe40000001838 */
        /* <DEDUP_REMOVED lines=8> */
[C---:B------:R-:W-:Y:S08]  /*7610*/  HMMA.16816.F32 R116, R8.reuse, R120, R28 ;  /* 0x000000780874723c */ /* 0x040ff0000000181c */
[C---:B------:R-:W-:Y:S08]  /*7620*/  HMMA.16816.F32 R152, R8.reuse, R154, R52 ;  /* 0x0000009a0898723c */ /* 0x040ff00000001834 */
[C---:B------:R-:W-:Y:S08]  /*7630*/  HMMA.16816.F32 R136, R8.reuse, R138, R40 ;  /* 0x0000008a0888723c */ /* 0x040ff00000001828 */
[C---:B------:R-:W-:Y:S08]  /*7640*/  HMMA.16816.F32 R108, R8.reuse, R110, R32 ;  /* 0x0000006e086c723c */ /* 0x040ff00000001820 */
[----:B------:R-:W-:Y:S01]  /*7650*/  HMMA.16816.F32 R120, R8, R122, R24 ;  /* 0x0000007a0878723c */ /* 0x000fe20000001818 */
[----:B------:R-:W-:Y:S07]  /*7660*/  @P0 BRA `(.L_x_2425) ;  /* 0x0000016000000947 */ /* 0x000fee0003800000 */
[----:B------:R-:W-:Y:S01]  /*7670*/  ISETP.LT.AND P0, PT, RZ, UR4, PT ;  /* 0x00000004ff007c0c */ /* 0x000fe2000bf01270 */
        /* <DEDUP_REMOVED lines=11> */
.L_x_2426:
[----:B------:R-:W-:Y:S02]  /*7730*/  UMOV UR5, 0x1 ;  /* 0x0000000100057882 */ /* 0x000fe40000000000 */
[----:B------:R-:W-:Y:S02]  /*7740*/  ULDC UR4, c[0x0][0x32c] ;  /* 0x0000cb0000047ab9 */ /* 0x000fe40000000800 */
[----:B------:R-:W-:-:S03]  /*7750*/  UISETP.NE.AND UP0, UPT, UR5, UR4, UPT ;  /* 0x000000040500728c */ /* 0x000fc6000bf05270 */
[----:B------:R-:W-:Y:S02]  /*7760*/  ULDC.64 UR4, c[0x0][0x330] ;  /* 0x0000cc0000047ab9 */ /* 0x000fe40000000a00 */
[----:B------:R-:W-:-:S06]  /*7770*/  UIMAD.WIDE.U32 UR22, UR19, UR4, URZ ;  /* 0x00000004131672a5 */ /* 0x000fcc000f8e003f */
[----:B------:R-:W-:Y:S02]  /*7780*/  @UP0 USHF.R.U32.HI UR19, URZ, UR5, UR23 ;  /* 0x000000053f130299 */ /* 0x000fe40008011617 */
.L_x_2427:
[----:B------:R-:W-:Y:S02]  /*7790*/  ULDC UR4, c[0x0][0x32c] ;  /* 0x0000cb0000047ab9 */ /* 0x000fe40000000800 */
[----:B------:R-:W-:-:S04]  /*77a0*/  UIMAD UR4, UR19, UR4, UR4 ;  /* 0x00000004130472a4 */ /* 0x000fc8000f8e0204 */
[----:B------:R-:W-:-:S04]  /*77b0*/  UISETP.LT.AND UP0, UPT, UR18, UR4, UPT ;  /* 0x000000041200728c */ /* 0x000fc8000bf01270 */
[----:B------:R-:W-:-:S03]  /*77c0*/  USEL UR18, UR18, UR4, UP0 ;  /* 0x0000000412127287 */ /* 0x000fc60008000000 */
.L_x_2425:
[----:B------:R-:W1:Y:S01]  /*77d0*/  R2UR UR4, R230 ;  /* 0x00000000e60473c2 */ /* 0x000e6200000e0000 */
[----:B------:R-:W-:-:S04]  /*77e0*/  UIMAD.WIDE UR18, UR18, 0x2aaaaaab, URZ ;  /* 0x2aaaaaab121278a5 */ /* 0x000fc8000f8e023f */
[----:B------:R-:W-:-:S04]  /*77f0*/  USHF.R.U32.HI UR5, URZ, 0x1f, UR19 ;  /* 0x0000001f3f057899 */ /* 0x000fc80008011613 */
[----:B------:R-:W-:-:S04]  /*7800*/  ULEA.HI.SX32 UR5, UR19, UR5, 0x1c ;  /* 0x0000000513057291 */ /* 0x000fc8000f8fe23f */
        /* <DEDUP_REMOVED lines=8> */
.L_x_2447:
[----:B------:R-:W-:Y:S04]  /*7890*/  DEPBAR.LE SB0, 0x0 ;  /* 0x000080000000791a */ /* 0x000fe80000000000 */
[----:B------:R-:W-:Y:S01]  /*78a0*/  BAR.SYNC.DEFER_BLOCKING 0x0 ;  /* 0x0000000000007b1d */ /* 0x000fe20000010000 */
[----:B------:R-:W-:Y:S05]  /*78b0*/  ISETP.GT.AND P0, PT, R230, R244, PT ;  /* 0x000000f4e600720c */ /* 0x000fea0003f04270 */
[----:B------:R1:W2:Y:S04]  /*78c0*/  LDSM.16.M88.4 R96, [R228+0x6100] ;  /* 0x00610000e460783b */ /* 0x0002a80000000200 */
[----:B------:R1:W3:Y:S04]  /*78d0*/  LDSM.16.M88.4 R92, [R228+0x8100] ;  /* 0x00810000e45c783b */ /* 0x0002e80000000200 */
        /* <DEDUP_REMOVED lines=14> */
[----:B------:R-:W-:-:S05]  /*79c0*/  @P0 BRA `(.L_x_2429) ;  /* 0x000002b000000947 */ /* 0x000fca0003800000 */
[----:B--234-:R-:W-:Y:S01]  /*79d0*/  SHF.R.S32.HI R0, RZ, 0x1f, R232 ;  /* 0x0000001fff007819 */ /* 0x01cfe200000114e8 */
[----:B------:R-:W-:Y:S01]  /*79e0*/  IMAD.WIDE.U32 R4, R232, c[0x0][0x208], RZ ;  /* 0x00008200e8047a25 */ /* 0x000fe200078e00ff */
[----:B------:R-:W-:Y:S03]  /*79f0*/  SHF.R.S32.HI R2, RZ, 0x1f, R231 ;  /* 0x0000001fff027819 */ /* 0x000fe600000114e7 */
[----:B------:R-:W-:Y:S02]  /*7a00*/  IMAD R0, R0, c[0x0][0x208], RZ ;  /* 0x0000820000007a24 */ /* 0x000fe400078e02ff */
[----:B------:R-:W-:Y:S02]  /*7a10*/  IMAD R2, R2, c[0x0][0x218], RZ ;  /* 0x0000860002027a24 */ /* 0x000fe400078e02ff */
[----:B------:R-:W-:Y:S02]  /*7a20*/  IMAD R0, R232, c[0x0][0x20c], R0 ;  /* 0x00008300e8007a24 */ /* 0x000fe400078e0200 */
[----:B------:R-:W-:Y:S02]  /*7a30*/  IMAD R2, R231, c[0x0][0x21c], R2 ;  /* 0x00008700e7027a24 */ /* 0x000fe400078e0202 */
[----:B------:R-:W-:Y:S04]  /*7a40*/  IMAD.IADD R5, R5, 0x1, R0 ;  /* 0x0000000105057824 */ /* 0x000fe800078e0200 */
[----:B------:R-:W-:Y:S05]  /*7a50*/  IMAD.WIDE.U32 R4, R231, c[0x0][0x218], R4 ;  /* 0x00008600e7047a25 */ /* 0x000fea00078e0004 */
[----:B------:R-:W-:Y:S04]  /*7a60*/  IADD3 R0, P0, R4, UR20, RZ ;  /* 0x0000001404007c10 */ /* 0x000fe8000ff1e0ff */
[----:B------:R-:W-:Y:S02]  /*7a70*/  IADD3.X R2, R5, UR12, R2, P0, !PT ;  /* 0x0000000c05027c10 */ /* 0x000fe400087fe402 */
[C---:B------:R-:W-:Y:S04]  /*7a80*/  LEA R20, P0, R0.reuse, c[0x0][0x1f8], 0x1 ;  /* 0x00007e0000147a11 */ /* 0x040fe800078008ff */
[----:B------:R-:W-:Y:S01]  /*7a90*/  LEA.HI.X R0, R0, c[0x0][0x1fc], R2, 0x1, P0 ;  /* 0x00007f0000007a11 */ /* 0x000fe200000f0c02 */
[----:B------:R-:W2:Y:S04]  /*7aa0*/  SHFL.IDX PT, R11, R20, RZ, 0x181f ;  /* 0x00181fff140b7589 */ /* 0x000ea800000e0000 */
[----:B------:R-:W3:Y:S04]  /*7ab0*/  SHFL.IDX PT, R12, R0, RZ, 0x181f ;  /* 0x00181fff000c7589 */ /* 0x000ee800000e0000 */
[----:B------:R-:W4:Y:S04]  /*7ac0*/  SHFL.IDX PT, R9, R20, 0x1, 0x181f ;  /* 0x00381f0014097f89 */ /* 0x000f2800000e0000 */
[----:B------:R-:W-:Y:S04]  /*7ad0*/  SHFL.IDX PT, R7, R20, 0x2, 0x181f ;  /* 0x00581f0014077f89 */ /* 0x000fe800000e0000 */
[----:B------:R-:W5:Y:S04]  /*7ae0*/  SHFL.IDX PT, R10, R0, 0x1, 0x181f ;  /* 0x00381f00000a7f89 */ /* 0x000f6800000e0000 */
[----:B------:R-:W1:Y:S04]  /*7af0*/  SHFL.IDX PT, R5, R20, 0x3, 0x181f ;  /* 0x00781f0014057f89 */ /* 0x000e6800000e0000 */
[----:B------:R-:W-:Y:S04]  /*7b00*/  SHFL.IDX PT, R8, R0, 0x2, 0x181f ;  /* 0x00581f0000087f89 */ /* 0x000fe800000e0000 */
[----:B------:R-:W1:Y:S04]  /*7b10*/  SHFL.IDX PT, R3, R20, 0x4, 0x181f ;  /* 0x00981f0014037f89 */ /* 0x000e6800000e0000 */
[----:B------:R1:W-:Y:S04]  /*7b20*/  SHFL.IDX PT, R2, R20, 0x5, 0x181f ;  /* 0x00b81f0014027f89 */ /* 0x0003e800000e0000 */
[----:B------:R-:W1:Y:S04]  /*7b30*/  SHFL.IDX PT, R6, R0, 0x3, 0x181f ;  /* 0x00781f0000067f89 */ /* 0x000e6800000e0000 */
[----:B------:R-:W1:Y:S04]  /*7b40*/  SHFL.IDX PT, R4, R0, 0x4, 0x181f ;  /* 0x00981f0000047f89 */ /* 0x000e6800000e0000 */
[----:B------:R-:W1:Y:S01]  /*7b50*/  SHFL.IDX PT, R0, R0, 0x5, 0x181f ;  /* 0x00b81f0000007f89 */ /* 0x000e6200000e0000 */
[-C--:B--2---:R-:W-:Y:S05]  /*7b60*/  IADD3 R14, P0, R11, R236.reuse, RZ ;  /* 0x000000ec0b0e7210 */ /* 0x084fea0007f1e0ff */
[--C-:B---3--:R-:W-:Y:S01]  /*7b70*/  IMAD.X R15, R12, 0x1, R235.reuse, P0 ;  /* 0x000000010c0f7824 */ /* 0x108fe200000e06eb */
[-C--:B----4-:R-:W-:Y:S04]  /*7b80*/  IADD3 R12, P0, R9, R236.reuse, RZ ;  /* 0x000000ec090c7210 */ /* 0x090fe80007f1e0ff */
[----:B------:R2:W-:Y:S01]  /*7b90*/  LDGSTS.E.BYPASS.LTC128B.128 [R239], [R14.64], !P4 ;  /* 0x000000000eef7fae */ /* 0x0005e2000e101d50 */
[--C-:B-----5:R-:W-:Y:S01]  /*7ba0*/  IMAD.X R13, R10, 0x1, R235.reuse, P0 ;  /* 0x000000010a0d7824 */ /* 0x120fe200000e06eb */
[-C--:B-1----:R-:W-:Y:S02]  /*7bb0*/  IADD3 R10, P2, R5, R236.reuse, RZ ;  /* 0x000000ec050a7210 */ /* 0x082fe40007f5e0ff */
[-C--:B------:R-:W-:Y:S02]  /*7bc0*/  IADD3 R20, P1, R3, R236.reuse, RZ ;  /* 0x000000ec03147210 */ /* 0x080fe40007f3e0ff */
[----:B------:R1:W-:Y:S01]  /*7bd0*/  LDGSTS.E.BYPASS.LTC128B.128 [R239+0x800], [R12.64], !P4 ;  /* 0x008000000cef7fae */ /* 0x0003e2000e101d50 */
[--C-:B------:R-:W-:Y:S01]  /*7be0*/  IMAD.X R11, R6, 0x1, R235.reuse, P2 ;  /* 0x00000001060b7824 */ /* 0x100fe200010e06eb */
[-C--:B------:R-:W-:Y:S01]  /*7bf0*/  IADD3 R2, P0, R2, R236.reuse, RZ ;  /* 0x000000ec02027210 */ /* 0x080fe20007f1e0ff */
[----:B------:R-:W-:Y:S03]  /*7c00*/  IMAD.X R21, R4, 0x1, R235, P1 ;  /* 0x0000000104157824 */ /* 0x000fe600008e06eb */
[-C--:B------:R-:W-:Y:S02]  /*7c10*/  IADD3.X R3, R0, R235.reuse, RZ, P0, !PT ;  /* 0x000000eb00037210 */ /* 0x080fe400007fe4ff */
[----:B--2---:R-:W-:Y:S04]  /*7c20*/  IADD3 R14, P5, R7, R236, RZ ;  /* 0x000000ec070e7210 */ /* 0x004fe80007fbe0ff */
[----:B------:R-:W-:Y:S05]  /*7c30*/  IADD3.X R15, R8, R235, RZ, P5, !PT ;  /* 0x000000eb080f7210 */ /* 0x000fea0002ffe4ff */
[----:B------:R1:W-:Y:S04]  /*7c40*/  LDGSTS.E.BYPASS.LTC128B.128 [R239+0x1000], [R14.64], !P4 ;  /* 0x010000000eef7fae */ /* 0x0003e8000e101d50 */
[----:B------:R1:W-:Y:S04]  /*7c50*/  LDGSTS.E.BYPASS.LTC128B.128 [R239+0x1800], [R10.64], !P4 ;  /* 0x018000000aef7fae */ /* 0x0003e8000e101d50 */
[----:B------:R1:W-:Y:S04]  /*7c60*/  LDGSTS.E.BYPASS.LTC128B.128 [R239+0x2000], [R20.64], !P4 ;  /* 0x0200000014ef7fae */ /* 0x0003e8000e101d50 */
[----:B------:R1:W-:Y:S02]  /*7c70*/  LDGSTS.E.BYPASS.LTC128B.128 [R239+0x2800], [R2.64], !P4 ;  /* 0x0280000002ef7fae */ /* 0x0003e4000e101d50 */
.L_x_2429:
[-C--:B--234-:R-:W-:Y:S01]  /*7c80*/  HMMA.16816.F32 R4, R96, R16.reuse, RZ ;  /* 0x000000106004723c */ /* 0x09cfe200000018ff */
[----:B------:R-:W-:Y:S02]  /*7c90*/  LDSM.16.M88.4 R204, [R222+0x4100] ;  /* 0x00410000decc783b */ /* 0x000fe40000000200 */
[----:B------:R-:W-:Y:S05]  /*7ca0*/  ISETP.GT.AND P0, PT, R244, R230, PT ;  /* 0x000000e6f400720c */ /* 0x000fea0003f04270 */
[C---:B-1----:R-:W-:Y:S01]  /*7cb0*/  HMMA.16816.F32 R8, R92.reuse, R16, RZ ;  /* 0x000000105c08723c */ /* 0x042fe200000018ff */
[----:B------:R-:W0:Y:S07]  /*7cc0*/  LDGDEPBAR ;  /* 0x00000000000079af */ /* 0x000e2e0000000000 */
[-C--:B------:R-:W-:Y:S01]  /*7cd0*/  HMMA.16816.F32 R12, R92, R18.reuse, RZ ;  /* 0x000000125c0c723c */ /* 0x080fe200000018ff */
[----:B------:R-:W-:Y:S07]  /*7ce0*/  LDSM.16.M88.4 R208, [R222+0x4900] ;  /* 0x00490000ded0783b */ /* 0x000fee0000000200 */
        /* <DEDUP_REMOVED lines=54> */
[----:B------:R-:W-:Y:S07]  /*8050*/  LDSM.16.M88.4 R200, [R212+0x1000] ;  /* 0x00100000d4c8783b */ /* 0x000fee0000000200 */
        /* <DEDUP_REMOVED lines=19> */
[-C--:B----4-:R-:W-:Y:S08]  /*8190*/  HMMA.16816.F32 R68, R168, R172.reuse, R68 ;  /* 0x000000aca844723c */ /* 0x090ff00000001844 */
[C---:B------:R-:W-:Y:S08]  /*81a0*/  HMMA.16816.F32 R72, R184.reuse, R172, R72 ;  /* 0x000000acb848723c */ /* 0x040ff00000001848 */
[-C--:B------:R-:W-:Y:S08]  /*81b0*/  HMMA.16816.F32 R76, R184, R174.reuse, R76 ;  /* 0x000000aeb84c723c */ /* 0x080ff0000000184c */
[C---:B------:R-:W-:Y:S01]  /*81c0*/  HMMA.16816.F32 R80, R168.reuse, R174, R80 ;  /* 0x000000aea850723c */ /* 0x040fe20000001850 */
[----:B------:R-:W4:Y:S01]  /*81d0*/  LDSM.16.M88.4 R172, [R212+0x2800] ;  /* 0x00280000d4ac783b */ /* 0x000f220000000200 */
[----:B------:R-:W-:Y:S06]  /*81e0*/  DEPBAR.LE SB0, 0x0 ;  /* 0x000080000000791a */ /* 0x000fec0000000000 */
[-C--:B-1----:R-:W-:Y:S01]  /*81f0*/  HMMA.16816.F32 R84, R168, R176.reuse, R84 ;  /* 0x000000b0a854723c */ /* 0x082fe20000001854 */
[----:B------:R-:W-:Y:S07]  /*8200*/  BAR.SYNC.DEFER_BLOCKING 0x0 ;  /* 0x0000000000007b1d */ /* 0x000fee0000010000 */
[C---:B------:R-:W-:Y:S08]  /*8210*/  HMMA.16816.F32 R88, R184.reuse, R176, R88 ;  /* 0x000000b0b858723c */ /* 0x040ff00000001858 */
[-C--:B------:R-:W-:Y:S08]  /*8220*/  HMMA.16816.F32 R92, R184, R178.reuse, R92 ;  /* 0x000000b2b85c723c */ /* 0x080ff0000000185c */
[----:B------:R-:W-:Y:S08]  /*8230*/  HMMA.16816.F32 R96, R168, R178, R96 ;  /* 0x000000b2a860723c */ /* 0x000ff00000001860 */
[-C--:B--2---:R-:W-:Y:S08]  /*8240*/  HMMA.16816.F32 R4, R180, R188.reuse, R4 ;  /* 0x000000bcb404723c */ /* 0x084ff00000001804 */
        /* <DEDUP_REMOVED lines=15> */
[-C--:B-----5:R-:W-:Y:S08]  /*8340*/  HMMA.16816.F32 R68, R180, R208.reuse, R68 ;  /* 0x000000d0b444723c */ /* 0x0a0ff00000001844 */
[C---:B------:R-:W-:Y:S08]  /*8350*/  HMMA.16816.F32 R72, R192.reuse, R208, R72 ;  /* 0x000000d0c048723c */ /* 0x040ff00000001848 */
[-C--:B------:R-:W-:Y:S08]  /*8360*/  HMMA.16816.F32 R76, R192, R210.reuse, R76 ;  /* 0x000000d2c04c723c */ /* 0x080ff0000000184c */
[C---:B------:R-:W-:Y:S08]  /*8370*/  HMMA.16816.F32 R80, R180.reuse, R210, R80 ;  /* 0x000000d2b450723c */ /* 0x040ff00000001850 */
[-C--:B----4-:R-:W-:Y:S08]  /*8380*/  HMMA.16816.F32 R84, R180, R172.reuse, R84 ;  /* 0x000000acb454723c */ /* 0x090ff00000001854 */
[C---:B------:R-:W-:Y:S08]  /*8390*/  HMMA.16816.F32 R88, R192.reuse, R172, R88 ;  /* 0x000000acc058723c */ /* 0x040ff00000001858 */
[-C--:B------:R-:W-:Y:S08]  /*83a0*/  HMMA.16816.F32 R92, R192, R174.reuse, R92 ;  /* 0x000000aec05c723c */ /* 0x080ff0000000185c */
[----:B------:R-:W-:Y:S01]  /*83b0*/  HMMA.16816.F32 R96, R180, R174, R96 ;  /* 0x000000aeb460723c */ /* 0x000fe20000001860 */
[----:B------:R-:W-:-:S07]  /*83c0*/  @!P0 BRA `(.L_x_2430) ;  /* 0x000003a000008947 */ /* 0x000fce0003800000 */
[----:B------:R-:W-:Y:S01]  /*83d0*/  PLOP3.LUT P1, PT, PT, PT, UP3, 0x80, 0x0 ;  /* 0x000000000000781c */ /* 0x000fe20003f2f038 */
[----:B------:R-:W-:Y:S01]  /*83e0*/  IMAD R232, R244, 0x60, R234 ;  /* 0x00000060f4e87824 */ /* 0x000fe200078e02ea */
[----:B------:R-:W-:Y:S01]  /*83f0*/  PLOP3.LUT P0, PT, PT, PT, UP3, 0x80, 0x0 ;  /* 0x000000000000781c */ /* 0x000fe20003f0f038 */
[----:B------:R-:W-:Y:S03]  /*8400*/  IMAD.MOV.U32 R231, RZ, RZ, RZ ;  /* 0x000000ffffe77224 */ /* 0x000fe600078e00ff */
[----:B------:R-:W-:Y:S05]  /*8410*/  IADD3 R232, R232, -0x60, R233 ;  /* 0xffffffa0e8e87810 */ /* 0x000fea0007ffe0e9 */
[----:B------:R-:W-:Y:S02]  /*8420*/  IMAD.MOV.U32 R0, RZ, RZ, R232 ;  /* 0x000000ffff007224 */ /* 0x000fe400078e00e8 */
[----:B------:R-:W-:Y:S05]  /*8430*/  @P1 IMAD.HI.U32 R2, R232, c[0x0][0x2bc], RZ ;  /* 0x0000af00e8021a27 */ /* 0x000fea00078e00ff */
[----:B------:R-:W-:Y:S04]  /*8440*/  @P0 SHF.R.U32.HI R0, RZ, c[0x0][0x2c0], R2 ;  /* 0x0000b000ff000a19 */ /* 0x000fe80000011602 */
[C---:B------:R-:W-:Y:S04]  /*8450*/  @!P3 IADD3 R168, P0, R0.reuse, UR14, RZ ;  /* 0x0000000e00a8bc10 */ /* 0x040fe8000ff1e0ff */
[----:B------:R-:W-:Y:S01]  /*8460*/  @!P3 LEA.HI.X.SX32 R3, R0, UR7, 0x1, P0 ;  /* 0x000000070003bc11 */ /* 0x000fe200080f0eff */
[----:B------:R-:W-:Y:S01]  /*8470*/  IMAD.MOV R0, RZ, RZ, -R0 ;  /* 0x000000ffff007224 */ /* 0x000fe200078e0a00 */
[----:B------:R-:W-:Y:S03]  /*8480*/  @!P3 LEA R2, P0, R168, c[0x0][0x2a0], 0x2 ;  /* 0x0000a800a802ba11 */ /* 0x000fe600078010ff */
        /* <DEDUP_REMOVED lines=12> */
[----:B------:R-:W-:Y:S05]  /*8550*/  IMAD R0, R231, c[0x0][0x1f4], R0 ;  /* 0x00007d00e7007a24 */ /* 0x000fea00078e0200 */
[----:B------:R-:W-:Y:S02]  /*8560*/  IADD3.X R0, R3, UR6, R0, P0, !PT ;  /* 0x0000000603007c10 */ /* 0x000fe400087fe400 */
[C---:B------:R-:W-:Y:S04]  /*8570*/  LEA R180, P0, R2.reuse, c[0x0][0x1c8], 0x1 ;  /* 0x0000720002b47a11 */ /* 0x040fe800078008ff */
[----:B------:R-:W-:Y:S01]  /*8580*/  LEA.HI.X R0, R2, c[0x0][0x1cc], R0, 0x1, P0 ;  /* 0x0000730002007a11 */ /* 0x000fe200000f0c00 */
[----:B------:R-:W1:Y:S04]  /*8590*/  SHFL.IDX PT, R175, R180, RZ, 0x181f ;  /* 0x00181fffb4af7589 */ /* 0x000e6800000e0000 */
[----:B------:R-:W2:Y:S04]  /*85a0*/  SHFL.IDX PT, R176, R0, RZ, 0x181f ;  /* 0x00181fff00b07589 */ /* 0x000ea800000e0000 */
[----:B------:R-:W3:Y:S04]  /*85b0*/  SHFL.IDX PT, R173, R180, 0x1, 0x181f ;  /* 0x00381f00b4ad7f89 */ /* 0x000ee800000e0000 */
[----:B------:R-:W-:Y:S04]  /*85c0*/  SHFL.IDX PT, R171, R180, 0x2, 0x181f ;  /* 0x00581f00b4ab7f89 */ /* 0x000fe800000e0000 */
[----:B------:R-:W4:Y:S04]  /*85d0*/  SHFL.IDX PT, R174, R0, 0x1, 0x181f ;  /* 0x00381f0000ae7f89 */ /* 0x000f2800000e0000 */
[----:B------:R-:W5:Y:S04]  /*85e0*/  SHFL.IDX PT, R169, R180, 0x3, 0x181f ;  /* 0x00781f00b4a97f89 */ /* 0x000f6800000e0000 */
[----:B------:R-:W-:Y:S01]  /*85f0*/  SHFL.IDX PT, R172, R0, 0x2, 0x181f ;  /* 0x00581f0000ac7f89 */ /* 0x000fe200000e0000 */
[-C--:B-1----:R-:W-:Y:S03]  /*8600*/  IADD3 R178, P0, R175, R236.reuse, RZ ;  /* 0x000000ecafb27210 */ /* 0x082fe60007f1e0ff */
[----:B------:R-:W1:Y:S02]  /*8610*/  SHFL.IDX PT, R3, R180, 0x4, 0x181f ;  /* 0x00981f00b4037f89 */ /* 0x000e6400000e0000 */
[--C-:B--2---:R-:W-:Y:S02]  /*8620*/  IMAD.X R179, R176, 0x1, R235.reuse, P0 ;  /* 0x00000001b0b37824 */ /* 0x104fe400000e06eb */
[----:B------:R1:W2:Y:S01]  /*8630*/  SHFL.IDX PT, R2, R180, 0x5, 0x181f ;  /* 0x00b81f00b4027f89 */ /* 0x0002a200000e0000 */
[-C--:B---3--:R-:W-:Y:S03]  /*8640*/  IADD3 R176, P0, R173, R236.reuse, RZ ;  /* 0x000000ecadb07210 */ /* 0x088fe60007f1e0ff */
[----:B------:R3:W-:Y:S04]  /*8650*/  LDGSTS.E.BYPASS.LTC128B.128 [R229+0x3100], [R178.64], !P4 ;  /* 0x03100000b2e57fae */ /* 0x0007e8000e101d50 */
[----:B------:R-:W3:Y:S01]  /*8660*/  SHFL.IDX PT, R170, R0, 0x3, 0x181f ;  /* 0x00781f0000aa7f89 */ /* 0x000ee200000e0000 */
[--C-:B----4-:R-:W-:Y:S03]  /*8670*/  IMAD.X R177, R174, 0x1, R235.reuse, P0 ;  /* 0x00000001aeb17824 */ /* 0x110fe600000e06eb */
[----:B------:R-:W4:Y:S01]  /*8680*/  SHFL.IDX PT, R168, R0, 0x4, 0x181f ;  /* 0x00981f0000a87f89 */ /* 0x000f2200000e0000 */
[-C--:B-----5:R-:W-:Y:S03]  /*8690*/  IADD3 R174, P2, R169, R236.reuse, RZ ;  /* 0x000000eca9ae7210 */ /* 0x0a0fe60007f5e0ff */
[----:B------:R-:W5:Y:S04]  /*86a0*/  SHFL.IDX PT, R0, R0, 0x5, 0x181f ;  /* 0x00b81f0000007f89 */ /* 0x000f6800000e0000 */
[----:B------:R5:W-:Y:S01]  /*86b0*/  LDGSTS.E.BYPASS.LTC128B.128 [R229+0x3900], [R176.64], !P4 ;  /* 0x03900000b0e57fae */ /* 0x000be2000e101d50 */
[-C--:B-1----:R-:W-:Y:S02]  /*86c0*/  IADD3 R180, P1, R3, R236.reuse, RZ ;  /* 0x000000ec03b47210 */ /* 0x082fe40007f3e0ff */
[-C--:B--2---:R-:W-:Y:S02]  /*86d0*/  IADD3 R2, P0, R2, R236.reuse, RZ ;  /* 0x000000ec02027210 */ /* 0x084fe40007f1e0ff */
[----:B---3--:R-:W-:Y:S01]  /*86e0*/  IADD3 R178, P5, R171, R236, RZ ;  /* 0x000000ecabb27210 */ /* 0x008fe20007fbe0ff */
[--C-:B------:R-:W-:Y:S04]  /*86f0*/  IMAD.X R175, R170, 0x1, R235.reuse, P2 ;  /* 0x00000001aaaf7824 */ /* 0x100fe800010e06eb */
[--C-:B------:R-:W-:Y:S02]  /*8700*/  IMAD.X R179, R172, 0x1, R235.reuse, P5 ;  /* 0x00000001acb37824 */ /* 0x100fe400028e06eb */
[--C-:B----4-:R-:W-:Y:S02]  /*8710*/  IMAD.X R181, R168, 0x1, R235.reuse, P1 ;  /* 0x00000001a8b57824 */ /* 0x110fe400008e06eb */
[----:B-----5:R-:W-:Y:S01]  /*8720*/  IMAD.X R3, R0, 0x1, R235, P0 ;  /* 0x0000000100037824 */ /* 0x020fe200000e06eb */
[----:B------:R1:W-:Y:S04]  /*8730*/  LDGSTS.E.BYPASS.LTC128B.128 [R229+0x4100], [R178.64], !P4 ;  /* 0x04100000b2e57fae */ /* 0x0003e8000e101d50 */
[----:B------:R1:W-:Y:S04]  /*8740*/  LDGSTS.E.BYPASS.LTC128B.128 [R229+0x4900], [R174.64], !P4 ;  /* 0x04900000aee57fae */ /* 0x0003e8000e101d50 */
[----:B------:R1:W-:Y:S04]  /*8750*/  LDGSTS.E.BYPASS.LTC128B.128 [R229+0x5100], [R180.64], !P4 ;  /* 0x05100000b4e57fae */ /* 0x0003e8000e101d50 */
[----:B------:R1:W-:Y:S02]  /*8760*/  LDGSTS.E.BYPASS.LTC128B.128 [R229+0x5900], [R2.64], !P4 ;  /* 0x0590000002e57fae */ /* 0x0003e4000e101d50 */
.L_x_2430:
[----:B------:R-:W-:Y:S01]  /*8770*/  IMAD.MOV.U32 R171, RZ, RZ, R237 ;  /* 0x000000ffffab7224 */ /* 0x000fe200078e00ed */
[----:B------:R-:W-:Y:S01]  /*8780*/  PLOP3.LUT P1, PT, PT, PT, UP2, 0x80, 0x0 ;  /* 0x000000000000781c */ /* 0x000fe20003f2f028 */
[----:B------:R-:W0:Y:S01]  /*8790*/  LDGDEPBAR ;  /* 0x00000000000079af */ /* 0x000e220000000000 */
[----:B------:R-:W-:Y:S01]  /*87a0*/  PLOP3.LUT P0, PT, PT, PT, UP2, 0x80, 0x0 ;  /* 0x000000000000781c */ /* 0x000fe20003f0f028 */
[----:B------:R-:W-:Y:S05]  /*87b0*/  IMAD R170, R244, -0x60, RZ ;  /* 0xffffffa0f4aa7824 */ /* 0x000fea00078e02ff */
[----:B-1----:R-:W-:Y:S05]  /*87c0*/  IADD3 R2, -R238, 0x1, R170 ;  /* 0x00000001ee027810 */ /* 0x002fea0007ffe1aa */
[----:B------:R-:W-:Y:S05]  /*87d0*/  @P1 IMAD.HI.U32 R0, R237, c[0x0][0x2c8], RZ ;  /* 0x0000b200ed001a27 */ /* 0x000fea00078e00ff */
[----:B------:R-:W-:Y:S01]  /*87e0*/  @P0 SHF.R.U32.HI R171, RZ, c[0x0][0x2cc], R0 ;  /* 0x0000b300ffab0a19 */ /* 0x000fe20000011600 */
[----:B------:R-:W-:Y:S01]  /*87f0*/  IMAD.MOV.U32 R0, RZ, RZ, c[0x0][0x2ac] ;  /* 0x0000ab00ff007624 */ /* 0x000fe200078e00ff */
[----:B------:R-:W-:Y:S03]  /*8800*/  PLOP3.LUT P0, PT, PT, PT, UP1, 0x40, 0x0 ;  /* 0x000000000000781c */ /* 0x000fe60003f0e818 */
[----:B------:R-:W1:Y:S01]  /*8810*/  SHFL.IDX PT, R168, R171, RZ, 0x1c1f ;  /* 0x001c1fffaba87589 */ /* 0x000e6200000e0000 */
        /* <DEDUP_REMOVED lines=22> */
.L_x_2433:
[----:B------:R-:W-:Y:S04]  /*8980*/  MOV R0, c[0x0][0x32c] ;  /* 0x0000cb0000007a02 */ /* 0x000fe80000000f00 */
[----:B------:R-:W-:Y:S11]  /*8990*/  ISETP.NE.AND P0, PT, R0, 0x1, PT ;  /* 0x000000010000780c */ /* 0x000ff60003f05270 */
[----:B------:R-:W-:Y:S02]  /*89a0*/  @!UPT UIADD3 URZ, URZ, URZ, URZ ;  /* 0x0000003f3f3ff290 */ /* 0x000fe4000fffe03f */
[----:B------:R-:W-:Y:S05]  /*89b0*/  @P0 IMAD.HI.U32 R0, R168, c[0x0][0x330], RZ ;  /* 0x0000cc00a8000a27 */ /* 0x000fea00078e00ff */
[----:B------:R-:W-:Y:S02]  /*89c0*/  @P0 SHF.R.U32.HI R168, RZ, c[0x0][0x334], R0 ;  /* 0x0000cd00ffa80a19 */ /* 0x000fe40000011600 */
.L_x_2434:
[----:B------:R-:W-:Y:S05]  /*89d0*/  BSYNC B0 ;  /* 0x0000000000007941 */ /* 0x000fea0003800000 */
.L_x_2432:
[----:B------:R-:W-:Y:S04]  /*89e0*/  IMAD.IADD R0, R170, 0x1, -R238 ;  /* 0x00000001aa007824 */ /* 0x000fe800078e0aee */
[----:B------:R-:W-:Y:S05]  /*89f0*/  IMAD R168, R168, c[0x0][0x32c], R0 ;  /* 0x0000cb00a8a87a24 */ /* 0x000fea00078e0200 */
[----:B------:R-:W-:Y:S02]  /*8a00*/  IADD3 R0, R168, c[0x0][0x32c], RZ ;  /* 0x0000cb00a8007a10 */ /* 0x000fe40007ffe0ff */
[----:B------:R-:W-:Y:S02]  /*8a10*/  IMNMX R180, R180, R168, !PT ;  /* 0x000000a8b4b47217 */ /* 0x000fe40007800200 */
[----:B------:R-:W-:Y:S02]  /*8a20*/  IMNMX R183, R183, R0, PT ;  /* 0x00000000b7b77217 */ /* 0x000fe40003800200 */
.L_x_2431:
[----:B------:R-:W-:Y:S01]  /*8a30*/  PLOP3.LUT P0, PT, PT, PT, UP1, 0x40, 0x0 ;  /* 0x000000000000781c */ /* 0x000fe20003f0e818 */
[----:B------:R-:W1:Y:S02]  /*8a40*/  SHFL.IDX PT, R168, R171, 0x1, 0x1c1f ;  /* 0x003c1f00aba87f89 */ /* 0x000e6400000e0000 */
[----:B-1----:R-:W-:Y:S01]  /*8a50*/  IADD3 R177, R2, R168, RZ ;  /* 0x000000a802b17210 */ /* 0x002fe20007ffe0ff */
[----:B------:R-:W-:Y:S09]  /*8a60*/  IMAD.IADD R181, R3, 0x1, R168 ;  /* 0x0000000103b57824 */ /* 0x000ff200078e02a8 */
        /* <DEDUP_REMOVED lines=16> */
.L_x_2437:
[----:B------:R-:W-:Y:S04]  /*8b70*/  MOV R0, 0x1 ;  /* 0x0000000100007802 */ /* 0x000fe80000000f00 */
[----:B------:R-:W-:Y:S11]  /*8b80*/  ISETP.NE.AND P0, PT, R0, c[0x0][0x32c], PT ;  /* 0x0000cb0000007a0c */ /* 0x000ff60003f05270 */
[----:B------:R-:W-:Y:S02]  /*8b90*/  @!UPT UIADD3 URZ, URZ, URZ, URZ ;  /* 0x0000003f3f3ff290 */ /* 0x000fe4000fffe03f */
[----:B------:R-:W-:Y:S05]  /*8ba0*/  @P0 IMAD.HI.U32 R0, R168, c[0x0][0x330], RZ ;  /* 0x0000cc00a8000a27 */ /* 0x000fea00078e00ff */
[----:B------:R-:W-:Y:S02]  /*8bb0*/  @P0 SHF.R.U32.HI R168, RZ, c[0x0][0x334], R0 ;  /* 0x0000cd00ffa80a19 */ /* 0x000fe40000011600 */
.L_x_2438:
[----:B------:R-:W-:Y:S05]  /*8bc0*/  BSYNC B0 ;  /* 0x0000000000007941 */ /* 0x000fea0003800000 */
.L_x_2436:
[----:B------:R-:W-:Y:S04]  /*8bd0*/  IMAD.IADD R0, R170, 0x1, -R238 ;  /* 0x00000001aa007824 */ /* 0x000fe800078e0aee */
[----:B------:R-:W-:Y:S05]  /*8be0*/  IMAD R0, R168, c[0x0][0x32c], R0 ;  /* 0x0000cb00a8007a24 */ /* 0x000fea00078e0200 */
[----:B------:R-:W-:Y:S02]  /*8bf0*/  IADD3 R168, R0, c[0x0][0x32c], RZ ;  /* 0x0000cb0000a87a10 */ /* 0x000fe40007ffe0ff */
[----:B------:R-:W-:Y:S02]  /*8c00*/  IMNMX R177, R177, R0, !PT ;  /* 0x00000000b1b17217 */ /* 0x000fe40007800200 */
[----:B------:R-:W-:Y:S02]  /*8c10*/  IMNMX R181, R181, R168, PT ;  /* 0x000000a8b5b57217 */ /* 0x000fe40003800200 */
.L_x_2435:
        /* <DEDUP_REMOVED lines=20> */
.L_x_2441:
[----:B------:R-:W-:Y:S04]  /*8d60*/  MOV R0, c[0x0][0x32c] ;  /* 0x0000cb0000007a02 */ /* 0x000fe80000000f00 */
[----:B------:R-:W-:Y:S11]  /*8d70*/  ISETP.NE.AND P0, PT, R0, 0x1, PT ;  /* 0x000000010000780c */ /* 0x000ff60003f05270 */
[----:B------:R-:W-:Y:S02]  /*8d80*/  @!UPT UIADD3 URZ, URZ, URZ, URZ ;  /* 0x0000003f3f3ff290 */ /* 0x000fe4000fffe03f */
[----:B------:R-:W-:Y:S05]  /*8d90*/  @P0 IMAD.HI.U32 R0, R168, c[0x0][0x330], RZ ;  /* 0x0000cc00a8000a27 */ /* 0x000fea00078e00ff */
[----:B------:R-:W-:Y:S02]  /*8da0*/  @P0 SHF.R.U32.HI R168, RZ, c[0x0][0x334], R0 ;  /* 0x0000cd00ffa80a19 */ /* 0x000fe40000011600 */
.L_x_2442:
[----:B------:R-:W-:Y:S05]  /*8db0*/  BSYNC B0 ;  /* 0x0000000000007941 */ /* 0x000fea0003800000 */
.L_x_2440:
[----:B------:R-:W-:Y:S04]  /*8dc0*/  IMAD.IADD R0, R170, 0x1, -R238 ;  /* 0x00000001aa007824 */ /* 0x000fe800078e0aee */
[----:B------:R-:W-:Y:S05]  /*8dd0*/  IMAD R0, R168, c[0x0][0x32c], R0 ;  /* 0x0000cb00a8007a24 */ /* 0x000fea00078e0200 */
[----:B------:R-:W-:Y:S02]  /*8de0*/  IADD3 R168, R0, c[0x0][0x32c], RZ ;  /* 0x0000cb0000a87a10 */ /* 0x000fe40007ffe0ff */
[----:B------:R-:W-:Y:S02]  /*8df0*/  IMNMX R174, R174, R0, !PT ;  /* 0x00000000aeae7217 */ /* 0x000fe40007800200 */
[----:B------:R-:W-:Y:S02]  /*8e00*/  IMNMX R175, R175, R168, PT ;  /* 0x000000a8afaf7217 */ /* 0x000fe40003800200 */
.L_x_2439:
[C---:B------:R-:W-:Y:S02]  /*8e10*/  ISETP.GE.AND P1, PT, R170.reuse, 0x9, PT ;  /* 0x00000009aa00780c */ /* 0x040fe40003f26270 */
[----:B------:R-:W-:Y:S02]  /*8e20*/  ISETP.GE.AND P5, PT, R170, 0xa, PT ;  /* 0x0000000aaa00780c */ /* 0x000fe40003fa6270 */
[----:B------:R-:W-:Y:S02]  /*8e30*/  ISETP.GT.AND P0, PT, R180, 0x8, !P1 ;  /* 0x00000008b400780c */ /* 0x000fe40004f04270 */
[----:B------:R-:W-:Y:S02]  /*8e40*/  P2R R173, PR, RZ, 0x2 ;  /* 0x00000002ffad7803 */ /* 0x000fe40000000000 */
[----:B------:R-:W-:Y:S02]  /*8e50*/  ISETP.LT.OR P0, PT, R183, 0x9, P0 ;  /* 0x00000009b700780c */ /* 0x000fe40000701670 */
[C---:B------:R-:W-:Y:S02]  /*8e60*/  ISETP.GT.AND P1, PT, R177.reuse, 0x8, !P1 ;  /* 0x00000008b100780c */ /* 0x040fe40004f24270 */
[----:B------:R-:W-:Y:S02]  /*8e70*/  P2R R179, PR, RZ, 0x10 ;  /* 0x00000010ffb37803 */ /* 0x000fe40000000000 */
[----:B------:R-:W-:Y:S02]  /*8e80*/  FSEL R169, R16, -INF , !P0 ;  /* 0xff80000010a97808 */ /* 0x000fe40004000000 */
[----:B------:R-:W-:Y:S02]  /*8e90*/  ISETP.GT.AND P0, PT, R177, 0x9, !P5 ;  /* 0x00000009b100780c */ /* 0x000fe40006f04270 */
[C---:B------:R-:W-:Y:S02]  /*8ea0*/  ISETP.LT.OR P1, PT, R181.reuse, 0x9, P1 ;  /* 0x00000009b500780c */ /* 0x040fe40000f21670 */
[----:B------:R-:W-:Y:S02]  /*8eb0*/  ISETP.GE.AND P4, PT, R170, 0x11, PT ;  /* 0x00000011aa00780c */ /* 0x000fe40003f86270 */
[----:B------:R-:W-:Y:S02]  /*8ec0*/  ISETP.LT.OR P0, PT, R181, 0xa, P0 ;  /* 0x0000000ab500780c */ /* 0x000fe40000701670 */
[----:B------:R-:W-:Y:S02]  /*8ed0*/  FSEL R0, R18, -INF , !P1 ;  /* 0xff80000012007808 */ /* 0x000fe40004800000 */
[----:B------:R-:W-:Y:S02]  /*8ee0*/  ISETP.GT.AND P1, PT, R180, 0x10, !P4 ;  /* 0x00000010b400780c */ /* 0x000fe40006724270 */
[----:B------:R-:W-:Y:S02]  /*8ef0*/  P2R R176, PR, RZ, 0x8 ;  /* 0x00000008ffb07803 */ /* 0x000fe40000000000 */
[----:B------:R-:W-:Y:S02]  /*8f00*/  FSEL R19, R19, -INF , !P0 ;  /* 0xff80000013137808 */ /* 0x000fe40004000000 */
[C---:B------:R-:W-:Y:S02]  /*8f10*/  ISETP.LT.OR P0, PT, R183.reuse, 0x11, P1 ;  /* 0x00000011b700780c */ /* 0x040fe40000f01670 */
[----:B------:R-:W-:Y:S02]  /*8f20*/  ISETP.GE.AND P3, PT, R170, 0x12, PT ;  /* 0x00000012aa00780c */ /* 0x000fe40003f66270 */
[----:B------:R-:W-:Y:S02]  /*8f30*/  ISETP.GT.AND P2, PT, R180, 0x9, !P5 ;  /* 0x00000009b400780c */ /* 0x000fe40006f44270 */
[----:B------:R-:W-:Y:S02]  /*8f40*/  FSEL R20, R20, -INF , !P0 ;  /* 0xff80000014147808 */ /* 0x000fe40004000000 */
[----:B------:R-:W-:Y:S02]  /*8f50*/  ISETP.GT.AND P0, PT, R180, 0x11, !P3 ;  /* 0x00000011b400780c */ /* 0x000fe40005f04270 */
[C---:B------:R-:W-:Y:S02]  /*8f60*/  ISETP.LT.OR P2, PT, R183.reuse, 0xa, P2 ;  /* 0x0000000ab700780c */ /* 0x040fe40001741670 */
[----:B------:R-:W-:Y:S02]  /*8f70*/  ISETP.LT.OR P0, PT, R183, 0x12, P0 ;  /* 0x00000012b700780c */ /* 0x000fe40000701670 */
[----:B------:R-:W-:Y:S02]  /*8f80*/  FSEL R168, R17, -INF , !P2 ;  /* 0xff80000011a87808 */ /* 0x000fe40005000000 */
[----:B------:R-:W-:Y:S02]  /*8f90*/  FSEL R17, R21, -INF , !P0 ;  /* 0xff80000015117808 */ /* 0x000fe40004000000 */
[----:B------:R-:W-:Y:S02]  /*8fa0*/  ISETP.GT.AND P0, PT, R177, 0x10, !P4 ;  /* 0x00000010b100780c */ /* 0x000fe40006704270 */
[C---:B------:R-:W-:Y:S02]  /*8fb0*/  ISETP.GE.AND P2, PT, R170.reuse, 0x19, PT ;  /* 0x00000019aa00780c */ /* 0x040fe40003f46270 */
[----:B------:R-:W-:Y:S02]  /*8fc0*/  ISETP.LT.OR P0, PT, R181, 0x11, P0 ;  /* 0x00000011b500780c */ /* 0x000fe40000701670 */
[----:B------:R-:W-:Y:S02]  /*8fd0*/  ISETP.GE.AND P1, PT, R170, 0x1a, PT ;  /* 0x0000001aaa00780c */ /* 0x000fe40003f26270 */
[----:B------:R-:W-:Y:S02]  /*8fe0*/  FSEL R18, R22, -INF , !P0 ;  /* 0xff80000016127808 */ /* 0x000fe40004000000 */
[----:B------:R-:W-:Y:S02]  /*8ff0*/  ISETP.GT.AND P0, PT, R177, 0x11, !P3 ;  /* 0x00000011b100780c */ /* 0x000fe40005f04270 */
[----:B------:R-:W-:Y:S02]  /*9000*/  P2R R22, PR, RZ, 0x4 ;  /* 0x00000004ff167803 */ /* 0x000fe40000000000 */
[----:B------:R-:W-:Y:S02]  /*9010*/  ISETP.LT.OR P0, PT, R181, 0x12, P0 ;  /* 0x00000012b500780c */ /* 0x000fe40000701670 */
[----:B------:R-:W-:Y:S02]  /*9020*/  P2R R21, PR, RZ, 0x2 ;  /* 0x00000002ff157803 */ /* 0x000fe40000000000 */
[----:B------:R-:W-:Y:S02]  /*9030*/  FSEL R16, R23, -INF , !P0 ;  /* 0xff80000017107808 */ /* 0x000fe40004000000 */
[----:B------:R-:W-:Y:S02]  /*9040*/  ISETP.GT.AND P0, PT, R180, 0x18, !P2 ;  /* 0x00000018b400780c */ /* 0x000fe40005704270 */
[----:B------:R-:W-:Y:S02]  /*9050*/  P2R R178, PR, RZ, 0x10 ;  /* 0x00000010ffb27803 */ /* 0x000fe40000000000 */
[C---:B------:R-:W-:Y:S02]  /*9060*/  ISETP.LT.OR P0, PT, R183.reuse, 0x19, P0 ;  /* 0x00000019b700780c */ /* 0x040fe40000701670 */
[----:B------:R-:W-:Y:S02]  /*9070*/  ISETP.GE.AND P4, PT, R170, 0x4a, PT ;  /* 0x0000004aaa00780c */ /* 0x000fe40003f86270 */
[----:B------:R-:W-:Y:S02]  /*9080*/  FSEL R32, R32, -INF , !P0 ;  /* 0xff80000020207808 */ /* 0x000fe40004000000 */
[----:B------:R-:W-:Y:S02]  /*9090*/  ISETP.GT.AND P0, PT, R180, 0x19, !P1 ;  /* 0x00000019b400780c */ /* 0x000fe40004f04270 */
[C---:B------:R-:W-:Y:S02]  /*90a0*/  ISETP.GE.AND P6, PT, R170.reuse, 0x52, PT ;  /* 0x00000052aa00780c */ /* 0x040fe40003fc6270 */
[----:B------:R-:W-:Y:S02]  /*90b0*/  ISETP.LT.OR P0, PT, R183, 0x1a, P0 ;  /* 0x0000001ab700780c */ /* 0x000fe40000701670 */
[----:B------:R-:W-:Y:S02]  /*90c0*/  P2R R182, PR, RZ, 0x8 ;  /* 0x00000008ffb67803 */ /* 0x000fe40000000000 */
[----:B------:R-:W-:Y:S02]  /*90d0*/  FSEL R33, R33, -INF , !P0 ;  /* 0xff80000021217808 */ /* 0x000fe40004000000 */
[----:B------:R-:W-:Y:S02]  /*90e0*/  ISETP.GT.AND P0, PT, R177, 0x18, !P2 ;  /* 0x00000018b100780c */ /* 0x000fe40005704270 */
[----:B------:R-:W-:Y:S02]  /*90f0*/  ISETP.GE.AND P2, PT, R170, 0x21, PT ;  /* 0x00000021aa00780c */ /* 0x000fe40003f46270 */
        /* <DEDUP_REMOVED lines=10> */
[C---:B------:R-:W-:Y:S02]  /*91a0*/  ISETP.LT.OR P0, PT, R183.reuse, 0x21, P0 ;  /* 0x00000021b700780c */ /* 0x040fe40000701670 */
[----:B------:R-:W-:Y:S02]  /*91b0*/  P2R R172, PR, RZ, 0x20 ;  /* 0x00000020ffac7803 */ /* 0x000fe40000000000 */
[----:B------:R-:W-:Y:S02]  /*91c0*/  FSEL R190, R36, -INF , !P0 ;  /* 0xff80000024be7808 */ /* 0x000fe40004000000 */
[----:B------:R-:W-:Y:S02]  /*91d0*/  ISETP.GT.AND P0, PT, R180, 0x21, !P1 ;  /* 0x00000021b400780c */ /* 0x000fe40004f04270 */
[C---:B------:R-:W-:Y:S02]  /*91e0*/  ISETP.GE.AND P5, PT, R170.reuse, 0x59, PT ;  /* 0x00000059aa00780c */ /* 0x040fe40003fa6270 */
[----:B------:R-:W-:Y:S04]  /*91f0*/  ISETP.LT.OR P0, PT, R183, 0x22, P0 ;  /* 0x00000022b700780c */ /* 0x000fe80000701670 */
[----:B------:R-:W-:Y:S02]  /*9200*/  FSEL R36, R37, -INF , !P0 ;  /* 0xff80000025247808 */ /* 0x000fe40004000000 */
[----:B------:R-:W-:Y:S02]  /*9210*/  ISETP.GT.AND P0, PT, R177, 0x20, !P2 ;  /* 0x00000020b100780c */ /* 0x000fe40005704270 */
[----:B------:R-:W-:Y:S01]  /*9220*/  ISETP.GE.AND P2, PT, R170, 0x29, PT ;  /* 0x00000029aa00780c */ /* 0x000fe20003f46270 */
[----:B------:R1:W-:Y:S01]  /*9230*/  STL [R1+0x10], R36 ;  /* 0x0000102401007387 */ /* 0x0003e20000100800 */
[----:B------:R-:W-:Y:S02]  /*9240*/  ISETP.LT.OR P0, PT, R181, 0x21, P0 ;  /* 0x00000021b500780c */ /* 0x000fe40000701670 */
[----:B------:R-:W-:Y:S02]  /*9250*/  P2R R37, PR, RZ, 0x4 ;  /* 0x00000004ff257803 */ /* 0x000fe40000000000 */
[----:B-1----:R-:W-:Y:S02]  /*9260*/  FSEL R36, R38, -INF , !P0 ;  /* 0xff80000026247808 */ /* 0x002fe40004000000 */
[----:B------:R-:W-:Y:S02]  /*9270*/  ISETP.GT.AND P0, PT, R177, 0x21, !P1 ;  /* 0x00000021b100780c */ /* 0x000fe40004f04270 */
[----:B------:R-:W-:Y:S01]  /*9280*/  ISETP.GE.AND P1, PT, R170, 0x2a, PT ;  /* 0x0000002aaa00780c */ /* 0x000fe20003f26270 */
[----:B------:R1:W-:Y:S01]  /*9290*/  STL [R1+0xc], R36 ;  /* 0x00000c2401007387 */ /* 0x0003e20000100800 */
[----:B------:R-:W-:Y:S04]  /*92a0*/  ISETP.LT.OR P0, PT, R181, 0x22, P0 ;  /* 0x00000022b500780c */ /* 0x000fe80000701670 */
[----:B------:R-:W-:Y:S02]  /*92b0*/  FSEL R211, R39, -INF , !P0 ;  /* 0xff80000027d37808 */ /* 0x000fe40004000000 */
[----:B------:R-:W-:Y:S04]  /*92c0*/  ISETP.GT.AND P0, PT, R180, 0x28, !P2 ;  /* 0x00000028b400780c */ /* 0x000fe80005704270 */
[C---:B------:R-:W-:Y:S04]  /*92d0*/  ISETP.LT.OR P0, PT, R183.reuse, 0x29, P0 ;  /* 0x00000029b700780c */ /* 0x040fe80000701670 */
[----:B------:R-:W-:Y:S02]  /*92e0*/  FSEL R196, R48, -INF , !P0 ;  /* 0xff80000030c47808 */ /* 0x000fe40004000000 */
[----:B------:R-:W-:Y:S02]  /*92f0*/  ISETP.GT.AND P0, PT, R180, 0x29, !P1 ;  /* 0x00000029b400780c */ /* 0x000fe40004f04270 */
[----:B------:R-:W-:Y:S02]  /*9300*/  P2R R48, PR, RZ, 0x10 ;  /* 0x00000010ff307803 */ /* 0x000fe40000000000 */
[----:B------:R-:W-:Y:S04]  /*9310*/  ISETP.LT.OR P0, PT, R183, 0x2a, P0 ;  /* 0x0000002ab700780c */ /* 0x000fe80000701670 */
[----:B------:R-:W-:Y:S02]  /*9320*/  FSEL R188, R49, -INF , !P0 ;  /* 0xff80000031bc7808 */ /* 0x000fe40004000000 */
[----:B------:R-:W-:Y:S02]  /*9330*/  ISETP.GT.AND P0, PT, R177, 0x28, !P2 ;  /* 0x00000028b100780c */ /* 0x000fe40005704270 */
[----:B------:R-:W-:Y:S02]  /*9340*/  ISETP.GE.AND P2, PT, R170, 0x31, PT ;  /* 0x00000031aa00780c */ /* 0x000fe40003f46270 */
[----:B------:R-:W-:Y:S02]  /*9350*/  ISETP.LT.OR P0, PT, R181, 0x29, P0 ;  /* 0x00000029b500780c */ /* 0x000fe40000701670 */
[----:B-1----:R-:W-:Y:S02]  /*9360*/  P2R R36, PR, RZ, 0x2 ;  /* 0x00000002ff247803 */ /* 0x002fe40000000000 */
[----:B------:R-:W-:Y:S02]  /*9370*/  FSEL R205, R50, -INF , !P0 ;  /* 0xff80000032cd7808 */ /* 0x000fe40004000000 */
[----:B------:R-:W-:Y:S02]  /*9380*/  ISETP.GT.AND P0, PT, R177, 0x29, !P1 ;  /* 0x00000029b100780c */ /* 0x000fe40004f04270 */
[----:B------:R-:W-:Y:S02]  /*9390*/  ISETP.GE.AND P1, PT, R170, 0x32, PT ;  /* 0x00000032aa00780c */ /* 0x000fe40003f26270 */
[----:B------:R-:W-:Y:S02]  /*93a0*/  ISETP.LT.OR P0, PT, R181, 0x2a, P0 ;  /* 0x0000002ab500780c */ /* 0x000fe40000701670 */
[----:B------:R-:W-:Y:S02]  /*93b0*/  P2R R39, PR, RZ, 0x4 ;  /* 0x00000004ff277803 */ /* 0x000fe40000000000 */
[----:B------:R-:W-:Y:S02]  /*93c0*/  FSEL R251, R51, -INF , !P0 ;  /* 0xff80000033fb7808 */ /* 0x000fe40004000000 */
[----:B------:R-:W-:Y:S02]  /*93d0*/  ISETP.GT.AND P0, PT, R180, 0x30, !P2 ;  /* 0x00000030b400780c */ /* 0x000fe40005704270 */
[----:B------:R-:W-:Y:S02]  /*93e0*/  P2R R38, PR, RZ, 0x2 ;  /* 0x00000002ff267803 */ /* 0x000fe40000000000 */
[C---:B------:R-:W-:Y:S04]  /*93f0*/  ISETP.LT.OR P0, PT, R183.reuse, 0x31, P0 ;  /* 0x00000031b700780c */ /* 0x040fe80000701670 */
[----:B------:R-:W-:Y:S02]  /*9400*/  FSEL R208, R52, -INF , !P0 ;  /* 0xff80000034d07808 */ /* 0x000fe40004000000 */
[----:B------:R-:W-:Y:S04]  /*9410*/  ISETP.GT.AND P0, PT, R180, 0x31, !P1 ;  /* 0x00000031b400780c */ /* 0x000fe80004f04270 */
[----:B------:R-:W-:Y:S04]  /*9420*/  ISETP.LT.OR P0, PT, R183, 0x32, P0 ;  /* 0x00000032b700780c */ /* 0x000fe80000701670 */
        /* <DEDUP_REMOVED lines=46> */
[----:B------:R-:W-:Y:S04]  /*9710*/  ISETP.GT.AND P0, PT, R180, 0x49, !P4 ;  /* 0x00000049b400780c */ /* 0x000fe80006704270 */
[----:B------:R-:W-:Y:S04]  /*9720*/  ISETP.LT.OR P0, PT, R183, 0x4a, P0 ;  /* 0x0000004ab700780c */ /* 0x000fe80000701670 */
[----:B------:R-:W-:Y:S02]  /*9730*/  FSEL R203, R81, -INF , !P0 ;  /* 0xff80000051cb7808 */ /* 0x000fe40004000000 */
[----:B------:R-:W-:Y:S02]  /*9740*/  ISETP.GT.AND P0, PT, R177, 0x48, !P1 ;  /* 0x00000048b100780c */ /* 0x000fe40004f04270 */
[----:B------:R-:W-:Y:S02]  /*9750*/  ISETP.GE.AND P1, PT, R170, 0x51, PT ;  /* 0x00000051aa00780c */ /* 0x000fe40003f26270 */
        /* <DEDUP_REMOVED lines=19> */
[----:B------:R-:W-:Y:S04]  /*9890*/  ISETP.GT.AND P0, PT, R180, RZ, !P3 ;  /* 0x000000ffb400720c */ /* 0x000fe80005f04270 */
        /* <DEDUP_REMOVED lines=9> */
[----:B------:R-:W-:Y:S04]  /*9930*/  ISETP.LT.OR P0, PT, R181, 0x1, P0 ;  /* 0x00000001b500780c */ /* 0x000fe80000701670 */
[----:B------:R-:W-:Y:S02]  /*9940*/  FSEL R6, R6, -INF , !P0 ;  /* 0xff80000006067808 */ /* 0x000fe40004000000 */
[----:B------:R-:W-:Y:S04]  /*9950*/  ISETP.GT.AND P0, PT, R180, 0x58, !P5 ;  /* 0x00000058b400780c */ /* 0x000fe80006f04270 */
[C---:B------:R-:W-:Y:S04]  /*9960*/  ISETP.LT.OR P0, PT, R183.reuse, 0x59, P0 ;  /* 0x00000059b700780c */ /* 0x040fe80000701670 */
[----:B------:R-:W-:Y:S02]  /*9970*/  FSEL R186, R96, -INF , !P0 ;  /* 0xff80000060ba7808 */ /* 0x000fe40004000000 */
[----:B------:R-:W-:Y:S04]  /*9980*/  ISETP.GE.AND P0, PT, R170, 0x5a, PT ;  /* 0x0000005aaa00780c */ /* 0x000fe80003f06270 */
        /* <DEDUP_REMOVED lines=10> */
[----:B------:R-:W-:Y:S02]  /*9a30*/  ISETP.NE.AND P4, PT, R48, RZ, PT ;  /* 0x000000ff3000720c */ /* 0x000fe40003f85270 */
        /* <DEDUP_REMOVED lines=22> */
[----:B------:R-:W-:Y:S01]  /*9ba0*/  ISETP.NE.AND P2, PT, R21, RZ, PT ;  /* 0x000000ff1500720c */ /* 0x000fe20003f45270 */
[----:B------:R-:W1:Y:S03]  /*9bb0*/  SHFL.IDX PT, R28, R171, 0x3, 0x1c1f ;  /* 0x007c1f00ab1c7f89 */ /* 0x000e6600000e0000 */
[----:B------:R-:W-:Y:S04]  /*9bc0*/  ISETP.GT.AND P2, PT, R174, 0x19, !P2 ;  /* 0x00000019ae00780c */ /* 0x000fe80005744270 */
[----:B------:R-:W-:Y:S04]  /*9bd0*/  ISETP.LT.OR P2, PT, R175, 0x1a, P2 ;  /* 0x0000001aaf00780c */ /* 0x000fe80001741670 */
[----:B------:R-:W-:Y:S02]  /*9be0*/  FSEL R48, R29, -INF , !P2 ;  /* 0xff8000001d307808 */ /* 0x000fe40005000000 */
[----:B------:R-:W-:Y:S04]  /*9bf0*/  ISETP.NE.AND P2, PT, R184, RZ, PT ;  /* 0x000000ffb800720c */ /* 0x000fe80003f45270 */
[----:B------:R-:W-:Y:S04]  /*9c00*/  ISETP.GT.AND P2, PT, R174, 0x20, !P2 ;  /* 0x00000020ae00780c */ /* 0x000fe80005744270 */
[----:B------:R-:W-:Y:S01]  /*9c10*/  ISETP.LT.OR P2, PT, R175, 0x21, P2 ;  /* 0x00000021af00780c */ /* 0x000fe20001741670 */
[--C-:B-1----:R-:W-:Y:S03]  /*9c20*/  IMAD.IADD R24, R3, 0x1, R28.reuse ;  /* 0x0000000103187824 */ /* 0x102fe600078e021c */
[----:B------:R-:W-:Y:S01]  /*9c30*/  FSEL R40, R40, -INF , !P2 ;  /* 0xff80000028287808 */ /* 0x000fe20005000000 */
[----:B------:R-:W-:Y:S01]  /*9c40*/  IMAD.IADD R25, R2, 0x1, R28 ;  /* 0x0000000102197824 */ /* 0x000fe200078e021c */
        /* <DEDUP_REMOVED lines=38> */
[----:B------:R-:W-:Y:S04]  /*9eb0*/  ISETP.LT.OR P2, PT, R175, 0x49, P2 ;  /* 0x00000049af00780c */ /* 0x000fe80001741670 */
[----:B------:R-:W-:Y:S02]  /*9ec0*/  FSEL R207, R76, -INF , !P2 ;  /* 0xff8000004ccf7808 */ /* 0x000fe40005000000 */
[C---:B------:R-:W-:Y:S02]  /*9ed0*/  ISETP.GT.AND P2, PT, R174.reuse, 0x49, !P4 ;  /* 0x00000049ae00780c */ /* 0x040fe40006744270 */
[----:B------:R-:W-:Y:S02]  /*9ee0*/  ISETP.NE.AND P4, PT, R179, RZ, PT ;  /* 0x000000ffb300720c */ /* 0x000fe40003f85270 */
        /* <DEDUP_REMOVED lines=11> */
[----:B------:R-:W-:Y:S02]  /*9fa0*/  ISETP.GT.AND P2, PT, R174, RZ, !P3 ;  /* 0x000000ffae00720c */ /* 0x000fe40005f44270 */
[----:B------:R-:W-:Y:S02]  /*9fb0*/  ISETP.NE.AND P3, PT, R176, RZ, PT ;  /* 0x000000ffb000720c */ /* 0x000fe40003f65270 */
[C---:B------:R-:W-:Y:S04]  /*9fc0*/  ISETP.LT.OR P2, PT, R175.reuse, 0x1, P2 ;  /* 0x00000001af00780c */ /* 0x040fe80001741670 */
[----:B------:R-:W-:Y:S02]  /*9fd0*/  FSEL R8, R8, -INF , !P2 ;  /* 0xff80000008087808 */ /* 0x000fe40005000000 */
[----:B------:R-:W-:Y:S04]  /*9fe0*/  ISETP.GT.AND P2, PT, R174, 0x59, !P0 ;  /* 0x00000059ae00780c */ /* 0x000fe80004744270 */
[----:B------:R-:W-:Y:S04]  /*9ff0*/  ISETP.LT.OR P2, PT, R175, 0x5a, P2 ;  /* 0x0000005aaf00780c */ /* 0x000fe80001741670 */
        /* <DEDUP_REMOVED lines=19> */
.L_x_2445:
[----:B------:R-:W-:Y:S04]  /*a130*/  MOV R2, c[0x0][0x32c] ;  /* 0x0000cb0000027a02 */ /* 0x000fe80000000f00 */
[----:B------:R-:W-:Y:S11]  /*a140*/  ISETP.NE.AND P2, PT, R2, 0x1, PT ;  /* 0x000000010200780c */ /* 0x000ff60003f45270 */
[----:B------:R-:W-:Y:S02]  /*a150*/  @!UPT UIADD3 URZ, URZ, URZ, URZ ;  /* 0x0000003f3f3ff290 */ /* 0x000fe4000fffe03f */
[----:B------:R-:W-:Y:S05]  /*a160*/  @P2 IMAD.HI.U32 R2, R28, c[0x0][0x330], RZ ;  /* 0x0000cc001c022a27 */ /* 0x000fea00078e00ff */
[----:B------:R-:W-:Y:S02]  /*a170*/  @P2 SHF.R.U32.HI R28, RZ, c[0x0][0x334], R2 ;  /* 0x0000cd00ff1c2a19 */ /* 0x000fe40000011602 */
.L_x_2446:
[----:B------:R-:W-:Y:S05]  /*a180*/  BSYNC B0 ;  /* 0x0000000000007941 */ /* 0x000fea0003800000 */
.L_x_2444:
[----:B------:R-:W-:Y:S04]  /*a190*/  IMAD.IADD R170, R170, 0x1, -R238 ;  /* 0x00000001aaaa7824 */ /* 0x000fe800078e0aee */
[----:B------:R-:W-:Y:S05]  /*a1a0*/  IMAD R170, R28, c[0x0][0x32c], R170 ;  /* 0x0000cb001caa7a24 */ /* 0x000fea00078e02aa */
[----:B------:R-:W-:Y:S02]  /*a1b0*/  IADD3 R2, R170, c[0x0][0x32c], RZ ;  /* 0x0000cb00aa027a10 */ /* 0x000fe40007ffe0ff */
[----:B------:R-:W-:Y:S02]  /*a1c0*/  IMNMX R25, R25, R170, !PT ;  /* 0x000000aa19197217 */ /* 0x000fe40007800200 */
[----:B------:R-:W-:Y:S02]  /*a1d0*/  IMNMX R24, R24, R2, PT ;  /* 0x0000000218187217 */ /* 0x000fe40003800200 */
.L_x_2443:
[----:B------:R-:W2:Y:S01]  /*a1e0*/  LDL.LU R89, [R1+0x10] ;  /* 0x0000100001597983 */ /* 0x000ea20000300800 */
[----:B------:R-:W-:Y:S01]  /*a1f0*/  ISETP.NE.AND P2, PT, R67, RZ, PT ;  /* 0x000000ff4300720c */ /* 0x000fe20003f45270 */
[----:B------:R-:W-:Y:S01]  /*a200*/  IMAD.MOV.U32 R86, RZ, RZ, R208 ;  /* 0x000000ffff567224 */ /* 0x000fe200078e00d0 */
[----:B------:R-:W-:Y:S01]  /*a210*/  FMNMX.FTZ R3, R4, R167, !PT ;  /* 0x000000a704037209 */ /* 0x000fe20007810000 */
[----:B------:R-:W3:Y:S01]  /*a220*/  LDL.LU R44, [R1+0xc] ;  /* 0x00000c00012c7983 */ /* 0x000ee20000300800 */
[----:B------:R-:W-:Y:S01]  /*a230*/  ISETP.GT.AND P2, PT, R25, RZ, !P2 ;  /* 0x000000ff1900720c */ /* 0x000fe20005744270 */
[----:B------:R-:W-:Y:S01]  /*a240*/  IMAD.MOV.U32 R61, RZ, RZ, R246 ;  /* 0x000000ffff3d7224 */ /* 0x000fe200078e00f6 */
        /* <DEDUP_REMOVED lines=19> */
[----:B------:R-:W-:Y:S01]  /*a380*/  MOV R92, R40 ;  /* 0x00000028005c7202 */ /* 0x000fe20000000f00 */
[----:B------:R-:W-:Y:S01]  /*a390*/  IMAD.MOV.U32 R40, RZ, RZ, R191 ;  /* 0x000000ffff287224 */ /* 0x000fe200078e00bf */
[----:B------:R-:W-:Y:S02]  /*a3a0*/  ISETP.GT.AND P2, PT, R25, 0x9, !P2 ;  /* 0x000000091900780c */ /* 0x000fe40005744270 */
[----:B------:R-:W-:Y:S02]  /*a3b0*/  MOV R85, R211 ;  /* 0x000000d300557202 */ /* 0x000fe40000000f00 */
[----:B------:R-:W-:Y:S02]  /*a3c0*/  ISETP.LT.OR P2, PT, R24, 0xa, P2 ;  /* 0x0000000a1800780c */ /* 0x000fe40001741670 */
[----:B------:R-:W-:Y:S02]  /*a3d0*/  MOV R87, R205 ;  /* 0x000000cd00577202 */ /* 0x000fe40000000f00 */
[----:B------:R-:W-:Y:S02]  /*a3e0*/  FSEL R15, R15, -INF , !P2 ;  /* 0xff8000000f0f7808 */ /* 0x000fe40005000000 */
[----:B------:R-:W-:Y:S02]  /*a3f0*/  ISETP.NE.AND P2, PT, R178, RZ, PT ;  /* 0x000000ffb200720c */ /* 0x000fe40003f45270 */
[----:B------:R-:W-:Y:S02]  /*a400*/  MOV R29, R195 ;  /* 0x000000c3001d7202 */ /* 0x000fe40000000f00 */
[C---:B------:R-:W-:Y:S02]  /*a410*/  ISETP.GT.AND P2, PT, R25.reuse, 0x10, !P2 ;  /* 0x000000101900780c */ /* 0x040fe40005744270 */
[C---:B------:R-:W-:Y:S02]  /*a420*/  ISETP.GT.AND P1, PT, R25.reuse, 0x50, !P1 ;  /* 0x000000501900780c */ /* 0x040fe40004f24270 */
[C---:B------:R-:W-:Y:S02]  /*a430*/  ISETP.LT.OR P2, PT, R24.reuse, 0x11, P2 ;  /* 0x000000111800780c */ /* 0x040fe40001741670 */
[----:B------:R-:W-:Y:S02]  /*a440*/  ISETP.LT.OR P1, PT, R24, 0x51, P1 ;  /* 0x000000511800780c */ /* 0x000fe40000f21670 */
[----:B------:R-:W-:Y:S02]  /*a450*/  FSEL R57, R26, -INF , !P2 ;  /* 0xff8000001a397808 */ /* 0x000fe40005000000 */
[----:B------:R-:W-:Y:S02]  /*a460*/  ISETP.NE.AND P2, PT, R182, RZ, PT ;  /* 0x000000ffb600720c */ /* 0x000fe40003f45270 */
[C---:B------:R-:W-:Y:S02]  /*a470*/  ISETP.GT.AND P6, PT, R25.reuse, 0x51, !P6 ;  /* 0x000000511900780c */ /* 0x040fe400077c4270 */
[----:B------:R-:W-:Y:S02]  /*a480*/  ISETP.GT.AND P2, PT, R25, 0x11, !P2 ;  /* 0x000000111900780c */ /* 0x000fe40005744270 */
[----:B------:R-:W-:Y:S02]  /*a490*/  FSEL R191, R90, -INF , !P1 ;  /* 0xff8000005abf7808 */ /* 0x000fe40004800000 */
[C---:B------:R-:W-:Y:S02]  /*a4a0*/  ISETP.LT.OR P2, PT, R24.reuse, 0x12, P2 ;  /* 0x000000121800780c */ /* 0x040fe40001741670 */
[----:B------:R-:W-:Y:S02]  /*a4b0*/  ISETP.LT.OR P6, PT, R24, 0x52, P6 ;  /* 0x000000521800780c */ /* 0x000fe400037c1670 */
[----:B------:R-:W-:Y:S02]  /*a4c0*/  FSEL R56, R27, -INF , !P2 ;  /* 0xff8000001b387808 */ /* 0x000fe40005000000 */
[----:B------:R-:W-:Y:S02]  /*a4d0*/  ISETP.NE.AND P2, PT, R22, RZ, PT ;  /* 0x000000ff1600720c */ /* 0x000fe40003f45270 */
[C---:B------:R-:W-:Y:S02]  /*a4e0*/  ISETP.GT.AND P5, PT, R25.reuse, 0x58, !P5 ;  /* 0x000000581900780c */ /* 0x040fe40006fa4270 */
[----:B------:R-:W-:Y:S02]  /*a4f0*/  ISETP.GT.AND P2, PT, R25, 0x18, !P2 ;  /* 0x000000181900780c */ /* 0x000fe40005744270 */
[----:B------:R-:W-:Y:S02]  /*a500*/  MOV R90, R187 ;  /* 0x000000bb005a7202 */ /* 0x000fe40000000f00 */
[C---:B------:R-:W-:Y:S02]  /*a510*/  ISETP.LT.OR P2, PT, R24.reuse, 0x19, P2 ;  /* 0x000000191800780c */ /* 0x040fe40001741670 */
[----:B------:R-:W-:Y:S02]  /*a520*/  ISETP.LT.OR P5, PT, R24, 0x59, P5 ;  /* 0x000000591800780c */ /* 0x000fe40002fa1670 */
        /* <DEDUP_REMOVED lines=28> */
[----:B------:R-:W-:Y:S01]  /*a6f0*/  FSEL R28, R46, -INF , !P2 ;  /* 0xff8000002e1c7808 */ /* 0x000fe20005000000 */
[----:B------:R-:W-:Y:S01]  /*a700*/  IMAD.MOV.U32 R46, RZ, RZ, R199 ;  /* 0x000000ffff2e7224 */ /* 0x000fe200078e00c7 */
        /* <DEDUP_REMOVED lines=8> */
[----:B------:R-:W-:Y:S02]  /*a790*/  MOV R47, R198 ;  /* 0x000000c6002f7202 */ /* 0x000fe40000000f00 */
[----:B------:R-:W-:Y:S02]  /*a7a0*/  ISETP.GT.AND P2, PT, R25, 0x30, !P2 ;  /* 0x000000301900780c */ /* 0x000fe40005744270 */
[----:B------:R-:W-:Y:S02]  /*a7b0*/  FMNMX.FTZ R21, R47, R21, !PT ;  /* 0x000000152f157209 */ /* 0x000fe40007810000 */
[----:B------:R-:W-:Y:S02]  /*a7c0*/  ISETP.LT.OR P2, PT, R24, 0x31, P2 ;  /* 0x000000311800780c */ /* 0x000fe40001741670 */
[----:B------:R-:W-:Y:S02]  /*a7d0*/  FMNMX.FTZ R21, R81, R21, !PT ;  /* 0x0000001551157209 */ /* 0x000fe40007810000 */
[----:B------:R-:W-:Y:S01]  /*a7e0*/  FSEL R45, R58, -INF , !P2 ;  /* 0xff8000003a2d7808 */ /* 0x000fe20005000000 */
[----:B------:R-:W-:Y:S01]  /*a7f0*/  IMAD.MOV.U32 R58, RZ, RZ, R2 ;  /* 0x000000ffff3a7224 */ /* 0x000fe200078e0002 */
[----:B------:R-:W-:Y:S02]  /*a800*/  FMNMX.FTZ R2, R6, R166, !PT ;  /* 0x000000a606027209 */ /* 0x000fe40007810000 */
        /* <DEDUP_REMOVED lines=8> */
[----:B------:R-:W-:Y:S02]  /*a890*/  FMNMX.FTZ R2, R18, R2, !PT ;  /* 0x0000000212027209 */ /* 0x000fe40007810000 */
        /* <DEDUP_REMOVED lines=43> */
[----:B------:R-:W-:Y:S02]  /*ab50*/  FMNMX.FTZ R23, R93, R23, !PT ;  /* 0x000000175d177209 */ /* 0x000fe40007810000 */
[----:B------:R-:W-:Y:S02]  /*ab60*/  ISETP.GT.AND P0, PT, R25, 0x59, !P0 ;  /* 0x000000591900780c */ /* 0x000fe40004704270 */
[----:B------:R-:W-:Y:S02]  /*ab70*/  FMNMX.FTZ R23, R84, R23, !PT ;  /* 0x0000001754177209 */ /* 0x000fe40007810000 */
[----:B------:R-:W-:Y:S01]  /*ab80*/  FSEL R184, R94, -INF , !P5 ;  /* 0xff8000005eb87808 */ /* 0x000fe20006800000 */
[----:B------:R-:W-:Y:S01]  /*ab90*/  IMAD.MOV.U32 R94, RZ, RZ, R196 ;  /* 0x000000ffff5e7224 */ /* 0x000fe200078e00c4 */
[----:B------:R-:W-:Y:S02]  /*aba0*/  FMNMX.FTZ R23, R28, R23, !PT ;  /* 0x000000171c177209 */ /* 0x000fe40007810000 */
[----:B------:R-:W-:Y:S04]  /*abb0*/  ISETP.LT.OR P0, PT, R24, 0x5a, P0 ;  /* 0x0000005a1800780c */ /* 0x000fe80000701670 */
[----:B------:R-:W-:Y:S02]  /*abc0*/  FSEL R73, R95, -INF , !P0 ;  /* 0xff8000005f497808 */ /* 0x000fe40004000000 */
[----:B------:R-:W-:Y:S02]  /*abd0*/  MOV R95, R29 ;  /* 0x0000001d005f7202 */ /* 0x000fe40000000f00 */
[----:B---3--:R-:W-:Y:S02]  /*abe0*/  FMNMX.FTZ R2, R44, R2, !PT ;  /* 0x000000022c027209 */ /* 0x008fe40007810000 */
[----:B--2---:R-:W-:Y:S02]  /*abf0*/  FMNMX.FTZ R3, R89, R3, !PT ;  /* 0x0000000359037209 */ /* 0x004fe40007810000 */
        /* <DEDUP_REMOVED lines=29> */
[----:B------:R-:W-:Y:S01]  /*add0*/  FSEL R187, R91, -INF , !P6 ;  /* 0xff8000005bbb7808 */ /* 0x000fe20007000000 */
[----:B------:R-:W1:Y:S01]  /*ade0*/  SHFL.BFLY PT, R22, R3, 0x2, 0x1f ;  /* 0x0c401f0003167f89 */ /* 0x000e6200000e0000 */
[----:B------:R-:W-:Y:S07]  /*adf0*/  IMAD.MOV.U32 R91, RZ, RZ, R192 ;  /* 0x000000ffff5b7224 */ /* 0x000fee00078e00c0 */
[----:B------:R-:W2:Y:S01]  /*ae00*/  SHFL.BFLY PT, R26, R2, 0x2, 0x1f ;  /* 0x0c401f00021a7f89 */ /* 0x000ea200000e0000 */
[----:B-1----:R-:W-:Y:S07]  /*ae10*/  FMNMX.FTZ R3, R3, R22, !PT ;  /* 0x0000001603037209 */ /* 0x002fee0007810000 */
[----:B------:R-:W1:Y:S01]  /*ae20*/  SHFL.BFLY PT, R22, R3, 0x1, 0x1f ;  /* 0x0c201f0003167f89 */ /* 0x000e6200000e0000 */
[----:B--2---:R-:W-:Y:S02]  /*ae30*/  FMNMX.FTZ R2, R2, R26, !PT ;  /* 0x0000001a02027209 */ /* 0x004fe40007810000 */
[----:B-1----:R-:W-:Y:S05]  /*ae40*/  FMNMX.FTZ R3, R3, R22, !PT ;  /* 0x0000001603037209 */ /* 0x002fea0007810000 */
[----:B------:R-:W1:Y:S01]  /*ae50*/  SHFL.BFLY PT, R22, R2, 0x1, 0x1f ;  /* 0x0c201f0002167f89 */ /* 0x000e6200000e0000 */
[C---:B------:R-:W-:Y:S01]  /*ae60*/  FSETP.NEU.FTZ.AND P2, PT, R3.reuse, -INF , PT ;  /* 0xff8000000300780b */ /* 0x040fe20003f5d000 */
[C---:B------:R-:W-:Y:S03]  /*ae70*/  FMUL.FTZ R199, R3.reuse, c[0x0][0x2d0] ;  /* 0x0000b40003c77a20 */ /* 0x040fe60000410000 */
[----:B------:R-:W-:Y:S02]  /*ae80*/  FSEL R71, R3, RZ, P2 ;  /* 0x000000ff03477208 */ /* 0x000fe40001000000 */
[----:B------:R-:W-:Y:S03]  /*ae90*/  FSEL R199, R199, RZ, P2 ;  /* 0x000000ffc7c77208 */ /* 0x000fe60001000000 */
[----:B------:R-:W-:Y:S02]  /*aea0*/  FADD.FTZ R71, -R71, R167 ;  /* 0x000000a747477221 */ /* 0x000fe40000010100 */
[--C-:B------:R-:W-:Y:S02]  /*aeb0*/  FFMA.FTZ R172, R4, c[0x0][0x2d0], -R199.reuse ;  /* 0x0000b40004ac7a23 */ /* 0x100fe400000108c7 */
[----:B------:R-:W2:Y:S01]  /*aec0*/  SHFL.BFLY PT, R4, R21, 0x2, 0x1f ;  /* 0x0c401f0015047f89 */ /* 0x000ea200000e0000 */
        /* <DEDUP_REMOVED lines=8> */
[----:B------:R-:W-:Y:S01]  /*af50*/  FMUL.FTZ R71, R71, c[0x0][0x2d0] ;  /* 0x0000b40047477a20 */ /* 0x000fe20000410000 */
[----:B------:R-:W-:Y:S01]  /*af60*/  FMNMX.FTZ R5, R59, R5, !PT ;  /* 0x000000053b057209 */ /* 0x000fe20007810000 */
[--C-:B------:R-:W-:Y:S01]  /*af70*/  FFMA.FTZ R178, R17, c[0x0][0x2d0], -R199.reuse ;  /* 0x0000b40011b27a23 */ /* 0x100fe200000108c7 */
[----:B------:R-:W-:Y:S02]  /*af80*/  FSETP.NEU.FTZ.AND P1, PT, R2, -INF , PT ;  /* 0xff8000000200780b */ /* 0x000fe40003f3d000 */
[----:B------:R-:W1:Y:S01]  /*af90*/  MUFU.EX2 R97, R97 ;  /* 0x0000006100617308 */ /* 0x000e620000000800 */
[----:B------:R-:W-:Y:S01]  /*afa0*/  FMNMX.FTZ R5, R62, R5, !PT ;  /* 0x000000053e057209 */ /* 0x000fe20007810000 */
[C---:B------:R-:W-:Y:S01]  /*afb0*/  FMUL.FTZ R198, R2.reuse, c[0x0][0x2d0] ;  /* 0x0000b40002c67a20 */ /* 0x040fe20000410000 */
[----:B------:R-:W-:Y:S01]  /*afc0*/  FSEL R70, R2, RZ, P1 ;  /* 0x000000ff02467208 */ /* 0x000fe20000800000 */
[--C-:B------:R-:W-:Y:S02]  /*afd0*/  FFMA.FTZ R249, R249, c[0x0][0x2d0], -R199.reuse ;  /* 0x0000b400f9f97a23 */ /* 0x100fe400000108c7 */
[--C-:B------:R-:W-:Y:S01]  /*afe0*/  FFMA.FTZ R248, R248, c[0x0][0x2d0], -R199.reuse ;  /* 0x0000b400f8f87a23 */ /* 0x100fe200000108c7 */
[----:B------:R-:W-:Y:S01]  /*aff0*/  FSEL R198, R198, RZ, P1 ;  /* 0x000000ffc6c67208 */ /* 0x000fe20000800000 */
[----:B------:R-:W-:Y:S02]  /*b000*/  FADD.FTZ R70, -R70, R166 ;  /* 0x000000a646467221 */ /* 0x000fe40000010100 */
[----:B------:R-:W-:Y:S01]  /*b010*/  MUFU.EX2 R74, R74 ;  /* 0x0000004a004a7308 */ /* 0x000fe20000000800 */
[----:B--2---:R-:W-:Y:S01]  /*b020*/  FMNMX.FTZ R21, R21, R4, !PT ;  /* 0x0000000415157209 */ /* 0x004fe20007810000 */
[--C-:B------:R-:W-:Y:S01]  /*b030*/  FFMA.FTZ R96, R0, c[0x0][0x2d0], -R198.reuse ;  /* 0x0000b40000607a23 */ /* 0x100fe200000108c6 */
[----:B------:R-:W-:Y:S01]  /*b040*/  FMNMX.FTZ R4, R63, R5, !PT ;  /* 0x000000053f047209 */ /* 0x000fe20007810000 */
[--C-:B------:R-:W-:Y:S02]  /*b050*/  FFMA.FTZ R169, R7, c[0x0][0x2d0], -R198.reuse ;  /* 0x0000b40007a97a23 */ /* 0x100fe400000108c6 */
[----:B------:R-:W2:Y:S01]  /*b060*/  SHFL.BFLY PT, R5, R21, 0x1, 0x1f ;  /* 0x0c201f0015057f89 */ /* 0x000ea200000e0000 */
[----:B------:R-:W-:Y:S01]  /*b070*/  FMNMX.FTZ R4, R246, R4, !PT ;  /* 0x00000004f6047209 */ /* 0x000fe20007810000 */
[--C-:B------:R-:W-:Y:S02]  /*b080*/  FFMA.FTZ R168, R19, c[0x0][0x2d0], -R198.reuse ;  /* 0x0000b40013a87a23 */ /* 0x100fe400000108c6 */
[----:B------:R-:W3:Y:S01]  /*b090*/  MUFU.EX2 R75, R75 ;  /* 0x0000004b004b7308 */ /* 0x000ee20000000800 */
[----:B------:R-:W-:Y:S01]  /*b0a0*/  FMNMX.FTZ R4, R211, R4, !PT ;  /* 0x00000004d3047209 */ /* 0x000fe20007810000 */
[--C-:B------:R-:W-:Y:S02]  /*b0b0*/  FFMA.FTZ R174, R6, c[0x0][0x2d0], -R198.reuse ;  /* 0x0000b40006ae7a23 */ /* 0x100fe400000108c6 */
[----:B------:R-:W-:Y:S01]  /*b0c0*/  FMUL.FTZ R70, R70, c[0x0][0x2d0] ;  /* 0x0000b40046467a20 */ /* 0x000fe20000410000 */
[----:B------:R-:W-:Y:S01]  /*b0d0*/  FMNMX.FTZ R4, R208, R4, !PT ;  /* 0x00000004d0047209 */ /* 0x000fe20007810000 */
[--C-:B------:R-:W-:Y:S01]  /*b0e0*/  FFMA.FTZ R196, R35, c[0x0][0x2d0], -R198.reuse ;  /* 0x0000b40023c47a23 */ /* 0x100fe200000108c6 */
[----:B-1----:R-:W-:Y:S01]  /*b0f0*/  F2FP.PACK_AB R76, R97, R172 ;  /* 0x000000ac614c723e */ /* 0x002fe200000000ff */
[--C-:B------:R-:W-:Y:S01]  /*b100*/  FFMA.FTZ R182, R16, c[0x0][0x2d0], -R198.reuse ;  /* 0x0000b40010b67a23 */ /* 0x100fe200000108c6 */
[----:B------:R-:W-:Y:S01]  /*b110*/  FMNMX.FTZ R4, R205, R4, !PT ;  /* 0x00000004cd047209 */ /* 0x000fe20007810000 */
[----:B------:R-:W-:Y:S01]  /*b120*/  MUFU.EX2 R174, R174 ;  /* 0x000000ae00ae7308 */ /* 0x000fe20000000800 */
[--C-:B------:R-:W-:Y:S02]  /*b130*/  FFMA.FTZ R252, R252, c[0x0][0x2d0], -R198.reuse ;  /* 0x0000b400fcfc7a23 */ /* 0x100fe400000108c6 */
[----:B------:R-:W-:Y:S01]  /*b140*/  FMNMX.FTZ R4, R191, R4, !PT ;  /* 0x00000004bf047209 */ /* 0x000fe20007810000 */
[--C-:B------:R-:W-:Y:S02]  /*b150*/  FFMA.FTZ R250, R250, c[0x0][0x2d0], -R198.reuse ;  /* 0x0000b400fafa7a23 */ /* 0x100fe400000108c6 */
[--C-:B------:R-:W-:Y:S01]  /*b160*/  FFMA.FTZ R247, R247, c[0x0][0x2d0], -R198.reuse ;  /* 0x0000b400f7f77a23 */ /* 0x100fe200000108c6 */
[----:B------:R-:W-:Y:S01]  /*b170*/  FMNMX.FTZ R4, R187, R4, !PT ;  /* 0x00000004bb047209 */ /* 0x000fe20007810000 */
[--C-:B------:R-:W-:Y:S02]  /*b180*/  FFMA.FTZ R209, R209, c[0x0][0x2d0], -R198.reuse ;  /* 0x0000b400d1d17a23 */ /* 0x100fe400000108c6 */
[----:B------:R-:W1:Y:S01]  /*b190*/  MUFU.EX2 R169, R169 ;  /* 0x000000a900a97308 */ /* 0x000e620000000800 */
[----:B------:R-:W-:Y:S01]  /*b1a0*/  FMNMX.FTZ R4, R184, R4, !PT ;  /* 0x00000004b8047209 */ /* 0x000fe20007810000 */
[--C-:B------:R-:W-:Y:S01]  /*b1b0*/  FFMA.FTZ R206, R206, c[0x0][0x2d0], -R199.reuse ;  /* 0x0000b400cece7a23 */ /* 0x100fe200000108c7 */
[----:B--2---:R-:W-:Y:S01]  /*b1c0*/  FMNMX.FTZ R0, R21, R5, !PT ;  /* 0x0000000515007209 */ /* 0x004fe20007810000 */
[--C-:B------:R-:W-:Y:S01]  /*b1d0*/  FFMA.FTZ R203, R203, c[0x0][0x2d0], -R199.reuse ;  /* 0x0000b400cbcb7a23 */ /* 0x100fe200000108c7 */
[----:B------:R-:W-:Y:S01]  /*b1e0*/  FMNMX.FTZ R4, R73, R4, !PT ;  /* 0x0000000449047209 */ /* 0x000fe20007810000 */
[----:B------:R-:W-:Y:S01]  /*b1f0*/  LDSM.16.MT88.4 R20, [R225+0x100] ;  /* 0x00010000e114783b */ /* 0x000fe20000004200 */
[C---:B------:R-:W-:Y:S01]  /*b200*/  FSETP.NEU.FTZ.AND P0, PT, R0.reuse, -INF , PT ;  /* 0xff8000000000780b */ /* 0x040fe20003f1d000 */
[----:B------:R-:W-:Y:S01]  /*b210*/  FMUL.FTZ R195, R0, c[0x0][0x2d0] ;  /* 0x0000b40000c37a20 */ /* 0x000fe20000410000 */
[----:B---3--:R-:W-:Y:S01]  /*b220*/  F2FP.PACK_AB R78, R75, R74 ;  /* 0x0000004a4b4e723e */ /* 0x008fe200000000ff */
[----:B------:R-:W-:Y:S01]  /*b230*/  MUFU.EX2 R96, R96 ;  /* 0x0000006000607308 */ /* 0x000fe20000000800 */
[--C-:B------:R-:W-:Y:S02]  /*b240*/  FFMA.FTZ R202, R202, c[0x0][0x2d0], -R198.reuse ;  /* 0x0000b400caca7a23 */ /* 0x100fe400000108c6 */
[----:B------:R-:W-:Y:S01]  /*b250*/  FSEL R195, R195, RZ, P0 ;  /* 0x000000ffc3c37208 */ /* 0x000fe20000000000 */
[----:B------:R-:W2:Y:S01]  /*b260*/  SHFL.BFLY PT, R5, R4, 0x2, 0x1f ;  /* 0x0c401f0004057f89 */ /* 0x000ea200000e0000 */
[--C-:B------:R-:W-:Y:S02]  /*b270*/  FFMA.FTZ R201, R201, c[0x0][0x2d0], -R198.reuse ;  /* 0x0000b400c9c97a23 */ /* 0x100fe400000108c6 */
[----:B------:R-:W-:Y:S02]  /*b280*/  FFMA.FTZ R200, R200, c[0x0][0x2d0], -R199 ;  /* 0x0000b400c8c87a23 */ /* 0x000fe400000108c7 */
[--C-:B------:R-:W-:Y:S01]  /*b290*/  FFMA.FTZ R51, R51, c[0x0][0x2d0], -R195.reuse ;  /* 0x0000b40033337a23 */ /* 0x100fe200000108c3 */
[----:B------:R-:W3:Y:S01]  /*b2a0*/  MUFU.EX2 R168, R168 ;  /* 0x000000a800a87308 */ /* 0x000ee20000000800 */
[--C-:B------:R-:W-:Y:S02]  /*b2b0*/  FFMA.FTZ R49, R49, c[0x0][0x2d0], -R195.reuse ;  /* 0x0000b40031317a23 */ /* 0x100fe400000108c3 */
[--C-:B------:R-:W-:Y:S01]  /*b2c0*/  FFMA.FTZ R173, R8, c[0x0][0x2d0], -R195.reuse ;  /* 0x0000b40008ad7a23 */ /* 0x100fe200000108c3 */
[----:B-1----:R-:W-:Y:S01]  /*b2d0*/  F2FP.PACK_AB R77, R169, R174 ;  /* 0x000000aea94d723e */ /* 0x002fe200000000ff */
[--C-:B------:R-:W-:Y:S02]  /*b2e0*/  FFMA.FTZ R99, R9, c[0x0][0x2d0], -R195.reuse ;  /* 0x0000b40009637a23 */ /* 0x100fe400000108c3 */
[--C-:B------:R-:W-:Y:S02]  /*b2f0*/  FFMA.FTZ R98, R12, c[0x0][0x2d0], -R195.reuse ;  /* 0x0000b4000c627a23 */ /* 0x100fe400000108c3 */
[--C-:B------:R-:W-:Y:S01]  /*b300*/  FFMA.FTZ R170, R13, c[0x0][0x2d0], -R195.reuse ;  /* 0x0000b4000daa7a23 */ /* 0x100fe200000108c3 */
[----:B------:R-:W1:Y:S01]  /*b310*/  MUFU.EX2 R71, R71 ;  /* 0x0000004700477308 */ /* 0x000e620000000800 */
[--C-:B------:R-:W-:Y:S02]  /*b320*/  FFMA.FTZ R245, R245, c[0x0][0x2d0], -R195.reuse ;  /* 0x0000b400f5f57a23 */ /* 0x100fe400000108c3 */
[--C-:B------:R-:W-:Y:S02]  /*b330*/  FFMA.FTZ R210, R210, c[0x0][0x2d0], -R195.reuse ;  /* 0x0000b400d2d27a23 */ /* 0x100fe400000108c3 */
[--C-:B------:R-:W-:Y:S02]  /*b340*/  FFMA.FTZ R207, R207, c[0x0][0x2d0], -R195.reuse ;  /* 0x0000b400cfcf7a23 */ /* 0x100fe400000108c3 */
[----:B------:R-:W-:Y:S01]  /*b350*/  FFMA.FTZ R204, R204, c[0x0][0x2d0], -R195 ;  /* 0x0000b400cccc7a23 */ /* 0x000fe200000108c3 */
[----:B--2---:R-:W-:Y:S01]  /*b360*/  FMNMX.FTZ R4, R4, R5, !PT ;  /* 0x0000000504047209 */ /* 0x004fe20007810000 */
[----:B------:R-:W-:Y:S01]  /*b370*/  FFMA.FTZ R197, R197, c[0x0][0x2d0], -R199 ;  /* 0x0000b400c5c57a23 */ /* 0x000fe200000108c7 */
[----:B------:R-:W2:Y:S01]  /*b380*/  MUFU.EX2 R70, R70 ;  /* 0x0000004600467308 */ /* 0x000ea20000000800 */
[----:B------:R-:W-:Y:S01]  /*b390*/  FSEL R5, R0, RZ, P0 ;  /* 0x000000ff00057208 */ /* 0x000fe20000000000 */
[--C-:B------:R-:W-:Y:S01]  /*b3a0*/  FFMA.FTZ R194, R194, c[0x0][0x2d0], -R198.reuse ;  /* 0x0000b400c2c27a23 */ /* 0x100fe200000108c6 */
[----:B------:R-:W4:Y:S01]  /*b3b0*/  SHFL.BFLY PT, R72, R4, 0x1, 0x1f ;  /* 0x0c201f0004487f89 */ /* 0x000f2200000e0000 */
[----:B---3--:R-:W-:Y:S01]  /*b3c0*/  F2FP.PACK_AB R79, R168, R96 ;  /* 0x00000060a84f723e */ /* 0x008fe200000000ff */
[--C-:B------:R-:W-:Y:S02]  /*b3d0*/  FFMA.FTZ R189, R189, c[0x0][0x2d0], -R198.reuse ;  /* 0x0000b400bdbd7a23 */ /* 0x100fe400000108c6 */
[----:B------:R-:W-:Y:S02]  /*b3e0*/  FADD.FTZ R5, -R5, R165 ;  /* 0x000000a505057221 */ /* 0x000fe40000010100 */
[----:B------:R-:W-:Y:S01]  /*b3f0*/  FFMA.FTZ R186, R186, c[0x0][0x2d0], -R199 ;  /* 0x0000b400baba7a23 */ /* 0x000fe200000108c7 */
[----:B------:R-:W-:Y:S01]  /*b400*/  MUFU.EX2 R173, R173 ;  /* 0x000000ad00ad7308 */ /* 0x000fe20000000800 */
[----:B------:R-:W-:Y:S02]  /*b410*/  FMUL.FTZ R5, R5, c[0x0][0x2d0] ;  /* 0x0000b40005057a20 */ /* 0x000fe40000410000 */
[----:B------:R-:W-:Y:S02]  /*b420*/  FFMA.FTZ R180, R180, c[0x0][0x2d0], -R198 ;  /* 0x0000b400b4b47a23 */ /* 0x000fe400000108c6 */
[C---:B-1----:R-:W-:Y:S02]  /*b430*/  FMUL.FTZ R17, R71.reuse, R149 ;  /* 0x0000009547117220 */ /* 0x042fe40000410000 */
[----:B------:R-:W-:Y:S02]  /*b440*/  IMAD.MOV.U32 R149, RZ, RZ, R58 ;  /* 0x000000ffff957224 */ /* 0x000fe400078e003a */
[C---:B------:R-:W-:Y:S01]  /*b450*/  FMUL.FTZ R16, R71.reuse, R148 ;  /* 0x0000009447107220 */ /* 0x040fe20000410000 */
[----:B------:R1:W-:Y:S01]  /*b460*/  MUFU.EX2 R69, R5 ;  /* 0x0000000500457308 */ /* 0x0003e20000000800 */
[----:B------:R-:W-:Y:S02]  /*b470*/  FFMA.FTZ R172, R71, R243, R172 ;  /* 0x000000f347ac7223 */ /* 0x000fe400000100ac */
[----:B--2---:R-:W-:Y:S02]  /*b480*/  FMUL.FTZ R7, R70, R163 ;  /* 0x000000a346077220 */ /* 0x004fe40000410000 */
[----:B------:R-:W-:Y:S01]  /*b490*/  IMAD.MOV.U32 R163, RZ, RZ, R80 ;  /* 0x000000ffffa37224 */ /* 0x000fe200078e0050 */
[----:B----4-:R-:W-:Y:S01]  /*b4a0*/  FMNMX.FTZ R72, R72, R4, !PT ;  /* 0x0000000448487209 */ /* 0x010fe20007810000 */
[----:B------:R-:W-:Y:S01]  /*b4b0*/  FMUL.FTZ R19, R70, R151 ;  /* 0x0000009746137220 */ /* 0x000fe20000410000 */
[----:B------:R-:W-:Y:S02]  /*b4c0*/  MOV R151, R84 ;  /* 0x0000005400977202 */ /* 0x000fe40000000f00 */
[----:B------:R-:W2:Y:S01]  /*b4d0*/  MUFU.EX2 R99, R99 ;  /* 0x0000006300637308 */ /* 0x000ea20000000800 */
[C---:B------:R-:W-:Y:S01]  /*b4e0*/  FSETP.NEU.FTZ.AND P0, PT, R72.reuse, -INF , PT ;  /* 0xff8000004800780b */ /* 0x040fe20003f1d000 */
[----:B------:R-:W-:Y:S02]  /*b4f0*/  FMUL.FTZ R192, R72, c[0x0][0x2d0] ;  /* 0x0000b40048c07a20 */ /* 0x000fe40000410000 */
[----:B------:R-:W-:Y:S01]  /*b500*/  FMUL.FTZ R35, R70, R103 ;  /* 0x0000006746237220 */ /* 0x000fe20000410000 */
[----:B------:R-:W-:Y:S01]  /*b510*/  FSEL R4, R72, RZ, P0 ;  /* 0x000000ff48047208 */ /* 0x000fe20000000000 */
[----:B------:R-:W-:Y:S01]  /*b520*/  FMUL.FTZ R6, R70, R162 ;  /* 0x000000a246067220 */ /* 0x000fe20000410000 */
[----:B------:R-:W-:Y:S01]  /*b530*/  FSEL R192, R192, RZ, P0 ;  /* 0x000000ffc0c07208 */ /* 0x000fe20000000000 */
[----:B------:R-:W-:Y:S01]  /*b540*/  FADD.FTZ R172, R97, R172 ;  /* 0x000000ac61ac7221 */ /* 0x000fe20000010000 */
[----:B------:R-:W-:Y:S01]  /*b550*/  MOV R162, R40 ;  /* 0x0000002800a27202 */ /* 0x000fe20000000f00 */
[----:B------:R-:W-:Y:S01]  /*b560*/  MUFU.EX2 R98, R98 ;  /* 0x0000006200627308 */ /* 0x000fe20000000800 */
[----:B------:R-:W-:Y:S01]  /*b570*/  FADD.FTZ R4, -R4, R164 ;  /* 0x000000a404047221 */ /* 0x000fe20000010100 */
[----:B------:R-:W-:Y:S01]  /*b580*/  ISETP.GT.AND P0, PT, R244, UR4, PT ;  /* 0x00000004f4007c0c */ /* 0x000fe2000bf04270 */
[--C-:B------:R-:W-:Y:S01]  /*b590*/  FFMA.FTZ R175, R10, c[0x0][0x2d0], -R192.reuse ;  /* 0x0000b4000aaf7a23 */ /* 0x100fe200000108c0 */
[----:B------:R-:W-:Y:S01]  /*b5a0*/  IADD3 R244, R244, -0x1, RZ ;  /* 0xfffffffff4f47810 */ /* 0x000fe20007ffe0ff */
[----:B------:R-:W-:Y:S02]  /*b5b0*/  FMUL.FTZ R4, R4, c[0x0][0x2d0] ;  /* 0x0000b40004047a20 */ /* 0x000fe40000410000 */
[----:B-1----:R-:W-:Y:S02]  /*b5c0*/  FMUL.FTZ R5, R71, R161 ;  /* 0x000000a147057220 */ /* 0x002fe40000410000 */
[----:B------:R-:W-:Y:S01]  /*b5d0*/  IMAD.MOV.U32 R161, RZ, RZ, R81 ;  /* 0x000000ffffa17224 */ /* 0x000fe200078e0051 */
[----:B------:R1:W3:Y:S01]  /*b5e0*/  MUFU.EX2 R68, R4 ;  /* 0x0000000400447308 */ /* 0x0002e20000000800 */
[--C-:B------:R-:W-:Y:S02]  /*b5f0*/  FFMA.FTZ R167, R11, c[0x0][0x2d0], -R192.reuse ;  /* 0x0000b4000ba77a23 */ /* 0x100fe400000108c0 */
[--C-:B------:R-:W-:Y:S01]  /*b600*/  FFMA.FTZ R166, R14, c[0x0][0x2d0], -R192.reuse ;  /* 0x0000b4000ea67a23 */ /* 0x100fe200000108c0 */
[----:B--2---:R-:W-:Y:S01]  /*b610*/  F2FP.PACK_AB R64, R99, R173 ;  /* 0x000000ad6340723e */ /* 0x004fe200000000ff */
[----:B------:R-:W-:Y:S02]  /*b620*/  FFMA.FTZ R165, R15, c[0x0][0x2d0], -R192 ;  /* 0x0000b4000fa57a23 */ /* 0x000fe400000108c0 */
[----:B------:R-:W-:Y:S01]  /*b630*/  IMAD.MOV.U32 R148, RZ, RZ, R161 ;  /* 0x000000ffff947224 */ /* 0x000fe200078e00a1 */
[----:B------:R-:W-:Y:S01]  /*b640*/  MOV R161, R62 ;  /* 0x0000003e00a17202 */ /* 0x000fe20000000f00 */
[C---:B------:R-:W-:Y:S01]  /*b650*/  FMUL.FTZ R8, R69.reuse, R156 ;  /* 0x0000009c45087220 */ /* 0x040fe20000410000 */
[----:B------:R-:W2:Y:S01]  /*b660*/  MUFU.EX2 R170, R170 ;  /* 0x000000aa00aa7308 */ /* 0x000ea20000000800 */
[C---:B------:R-:W-:Y:S01]  /*b670*/  FMUL.FTZ R9, R69.reuse, R157 ;  /* 0x0000009d45097220 */ /* 0x040fe20000410000 */
[----:B------:R-:W-:Y:S01]  /*b680*/  MOV R157, R28 ;  /* 0x0000001c009d7202 */ /* 0x000fe20000000f00 */
[C---:B------:R-:W-:Y:S01]  /*b690*/  FMUL.FTZ R12, R69.reuse, R152 ;  /* 0x00000098450c7220 */ /* 0x040fe20000410000 */
[----:B------:R-:W-:Y:S01]  /*b6a0*/  MOV R152, R190 ;  /* 0x000000be00987202 */ /* 0x000fe20000000f00 */
[C---:B------:R-:W-:Y:S02]  /*b6b0*/  FMUL.FTZ R13, R69.reuse, R153 ;  /* 0x00000099450d7220 */ /* 0x040fe40000410000 */
[----:B------:R-:W-:Y:S02]  /*b6c0*/  FFMA.FTZ R164, R18, c[0x0][0x2d0], -R198 ;  /* 0x0000b40012a47a23 */ /* 0x000fe400000108c6 */
[----:B------:R-:W-:Y:S01]  /*b6d0*/  FMUL.FTZ R18, R70, R150 ;  /* 0x0000009646127220 */ /* 0x000fe20000410000 */
[----:B------:R-:W-:Y:S01]  /*b6e0*/  MUFU.EX2 R175, R175 ;  /* 0x000000af00af7308 */ /* 0x000fe20000000800 */
[----:B------:R-:W-:Y:S02]  /*b6f0*/  IMAD.MOV.U32 R150, RZ, RZ, R157 ;  /* 0x000000ffff967224 */ /* 0x000fe400078e009d */
[----:B------:R-:W-:Y:S02]  /*b700*/  FMUL.FTZ R24, R69, R140 ;  /* 0x0000008c45187220 */ /* 0x000fe40000410000 */
[----:B-1----:R-:W-:Y:S01]  /*b710*/  FMUL.FTZ R4, R71, R160 ;  /* 0x000000a047047220 */ /* 0x002fe20000410000 */
[----:B------:R-:W-:Y:S01]  /*b720*/  MOV R160, R82 ;  /* 0x0000005200a07202 */ /* 0x000fe20000000f00 */
[C---:B---3--:R-:W-:Y:S01]  /*b730*/  FMUL.FTZ R10, R68.reuse, R158 ;  /* 0x0000009e440a7220 */ /* 0x048fe20000410000 */
[----:B------:R-:W1:Y:S01]  /*b740*/  LDSM.16.MT88.4 R80, [R218+0x100] ;  /* 0x00010000da50783b */ /* 0x000e620000004200 */
[----:B------:R-:W-:Y:S01]  /*b750*/  MOV R158, R193 ;  /* 0x000000c1009e7202 */ /* 0x000fe20000000f00 */
[----:B------:R-:W3:Y:S01]  /*b760*/  MUFU.EX2 R167, R167 ;  /* 0x000000a700a77308 */ /* 0x000ee20000000800 */
[C---:B------:R-:W-:Y:S01]  /*b770*/  FMUL.FTZ R11, R68.reuse, R159 ;  /* 0x0000009f440b7220 */ /* 0x040fe20000410000 */
[-C--:B------:R-:W-:Y:S01]  /*b780*/  HMMA.16816.F32 R4, R76, R20.reuse, R4 ;  /* 0x000000144c04723c */ /* 0x080fe20000001804 */
[----:B------:R-:W-:Y:S01]  /*b790*/  FMUL.FTZ R14, R68, R154 ;  /* 0x0000009a440e7220 */ /* 0x000fe20000410000 */
[----:B------:R-:W-:Y:S01]  /*b7a0*/  MOV R154, R158 ;  /* 0x0000009e009a7202 */ /* 0x000fe20000000f00 */
[----:B------:R-:W-:Y:S01]  /*b7b0*/  IMAD.MOV.U32 R158, RZ, RZ, R91 ;  /* 0x000000ffff9e7224 */ /* 0x000fe200078e005b */
[----:B--2---:R-:W-:Y:S01]  /*b7c0*/  F2FP.PACK_AB R66, R170, R98 ;  /* 0x00000062aa42723e */ /* 0x004fe200000000ff */
[C---:B------:R-:W-:Y:S01]  /*b7d0*/  FMUL.FTZ R15, R68.reuse, R155 ;  /* 0x0000009b440f7220 */ /* 0x040fe20000410000 */
[----:B------:R-:W-:Y:S01]  /*b7e0*/  MOV R155, R162 ;  /* 0x000000a2009b7202 */ /* 0x000fe20000000f00 */
[C---:B------:R-:W-:Y:S01]  /*b7f0*/  FMUL.FTZ R25, R69.reuse, R141 ;  /* 0x0000008d45197220 */ /* 0x040fe20000410000 */
[----:B------:R-:W-:Y:S01]  /*b800*/  MUFU.EX2 R166, R166 ;  /* 0x000000a600a67308 */ /* 0x000fe20000000800 */
[----:B------:R-:W-:Y:S03]  /*b810*/  MOV R162, R59 ;  /* 0x0000003b00a27202 */ /* 0x000fe60000000f00 */
[C---:B------:R-:W-:Y:S01]  /*b820*/  FMUL.FTZ R26, R68.reuse, R142 ;  /* 0x0000008e441a7220 */ /* 0x040fe20000410000 */
[----:B------:R-:W-:Y:S01]  /*b830*/  MOV R157, R160 ;  /* 0x000000a0009d7202 */ /* 0x000fe20000000f00 */
[----:B------:R-:W-:Y:S02]  /*b840*/  IMAD.MOV.U32 R160, RZ, RZ, R63 ;  /* 0x000000ffffa07224 */ /* 0x000fe400078e003f */
[C---:B------:R-:W-:Y:S02]  /*b850*/  FMUL.FTZ R27, R68.reuse, R143 ;  /* 0x0000008f441b7220 */ /* 0x040fe40000410000 */
[----:B------:R-:W2:Y:S01]  /*b860*/  MUFU.EX2 R165, R165 ;  /* 0x000000a500a57308 */ /* 0x000ea20000000800 */
[C---:B------:R-:W-:Y:S02]  /*b870*/  FMUL.FTZ R28, R69.reuse, R136 ;  /* 0x00000088451c7220 */ /* 0x040fe40000410000 */
[----:B------:R-:W-:Y:S01]  /*b880*/  FMUL.FTZ R29, R69, R137 ;  /* 0x00000089451d7220 */ /* 0x000fe20000410000 */
[----:B---3--:R-:W-:Y:S01]  /*b890*/  F2FP.PACK_AB R65, R167, R175 ;  /* 0x000000afa741723e */ /* 0x008fe200000000ff */
[C---:B------:R-:W-:Y:S02]  /*b8a0*/  FMUL.FTZ R30, R68.reuse, R138 ;  /* 0x0000008a441e7220 */ /* 0x040fe40000410000 */
[----:B------:R-:W-:Y:S02]  /*b8b0*/  FMUL.FTZ R31, R68, R139 ;  /* 0x0000008b441f7220 */ /* 0x000fe40000410000 */
[----:B------:R-:W-:Y:S01]  /*b8c0*/  IMAD.MOV.U32 R159, RZ, RZ, R188 ;  /* 0x000000ffff9f7224 */ /* 0x000fe200078e00bc */
[----:B------:R3:W-:Y:S01]  /*b8d0*/  MUFU.EX2 R136, R51 ;  /* 0x0000003300887308 */ /* 0x0007e20000000800 */
[--C-:B------:R-:W-:Y:S02]  /*b8e0*/  FFMA.FTZ R188, R32, c[0x0][0x2d0], -R199.reuse ;  /* 0x0000b40020bc7a23 */ /* 0x100fe400000108c7 */
[----:B------:R-:W-:Y:S02]  /*b8f0*/  FMUL.FTZ R32, R71, R100 ;  /* 0x0000006447207220 */ /* 0x000fe40000410000 */
[----:B------:R-:W-:Y:S02]  /*b900*/  FFMA.FTZ R190, R33, c[0x0][0x2d0], -R199 ;  /* 0x0000b40021be7a23 */ /* 0x000fe400000108c7 */
[----:B------:R-:W-:Y:S02]  /*b910*/  FMUL.FTZ R33, R71, R101 ;  /* 0x0000006547217220 */ /* 0x000fe40000410000 */
[----:B------:R-:W-:Y:S01]  /*b920*/  FFMA.FTZ R193, R34, c[0x0][0x2d0], -R198 ;  /* 0x0000b40022c17a23 */ /* 0x000fe200000108c6 */
[----:B------:R-:W-:Y:S01]  /*b930*/  MUFU.EX2 R171, R171 ;  /* 0x000000ab00ab7308 */ /* 0x000fe20000000800 */
[----:B------:R-:W-:Y:S02]  /*b940*/  FMUL.FTZ R34, R70, R102 ;  /* 0x0000006646227220 */ /* 0x000fe40000410000 */
[----:B------:R-:W-:Y:S01]  /*b950*/  FMUL.FTZ R40, R69, R104 ;  /* 0x0000006845287220 */ /* 0x000fe20000410000 */
[----:B--2---:R-:W-:Y:S01]  /*b960*/  F2FP.PACK_AB R67, R165, R166 ;  /* 0x000000a6a543723e */ /* 0x004fe200000000ff */
[C---:B------:R-:W-:Y:S02]  /*b970*/  FMUL.FTZ R42, R68.reuse, R106 ;  /* 0x0000006a442a7220 */ /* 0x040fe40000410000 */
[C---:B------:R-:W-:Y:S02]  /*b980*/  FMUL.FTZ R43, R68.reuse, R107 ;  /* 0x0000006b442b7220 */ /* 0x040fe40000410000 */
[----:B------:R-:W-:Y:S01]  /*b990*/  IMAD.MOV.U32 R156, RZ, RZ, R41 ;  /* 0x000000ffff9c7224 */ /* 0x000fe200078e0029 */
[----:B------:R-:W-:Y:S01]  /*b9a0*/  MUFU.EX2 R178, R178 ;  /* 0x000000b200b27308 */ /* 0x000fe20000000800 */
[C---:B------:R-:W-:Y:S01]  /*b9b0*/  HMMA.16816.F32 R8, R64.reuse, R20, R8 ;  /* 0x000000144008723c */ /* 0x040fe20000001808 */
[----:B------:R-:W-:Y:S02]  /*b9c0*/  FMUL.FTZ R41, R69, R105 ;  /* 0x0000006945297220 */ /* 0x000fe40000410000 */
[----:B------:R-:W-:Y:S01]  /*b9d0*/  IMAD.MOV.U32 R141, RZ, RZ, R159 ;  /* 0x000000ffff8d7224 */ /* 0x000fe200078e009f */
[----:B------:R-:W-:Y:S01]  /*b9e0*/  MOV R159, R46 ;  /* 0x0000002e009f7202 */ /* 0x000fe20000000f00 */
[----:B------:R-:W-:Y:S01]  /*b9f0*/  FMUL.FTZ R46, R68, R110 ;  /* 0x0000006e442e7220 */ /* 0x000fe20000410000 */
[----:B------:R-:W-:Y:S01]  /*ba00*/  MOV R140, R156 ;  /* 0x0000009c008c7202 */ /* 0x000fe20000000f00 */
[C---:B------:R-:W-:Y:S01]  /*ba10*/  FMUL.FTZ R21, R71.reuse, R145 ;  /* 0x0000009147157220 */ /* 0x040fe20000410000 */
[-C--:B------:R-:W-:Y:S01]  /*ba20*/  HMMA.16816.F32 R12, R64, R22.reuse, R12 ;  /* 0x00000016400c723c */ /* 0x080fe2000000180c */
[----:B------:R-:W-:Y:S03]  /*ba30*/  MUFU.EX2 R164, R164 ;  /* 0x000000a400a47308 */ /* 0x000fe60000000800 */
[----:B------:R-:W-:Y:S01]  /*ba40*/  FMUL.FTZ R20, R71, R144 ;  /* 0x0000009047147220 */ /* 0x000fe20000410000 */
[----:B------:R-:W-:Y:S01]  /*ba50*/  MOV R145, R86 ;  /* 0x0000005600917202 */ /* 0x000fe20000000f00 */
[----:B------:R-:W-:Y:S01]  /*ba60*/  IMAD.MOV.U32 R144, RZ, RZ, R47 ;  /* 0x000000ffff907224 */ /* 0x000fe200078e002f */
[----:B------:R-:W-:Y:S01]  /*ba70*/  MOV R143, R141 ;  /* 0x0000008d008f7202 */ /* 0x000fe20000000f00 */
[C---:B------:R-:W-:Y:S01]  /*ba80*/  HMMA.16816.F32 R16, R76.reuse, R22, R16 ;  /* 0x000000164c10723c */ /* 0x040fe20000001810 */
[----:B------:R-:W-:Y:S02]  /*ba90*/  IMAD.MOV.U32 R156, RZ, RZ, R163 ;  /* 0x000000ffff9c7224 */ /* 0x000fe400078e00a3 */
[----:B------:R-:W-:Y:S01]  /*baa0*/  MUFU.EX2 R182, R182 ;  /* 0x000000b600b67308 */ /* 0x000fe20000000800 */
[----:B------:R-:W-:Y:S01]  /*bab0*/  MOV R163, R45 ;  /* 0x0000002d00a37202 */ /* 0x000fe20000000f00 */
[C---:B------:R-:W-:Y:S02]  /*bac0*/  FMUL.FTZ R45, R69.reuse, R109 ;  /* 0x0000006d452d7220 */ /* 0x040fe40000410000 */
[C---:B------:R-:W-:Y:S02]  /*bad0*/  FMUL.FTZ R22, R70.reuse, R146 ;  /* 0x0000009246167220 */ /* 0x040fe40000410000 */
[----:B------:R-:W-:Y:S03]  /*bae0*/  FMUL.FTZ R23, R70, R147 ;  /* 0x0000009346177220 */ /* 0x000fe60000410000 */
[----:B------:R-:W-:Y:S01]  /*baf0*/  FMUL.FTZ R47, R68, R111 ;  /* 0x0000006f442f7220 */ /* 0x000fe20000410000 */
[----:B------:R-:W-:Y:S01]  /*bb00*/  MUFU.EX2 R188, R188 ;  /* 0x000000bc00bc7308 */ /* 0x000fe20000000800 */
[----:B------:R-:W-:Y:S02]  /*bb10*/  IMAD.MOV.U32 R142, RZ, RZ, R44 ;  /* 0x000000ffff8e7224 */ /* 0x000fe400078e002c */
[-C--:B------:R-:W-:Y:S01]  /*bb20*/  HMMA.16816.F32 R20, R76, R36.reuse, R20 ;  /* 0x000000244c14723c */ /* 0x080fe20000001814 */
[----:B------:R-:W-:Y:S02]  /*bb30*/  FMUL.FTZ R44, R69, R108 ;  /* 0x0000006c452c7220 */ /* 0x000fe40000410000 */
[----:B---3--:R-:W-:Y:S02]  /*bb40*/  FMUL.FTZ R51, R70, R115 ;  /* 0x0000007346337220 */ /* 0x008fe40000410000 */
[--C-:B------:R-:W-:Y:S02]  /*bb50*/  FFMA.FTZ R137, R50, c[0x0][0x2d0], -R195.reuse ;  /* 0x0000b40032897a23 */ /* 0x100fe400000108c3 */
[----:B------:R-:W-:Y:S01]  /*bb60*/  MUFU.EX2 R190, R190 ;  /* 0x000000be00be7308 */ /* 0x000fe20000000800 */
[C---:B------:R-:W-:Y:S01]  /*bb70*/  HMMA.16816.F32 R24, R64.reuse, R36, R24 ;  /* 0x000000244018723c */ /* 0x040fe20000001818 */
[----:B------:R-:W-:Y:S03]  /*bb80*/  FMUL.FTZ R50, R70, R114 ;  /* 0x0000007246327220 */ /* 0x000fe60000410000 */
[----:B------:R-:W-:Y:S02]  /*bb90*/  FFMA.FTZ R104, R48, c[0x0][0x2d0], -R195 ;  /* 0x0000b40030687a23 */ /* 0x000fe400000108c3 */
[C---:B------:R-:W-:Y:S02]  /*bba0*/  FMUL.FTZ R48, R71.reuse, R112 ;  /* 0x0000007047307220 */ /* 0x040fe40000410000 */
[-C--:B------:R-:W-:Y:S01]  /*bbb0*/  HMMA.16816.F32 R28, R64, R38.reuse, R28 ;  /* 0x00000026401c723c */ /* 0x080fe2000000181c */
[----:B------:R-:W-:Y:S03]  /*bbc0*/  MUFU.EX2 R193, R193 ;  /* 0x000000c100c17308 */ /* 0x000fe60000000800 */
[C---:B------:R-:W-:Y:S02]  /*bbd0*/  FMUL.FTZ R36, R71.reuse, R132 ;  /* 0x0000008447247220 */ /* 0x040fe40000410000 */
[----:B------:R-:W-:Y:S02]  /*bbe0*/  IMAD.MOV.U32 R146, RZ, RZ, R87 ;  /* 0x000000ffff927224 */ /* 0x000fe400078e0057 */
[C---:B------:R-:W-:Y:S01]  /*bbf0*/  HMMA.16816.F32 R32, R76.reuse, R38, R32 ;  /* 0x000000264c20723c */ /* 0x040fe20000001820 */
[----:B------:R-:W-:Y:S02]  /*bc00*/  IMAD.MOV.U32 R147, RZ, RZ, R85 ;  /* 0x000000ffff937224 */ /* 0x000fe400078e0055 */
[----:B------:R2:W-:Y:S01]  /*bc10*/  MUFU.EX2 R132, R49 ;  /* 0x0000003100847308 */ /* 0x0005e20000000800 */
[----:B------:R-:W-:Y:S01]  /*bc20*/  FMUL.FTZ R37, R71, R133 ;  /* 0x0000008547257220 */ /* 0x000fe20000410000 */
[----:B------:R-:W3:Y:S01]  /*bc30*/  LDSM.16.MT88.4 R84, [R225+0x900] ;  /* 0x00090000e154783b */ /* 0x000ee20000004200 */
[--C-:B------:R-:W-:Y:S02]  /*bc40*/  FFMA.FTZ R106, R57, c[0x0][0x2d0], -R192.reuse ;  /* 0x0000b400396a7a23 */ /* 0x100fe400000108c0 */
[C---:B------:R-:W-:Y:S04]  /*bc50*/  FMUL.FTZ R38, R70.reuse, R134 ;  /* 0x0000008646267220 */ /* 0x040fe80000410000 */
[----:B------:R-:W-:Y:S01]  /*bc60*/  FMUL.FTZ R39, R70, R135 ;  /* 0x0000008746277220 */ /* 0x000fe20000410000 */
[----:B------:R-:W-:Y:S01]  /*bc70*/  MUFU.EX2 R196, R196 ;  /* 0x000000c400c47308 */ /* 0x000fe20000000800 */
[----:B------:R-:W-:Y:S02]  /*bc80*/  FFMA.FTZ R109, R88, c[0x0][0x2d0], -R192 ;  /* 0x0000b400586d7a23 */ /* 0x000fe400000108c0 */
[--C-:B------:R-:W-:Y:S02]  /*bc90*/  FFMA.FTZ R110, R89, c[0x0][0x2d0], -R199.reuse ;  /* 0x0000b400596e7a23 */ /* 0x100fe400000108c7 */
[----:B------:R-:W-:Y:S01]  /*bca0*/  IMAD.MOV.U32 R141, RZ, RZ, R92 ;  /* 0x000000ffff8d7224 */ /* 0x000fe200078e005c */
[-C--:B------:R-:W-:Y:S01]  /*bcb0*/  HMMA.16816.F32 R36, R76, R52.reuse, R36 ;  /* 0x000000344c24723c */ /* 0x080fe20000001824 */
[----:B------:R-:W-:Y:S02]  /*bcc0*/  FMUL.FTZ R57, R69, R117 ;  /* 0x0000007545397220 */ /* 0x000fe40000410000 */
[--C-:B------:R-:W-:Y:S01]  /*bcd0*/  FFMA.FTZ R107, R56, c[0x0][0x2d0], -R192.reuse ;  /* 0x0000b400386b7a23 */ /* 0x100fe200000108c0 */
[----:B------:R-:W4:Y:S01]  /*bce0*/  MUFU.EX2 R137, R137 ;  /* 0x0000008900897308 */ /* 0x000f220000000800 */
[--C-:B------:R-:W-:Y:S02]  /*bcf0*/  FFMA.FTZ R117, R94, c[0x0][0x2d0], -R199.reuse ;  /* 0x0000b4005e757a23 */ /* 0x100fe400000108c7 */
[----:B------:R-:W-:Y:S01]  /*bd00*/  FFMA.FTZ R105, R152, c[0x0][0x2d0], -R199 ;  /* 0x0000b40098697a23 */ /* 0x000fe200000108c7 */
[C---:B------:R-:W-:Y:S01]  /*bd10*/  HMMA.16816.F32 R40, R64.reuse, R52, R40 ;  /* 0x000000344028723c */ /* 0x040fe20000001828 */
[----:B--2---:R-:W-:Y:S03]  /*bd20*/  FMUL.FTZ R49, R71, R113 ;  /* 0x0000007147317220 */ /* 0x004fe60000410000 */
[----:B------:R-:W-:Y:S01]  /*bd30*/  FMUL.FTZ R56, R69, R116 ;  /* 0x0000007445387220 */ /* 0x000fe20000410000 */
[----:B------:R-:W-:Y:S01]  /*bd40*/  MOV R152, R90 ;  /* 0x0000005a00987202 */ /* 0x000fe20000000f00 */
[----:B------:R-:W-:Y:S01]  /*bd50*/  MUFU.EX2 R104, R104 ;  /* 0x0000006800687308 */ /* 0x000fe20000000800 */
[----:B------:R-:W2:Y:S01]  /*bd60*/  LDSM.16.MT88.4 R88, [R220+0x900] ;  /* 0x00090000dc58783b */ /* 0x000ea20000004200 */
[-C--:B------:R-:W-:Y:S01]  /*bd70*/  HMMA.16816.F32 R44, R64, R54.reuse, R44 ;  /* 0x00000036402c723c */ /* 0x080fe2000000182c */
[C---:B------:R-:W-:Y:S03]  /*bd80*/  FMUL.FTZ R52, R71.reuse, R128 ;  /* 0x0000008047347220 */ /* 0x040fe60000410000 */
[----:B------:R-:W-:Y:S02]  /*bd90*/  FMUL.FTZ R53, R71, R129 ;  /* 0x0000008147357220 */ /* 0x000fe40000410000 */
[C---:B------:R-:W-:Y:S02]  /*bda0*/  FMUL.FTZ R58, R68.reuse, R118 ;  /* 0x00000076443a7220 */ /* 0x040fe40000410000 */
[----:B------:R-:W-:Y:S01]  /*bdb0*/  MUFU.EX2 R106, R106 ;  /* 0x0000006a006a7308 */ /* 0x000fe20000000800 */
[C---:B------:R-:W-:Y:S03]  /*bdc0*/  HMMA.16816.F32 R48, R76.reuse, R54, R48 ;  /* 0x000000364c30723c */ /* 0x040fe60000001830 */
[----:B------:R-:W-:Y:S02]  /*bdd0*/  FMUL.FTZ R59, R68, R119 ;  /* 0x00000077443b7220 */ /* 0x000fe40000410000 */
[----:B------:R-:W-:Y:S02]  /*bde0*/  IMAD.MOV.U32 R153, RZ, RZ, R61 ;  /* 0x000000ffff997224 */ /* 0x000fe400078e003d */
[C---:B------:R-:W-:Y:S02]  /*bdf0*/  FMUL.FTZ R54, R70.reuse, R130 ;  /* 0x0000008246367220 */ /* 0x040fe40000410000 */
[----:B------:R-:W-:Y:S01]  /*be00*/  FMUL.FTZ R55, R70, R131 ;  /* 0x0000008346377220 */ /* 0x000fe20000410000 */
[----:B------:R-:W5:Y:S02]  /*be10*/  MUFU.EX2 R107, R107 ;  /* 0x0000006b006b7308 */ /* 0x000f640000000800 */
[C---:B------:R-:W-:Y:S02]  /*be20*/  FMUL.FTZ R61, R69.reuse, R121 ;  /* 0x00000079453d7220 */ /* 0x040fe40000410000 */
[----:B------:R-:W-:Y:S02]  /*be30*/  FFMA.FTZ R108, R60, c[0x0][0x2d0], -R192 ;  /* 0x0000b4003c6c7a23 */ /* 0x000fe400000108c0 */
[-C--:B-1----:R-:W-:Y:S01]  /*be40*/  HMMA.16816.F32 R52, R76, R80.reuse, R52 ;  /* 0x000000504c34723c */ /* 0x082fe20000001834 */
[----:B------:R-:W-:Y:S02]  /*be50*/  FMUL.FTZ R60, R69, R120 ;  /* 0x00000078453c7220 */ /* 0x000fe40000410000 */
[C---:B------:R-:W-:Y:S01]  /*be60*/  FMUL.FTZ R62, R68.reuse, R122 ;  /* 0x0000007a443e7220 */ /* 0x040fe20000410000 */
[----:B------:R-:W-:Y:S01]  /*be70*/  MUFU.EX2 R108, R108 ;  /* 0x0000006c006c7308 */ /* 0x000fe20000000800 */
[----:B------:R-:W-:Y:S02]  /*be80*/  FMUL.FTZ R63, R68, R123 ;  /* 0x0000007b443f7220 */ /* 0x000fe40000410000 */
[----:B------:R-:W-:Y:S01]  /*be90*/  FFMA.FTZ R116, R147, c[0x0][0x2d0], -R198 ;  /* 0x0000b40093747a23 */ /* 0x000fe200000108c6 */
[C---:B------:R-:W-:Y:S01]  /*bea0*/  HMMA.16816.F32 R56, R64.reuse, R80, R56 ;  /* 0x000000504038723c */ /* 0x040fe20000001838 */
[----:B------:R-:W-:Y:S03]  /*beb0*/  MOV R147, R144 ;  /* 0x0000009000937202 */ /* 0x000fe60000000f00 */
[----:B------:R-:W-:Y:S01]  /*bec0*/  MOV R144, R93 ;  /* 0x0000005d00907202 */ /* 0x000fe20000000f00 */
[----:B------:R-:W-:Y:S01]  /*bed0*/  FFMA.FTZ R246, R246, c[0x0][0x2d0], -R192 ;  /* 0x0000b400f6f67a23 */ /* 0x000fe200000108c0 */
[----:B------:R-:W1:Y:S01]  /*bee0*/  MUFU.EX2 R109, R109 ;  /* 0x0000006d006d7308 */ /* 0x000e620000000800 */
[----:B----4-:R-:W-:Y:S01]  /*bef0*/  F2FP.PACK_AB R80, R137, R136 ;  /* 0x000000888950723e */ /* 0x010fe200000000ff */
[-C--:B------:R-:W-:Y:S01]  /*bf00*/  HMMA.16816.F32 R60, R64, R82.reuse, R60 ;  /* 0x00000052403c723c */ /* 0x080fe2000000183c */
[----:B------:R-:W-:Y:S03]  /*bf10*/  FFMA.FTZ R111, R142, c[0x0][0x2d0], -R198 ;  /* 0x0000b4008e6f7a23 */ /* 0x000fe600000108c6 */
[----:B-----5:R-:W-:Y:S01]  /*bf20*/  F2FP.PACK_AB R81, R107, R106 ;  /* 0x0000006a6b51723e */ /* 0x020fe200000000ff */
[----:B------:R-:W-:Y:S01]  /*bf30*/  IMAD.MOV.U32 R142, RZ, RZ, R146 ;  /* 0x000000ffff8e7224 */ /* 0x000fe200078e0092 */
[----:B------:R-:W-:Y:S01]  /*bf40*/  MOV R146, R148 ;  /* 0x0000009400927202 */ /* 0x000fe20000000f00 */
[C---:B------:R-:W-:Y:S01]  /*bf50*/  FMUL.FTZ R64, R71.reuse, R124 ;  /* 0x0000007c47407220 */ /* 0x040fe20000410000 */
[----:B------:R-:W-:Y:S01]  /*bf60*/  MUFU.EX2 R105, R105 ;  /* 0x0000006900697308 */ /* 0x000fe20000000800 */
[----:B------:R-:W-:Y:S03]  /*bf70*/  FMUL.FTZ R65, R71, R125 ;  /* 0x0000007d47417220 */ /* 0x000fe60000410000 */
[C---:B------:R-:W-:Y:S02]  /*bf80*/  FMUL.FTZ R66, R70.reuse, R126 ;  /* 0x0000007e46427220 */ /* 0x040fe40000410000 */
[----:B------:R-:W-:Y:S02]  /*bf90*/  FMUL.FTZ R67, R70, R127 ;  /* 0x0000007f46437220 */ /* 0x000fe40000410000 */
[----:B------:R-:W-:Y:S01]  /*bfa0*/  IMAD.MOV.U32 R148, RZ, RZ, R155 ;  /* 0x000000ffff947224 */ /* 0x000fe200078e009b */
[----:B------:R-:W-:Y:S01]  /*bfb0*/  MOV R155, R95 ;  /* 0x0000005f009b7202 */ /* 0x000fe20000000f00 */
[----:B------:R-:W-:Y:S01]  /*bfc0*/  MUFU.EX2 R110, R110 ;  /* 0x0000006e006e7308 */ /* 0x000fe20000000800 */
[----:B------:R-:W4:Y:S01]  /*bfd0*/  LDSM.16.MT88.4 R92, [R219+0x900] ;  /* 0x00090000db5c783b */ /* 0x000f220000004200 */
[----:B------:R-:W-:Y:S01]  /*bfe0*/  FFMA.FTZ R211, R211, c[0x0][0x2d0], -R192 ;  /* 0x0000b400d3d37a23 */ /* 0x000fe200000108c0 */
[----:B------:R-:W-:Y:S01]  /*bff0*/  HMMA.16816.F32 R64, R76, R82, R64 ;  /* 0x000000524c40723c */ /* 0x000fe20000001840 */
[----:B------:R-:W-:Y:S02]  /*c000*/  FFMA.FTZ R118, R143, c[0x0][0x2d0], -R199 ;  /* 0x0000b4008f767a23 */ /* 0x000fe400000108c7 */
[--C-:B------:R-:W-:Y:S02]  /*c010*/  FFMA.FTZ R119, R142, c[0x0][0x2d0], -R198.reuse ;  /* 0x0000b4008e777a23 */ /* 0x100fe400000108c6 */
[----:B------:R-:W-:Y:S02]  /*c020*/  FFMA.FTZ R128, R251, c[0x0][0x2d0], -R198 ;  /* 0x0000b400fb807a23 */ /* 0x000fe400000108c6 */
[----:B------:R-:W-:Y:S01]  /*c030*/  F2FP.PACK_AB R76, R178, R171 ;  /* 0x000000abb24c723e */ /* 0x000fe200000000ff */
[----:B------:R-:W-:Y:S01]  /*c040*/  MUFU.EX2 R111, R111 ;  /* 0x0000006f006f7308 */ /* 0x000fe20000000800 */
[----:B------:R-:W-:Y:S03]  /*c050*/  F2FP.PACK_AB R77, R182, R164 ;  /* 0x000000a4b64d723e */ /* 0x000fe600000000ff */
[----:B------:R-:W-:Y:S01]  /*c060*/  F2FP.PACK_AB R78, R190, R188 ;  /* 0x000000bcbe4e723e */ /* 0x000fe200000000ff */
[--C-:B------:R-:W-:Y:S01]  /*c070*/  FFMA.FTZ R129, R141, c[0x0][0x2d0], -R195.reuse ;  /* 0x0000b4008d817a23 */ /* 0x100fe200000108c3 */
[----:B------:R-:W-:Y:S01]  /*c080*/  F2FP.PACK_AB R79, R196, R193 ;  /* 0x000000c1c44f723e */ /* 0x000fe200000000ff */
[--C-:B------:R-:W-:Y:S01]  /*c090*/  FFMA.FTZ R208, R208, c[0x0][0x2d0], -R192.reuse ;  /* 0x0000b400d0d07a23 */ /* 0x100fe200000108c0 */
[----:B------:R-:W-:Y:S01]  /*c0a0*/  F2FP.PACK_AB R82, R104, R132 ;  /* 0x000000846852723e */ /* 0x000fe200000000ff */
[----:B------:R-:W-:Y:S01]  /*c0b0*/  FFMA.FTZ R205, R205, c[0x0][0x2d0], -R192 ;  /* 0x0000b400cdcd7a23 */ /* 0x000fe200000108c0 */
[----:B-1----:R-:W-:Y:S01]  /*c0c0*/  F2FP.PACK_AB R83, R109, R108 ;  /* 0x0000006c6d53723e */ /* 0x002fe200000000ff */
[----:B------:R-:W-:Y:S01]  /*c0d0*/  MUFU.EX2 R116, R116 ;  /* 0x0000007400747308 */ /* 0x000fe20000000800 */
[--C-:B------:R-:W-:Y:S01]  /*c0e0*/  FFMA.FTZ R130, R140, c[0x0][0x2d0], -R195.reuse ;  /* 0x0000b4008c827a23 */ /* 0x100fe200000108c3 */
[-C--:B---3--:R-:W-:Y:S01]  /*c0f0*/  HMMA.16816.F32 R4, R76, R84.reuse, R4 ;  /* 0x000000544c04723c */ /* 0x088fe20000001804 */
[--C-:B------:R-:W-:Y:S02]  /*c100*/  FFMA.FTZ R131, R147, c[0x0][0x2d0], -R195.reuse ;  /* 0x0000b40093837a23 */ /* 0x100fe400000108c3 */
[----:B------:R-:W-:Y:S02]  /*c110*/  FFMA.FTZ R251, R146, c[0x0][0x2d0], -R195 ;  /* 0x0000b40092fb7a23 */ /* 0x000fe400000108c3 */
[----:B------:R-:W-:Y:S02]  /*c120*/  FFMA.FTZ R173, R69, R241, R173 ;  /* 0x000000f145ad7223 */ /* 0x000fe400000100ad */
[----:B------:R-:W-:Y:S01]  /*c130*/  FADD.FTZ R172, R74, R172 ;  /* 0x000000ac4aac7221 */ /* 0x000fe20000010000 */
[C---:B------:R-:W-:Y:S01]  /*c140*/  HMMA.16816.F32 R8, R80.reuse, R84, R8 ;  /* 0x000000545008723c */ /* 0x040fe20000001808 */
[----:B------:R-:W-:Y:S03]  /*c150*/  MUFU.EX2 R117, R117 ;  /* 0x0000007500757308 */ /* 0x000fe60000000800 */
[----:B------:R-:W-:Y:S02]  /*c160*/  FADD.FTZ R173, R99, R173 ;  /* 0x000000ad63ad7221 */ /* 0x000fe40000010000 */
[----:B------:R-:W-:Y:S02]  /*c170*/  FFMA.FTZ R175, R68, R240, R175 ;  /* 0x000000f044af7223 */ /* 0x000fe400000100af */
[-C--:B------:R-:W-:Y:S01]  /*c180*/  HMMA.16816.F32 R12, R80, R86.reuse, R12 ;  /* 0x00000056500c723c */ /* 0x080fe2000000180c */
[----:B------:R-:W-:Y:S02]  /*c190*/  FADD.FTZ R173, R98, R173 ;  /* 0x000000ad62ad7221 */ /* 0x000fe40000010000 */
        /* <DEDUP_REMOVED lines=8> */
[-C--:B--2---:R-:W-:Y:S01]  /*c220*/  HMMA.16816.F32 R20, R76, R88.reuse, R20 ;  /* 0x000000584c14723c */ /* 0x084fe20000001814 */
[----:B------:R-:W-:Y:S03]  /*c230*/  FADD.FTZ R173, R136, R173 ;  /* 0x000000ad88ad7221 */ /* 0x000fe60000010000 */
[----:B------:R-:W-:Y:S02]  /*c240*/  FFMA.FTZ R174, R70, R242, R174 ;  /* 0x000000f246ae7223 */ /* 0x000fe400000100ae */
[----:B------:R-:W-:Y:S01]  /*c250*/  FADD.FTZ R175, R166, R175 ;  /* 0x000000afa6af7221 */ /* 0x000fe20000010000 */
[----:B------:R-:W-:Y:S01]  /*c260*/  MUFU.EX2 R128, R128 ;  /* 0x0000008000807308 */ /* 0x000fe20000000800 */
[C---:B------:R-:W-:Y:S01]  /*c270*/  HMMA.16816.F32 R24, R80.reuse, R88, R24 ;  /* 0x000000585018723c */ /* 0x040fe20000001818 */
[----:B------:R-:W-:Y:S03]  /*c280*/  MOV R166, R2 ;  /* 0x0000000200a67202 */ /* 0x000fe60000000f00 */
[----:B------:R-:W-:Y:S02]  /*c290*/  FADD.FTZ R172, R178, R172 ;  /* 0x000000acb2ac7221 */ /* 0x000fe40000010000 */
[----:B------:R-:W-:Y:S02]  /*c2a0*/  FADD.FTZ R173, R137, R173 ;  /* 0x000000ad89ad7221 */ /* 0x000fe40000010000 */
[-C--:B------:R-:W-:Y:S01]  /*c2b0*/  HMMA.16816.F32 R28, R80, R90.reuse, R28 ;  /* 0x0000005a501c723c */ /* 0x080fe2000000181c */
[----:B------:R-:W-:Y:S01]  /*c2c0*/  FFMA.FTZ R88, R145, c[0x0][0x2d0], -R199 ;  /* 0x0000b40091587a23 */ /* 0x000fe200000108c7 */
[----:B------:R-:W2:Y:S02]  /*c2d0*/  MUFU.EX2 R129, R129 ;  /* 0x0000008100817308 */ /* 0x000ea40000000800 */
[----:B------:R-:W-:Y:S02]  /*c2e0*/  FADD.FTZ R174, R169, R174 ;  /* 0x000000aea9ae7221 */ /* 0x000fe40000010000 */
[----:B------:R-:W-:Y:S01]  /*c2f0*/  FADD.FTZ R175, R165, R175 ;  /* 0x000000afa5af7221 */ /* 0x000fe20000010000 */
[----:B------:R-:W-:Y:S01]  /*c300*/  MOV R165, R0 ;  /* 0x0000000000a57202 */ /* 0x000fe20000000f00 */
[C---:B------:R-:W-:Y:S01]  /*c310*/  HMMA.16816.F32 R32, R76.reuse, R90, R32 ;  /* 0x0000005a4c20723c */ /* 0x040fe20000001820 */
[----:B------:R-:W-:Y:S03]  /*c320*/  FADD.FTZ R172, R188, R172 ;  /* 0x000000acbcac7221 */ /* 0x000fe60000010000 */
[----:B------:R3:W-:Y:S01]  /*c330*/  MUFU.EX2 R102, R88 ;  /* 0x0000005800667308 */ /* 0x0007e20000000800 */
[----:B------:R-:W-:Y:S02]  /*c340*/  FADD.FTZ R173, R132, R173 ;  /* 0x000000ad84ad7221 */ /* 0x000fe40000010000 */
[----:B------:R-:W-:Y:S01]  /*c350*/  FADD.FTZ R174, R96, R174 ;  /* 0x000000ae60ae7221 */ /* 0x000fe20000010000 */
[-C--:B----4-:R-:W-:Y:S01]  /*c360*/  HMMA.16816.F32 R36, R76, R92.reuse, R36 ;  /* 0x0000005c4c24723c */ /* 0x090fe20000001824 */
[----:B------:R-:W-:Y:S03]  /*c370*/  FADD.FTZ R175, R106, R175 ;  /* 0x000000af6aaf7221 */ /* 0x000fe60000010000 */
[----:B------:R-:W-:Y:S02]  /*c380*/  FADD.FTZ R172, R190, R172 ;  /* 0x000000acbeac7221 */ /* 0x000fe40000010000 */
[----:B------:R-:W4:Y:S01]  /*c390*/  MUFU.EX2 R130, R130 ;  /* 0x0000008200827308 */ /* 0x000f220000000800 */
[----:B------:R-:W-:Y:S01]  /*c3a0*/  FADD.FTZ R104, R104, R173 ;  /* 0x000000ad68687221 */ /* 0x000fe20000010000 */
[C---:B------:R-:W-:Y:S01]  /*c3b0*/  HMMA.16816.F32 R40, R80.reuse, R92, R40 ;  /* 0x0000005c5028723c */ /* 0x040fe20000001828 */
[----:B------:R-:W-:Y:S03]  /*c3c0*/  FADD.FTZ R174, R168, R174 ;  /* 0x000000aea8ae7221 */ /* 0x000fe60000010000 */
[----:B------:R-:W-:Y:S02]  /*c3d0*/  FADD.FTZ R107, R107, R175 ;  /* 0x000000af6b6b7221 */ /* 0x000fe40000010000 */
[----:B--2---:R-:W-:Y:S02]  /*c3e0*/  FADD.FTZ R104, R129, R104 ;  /* 0x0000006881687221 */ /* 0x004fe40000010000 */
[-C--:B------:R-:W-:Y:S01]  /*c3f0*/  HMMA.16816.F32 R44, R80, R94.reuse, R44 ;  /* 0x0000005e502c723c */ /* 0x080fe2000000182c */
[--C-:B------:R-:W-:Y:S01]  /*c400*/  FFMA.FTZ R92, R151, c[0x0][0x2d0], -R192.reuse ;  /* 0x0000b400975c7a23 */ /* 0x100fe200000108c0 */
[----:B------:R-:W2:Y:S02]  /*c410*/  MUFU.EX2 R131, R131 ;  /* 0x0000008300837308 */ /* 0x000ea40000000800 */
[----:B---3--:R-:W-:Y:S02]  /*c420*/  FFMA.FTZ R88, R144, c[0x0][0x2d0], -R192 ;  /* 0x0000b40090587a23 */ /* 0x008fe400000108c0 */
[----:B------:R-:W-:Y:S01]  /*c430*/  FADD.FTZ R174, R164, R174 ;  /* 0x000000aea4ae7221 */ /* 0x000fe20000010000 */
[----:B------:R-:W-:Y:S01]  /*c440*/  MOV R164, R72 ;  /* 0x0000004800a47202 */ /* 0x000fe20000000f00 */
[C---:B------:R-:W-:Y:S01]  /*c450*/  HMMA.16816.F32 R48, R76.reuse, R94, R48 ;  /* 0x0000005e4c30723c */ /* 0x040fe20000001830 */
[----:B------:R-:W-:Y:S03]  /*c460*/  FADD.FTZ R107, R108, R107 ;  /* 0x0000006b6c6b7221 */ /* 0x000fe60000010000 */
[----:B------:R3:W-:Y:S01]  /*c470*/  MUFU.EX2 R100, R88 ;  /* 0x0000005800647308 */ /* 0x0007e20000000800 */
[----:B------:R-:W-:Y:S02]  /*c480*/  FADD.FTZ R174, R182, R174 ;  /* 0x000000aeb6ae7221 */ /* 0x000fe40000010000 */
[----:B----4-:R-:W-:Y:S01]  /*c490*/  FADD.FTZ R104, R130, R104 ;  /* 0x0000006882687221 */ /* 0x010fe20000010000 */
[-C--:B-1----:R-:W-:Y:S01]  /*c4a0*/  HMMA.16816.F32 R52, R76, R84.reuse, R52 ;  /* 0x000000544c34723c */ /* 0x082fe20000001834 */
[----:B------:R-:W-:Y:S03]  /*c4b0*/  FADD.FTZ R107, R109, R107 ;  /* 0x0000006b6d6b7221 */ /* 0x000fe60000010000 */
[----:B------:R-:W-:Y:S02]  /*c4c0*/  FADD.FTZ R174, R193, R174 ;  /* 0x000000aec1ae7221 */ /* 0x000fe40000010000 */
[----:B------:R-:W1:Y:S01]  /*c4d0*/  MUFU.EX2 R101, R92 ;  /* 0x0000005c00657308 */ /* 0x000e620000000800 */
[----:B------:R-:W-:Y:S01]  /*c4e0*/  IMAD.MOV.U32 R167, RZ, RZ, R3 ;  /* 0x000000ffffa77224 */ /* 0x000fe200078e0003 */
[C---:B------:R-:W-:Y:S01]  /*c4f0*/  HMMA.16816.F32 R56, R80.reuse, R84, R56 ;  /* 0x000000545038723c */ /* 0x040fe20000001838 */
[----:B------:R-:W-:Y:S03]  /*c500*/  FADD.FTZ R174, R196, R174 ;  /* 0x000000aec4ae7221 */ /* 0x000fe60000010000 */
[----:B--2---:R-:W-:Y:S02]  /*c510*/  FADD.FTZ R104, R131, R104 ;  /* 0x0000006883687221 */ /* 0x004fe40000010000 */
[----:B------:R-:W-:Y:S02]  /*c520*/  FADD.FTZ R174, R111, R174 ;  /* 0x000000ae6fae7221 */ /* 0x000fe40000010000 */
[-C--:B------:R-:W-:Y:S01]  /*c530*/  HMMA.16816.F32 R60, R80, R86.reuse, R60 ;  /* 0x00000056503c723c */ /* 0x080fe2000000183c */
[----:B------:R-:W-:Y:S01]  /*c540*/  FFMA.FTZ R84, R149, c[0x0][0x2d0], -R192 ;  /* 0x0000b40095547a23 */ /* 0x000fe200000108c0 */
[----:B------:R-:W2:Y:S01]  /*c550*/  MUFU.EX2 R251, R251 ;  /* 0x000000fb00fb7308 */ /* 0x000ea20000000800 */
[----:B---3--:R-:W3:Y:S01]  /*c560*/  LDSM.16.MT88.4 R88, [R225+0x1100] ;  /* 0x00110000e158783b */ /* 0x008ee20000004200 */
[----:B------:R-:W-:Y:S03]  /*c570*/  FADD.FTZ R174, R116, R174 ;  /* 0x000000ae74ae7221 */ /* 0x000fe60000010000 */
[----:B------:R-:W-:Y:S01]  /*c580*/  FFMA.FTZ R80, R148, c[0x0][0x2d0], -R199 ;  /* 0x0000b40094507a23 */ /* 0x000fe200000108c7 */
[----:B------:R-:W-:Y:S01]  /*c590*/  HMMA.16816.F32 R64, R76, R86, R64 ;  /* 0x000000564c40723c */ /* 0x000fe20000001840 */
[----:B------:R-:W-:Y:S03]  /*c5a0*/  FADD.FTZ R174, R119, R174 ;  /* 0x000000ae77ae7221 */ /* 0x000fe60000010000 */
[----:B------:R4:W-:Y:S01]  /*c5b0*/  MUFU.EX2 R114, R80 ;  /* 0x0000005000727308 */ /* 0x0009e20000000800 */
[----:B------:R-:W-:Y:S01]  /*c5c0*/  FADD.FTZ R174, R128, R174 ;  /* 0x000000ae80ae7221 */ /* 0x000fe20000010000 */
[----:B-1----:R-:W-:Y:S01]  /*c5d0*/  F2FP.PACK_AB R81, R101, R100 ;  /* 0x000000646551723e */ /* 0x002fe200000000ff */
[----:B------:R-:W-:Y:S01]  /*c5e0*/  FFMA.FTZ R92, R150, c[0x0][0x2d0], -R192 ;  /* 0x0000b400965c7a23 */ /* 0x000fe200000108c0 */
[----:B------:R-:W-:Y:S01]  /*c5f0*/  F2FP.PACK_AB R76, R110, R105 ;  /* 0x000000696e4c723e */ /* 0x000fe200000000ff */
[----:B------:R-:W-:Y:S03]  /*c600*/  LDSM.16.MT88.4 R148, [R225+0x2900] ;  /* 0x00290000e194783b */ /* 0x000fe60000004200 */
[----:B------:R-:W-:Y:S01]  /*c610*/  F2FP.PACK_AB R77, R116, R111 ;  /* 0x0000006f744d723e */ /* 0x000fe200000000ff */
[----:B------:R-:W-:Y:S01]  /*c620*/  FADD.FTZ R105, R105, R172 ;  /* 0x000000ac69697221 */ /* 0x000fe20000010000 */
[----:B------:R1:W-:Y:S01]  /*c630*/  MUFU.EX2 R121, R84 ;  /* 0x0000005400797308 */ /* 0x0003e20000000800 */
[----:B------:R-:W-:Y:S02]  /*c640*/  F2FP.PACK_AB R78, R118, R117 ;  /* 0x00000075764e723e */ /* 0x000fe400000000ff */
[----:B------:R-:W-:Y:S01]  /*c650*/  F2FP.PACK_AB R79, R128, R119 ;  /* 0x00000077804f723e */ /* 0x000fe200000000ff */
[----:B------:R-:W-:Y:S01]  /*c660*/  FADD.FTZ R105, R110, R105 ;  /* 0x000000696e697221 */ /* 0x000fe20000010000 */
[C---:B--2---:R-:W-:Y:S01]  /*c670*/  F2FP.PACK_AB R82, R251.reuse, R131 ;  /* 0x00000083fb52723e */ /* 0x044fe200000000ff */
[----:B------:R-:W-:Y:S02]  /*c680*/  FADD.FTZ R251, R251, R104 ;  /* 0x00000068fbfb7221 */ /* 0x000fe40000010000 */
[----:B------:R-:W-:Y:S02]  /*c690*/  FADD.FTZ R105, R117, R105 ;  /* 0x0000006975697221 */ /* 0x000fe40000010000 */
[----:B------:R-:W2:Y:S02]  /*c6a0*/  MUFU.EX2 R113, R92 ;  /* 0x0000005c00717308 */ /* 0x000ea40000000800 */
[----:B------:R-:W-:Y:S02]  /*c6b0*/  FADD.FTZ R118, R118, R105 ;  /* 0x0000006976767221 */ /* 0x000fe40000010000 */
[--C-:B----4-:R-:W-:Y:S06]  /*c6c0*/  FFMA.FTZ R80, R155, c[0x0][0x2d0], -R198.reuse ;  /* 0x0000b4009b507a23 */ /* 0x110fec00000108c6 */
[----:B------:R4:W-:Y:S01]  /*c6d0*/  MUFU.EX2 R103, R80 ;  /* 0x0000005000677308 */ /* 0x0009e20000000800 */
[-C--:B---3--:R-:W-:Y:S01]  /*c6e0*/  HMMA.16816.F32 R4, R76, R88.reuse, R4 ;  /* 0x000000584c04723c */ /* 0x088fe20000001804 */
[----:B-1----:R-:W1:Y:S08]  /*c6f0*/  LDSM.16.MT88.4 R84, [R220+0x1100] ;  /* 0x00110000dc54783b */ /* 0x002e700000004200 */
[----:B------:R-:W-:Y:S03]  /*c700*/  MUFU.EX2 R252, R252 ;  /* 0x000000fc00fc7308 */ /* 0x000fe60000000800 */
[----:B--2---:R-:W-:Y:S01]  /*c710*/  F2FP.PACK_AB R83, R121, R113 ;  /* 0x000000717953723e */ /* 0x004fe200000000ff */
[--C-:B------:R-:W-:Y:S02]  /*c720*/  FFMA.FTZ R92, R154, c[0x0][0x2d0], -R198.reuse ;  /* 0x0000b4009a5c7a23 */ /* 0x100fe400000108c6 */
[----:B------:R-:W-:Y:S04]  /*c730*/  FFMA.FTZ R198, R177, c[0x0][0x2d0], -R198 ;  /* 0x0000b400b1c67a23 */ /* 0x000fe800000108c6 */
[----:B------:R2:W-:Y:S01]  /*c740*/  MUFU.EX2 R115, R92 ;  /* 0x0000005c00737308 */ /* 0x0005e20000000800 */
[----:B----4-:R-:W-:Y:S09]  /*c750*/  F2FP.PACK_AB R80, R130, R129 ;  /* 0x000000818250723e */ /* 0x010ff200000000ff */
[----:B------:R-:W-:Y:S01]  /*c760*/  MUFU.EX2 R250, R250 ;  /* 0x000000fa00fa7308 */ /* 0x000fe20000000800 */
[C---:B------:R-:W-:Y:S07]  /*c770*/  HMMA.16816.F32 R8, R80.reuse, R88, R8 ;  /* 0x000000585008723c */ /* 0x040fee0000001808 */
[----:B------:R-:W-:Y:S01]  /*c780*/  FFMA.FTZ R88, R153, c[0x0][0x2d0], -R199 ;  /* 0x0000b40099587a23 */ /* 0x000fe200000108c7 */
[-C--:B------:R-:W-:Y:S01]  /*c790*/  HMMA.16816.F32 R12, R80, R90.reuse, R12 ;  /* 0x0000005a500c723c */ /* 0x080fe2000000180c */
[----:B------:R-:W-:Y:S01]  /*c7a0*/  MUFU.EX2 R249, R249 ;  /* 0x000000f900f97308 */ /* 0x000fe20000000800 */
[----:B--2---:R-:W2:Y:S06]  /*c7b0*/  LDSM.16.MT88.4 R92, [R219+0x1100] ;  /* 0x00110000db5c783b */ /* 0x004eac0000004200 */
[C---:B------:R-:W-:Y:S03]  /*c7c0*/  HMMA.16816.F32 R16, R76.reuse, R90, R16 ;  /* 0x0000005a4c10723c */ /* 0x040fe60000001810 */
[----:B------:R3:W-:Y:S05]  /*c7d0*/  MUFU.EX2 R122, R88 ;  /* 0x00000058007a7308 */ /* 0x0007ea0000000800 */
[-C--:B-1----:R-:W-:Y:S05]  /*c7e0*/  HMMA.16816.F32 R20, R76, R84.reuse, R20 ;  /* 0x000000544c14723c */ /* 0x082fea0000001814 */
[----:B------:R-:W-:Y:S03]  /*c7f0*/  MUFU.EX2 R248, R248 ;  /* 0x000000f800f87308 */ /* 0x000fe60000000800 */
[C---:B------:R-:W-:Y:S07]  /*c800*/  HMMA.16816.F32 R24, R80.reuse, R84, R24 ;  /* 0x000000545018723c */ /* 0x040fee0000001818 */
[----:B------:R-:W-:Y:S01]  /*c810*/  FFMA.FTZ R84, R159, c[0x0][0x2d0], -R195 ;  /* 0x0000b4009f547a23 */ /* 0x000fe200000108c3 */
[-C--:B------:R-:W-:Y:S01]  /*c820*/  HMMA.16816.F32 R28, R80, R86.reuse, R28 ;  /* 0x00000056501c723c */ /* 0x080fe2000000181c */
[----:B------:R-:W-:Y:S03]  /*c830*/  MUFU.EX2 R247, R247 ;  /* 0x000000f700f77308 */ /* 0x000fe60000000800 */
[--C-:B---3--:R-:W-:Y:S02]  /*c840*/  FFMA.FTZ R88, R152, c[0x0][0x2d0], -R199.reuse ;  /* 0x0000b40098587a23 */ /* 0x108fe400000108c7 */
[----:B------:R-:W-:Y:S02]  /*c850*/  FFMA.FTZ R199, R183, c[0x0][0x2d0], -R199 ;  /* 0x0000b400b7c77a23 */ /* 0x000fe400000108c7 */
[C---:B------:R-:W-:Y:S03]  /*c860*/  HMMA.16816.F32 R32, R76.reuse, R86, R32 ;  /* 0x000000564c20723c */ /* 0x040fe60000001820 */
[----:B------:R1:W-:Y:S05]  /*c870*/  MUFU.EX2 R112, R84 ;  /* 0x0000005400707308 */ /* 0x0003ea0000000800 */
[-C--:B--2---:R-:W-:Y:S05]  /*c880*/  HMMA.16816.F32 R36, R76, R92.reuse, R36 ;  /* 0x0000005c4c24723c */ /* 0x084fea0000001824 */
[----:B------:R2:W-:Y:S03]  /*c890*/  MUFU.EX2 R125, R88 ;  /* 0x00000058007d7308 */ /* 0x0005e60000000800 */
[C---:B------:R-:W-:Y:S07]  /*c8a0*/  HMMA.16816.F32 R40, R80.reuse, R92, R40 ;  /* 0x0000005c5028723c */ /* 0x040fee0000001828 */
[--C-:B------:R-:W-:Y:S01]  /*c8b0*/  FFMA.FTZ R92, R162, c[0x0][0x2d0], -R192.reuse ;  /* 0x0000b400a25c7a23 */ /* 0x100fe200000108c0 */
[-C--:B------:R-:W-:Y:S01]  /*c8c0*/  HMMA.16816.F32 R44, R80, R94.reuse, R44 ;  /* 0x0000005e502c723c */ /* 0x080fe2000000182c */
[----:B------:R-:W-:Y:S03]  /*c8d0*/  MUFU.EX2 R209, R209 ;  /* 0x000000d100d17308 */ /* 0x000fe60000000800 */
[--C-:B-1----:R-:W-:Y:S04]  /*c8e0*/  FFMA.FTZ R84, R158, c[0x0][0x2d0], -R195.reuse ;  /* 0x0000b4009e547a23 */ /* 0x102fe800000108c3 */
[C---:B------:R-:W-:Y:S03]  /*c8f0*/  HMMA.16816.F32 R48, R76.reuse, R94, R48 ;  /* 0x0000005e4c30723c */ /* 0x040fe60000001830 */
[----:B------:R1:W3:Y:S01]  /*c900*/  MUFU.EX2 R120, R84 ;  /* 0x0000005400787308 */ /* 0x0002e20000000800 */
[----:B--2---:R-:W2:Y:S09]  /*c910*/  LDSM.16.MT88.4 R88, [R218+0x1100] ;  /* 0x00110000da58783b */ /* 0x004eb20000004200 */
[----:B------:R4:W-:Y:S10]  /*c920*/  MUFU.EX2 R126, R92 ;  /* 0x0000005c007e7308 */ /* 0x0009f40000000800 */
[----:B------:R-:W-:Y:S01]  /*c930*/  MUFU.EX2 R206, R206 ;  /* 0x000000ce00ce7308 */ /* 0x000fe20000000800 */
[--C-:B-1----:R-:W-:Y:S09]  /*c940*/  FFMA.FTZ R84, R157, c[0x0][0x2d0], -R195.reuse ;  /* 0x0000b4009d547a23 */ /* 0x102ff200000108c3 */
[----:B------:R1:W-:Y:S01]  /*c950*/  MUFU.EX2 R123, R84 ;  /* 0x00000054007b7308 */ /* 0x0003e20000000800 */
[--C-:B----4-:R-:W-:Y:S09]  /*c960*/  FFMA.FTZ R92, R161, c[0x0][0x2d0], -R192.reuse ;  /* 0x0000b400a15c7a23 */ /* 0x110ff200000108c0 */
[----:B------:R4:W5:Y:S01]  /*c970*/  MUFU.EX2 R133, R92 ;  /* 0x0000005c00857308 */ /* 0x0009620000000800 */
[-C--:B--2---:R-:W-:Y:S08]  /*c980*/  HMMA.16816.F32 R52, R76, R88.reuse, R52 ;  /* 0x000000584c34723c */ /* 0x084ff00000001834 */
[C---:B------:R-:W-:Y:S01]  /*c990*/  HMMA.16816.F32 R56, R80.reuse, R88, R56 ;  /* 0x000000585038723c */ /* 0x040fe20000001838 */
[----:B------:R-:W-:Y:S03]  /*c9a0*/  MUFU.EX2 R203, R203 ;  /* 0x000000cb00cb7308 */ /* 0x000fe60000000800 */
[--C-:B-1----:R-:W-:Y:S03]  /*c9b0*/  FFMA.FTZ R84, R156, c[0x0][0x2d0], -R195.reuse ;  /* 0x0000b4009c547a23 */ /* 0x102fe600000108c3 */
[--C-:B------:R-:W-:Y:S01]  /*c9c0*/  FFMA.FTZ R88, R160, c[0x0][0x2d0], -R192.reuse ;  /* 0x0000b400a0587a23 */ /* 0x100fe200000108c0 */
[-C--:B------:R-:W-:Y:S03]  /*c9d0*/  HMMA.16816.F32 R60, R80, R90.reuse, R60 ;  /* 0x0000005a503c723c */ /* 0x080fe6000000183c */
[----:B------:R1:W2:Y:S01]  /*c9e0*/  MUFU.EX2 R127, R84 ;  /* 0x00000054007f7308 */ /* 0x0002a20000000800 */
[----:B----4-:R-:W-:Y:S03]  /*c9f0*/  LDSM.16.MT88.4 R92, [R219+0x1900] ;  /* 0x00190000db5c783b */ /* 0x010fe60000004200 */
[----:B---3--:R-:W-:Y:S01]  /*ca00*/  F2FP.PACK_AB R80, R120, R112 ;  /* 0x000000707850723e */ /* 0x008fe200000000ff */
[----:B------:R-:W-:Y:S01]  /*ca10*/  HMMA.16816.F32 R64, R76, R90, R64 ;  /* 0x0000005a4c40723c */ /* 0x000fe20000001840 */
[----:B-----5:R-:W-:Y:S04]  /*ca20*/  MOV R177, R133 ;  /* 0x0000008500b17202 */ /* 0x020fe80000000f00 */
[----:B------:R3:W4:Y:S02]  /*ca30*/  MUFU.EX2 R134, R88 ;  /* 0x0000005800867308 */ /* 0x0007240000000800 */
[----:B------:R-:W-:Y:S02]  /*ca40*/  F2FP.PACK_AB R76, R114, R102 ;  /* 0x00000066724c723e */ /* 0x000fe400000000ff */
[----:B------:R-:W-:Y:S03]  /*ca50*/  F2FP.PACK_AB R77, R115, R103 ;  /* 0x00000067734d723e */ /* 0x000fe600000000ff */
[----:B------:R-:W-:Y:S02]  /*ca60*/  F2FP.PACK_AB R78, R125, R122 ;  /* 0x0000007a7d4e723e */ /* 0x000fe400000000ff */
[----:B------:R-:W-:Y:S01]  /*ca70*/  F2FP.PACK_AB R79, R250, R252 ;  /* 0x000000fcfa4f723e */ /* 0x000fe200000000ff */
[----:B------:R-:W-:Y:S01]  /*ca80*/  MUFU.EX2 R202, R202 ;  /* 0x000000ca00ca7308 */ /* 0x000fe20000000800 */
[--C-:B-1----:R-:W-:Y:S01]  /*ca90*/  FFMA.FTZ R84, R163, c[0x0][0x2d0], -R192.reuse ;  /* 0x0000b400a3547a23 */ /* 0x102fe200000108c0 */
[----:B--2---:R-:W-:Y:S08]  /*caa0*/  F2FP.PACK_AB R82, R127, R123 ;  /* 0x0000007b7f52723e */ /* 0x004ff000000000ff */
[----:B------:R1:W2:Y:S01]  /*cab0*/  MUFU.EX2 R124, R84 ;  /* 0x00000054007c7308 */ /* 0x0002a20000000800 */
[----:B---3--:R-:W-:Y:S01]  /*cac0*/  LDSM.16.MT88.4 R88, [R220+0x1900] ;  /* 0x00190000dc58783b */ /* 0x008fe20000004200 */
[----:B----4-:R-:W-:Y:S02]  /*cad0*/  F2FP.PACK_AB R83, R134, R133 ;  /* 0x000000858653723e */ /* 0x010fe400000000ff */
[----:B------:R-:W-:Y:S06]  /*cae0*/  MOV R183, R134 ;  /* 0x0000008600b77202 */ /* 0x000fec0000000f00 */
[----:B------:R-:W-:Y:S10]  /*caf0*/  MUFU.EX2 R201, R201 ;  /* 0x000000c900c97308 */ /* 0x000ff40000000800 */
[----:B------:R-:W-:Y:S01]  /*cb00*/  MUFU.EX2 R245, R245 ;  /* 0x000000f500f57308 */ /* 0x000fe20000000800 */
[----:B-1----:R-:W1:Y:S01]  /*cb10*/  LDSM.16.MT88.4 R84, [R225+0x1900] ;  /* 0x00190000e154783b */ /* 0x002e620000004200 */
[----:B--2---:R-:W-:Y:S08]  /*cb20*/  F2FP.PACK_AB R81, R126, R124 ;  /* 0x0000007c7e51723e */ /* 0x004ff000000000ff */
[----:B------:R-:W2:Y:S10]  /*cb30*/  MUFU.EX2 R210, R210 ;  /* 0x000000d200d27308 */ /* 0x000eb40000000800 */
[----:B------:R-:W-:Y:S10]  /*cb40*/  MUFU.EX2 R207, R207 ;  /* 0x000000cf00cf7308 */ /* 0x000ff40000000800 */
[----:B------:R-:W3:Y:S10]  /*cb50*/  MUFU.EX2 R204, R204 ;  /* 0x000000cc00cc7308 */ /* 0x000ef40000000800 */
[----:B------:R-:W-:Y:S01]  /*cb60*/  MUFU.EX2 R246, R246 ;  /* 0x000000f600f67308 */ /* 0x000fe20000000800 */
[-C--:B-1----:R-:W-:Y:S09]  /*cb70*/  HMMA.16816.F32 R4, R76, R84.reuse, R4 ;  /* 0x000000544c04723c */ /* 0x082ff20000001804 */
[----:B------:R-:W1:Y:S01]  /*cb80*/  MUFU.EX2 R211, R211 ;  /* 0x000000d300d37308 */ /* 0x000e620000000800 */
[C---:B------:R-:W-:Y:S08]  /*cb90*/  HMMA.16816.F32 R8, R80.reuse, R84, R8 ;  /* 0x000000545008723c */ /* 0x040ff00000001808 */
[-C--:B------:R-:W-:Y:S01]  /*cba0*/  HMMA.16816.F32 R12, R80, R86.reuse, R12 ;  /* 0x00000056500c723c */ /* 0x080fe2000000180c */
[----:B------:R-:W-:Y:S07]  /*cbb0*/  MUFU.EX2 R208, R208 ;  /* 0x000000d000d07308 */ /* 0x000fee0000000800 */
[C---:B------:R-:W-:Y:S01]  /*cbc0*/  HMMA.16816.F32 R16, R76.reuse, R86, R16 ;  /* 0x000000564c10723c */ /* 0x040fe20000001810 */
[----:B------:R-:W4:Y:S02]  /*cbd0*/  LDSM.16.MT88.4 R84, [R218+0x1900] ;  /* 0x00190000da54783b */ /* 0x000f240000004200 */
[----:B------:R-:W5:Y:S05]  /*cbe0*/  MUFU.EX2 R205, R205 ;  /* 0x000000cd00cd7308 */ /* 0x000f6a0000000800 */
[-C--:B------:R-:W-:Y:S05]  /*cbf0*/  HMMA.16816.F32 R20, R76, R88.reuse, R20 ;  /* 0x000000584c14723c */ /* 0x080fea0000001814 */
        /* <DEDUP_REMOVED lines=10> */
[----:B------:R-:W-:Y:S02]  /*cca0*/  MUFU.EX2 R186, R186 ;  /* 0x000000ba00ba7308 */ /* 0x000fe40000000800 */
[-C--:B------:R-:W-:Y:S08]  /*ccb0*/  HMMA.16816.F32 R44, R80, R94.reuse, R44 ;  /* 0x0000005e502c723c */ /* 0x080ff0000000182c */
[C---:B------:R-:W-:Y:S01]  /*ccc0*/  HMMA.16816.F32 R48, R76.reuse, R94, R48 ;  /* 0x0000005e4c30723c */ /* 0x040fe20000001830 */
[----:B------:R-:W-:Y:S01]  /*ccd0*/  LDSM.16.MT88.4 R92, [R219+0x2100] ;  /* 0x00210000db5c783b */ /* 0x000fe20000004200 */
[----:B------:R-:W-:Y:S06]  /*cce0*/  MUFU.EX2 R199, R199 ;  /* 0x000000c700c77308 */ /* 0x000fec0000000800 */
[-C--:B----4-:R-:W-:Y:S04]  /*ccf0*/  HMMA.16816.F32 R52, R76, R84.reuse, R52 ;  /* 0x000000544c34723c */ /* 0x090fe80000001834 */
[----:B------:R-:W-:Y:S04]  /*cd00*/  MUFU.EX2 R180, R180 ;  /* 0x000000b400b47308 */ /* 0x000fe80000000800 */
[C---:B------:R-:W-:Y:S06]  /*cd10*/  HMMA.16816.F32 R56, R80.reuse, R84, R56 ;  /* 0x000000545038723c */ /* 0x040fec0000001838 */
[----:B------:R-:W4:Y:S02]  /*cd20*/  MUFU.EX2 R198, R198 ;  /* 0x000000c600c67308 */ /* 0x000f240000000800 */
[-C--:B------:R-:W-:Y:S07]  /*cd30*/  HMMA.16816.F32 R60, R80, R86.reuse, R60 ;  /* 0x00000056503c723c */ /* 0x080fee000000183c */
[----:B--2---:R-:W-:Y:S01]  /*cd40*/  F2FP.PACK_AB R80, R210, R245 ;  /* 0x000000f5d250723e */ /* 0x004fe200000000ff */
[----:B------:R-:W-:Y:S01]  /*cd50*/  HMMA.16816.F32 R64, R76, R86, R64 ;  /* 0x000000564c40723c */ /* 0x000fe20000001840 */
[----:B------:R-:W2:Y:S03]  /*cd60*/  LDSM.16.MT88.4 R84, [R220+0x2100] ;  /* 0x00210000dc54783b */ /* 0x000ea60000004200 */
[----:B---3--:R-:W-:Y:S02]  /*cd70*/  F2FP.PACK_AB R82, R204, R207 ;  /* 0x000000cfcc52723e */ /* 0x008fe400000000ff */
[----:B-1----:R-:W-:Y:S02]  /*cd80*/  F2FP.PACK_AB R81, R211, R246 ;  /* 0x000000f6d351723e */ /* 0x002fe400000000ff */
[----:B------:R-:W-:Y:S04]  /*cd90*/  F2FP.PACK_AB R76, R248, R249 ;  /* 0x000000f9f84c723e */ /* 0x000fe800000000ff */
[----:B------:R-:W-:Y:S02]  /*cda0*/  F2FP.PACK_AB R77, R209, R247 ;  /* 0x000000f7d14d723e */ /* 0x000fe400000000ff */
[----:B------:R-:W-:Y:S02]  /*cdb0*/  F2FP.PACK_AB R78, R203, R206 ;  /* 0x000000cecb4e723e */ /* 0x000fe400000000ff */
[----:B------:R-:W-:Y:S02]  /*cdc0*/  F2FP.PACK_AB R79, R201, R202 ;  /* 0x000000cac94f723e */ /* 0x000fe400000000ff */
[----:B-----5:R-:W-:Y:S05]  /*cdd0*/  F2FP.PACK_AB R83, R205, R208 ;  /* 0x000000d0cd53723e */ /* 0x020fea00000000ff */
[-C--:B------:R-:W-:Y:S08]  /*cde0*/  HMMA.16816.F32 R4, R76, R88.reuse, R4 ;  /* 0x000000584c04723c */ /* 0x080ff00000001804 */
[C---:B------:R-:W-:Y:S08]  /*cdf0*/  HMMA.16816.F32 R8, R80.reuse, R88, R8 ;  /* 0x000000585008723c */ /* 0x040ff00000001808 */
[-C--:B------:R-:W-:Y:S08]  /*ce00*/  HMMA.16816.F32 R12, R80, R90.reuse, R12 ;  /* 0x0000005a500c723c */ /* 0x080ff0000000180c */
[C---:B------:R-:W-:Y:S01]  /*ce10*/  HMMA.16816.F32 R16, R76.reuse, R90, R16 ;  /* 0x0000005a4c10723c */ /* 0x040fe20000001810 */
[----:B------:R-:W1:Y:S07]  /*ce20*/  LDSM.16.MT88.4 R88, [R218+0x2100] ;  /* 0x00210000da58783b */ /* 0x000e6e0000004200 */
[-C--:B--2---:R-:W-:Y:S08]  /*ce30*/  HMMA.16816.F32 R20, R76, R84.reuse, R20 ;  /* 0x000000544c14723c */ /* 0x084ff00000001814 */
[C---:B------:R-:W-:Y:S07]  /*ce40*/  HMMA.16816.F32 R24, R80.reuse, R84, R24 ;  /* 0x000000545018723c */ /* 0x040fee0000001818 */
[----:B------:R-:W-:Y:S01]  /*ce50*/  FFMA.FTZ R84, R185, c[0x0][0x2d0], -R195 ;  /* 0x0000b400b9547a23 */ /* 0x000fe200000108c3 */
[-C--:B------:R-:W-:Y:S01]  /*ce60*/  HMMA.16816.F32 R28, R80, R86.reuse, R28 ;  /* 0x00000056501c723c */ /* 0x080fe2000000181c */
[----:B------:R-:W-:Y:S03]  /*ce70*/  IMAD.MOV.U32 R185, RZ, RZ, R127 ;  /* 0x000000ffffb97224 */ /* 0x000fe600078e007f */
[----:B----4-:R-:W-:Y:S01]  /*ce80*/  F2FP.PACK_AB R127, R198, R180 ;  /* 0x000000b4c67f723e */ /* 0x010fe200000000ff */
[--C-:B------:R-:W-:Y:S01]  /*ce90*/  FFMA.FTZ R85, R181, c[0x0][0x2d0], -R195.reuse ;  /* 0x0000b400b5557a23 */ /* 0x100fe200000108c3 */
[----:B------:R-:W-:Y:S01]  /*cea0*/  MOV R181, R126 ;  /* 0x0000007e00b57202 */ /* 0x000fe20000000f00 */
[----:B------:R-:W-:Y:S01]  /*ceb0*/  MUFU.EX2 R84, R84 ;  /* 0x0000005400547308 */ /* 0x000fe20000000800 */
[C---:B------:R-:W-:Y:S01]  /*cec0*/  HMMA.16816.F32 R32, R76.reuse, R86, R32 ;  /* 0x000000564c20723c */ /* 0x040fe20000001820 */
[----:B------:R-:W-:Y:S06]  /*ced0*/  F2FP.PACK_AB R126, R199, R186 ;  /* 0x000000bac77e723e */ /* 0x000fec00000000ff */
[----:B------:R-:W-:Y:S01]  /*cee0*/  FFMA.FTZ R87, R191, c[0x0][0x2d0], -R192 ;  /* 0x0000b400bf577a23 */ /* 0x000fe200000108c0 */
[-C--:B------:R-:W-:Y:S01]  /*cef0*/  HMMA.16816.F32 R36, R76, R92.reuse, R36 ;  /* 0x0000005c4c24723c */ /* 0x080fe20000001824 */
[--C-:B------:R-:W-:Y:S01]  /*cf00*/  FFMA.FTZ R86, R179, c[0x0][0x2d0], -R195.reuse ;  /* 0x0000b400b3567a23 */ /* 0x100fe200000108c3 */
[----:B------:R-:W2:Y:S02]  /*cf10*/  MUFU.EX2 R85, R85 ;  /* 0x0000005500557308 */ /* 0x000ea40000000800 */
[----:B------:R-:W-:Y:S01]  /*cf20*/  MOV R179, R125 ;  /* 0x0000007d00b37202 */ /* 0x000fe20000000f00 */
[----:B------:R-:W-:Y:S01]  /*cf30*/  FFMA.FTZ R195, R176, c[0x0][0x2d0], -R195 ;  /* 0x0000b400b0c37a23 */ /* 0x000fe200000108c3 */
[----:B------:R-:W-:Y:S01]  /*cf40*/  F2FP.PACK_AB R125, R189, R194 ;  /* 0x000000c2bd7d723e */ /* 0x000fe200000000ff */
[----:B------:R-:W-:Y:S01]  /*cf50*/  IMAD.MOV.U32 R176, RZ, RZ, R124 ;  /* 0x000000ffffb07224 */ /* 0x000fe200078e007c */
[C---:B------:R-:W-:Y:S01]  /*cf60*/  HMMA.16816.F32 R40, R80.reuse, R92, R40 ;  /* 0x0000005c5028723c */ /* 0x040fe20000001828 */
[----:B------:R-:W-:Y:S03]  /*cf70*/  F2FP.PACK_AB R124, R197, R200 ;  /* 0x000000c8c57c723e */ /* 0x000fe600000000ff */
[----:B------:R-:W-:Y:S01]  /*cf80*/  MOV R191, R123 ;  /* 0x0000007b00bf7202 */ /* 0x000fe20000000f00 */
[----:B------:R-:W-:Y:S02]  /*cf90*/  MUFU.EX2 R86, R86 ;  /* 0x0000005600567308 */ /* 0x000fe40000000800 */
[--C-:B------:R-:W-:Y:S01]  /*cfa0*/  FFMA.FTZ R93, R184, c[0x0][0x2d0], -R192.reuse ;  /* 0x0000b400b85d7a23 */ /* 0x100fe200000108c0 */
[-C--:B------:R-:W-:Y:S01]  /*cfb0*/  HMMA.16816.F32 R44, R80, R94.reuse, R44 ;  /* 0x0000005e502c723c */ /* 0x080fe2000000182c */
[----:B------:R-:W-:Y:S03]  /*cfc0*/  MOV R184, R115 ;  /* 0x0000007300b87202 */ /* 0x000fe60000000f00 */
[--C-:B------:R-:W-:Y:S01]  /*cfd0*/  FFMA.FTZ R92, R187, c[0x0][0x2d0], -R192.reuse ;  /* 0x0000b400bb5c7a23 */ /* 0x100fe200000108c0 */
[----:B------:R-:W-:Y:S01]  /*cfe0*/  MOV R187, R120 ;  /* 0x0000007800bb7202 */ /* 0x000fe20000000f00 */
[----:B------:R-:W-:Y:S01]  /*cff0*/  FFMA.FTZ R192, R73, c[0x0][0x2d0], -R192 ;  /* 0x0000b40049c07a23 */ /* 0x000fe200000108c0 */
[----:B------:R-:W-:Y:S01]  /*d000*/  MOV R73, R112 ;  /* 0x0000007000497202 */ /* 0x000fe20000000f00 */
[C---:B------:R-:W-:Y:S01]  /*d010*/  HMMA.16816.F32 R48, R76.reuse, R94, R48 ;  /* 0x0000005e4c30723c */ /* 0x040fe20000001830 */
[----:B------:R-:W3:Y:S03]  /*d020*/  MUFU.EX2 R195, R195 ;  /* 0x000000c300c37308 */ /* 0x000ee60000000800 */
[----:B--2---:R-:W-:Y:S01]  /*d030*/  F2FP.PACK_AB R120, R85, R84 ;  /* 0x000000545578723e */ /* 0x004fe200000000ff */
[----:B------:R-:W-:Y:S02]  /*d040*/  FADD.FTZ R251, R73, R251 ;  /* 0x000000fb49fb7221 */ /* 0x000fe40000010000 */
[----:B------:R-:W-:Y:S01]  /*d050*/  MOV R95, R122 ;  /* 0x0000007a005f7202 */ /* 0x000fe20000000f00 */
[-C--:B-1----:R-:W-:Y:S01]  /*d060*/  HMMA.16816.F32 R52, R76, R88.reuse, R52 ;  /* 0x000000584c34723c */ /* 0x082fe20000001834 */
[----:B------:R-:W-:Y:S02]  /*d070*/  IMAD.MOV.U32 R94, RZ, RZ, R121 ;  /* 0x000000ffff5e7224 */ /* 0x000fe400078e0079 */
[----:B------:R-:W-:Y:S01]  /*d080*/  MUFU.EX2 R87, R87 ;  /* 0x0000005700577308 */ /* 0x000fe20000000800 */
[----:B------:R-:W-:Y:S04]  /*d090*/  FADD.FTZ R251, R187, R251 ;  /* 0x000000fbbbfb7221 */ /* 0x000fe80000010000 */
[C---:B------:R-:W-:Y:S01]  /*d0a0*/  HMMA.16816.F32 R56, R80.reuse, R88, R56 ;  /* 0x000000585038723c */ /* 0x040fe20000001838 */
[----:B------:R-:W-:Y:S04]  /*d0b0*/  FADD.FTZ R251, R191, R251 ;  /* 0x000000fbbffb7221 */ /* 0x000fe80000010000 */
[----:B------:R-:W1:Y:S01]  /*d0c0*/  MUFU.EX2 R92, R92 ;  /* 0x0000005c005c7308 */ /* 0x000e620000000800 */
[----:B------:R-:W-:Y:S01]  /*d0d0*/  FADD.FTZ R251, R185, R251 ;  /* 0x000000fbb9fb7221 */ /* 0x000fe20000010000 */
[----:B------:R-:W-:Y:S01]  /*d0e0*/  MOV R88, R113 ;  /* 0x0000007100587202 */ /* 0x000fe20000000f00 */
[-C--:B------:R-:W-:Y:S01]  /*d0f0*/  HMMA.16816.F32 R60, R80, R90.reuse, R60 ;  /* 0x0000005a503c723c */ /* 0x080fe2000000183c */
[----:B------:R-:W-:Y:S02]  /*d100*/  IMAD.MOV.U32 R89, RZ, RZ, R114 ;  /* 0x000000ffff597224 */ /* 0x000fe400078e0072 */
[----:B------:R-:W-:Y:S01]  /*d110*/  LDSM.16.MT88.4 R112, [R219+0x2900] ;  /* 0x00290000db70783b */ /* 0x000fe20000004200 */
[----:B---3--:R-:W-:Y:S01]  /*d120*/  F2FP.PACK_AB R122, R195, R86 ;  /* 0x00000056c37a723e */ /* 0x008fe200000000ff */
[----:B------:R-:W-:Y:S02]  /*d130*/  FADD.FTZ R251, R245, R251 ;  /* 0x000000fbf5fb7221 */ /* 0x000fe40000010000 */
[----:B------:R-:W-:Y:S01]  /*d140*/  MUFU.EX2 R93, R93 ;  /* 0x0000005d005d7308 */ /* 0x000fe20000000800 */
[----:B------:R-:W-:Y:S01]  /*d150*/  HMMA.16816.F32 R64, R76, R90, R64 ;  /* 0x0000005a4c40723c */ /* 0x000fe20000001840 */
[----:B------:R-:W-:Y:S03]  /*d160*/  IMAD.MOV.U32 R83, RZ, RZ, R103 ;  /* 0x000000ffff537224 */ /* 0x000fe600078e0067 */
[----:B------:R-:W-:Y:S01]  /*d170*/  MOV R82, R102 ;  /* 0x0000006600527202 */ /* 0x000fe20000000f00 */
[----:B------:R-:W-:Y:S01]  /*d180*/  IMAD.MOV.U32 R80, RZ, RZ, R100 ;  /* 0x000000ffff507224 */ /* 0x000fe200078e0064 */
[----:B------:R-:W-:Y:S01]  /*d190*/  MOV R81, R101 ;  /* 0x0000006500517202 */ /* 0x000fe20000000f00 */
[----:B------:R-:W-:Y:S01]  /*d1a0*/  FADD.FTZ R174, R83, R174 ;  /* 0x000000ae53ae7221 */ /* 0x000fe20000010000 */
[-C--:B------:R-:W-:Y:S01]  /*d1b0*/  HMMA.16816.F32 R160, R124, R148.reuse, R4 ;  /* 0x000000947ca0723c */ /* 0x080fe20000001804 */
[----:B------:R-:W2:Y:S01]  /*d1c0*/  MUFU.EX2 R192, R192 ;  /* 0x000000c000c07308 */ /* 0x000ea20000000800 */
[----:B------:R-:W3:Y:S02]  /*d1d0*/  LDSM.16.MT88.4 R100, [R220+0x2900] ;  /* 0x00290000dc64783b */ /* 0x000ee40000004200 */
[----:B------:R-:W-:Y:S01]  /*d1e0*/  FADD.FTZ R118, R82, R118 ;  /* 0x0000007652767221 */ /* 0x000fe20000010000 */
[----:B-1----:R-:W-:Y:S01]  /*d1f0*/  F2FP.PACK_AB R121, R92, R87 ;  /* 0x000000575c79723e */ /* 0x002fe200000000ff */
[----:B------:R-:W-:Y:S02]  /*d200*/  FADD.FTZ R174, R184, R174 ;  /* 0x000000aeb8ae7221 */ /* 0x000fe40000010000 */
[----:B------:R-:W-:Y:S02]  /*d210*/  FADD.FTZ R118, R89, R118 ;  /* 0x0000007659767221 */ /* 0x000fe40000010000 */
[----:B------:R-:W1:Y:S02]  /*d220*/  LDSM.16.MT88.4 R4, [R218+0x2900] ;  /* 0x00290000da04783b */ /* 0x000e640000004200 */
[----:B------:R-:W-:Y:S02]  /*d230*/  FADD.FTZ R118, R95, R118 ;  /* 0x000000765f767221 */ /* 0x000fe40000010000 */
[----:B------:R-:W-:Y:S02]  /*d240*/  FADD.FTZ R174, R252, R174 ;  /* 0x000000aefcae7221 */ /* 0x000fe40000010000 */
[----:B------:R-:W-:Y:S02]  /*d250*/  FADD.FTZ R118, R179, R118 ;  /* 0x00000076b3767221 */ /* 0x000fe40000010000 */
[----:B------:R-:W-:Y:S02]  /*d260*/  FADD.FTZ R174, R250, R174 ;  /* 0x000000aefaae7221 */ /* 0x000fe40000010000 */
[----:B------:R-:W-:Y:S02]  /*d270*/  FADD.FTZ R118, R249, R118 ;  /* 0x00000076f9767221 */ /* 0x000fe40000010000 */
[----:B------:R-:W-:Y:S02]  /*d280*/  FADD.FTZ R174, R247, R174 ;  /* 0x000000aef7ae7221 */ /* 0x000fe40000010000 */
[----:B------:R-:W-:Y:S01]  /*d290*/  FADD.FTZ R118, R248, R118 ;  /* 0x00000076f8767221 */ /* 0x000fe20000010000 */
[----:B--2---:R-:W-:Y:S01]  /*d2a0*/  F2FP.PACK_AB R123, R192, R93 ;  /* 0x0000005dc07b723e */ /* 0x004fe200000000ff */
[----:B------:R-:W-:Y:S02]  /*d2b0*/  FADD.FTZ R174, R209, R174 ;  /* 0x000000aed1ae7221 */ /* 0x000fe40000010000 */
[----:B------:R-:W-:Y:S02]  /*d2c0*/  FADD.FTZ R206, R206, R118 ;  /* 0x00000076cece7221 */ /* 0x000fe40000010000 */
[----:B------:R-:W-:Y:S02]  /*d2d0*/  FADD.FTZ R251, R210, R251 ;  /* 0x000000fbd2fb7221 */ /* 0x000fe40000010000 */
        /* <DEDUP_REMOVED lines=9> */
[C---:B------:R-:W-:Y:S01]  /*d370*/  HMMA.16816.F32 R148, R124.reuse, R150, R16 ;  /* 0x000000967c94723c */ /* 0x040fe20000001810 */
[----:B------:R-:W-:Y:S03]  /*d380*/  FADD.FTZ R8, R88, R8 ;  /* 0x0000000858087221 */ /* 0x000fe60000010000 */
[----:B------:R-:W-:Y:S02]  /*d390*/  FADD.FTZ R206, R200, R206 ;  /* 0x000000cec8ce7221 */ /* 0x000fe40000010000 */
[----:B------:R-:W-:Y:S02]  /*d3a0*/  FADD.FTZ R8, R94, R8 ;  /* 0x000000085e087221 */ /* 0x000fe40000010000 */
[-C--:B---3--:R-:W-:Y:S01]  /*d3b0*/  HMMA.16816.F32 R144, R124, R100.reuse, R20 ;  /* 0x000000647c90723c */ /* 0x088fe20000001814 */
[----:B------:R-:W-:Y:S03]  /*d3c0*/  FADD.FTZ R174, R194, R174 ;  /* 0x000000aec2ae7221 */ /* 0x000fe60000010000 */
[----:B------:R-:W-:Y:S02]  /*d3d0*/  FADD.FTZ R8, R176, R8 ;  /* 0x00000008b0087221 */ /* 0x000fe40000010000 */
[----:B------:R-:W-:Y:S02]  /*d3e0*/  FADD.FTZ R251, R84, R251 ;  /* 0x000000fb54fb7221 */ /* 0x000fe40000010000 */
[C---:B------:R-:W-:Y:S01]  /*d3f0*/  HMMA.16816.F32 R140, R120.reuse, R100, R24 ;  /* 0x00000064788c723c */ /* 0x040fe20000001818 */
[----:B------:R-:W-:Y:S03]  /*d400*/  FADD.FTZ R8, R181, R8 ;  /* 0x00000008b5087221 */ /* 0x000fe60000010000 */
[----:B------:R-:W-:Y:S02]  /*d410*/  FADD.FTZ R206, R197, R206 ;  /* 0x000000cec5ce7221 */ /* 0x000fe40000010000 */
[----:B------:R-:W-:Y:S02]  /*d420*/  FADD.FTZ R8, R177, R8 ;  /* 0x00000008b1087221 */ /* 0x000fe40000010000 */
        /* <DEDUP_REMOVED lines=19> */
[----:B------:R-:W-:Y:S01]  /*d560*/  FADD.FTZ R241, R195, R251 ;  /* 0x000000fbc3f17221 */ /* 0x000fe20000010000 */
[----:B------:R-:W-:Y:S01]  /*d570*/  MOV R44, R72 ;  /* 0x00000048002c7202 */ /* 0x000fe20000000f00 */
[C---:B------:R-:W-:Y:S01]  /*d580*/  HMMA.16816.F32 R112, R124.reuse, R114, R48 ;  /* 0x000000727c70723c */ /* 0x040fe20000001830 */
[----:B------:R-:W-:Y:S04]  /*d590*/  FADD.FTZ R8, R93, R8 ;  /* 0x000000085d087221 */ /* 0x000fe80000010000 */
[----:B------:R-:W-:Y:S03]  /*d5a0*/  FADD.FTZ R240, R192, R8 ;  /* 0x00000008c0f07221 */ /* 0x000fe60000010000 */
[-C--:B-1----:R-:W-:Y:S08]  /*d5b0*/  HMMA.16816.F32 R128, R124, R4.reuse, R52 ;  /* 0x000000047c80723c */ /* 0x082ff00000001834 */
[C---:B------:R-:W-:Y:S08]  /*d5c0*/  HMMA.16816.F32 R116, R120.reuse, R4, R56 ;  /* 0x000000047874723c */ /* 0x040ff00000001838 */
[-C--:B------:R-:W-:Y:S08]  /*d5d0*/  HMMA.16816.F32 R120, R120, R6.reuse, R60 ;  /* 0x000000067878723c */ /* 0x080ff0000000183c */
[----:B------:R-:W-:Y:S01]  /*d5e0*/  HMMA.16816.F32 R124, R124, R6, R64 ;  /* 0x000000067c7c723c */ /* 0x000fe20000001840 */
[----:B------:R-:W-:-:S07]  /*d5f0*/  @P0 BRA `(.L_x_2447) ;  /* 0xffffa29000000947 */ /* 0x000fce000383ffff */
.L_x_2428:
[----:B------:R-:W1:Y:S01]  /*d600*/  S2UR UR18, SR_CTAID.X ;  /* 0x00000000001279c3 */ /* 0x000e620000002500 */
[----:B------:R-:W-:Y:S01]  /*d610*/  ULDC.64 UR4, c[0x0][0x2c8] ;  /* 0x0000b20000047ab9 */ /* 0x000fe20000000a00 */
[----:B------:R-:W-:Y:S01]  /*d620*/  IMAD.MOV.U32 R4, RZ, RZ, 0x1 ;  /* 0x00000001ff047424 */ /* 0x000fe200078e00ff */
[----:B------:R-:W-:Y:S01]  /*d630*/  PLOP3.LUT P0, PT, PT, PT, UP1, 0x40, 0x0 ;  /* 0x000000000000781c */ /* 0x000fe20003f0e818 */
[----:B------:R-:W-:-:S03]  /*d640*/  IMAD.MOV.U32 R5, RZ, RZ, c[0x0][0x2ac] ;  /* 0x0000ab00ff057624 */ /* 0x000fc600078e00ff */
[----:B------:R-:W-:-:S05]  /*d650*/  IADD3 R6, R4, -c[0x0][0x168], RZ ;  /* 0x80005a0004067a10 */ /* 0x000fca0007ffe0ff */
[----:B------:R-:W-:Y:S01]  /*d660*/  IMAD R5, R5, c[0x0][0x1d0], R6 ;  /* 0x0000740005057a24 */ /* 0x000fe200078e0206 */
[----:B-1----:R-:W-:-:S04]  /*d670*/  ULEA UR18, UR18, 0x7f, 0x7 ;  /* 0x0000007f12127891 */ /* 0x002fc8000f8e383f */
        /* <DEDUP_REMOVED lines=14> */
.L_x_2449:
[----:B------:R-:W-:-:S13]  /*d760*/  ISETP.NE.AND P0, PT, R4, c[0x0][0x32c], PT ;  /* 0x0000cb0004007a0c */ /* 0x000fda0003f05270 */
[----:B------:R-:W-:-:S05]  /*d770*/  @P0 IMAD.HI.U32 R4, R5, c[0x0][0x330], RZ ;  /* 0x0000cc0005040a27 */ /* 0x000fca00078e00ff */
[----:B------:R-:W-:-:S05]  /*d780*/  @P0 SHF.R.U32.HI R5, RZ, c[0x0][0x334], R4 ;  /* 0x0000cd00ff050a19 */ /* 0x000fca0000011604 */
.L_x_2450:
[----:B------:R-:W-:-:S05]  /*d790*/  IMAD R5, R5, c[0x0][0x32c], RZ ;  /* 0x0000cb0005057a24 */ /* 0x000fca00078e02ff */
[----:B------:R-:W-:-:S04]  /*d7a0*/  IMNMX R6, R6, R5, !PT ;  /* 0x0000000506067217 */ /* 0x000fc80007800200 */
.L_x_2448:
[----:B------:R-:W-:-:S05]  /*d7b0*/  IADD3 R5, R6, 0x5f, RZ ;  /* 0x0000005f06057810 */ /* 0x000fca0007ffe0ff */
[----:B------:R-:W-:-:S05]  /*d7c0*/  IMAD.HI R5, R5, 0x2aaaaaab, RZ ;  /* 0x2aaaaaab05057827 */ /* 0x000fca00078e02ff */
[----:B------:R-:W-:-:S04]  /*d7d0*/  SHF.R.U32.HI R4, RZ, 0x1f, R5 ;  /* 0x0000001fff047819 */ /* 0x000fc80000011605 */
[----:B------:R-:W-:-:S04]  /*d7e0*/  LEA.HI.SX32 R4, R5, R4, 0x1c ;  /* 0x0000000405047211 */ /* 0x000fc800078fe2ff */
[----:B------:R-:W-:-:S04]  /*d7f0*/  IMNMX R245, R230, R4, !PT ;  /* 0x00000004e6f57217 */ /* 0x000fc80007800200 */
[----:B------:R-:W-:-:S13]  /*d800*/  ISETP.GE.AND P0, PT, R244, R245, PT ;  /* 0x000000f5f400720c */ /* 0x000fda0003f06270 */
[----:B------:R-:W-:Y:S05]  /*d810*/  @!P0 BRA `(.L_x_2451) ;  /* 0x000038d000008947 */ /* 0x000fea0003800000 */
[----:B------:R-:W-:Y:S01]  /*d820*/  IMAD.MOV.U32 R166, RZ, RZ, R2 ;  /* 0x000000ffffa67224 */ /* 0x000fe200078e0002 */
[----:B------:R-:W-:Y:S01]  /*d830*/  MOV R164, R44 ;  /* 0x0000002c00a47202 */ /* 0x000fe20000000f00 */
[----:B------:R-:W-:Y:S01]  /*d840*/  IMAD.MOV.U32 R167, RZ, RZ, R3 ;  /* 0x000000ffffa77224 */ /* 0x000fe200078e0003 */
[----:B------:R-:W-:Y:S02]  /*d850*/  MOV R165, R0 ;  /* 0x0000000000a57202 */ /* 0x000fe40000000f00 */
.L_x_2454:
        /* <DEDUP_REMOVED lines=63> */
.L_x_2452:
        /* <DEDUP_REMOVED lines=175> */
.L_x_2453:
[----:B------:R-:W-:Y:S01]  /*e740*/  FMNMX.FTZ R169, R8, R165, !PT ;  /* 0x000000a508a97209 */ /* 0x000fe20007810000 */
[----:B-1----:R-:W-:Y:S01]  /*e750*/  LDSM.16.MT88.4 R172, [R220+0x100] ;  /* 0x00010000dcac783b */ /* 0x002fe20000004200 */
        /* <DEDUP_REMOVED lines=82> */
[----:B------:R-:W-:Y:S01]  /*ec80*/  FMNMX.FTZ R3, R80, R3, !PT ;  /* 0x0000000350037209 */ /* 0x000fe20007810000 */
[----:B------:R-:W1:Y:S01]  /*ec90*/  SHFL.BFLY PT, R2, R170, 0x1, 0x1f ;  /* 0x0c201f00aa027f89 */ /* 0x000e6200000e0000 */
[----:B------:R-:W-:Y:S02]  /*eca0*/  FMNMX.FTZ R169, R93, R169, !PT ;  /* 0x000000a95da97209 */ /* 0x000fe40007810000 */
[----:B------:R-:W-:Y:S02]  /*ecb0*/  FMNMX.FTZ R3, R81, R3, !PT ;  /* 0x0000000351037209 */ /* 0x000fe40007810000 */
[----:B------:R-:W-:Y:S02]  /*ecc0*/  FMNMX.FTZ R0, R63, R0, !PT ;  /* 0x000000003f007209 */ /* 0x000fe40007810000 */
[----:B------:R-:W-:Y:S01]  /*ecd0*/  FMNMX.FTZ R3, R84, R3, !PT ;  /* 0x0000000354037209 */ /* 0x000fe20007810000 */
[----:B------:R-:W2:Y:S01]  /*ece0*/  SHFL.BFLY PT, R168, R169, 0x2, 0x1f ;  /* 0x0c401f00a9a87f89 */ /* 0x000ea200000e0000 */
[----:B------:R-:W-:Y:S02]  /*ecf0*/  FMNMX.FTZ R0, R74, R0, !PT ;  /* 0x000000004a007209 */ /* 0x000fe40007810000 */
[----:B------:R-:W-:Y:S02]  /*ed00*/  FMNMX.FTZ R3, R85, R3, !PT ;  /* 0x0000000355037209 */ /* 0x000fe40007810000 */
[----:B------:R-:W-:Y:S02]  /*ed10*/  ISETP.GT.AND P0, PT, R244, R245, PT ;  /* 0x000000f5f400720c */ /* 0x000fe40003f04270 */
[----:B------:R-:W-:Y:S02]  /*ed20*/  FMNMX.FTZ R3, R96, R3, !PT ;  /* 0x0000000360037209 */ /* 0x000fe40007810000 */
[----:B------:R-:W-:Y:S02]  /*ed30*/  IADD3 R244, R244, -0x1, RZ ;  /* 0xfffffffff4f47810 */ /* 0x000fe40007ffe0ff */
[----:B------:R-:W-:Y:S02]  /*ed40*/  FMNMX.FTZ R3, R97, R3, !PT ;  /* 0x0000000361037209 */ /* 0x000fe40007810000 */
[----:B-1----:R-:W-:Y:S03]  /*ed50*/  FMNMX.FTZ R2, R170, R2, !PT ;  /* 0x00000002aa027209 */ /* 0x002fe60007810000 */
[----:B------:R-:W1:Y:S02]  /*ed60*/  SHFL.BFLY PT, R171, R3, 0x2, 0x1f ;  /* 0x0c401f0003ab7f89 */ /* 0x000e6400000e0000 */
[C---:B------:R-:W-:Y:S02]  /*ed70*/  FMUL.FTZ R204, R2.reuse, c[0x0][0x2d0] ;  /* 0x0000b40002cc7a20 */ /* 0x040fe40000410000 */
[----:B------:R-:W-:Y:S01]  /*ed80*/  FADD.FTZ R166, -R2, R166 ;  /* 0x000000a602a67221 */ /* 0x000fe20000010100 */
[----:B--2---:R-:W-:Y:S01]  /*ed90*/  FMNMX.FTZ R169, R169, R168, !PT ;  /* 0x000000a8a9a97209 */ /* 0x004fe20007810000 */
[--C-:B------:R-:W-:Y:S01]  /*eda0*/  FFMA.FTZ R191, R22, c[0x0][0x2d0], -R204.reuse ;  /* 0x0000b40016bf7a23 */ /* 0x100fe200000108cc */
[----:B------:R-:W-:Y:S01]  /*edb0*/  FMNMX.FTZ R168, R75, R0, !PT ;  /* 0x000000004ba87209 */ /* 0x000fe20007810000 */
[--C-:B------:R-:W-:Y:S02]  /*edc0*/  FFMA.FTZ R192, R23, c[0x0][0x2d0], -R204.reuse ;  /* 0x0000b40017c07a23 */ /* 0x100fe400000108cc */
[--C-:B------:R-:W-:Y:S01]  /*edd0*/  FFMA.FTZ R54, R54, c[0x0][0x2d0], -R204.reuse ;  /* 0x0000b40036367a23 */ /* 0x100fe200000108cc */
[----:B------:R-:W2:Y:S01]  /*ede0*/  SHFL.BFLY PT, R0, R169, 0x1, 0x1f ;  /* 0x0c201f00a9007f89 */ /* 0x000ea200000e0000 */
[----:B------:R-:W-:Y:S01]  /*edf0*/  MUFU.EX2 R191, R191 ;  /* 0x000000bf00bf7308 */ /* 0x000fe20000000800 */
[--C-:B------:R-:W-:Y:S01]  /*ee00*/  FFMA.FTZ R55, R55, c[0x0][0x2d0], -R204.reuse ;  /* 0x0000b40037377a23 */ /* 0x100fe200000108cc */
[----:B------:R-:W-:Y:S01]  /*ee10*/  FMNMX.FTZ R168, R78, R168, !PT ;  /* 0x000000a84ea87209 */ /* 0x000fe20007810000 */
[--C-:B------:R-:W-:Y:S02]  /*ee20*/  FFMA.FTZ R66, R66, c[0x0][0x2d0], -R204.reuse ;  /* 0x0000b40042427a23 */ /* 0x100fe400000108cc */
[--C-:B------:R-:W-:Y:S01]  /*ee30*/  FFMA.FTZ R67, R67, c[0x0][0x2d0], -R204.reuse ;  /* 0x0000b40043437a23 */ /* 0x100fe200000108cc */
[----:B------:R-:W-:Y:S01]  /*ee40*/  FMNMX.FTZ R168, R79, R168, !PT ;  /* 0x000000a84fa87209 */ /* 0x000fe20007810000 */
[--C-:B------:R-:W-:Y:S02]  /*ee50*/  FFMA.FTZ R195, R34, c[0x0][0x2d0], -R204.reuse ;  /* 0x0000b40022c37a23 */ /* 0x100fe400000108cc */
        /* <DEDUP_REMOVED lines=8> */
[--C-:B------:R-:W-:Y:S02]  /*eee0*/  FFMA.FTZ R180, R6, c[0x0][0x2d0], -R204.reuse ;  /* 0x0000b40006b47a23 */ /* 0x100fe400000108cc */
[--C-:B------:R-:W-:Y:S01]  /*eef0*/  FFMA.FTZ R177, R7, c[0x0][0x2d0], -R204.reuse ;  /* 0x0000b40007b17a23 */ /* 0x100fe200000108cc */
[----:B------:R-:W-:Y:S01]  /*ef00*/  MUFU.EX2 R195, R195 ;  /* 0x000000c300c37308 */ /* 0x000fe20000000800 */
[--C-:B------:R-:W-:Y:S01]  /*ef10*/  FFMA.FTZ R178, R18, c[0x0][0x2d0], -R204.reuse ;  /* 0x0000b40012b27a23 */ /* 0x100fe200000108cc */
[----:B------:R-:W1:Y:S01]  /*ef20*/  SHFL.BFLY PT, R171, R3, 0x1, 0x1f ;  /* 0x0c201f0003ab7f89 */ /* 0x000e6200000e0000 */
[----:B--2---:R-:W-:Y:S01]  /*ef30*/  FMNMX.FTZ R0, R169, R0, !PT ;  /* 0x00000000a9007209 */ /* 0x004fe20007810000 */
[--C-:B------:R-:W-:Y:S01]  /*ef40*/  FFMA.FTZ R211, R50, c[0x0][0x2d0], -R204.reuse ;  /* 0x0000b40032d37a23 */ /* 0x100fe200000108cc */
[----:B------:R-:W-:Y:S01]  /*ef50*/  FMNMX.FTZ R168, R94, R168, !PT ;  /* 0x000000a85ea87209 */ /* 0x000fe20007810000 */
[----:B------:R-:W-:Y:S02]  /*ef60*/  FFMA.FTZ R246, R51, c[0x0][0x2d0], -R204 ;  /* 0x0000b40033f67a23 */ /* 0x000fe400000108cc */
[C---:B------:R-:W-:Y:S01]  /*ef70*/  FMUL.FTZ R202, R0.reuse, c[0x0][0x2d0] ;  /* 0x0000b40000ca7a20 */ /* 0x040fe20000410000 */
[----:B------:R-:W-:Y:S01]  /*ef80*/  FMNMX.FTZ R168, R95, R168, !PT ;  /* 0x000000a85fa87209 */ /* 0x000fe20007810000 */
[----:B------:R-:W2:Y:S01]  /*ef90*/  MUFU.EX2 R166, R166 ;  /* 0x000000a600a67308 */ /* 0x000ea20000000800 */
[----:B------:R-:W-:Y:S02]  /*efa0*/  FADD.FTZ R165, -R0, R165 ;  /* 0x000000a500a57221 */ /* 0x000fe40000010100 */
[--C-:B------:R-:W-:Y:S01]  /*efb0*/  FFMA.FTZ R247, R40, c[0x0][0x2d0], -R202.reuse ;  /* 0x0000b40028f77a23 */ /* 0x100fe200000108ca */
[----:B------:R-:W3:Y:S01]  /*efc0*/  SHFL.BFLY PT, R169, R168, 0x2, 0x1f ;  /* 0x0c401f00a8a97f89 */ /* 0x000ee200000e0000 */
[--C-:B------:R-:W-:Y:S02]  /*efd0*/  FFMA.FTZ R248, R45, c[0x0][0x2d0], -R202.reuse ;  /* 0x0000b4002df87a23 */ /* 0x100fe400000108ca */
[--C-:B------:R-:W-:Y:S02]  /*efe0*/  FFMA.FTZ R56, R56, c[0x0][0x2d0], -R202.reuse ;  /* 0x0000b40038387a23 */ /* 0x100fe400000108ca */
[--C-:B------:R-:W-:Y:S01]  /*eff0*/  FFMA.FTZ R57, R57, c[0x0][0x2d0], -R202.reuse ;  /* 0x0000b40039397a23 */ /* 0x100fe200000108ca */
[----:B------:R-:W-:Y:S01]  /*f000*/  MUFU.EX2 R180, R180 ;  /* 0x000000b400b47308 */ /* 0x000fe20000000800 */
[--C-:B------:R-:W-:Y:S02]  /*f010*/  FFMA.FTZ R197, R24, c[0x0][0x2d0], -R202.reuse ;  /* 0x0000b40018c57a23 */ /* 0x100fe400000108ca */
[--C-:B------:R-:W-:Y:S02]  /*f020*/  FFMA.FTZ R198, R25, c[0x0][0x2d0], -R202.reuse ;  /* 0x0000b40019c67a23 */ /* 0x100fe400000108ca */
[--C-:B------:R-:W-:Y:S01]  /*f030*/  FFMA.FTZ R203, R28, c[0x0][0x2d0], -R202.reuse ;  /* 0x0000b4001ccb7a23 */ /* 0x100fe200000108ca */
[----:B-1----:R-:W-:Y:S01]  /*f040*/  FMNMX.FTZ R3, R3, R171, !PT ;  /* 0x000000ab03037209 */ /* 0x002fe20007810000 */
[----:B------:R-:W-:Y:S02]  /*f050*/  FMUL.FTZ R165, R165, c[0x0][0x2d0] ;  /* 0x0000b400a5a57a20 */ /* 0x000fe40000410000 */
[--C-:B------:R-:W-:Y:S01]  /*f060*/  FFMA.FTZ R182, R12, c[0x0][0x2d0], -R202.reuse ;  /* 0x0000b4000cb67a23 */ /* 0x100fe200000108ca */
[----:B------:R-:W-:Y:S01]  /*f070*/  MUFU.EX2 R177, R177 ;  /* 0x000000b100b17308 */ /* 0x000fe20000000800 */
[----:B------:R-:W-:Y:S02]  /*f080*/  FMUL.FTZ R205, R3, c[0x0][0x2d0] ;  /* 0x0000b40003cd7a20 */ /* 0x000fe40000410000 */
[----:B------:R-:W-:Y:S02]  /*f090*/  FFMA.FTZ R183, R13, c[0x0][0x2d0], -R202 ;  /* 0x0000b4000db77a23 */ /* 0x000fe400000108ca */
[--C-:B------:R-:W-:Y:S02]  /*f0a0*/  FFMA.FTZ R189, R20, c[0x0][0x2d0], -R205.reuse ;  /* 0x0000b40014bd7a23 */ /* 0x100fe400000108cd */
[--C-:B------:R-:W-:Y:S01]  /*f0b0*/  FFMA.FTZ R190, R21, c[0x0][0x2d0], -R205.reuse ;  /* 0x0000b40015be7a23 */ /* 0x100fe200000108cd */
[----:B---3--:R-:W-:Y:S01]  /*f0c0*/  FMNMX.FTZ R169, R168, R169, !PT ;  /* 0x000000a9a8a97209 */ /* 0x008fe20007810000 */
[----:B------:R-:W-:Y:S01]  /*f0d0*/  LDSM.16.MT88.4 R20, [R225+0x100] ;  /* 0x00010000e114783b */ /* 0x000fe20000004200 */
[----:B------:R-:W-:Y:S01]  /*f0e0*/  MUFU.EX2 R178, R178 ;  /* 0x000000b200b27308 */ /* 0x000fe20000000800 */
[C---:B--2---:R-:W-:Y:S02]  /*f0f0*/  FMUL.FTZ R38, R166.reuse, R130 ;  /* 0x00000082a6267220 */ /* 0x044fe40000410000 */
[----:B------:R-:W-:Y:S02]  /*f100*/  FMUL.FTZ R39, R166, R131 ;  /* 0x00000083a6277220 */ /* 0x000fe40000410000 */
[--C-:B------:R-:W-:Y:S02]  /*f110*/  FFMA.FTZ R251, R52, c[0x0][0x2d0], -R205.reuse ;  /* 0x0000b40034fb7a23 */ /* 0x100fe400000108cd */
[--C-:B------:R-:W-:Y:S01]  /*f120*/  FFMA.FTZ R252, R53, c[0x0][0x2d0], -R205.reuse ;  /* 0x0000b40035fc7a23 */ /* 0x100fe200000108cd */
[----:B------:R-:W1:Y:S01]  /*f130*/  SHFL.BFLY PT, R168, R169, 0x1, 0x1f ;  /* 0x0c201f00a9a87f89 */ /* 0x000e6200000e0000 */
[--C-:B------:R-:W-:Y:S01]  /*f140*/  FFMA.FTZ R64, R64, c[0x0][0x2d0], -R205.reuse ;  /* 0x0000b40040407a23 */ /* 0x100fe200000108cd */
[----:B------:R-:W2:Y:S01]  /*f150*/  MUFU.EX2 R165, R165 ;  /* 0x000000a500a57308 */ /* 0x000ea20000000800 */
[--C-:B------:R-:W-:Y:S02]  /*f160*/  FFMA.FTZ R65, R65, c[0x0][0x2d0], -R205.reuse ;  /* 0x0000b40041417a23 */ /* 0x100fe400000108cd */
[----:B------:R-:W-:Y:S02]  /*f170*/  FMUL.FTZ R18, R166, R150 ;  /* 0x00000096a6127220 */ /* 0x000fe40000410000 */
[--C-:B------:R-:W-:Y:S02]  /*f180*/  FFMA.FTZ R194, R33, c[0x0][0x2d0], -R205.reuse ;  /* 0x0000b40021c27a23 */ /* 0x100fe400000108cd */
[--C-:B------:R-:W-:Y:S02]  /*f190*/  FFMA.FTZ R206, R37, c[0x0][0x2d0], -R205.reuse ;  /* 0x0000b40025ce7a23 */ /* 0x100fe400000108cd */
[--C-:B------:R-:W-:Y:S01]  /*f1a0*/  FFMA.FTZ R171, R16, c[0x0][0x2d0], -R205.reuse ;  /* 0x0000b40010ab7a23 */ /* 0x100fe200000108cd */
[----:B------:R-:W-:Y:S01]  /*f1b0*/  MUFU.EX2 R182, R182 ;  /* 0x000000b600b67308 */ /* 0x000fe20000000800 */
[--C-:B------:R-:W-:Y:S02]  /*f1c0*/  FFMA.FTZ R176, R17, c[0x0][0x2d0], -R205.reuse ;  /* 0x0000b40011b07a23 */ /* 0x100fe400000108cd */
[C---:B------:R-:W-:Y:S02]  /*f1d0*/  FMUL.FTZ R6, R166.reuse, R162 ;  /* 0x000000a2a6067220 */ /* 0x040fe40000410000 */
[----:B------:R-:W-:Y:S02]  /*f1e0*/  FMUL.FTZ R7, R166, R163 ;  /* 0x000000a3a6077220 */ /* 0x000fe40000410000 */
[----:B------:R-:W-:Y:S02]  /*f1f0*/  FFMA.FTZ R193, R32, c[0x0][0x2d0], -R205 ;  /* 0x0000b40020c17a23 */ /* 0x000fe400000108cd */
[C---:B------:R-:W-:Y:S01]  /*f200*/  FMUL.FTZ R102, R166.reuse, R102 ;  /* 0x00000066a6667220 */ /* 0x040fe20000410000 */
[----:B------:R-:W-:Y:S01]  /*f210*/  MUFU.EX2 R171, R171 ;  /* 0x000000ab00ab7308 */ /* 0x000fe20000000800 */
[----:B------:R-:W-:Y:S01]  /*f220*/  FMUL.FTZ R103, R166, R103 ;  /* 0x00000067a6677220 */ /* 0x000fe20000410000 */
[----:B-1----:R-:W-:Y:S01]  /*f230*/  FMNMX.FTZ R168, R168, R169, !PT ;  /* 0x000000a9a8a87209 */ /* 0x002fe20007810000 */
[----:B------:R-:W-:Y:S02]  /*f240*/  FFMA.FTZ R169, R19, c[0x0][0x2d0], -R204 ;  /* 0x0000b40013a97a23 */ /* 0x000fe400000108cc */
[C---:B--2---:R-:W-:Y:S02]  /*f250*/  FMUL.FTZ R24, R165.reuse, R140 ;  /* 0x0000008ca5187220 */ /* 0x044fe40000410000 */
[C---:B------:R-:W-:Y:S02]  /*f260*/  FMUL.FTZ R25, R165.reuse, R141 ;  /* 0x0000008da5197220 */ /* 0x040fe40000410000 */
[C---:B------:R-:W-:Y:S01]  /*f270*/  FMUL.FTZ R33, R165.reuse, R137 ;  /* 0x00000089a5217220 */ /* 0x040fe20000410000 */
[----:B------:R-:W1:Y:S01]  /*f280*/  MUFU.EX2 R176, R176 ;  /* 0x000000b000b07308 */ /* 0x000e620000000800 */
[----:B------:R-:W-:Y:S02]  /*f290*/  FMUL.FTZ R201, R168, c[0x0][0x2d0] ;  /* 0x0000b400a8c97a20 */ /* 0x000fe40000410000 */
[----:B------:R-:W-:Y:S02]  /*f2a0*/  FMUL.FTZ R12, R165, R152 ;  /* 0x00000098a50c7220 */ /* 0x000fe40000410000 */
[--C-:B------:R-:W-:Y:S02]  /*f2b0*/  FFMA.FTZ R249, R46, c[0x0][0x2d0], -R201.reuse ;  /* 0x0000b4002ef97a23 */ /* 0x100fe400000108c9 */
[--C-:B------:R-:W-:Y:S02]  /*f2c0*/  FFMA.FTZ R250, R47, c[0x0][0x2d0], -R201.reuse ;  /* 0x0000b4002ffa7a23 */ /* 0x100fe400000108c9 */
[--C-:B------:R-:W-:Y:S01]  /*f2d0*/  FFMA.FTZ R58, R58, c[0x0][0x2d0], -R201.reuse ;  /* 0x0000b4003a3a7a23 */ /* 0x100fe200000108c9 */
[----:B------:R-:W2:Y:S01]  /*f2e0*/  MUFU.EX2 R169, R169 ;  /* 0x000000a900a97308 */ /* 0x000ea20000000800 */
[--C-:B------:R-:W-:Y:S02]  /*f2f0*/  FFMA.FTZ R59, R59, c[0x0][0x2d0], -R201.reuse ;  /* 0x0000b4003b3b7a23 */ /* 0x100fe400000108c9 */
[----:B------:R-:W-:Y:S02]  /*f300*/  FMUL.FTZ R13, R165, R153 ;  /* 0x00000099a50d7220 */ /* 0x000fe40000410000 */
[----:B------:R-:W-:Y:S02]  /*f310*/  FMUL.FTZ R19, R166, R151 ;  /* 0x00000097a6137220 */ /* 0x000fe40000410000 */
[--C-:B------:R-:W-:Y:S02]  /*f320*/  FFMA.FTZ R199, R26, c[0x0][0x2d0], -R201.reuse ;  /* 0x0000b4001ac77a23 */ /* 0x100fe400000108c9 */
[--C-:B------:R-:W-:Y:S01]  /*f330*/  FFMA.FTZ R200, R27, c[0x0][0x2d0], -R201.reuse ;  /* 0x0000b4001bc87a23 */ /* 0x100fe200000108c9 */
[----:B------:R-:W-:Y:S01]  /*f340*/  MUFU.EX2 R183, R183 ;  /* 0x000000b700b77308 */ /* 0x000fe20000000800 */
[----:B------:R-:W-:Y:S02]  /*f350*/  FMUL.FTZ R32, R165, R136 ;  /* 0x00000088a5207220 */ /* 0x000fe40000410000 */
[--C-:B------:R-:W-:Y:S01]  /*f360*/  FFMA.FTZ R136, R31, c[0x0][0x2d0], -R201.reuse ;  /* 0x0000b4001f887a23 */ /* 0x100fe200000108c9 */
[----:B-1----:R-:W-:Y:S01]  /*f370*/  F2FP.PACK_AB R162, R176, R171 ;  /* 0x000000abb0a2723e */ /* 0x002fe200000000ff */
[----:B------:R-:W-:Y:S02]  /*f380*/  FMUL.FTZ R31, R166, R135 ;  /* 0x00000087a61f7220 */ /* 0x000fe40000410000 */
[--C-:B------:R-:W-:Y:S02]  /*f390*/  FFMA.FTZ R185, R14, c[0x0][0x2d0], -R201.reuse ;  /* 0x0000b4000eb97a23 */ /* 0x100fe400000108c9 */
[----:B------:R-:W-:Y:S01]  /*f3a0*/  FFMA.FTZ R186, R15, c[0x0][0x2d0], -R201 ;  /* 0x0000b4000fba7a23 */ /* 0x000fe200000108c9 */
[----:B------:R-:W-:Y:S01]  /*f3b0*/  MUFU.EX2 R189, R189 ;  /* 0x000000bd00bd7308 */ /* 0x000fe20000000800 */
[C---:B------:R-:W-:Y:S02]  /*f3c0*/  FMUL.FTZ R104, R165.reuse, R104 ;  /* 0x00000068a5687220 */ /* 0x040fe40000410000 */
[----:B------:R-:W-:Y:S01]  /*f3d0*/  FMUL.FTZ R105, R165, R105 ;  /* 0x00000069a5697220 */ /* 0x000fe20000410000 */
[----:B--2---:R-:W-:Y:S01]  /*f3e0*/  F2FP.PACK_AB R163, R169, R178 ;  /* 0x000000b2a9a3723e */ /* 0x004fe200000000ff */
[C---:B------:R-:W-:Y:S02]  /*f3f0*/  FMUL.FTZ R108, R165.reuse, R108 ;  /* 0x0000006ca56c7220 */ /* 0x040fe40000410000 */
[----:B------:R-:W-:Y:S02]  /*f400*/  FMUL.FTZ R109, R165, R109 ;  /* 0x0000006da56d7220 */ /* 0x000fe40000410000 */
[----:B------:R-:W-:Y:S01]  /*f410*/  FMUL.FTZ R114, R166, R114 ;  /* 0x00000072a6727220 */ /* 0x000fe20000410000 */
[----:B------:R-:W-:Y:S01]  /*f420*/  MUFU.EX2 R185, R185 ;  /* 0x000000b900b97308 */ /* 0x000fe20000000800 */
[----:B------:R-:W-:Y:S02]  /*f430*/  FADD.FTZ R167, -R3, R167 ;  /* 0x000000a703a77221 */ /* 0x000fe40000010100 */
[--C-:B------:R-:W-:Y:S02]  /*f440*/  FFMA.FTZ R179, R4, c[0x0][0x2d0], -R205.reuse ;  /* 0x0000b40004b37a23 */ /* 0x100fe400000108cd */
[----:B------:R-:W-:Y:S02]  /*f450*/  FMUL.FTZ R167, R167, c[0x0][0x2d0] ;  /* 0x0000b400a7a77a20 */ /* 0x000fe40000410000 */
[--C-:B------:R-:W-:Y:S02]  /*f460*/  FFMA.FTZ R170, R5, c[0x0][0x2d0], -R205.reuse ;  /* 0x0000b40005aa7a23 */ /* 0x100fe400000108cd */
[----:B------:R-:W-:Y:S01]  /*f470*/  FMUL.FTZ R115, R166, R115 ;  /* 0x00000073a6737220 */ /* 0x000fe20000410000 */
[----:B------:R-:W-:Y:S01]  /*f480*/  MUFU.EX2 R179, R179 ;  /* 0x000000b300b37308 */ /* 0x000fe20000000800 */
[----:B------:R-:W-:Y:S02]  /*f490*/  FADD.FTZ R164, -R168, R164 ;  /* 0x000000a4a8a47221 */ /* 0x000fe40000010100 */
[C---:B------:R-:W-:Y:S02]  /*f4a0*/  FMUL.FTZ R116, R165.reuse, R116 ;  /* 0x00000074a5747220 */ /* 0x040fe40000410000 */
[----:B------:R-:W-:Y:S02]  /*f4b0*/  FMUL.FTZ R164, R164, c[0x0][0x2d0] ;  /* 0x0000b400a4a47a20 */ /* 0x000fe40000410000 */
[C---:B------:R-:W-:Y:S02]  /*f4c0*/  FMUL.FTZ R117, R165.reuse, R117 ;  /* 0x00000075a5757220 */ /* 0x040fe40000410000 */
[C---:B------:R-:W-:Y:S01]  /*f4d0*/  FMUL.FTZ R120, R165.reuse, R120 ;  /* 0x00000078a5787220 */ /* 0x040fe20000410000 */
[----:B------:R-:W1:Y:S01]  /*f4e0*/  MUFU.EX2 R167, R167 ;  /* 0x000000a700a77308 */ /* 0x000e620000000800 */
[----:B------:R-:W-:Y:S02]  /*f4f0*/  FMUL.FTZ R121, R165, R121 ;  /* 0x00000079a5797220 */ /* 0x000fe40000410000 */
[C---:B------:R-:W-:Y:S02]  /*f500*/  FMUL.FTZ R126, R166.reuse, R126 ;  /* 0x0000007ea67e7220 */ /* 0x040fe40000410000 */
[----:B------:R-:W-:Y:S02]  /*f510*/  FMUL.FTZ R127, R166, R127 ;  /* 0x0000007fa67f7220 */ /* 0x000fe40000410000 */
[--C-:B------:R-:W-:Y:S02]  /*f520*/  FFMA.FTZ R209, R48, c[0x0][0x2d0], -R205.reuse ;  /* 0x0000b40030d17a23 */ /* 0x100fe400000108cd */
[----:B------:R-:W-:Y:S01]  /*f530*/  FFMA.FTZ R210, R49, c[0x0][0x2d0], -R205 ;  /* 0x0000b40031d27a23 */ /* 0x000fe200000108cd */
[----:B------:R-:W2:Y:S01]  /*f540*/  MUFU.EX2 R170, R170 ;  /* 0x000000aa00aa7308 */ /* 0x000ea20000000800 */
[--C-:B------:R-:W-:Y:S01]  /*f550*/  FFMA.FTZ R188, R8, c[0x0][0x2d0], -R202.reuse ;  /* 0x0000b40008bc7a23 */ /* 0x100fe200000108ca */
[----:B------:R-:W-:Y:S01]  /*f560*/  F2FP.PACK_AB R49, R192, R191 ;  /* 0x000000bfc031723e */ /* 0x000fe200000000ff */
[--C-:B------:R-:W-:Y:S02]  /*f570*/  FFMA.FTZ R181, R9, c[0x0][0x2d0], -R202.reuse ;  /* 0x0000b40009b57a23 */ /* 0x100fe400000108ca */
[--C-:B------:R-:W-:Y:S02]  /*f580*/  FFMA.FTZ R187, R10, c[0x0][0x2d0], -R201.reuse ;  /* 0x0000b4000abb7a23 */ /* 0x100fe400000108c9 */
[--C-:B------:R-:W-:Y:S02]  /*f590*/  FFMA.FTZ R184, R11, c[0x0][0x2d0], -R201.reuse ;  /* 0x0000b4000bb87a23 */ /* 0x100fe400000108c9 */
[C---:B------:R-:W-:Y:S01]  /*f5a0*/  FMUL.FTZ R8, R165.reuse, R156 ;  /* 0x0000009ca5087220 */ /* 0x040fe20000410000 */
[----:B------:R-:W3:Y:S01]  /*f5b0*/  MUFU.EX2 R164, R164 ;  /* 0x000000a400a47308 */ /* 0x000ee20000000800 */
[----:B------:R-:W-:Y:S02]  /*f5c0*/  FMUL.FTZ R9, R165, R157 ;  /* 0x0000009da5097220 */ /* 0x000fe40000410000 */
[--C-:B------:R-:W-:Y:S02]  /*f5d0*/  FFMA.FTZ R60, R60, c[0x0][0x2d0], -R202.reuse ;  /* 0x0000b4003c3c7a23 */ /* 0x100fe400000108ca */
[C---:B-1----:R-:W-:Y:S02]  /*f5e0*/  FMUL.FTZ R28, R167.reuse, R132 ;  /* 0x00000084a71c7220 */ /* 0x042fe40000410000 */
[C---:B------:R-:W-:Y:S02]  /*f5f0*/  FMUL.FTZ R37, R167.reuse, R129 ;  /* 0x00000081a7257220 */ /* 0x040fe40000410000 */
[C---:B------:R-:W-:Y:S01]  /*f600*/  FMUL.FTZ R16, R167.reuse, R148 ;  /* 0x00000094a7107220 */ /* 0x040fe20000410000 */
[----:B------:R-:W-:Y:S01]  /*f610*/  MUFU.EX2 R188, R188 ;  /* 0x000000bc00bc7308 */ /* 0x000fe20000000800 */
[C---:B------:R-:W-:Y:S02]  /*f620*/  FMUL.FTZ R17, R167.reuse, R149 ;  /* 0x00000095a7117220 */ /* 0x040fe40000410000 */
[C---:B------:R-:W-:Y:S01]  /*f630*/  FMUL.FTZ R4, R167.reuse, R160 ;  /* 0x000000a0a7047220 */ /* 0x040fe20000410000 */
[----:B--2---:R-:W-:Y:S01]  /*f640*/  F2FP.PACK_AB R160, R170, R179 ;  /* 0x000000b3aaa0723e */ /* 0x004fe200000000ff */
[----:B------:R-:W-:Y:S01]  /*f650*/  FMUL.FTZ R5, R167, R161 ;  /* 0x000000a1a7057220 */ /* 0x000fe20000410000 */
[----:B------:R-:W-:Y:S01]  /*f660*/  F2FP.PACK_AB R161, R177, R180 ;  /* 0x000000b4b1a1723e */ /* 0x000fe200000000ff */
[C---:B------:R-:W-:Y:S02]  /*f670*/  FMUL.FTZ R100, R167.reuse, R100 ;  /* 0x00000064a7647220 */ /* 0x040fe40000410000 */
[C---:B------:R-:W-:Y:S01]  /*f680*/  FMUL.FTZ R101, R167.reuse, R101 ;  /* 0x00000065a7657220 */ /* 0x040fe20000410000 */
[----:B------:R-:W1:Y:S01]  /*f690*/  MUFU.EX2 R181, R181 ;  /* 0x000000b500b57308 */ /* 0x000e620000000800 */
[----:B------:R-:W-:Y:S02]  /*f6a0*/  FMUL.FTZ R112, R167, R112 ;  /* 0x00000070a7707220 */ /* 0x000fe40000410000 */
[-C--:B------:R-:W-:Y:S05]  /*f6b0*/  HMMA.16816.F32 R4, R160, R20.reuse, R4 ;  /* 0x00000014a004723c */ /* 0x080fea0000001804 */
[C---:B---3--:R-:W-:Y:S02]  /*f6c0*/  FMUL.FTZ R26, R164.reuse, R142 ;  /* 0x0000008ea41a7220 */ /* 0x048fe40000410000 */
[----:B------:R-:W-:Y:S01]  /*f6d0*/  MUFU.EX2 R187, R187 ;  /* 0x000000bb00bb7308 */ /* 0x000fe20000000800 */
[C---:B------:R-:W-:Y:S02]  /*f6e0*/  FMUL.FTZ R27, R164.reuse, R143 ;  /* 0x0000008fa41b7220 */ /* 0x040fe40000410000 */
[----:B------:R-:W-:Y:S02]  /*f6f0*/  LDSM.16.MT88.4 R140, [R219+0x900] ;  /* 0x00090000db8c783b */ /* 0x000fe40000004200 */
[C---:B------:R-:W-:Y:S02]  /*f700*/  FMUL.FTZ R34, R164.reuse, R138 ;  /* 0x0000008aa4227220 */ /* 0x040fe40000410000 */
[C---:B------:R-:W-:Y:S02]  /*f710*/  FMUL.FTZ R35, R164.reuse, R139 ;  /* 0x0000008ba4237220 */ /* 0x040fe40000410000 */
[C---:B------:R-:W-:Y:S01]  /*f720*/  FMUL.FTZ R14, R164.reuse, R154 ;  /* 0x0000009aa40e7220 */ /* 0x040fe20000410000 */
[----:B------:R-:W2:Y:S01]  /*f730*/  MUFU.EX2 R184, R184 ;  /* 0x000000b800b87308 */ /* 0x000ea20000000800 */
[C---:B------:R-:W-:Y:S02]  /*f740*/  FMUL.FTZ R15, R164.reuse, R155 ;  /* 0x0000009ba40f7220 */ /* 0x040fe40000410000 */
[C---:B------:R-:W-:Y:S01]  /*f750*/  FMUL.FTZ R10, R164.reuse, R158 ;  /* 0x0000009ea40a7220 */ /* 0x040fe20000410000 */
[----:B-1----:R-:W-:Y:S01]  /*f760*/  F2FP.PACK_AB R156, R181, R188 ;  /* 0x000000bcb59c723e */ /* 0x002fe200000000ff */
[C---:B------:R-:W-:Y:S01]  /*f770*/  FMUL.FTZ R11, R164.reuse, R159 ;  /* 0x0000009fa40b7220 */ /* 0x040fe20000410000 */
[----:B------:R-:W-:Y:S01]  /*f780*/  F2FP.PACK_AB R158, R183, R182 ;  /* 0x000000b6b79e723e */ /* 0x000fe200000000ff */
[C---:B------:R-:W-:Y:S02]  /*f790*/  FMUL.FTZ R106, R164.reuse, R106 ;  /* 0x0000006aa46a7220 */ /* 0x040fe40000410000 */
[C---:B------:R-:W-:Y:S01]  /*f7a0*/  FMUL.FTZ R107, R164.reuse, R107 ;  /* 0x0000006ba46b7220 */ /* 0x040fe20000410000 */
[----:B------:R-:W1:Y:S01]  /*f7b0*/  MUFU.EX2 R186, R186 ;  /* 0x000000ba00ba7308 */ /* 0x000e620000000800 */
[C---:B------:R-:W-:Y:S02]  /*f7c0*/  FMUL.FTZ R110, R164.reuse, R110 ;  /* 0x0000006ea46e7220 */ /* 0x040fe40000410000 */
[C---:B------:R-:W-:Y:S02]  /*f7d0*/  FMUL.FTZ R111, R164.reuse, R111 ;  /* 0x0000006fa46f7220 */ /* 0x040fe40000410000 */
[C---:B------:R-:W-:Y:S02]  /*f7e0*/  FMUL.FTZ R113, R167.reuse, R113 ;  /* 0x00000071a7717220 */ /* 0x040fe40000410000 */
[C---:B------:R-:W-:Y:S02]  /*f7f0*/  FMUL.FTZ R118, R164.reuse, R118 ;  /* 0x00000076a4767220 */ /* 0x040fe40000410000 */
[C---:B------:R-:W-:Y:S01]  /*f800*/  FMUL.FTZ R119, R164.reuse, R119 ;  /* 0x00000077a4777220 */ /* 0x040fe20000410000 */
[----:B------:R-:W3:Y:S01]  /*f810*/  MUFU.EX2 R190, R190 ;  /* 0x000000be00be7308 */ /* 0x000ee20000000800 */
[C---:B------:R-:W-:Y:S02]  /*f820*/  FMUL.FTZ R122, R164.reuse, R122 ;  /* 0x0000007aa47a7220 */ /* 0x040fe40000410000 */
[----:B------:R-:W-:Y:S01]  /*f830*/  FMUL.FTZ R123, R164, R123 ;  /* 0x0000007ba47b7220 */ /* 0x000fe20000410000 */
[----:B--2---:R-:W-:Y:S01]  /*f840*/  F2FP.PACK_AB R157, R184, R187 ;  /* 0x000000bbb89d723e */ /* 0x004fe200000000ff */
[C---:B------:R-:W-:Y:S02]  /*f850*/  FMUL.FTZ R124, R167.reuse, R124 ;  /* 0x0000007ca77c7220 */ /* 0x040fe40000410000 */
[----:B------:R-:W-:Y:S02]  /*f860*/  FMUL.FTZ R125, R167, R125 ;  /* 0x0000007da77d7220 */ /* 0x000fe40000410000 */
[--C-:B------:R-:W-:Y:S01]  /*f870*/  FFMA.FTZ R61, R61, c[0x0][0x2d0], -R202.reuse ;  /* 0x0000b4003d3d7a23 */ /* 0x100fe200000108ca */
[----:B------:R-:W-:Y:S01]  /*f880*/  MUFU.EX2 R152, R54 ;  /* 0x0000003600987308 */ /* 0x000fe20000000800 */
[--C-:B------:R-:W-:Y:S02]  /*f890*/  FFMA.FTZ R62, R62, c[0x0][0x2d0], -R201.reuse ;  /* 0x0000b4003e3e7a23 */ /* 0x100fe400000108c9 */
[--C-:B------:R-:W-:Y:S01]  /*f8a0*/  FFMA.FTZ R63, R63, c[0x0][0x2d0], -R201.reuse ;  /* 0x0000b4003f3f7a23 */ /* 0x100fe200000108c9 */
[----:B-1----:R-:W-:Y:S01]  /*f8b0*/  F2FP.PACK_AB R159, R186, R185 ;  /* 0x000000b9ba9f723e */ /* 0x002fe200000000ff */
[--C-:B------:R-:W-:Y:S02]  /*f8c0*/  FFMA.FTZ R72, R72, c[0x0][0x2d0], -R202.reuse ;  /* 0x0000b40048487a23 */ /* 0x100fe400000108ca */
[--C-:B------:R-:W-:Y:S02]  /*f8d0*/  FFMA.FTZ R73, R73, c[0x0][0x2d0], -R202.reuse ;  /* 0x0000b40049497a23 */ /* 0x100fe400000108ca */
[--C-:B------:R-:W-:Y:S01]  /*f8e0*/  FFMA.FTZ R74, R74, c[0x0][0x2d0], -R201.reuse ;  /* 0x0000b4004a4a7a23 */ /* 0x100fe200000108c9 */
[----:B------:R1:W-:Y:S01]  /*f8f0*/  MUFU.EX2 R155, R55 ;  /* 0x00000037009b7308 */ /* 0x0003e20000000800 */
[C---:B------:R-:W-:Y:S04]  /*f900*/  HMMA.16816.F32 R8, R156.reuse, R20, R8 ;  /* 0x000000149c08723c */ /* 0x040fe80000001808 */
[----:B---3--:R-:W-:Y:S01]  /*f910*/  F2FP.PACK_AB R48, R190, R189 ;  /* 0x000000bdbe30723e */ /* 0x008fe200000000ff */
[--C-:B------:R-:W-:Y:S02]  /*f920*/  FFMA.FTZ R75, R75, c[0x0][0x2d0], -R201.reuse ;  /* 0x0000b4004b4b7a23 */ /* 0x100fe400000108c9 */
[C---:B------:R-:W-:Y:S01]  /*f930*/  FMUL.FTZ R20, R167.reuse, R144 ;  /* 0x00000090a7147220 */ /* 0x040fe20000410000 */
[-C--:B------:R-:W-:Y:S01]  /*f940*/  HMMA.16816.F32 R12, R156, R22.reuse, R12 ;  /* 0x000000169c0c723c */ /* 0x080fe2000000180c */
[----:B------:R-:W-:Y:S03]  /*f950*/  MUFU.EX2 R150, R64 ;  /* 0x0000004000967308 */ /* 0x000fe60000000800 */
[----:B------:R-:W-:Y:S02]  /*f960*/  FMUL.FTZ R21, R167, R145 ;  /* 0x00000091a7157220 */ /* 0x000fe40000410000 */
[--C-:B------:R-:W-:Y:S02]  /*f970*/  FFMA.FTZ R76, R76, c[0x0][0x2d0], -R202.reuse ;  /* 0x0000b4004c4c7a23 */ /* 0x100fe400000108ca */
[C---:B------:R-:W-:Y:S03]  /*f980*/  HMMA.16816.F32 R16, R160.reuse, R22, R16 ;  /* 0x00000016a010723c */ /* 0x040fe60000001810 */
[----:B------:R-:W-:Y:S01]  /*f990*/  MUFU.EX2 R151, R66 ;  /* 0x0000004200977308 */ /* 0x000fe20000000800 */
[----:B------:R-:W-:Y:S02]  /*f9a0*/  FFMA.FTZ R77, R77, c[0x0][0x2d0], -R202 ;  /* 0x0000b4004d4d7a23 */ /* 0x000fe400000108ca */
[--C-:B------:R-:W-:Y:S01]  /*f9b0*/  FFMA.FTZ R78, R78, c[0x0][0x2d0], -R201.reuse ;  /* 0x0000b4004e4e7a23 */ /* 0x100fe200000108c9 */
[----:B-1----:R-:W-:Y:S01]  /*f9c0*/  LDSM.16.MT88.4 R52, [R220+0x1100] ;  /* 0x00110000dc34783b */ /* 0x002fe20000004200 */
[C---:B------:R-:W-:Y:S04]  /*f9d0*/  FMUL.FTZ R22, R166.reuse, R146 ;  /* 0x00000092a6167220 */ /* 0x040fe80000410000 */
[C---:B------:R-:W-:Y:S01]  /*f9e0*/  FMUL.FTZ R23, R166.reuse, R147 ;  /* 0x00000093a6177220 */ /* 0x040fe20000410000 */
[----:B------:R-:W-:Y:S01]  /*f9f0*/  MUFU.EX2 R153, R56 ;  /* 0x0000003800997308 */ /* 0x000fe20000000800 */
[----:B------:R-:W-:Y:S01]  /*fa00*/  FFMA.FTZ R79, R79, c[0x0][0x2d0], -R201 ;  /* 0x0000b4004f4f7a23 */ /* 0x000fe200000108c9 */
[----:B------:R-:W1:Y:S01]  /*fa10*/  LDSM.16.MT88.4 R144, [R219+0x100] ;  /* 0x00010000db90783b */ /* 0x000e620000004200 */
[----:B------:R-:W-:Y:S02]  /*fa20*/  FFMA.FTZ R179, R167, R243, R179 ;  /* 0x000000f3a7b37223 */ /* 0x000fe400000100b3 */
[----:B------:R-:W-:Y:S01]  /*fa30*/  FFMA.FTZ R180, R166, R242, R180 ;  /* 0x000000f2a6b47223 */ /* 0x000fe200000100b4 */
[-C--:B------:R-:W-:Y:S03]  /*fa40*/  HMMA.16816.F32 R20, R160, R172.reuse, R20 ;  /* 0x000000aca014723c */ /* 0x080fe60000001814 */
[----:B------:R-:W-:Y:S01]  /*fa50*/  FFMA.FTZ R188, R165, R241, R188 ;  /* 0x000000f1a5bc7223 */ /* 0x000fe200000100bc */
[----:B------:R-:W-:Y:S01]  /*fa60*/  MUFU.EX2 R148, R57 ;  /* 0x0000003900947308 */ /* 0x000fe20000000800 */
[----:B------:R-:W-:Y:S01]  /*fa70*/  MOV R165, R0 ;  /* 0x0000000000a57202 */ /* 0x000fe20000000f00 */
[----:B------:R-:W-:Y:S01]  /*fa80*/  FFMA.FTZ R187, R164, R240, R187 ;  /* 0x000000f0a4bb7223 */ /* 0x000fe200000100bb */
[----:B------:R-:W-:Y:S01]  /*fa90*/  MOV R164, R168 ;  /* 0x000000a800a47202 */ /* 0x000fe20000000f00 */
[C---:B------:R-:W-:Y:S04]  /*faa0*/  HMMA.16816.F32 R24, R156.reuse, R172, R24 ;  /* 0x000000ac9c18723c */ /* 0x040fe80000001818 */
[----:B------:R-:W-:Y:S02]  /*fab0*/  FADD.FTZ R179, R170, R179 ;  /* 0x000000b3aab37221 */ /* 0x000fe40000010000 */
[----:B------:R-:W-:Y:S01]  /*fac0*/  MUFU.EX2 R154, R58 ;  /* 0x0000003a009a7308 */ /* 0x000fe20000000800 */
[----:B------:R-:W-:Y:S01]  /*fad0*/  FFMA.FTZ R172, R29, c[0x0][0x2d0], -R202 ;  /* 0x0000b4001dac7a23 */ /* 0x000fe200000108ca */
[-C--:B------:R-:W-:Y:S04]  /*fae0*/  HMMA.16816.F32 R32, R156, R174.reuse, R32 ;  /* 0x000000ae9c20723c */ /* 0x080fe80000001820 */
[C---:B------:R-:W-:Y:S02]  /*faf0*/  FMUL.FTZ R29, R167.reuse, R133 ;  /* 0x00000085a71d7220 */ /* 0x040fe40000410000 */
[----:B------:R-:W-:Y:S02]  /*fb00*/  FFMA.FTZ R173, R30, c[0x0][0x2d0], -R201 ;  /* 0x0000b4001ead7a23 */ /* 0x000fe400000108c9 */
[C---:B------:R-:W-:Y:S01]  /*fb10*/  HMMA.16816.F32 R100, R160.reuse, R174, R100 ;  /* 0x000000aea064723c */ /* 0x040fe20000001864 */
[----:B------:R2:W-:Y:S03]  /*fb20*/  MUFU.EX2 R174, R136 ;  /* 0x0000008800ae7308 */ /* 0x0005e60000000800 */
[----:B------:R-:W-:Y:S01]  /*fb30*/  FMUL.FTZ R30, R166, R134 ;  /* 0x00000086a61e7220 */ /* 0x000fe20000410000 */
[----:B------:R-:W-:Y:S01]  /*fb40*/  MOV R166, R2 ;  /* 0x0000000200a67202 */ /* 0x000fe20000000f00 */
[----:B------:R-:W3:Y:S01]  /*fb50*/  LDSM.16.MT88.4 R132, [R218+0x100] ;  /* 0x00010000da84783b */ /* 0x000ee20000004200 */
[----:B------:R-:W-:Y:S02]  /*fb60*/  FFMA.FTZ R175, R36, c[0x0][0x2d0], -R205 ;  /* 0x0000b40024af7a23 */ /* 0x000fe400000108cd */
[----:B------:R-:W-:Y:S02]  /*fb70*/  FMUL.FTZ R36, R167, R128 ;  /* 0x00000080a7247220 */ /* 0x000fe40000410000 */
[----:B------:R4:W-:Y:S01]  /*fb80*/  MUFU.EX2 R149, R59 ;  /* 0x0000003b00957308 */ /* 0x0009e20000000800 */
[-C--:B-1----:R-:W-:Y:S02]  /*fb90*/  HMMA.16816.F32 R28, R160, R144.reuse, R28 ;  /* 0x00000090a01c723c */ /* 0x082fe4000000181c */
[----:B------:R-:W1:Y:S01]  /*fba0*/  LDSM.16.MT88.4 R128, [R225+0x900] ;  /* 0x00090000e180783b */ /* 0x000e620000004200 */
[----:B------:R-:W-:Y:S01]  /*fbb0*/  FADD.FTZ R180, R177, R180 ;  /* 0x000000b4b1b47221 */ /* 0x000fe20000010000 */
[----:B------:R-:W-:Y:S01]  /*fbc0*/  MOV R167, R3 ;  /* 0x0000000300a77202 */ /* 0x000fe20000000f00 */
[----:B------:R-:W-:Y:S02]  /*fbd0*/  FADD.FTZ R188, R181, R188 ;  /* 0x000000bcb5bc7221 */ /* 0x000fe40000010000 */
[----:B------:R-:W-:Y:S01]  /*fbe0*/  FADD.FTZ R187, R184, R187 ;  /* 0x000000bbb8bb7221 */ /* 0x000fe20000010000 */
[C---:B------:R-:W-:Y:S01]  /*fbf0*/  HMMA.16816.F32 R104, R156.reuse, R144, R104 ;  /* 0x000000909c68723c */ /* 0x040fe20000001868 */
[----:B------:R-:W-:Y:S03]  /*fc00*/  MUFU.EX2 R145, R65 ;  /* 0x0000004100917308 */ /* 0x000fe60000000800 */
[----:B------:R-:W-:Y:S01]  /*fc10*/  FADD.FTZ R179, R171, R179 ;  /* 0x000000b3abb37221 */ /* 0x000fe20000010000 */
[----:B--2---:R-:W2:Y:S01]  /*fc20*/  LDSM.16.MT88.4 R136, [R220+0x900] ;  /* 0x00090000dc88783b */ /* 0x004ea20000004200 */
[----:B------:R-:W-:Y:S02]  /*fc30*/  FADD.FTZ R180, R178, R180 ;  /* 0x000000b4b2b47221 */ /* 0x000fe40000010000 */
[-C--:B------:R-:W-:Y:S03]  /*fc40*/  HMMA.16816.F32 R108, R156, R146.reuse, R108 ;  /* 0x000000929c6c723c */ /* 0x080fe6000000186c */
[----:B------:R5:W-:Y:S01]  /*fc50*/  MUFU.EX2 R144, R67 ;  /* 0x0000004300907308 */ /* 0x000be20000000800 */
[----:B------:R-:W-:Y:S02]  /*fc60*/  FADD.FTZ R188, R182, R188 ;  /* 0x000000bcb6bc7221 */ /* 0x000fe40000010000 */
[----:B------:R-:W-:Y:S01]  /*fc70*/  FADD.FTZ R187, R185, R187 ;  /* 0x000000bbb9bb7221 */ /* 0x000fe20000010000 */
[----:B----4-:R-:W-:Y:S01]  /*fc80*/  LDSM.16.MT88.4 R56, [R219+0x1900] ;  /* 0x00190000db38783b */ /* 0x010fe20000004200 */
[C---:B------:R-:W-:Y:S04]  /*fc90*/  HMMA.16816.F32 R112, R160.reuse, R146, R112 ;  /* 0x00000092a070723c */ /* 0x040fe80000001870 */
[----:B------:R-:W-:Y:S01]  /*fca0*/  FADD.FTZ R179, R176, R179 ;  /* 0x000000b3b0b37221 */ /* 0x000fe20000010000 */
[----:B------:R-:W-:Y:S01]  /*fcb0*/  MUFU.EX2 R247, R247 ;  /* 0x000000f700f77308 */ /* 0x000fe20000000800 */
[----:B------:R-:W-:Y:S02]  /*fcc0*/  FADD.FTZ R180, R169, R180 ;  /* 0x000000b4a9b47221 */ /* 0x000fe40000010000 */
[----:B------:R-:W-:Y:S01]  /*fcd0*/  FADD.FTZ R188, R183, R188 ;  /* 0x000000bcb7bc7221 */ /* 0x000fe20000010000 */
[-C--:B---3--:R-:W-:Y:S03]  /*fce0*/  HMMA.16816.F32 R36, R160, R132.reuse, R36 ;  /* 0x00000084a024723c */ /* 0x088fe60000001824 */
[----:B------:R-:W-:Y:S03]  /*fcf0*/  FADD.FTZ R187, R186, R187 ;  /* 0x000000bbbabb7221 */ /* 0x000fe60000010000 */
[----:B------:R-:W3:Y:S01]  /*fd00*/  MUFU.EX2 R193, R193 ;  /* 0x000000c100c17308 */ /* 0x000ee20000000800 */
[----:B------:R-:W-:Y:S01]  /*fd10*/  FADD.FTZ R179, R189, R179 ;  /* 0x000000b3bdb37221 */ /* 0x000fe20000010000 */
[C---:B------:R-:W-:Y:S01]  /*fd20*/  HMMA.16816.F32 R116, R156.reuse, R132, R116 ;  /* 0x000000849c74723c */ /* 0x040fe20000001874 */
[----:B-----5:R-:W-:Y:S03]  /*fd30*/  LDSM.16.MT88.4 R64, [R219+0x1100] ;  /* 0x00110000db40783b */ /* 0x020fe60000004200 */
[----:B------:R-:W-:Y:S02]  /*fd40*/  FADD.FTZ R180, R191, R180 ;  /* 0x000000b4bfb47221 */ /* 0x000fe40000010000 */
[----:B------:R-:W-:Y:S02]  /*fd50*/  FADD.FTZ R179, R190, R179 ;  /* 0x000000b3beb37221 */ /* 0x000fe40000010000 */
[----:B------:R-:W4:Y:S01]  /*fd60*/  MUFU.EX2 R194, R194 ;  /* 0x000000c200c27308 */ /* 0x000f220000000800 */
[-C--:B------:R-:W-:Y:S03]  /*fd70*/  HMMA.16816.F32 R120, R156, R134.reuse, R120 ;  /* 0x000000869c78723c */ /* 0x080fe60000001878 */
[----:B------:R-:W-:Y:S05]  /*fd80*/  FADD.FTZ R180, R192, R180 ;  /* 0x000000b4c0b47221 */ /* 0x000fea0000010000 */
[----:B------:R-:W-:Y:S01]  /*fd90*/  HMMA.16816.F32 R124, R160, R134, R124 ;  /* 0x00000086a07c723c */ /* 0x000fe2000000187c */
[----:B------:R-:W5:Y:S03]  /*fda0*/  MUFU.EX2 R196, R196 ;  /* 0x000000c400c47308 */ /* 0x000f660000000800 */
[----:B------:R-:W-:Y:S02]  /*fdb0*/  FADD.FTZ R180, R195, R180 ;  /* 0x000000b4c3b47221 */ /* 0x000fe40000010000 */
[----:B---3--:R-:W-:Y:S05]  /*fdc0*/  FADD.FTZ R179, R193, R179 ;  /* 0x000000b3c1b37221 */ /* 0x008fea0000010000 */
[----:B------:R-:W3:Y:S01]  /*fdd0*/  MUFU.EX2 R197, R197 ;  /* 0x000000c500c57308 */ /* 0x000ee20000000800 */
[C---:B----4-:R-:W-:Y:S01]  /*fde0*/  F2FP.PACK_AB R50, R194.reuse, R193 ;  /* 0x000000c1c232723e */ /* 0x050fe200000000ff */
[----:B------:R-:W-:Y:S08]  /*fdf0*/  FADD.FTZ R194, R194, R179 ;  /* 0x000000b3c2c27221 */ /* 0x000ff00000010000 */
[----:B------:R-:W4:Y:S01]  /*fe00*/  MUFU.EX2 R198, R198 ;  /* 0x000000c600c67308 */ /* 0x000f220000000800 */
[C---:B-----5:R-:W-:Y:S01]  /*fe10*/  F2FP.PACK_AB R51, R196.reuse, R195 ;  /* 0x000000c3c433723e */ /* 0x060fe200000000ff */
[----:B------:R-:W-:Y:S08]  /*fe20*/  FADD.FTZ R196, R196, R180 ;  /* 0x000000b4c4c47221 */ /* 0x000ff00000010000 */
[----:B------:R-:W5:Y:S01]  /*fe30*/  MUFU.EX2 R199, R199 ;  /* 0x000000c700c77308 */ /* 0x000f620000000800 */
[-C--:B-1----:R-:W-:Y:S05]  /*fe40*/  HMMA.16816.F32 R4, R48, R128.reuse, R4 ;  /* 0x000000803004723c */ /* 0x082fea0000001804 */
[----:B---3--:R-:W-:Y:S04]  /*fe50*/  FADD.FTZ R188, R197, R188 ;  /* 0x000000bcc5bc7221 */ /* 0x008fe80000010000 */
[----:B------:R-:W1:Y:S03]  /*fe60*/  MUFU.EX2 R200, R200 ;  /* 0x000000c800c87308 */ /* 0x000e660000000800 */
[C---:B----4-:R-:W-:Y:S01]  /*fe70*/  F2FP.PACK_AB R132, R198.reuse, R197 ;  /* 0x000000c5c684723e */ /* 0x050fe200000000ff */
[----:B------:R-:W-:Y:S06]  /*fe80*/  FADD.FTZ R188, R198, R188 ;  /* 0x000000bcc6bc7221 */ /* 0x000fec0000010000 */
[----:B------:R-:W3:Y:S01]  /*fe90*/  MUFU.EX2 R203, R203 ;  /* 0x000000cb00cb7308 */ /* 0x000ee20000000800 */
[----:B-----5:R-:W-:Y:S09]  /*fea0*/  FADD.FTZ R187, R199, R187 ;  /* 0x000000bbc7bb7221 */ /* 0x020ff20000010000 */
[----:B------:R-:W4:Y:S01]  /*feb0*/  MUFU.EX2 R172, R172 ;  /* 0x000000ac00ac7308 */ /* 0x000f220000000800 */
[C---:B-1----:R-:W-:Y:S01]  /*fec0*/  F2FP.PACK_AB R133, R200.reuse, R199 ;  /* 0x000000c7c885723e */ /* 0x042fe200000000ff */
[----:B------:R-:W-:Y:S08]  /*fed0*/  FADD.FTZ R187, R200, R187 ;  /* 0x000000bbc8bb7221 */ /* 0x000ff00000010000 */
[----:B------:R-:W1:Y:S01]  /*fee0*/  MUFU.EX2 R173, R173 ;  /* 0x000000ad00ad7308 */ /* 0x000e620000000800 */
[----:B---3--:R-:W-:Y:S09]  /*fef0*/  FADD.FTZ R188, R203, R188 ;  /* 0x000000bccbbc7221 */ /* 0x008ff20000010000 */
[----:B------:R-:W-:Y:S01]  /*ff00*/  MUFU.EX2 R248, R248 ;  /* 0x000000f800f87308 */ /* 0x000fe20000000800 */
[C---:B----4-:R-:W-:Y:S01]  /*ff10*/  F2FP.PACK_AB R134, R172.reuse, R203 ;  /* 0x000000cbac86723e */ /* 0x050fe200000000ff */
[----:B------:R-:W-:Y:S04]  /*ff20*/  FADD.FTZ R172, R172, R188 ;  /* 0x000000bcacac7221 */ /* 0x000fe80000010000 */
[----:B------:R-:W-:Y:S04]  /*ff30*/  FADD.FTZ R172, R247, R172 ;  /* 0x000000acf7ac7221 */ /* 0x000fe80000010000 */
[----:B------:R-:W-:Y:S01]  /*ff40*/  MUFU.EX2 R249, R249 ;  /* 0x000000f900f97308 */ /* 0x000fe20000000800 */
[C---:B-1----:R-:W-:Y:S01]  /*ff50*/  F2FP.PACK_AB R135, R174.reuse, R173 ;  /* 0x000000adae87723e */ /* 0x042fe200000000ff */
[----:B------:R-:W-:Y:S04]  /*ff60*/  FADD.FTZ R187, R173, R187 ;  /* 0x000000bbadbb7221 */ /* 0x000fe80000010000 */
[----:B------:R-:W-:Y:S04]  /*ff70*/  FADD.FTZ R187, R174, R187 ;  /* 0x000000bbaebb7221 */ /* 0x000fe80000010000 */
[----:B------:R-:W-:Y:S01]  /*ff80*/  MUFU.EX2 R250, R250 ;  /* 0x000000fa00fa7308 */ /* 0x000fe20000000800 */
[C---:B------:R-:W-:Y:S07]  /*ff90*/  HMMA.16816.F32 R8, R132.reuse, R128, R8 ;  /* 0x000000808408723c */ /* 0x040fee0000001808 */
[--C-:B------:R-:W-:Y:S01]  /*ffa0*/  FFMA.FTZ R128, R41, c[0x0][0x2d0], -R202.reuse ;  /* 0x0000b40029807a23 */ /* 0x100fe200000108ca */
[-C--:B------:R-:W-:Y:S01]  /*ffb0*/  HMMA.16816.F32 R12, R132, R130.reuse, R12 ;  /* 0x00000082840c723c */ /* 0x080fe2000000180c */
[----:B------:R-:W1:Y:S03]  /*ffc0*/  MUFU.EX2 R175, R175 ;  /* 0x000000af00af7308 */ /* 0x000e660000000800 */
[--C-:B------:R-:W-:Y:S04]  /*ffd0*/  FFMA.FTZ R129, R42, c[0x0][0x2d0], -R201.reuse ;  /* 0x0000b4002a817a23 */ /* 0x100fe800000108c9 */
[C---:B------:R-:W-:Y:S03]  /*ffe0*/  HMMA.16816.F32 R16, R48.reuse, R130, R16 ;  /* 0x000000823010723c */ /* 0x040fe60000001810 */
[----:B------:R-:W3:Y:S04]  /*fff0*/  MUFU.EX2 R128, R128 ;  /* 0x0000008000807308 */ /* 0x000ee80000000800 */
[----:B------:R-:W-:Y:S01]  /*10000*/  FFMA.FTZ R130, R43, c[0x0][0x2d0], -R201 ;  /* 0x0000b4002b827a23 */ /* 0x000fe200000108c9 */
[-C--:B--2---:R-:W-:Y:S01]  /*10010*/  HMMA.16816.F32 R20, R48, R136.reuse, R20 ;  /* 0x000000883014723c */ /* 0x084fe20000001814 */
[----:B------:R-:W2:Y:S03]  /*10020*/  LDSM.16.MT88.4 R40, [R218+0x900] ;  /* 0x00090000da28783b */ /* 0x000ea60000004200 */
[----:B------:R-:W-:Y:S01]  /*10030*/  FFMA.FTZ R131, R44, c[0x0][0x2d0], -R202 ;  /* 0x0000b4002c837a23 */ /* 0x000fe200000108ca */
[----:B------:R-:W4:Y:S03]  /*10040*/  MUFU.EX2 R129, R129 ;  /* 0x0000008100817308 */ /* 0x000f260000000800 */
[C---:B------:R-:W-:Y:S01]  /*10050*/  HMMA.16816.F32 R24, R132.reuse, R136, R24 ;  /* 0x000000888418723c */ /* 0x040fe20000001818 */
[----:B------:R-:W5:Y:S03]  /*10060*/  LDSM.16.MT88.4 R44, [R225+0x1100] ;  /* 0x00110000e12c783b */ /* 0x000f660000004200 */
[----:B-1----:R-:W-:Y:S03]  /*10070*/  FADD.FTZ R194, R175, R194 ;  /* 0x000000c2afc27221 */ /* 0x002fe60000010000 */
[----:B------:R-:W1:Y:S01]  /*10080*/  MUFU.EX2 R130, R130 ;  /* 0x0000008200827308 */ /* 0x000e620000000800 */
[-C--:B------:R-:W-:Y:S04]  /*10090*/  HMMA.16816.F32 R32, R132, R138.reuse, R32 ;  /* 0x0000008a8420723c */ /* 0x080fe80000001820 */
[----:B---3--:R-:W-:Y:S04]  /*100a0*/  FADD.FTZ R172, R128, R172 ;  /* 0x000000ac80ac7221 */ /* 0x008fe80000010000 */
[C---:B------:R-:W-:Y:S01]  /*100b0*/  HMMA.16816.F32 R100, R48.reuse, R138, R100 ;  /* 0x0000008a3064723c */ /* 0x040fe20000001864 */
[----:B------:R-:W3:Y:S03]  /*100c0*/  MUFU.EX2 R131, R131 ;  /* 0x0000008300837308 */ /* 0x000ee60000000800 */
[----:B----4-:R-:W-:Y:S04]  /*100d0*/  FADD.FTZ R187, R129, R187 ;  /* 0x000000bb81bb7221 */ /* 0x010fe80000010000 */
[-C--:B------:R-:W-:Y:S03]  /*100e0*/  HMMA.16816.F32 R28, R48, R140.reuse, R28 ;  /* 0x0000008c301c723c */ /* 0x080fe6000000181c */
[----:B------:R-:W4:Y:S01]  /*100f0*/  MUFU.EX2 R206, R206 ;  /* 0x000000ce00ce7308 */ /* 0x000f220000000800 */
[----:B-1----:R-:W-:Y:S04]  /*10100*/  FADD.FTZ R187, R130, R187 ;  /* 0x000000bb82bb7221 */ /* 0x002fe80000010000 */
[C---:B------:R-:W-:Y:S04]  /*10110*/  HMMA.16816.F32 R104, R132.reuse, R140, R104 ;  /* 0x0000008c8468723c */ /* 0x040fe80000001868 */
[----:B------:R-:W-:Y:S01]  /*10120*/  FADD.FTZ R187, R249, R187 ;  /* 0x000000bbf9bb7221 */ /* 0x000fe20000010000 */
[----:B------:R-:W1:Y:S03]  /*10130*/  MUFU.EX2 R207, R207 ;  /* 0x000000cf00cf7308 */ /* 0x000e660000000800 */
[-C--:B------:R-:W-:Y:S04]  /*10140*/  HMMA.16816.F32 R108, R132, R142.reuse, R108 ;  /* 0x0000008e846c723c */ /* 0x080fe8000000186c */
[----:B---3--:R-:W-:Y:S02]  /*10150*/  FADD.FTZ R172, R131, R172 ;  /* 0x000000ac83ac7221 */ /* 0x008fe40000010000 */
[----:B------:R-:W-:Y:S01]  /*10160*/  FADD.FTZ R187, R250, R187 ;  /* 0x000000bbfabb7221 */ /* 0x000fe20000010000 */
[----:B------:R-:W3:Y:S01]  /*10170*/  MUFU.EX2 R208, R208 ;  /* 0x000000d000d07308 */ /* 0x000ee20000000800 */
[C---:B------:R-:W-:Y:S04]  /*10180*/  HMMA.16816.F32 R112, R48.reuse, R142, R112 ;  /* 0x0000008e3070723c */ /* 0x040fe80000001870 */
[----:B----4-:R-:W-:Y:S02]  /*10190*/  FADD.FTZ R194, R206, R194 ;  /* 0x000000c2cec27221 */ /* 0x010fe40000010000 */
[----:B------:R-:W-:Y:S02]  /*101a0*/  FADD.FTZ R172, R248, R172 ;  /* 0x000000acf8ac7221 */ /* 0x000fe40000010000 */
[-C--:B--2---:R-:W-:Y:S01]  /*101b0*/  HMMA.16816.F32 R36, R48, R40.reuse, R36 ;  /* 0x000000283024723c */ /* 0x084fe20000001824 */
[----:B------:R-:W2:Y:S03]  /*101c0*/  MUFU.EX2 R209, R209 ;  /* 0x000000d100d17308 */ /* 0x000ea60000000800 */
[----:B-1----:R-:W-:Y:S04]  /*101d0*/  FADD.FTZ R196, R207, R196 ;  /* 0x000000c4cfc47221 */ /* 0x002fe80000010000 */
[C---:B------:R-:W-:Y:S03]  /*101e0*/  HMMA.16816.F32 R116, R132.reuse, R40, R116 ;  /* 0x000000288474723c */ /* 0x040fe60000001874 */
[----:B------:R-:W1:Y:S04]  /*101f0*/  MUFU.EX2 R210, R210 ;  /* 0x000000d200d27308 */ /* 0x000e680000000800 */
[----:B------:R-:W-:Y:S01]  /*10200*/  F2FP.PACK_AB R40, R206, R175 ;  /* 0x000000afce28723e */ /* 0x000fe200000000ff */
[-C--:B------:R-:W-:Y:S04]  /*10210*/  HMMA.16816.F32 R120, R132, R42.reuse, R120 ;  /* 0x0000002a8478723c */ /* 0x080fe80000001878 */
[C---:B---3--:R-:W-:Y:S01]  /*10220*/  F2FP.PACK_AB R41, R208.reuse, R207 ;  /* 0x000000cfd029723e */ /* 0x048fe200000000ff */
[----:B------:R-:W3:Y:S01]  /*10230*/  MUFU.EX2 R211, R211 ;  /* 0x000000d300d37308 */ /* 0x000ee20000000800 */
[----:B------:R-:W-:Y:S02]  /*10240*/  FADD.FTZ R196, R208, R196 ;  /* 0x000000c4d0c47221 */ /* 0x000fe40000010000 */
[----:B------:R-:W-:Y:S04]  /*10250*/  HMMA.16816.F32 R124, R48, R42, R124 ;  /* 0x0000002a307c723c */ /* 0x000fe8000000187c */
[----:B--2---:R-:W-:Y:S03]  /*10260*/  FADD.FTZ R194, R209, R194 ;  /* 0x000000c2d1c27221 */ /* 0x004fe60000010000 */
[----:B------:R-:W2:Y:S01]  /*10270*/  MUFU.EX2 R246, R246 ;  /* 0x000000f600f67308 */ /* 0x000ea20000000800 */
[----:B------:R-:W-:Y:S04]  /*10280*/  F2FP.PACK_AB R48, R128, R247 ;  /* 0x000000f78030723e */ /* 0x000fe800000000ff */
[C---:B-1----:R-:W-:Y:S01]  /*10290*/  F2FP.PACK_AB R42, R210.reuse, R209 ;  /* 0x000000d1d22a723e */ /* 0x042fe200000000ff */
[----:B------:R-:W-:Y:S01]  /*102a0*/  FADD.FTZ R194, R210, R194 ;  /* 0x000000c2d2c27221 */ /* 0x000fe20000010000 */
[----:B------:R-:W-:Y:S02]  /*102b0*/  F2FP.PACK_AB R49, R130, R129 ;  /* 0x000000818231723e */ /* 0x000fe400000000ff */
[----:B------:R-:W-:Y:S01]  /*102c0*/  F2FP.PACK_AB R50, R248, R131 ;  /* 0x00000083f832723e */ /* 0x000fe200000000ff */
[----:B------:R-:W1:Y:S01]  /*102d0*/  MUFU.EX2 R251, R251 ;  /* 0x000000fb00fb7308 */ /* 0x000e620000000800 */
[----:B------:R-:W-:Y:S01]  /*102e0*/  F2FP.PACK_AB R51, R250, R249 ;  /* 0x000000f9fa33723e */ /* 0x000fe200000000ff */
[----:B---3--:R-:W-:Y:S08]  /*102f0*/  FADD.FTZ R196, R211, R196 ;  /* 0x000000c4d3c47221 */ /* 0x008ff00000010000 */
[----:B------:R-:W3:Y:S01]  /*10300*/  MUFU.EX2 R252, R252 ;  /* 0x000000fc00fc7308 */ /* 0x000ee20000000800 */
[C---:B--2---:R-:W-:Y:S01]  /*10310*/  F2FP.PACK_AB R43, R246.reuse, R211 ;  /* 0x000000d3f62b723e */ /* 0x044fe200000000ff */
[----:B------:R-:W-:Y:S08]  /*10320*/  FADD.FTZ R196, R246, R196 ;  /* 0x000000c4f6c47221 */ /* 0x000ff00000010000 */
[----:B------:R-:W-:Y:S01]  /*10330*/  MUFU.EX2 R60, R60 ;  /* 0x0000003c003c7308 */ /* 0x000fe20000000800 */
[-C--:B-----5:R-:W-:Y:S05]  /*10340*/  HMMA.16816.F32 R4, R40, R44.reuse, R4 ;  /* 0x0000002c2804723c */ /* 0x0a0fea0000001804 */
[----:B-1----:R-:W-:Y:S03]  /*10350*/  FADD.FTZ R194, R251, R194 ;  /* 0x000000c2fbc27221 */ /* 0x002fe60000010000 */
[C---:B------:R-:W-:Y:S01]  /*10360*/  HMMA.16816.F32 R8, R48.reuse, R44, R8 ;  /* 0x0000002c3008723c */ /* 0x040fe20000001808 */
[----:B------:R-:W1:Y:S03]  /*10370*/  MUFU.EX2 R61, R61 ;  /* 0x0000003d003d7308 */ /* 0x000e660000000800 */
[----:B---3--:R-:W-:Y:S04]  /*10380*/  FADD.FTZ R194, R252, R194 ;  /* 0x000000c2fcc27221 */ /* 0x008fe80000010000 */
[-C--:B------:R-:W-:Y:S03]  /*10390*/  HMMA.16816.F32 R12, R48, R46.reuse, R12 ;  /* 0x0000002e300c723c */ /* 0x080fe6000000180c */
[----:B------:R-:W-:Y:S05]  /*103a0*/  MUFU.EX2 R62, R62 ;  /* 0x0000003e003e7308 */ /* 0x000fea0000000800 */
[C---:B------:R-:W-:Y:S01]  /*103b0*/  HMMA.16816.F32 R16, R40.reuse, R46, R16 ;  /* 0x0000002e2810723c */ /* 0x040fe20000001810 */
[----:B------:R-:W2:Y:S04]  /*103c0*/  LDSM.16.MT88.4 R44, [R218+0x1100] ;  /* 0x00110000da2c783b */ /* 0x000ea80000004200 */
[----:B------:R-:W3:Y:S03]  /*103d0*/  MUFU.EX2 R63, R63 ;  /* 0x0000003f003f7308 */ /* 0x000ee60000000800 */
[-C--:B------:R-:W-:Y:S07]  /*103e0*/  HMMA.16816.F32 R20, R40, R52.reuse, R20 ;  /* 0x000000342814723c */ /* 0x080fee0000001814 */
[----:B------:R-:W-:Y:S01]  /*103f0*/  MUFU.EX2 R72, R72 ;  /* 0x0000004800487308 */ /* 0x000fe20000000800 */
[C---:B------:R-:W-:Y:S08]  /*10400*/  HMMA.16816.F32 R24, R48.reuse, R52, R24 ;  /* 0x000000343018723c */ /* 0x040ff00000001818 */
[-C--:B------:R-:W-:Y:S01]  /*10410*/  HMMA.16816.F32 R32, R48, R54.reuse, R32 ;  /* 0x000000363020723c */ /* 0x080fe20000001820 */
[----:B------:R-:W-:Y:S07]  /*10420*/  MUFU.EX2 R73, R73 ;  /* 0x0000004900497308 */ /* 0x000fee0000000800 */
[C---:B------:R-:W-:Y:S01]  /*10430*/  HMMA.16816.F32 R100, R40.reuse, R54, R100 ;  /* 0x000000362864723c */ /* 0x040fe20000001864 */
[----:B------:R-:W4:Y:S02]  /*10440*/  LDSM.16.MT88.4 R52, [R225+0x1900] ;  /* 0x00190000e134783b */ /* 0x000f240000004200 */
[----:B------:R-:W-:Y:S05]  /*10450*/  MUFU.EX2 R74, R74 ;  /* 0x0000004a004a7308 */ /* 0x000fea0000000800 */
[-C--:B------:R-:W-:Y:S05]  /*10460*/  HMMA.16816.F32 R28, R40, R64.reuse, R28 ;  /* 0x00000040281c723c */ /* 0x080fea000000181c */
[----:B------:R-:W-:Y:S03]  /*10470*/  MUFU.EX2 R75, R75 ;  /* 0x0000004b004b7308 */ /* 0x000fe60000000800 */
[C---:B------:R-:W-:Y:S07]  /*10480*/  HMMA.16816.F32 R104, R48.reuse, R64, R104 ;  /* 0x000000403068723c */ /* 0x040fee0000001868 */
[----:B------:R-:W-:Y:S01]  /*10490*/  MUFU.EX2 R76, R76 ;  /* 0x0000004c004c7308 */ /* 0x000fe20000000800 */
[-C--:B------:R-:W-:Y:S04]  /*104a0*/  HMMA.16816.F32 R108, R48, R66.reuse, R108 ;  /* 0x00000042306c723c */ /* 0x080fe8000000186c */
[--C-:B------:R-:W-:Y:S02]  /*104b0*/  FFMA.FTZ R64, R68, c[0x0][0x2d0], -R205.reuse ;  /* 0x0000b40044407a23 */ /* 0x100fe400000108cd */
[--C-:B------:R-:W-:Y:S02]  /*104c0*/  FFMA.FTZ R65, R69, c[0x0][0x2d0], -R205.reuse ;  /* 0x0000b40045417a23 */ /* 0x100fe400000108cd */
[C---:B------:R-:W-:Y:S01]  /*104d0*/  HMMA.16816.F32 R112, R40.reuse, R66, R112 ;  /* 0x000000422870723c */ /* 0x040fe20000001870 */
[----:B------:R-:W-:Y:S03]  /*104e0*/  MUFU.EX2 R77, R77 ;  /* 0x0000004d004d7308 */ /* 0x000fe60000000800 */
[--C-:B------:R-:W-:Y:S02]  /*104f0*/  FFMA.FTZ R68, R80, c[0x0][0x2d0], -R205.reuse ;  /* 0x0000b40050447a23 */ /* 0x100fe400000108cd */
[--C-:B------:R-:W-:Y:S02]  /*10500*/  FFMA.FTZ R69, R81, c[0x0][0x2d0], -R205.reuse ;  /* 0x0000b40051457a23 */ /* 0x100fe400000108cd */
[-C--:B--2---:R-:W-:Y:S03]  /*10510*/  HMMA.16816.F32 R36, R40, R44.reuse, R36 ;  /* 0x0000002c2824723c */ /* 0x084fe60000001824 */
[----:B------:R-:W2:Y:S01]  /*10520*/  MUFU.EX2 R64, R64 ;  /* 0x0000004000407308 */ /* 0x000ea20000000800 */
[--C-:B------:R-:W-:Y:S02]  /*10530*/  FFMA.FTZ R66, R70, c[0x0][0x2d0], -R204.reuse ;  /* 0x0000b40046427a23 */ /* 0x100fe400000108cc */
[--C-:B------:R-:W-:Y:S02]  /*10540*/  FFMA.FTZ R67, R71, c[0x0][0x2d0], -R204.reuse ;  /* 0x0000b40047437a23 */ /* 0x100fe400000108cc */
[C---:B------:R-:W-:Y:S04]  /*10550*/  HMMA.16816.F32 R116, R48.reuse, R44, R116 ;  /* 0x0000002c3074723c */ /* 0x040fe80000001874 */
[--C-:B------:R-:W-:Y:S01]  /*10560*/  FFMA.FTZ R70, R82, c[0x0][0x2d0], -R204.reuse ;  /* 0x0000b40052467a23 */ /* 0x100fe200000108cc */
[----:B------:R-:W5:Y:S01]  /*10570*/  MUFU.EX2 R65, R65 ;  /* 0x0000004100417308 */ /* 0x000f620000000800 */
[--C-:B------:R-:W-:Y:S01]  /*10580*/  FFMA.FTZ R71, R83, c[0x0][0x2d0], -R204.reuse ;  /* 0x0000b40053477a23 */ /* 0x100fe200000108cc */
[----:B------:R-:W-:Y:S01]  /*10590*/  F2FP.PACK_AB R44, R148, R153 ;  /* 0x00000099942c723e */ /* 0x000fe200000000ff */
[-C--:B------:R-:W-:Y:S01]  /*105a0*/  HMMA.16816.F32 R120, R48, R46.reuse, R120 ;  /* 0x0000002e3078723c */ /* 0x080fe20000001878 */
[----:B------:R-:W2:Y:S03]  /*105b0*/  LDSM.16.MT88.4 R48, [R220+0x1900] ;  /* 0x00190000dc30783b */ /* 0x000ea60000004200 */
[----:B------:R-:W-:Y:S01]  /*105c0*/  F2FP.PACK_AB R45, R149, R154 ;  /* 0x0000009a952d723e */ /* 0x000fe200000000ff */
[----:B------:R-:W-:Y:S02]  /*105d0*/  FFMA.FTZ R81, R85, c[0x0][0x2d0], -R205 ;  /* 0x0000b40055517a23 */ /* 0x000fe400000108cd */
[--C-:B------:R-:W-:Y:S01]  /*105e0*/  FFMA.FTZ R85, R98, c[0x0][0x2d0], -R204.reuse ;  /* 0x0000b40062557a23 */ /* 0x100fe200000108cc */
[----:B------:R-:W-:Y:S01]  /*105f0*/  HMMA.16816.F32 R124, R40, R46, R124 ;  /* 0x0000002e287c723c */ /* 0x000fe2000000187c */
[----:B------:R-:W-:Y:S03]  /*10600*/  MUFU.EX2 R66, R66 ;  /* 0x0000004200427308 */ /* 0x000fe60000000800 */
[-C--:B------:R-:W-:Y:S01]  /*10610*/  MOV R98, R151.reuse ;  /* 0x0000009700627202 */ /* 0x080fe20000000f00 */
[--C-:B------:R-:W-:Y:S02]  /*10620*/  FFMA.FTZ R82, R86, c[0x0][0x2d0], -R204.reuse ;  /* 0x0000b40056527a23 */ /* 0x100fe400000108cc */
[----:B------:R-:W-:Y:S01]  /*10630*/  F2FP.PACK_AB R42, R145, R150 ;  /* 0x00000096912a723e */ /* 0x000fe200000000ff */
[--C-:B------:R-:W-:Y:S01]  /*10640*/  FFMA.FTZ R83, R87, c[0x0][0x2d0], -R204.reuse ;  /* 0x0000b40057537a23 */ /* 0x100fe200000108cc */
[----:B------:R-:W-:Y:S02]  /*10650*/  F2FP.PACK_AB R43, R144, R151 ;  /* 0x00000097902b723e */ /* 0x000fe400000000ff */
[----:B------:R-:W-:Y:S01]  /*10660*/  MUFU.EX2 R67, R67 ;  /* 0x0000004300437308 */ /* 0x000fe20000000800 */
[----:B------:R-:W-:Y:S01]  /*10670*/  F2FP.PACK_AB R40, R252, R251 ;  /* 0x000000fbfc28723e */ /* 0x000fe200000000ff */
[----:B------:R-:W-:Y:S01]  /*10680*/  FFMA.FTZ R204, R99, c[0x0][0x2d0], -R204 ;  /* 0x0000b40063cc7a23 */ /* 0x000fe200000108cc */
[----:B------:R-:W-:Y:S01]  /*10690*/  F2FP.PACK_AB R41, R155, R152 ;  /* 0x000000989b29723e */ /* 0x000fe200000000ff */
[--C-:B------:R-:W-:Y:S01]  /*106a0*/  FFMA.FTZ R87, R89, c[0x0][0x2d0], -R202.reuse ;  /* 0x0000b40059577a23 */ /* 0x100fe200000108ca */
[----:B------:R-:W-:Y:S01]  /*106b0*/  MOV R99, R150 ;  /* 0x0000009600637202 */ /* 0x000fe20000000f00 */
[--C-:B------:R-:W-:Y:S01]  /*106c0*/  FFMA.FTZ R89, R91, c[0x0][0x2d0], -R201.reuse ;  /* 0x0000b4005b597a23 */ /* 0x100fe200000108c9 */
[----:B------:R-:W-:Y:S01]  /*106d0*/  MOV R91, R149 ;  /* 0x00000095005b7202 */ /* 0x000fe20000000f00 */
[--C-:B------:R-:W-:Y:S01]  /*106e0*/  FFMA.FTZ R86, R88, c[0x0][0x2d0], -R202.reuse ;  /* 0x0000b40058567a23 */ /* 0x100fe200000108ca */
[----:B-1----:R-:W-:Y:S01]  /*106f0*/  F2FP.PACK_AB R46, R61, R60 ;  /* 0x0000003c3d2e723e */ /* 0x002fe200000000ff */
[-C--:B----4-:R-:W-:Y:S01]  /*10700*/  HMMA.16816.F32 R4, R40, R52.reuse, R4 ;  /* 0x000000342804723c */ /* 0x090fe20000001804 */
[----:B------:R-:W1:Y:S02]  /*10710*/  MUFU.EX2 R68, R68 ;  /* 0x0000004400447308 */ /* 0x000e640000000800 */
[----:B---3--:R-:W-:Y:S01]  /*10720*/  F2FP.PACK_AB R47, R63, R62 ;  /* 0x0000003e3f2f723e */ /* 0x008fe200000000ff */
[----:B------:R-:W-:Y:S02]  /*10730*/  FFMA.FTZ R88, R90, c[0x0][0x2d0], -R201 ;  /* 0x0000b4005a587a23 */ /* 0x000fe400000108c9 */
[--C-:B------:R-:W-:Y:S01]  /*10740*/  FFMA.FTZ R90, R92, c[0x0][0x2d0], -R202.reuse ;  /* 0x0000b4005c5a7a23 */ /* 0x100fe200000108ca */
[----:B------:R-:W-:Y:S01]  /*10750*/  MOV R92, R148 ;  /* 0x00000094005c7202 */ /* 0x000fe20000000f00 */
[--C-:B------:R-:W-:Y:S01]  /*10760*/  FFMA.FTZ R80, R84, c[0x0][0x2d0], -R205.reuse ;  /* 0x0000b40054507a23 */ /* 0x100fe200000108cd */
[----:B------:R-:W-:Y:S01]  /*10770*/  LDSM.16.MT88.4 R148, [R225+0x2900] ;  /* 0x00290000e194783b */ /* 0x000fe20000004200 */
[C---:B------:R-:W-:Y:S01]  /*10780*/  HMMA.16816.F32 R8, R44.reuse, R52, R8 ;  /* 0x000000342c08723c */ /* 0x040fe20000001808 */
[----:B------:R-:W3:Y:S03]  /*10790*/  MUFU.EX2 R69, R69 ;  /* 0x0000004500457308 */ /* 0x000ee60000000800 */
[--C-:B------:R-:W-:Y:S01]  /*107a0*/  FFMA.FTZ R84, R96, c[0x0][0x2d0], -R205.reuse ;  /* 0x0000b40060547a23 */ /* 0x100fe200000108cd */
[----:B------:R-:W-:Y:S01]  /*107b0*/  MOV R96, R144 ;  /* 0x0000009000607202 */ /* 0x000fe20000000f00 */
[----:B------:R-:W-:Y:S01]  /*107c0*/  FFMA.FTZ R205, R97, c[0x0][0x2d0], -R205 ;  /* 0x0000b40061cd7a23 */ /* 0x000fe200000108cd */
[----:B------:R-:W-:Y:S01]  /*107d0*/  MOV R97, R145 ;  /* 0x0000009100617202 */ /* 0x000fe20000000f00 */
[-C--:B------:R-:W-:Y:S03]  /*107e0*/  HMMA.16816.F32 R12, R44, R54.reuse, R12 ;  /* 0x000000362c0c723c */ /* 0x080fe6000000180c */
[----:B------:R-:W-:Y:S01]  /*107f0*/  MUFU.EX2 R70, R70 ;  /* 0x0000004600467308 */ /* 0x000fe20000000800 */
[----:B------:R-:W-:Y:S01]  /*10800*/  FFMA.FTZ R202, R93, c[0x0][0x2d0], -R202 ;  /* 0x0000b4005dca7a23 */ /* 0x000fe200000108ca */
[----:B------:R-:W-:Y:S01]  /*10810*/  MOV R93, R155 ;  /* 0x0000009b005d7202 */ /* 0x000fe20000000f00 */
[----:B------:R-:W-:Y:S02]  /*10820*/  FADD.FTZ R194, R99, R194 ;  /* 0x000000c263c27221 */ /* 0x000fe40000010000 */
[C---:B------:R-:W-:Y:S01]  /*10830*/  HMMA.16816.F32 R16, R40.reuse, R54, R16 ;  /* 0x000000362810723c */ /* 0x040fe20000001810 */
[----:B------:R-:W4:Y:S03]  /*10840*/  LDSM.16.MT88.4 R52, [R218+0x1900] ;  /* 0x00190000da34783b */ /* 0x000f260000004200 */
[----:B------:R-:W-:Y:S01]  /*10850*/  FADD.FTZ R194, R97, R194 ;  /* 0x000000c261c27221 */ /* 0x000fe20000010000 */
[----:B------:R-:W-:Y:S03]  /*10860*/  MUFU.EX2 R71, R71 ;  /* 0x0000004700477308 */ /* 0x000fe60000000800 */
[-C--:B--2---:R-:W-:Y:S04]  /*10870*/  HMMA.16816.F32 R20, R40, R48.reuse, R20 ;  /* 0x000000302814723c */ /* 0x084fe80000001814 */
[----:B------:R-:W-:Y:S03]  /*10880*/  FADD.FTZ R194, R64, R194 ;  /* 0x000000c240c27221 */ /* 0x000fe60000010000 */
[----:B------:R-:W-:Y:S01]  /*10890*/  MUFU.EX2 R78, R78 ;  /* 0x0000004e004e7308 */ /* 0x000fe20000000800 */
[C---:B------:R-:W-:Y:S04]  /*108a0*/  HMMA.16816.F32 R24, R44.reuse, R48, R24 ;  /* 0x000000302c18723c */ /* 0x040fe80000001818 */
[----:B-----5:R-:W-:Y:S04]  /*108b0*/  FADD.FTZ R194, R65, R194 ;  /* 0x000000c241c27221 */ /* 0x020fe80000010000 */
[-C--:B------:R-:W-:Y:S01]  /*108c0*/  HMMA.16816.F32 R32, R44, R50.reuse, R32 ;  /* 0x000000322c20723c */ /* 0x080fe20000001820 */
[----:B------:R-:W-:Y:S03]  /*108d0*/  MUFU.EX2 R79, R79 ;  /* 0x0000004f004f7308 */ /* 0x000fe60000000800 */
[----:B-1----:R-:W-:Y:S04]  /*108e0*/  FADD.FTZ R194, R68, R194 ;  /* 0x000000c244c27221 */ /* 0x002fe80000010000 */
[C---:B------:R-:W-:Y:S01]  /*108f0*/  HMMA.16816.F32 R100, R40.reuse, R50, R100 ;  /* 0x000000322864723c */ /* 0x040fe20000001864 */
[----:B------:R-:W1:Y:S02]  /*10900*/  LDSM.16.MT88.4 R48, [R225+0x2100] ;  /* 0x00210000e130783b */ /* 0x000e640000004200 */
[----:B------:R-:W2:Y:S01]  /*10910*/  MUFU.EX2 R80, R80 ;  /* 0x0000005000507308 */ /* 0x000ea20000000800 */
[----:B---3--:R-:W-:Y:S04]  /*10920*/  FADD.FTZ R194, R69, R194 ;  /* 0x000000c245c27221 */ /* 0x008fe80000010000 */
[-C--:B------:R-:W-:Y:S05]  /*10930*/  HMMA.16816.F32 R28, R40, R56.reuse, R28 ;  /* 0x00000038281c723c */ /* 0x080fea000000181c */
[----:B------:R-:W3:Y:S03]  /*10940*/  MUFU.EX2 R81, R81 ;  /* 0x0000005100517308 */ /* 0x000ee60000000800 */
[C---:B------:R-:W-:Y:S07]  /*10950*/  HMMA.16816.F32 R104, R44.reuse, R56, R104 ;  /* 0x000000382c68723c */ /* 0x040fee0000001868 */
[----:B------:R-:W-:Y:S01]  /*10960*/  MUFU.EX2 R82, R82 ;  /* 0x0000005200527308 */ /* 0x000fe20000000800 */
[-C--:B------:R-:W-:Y:S04]  /*10970*/  HMMA.16816.F32 R108, R44, R58.reuse, R108 ;  /* 0x0000003a2c6c723c */ /* 0x080fe8000000186c */
[----:B--2---:R-:W-:Y:S04]  /*10980*/  FADD.FTZ R194, R80, R194 ;  /* 0x000000c250c27221 */ /* 0x004fe80000010000 */
[C---:B------:R-:W-:Y:S01]  /*10990*/  HMMA.16816.F32 R112, R40.reuse, R58, R112 ;  /* 0x0000003a2870723c */ /* 0x040fe20000001870 */
[----:B------:R-:W-:Y:S01]  /*109a0*/  LDSM.16.MT88.4 R56, [R219+0x2100] ;  /* 0x00210000db38783b */ /* 0x000fe20000004200 */
[----:B------:R-:W-:Y:S02]  /*109b0*/  MUFU.EX2 R83, R83 ;  /* 0x0000005300537308 */ /* 0x000fe40000000800 */
[----:B---3--:R-:W-:Y:S04]  /*109c0*/  FADD.FTZ R194, R81, R194 ;  /* 0x000000c251c27221 */ /* 0x008fe80000010000 */
[-C--:B----4-:R-:W-:Y:S04]  /*109d0*/  HMMA.16816.F32 R36, R40, R52.reuse, R36 ;  /* 0x000000342824723c */ /* 0x090fe80000001824 */
[----:B------:R-:W2:Y:S04]  /*109e0*/  MUFU.EX2 R84, R84 ;  /* 0x0000005400547308 */ /* 0x000ea80000000800 */
[C---:B------:R-:W-:Y:S06]  /*109f0*/  HMMA.16816.F32 R116, R44.reuse, R52, R116 ;  /* 0x000000342c74723c */ /* 0x040fec0000001874 */
[----:B------:R-:W3:Y:S02]  /*10a00*/  MUFU.EX2 R205, R205 ;  /* 0x000000cd00cd7308 */ /* 0x000ee40000000800 */
[-C--:B------:R-:W-:Y:S07]  /*10a10*/  HMMA.16816.F32 R120, R44, R54.reuse, R120 ;  /* 0x000000362c78723c */ /* 0x080fee0000001878 */
[----:B------:R-:W-:Y:S01]  /*10a20*/  F2FP.PACK_AB R44, R73, R72 ;  /* 0x00000048492c723e */ /* 0x000fe200000000ff */
[----:B------:R-:W-:Y:S01]  /*10a30*/  HMMA.16816.F32 R124, R40, R54, R124 ;  /* 0x00000036287c723c */ /* 0x000fe2000000187c */
[----:B------:R-:W4:Y:S01]  /*10a40*/  LDSM.16.MT88.4 R52, [R220+0x2100] ;  /* 0x00210000dc34783b */ /* 0x000f220000004200 */
[----:B------:R-:W-:Y:S02]  /*10a50*/  MUFU.EX2 R85, R85 ;  /* 0x0000005500557308 */ /* 0x000fe40000000800 */
[----:B------:R-:W-:Y:S01]  /*10a60*/  F2FP.PACK_AB R45, R75, R74 ;  /* 0x0000004a4b2d723e */ /* 0x000fe200000000ff */
[----:B--2---:R-:W-:Y:S01]  /*10a70*/  FADD.FTZ R194, R84, R194 ;  /* 0x000000c254c27221 */ /* 0x004fe20000010000 */
[----:B------:R-:W-:Y:S02]  /*10a80*/  F2FP.PACK_AB R46, R77, R76 ;  /* 0x0000004c4d2e723e */ /* 0x000fe400000000ff */
[----:B------:R-:W-:Y:S04]  /*10a90*/  F2FP.PACK_AB R40, R65, R64 ;  /* 0x000000404128723e */ /* 0x000fe800000000ff */
[----:B------:R-:W-:Y:S01]  /*10aa0*/  F2FP.PACK_AB R41, R67, R66 ;  /* 0x000000424329723e */ /* 0x000fe200000000ff */
[----:B------:R-:W-:Y:S01]  /*10ab0*/  MUFU.EX2 R204, R204 ;  /* 0x000000cc00cc7308 */ /* 0x000fe20000000800 */
[----:B------:R-:W-:Y:S01]  /*10ac0*/  F2FP.PACK_AB R42, R69, R68 ;  /* 0x00000044452a723e */ /* 0x000fe200000000ff */
[----:B---3--:R-:W-:Y:S01]  /*10ad0*/  FADD.FTZ R243, R205, R194 ;  /* 0x000000c2cdf37221 */ /* 0x008fe20000010000 */
[----:B------:R-:W-:Y:S02]  /*10ae0*/  F2FP.PACK_AB R43, R71, R70 ;  /* 0x00000046472b723e */ /* 0x000fe400000000ff */
[----:B------:R-:W-:Y:S05]  /*10af0*/  F2FP.PACK_AB R47, R79, R78 ;  /* 0x0000004e4f2f723e */ /* 0x000fea00000000ff */
[-C--:B-1----:R-:W-:Y:S01]  /*10b00*/  HMMA.16816.F32 R4, R40, R48.reuse, R4 ;  /* 0x000000302804723c */ /* 0x082fe20000001804 */
[----:B------:R-:W-:Y:S07]  /*10b10*/  MUFU.EX2 R86, R86 ;  /* 0x0000005600567308 */ /* 0x000fee0000000800 */
[C---:B------:R-:W-:Y:S03]  /*10b20*/  HMMA.16816.F32 R8, R44.reuse, R48, R8 ;  /* 0x000000302c08723c */ /* 0x040fe60000001808 */
[----:B------:R-:W1:Y:S05]  /*10b30*/  MUFU.EX2 R87, R87 ;  /* 0x0000005700577308 */ /* 0x000e6a0000000800 */
[-C--:B------:R-:W-:Y:S05]  /*10b40*/  HMMA.16816.F32 R12, R44, R50.reuse, R12 ;  /* 0x000000322c0c723c */ /* 0x080fea000000180c */
[----:B------:R-:W-:Y:S03]  /*10b50*/  MUFU.EX2 R88, R88 ;  /* 0x0000005800587308 */ /* 0x000fe60000000800 */
[C---:B------:R-:W-:Y:S01]  /*10b60*/  HMMA.16816.F32 R16, R40.reuse, R50, R16 ;  /* 0x000000322810723c */ /* 0x040fe20000001810 */
[----:B------:R-:W2:Y:S06]  /*10b70*/  LDSM.16.MT88.4 R48, [R218+0x2100] ;  /* 0x00210000da30783b */ /* 0x000eac0000004200 */
[----:B------:R-:W3:Y:S01]  /*10b80*/  MUFU.EX2 R89, R89 ;  /* 0x0000005900597308 */ /* 0x000ee20000000800 */
[-C--:B----4-:R-:W-:Y:S08]  /*10b90*/  HMMA.16816.F32 R20, R40, R52.reuse, R20 ;  /* 0x000000342814723c */ /* 0x090ff00000001814 */
[C---:B------:R-:W-:Y:S01]  /*10ba0*/  HMMA.16816.F32 R24, R44.reuse, R52, R24 ;  /* 0x000000342c18723c */ /* 0x040fe20000001818 */
[----:B------:R-:W-:Y:S07]  /*10bb0*/  MUFU.EX2 R90, R90 ;  /* 0x0000005a005a7308 */ /* 0x000fee0000000800 */
[-C--:B------:R-:W-:Y:S03]  /*10bc0*/  HMMA.16816.F32 R32, R44, R54.reuse, R32 ;  /* 0x000000362c20723c */ /* 0x080fe60000001820 */
[----:B------:R-:W4:Y:S05]  /*10bd0*/  MUFU.EX2 R202, R202 ;  /* 0x000000ca00ca7308 */ /* 0x000f2a0000000800 */
[C---:B------:R-:W-:Y:S01]  /*10be0*/  HMMA.16816.F32 R100, R40.reuse, R54, R100 ;  /* 0x000000362864723c */ /* 0x040fe20000001864 */
[----:B------:R-:W5:Y:S07]  /*10bf0*/  LDSM.16.MT88.4 R52, [R220+0x2900] ;  /* 0x00290000dc34783b */ /* 0x000f6e0000004200 */
[-C--:B------:R-:W-:Y:S08]  /*10c00*/  HMMA.16816.F32 R28, R40, R56.reuse, R28 ;  /* 0x00000038281c723c */ /* 0x080ff0000000181c */
[C---:B------:R-:W-:Y:S07]  /*10c10*/  HMMA.16816.F32 R104, R44.reuse, R56, R104 ;  /* 0x000000382c68723c */ /* 0x040fee0000001868 */
[--C-:B------:R-:W-:Y:S01]  /*10c20*/  FFMA.FTZ R56, R94, c[0x0][0x2d0], -R201.reuse ;  /* 0x0000b4005e387a23 */ /* 0x100fe200000108c9 */
[-C--:B------:R-:W-:Y:S04]  /*10c30*/  HMMA.16816.F32 R108, R44, R58.reuse, R108 ;  /* 0x0000003a2c6c723c */ /* 0x080fe8000000186c */
[----:B------:R-:W-:Y:S01]  /*10c40*/  FFMA.FTZ R201, R95, c[0x0][0x2d0], -R201 ;  /* 0x0000b4005fc97a23 */ /* 0x000fe200000108c9 */
[----:B------:R-:W-:Y:S01]  /*10c50*/  MUFU.EX2 R56, R56 ;  /* 0x0000003800387308 */ /* 0x000fe20000000800 */
[----:B------:R-:W-:Y:S02]  /*10c60*/  MOV R57, R154 ;  /* 0x0000009a00397202 */ /* 0x000fe40000000f00 */
[C---:B------:R-:W-:Y:S04]  /*10c70*/  HMMA.16816.F32 R112, R40.reuse, R58, R112 ;  /* 0x0000003a2870723c */ /* 0x040fe80000001870 */
[----:B------:R-:W-:Y:S01]  /*10c80*/  FADD.FTZ R187, R57, R187 ;  /* 0x000000bb39bb7221 */ /* 0x000fe20000010000 */
[----:B------:R-:W-:Y:S02]  /*10c90*/  MOV R94, R153 ;  /* 0x00000099005e7202 */ /* 0x000fe40000000f00 */
[----:B------:R-:W1:Y:S01]  /*10ca0*/  MUFU.EX2 R201, R201 ;  /* 0x000000c900c97308 */ /* 0x000e620000000800 */
[-C--:B--2---:R-:W-:Y:S04]  /*10cb0*/  HMMA.16816.F32 R36, R40, R48.reuse, R36 ;  /* 0x000000302824723c */ /* 0x084fe80000001824 */
[----:B------:R-:W-:Y:S01]  /*10cc0*/  MOV R95, R152 ;  /* 0x00000098005f7202 */ /* 0x000fe20000000f00 */
        /* <DEDUP_REMOVED lines=9> */
[----:B------:R-:W-:Y:S04]  /*10d60*/  HMMA.16816.F32 R124, R40, R50, R124 ;  /* 0x00000032287c723c */ /* 0x000fe8000000187c */
[----:B---3--:R-:W-:Y:S01]  /*10d70*/  F2FP.PACK_AB R45, R89, R88 ;  /* 0x00000058592d723e */ /* 0x008fe200000000ff */
[----:B------:R-:W-:Y:S01]  /*10d80*/  FADD.FTZ R196, R98, R196 ;  /* 0x000000c462c47221 */ /* 0x000fe20000010000 */
[----:B----4-:R-:W-:Y:S01]  /*10d90*/  F2FP.PACK_AB R46, R202, R90 ;  /* 0x0000005aca2e723e */ /* 0x010fe200000000ff */
[----:B------:R-:W-:Y:S01]  /*10da0*/  FADD.FTZ R187, R62, R187 ;  /* 0x000000bb3ebb7221 */ /* 0x000fe20000010000 */
[----:B------:R-:W-:Y:S01]  /*10db0*/  F2FP.PACK_AB R40, R81, R80 ;  /* 0x000000505128723e */ /* 0x000fe200000000ff */
[----:B------:R-:W-:Y:S03]  /*10dc0*/  FADD.FTZ R196, R96, R196 ;  /* 0x000000c460c47221 */ /* 0x000fe60000010000 */
[----:B------:R-:W-:Y:S01]  /*10dd0*/  F2FP.PACK_AB R41, R83, R82 ;  /* 0x000000525329723e */ /* 0x000fe200000000ff */
[----:B------:R-:W-:Y:S01]  /*10de0*/  FADD.FTZ R172, R61, R172 ;  /* 0x000000ac3dac7221 */ /* 0x000fe20000010000 */
[----:B------:R-:W-:Y:S01]  /*10df0*/  F2FP.PACK_AB R42, R205, R84 ;  /* 0x00000054cd2a723e */ /* 0x000fe200000000ff */
[----:B------:R-:W-:Y:S01]  /*10e00*/  FADD.FTZ R187, R63, R187 ;  /* 0x000000bb3fbb7221 */ /* 0x000fe20000010000 */
[----:B------:R-:W-:Y:S01]  /*10e10*/  F2FP.PACK_AB R43, R204, R85 ;  /* 0x00000055cc2b723e */ /* 0x000fe200000000ff */
[----:B------:R-:W-:Y:S01]  /*10e20*/  FADD.FTZ R196, R66, R196 ;  /* 0x000000c442c47221 */ /* 0x000fe20000010000 */
[----:B------:R-:W-:Y:S01]  /*10e30*/  F2FP.PACK_AB R47, R201, R56 ;  /* 0x00000038c92f723e */ /* 0x000fe200000000ff */
[----:B------:R-:W-:Y:S02]  /*10e40*/  FADD.FTZ R172, R72, R172 ;  /* 0x000000ac48ac7221 */ /* 0x000fe40000010000 */
[----:B------:R-:W-:Y:S02]  /*10e50*/  FADD.FTZ R187, R74, R187 ;  /* 0x000000bb4abb7221 */ /* 0x000fe40000010000 */
[-C--:B------:R-:W-:Y:S01]  /*10e60*/  HMMA.16816.F32 R160, R40, R148.reuse, R4 ;  /* 0x0000009428a0723c */ /* 0x080fe20000001804 */
[----:B------:R-:W1:Y:S02]  /*10e70*/  LDSM.16.MT88.4 R4, [R219+0x2900] ;  /* 0x00290000db04783b */ /* 0x000e640000004200 */
[----:B------:R-:W-:Y:S02]  /*10e80*/  FADD.FTZ R196, R67, R196 ;  /* 0x000000c443c47221 */ /* 0x000fe40000010000 */
[----:B------:R-:W-:Y:S02]  /*10e90*/  FADD.FTZ R172, R73, R172 ;  /* 0x000000ac49ac7221 */ /* 0x000fe40000010000 */
[----:B------:R-:W-:Y:S01]  /*10ea0*/  FADD.FTZ R187, R75, R187 ;  /* 0x000000bb4bbb7221 */ /* 0x000fe20000010000 */
[C---:B------:R-:W-:Y:S01]  /*10eb0*/  HMMA.16816.F32 R156, R44.reuse, R148, R8 ;  /* 0x000000942c9c723c */ /* 0x040fe20000001808 */
[----:B------:R-:W2:Y:S03]  /*10ec0*/  LDSM.16.MT88.4 R8, [R218+0x2900] ;  /* 0x00290000da08783b */ /* 0x000ea60000004200 */
        /* <DEDUP_REMOVED lines=8> */
[-C--:B-----5:R-:W-:Y:S04]  /*10f50*/  HMMA.16816.F32 R144, R40, R52.reuse, R20 ;  /* 0x000000342890723c */ /* 0x0a0fe80000001814 */
        /* <DEDUP_REMOVED lines=11> */
[-C--:B-1----:R-:W-:Y:S04]  /*11010*/  HMMA.16816.F32 R132, R40, R4.reuse, R28 ;  /* 0x000000042884723c */ /* 0x082fe8000000181c */
[----:B------:R-:W-:Y:S02]  /*11020*/  FADD.FTZ R187, R56, R187 ;  /* 0x000000bb38bb7221 */ /* 0x000fe40000010000 */
[----:B------:R-:W-:Y:S02]  /*11030*/  FADD.FTZ R242, R204, R196 ;  /* 0x000000c4ccf27221 */ /* 0x000fe40000010000 */
[C---:B------:R-:W-:Y:S04]  /*11040*/  HMMA.16816.F32 R104, R44.reuse, R4, R104 ;  /* 0x000000042c68723c */ /* 0x040fe80000001868 */
[----:B------:R-:W-:Y:S02]  /*11050*/  FADD.FTZ R241, R202, R172 ;  /* 0x000000accaf17221 */ /* 0x000fe40000010000 */
[----:B------:R-:W-:Y:S02]  /*11060*/  FADD.FTZ R240, R201, R187 ;  /* 0x000000bbc9f07221 */ /* 0x000fe40000010000 */
[-C--:B------:R-:W-:Y:S08]  /*11070*/  HMMA.16816.F32 R108, R44, R6.reuse, R108 ;  /* 0x000000062c6c723c */ /* 0x080ff0000000186c */
[C---:B------:R-:W-:Y:S08]  /*11080*/  HMMA.16816.F32 R112, R40.reuse, R6, R112 ;  /* 0x000000062870723c */ /* 0x040ff00000001870 */
[-C--:B--2---:R-:W-:Y:S08]  /*11090*/  HMMA.16816.F32 R128, R40, R8.reuse, R36 ;  /* 0x000000082880723c */ /* 0x084ff00000001824 */
[C---:B------:R-:W-:Y:S08]  /*110a0*/  HMMA.16816.F32 R116, R44.reuse, R8, R116 ;  /* 0x000000082c74723c */ /* 0x040ff00000001874 */
[-C--:B------:R-:W-:Y:S07]  /*110b0*/  HMMA.16816.F32 R120, R44, R10.reuse, R120 ;  /* 0x0000000a2c78723c */ /* 0x080fee0000001878 */
[----:B------:R-:W-:Y:S01]  /*110c0*/  MOV R44, R168 ;  /* 0x000000a8002c7202 */ /* 0x000fe20000000f00 */
[----:B------:R-:W-:Y:S01]  /*110d0*/  HMMA.16816.F32 R124, R40, R10, R124 ;  /* 0x0000000a287c723c */ /* 0x000fe2000000187c */
[----:B------:R-:W-:-:S07]  /*110e0*/  @P0 BRA `(.L_x_2454) ;  /* 0xffffc77000000947 */ /* 0x000fce000383ffff */
.L_x_2451:
[----:B------:R-:W-:-:S13]  /*110f0*/  ISETP.GE.AND P0, PT, R244, R230, PT ;  /* 0x000000e6f400720c */ /* 0x000fda0003f06270 */
[----:B------:R-:W-:Y:S05]  /*11100*/  @!P0 BRA `(.L_x_2455) ;  /* 0x00005ac000008947 */ /* 0x000fea0003800000 */
[----:B------:R-:W-:Y:S01]  /*11110*/  IMAD.MOV.U32 R166, RZ, RZ, R2 ;  /* 0x000000ffffa67224 */ /* 0x000fe200078e0002 */
[----:B------:R-:W-:Y:S01]  /*11120*/  MOV R164, R44 ;  /* 0x0000002c00a47202 */ /* 0x000fe20000000f00 */
[----:B------:R-:W-:Y:S01]  /*11130*/  IMAD.MOV.U32 R167, RZ, RZ, R3 ;  /* 0x000000ffffa77224 */ /* 0x000fe200078e0003 */
[----:B------:R-:W-:Y:S02]  /*11140*/  MOV R165, R0 ;  /* 0x0000000000a57202 */ /* 0x000fe40000000f00 */
.L_x_2473:
[----:B------:R-:W-:Y:S04]  /*11150*/  DEPBAR.LE SB0, 0x0 ;  /* 0x000080000000791a */ /* 0x000fe80000000000 */
[----:B------:R-:W-:Y:S01]  /*11160*/  BAR.SYNC.DEFER_BLOCKING 0x0 ;  /* 0x0000000000007b1d */ /* 0x000fe20000010000 */
[----:B------:R-:W-:Y:S01]  /*11170*/  IMAD.WIDE.U32 R2, R232, c[0x0][0x208], RZ ;  /* 0x00008200e8027a25 */ /* 0x000fe200078e00ff */
[----:B------:R-:W-:Y:S05]  /*11180*/  SHF.R.S32.HI R0, RZ, 0x1f, R232 ;  /* 0x0000001fff007819 */ /* 0x000fea00000114e8 */
[----:B------:R-:W-:Y:S04]  /*11190*/  IMAD R0, R0, c[0x0][0x208], RZ ;  /* 0x0000820000007a24 */ /* 0x000fe800078e02ff */
[----:B------:R-:W-:Y:S04]  /*111a0*/  IMAD R0, R232, c[0x0][0x20c], R0 ;  /* 0x00008300e8007a24 */ /* 0x000fe800078e0200 */
[----:B------:R-:W-:Y:S01]  /*111b0*/  IMAD.IADD R3, R3, 0x1, R0 ;  /* 0x0000000103037824 */ /* 0x000fe200078e0200 */
[----:B------:R-:W-:Y:S03]  /*111c0*/  SHF.R.S32.HI R0, RZ, 0x1f, R231 ;  /* 0x0000001fff007819 */ /* 0x000fe600000114e7 */
[C---:B------:R-:W-:Y:S04]  /*111d0*/  IMAD.WIDE.U32 R2, R231.reuse, c[0x0][0x218], R2 ;  /* 0x00008600e7027a25 */ /* 0x040fe800078e0002 */
[----:B------:R-:W-:Y:S01]  /*111e0*/  IMAD R0, R0, c[0x0][0x218], RZ ;  /* 0x0000860000007a24 */ /* 0x000fe200078e02ff */
[----:B------:R-:W-:Y:S01]  /*111f0*/  LDSM.16.M88.4 R96, [R228+0x6100] ;  /* 0x00610000e460783b */ /* 0x000fe20000000200 */
[----:B------:R-:W-:Y:S02]  /*11200*/  IADD3 R188, P0, R2, UR20, RZ ;  /* 0x0000001402bc7c10 */ /* 0x000fe4000ff1e0ff */
[----:B------:R-:W-:Y:S03]  /*11210*/  IMAD R0, R231, c[0x0][0x21c], R0 ;  /* 0x00008700e7007a24 */ /* 0x000fe600078e0200 */
[----:B------:R-:W1:Y:S02]  /*11220*/  LDSM.16.M88.4 R16, [R227+0x3100] ;  /* 0x00310000e310783b */ /* 0x000e640000000200 */
[----:B------:R-:W-:Y:S02]  /*11230*/  IADD3.X R2, R3, UR12, R0, P0, !PT ;  /* 0x0000000c03027c10 */ /* 0x000fe400087fe400 */
[C---:B------:R-:W-:Y:S02]  /*11240*/  LEA R0, P0, R188.reuse, c[0x0][0x1f8], 0x1 ;  /* 0x00007e00bc007a11 */ /* 0x040fe400078008ff */
[----:B------:R-:W2:Y:S02]  /*11250*/  LDSM.16.M88.4 R92, [R228+0x8100] ;  /* 0x00810000e45c783b */ /* 0x000ea40000000200 */
[----:B------:R-:W-:Y:S04]  /*11260*/  LEA.HI.X R188, R188, c[0x0][0x1fc], R2, 0x1, P0 ;  /* 0x00007f00bcbc7a11 */ /* 0x000fe800000f0c02 */
[----:B------:R-:W3:Y:S06]  /*11270*/  LDSM.16.M88.4 R32, [R227+0x3900] ;  /* 0x00390000e320783b */ /* 0x000eec0000000200 */
[----:B------:R-:W-:Y:S06]  /*11280*/  LDSM.16.M88.4 R48, [R227+0x4100] ;  /* 0x00410000e330783b */ /* 0x000fec0000000200 */
[----:B------:R-:W-:Y:S06]  /*11290*/  LDSM.16.M88.4 R64, [R227+0x4900] ;  /* 0x00490000e340783b */ /* 0x000fec0000000200 */
[----:B------:R-:W-:Y:S06]  /*112a0*/  LDSM.16.M88.4 R80, [R227+0x5100] ;  /* 0x00510000e350783b */ /* 0x000fec0000000200 */
[----:B------:R-:W-:Y:S01]  /*112b0*/  LDSM.16.M88.4 R168, [R227+0x5900] ;  /* 0x00590000e3a8783b */ /* 0x000fe20000000200 */
[-C--:B-1----:R-:W-:Y:S05]  /*112c0*/  HMMA.16816.F32 R4, R96, R16.reuse, RZ ;  /* 0x000000106004723c */ /* 0x082fea00000018ff */
[----:B------:R-:W-:Y:S03]  /*112d0*/  LDSM.16.M88.4 R172, [R224+0x6100] ;  /* 0x00610000e0ac783b */ /* 0x000fe60000000200 */
[C---:B--2---:R-:W-:Y:S03]  /*112e0*/  HMMA.16816.F32 R8, R92.reuse, R16, RZ ;  /* 0x000000105c08723c */ /* 0x044fe600000018ff */
[----:B------:R-:W-:Y:S06]  /*112f0*/  LDSM.16.M88.4 R176, [R226] ;  /* 0x00000000e2b0783b */ /* 0x000fec0000000200 */
[----:B------:R-:W-:Y:S01]  /*11300*/  LDSM.16.M88.4 R180, [R224+0x8100] ;  /* 0x00810000e0b4783b */ /* 0x000fe20000000200 */
[-C--:B------:R-:W-:Y:S05]  /*11310*/  HMMA.16816.F32 R12, R92, R18.reuse, RZ ;  /* 0x000000125c0c723c */ /* 0x080fea00000018ff */
[----:B------:R-:W-:Y:S03]  /*11320*/  LDSM.16.M88.4 R184, [R217] ;  /* 0x00000000d9b8783b */ /* 0x000fe60000000200 */
[C---:B------:R-:W-:Y:S03]  /*11330*/  HMMA.16816.F32 R16, R96.reuse, R18, RZ ;  /* 0x000000126010723c */ /* 0x040fe600000018ff */
[----:B------:R-:W1:Y:S05]  /*11340*/  SHFL.IDX PT, R190, R0, RZ, 0x181f ;  /* 0x00181fff00be7589 */ /* 0x000e6a00000e0000 */
[-C--:B---3--:R-:W-:Y:S01]  /*11350*/  HMMA.16816.F32 R20, R96, R32.reuse, RZ ;  /* 0x000000206014723c */ /* 0x088fe200000018ff */
[----:B------:R-:W2:Y:S06]  /*11360*/  SHFL.IDX PT, R189, R0, 0x1, 0x181f ;  /* 0x00381f0000bd7f89 */ /* 0x000eac00000e0000 */
[----:B------:R-:W3:Y:S01]  /*11370*/  SHFL.IDX PT, R191, R188, RZ, 0x181f ;  /* 0x00181fffbcbf7589 */ /* 0x000ee200000e0000 */
[C---:B------:R-:W-:Y:S05]  /*11380*/  HMMA.16816.F32 R24, R92.reuse, R32, RZ ;  /* 0x000000205c18723c */ /* 0x040fea00000018ff */
[----:B------:R-:W4:Y:S03]  /*11390*/  SHFL.IDX PT, R195, R188, 0x1, 0x181f ;  /* 0x00381f00bcc37f89 */ /* 0x000f2600000e0000 */
[-C--:B------:R-:W-:Y:S03]  /*113a0*/  HMMA.16816.F32 R28, R92, R34.reuse, RZ ;  /* 0x000000225c1c723c */ /* 0x080fe600000018ff */
[----:B------:R-:W-:Y:S01]  /*113b0*/  SHFL.IDX PT, R194, R188, 0x2, 0x181f ;  /* 0x00581f00bcc27f89 */ /* 0x000fe200000e0000 */
[-C--:B-1----:R-:W-:Y:S04]  /*113c0*/  IADD3 R198, P1, R190, R236.reuse, RZ ;  /* 0x000000ecbec67210 */ /* 0x082fe80007f3e0ff */
[C---:B------:R-:W-:Y:S01]  /*113d0*/  HMMA.16816.F32 R32, R96.reuse, R34, RZ ;  /* 0x000000226020723c */ /* 0x040fe200000018ff */
[----:B------:R-:W-:Y:S03]  /*113e0*/  SHFL.IDX PT, R3, R188, 0x3, 0x181f ;  /* 0x00781f00bc037f89 */ /* 0x000fe600000e0000 */
[-C--:B--2---:R-:W-:Y:S01]  /*113f0*/  IADD3 R200, P0, R189, R236.reuse, RZ ;  /* 0x000000ecbdc87210 */ /* 0x084fe20007f1e0ff */
[--C-:B---3--:R-:W-:Y:S03]  /*11400*/  IMAD.X R199, R191, 0x1, R235.reuse, P1 ;  /* 0x00000001bfc77824 */ /* 0x108fe600008e06eb */
[-C--:B------:R-:W-:Y:S01]  /*11410*/  HMMA.16816.F32 R36, R96, R48.reuse, RZ ;  /* 0x000000306024723c */ /* 0x080fe200000018ff */
[----:B------:R-:W-:Y:S03]  /*11420*/  SHFL.IDX PT, R196, R188, 0x4, 0x181f ;  /* 0x00981f00bcc47f89 */ /* 0x000fe600000e0000 */
[--C-:B----4-:R-:W-:Y:S03]  /*11430*/  IMAD.X R201, R195, 0x1, R235.reuse, P0 ;  /* 0x00000001c3c97824 */ /* 0x110fe600000e06eb */
[----:B------:R-:W-:Y:S01]  /*11440*/  SHFL.IDX PT, R197, R188, 0x5, 0x181f ;  /* 0x00b81f00bcc57f89 */ /* 0x000fe200000e0000 */
[C---:B------:R-:W-:Y:S05]  /*11450*/  HMMA.16816.F32 R40, R92.reuse, R48, RZ ;  /* 0x000000305c28723c */ /* 0x040fea00000018ff */
[----:B------:R-:W-:Y:S03]  /*11460*/  LDSM.16.M88.4 R188, [R213] ;  /* 0x00000000d5bc783b */ /* 0x000fe60000000200 */
[-C--:B------:R-:W-:Y:S03]  /*11470*/  HMMA.16816.F32 R44, R92, R50.reuse, RZ ;  /* 0x000000325c2c723c */ /* 0x080fe600000018ff */
[----:B------:R-:W-:Y:S05]  /*11480*/  SHFL.IDX PT, R192, R0, 0x2, 0x181f ;  /* 0x00581f0000c07f89 */ /* 0x000fea00000e0000 */
[C---:B------:R-:W-:Y:S01]  /*11490*/  HMMA.16816.F32 R48, R96.reuse, R50, RZ ;  /* 0x000000326030723c */ /* 0x040fe200000018ff */
[----:B------:R-:W-:Y:S06]  /*114a0*/  SHFL.IDX PT, R193, R0, 0x3, 0x181f ;  /* 0x00781f0000c17f89 */ /* 0x000fec00000e0000 */
[----:B------:R-:W1:Y:S01]  /*114b0*/  SHFL.IDX PT, R2, R0, 0x4, 0x181f ;  /* 0x00981f0000027f89 */ /* 0x000e6200000e0000 */
[-C--:B------:R-:W-:Y:S05]  /*114c0*/  HMMA.16816.F32 R52, R96, R64.reuse, RZ ;  /* 0x000000406034723c */ /* 0x080fea00000018ff */
[----:B------:R-:W-:Y:S03]  /*114d0*/  SHFL.IDX PT, R0, R0, 0x5, 0x181f ;  /* 0x00b81f0000007f89 */ /* 0x000fe600000e0000 */
[C---:B------:R-:W-:Y:S08]  /*114e0*/  HMMA.16816.F32 R56, R92.reuse, R64, RZ ;  /* 0x000000405c38723c */ /* 0x040ff000000018ff */
[-C--:B------:R-:W-:Y:S01]  /*114f0*/  HMMA.16816.F32 R60, R92, R66.reuse, RZ ;  /* 0x000000425c3c723c */ /* 0x080fe200000018ff */
[-C--:B-1----:R-:W-:Y:S07]  /*11500*/  IADD3 R2, P1, R2, R236.reuse, RZ ;  /* 0x000000ec02027210 */ /* 0x082fee0007f3e0ff */
        /* <DEDUP_REMOVED lines=19> */
[----:B------:R-:W3:Y:S06]  /*11640*/  LDSM.16.M88.4 R184, [R214] ;  /* 0x00000000d6b8783b */ /* 0x000eec0000000200 */
[----:B------:R-:W-:Y:S01]  /*11650*/  @!PT LDS RZ, [RZ] ;  /* 0x00000000fffff984 */ /* 0x000fe20000000800 */
[----:B------:R-:W-:Y:S01]  /*11660*/  @!PT LDS RZ, [RZ] ;  /* 0x00000000fffff984 */ /* 0x000fe20000000800 */
[----:B------:R-:W-:Y:S01]  /*11670*/  @!PT LDS RZ, [RZ] ;  /* 0x00000000fffff984 */ /* 0x000fe20000000800 */
[----:B------:R4:W-:Y:S01]  /*11680*/  LDGSTS.E.BYPASS.LTC128B.128 [R239], [R198.64], !P4 ;  /* 0x00000000c6ef7fae */ /* 0x0009e2000e101d50 */
[-C--:B-1----:R-:W-:Y:S05]  /*11690*/  HMMA.16816.F32 R36, R172, R168.reuse, R36 ;  /* 0x000000a8ac24723c */ /* 0x082fea0000001824 */
[----:B------:R1:W-:Y:S03]  /*116a0*/  LDGSTS.E.BYPASS.LTC128B.128 [R239+0x800], [R200.64], !P4 ;  /* 0x00800000c8ef7fae */ /* 0x0003e6000e101d50 */
[C---:B------:R-:W-:Y:S08]  /*116b0*/  HMMA.16816.F32 R40, R180.reuse, R168, R40 ;  /* 0x000000a8b428723c */ /* 0x040ff00000001828 */
[-C--:B------:R-:W-:Y:S08]  /*116c0*/  HMMA.16816.F32 R44, R180, R170.reuse, R44 ;  /* 0x000000aab42c723c */ /* 0x080ff0000000182c */
[C---:B------:R-:W-:Y:S04]  /*116d0*/  HMMA.16816.F32 R48, R172.reuse, R170, R48 ;  /* 0x000000aaac30723c */ /* 0x040fe80000001830 */
[-C--:B----4-:R-:W-:Y:S02]  /*116e0*/  IADD3 R198, P0, R192, R236.reuse, RZ ;  /* 0x000000ecc0c67210 */ /* 0x090fe40007f1e0ff */
[-C--:B------:R-:W-:Y:S02]  /*116f0*/  IADD3 R192, P2, R193, R236.reuse, RZ ;  /* 0x000000ecc1c07210 */ /* 0x080fe40007f5e0ff */
[-C--:B--2---:R-:W-:Y:S04]  /*11700*/  HMMA.16816.F32 R52, R172, R176.reuse, R52 ;  /* 0x000000b0ac34723c */ /* 0x084fe80000001834 */
[--C-:B------:R-:W-:Y:S01]  /*11710*/  IMAD.X R199, R194, 0x1, R235.reuse, P0 ;  /* 0x00000001c2c77824 */ /* 0x100fe200000e06eb */
[----:B------:R-:W-:Y:S01]  /*11720*/  IADD3 R168, P0, R0, R236, RZ ;  /* 0x000000ec00a87210 */ /* 0x000fe20007f1e0ff */
[--C-:B------:R-:W-:Y:S02]  /*11730*/  IMAD.X R193, R3, 0x1, R235.reuse, P2 ;  /* 0x0000000103c17824 */ /* 0x100fe400010e06eb */
[C---:B------:R-:W-:Y:S01]  /*11740*/  HMMA.16816.F32 R56, R180.reuse, R176, R56 ;  /* 0x000000b0b438723c */ /* 0x040fe20000001838 */
[----:B------:R2:W-:Y:S03]  /*11750*/  LDGSTS.E.BYPASS.LTC128B.128 [R239+0x1000], [R198.64], !P4 ;  /* 0x01000000c6ef7fae */ /* 0x0005e6000e101d50 */
[--C-:B------:R-:W-:Y:S02]  /*11760*/  IMAD.X R3, R196, 0x1, R235.reuse, P1 ;  /* 0x00000001c4037824 */ /* 0x100fe400008e06eb */
[----:B------:R-:W-:Y:S01]  /*11770*/  IMAD.X R169, R197, 0x1, R235, P0 ;  /* 0x00000001c5a97824 */ /* 0x000fe200000e06eb */
[----:B------:R4:W-:Y:S01]  /*11780*/  LDGSTS.E.BYPASS.LTC128B.128 [R239+0x1800], [R192.64], !P4 ;  /* 0x01800000c0ef7fae */ /* 0x0009e2000e101d50 */
[-C--:B------:R-:W-:Y:S03]  /*11790*/  HMMA.16816.F32 R60, R180, R178.reuse, R60 ;  /* 0x000000b2b43c723c */ /* 0x080fe6000000183c */
[----:B------:R-:W-:Y:S02]  /*117a0*/  ISETP.GT.AND P0, PT, R244, R230, PT ;  /* 0x000000e6f400720c */ /* 0x000fe40003f04270 */
[----:B------:R2:W-:Y:S03]  /*117b0*/  LDGSTS.E.BYPASS.LTC128B.128 [R239+0x2000], [R2.64], !P4 ;  /* 0x0200000002ef7fae */ /* 0x0005e6000e101d50 */
[C---:B------:R-:W-:Y:S03]  /*117c0*/  HMMA.16816.F32 R64, R172.reuse, R178, R64 ;  /* 0x000000b2ac40723c */ /* 0x040fe60000001840 */
[----:B------:R5:W-:Y:S05]  /*117d0*/  LDGSTS.E.BYPASS.LTC128B.128 [R239+0x2800], [R168.64], !P4 ;  /* 0x02800000a8ef7fae */ /* 0x000bea000e101d50 */
[-C--:B---3--:R-:W-:Y:S01]  /*117e0*/  HMMA.16816.F32 R68, R172, R184.reuse, R68 ;  /* 0x000000b8ac44723c */ /* 0x088fe20000001844 */
[----:B-1----:R-:W-:Y:S06]  /*117f0*/  LDSM.16.M88.4 R200, [R222+0x3900] ;  /* 0x00390000dec8783b */ /* 0x002fec0000000200 */
[----:B------:R-:W0:Y:S01]  /*11800*/  LDGDEPBAR ;  /* 0x00000000000079af */ /* 0x000e220000000000 */
[C---:B------:R-:W-:Y:S05]  /*11810*/  HMMA.16816.F32 R72, R180.reuse, R184, R72 ;  /* 0x000000b8b448723c */ /* 0x040fea0000001848 */
[----:B----4-:R-:W-:Y:S03]  /*11820*/  LDSM.16.M88.4 R192, [R223+0x6100] ;  /* 0x00610000dfc0783b */ /* 0x010fe60000000200 */
[-C--:B------:R-:W-:Y:S03]  /*11830*/  HMMA.16816.F32 R76, R180, R186.reuse, R76 ;  /* 0x000000bab44c723c */ /* 0x080fe6000000184c */
[----:B--2---:R-:W-:Y:S05]  /*11840*/  LDSM.16.M88.4 R196, [R223+0x8100] ;  /* 0x00810000dfc4783b */ /* 0x004fea0000000200 */
[C---:B------:R-:W-:Y:S01]  /*11850*/  HMMA.16816.F32 R80, R172.reuse, R186, R80 ;  /* 0x000000baac50723c */ /* 0x040fe20000001850 */
[----:B-----5:R-:W1:Y:S06]  /*11860*/  LDSM.16.M88.4 R168, [R222+0x3100] ;  /* 0x00310000dea8783b */ /* 0x020e6c0000000200 */
[----:B------:R-:W2:Y:S01]  /*11870*/  LDSM.16.M88.4 R204, [R222+0x4100] ;  /* 0x00410000decc783b */ /* 0x000ea20000000200 */
[-C--:B------:R-:W-:Y:S05]  /*11880*/  HMMA.16816.F32 R84, R172, R188.reuse, R84 ;  /* 0x000000bcac54723c */ /* 0x080fea0000001854 */
[----:B------:R-:W3:Y:S03]  /*11890*/  LDSM.16.M88.4 R208, [R222+0x4900] ;  /* 0x00490000ded0783b */ /* 0x000ee60000000200 */
[C---:B------:R-:W-:Y:S03]  /*118a0*/  HMMA.16816.F32 R88, R180.reuse, R188, R88 ;  /* 0x000000bcb458723c */ /* 0x040fe60000001858 */
[----:B------:R-:W-:Y:S05]  /*118b0*/  LDSM.16.M88.4 R176, [R221+0x6100] ;  /* 0x00610000ddb0783b */ /* 0x000fea0000000200 */
[-C--:B------:R-:W-:Y:S01]  /*118c0*/  HMMA.16816.F32 R92, R180, R190.reuse, R92 ;  /* 0x000000beb45c723c */ /* 0x080fe2000000185c */
[----:B------:R-:W-:Y:S06]  /*118d0*/  LDSM.16.M88.4 R180, [R212] ;  /* 0x00000000d4b4783b */ /* 0x000fec0000000200 */
[----:B------:R-:W-:Y:S01]  /*118e0*/  LDSM.16.M88.4 R184, [R221+0x8100] ;  /* 0x00810000ddb8783b */ /* 0x000fe20000000200 */
[----:B------:R-:W-:Y:S05]  /*118f0*/  HMMA.16816.F32 R96, R172, R190, R96 ;  /* 0x000000beac60723c */ /* 0x000fea0000001860 */
[----:B------:R-:W4:Y:S03]  /*11900*/  LDSM.16.M88.4 R172, [R222+0x5100] ;  /* 0x00510000deac783b */ /* 0x000f260000000200 */
[-C--:B-1----:R-:W-:Y:S03]  /*11910*/  HMMA.16816.F32 R4, R192, R168.reuse, R4 ;  /* 0x000000a8c004723c */ /* 0x082fe60000001804 */
[----:B------:R-:W-:Y:S05]  /*11920*/  LDSM.16.M88.4 R188, [R212+0x800] ;  /* 0x00080000d4bc783b */ /* 0x000fea0000000200 */
        /* <DEDUP_REMOVED lines=8> */
[----:B------:R-:W5:Y:S07]  /*119b0*/  LDSM.16.M88.4 R200, [R212+0x1000] ;  /* 0x00100000d4c8783b */ /* 0x000f6e0000000200 */
[-C--:B--2---:R-:W-:Y:S08]  /*119c0*/  HMMA.16816.F32 R36, R192, R204.reuse, R36 ;  /* 0x000000ccc024723c */ /* 0x084ff00000001824 */
[C---:B------:R-:W-:Y:S08]  /*119d0*/  HMMA.16816.F32 R40, R196.reuse, R204, R40 ;  /* 0x000000ccc428723c */ /* 0x040ff00000001828 */
[-C--:B------:R-:W-:Y:S08]  /*119e0*/  HMMA.16816.F32 R44, R196, R206.reuse, R44 ;  /* 0x000000cec42c723c */ /* 0x080ff0000000182c */
[C---:B------:R-:W-:Y:S01]  /*119f0*/  HMMA.16816.F32 R48, R192.reuse, R206, R48 ;  /* 0x000000cec030723c */ /* 0x040fe20000001830 */
[----:B------:R-:W2:Y:S07]  /*11a00*/  LDSM.16.M88.4 R204, [R212+0x1800] ;  /* 0x00180000d4cc783b */ /* 0x000eae0000000200 */
[-C--:B---3--:R-:W-:Y:S08]  /*11a10*/  HMMA.16816.F32 R52, R192, R208.reuse, R52 ;  /* 0x000000d0c034723c */ /* 0x088ff00000001834 */
[C---:B------:R-:W-:Y:S08]  /*11a20*/  HMMA.16816.F32 R56, R196.reuse, R208, R56 ;  /* 0x000000d0c438723c */ /* 0x040ff00000001838 */
[-C--:B------:R-:W-:Y:S08]  /*11a30*/  HMMA.16816.F32 R60, R196, R210.reuse, R60 ;  /* 0x000000d2c43c723c */ /* 0x080ff0000000183c */
[C---:B------:R-:W-:Y:S01]  /*11a40*/  HMMA.16816.F32 R64, R192.reuse, R210, R64 ;  /* 0x000000d2c040723c */ /* 0x040fe20000001840 */
[----:B------:R-:W3:Y:S07]  /*11a50*/  LDSM.16.M88.4 R208, [R212+0x2000] ;  /* 0x00200000d4d0783b */ /* 0x000eee0000000200 */
[-C--:B----4-:R-:W-:Y:S08]  /*11a60*/  HMMA.16816.F32 R68, R192, R172.reuse, R68 ;  /* 0x000000acc044723c */ /* 0x090ff00000001844 */
[C---:B------:R-:W-:Y:S08]  /*11a70*/  HMMA.16816.F32 R72, R196.reuse, R172, R72 ;  /* 0x000000acc448723c */ /* 0x040ff00000001848 */
[-C--:B------:R-:W-:Y:S08]  /*11a80*/  HMMA.16816.F32 R76, R196, R174.reuse, R76 ;  /* 0x000000aec44c723c */ /* 0x080ff0000000184c */
[C---:B------:R-:W-:Y:S01]  /*11a90*/  HMMA.16816.F32 R80, R192.reuse, R174, R80 ;  /* 0x000000aec050723c */ /* 0x040fe20000001850 */
[----:B------:R-:W4:Y:S01]  /*11aa0*/  LDSM.16.M88.4 R172, [R212+0x2800] ;  /* 0x00280000d4ac783b */ /* 0x000f220000000200 */
[----:B------:R-:W-:Y:S05]  /*11ab0*/  DEPBAR.LE SB0, 0x0 ;  /* 0x000080000000791a */ /* 0x000fea0000000000 */
[----:B------:R-:W-:Y:S01]  /*11ac0*/  BAR.SYNC.DEFER_BLOCKING 0x0 ;  /* 0x0000000000007b1d */ /* 0x000fe20000010000 */
[-C--:B-1----:R-:W-:Y:S08]  /*11ad0*/  HMMA.16816.F32 R84, R192, R168.reuse, R84 ;  /* 0x000000a8c054723c */ /* 0x082ff00000001854 */
[C---:B------:R-:W-:Y:S08]  /*11ae0*/  HMMA.16816.F32 R88, R196.reuse, R168, R88 ;  /* 0x000000a8c458723c */ /* 0x040ff00000001858 */
[-C--:B------:R-:W-:Y:S08]  /*11af0*/  HMMA.16816.F32 R92, R196, R170.reuse, R92 ;  /* 0x000000aac45c723c */ /* 0x080ff0000000185c */
[----:B------:R-:W-:Y:S08]  /*11b00*/  HMMA.16816.F32 R96, R192, R170, R96 ;  /* 0x000000aac060723c */ /* 0x000ff00000001860 */
        /* <DEDUP_REMOVED lines=8> */
[-C--:B-----5:R-:W-:Y:S08]  /*11b90*/  HMMA.16816.F32 R36, R176, R200.reuse, R36 ;  /* 0x000000c8b024723c */ /* 0x0a0ff00000001824 */
        /* <DEDUP_REMOVED lines=74> */
.L_x_2456:
[----:B-1----:R-:W-:Y:S01]  /*12040*/  IMAD.MOV.U32 R174, RZ, RZ, R237 ;  /* 0x000000ffffae7224 */ /* 0x002fe200078e00ed */
[----:B------:R-:W-:Y:S01]  /*12050*/  PLOP3.LUT P1, PT, PT, PT, UP2, 0x80, 0x0 ;  /* 0x000000000000781c */ /* 0x000fe20003f2f028 */
[----:B------:R-:W0:Y:S01]  /*12060*/  LDGDEPBAR ;  /* 0x00000000000079af */ /* 0x000e220000000000 */
[----:B------:R-:W-:Y:S01]  /*12070*/  PLOP3.LUT P0, PT, PT, PT, UP2, 0x80, 0x0 ;  /* 0x000000000000781c */ /* 0x000fe20003f0f028 */
[----:B------:R-:W-:Y:S02]  /*12080*/  IMAD R169, R244, -0x60, RZ ;  /* 0xffffffa0f4a97824 */ /* 0x000fe400078e02ff */
[----:B------:R-:W-:Y:S02]  /*12090*/  IMAD.U32 R170, RZ, RZ, UR8 ;  /* 0x00000008ffaa7e24 */ /* 0x000fe4000f8e00ff */
[----:B------:R-:W-:Y:S06]  /*120a0*/  IMAD.IADD R3, R169, 0x1, -R238 ;  /* 0x00000001a9037824 */ /* 0x000fec00078e0aee */
[----:B------:R-:W-:Y:S05]  /*120b0*/  @P1 IMAD.HI.U32 R0, R237, c[0x0][0x2c8], RZ ;  /* 0x0000b200ed001a27 */ /* 0x000fea00078e00ff */
[----:B------:R-:W-:Y:S02]  /*120c0*/  @P0 SHF.R.U32.HI R174, RZ, c[0x0][0x2cc], R0 ;  /* 0x0000b300ffae0a19 */ /* 0x000fe40000011600 */
[----:B------:R-:W-:Y:S02]  /*120d0*/  PLOP3.LUT P0, PT, PT, PT, UP1, 0x40, 0x0 ;  /* 0x000000000000781c */ /* 0x000fe40003f0e818 */
[----:B------:R-:W-:Y:S01]  /*120e0*/  IADD3 R0, -R238, 0x1, R169 ;  /* 0x00000001ee007810 */ /* 0x000fe20007ffe1a9 */
[----:B------:R-:W1:Y:S03]  /*120f0*/  SHFL.IDX PT, R2, R174, RZ, 0x1c1f ;  /* 0x001c1fffae027589 */ /* 0x000e6600000e0000 */
        /* <DEDUP_REMOVED lines=21> */
.L_x_2459:
[----:B------:R-:W-:Y:S04]  /*12250*/  MOV R0, c[0x0][0x32c] ;  /* 0x0000cb0000007a02 */ /* 0x000fe80000000f00 */
[----:B------:R-:W-:Y:S11]  /*12260*/  ISETP.NE.AND P0, PT, R0, 0x1, PT ;  /* 0x000000010000780c */ /* 0x000ff60003f05270 */
[----:B------:R-:W-:Y:S02]  /*12270*/  @!UPT UIADD3 URZ, URZ, URZ, URZ ;  /* 0x0000003f3f3ff290 */ /* 0x000fe4000fffe03f */
[----:B------:R-:W-:Y:S05]  /*12280*/  @P0 IMAD.HI.U32 R0, R2, c[0x0][0x330], RZ ;  /* 0x0000cc0002000a27 */ /* 0x000fea00078e00ff */
[----:B------:R-:W-:Y:S02]  /*12290*/  @P0 SHF.R.U32.HI R2, RZ, c[0x0][0x334], R0 ;  /* 0x0000cd00ff020a19 */ /* 0x000fe40000011600 */
.L_x_2460:
[----:B------:R-:W-:Y:S05]  /*122a0*/  BSYNC B0 ;  /* 0x0000000000007941 */ /* 0x000fea0003800000 */
.L_x_2458:
[----:B------:R-:W-:Y:S05]  /*122b0*/  IMAD R2, R2, c[0x0][0x32c], R3 ;  /* 0x0000cb0002027a24 */ /* 0x000fea00078e0203 */
[----:B------:R-:W-:Y:S02]  /*122c0*/  IADD3 R0, R2, c[0x0][0x32c], RZ ;  /* 0x0000cb0002007a10 */ /* 0x000fe40007ffe0ff */
[----:B------:R-:W-:Y:S02]  /*122d0*/  IMNMX R171, R171, R2, !PT ;  /* 0x00000002abab7217 */ /* 0x000fe40007800200 */
[----:B------:R-:W-:Y:S02]  /*122e0*/  IMNMX R177, R177, R0, PT ;  /* 0x00000000b1b17217 */ /* 0x000fe40003800200 */
.L_x_2457:
        /* <DEDUP_REMOVED lines=20> */
.L_x_2463:
[----:B------:R-:W-:Y:S04]  /*12430*/  MOV R0, 0x1 ;  /* 0x0000000100007802 */ /* 0x000fe80000000f00 */
[----:B------:R-:W-:Y:S11]  /*12440*/  ISETP.NE.AND P0, PT, R0, c[0x0][0x32c], PT ;  /* 0x0000cb0000007a0c */ /* 0x000ff60003f05270 */
[----:B------:R-:W-:Y:S02]  /*12450*/  @!UPT UIADD3 URZ, URZ, URZ, URZ ;  /* 0x0000003f3f3ff290 */ /* 0x000fe4000fffe03f */
[----:B------:R-:W-:Y:S05]  /*12460*/  @P0 IMAD.HI.U32 R0, R2, c[0x0][0x330], RZ ;  /* 0x0000cc0002000a27 */ /* 0x000fea00078e00ff */
[----:B------:R-:W-:Y:S02]  /*12470*/  @P0 SHF.R.U32.HI R2, RZ, c[0x0][0x334], R0 ;  /* 0x0000cd00ff020a19 */ /* 0x000fe40000011600 */
.L_x_2464:
[----:B------:R-:W-:Y:S05]  /*12480*/  BSYNC B0 ;  /* 0x0000000000007941 */ /* 0x000fea0003800000 */
.L_x_2462:
[----:B------:R-:W-:Y:S05]  /*12490*/  IMAD R2, R2, c[0x0][0x32c], R3 ;  /* 0x0000cb0002027a24 */ /* 0x000fea00078e0203 */
[----:B------:R-:W-:Y:S02]  /*124a0*/  IADD3 R0, R2, c[0x0][0x32c], RZ ;  /* 0x0000cb0002007a10 */ /* 0x000fe40007ffe0ff */
[----:B------:R-:W-:Y:S02]  /*124b0*/  IMNMX R180, R180, R2, !PT ;  /* 0x00000002b4b47217 */ /* 0x000fe40007800200 */
[----:B------:R-:W-:Y:S02]  /*124c0*/  IMNMX R182, R182, R0, PT ;  /* 0x00000000b6b67217 */ /* 0x000fe40003800200 */
.L_x_2461:
[C---:B------:R-:W-:Y:S02]  /*124d0*/  ISETP.GE.AND P0, PT, R169.reuse, 0x2, PT ;  /* 0x00000002a900780c */ /* 0x040fe40003f06270 */
[----:B------:R-:W-:Y:S02]  /*124e0*/  ISETP.GE.AND P2, PT, R169, 0xa, PT ;  /* 0x0000000aa900780c */ /* 0x000fe40003f46270 */
[----:B------:R-:W-:Y:S02]  /*124f0*/  P2R R181, PR, RZ, 0x1 ;  /* 0x00000001ffb57803 */ /* 0x000fe40000000000 */
[----:B------:R-:W-:Y:S02]  /*12500*/  ISETP.GT.AND P0, PT, R171, 0x1, !P0 ;  /* 0x00000001ab00780c */ /* 0x000fe40004704270 */
[----:B------:R-:W-:Y:S02]  /*12510*/  ISETP.GE.AND P1, PT, R169, 0x9, PT ;  /* 0x00000009a900780c */ /* 0x000fe40003f26270 */
[----:B------:R-:W-:Y:S02]  /*12520*/  ISETP.LT.OR P0, PT, R177, 0x2, P0 ;  /* 0x00000002b100780c */ /* 0x000fe40000701670 */
[----:B------:R-:W-:Y:S02]  /*12530*/  P2R R179, PR, RZ, 0x2 ;  /* 0x00000002ffb37803 */ /* 0x000fe40000000000 */
[----:B------:R-:W-:Y:S02]  /*12540*/  FSEL R2, R5, -INF , !P0 ;  /* 0xff80000005027808 */ /* 0x000fe40004000000 */
[C---:B------:R-:W-:Y:S02]  /*12550*/  ISETP.GT.AND P0, PT, R171.reuse, 0x9, !P2 ;  /* 0x00000009ab00780c */ /* 0x040fe40005704270 */
[----:B------:R-:W-:Y:S02]  /*12560*/  ISETP.GT.AND P1, PT, R171, 0x8, !P1 ;  /* 0x00000008ab00780c */ /* 0x000fe40004f24270 */
[----:B------:R-:W-:Y:S02]  /*12570*/  P2R R183, PR, RZ, 0x4 ;  /* 0x00000004ffb77803 */ /* 0x000fe40000000000 */
[----:B------:R-:W-:Y:S02]  /*12580*/  ISETP.LT.OR P0, PT, R177, 0xa, P0 ;  /* 0x0000000ab100780c */ /* 0x000fe40000701670 */
        /* <DEDUP_REMOVED lines=14> */
[----:B------:R-:W-:Y:S01]  /*12670*/  P2R R211, PR, RZ, 0x2 ;  /* 0x00000002ffd37803 */ /* 0x000fe20000000000 */
[----:B------:R1:W-:Y:S01]  /*12680*/  STL [R1+0x8], R16 ;  /* 0x0000081001007387 */ /* 0x0003e20000100800 */
[----:B------:R-:W-:Y:S02]  /*12690*/  ISETP.LT.OR P0, PT, R177, 0x19, P0 ;  /* 0x00000019b100780c */ /* 0x000fe40000701670 */
[C---:B------:R-:W-:Y:S02]  /*126a0*/  ISETP.GE.AND P1, PT, R169.reuse, 0x1a, PT ;  /* 0x0000001aa900780c */ /* 0x040fe40003f26270 */
[C---:B------:R-:W-:Y:S02]  /*126b0*/  ISETP.GE.AND P6, PT, R169.reuse, 0x52, PT ;  /* 0x00000052a900780c */ /* 0x040fe40003fc6270 */
[----:B------:R-:W-:Y:S02]  /*126c0*/  P2R R209, PR, RZ, 0x2 ;  /* 0x00000002ffd17803 */ /* 0x000fe40000000000 */
[C---:B------:R-:W-:Y:S02]  /*126d0*/  ISETP.GE.AND P5, PT, R169.reuse, 0x59, PT ;  /* 0x00000059a900780c */ /* 0x040fe40003fa6270 */
[----:B------:R-:W-:Y:S02]  /*126e0*/  P2R R249, PR, RZ, 0x4 ;  /* 0x00000004fff97803 */ /* 0x000fe40000000000 */
[----:B------:R-:W-:Y:S02]  /*126f0*/  ISETP.GE.AND P2, PT, R169, 0x1, PT ;  /* 0x00000001a900780c */ /* 0x000fe40003f46270 */
[----:B-1----:R-:W-:Y:S02]  /*12700*/  FSEL R16, R32, -INF , !P0 ;  /* 0xff80000020107808 */ /* 0x002fe40004000000 */
[----:B------:R-:W-:Y:S02]  /*12710*/  ISETP.GT.AND P0, PT, R171, 0x19, !P1 ;  /* 0x00000019ab00780c */ /* 0x000fe40004f04270 */
[----:B------:R-:W-:Y:S02]  /*12720*/  ISETP.GE.AND P1, PT, R169, 0x21, PT ;  /* 0x00000021a900780c */ /* 0x000fe40003f26270 */
[----:B------:R-:W-:Y:S02]  /*12730*/  ISETP.LT.OR P0, PT, R177, 0x1a, P0 ;  /* 0x0000001ab100780c */ /* 0x000fe40000701670 */
[----:B------:R-:W-:Y:S02]  /*12740*/  P2R R203, PR, RZ, 0x2 ;  /* 0x00000002ffcb7803 */ /* 0x000fe40000000000 */
        /* <DEDUP_REMOVED lines=9> */
[----:B------:R-:W-:Y:S01]  /*127e0*/  STL [R1], R17 ;  /* 0x0000001101007387 */ /* 0x000fe20000100800 */
[----:B------:R-:W-:Y:S02]  /*127f0*/  ISETP.LT.OR P0, PT, R177, 0x22, P0 ;  /* 0x00000022b100780c */ /* 0x000fe40000701670 */
[----:B------:R-:W-:Y:S01]  /*12800*/  P2R R208, PR, RZ, 0x2 ;  /* 0x00000002ffd07803 */ /* 0x000fe20000000000 */
[----:B------:R-:W1:Y:S01]  /*12810*/  SHFL.IDX PT, R17, R174, 0x2, 0x1c1f ;  /* 0x005c1f00ae117f89 */ /* 0x000e6200000e0000 */
        /* <DEDUP_REMOVED lines=13> */
[----:B------:R-:W-:Y:S04]  /*128f0*/  ISETP.LT.OR P0, PT, R177, 0x31, P0 ;  /* 0x00000031b100780c */ /* 0x000fe80000701670 */
        /* <DEDUP_REMOVED lines=25> */
[----:B------:R-:W-:Y:S01]  /*12a90*/  FSEL R185, R69, -INF , !P0 ;  /* 0xff80000045b97808 */ /* 0x000fe20004000000 */
[--C-:B-1----:R-:W-:Y:S01]  /*12aa0*/  IMAD.IADD R69, R170, 0x1, R17.reuse ;  /* 0x00000001aa457824 */ /* 0x102fe200078e0211 */
[----:B------:R-:W-:Y:S02]  /*12ab0*/  ISETP.GT.AND P0, PT, R171, 0x48, !P1 ;  /* 0x00000048ab00780c */ /* 0x000fe40004f04270 */
[----:B------:R-:W-:Y:S02]  /*12ac0*/  P2R R32, PR, RZ, 0x2 ;  /* 0x00000002ff207803 */ /* 0x000fe40000000000 */
[----:B------:R-:W-:Y:S02]  /*12ad0*/  ISETP.LT.OR P0, PT, R177, 0x49, P0 ;  /* 0x00000049b100780c */ /* 0x000fe40000701670 */
[----:B------:R-:W-:Y:S02]  /*12ae0*/  ISETP.GE.AND P1, PT, R169, 0x4a, PT ;  /* 0x0000004aa900780c */ /* 0x000fe40003f26270 */
[----:B------:R-:W-:Y:S01]  /*12af0*/  FSEL R176, R80, -INF , !P0 ;  /* 0xff80000050b07808 */ /* 0x000fe20004000000 */
[----:B------:R-:W-:Y:S01]  /*12b00*/  IMAD.IADD R80, R173, 0x1, R17 ;  /* 0x00000001ad507824 */ /* 0x000fe200078e0211 */
[----:B------:R-:W-:Y:S02]  /*12b10*/  ISETP.GT.AND P0, PT, R171, 0x49, !P1 ;  /* 0x00000049ab00780c */ /* 0x000fe40004f04270 */
[----:B------:R-:W-:Y:S02]  /*12b20*/  P2R R21, PR, RZ, 0x2 ;  /* 0x00000002ff157803 */ /* 0x000fe40000000000 */
[----:B------:R-:W-:Y:S02]  /*12b30*/  ISETP.LT.OR P0, PT, R177, 0x4a, P0 ;  /* 0x0000004ab100780c */ /* 0x000fe40000701670 */
[----:B------:R-:W-:Y:S02]  /*12b40*/  ISETP.GE.AND P1, PT, R169, 0x51, PT ;  /* 0x00000051a900780c */ /* 0x000fe40003f26270 */
[----:B------:R-:W-:Y:S02]  /*12b50*/  FSEL R175, R81, -INF , !P0 ;  /* 0xff80000051af7808 */ /* 0x000fe40004000000 */
[----:B------:R-:W-:Y:S02]  /*12b60*/  ISETP.GT.AND P0, PT, R171, 0x50, !P1 ;  /* 0x00000050ab00780c */ /* 0x000fe40004f04270 */
[----:B------:R-:W-:Y:S02]  /*12b70*/  P2R R68, PR, RZ, 0x4 ;  /* 0x00000004ff447803 */ /* 0x000fe40000000000 */
        /* <DEDUP_REMOVED lines=11> */
[----:B------:R-:W-:Y:S04]  /*12c30*/  ISETP.GE.AND P0, PT, R169, 0x5a, PT ;  /* 0x0000005aa900780c */ /* 0x000fe80003f06270 */
        /* <DEDUP_REMOVED lines=21> */
.L_x_2467:
[----:B------:R-:W-:Y:S04]  /*12d90*/  MOV R4, c[0x0][0x32c] ;  /* 0x0000cb0000047a02 */ /* 0x000fe80000000f00 */
[----:B------:R-:W-:Y:S11]  /*12da0*/  ISETP.NE.AND P2, PT, R4, 0x1, PT ;  /* 0x000000010400780c */ /* 0x000ff60003f45270 */
[----:B------:R-:W-:Y:S02]  /*12db0*/  @!UPT UIADD3 URZ, URZ, URZ, URZ ;  /* 0x0000003f3f3ff290 */ /* 0x000fe4000fffe03f */
[----:B------:R-:W-:Y:S05]  /*12dc0*/  @P2 IMAD.HI.U32 R4, R17, c[0x0][0x330], RZ ;  /* 0x0000cc0011042a27 */ /* 0x000fea00078e00ff */
[----:B------:R-:W-:Y:S02]  /*12dd0*/  @P2 SHF.R.U32.HI R17, RZ, c[0x0][0x334], R4 ;  /* 0x0000cd00ff112a19 */ /* 0x000fe40000011604 */
.L_x_2468:
[----:B------:R-:W-:Y:S05]  /*12de0*/  BSYNC B0 ;  /* 0x0000000000007941 */ /* 0x000fea0003800000 */
.L_x_2466:
[----:B------:R-:W-:Y:S05]  /*12df0*/  IMAD R17, R17, c[0x0][0x32c], R3 ;  /* 0x0000cb0011117a24 */ /* 0x000fea00078e0203 */
[----:B------:R-:W-:Y:S02]  /*12e00*/  IADD3 R4, R17, c[0x0][0x32c], RZ ;  /* 0x0000cb0011047a10 */ /* 0x000fe40007ffe0ff */
[----:B------:R-:W-:Y:S02]  /*12e10*/  IMNMX R69, R69, R17, !PT ;  /* 0x0000001145457217 */ /* 0x000fe40007800200 */
[----:B------:R-:W-:Y:S02]  /*12e20*/  IMNMX R80, R80, R4, PT ;  /* 0x0000000450507217 */ /* 0x000fe40003800200 */
.L_x_2465:
[----:B------:R-:W-:Y:S02]  /*12e30*/  ISETP.NE.AND P2, PT, R179, RZ, PT ;  /* 0x000000ffb300720c */ /* 0x000fe40003f45270 */
[----:B------:R-:W-:Y:S02]  /*12e40*/  P2R R84, PR, RZ, 0x10 ;  /* 0x00000010ff547803 */ /* 0x000fe40000000000 */
[----:B------:R-:W-:Y:S02]  /*12e50*/  ISETP.GT.AND P2, PT, R180, 0x8, !P2 ;  /* 0x00000008b400780c */ /* 0x000fe40005744270 */
[----:B------:R-:W-:Y:S02]  /*12e60*/  ISETP.NE.AND P4, PT, R32, RZ, PT ;  /* 0x000000ff2000720c */ /* 0x000fe40003f85270 */
[----:B------:R-:W-:Y:S02]  /*12e70*/  ISETP.LT.OR P2, PT, R182, 0x9, P2 ;  /* 0x00000009b600780c */ /* 0x000fe40001741670 */
[----:B------:R-:W-:Y:S02]  /*12e80*/  P2R R81, PR, RZ, 0x8 ;  /* 0x00000008ff517803 */ /* 0x000fe40000000000 */
[----:B------:R-:W-:Y:S02]  /*12e90*/  FSEL R4, R18, -INF , !P2 ;  /* 0xff80000012047808 */ /* 0x000fe40005000000 */
[----:B------:R-:W-:Y:S02]  /*12ea0*/  ISETP.NE.AND P2, PT, R183, RZ, PT ;  /* 0x000000ffb700720c */ /* 0x000fe40003f45270 */
[----:B------:R-:W-:Y:S02]  /*12eb0*/  ISETP.NE.AND P3, PT, R21, RZ, PT ;  /* 0x000000ff1500720c */ /* 0x000fe40003f65270 */
[----:B------:R-:W-:Y:S04]  /*12ec0*/  ISETP.GT.AND P2, PT, R180, 0x9, !P2 ;  /* 0x00000009b400780c */ /* 0x000fe80005744270 */
[----:B------:R-:W-:Y:S04]  /*12ed0*/  ISETP.LT.OR P2, PT, R182, 0xa, P2 ;  /* 0x0000000ab600780c */ /* 0x000fe80001741670 */
[----:B------:R-:W-:Y:S02]  /*12ee0*/  FSEL R19, R19, -INF , !P2 ;  /* 0xff80000013137808 */ /* 0x000fe40005000000 */
[----:B------:R-:W-:Y:S04]  /*12ef0*/  ISETP.NE.AND P2, PT, R249, RZ, PT ;  /* 0x000000fff900720c */ /* 0x000fe80003f45270 */
[----:B------:R-:W-:Y:S04]  /*12f00*/  ISETP.GT.AND P2, PT, R180, 0x10, !P2 ;  /* 0x00000010b400780c */ /* 0x000fe80005744270 */
[----:B------:R-:W-:Y:S04]  /*12f10*/  ISETP.LT.OR P2, PT, R182, 0x11, P2 ;  /* 0x00000011b600780c */ /* 0x000fe80001741670 */
[----:B------:R-:W-:Y:S02]  /*12f20*/  FSEL R18, R22, -INF , !P2 ;  /* 0xff80000016127808 */ /* 0x000fe40005000000 */
[----:B------:R-:W-:Y:S02]  /*12f30*/  ISETP.NE.AND P2, PT, R245, RZ, PT ;  /* 0x000000fff500720c */ /* 0x000fe40003f45270 */
[----:B------:R-:W-:Y:S02]  /*12f40*/  P2R R22, PR, RZ, 0x10 ;  /* 0x00000010ff167803 */ /* 0x000fe40000000000 */
        /* <DEDUP_REMOVED lines=53> */
[----:B------:R-:W-:Y:S02]  /*132a0*/  ISETP.GT.AND P2, PT, R180, 0x48, !P4 ;  /* 0x00000048b400780c */ /* 0x000fe40006744270 */
[----:B------:R-:W-:Y:S02]  /*132b0*/  ISETP.NE.AND P4, PT, R68, RZ, PT ;  /* 0x000000ff4400720c */ /* 0x000fe40003f85270 */
        /* <DEDUP_REMOVED lines=12> */
[----:B------:R-:W-:Y:S04]  /*13380*/  ISETP.GT.AND P2, PT, R180, 0x1, !P2 ;  /* 0x00000001b400780c */ /* 0x000fe80005744270 */
[----:B------:R-:W-:Y:S04]  /*13390*/  ISETP.LT.OR P2, PT, R182, 0x2, P2 ;  /* 0x00000002b600780c */ /* 0x000fe80001741670 */
[----:B------:R-:W-:Y:S02]  /*133a0*/  FSEL R7, R7, -INF , !P2 ;  /* 0xff80000007077808 */ /* 0x000fe40005000000 */
[----:B------:R-:W-:Y:S04]  /*133b0*/  ISETP.GT.AND P2, PT, R180, RZ, !P4 ;  /* 0x000000ffb400720c */ /* 0x000fe80006744270 */
        /* <DEDUP_REMOVED lines=8> */
[----:B------:R-:W-:Y:S02]  /*13440*/  ISETP.GT.AND P2, PT, R69, RZ, !P4 ;  /* 0x000000ff4500720c */ /* 0x000fe40006744270 */
[----:B------:R-:W-:Y:S01]  /*13450*/  ISETP.NE.AND P4, PT, R22, RZ, PT ;  /* 0x000000ff1600720c */ /* 0x000fe20003f85270 */
[----:B------:R-:W-:Y:S01]  /*13460*/  IMAD.IADD R22, R173, 0x1, R23 ;  /* 0x00000001ad167824 */ /* 0x000fe200078e0217 */
        /* <DEDUP_REMOVED lines=74> */
[----:B------:R-:W-:Y:S02]  /*13910*/  ISETP.GT.AND P2, PT, R69, 0x49, !P3 ;  /* 0x000000494500780c */ /* 0x000fe40005f44270 */
[----:B------:R-:W-:Y:S02]  /*13920*/  ISETP.NE.AND P3, PT, R81, RZ, PT ;  /* 0x000000ff5100720c */ /* 0x000fe40003f65270 */
        /* <DEDUP_REMOVED lines=32> */
.L_x_2471:
[----:B------:R-:W-:Y:S04]  /*13b30*/  MOV R23, c[0x0][0x32c] ;  /* 0x0000cb0000177a02 */ /* 0x000fe80000000f00 */
[----:B------:R-:W-:Y:S11]  /*13b40*/  ISETP.NE.AND P2, PT, R23, 0x1, PT ;  /* 0x000000011700780c */ /* 0x000ff60003f45270 */
[----:B------:R-:W-:Y:S02]  /*13b50*/  @!UPT UIADD3 URZ, URZ, URZ, URZ ;  /* 0x0000003f3f3ff290 */ /* 0x000fe4000fffe03f */
[----:B------:R-:W-:Y:S05]  /*13b60*/  @P2 IMAD.HI.U32 R23, R24, c[0x0][0x330], RZ ;  /* 0x0000cc0018172a27 */ /* 0x000fea00078e00ff */
[----:B------:R-:W-:Y:S02]  /*13b70*/  @P2 SHF.R.U32.HI R24, RZ, c[0x0][0x334], R23 ;  /* 0x0000cd00ff182a19 */ /* 0x000fe40000011617 */
.L_x_2472:
[----:B------:R-:W-:Y:S05]  /*13b80*/  BSYNC B0 ;  /* 0x0000000000007941 */ /* 0x000fea0003800000 */
.L_x_2470:
[----:B------:R-:W-:Y:S05]  /*13b90*/  IMAD R3, R24, c[0x0][0x32c], R3 ;  /* 0x0000cb0018037a24 */ /* 0x000fea00078e0203 */
[----:B------:R-:W-:Y:S02]  /*13ba0*/  IADD3 R23, R3, c[0x0][0x32c], RZ ;  /* 0x0000cb0003177a10 */ /* 0x000fe40007ffe0ff */
[----:B------:R-:W-:Y:S02]  /*13bb0*/  IMNMX R170, R170, R3, !PT ;  /* 0x00000003aaaa7217 */ /* 0x000fe40007800200 */
[----:B------:R-:W-:Y:S02]  /*13bc0*/  IMNMX R22, R22, R23, PT ;  /* 0x0000001716167217 */ /* 0x000fe40003800200 */
.L_x_2469:
[----:B------:R-:W2:Y:S01]  /*13bd0*/  LDL.LU R39, [R1+0x4] ;  /* 0x0000040001277983 */ /* 0x000ea20000300800 */
[----:B------:R-:W-:Y:S02]  /*13be0*/  ISETP.NE.AND P2, PT, R68, RZ, PT ;  /* 0x000000ff4400720c */ /* 0x000fe40003f45270 */
[----:B------:R-:W-:Y:S01]  /*13bf0*/  FMNMX.FTZ R24, R6, R166, !PT ;  /* 0x000000a606187209 */ /* 0x000fe20007810000 */
[----:B------:R-:W3:Y:S01]  /*13c00*/  LDL.LU R34, [R1+0x8] ;  /* 0x0000080001227983 */ /* 0x000ee20000300800 */
[----:B------:R-:W-:Y:S02]  /*13c10*/  ISETP.GT.AND P2, PT, R170, RZ, !P2 ;  /* 0x000000ffaa00720c */ /* 0x000fe40005744270 */
[----:B------:R-:W-:Y:S01]  /*13c20*/  FMNMX.FTZ R24, R7, R24, !PT ;  /* 0x0000001807187209 */ /* 0x000fe20007810000 */
[----:B------:R-:W4:Y:S01]  /*13c30*/  LDL.LU R3, [R1] ;  /* 0x0000000001037983 */ /* 0x000f220000300800 */
        /* <DEDUP_REMOVED lines=29> */
[----:B------:R-:W-:Y:S02]  /*13e10*/  MOV R56, R28 ;  /* 0x0000001c00387202 */ /* 0x000fe40000000f00 */
[----:B------:R-:W-:Y:S02]  /*13e20*/  FSEL R61, R26, -INF , !P2 ;  /* 0xff8000001a3d7808 */ /* 0x000fe40005000000 */
[----:B------:R-:W-:Y:S02]  /*13e30*/  ISETP.NE.AND P2, PT, R245, RZ, PT ;  /* 0x000000fff500720c */ /* 0x000fe40003f45270 */
[----:B------:R-:W-:Y:S02]  /*13e40*/  MOV R28, R85 ;  /* 0x00000055001c7202 */ /* 0x000fe40000000f00 */
[----:B------:R-:W-:Y:S02]  /*13e50*/  ISETP.GT.AND P2, PT, R170, 0x11, !P2 ;  /* 0x00000011aa00780c */ /* 0x000fe40005744270 */
[----:B------:R-:W-:Y:S02]  /*13e60*/  FMNMX.FTZ R24, R248, R24, !PT ;  /* 0x00000018f8187209 */ /* 0x000fe40007810000 */
[----:B------:R-:W-:Y:S02]  /*13e70*/  ISETP.LT.OR P2, PT, R22, 0x12, P2 ;  /* 0x000000121600780c */ /* 0x000fe40001741670 */
[----:B------:R-:W-:Y:S02]  /*13e80*/  MOV R57, R25 ;  /* 0x0000001900397202 */ /* 0x000fe40000000f00 */
        /* <DEDUP_REMOVED lines=52> */
[C---:B------:R-:W-:Y:S02]  /*141d0*/  ISETP.GT.AND P1, PT, R170.reuse, 0x50, !P1 ;  /* 0x00000050aa00780c */ /* 0x040fe40004f24270 */
[----:B------:R-:W-:Y:S02]  /*141e0*/  ISETP.GT.AND P2, PT, R170, 0x31, !P2 ;  /* 0x00000031aa00780c */ /* 0x000fe40005744270 */
[C---:B------:R-:W-:Y:S02]  /*141f0*/  ISETP.LT.OR P1, PT, R22.reuse, 0x51, P1 ;  /* 0x000000511600780c */ /* 0x040fe40000f21670 */
[----:B------:R-:W-:Y:S02]  /*14200*/  ISETP.LT.OR P2, PT, R22, 0x32, P2 ;  /* 0x000000321600780c */ /* 0x000fe40001741670 */
[----:B------:R-:W-:Y:S02]  /*14210*/  ISETP.GT.AND P6, PT, R170, 0x51, !P6 ;  /* 0x00000051aa00780c */ /* 0x000fe400077c4270 */
[----:B------:R-:W-:Y:S02]  /*14220*/  FSEL R245, R59, -INF , !P2 ;  /* 0xff8000003bf57808 */ /* 0x000fe40005000000 */
[----:B------:R-:W-:Y:S02]  /*14230*/  ISETP.NE.AND P2, PT, R49, RZ, PT ;  /* 0x000000ff3100720c */ /* 0x000fe40003f45270 */
[----:B------:R-:W-:Y:S02]  /*14240*/  ISETP.LT.OR P6, PT, R22, 0x52, P6 ;  /* 0x000000521600780c */ /* 0x000fe400037c1670 */
[C---:B------:R-:W-:Y:S02]  /*14250*/  ISETP.GT.AND P2, PT, R170.reuse, 0x38, !P2 ;  /* 0x00000038aa00780c */ /* 0x040fe40005744270 */
[----:B------:R-:W-:Y:S02]  /*14260*/  ISETP.GT.AND P5, PT, R170, 0x58, !P5 ;  /* 0x00000058aa00780c */ /* 0x000fe40006fa4270 */
[C---:B------:R-:W-:Y:S02]  /*14270*/  ISETP.LT.OR P2, PT, R22.reuse, 0x39, P2 ;  /* 0x000000391600780c */ /* 0x040fe40001741670 */
[----:B------:R-:W-:Y:S02]  /*14280*/  ISETP.LT.OR P5, PT, R22, 0x59, P5 ;  /* 0x000000591600780c */ /* 0x000fe40002fa1670 */
[----:B------:R-:W-:Y:S02]  /*14290*/  FSEL R209, R62, -INF , !P2 ;  /* 0xff8000003ed17808 */ /* 0x000fe40005000000 */
[----:B------:R-:W-:Y:S02]  /*142a0*/  ISETP.NE.AND P2, PT, R48, RZ, PT ;  /* 0x000000ff3000720c */ /* 0x000fe40003f45270 */
[C---:B------:R-:W-:Y:S02]  /*142b0*/  ISETP.GT.AND P0, PT, R170.reuse, 0x59, !P0 ;  /* 0x00000059aa00780c */ /* 0x040fe40004704270 */
[----:B------:R-:W-:Y:S02]  /*142c0*/  ISETP.GT.AND P2, PT, R170, 0x39, !P2 ;  /* 0x00000039aa00780c */ /* 0x000fe40005744270 */
[C---:B------:R-:W-:Y:S02]  /*142d0*/  ISETP.LT.OR P0, PT, R22.reuse, 0x5a, P0 ;  /* 0x0000005a1600780c */ /* 0x040fe40000701670 */
[----:B------:R-:W-:Y:S02]  /*142e0*/  ISETP.LT.OR P2, PT, R22, 0x3a, P2 ;  /* 0x0000003a1600780c */ /* 0x000fe40001741670 */
[----:B------:R-:W-:Y:S02]  /*142f0*/  FSEL R90, R90, -INF , !P1 ;  /* 0xff8000005a5a7808 */ /* 0x000fe40004800000 */
[----:B------:R-:W-:Y:S02]  /*14300*/  FSEL R206, R63, -INF , !P2 ;  /* 0xff8000003fce7808 */ /* 0x000fe40005000000 */
[----:B------:R-:W-:Y:S02]  /*14310*/  ISETP.NE.AND P2, PT, R37, RZ, PT ;  /* 0x000000ff2500720c */ /* 0x000fe40003f45270 */
[----:B------:R-:W-:Y:S02]  /*14320*/  FSEL R91, R91, -INF , !P6 ;  /* 0xff8000005b5b7808 */ /* 0x000fe40007000000 */
[----:B------:R-:W-:Y:S02]  /*14330*/  ISETP.GT.AND P2, PT, R170, 0x40, !P2 ;  /* 0x00000040aa00780c */ /* 0x000fe40005744270 */
[----:B------:R-:W-:Y:S02]  /*14340*/  FSEL R94, R94, -INF , !P5 ;  /* 0xff8000005e5e7808 */ /* 0x000fe40006800000 */
[----:B------:R-:W-:Y:S02]  /*14350*/  ISETP.LT.OR P2, PT, R22, 0x41, P2 ;  /* 0x000000411600780c */ /* 0x000fe40001741670 */
[----:B------:R-:W-:Y:S02]  /*14360*/  FSEL R45, R95, -INF , !P0 ;  /* 0xff8000005f2d7808 */ /* 0x000fe40004000000 */
[----:B------:R-:W-:Y:S02]  /*14370*/  FSEL R187, R74, -INF , !P2 ;  /* 0xff8000004abb7808 */ /* 0x000fe40005000000 */
[----:B------:R-:W-:Y:S02]  /*14380*/  ISETP.NE.AND P2, PT, R33, RZ, PT ;  /* 0x000000ff2100720c */ /* 0x000fe40003f45270 */
[----:B------:R-:W-:Y:S02]  /*14390*/  FMNMX.FTZ R26, R211, R26, !PT ;  /* 0x0000001ad31a7209 */ /* 0x000fe40007810000 */
[----:B------:R-:W-:Y:S02]  /*143a0*/  ISETP.GT.AND P2, PT, R170, 0x41, !P2 ;  /* 0x00000041aa00780c */ /* 0x000fe40005744270 */
[----:B------:R-:W-:Y:S02]  /*143b0*/  FMNMX.FTZ R26, R249, R26, !PT ;  /* 0x0000001af91a7209 */ /* 0x000fe40007810000 */
[----:B------:R-:W-:Y:S04]  /*143c0*/  ISETP.LT.OR P2, PT, R22, 0x42, P2 ;  /* 0x000000421600780c */ /* 0x000fe80001741670 */
[----:B------:R-:W-:Y:S02]  /*143d0*/  FSEL R183, R75, -INF , !P2 ;  /* 0xff8000004bb77808 */ /* 0x000fe40005000000 */
[----:B------:R-:W-:Y:S04]  /*143e0*/  ISETP.NE.AND P2, PT, R32, RZ, PT ;  /* 0x000000ff2000720c */ /* 0x000fe80003f45270 */
[----:B------:R-:W-:Y:S04]  /*143f0*/  ISETP.GT.AND P2, PT, R170, 0x48, !P2 ;  /* 0x00000048aa00780c */ /* 0x000fe80005744270 */
[----:B------:R-:W-:Y:S04]  /*14400*/  ISETP.LT.OR P2, PT, R22, 0x49, P2 ;  /* 0x000000491600780c */ /* 0x000fe80001741670 */
        /* <DEDUP_REMOVED lines=14> */
[----:B------:R-:W-:Y:S02]  /*144f0*/  FMNMX.FTZ R21, R197, R21, !PT ;  /* 0x00000015c5157209 */ /* 0x000fe40007810000 */
[----:B----4-:R-:W-:Y:S02]  /*14500*/  MOV R63, R3 ;  /* 0x00000003003f7202 */ /* 0x010fe40000000f00 */
        /* <DEDUP_REMOVED lines=10> */
[----:B---3--:R-:W-:Y:S02]  /*145b0*/  FMNMX.FTZ R3, R34, R3, !PT ;  /* 0x0000000322037209 */ /* 0x008fe40007810000 */
[----:B------:R-:W-:Y:S02]  /*145c0*/  FMNMX.FTZ R21, R207, R21, !PT ;  /* 0x00000015cf157209 */ /* 0x000fe40007810000 */
[----:B------:R-:W-:Y:S02]  /*145d0*/  FMNMX.FTZ R3, R16, R3, !PT ;  /* 0x0000000310037209 */ /* 0x000fe40007810000 */
[----:B------:R-:W-:Y:S02]  /*145e0*/  FMNMX.FTZ R21, R188, R21, !PT ;  /* 0x00000015bc157209 */ /* 0x000fe40007810000 */
        /* <DEDUP_REMOVED lines=14> */
[----:B------:R-:W-:Y:S01]  /*146d0*/  SHFL.BFLY PT, R25, R24, 0x1, 0x1f ;  /* 0x0c201f0018197f89 */ /* 0x000fe200000e0000 */
[----:B------:R-:W-:Y:S02]  /*146e0*/  FMNMX.FTZ R3, R200, R3, !PT ;  /* 0x00000003c8037209 */ /* 0x000fe40007810000 */
[----:B------:R-:W-:Y:S02]  /*146f0*/  FMNMX.FTZ R21, R93, R21, !PT ;  /* 0x000000155d157209 */ /* 0x000fe40007810000 */
        /* <DEDUP_REMOVED lines=12> */
[----:B-1----:R-:W-:Y:S06]  /*147c0*/  FMNMX.FTZ R3, R3, R23, !PT ;  /* 0x0000001703037209 */ /* 0x002fec0007810000 */
[----:B------:R-:W1:Y:S01]  /*147d0*/  SHFL.BFLY PT, R23, R21, 0x2, 0x1f ;  /* 0x0c401f0015177f89 */ /* 0x000e6200000e0000 */
[C---:B------:R-:W-:Y:S01]  /*147e0*/  FSETP.NEU.FTZ.AND P2, PT, R3.reuse, -INF , PT ;  /* 0xff8000000300780b */ /* 0x040fe20003f5d000 */
[----:B------:R-:W-:Y:S05]  /*147f0*/  FMUL.FTZ R174, R3, c[0x0][0x2d0] ;  /* 0x0000b40003ae7a20 */ /* 0x000fea0000410000 */
[----:B------:R-:W-:Y:S05]  /*14800*/  FSEL R174, R174, RZ, P2 ;  /* 0x000000ffaeae7208 */ /* 0x000fea0001000000 */
[--C-:B------:R-:W-:Y:S02]  /*14810*/  FFMA.FTZ R75, R20, c[0x0][0x2d0], -R174.reuse ;  /* 0x0000b400144b7a23 */ /* 0x100fe400000108ae */
[--C-:B------:R-:W-:Y:S02]  /*14820*/  FFMA.FTZ R84, R34, c[0x0][0x2d0], -R174.reuse ;  /* 0x0000b40022547a23 */ /* 0x100fe400000108ae */
[----:B------:R-:W-:Y:S01]  /*14830*/  LDSM.16.MT88.4 R32, [R220+0x100] ;  /* 0x00010000dc20783b */ /* 0x000fe20000004200 */
[--C-:B------:R-:W-:Y:S01]  /*14840*/  FFMA.FTZ R87, R39, c[0x0][0x2d0], -R174.reuse ;  /* 0x0000b40027577a23 */ /* 0x100fe200000108ae */
[----:B------:R-:W-:Y:S01]  /*14850*/  MUFU.EX2 R75, R75 ;  /* 0x0000004b004b7308 */ /* 0x000fe20000000800 */
[--C-:B------:R-:W-:Y:S01]  /*14860*/  FFMA.FTZ R69, R2, c[0x0][0x2d0], -R174.reuse ;  /* 0x0000b40002457a23 */ /* 0x100fe200000108ae */
[----:B------:R-:W-:Y:S01]  /*14870*/  FMNMX.FTZ R2, R24, R25, !PT ;  /* 0x0000001918027209 */ /* 0x000fe20007810000 */
[--C-:B------:R-:W-:Y:S01]  /*14880*/  FFMA.FTZ R46, R5, c[0x0][0x2d0], -R174.reuse ;  /* 0x0000b400052e7a23 */ /* 0x100fe200000108ae */
[----:B------:R-:W-:Y:S01]  /*14890*/  FMNMX.FTZ R24, R245, R26, !PT ;  /* 0x0000001af5187209 */ /* 0x000fe20007810000 */
[--C-:B------:R-:W-:Y:S01]  /*148a0*/  FFMA.FTZ R86, R16, c[0x0][0x2d0], -R174.reuse ;  /* 0x0000b40010567a23 */ /* 0x100fe200000108ae */
[----:B-1----:R-:W-:Y:S01]  /*148b0*/  FMNMX.FTZ R5, R21, R23, !PT ;  /* 0x0000001715057209 */ /* 0x002fe20007810000 */
[C---:B------:R-:W-:Y:S01]  /*148c0*/  FMUL.FTZ R173, R2.reuse, c[0x0][0x2d0] ;  /* 0x0000b40002ad7a20 */ /* 0x040fe20000410000 */
[----:B------:R-:W-:Y:S01]  /*148d0*/  FMNMX.FTZ R24, R209, R24, !PT ;  /* 0x00000018d1187209 */ /* 0x000fe20007810000 */
[--C-:B------:R-:W-:Y:S01]  /*148e0*/  FFMA.FTZ R76, R53, c[0x0][0x2d0], -R174.reuse ;  /* 0x0000b400354c7a23 */ /* 0x100fe200000108ae */
[----:B------:R-:W-:Y:S01]  /*148f0*/  MUFU.EX2 R69, R69 ;  /* 0x0000004500457308 */ /* 0x000fe20000000800 */
[----:B------:R-:W-:Y:S01]  /*14900*/  FSETP.NEU.FTZ.AND P1, PT, R2, -INF , PT ;  /* 0xff8000000200780b */ /* 0x000fe20003f3d000 */
[--C-:B------:R-:W-:Y:S01]  /*14910*/  FFMA.FTZ R47, R0, c[0x0][0x2d0], -R174.reuse ;  /* 0x0000b400002f7a23 */ /* 0x100fe200000108ae */
[----:B------:R-:W-:Y:S01]  /*14920*/  FMNMX.FTZ R21, R206, R24, !PT ;  /* 0x00000018ce157209 */ /* 0x000fe20007810000 */
[--C-:B------:R-:W-:Y:S01]  /*14930*/  FFMA.FTZ R191, R191, c[0x0][0x2d0], -R174.reuse ;  /* 0x0000b400bfbf7a23 */ /* 0x100fe200000108ae */
[----:B------:R-:W-:Y:S01]  /*14940*/  FSEL R173, R173, RZ, P1 ;  /* 0x000000ffadad7208 */ /* 0x000fe20000800000 */
[--C-:B------:R-:W-:Y:S01]  /*14950*/  FFMA.FTZ R192, R192, c[0x0][0x2d0], -R174.reuse ;  /* 0x0000b400c0c07a23 */ /* 0x100fe200000108ae */
[----:B------:R-:W-:Y:S01]  /*14960*/  FMNMX.FTZ R21, R187, R21, !PT ;  /* 0x00000015bb157209 */ /* 0x000fe20007810000 */
[--C-:B------:R-:W-:Y:S01]  /*14970*/  FFMA.FTZ R201, R201, c[0x0][0x2d0], -R174.reuse ;  /* 0x0000b400c9c97a23 */ /* 0x100fe200000108ae */
[----:B------:R-:W1:Y:S01]  /*14980*/  SHFL.BFLY PT, R0, R5, 0x1, 0x1f ;  /* 0x0c201f0005007f89 */ /* 0x000e6200000e0000 */
[----:B------:R-:W2:Y:S01]  /*14990*/  MUFU.EX2 R76, R76 ;  /* 0x0000004c004c7308 */ /* 0x000ea20000000800 */
[--C-:B------:R-:W-:Y:S01]  /*149a0*/  FFMA.FTZ R78, R6, c[0x0][0x2d0], -R173.reuse ;  /* 0x0000b400064e7a23 */ /* 0x100fe200000108ad */
[----:B------:R-:W-:Y:S01]  /*149b0*/  FMNMX.FTZ R6, R183, R21, !PT ;  /* 0x00000015b7067209 */ /* 0x000fe20007810000 */
[--C-:B------:R-:W-:Y:S02]  /*149c0*/  FFMA.FTZ R72, R19, c[0x0][0x2d0], -R173.reuse ;  /* 0x0000b40013487a23 */ /* 0x100fe400000108ad */
[--C-:B------:R-:W-:Y:S01]  /*149d0*/  FFMA.FTZ R83, R18, c[0x0][0x2d0], -R173.reuse ;  /* 0x0000b40012537a23 */ /* 0x100fe200000108ad */
[----:B------:R-:W-:Y:S01]  /*149e0*/  FMNMX.FTZ R6, R181, R6, !PT ;  /* 0x00000006b5067209 */ /* 0x000fe20007810000 */
[----:B------:R-:W-:Y:S01]  /*149f0*/  LDSM.16.MT88.4 R20, [R225+0x100] ;  /* 0x00010000e114783b */ /* 0x000fe20000004200 */
[--C-:B------:R-:W-:Y:S02]  /*14a00*/  FFMA.FTZ R85, R17, c[0x0][0x2d0], -R173.reuse ;  /* 0x0000b40011557a23 */ /* 0x100fe400000108ad */
[----:B------:R-:W-:Y:S01]  /*14a10*/  MUFU.EX2 R46, R46 ;  /* 0x0000002e002e7308 */ /* 0x000fe20000000800 */
[----:B------:R-:W-:Y:S01]  /*14a20*/  FMNMX.FTZ R6, R179, R6, !PT ;  /* 0x00000006b3067209 */ /* 0x000fe20007810000 */
[--C-:B------:R-:W-:Y:S02]  /*14a30*/  FFMA.FTZ R73, R7, c[0x0][0x2d0], -R173.reuse ;  /* 0x0000b40007497a23 */ /* 0x100fe400000108ad */
[--C-:B------:R-:W-:Y:S01]  /*14a40*/  FFMA.FTZ R68, R4, c[0x0][0x2d0], -R173.reuse ;  /* 0x0000b40004447a23 */ /* 0x100fe200000108ad */
[----:B------:R-:W-:Y:S01]  /*14a50*/  FMNMX.FTZ R6, R90, R6, !PT ;  /* 0x000000065a067209 */ /* 0x000fe20007810000 */
[--C-:B------:R-:W-:Y:S02]  /*14a60*/  FFMA.FTZ R193, R193, c[0x0][0x2d0], -R173.reuse ;  /* 0x0000b400c1c17a23 */ /* 0x100fe400000108ad */
[--C-:B------:R-:W-:Y:S01]  /*14a70*/  FFMA.FTZ R194, R194, c[0x0][0x2d0], -R173.reuse ;  /* 0x0000b400c2c27a23 */ /* 0x100fe200000108ad */
[----:B------:R-:W-:Y:S01]  /*14a80*/  FMNMX.FTZ R6, R91, R6, !PT ;  /* 0x000000065b067209 */ /* 0x000fe20007810000 */
[----:B------:R-:W3:Y:S01]  /*14a90*/  MUFU.EX2 R47, R47 ;  /* 0x0000002f002f7308 */ /* 0x000ee20000000800 */
[--C-:B------:R-:W-:Y:S02]  /*14aa0*/  FFMA.FTZ R247, R247, c[0x0][0x2d0], -R174.reuse ;  /* 0x0000b400f7f77a23 */ /* 0x100fe400000108ae */
[----:B------:R-:W-:Y:S01]  /*14ab0*/  FMNMX.FTZ R4, R94, R6, !PT ;  /* 0x000000065e047209 */ /* 0x000fe20007810000 */
[--C-:B------:R-:W-:Y:S01]  /*14ac0*/  FFMA.FTZ R251, R251, c[0x0][0x2d0], -R173.reuse ;  /* 0x0000b400fbfb7a23 */ /* 0x100fe200000108ad */
[----:B--2---:R-:W-:Y:S01]  /*14ad0*/  F2FP.PACK_AB R48, R69, R76 ;  /* 0x0000004c4530723e */ /* 0x004fe200000000ff */
[--C-:B------:R-:W-:Y:S01]  /*14ae0*/  FFMA.FTZ R248, R248, c[0x0][0x2d0], -R173.reuse ;  /* 0x0000b400f8f87a23 */ /* 0x100fe200000108ad */
[----:B------:R-:W-:Y:S01]  /*14af0*/  FMNMX.FTZ R4, R45, R4, !PT ;  /* 0x000000042d047209 */ /* 0x000fe20007810000 */
[--C-:B------:R-:W-:Y:S01]  /*14b00*/  FFMA.FTZ R200, R200, c[0x0][0x2d0], -R174.reuse ;  /* 0x0000b400c8c87a23 */ /* 0x100fe200000108ae */
[----:B-1----:R-:W-:Y:S01]  /*14b10*/  FMNMX.FTZ R0, R5, R0, !PT ;  /* 0x0000000005007209 */ /* 0x002fe20007810000 */
[----:B------:R-:W-:Y:S01]  /*14b20*/  MUFU.EX2 R78, R78 ;  /* 0x0000004e004e7308 */ /* 0x000fe20000000800 */
[--C-:B------:R-:W-:Y:S01]  /*14b30*/  FFMA.FTZ R196, R196, c[0x0][0x2d0], -R174.reuse ;  /* 0x0000b400c4c47a23 */ /* 0x100fe200000108ae */
[----:B------:R-:W1:Y:S01]  /*14b40*/  SHFL.BFLY PT, R5, R4, 0x2, 0x1f ;  /* 0x0c401f0004057f89 */ /* 0x000e6200000e0000 */
[C---:B------:R-:W-:Y:S01]  /*14b50*/  FSETP.NEU.FTZ.AND P0, PT, R0.reuse, -INF , PT ;  /* 0xff8000000000780b */ /* 0x040fe20003f1d000 */
[----:B------:R-:W-:Y:S02]  /*14b60*/  FMUL.FTZ R170, R0, c[0x0][0x2d0] ;  /* 0x0000b40000aa7a20 */ /* 0x000fe40000410000 */
[--C-:B------:R-:W-:Y:S02]  /*14b70*/  FFMA.FTZ R204, R204, c[0x0][0x2d0], -R173.reuse ;  /* 0x0000b400cccc7a23 */ /* 0x100fe400000108ad */
[----:B------:R-:W-:Y:S01]  /*14b80*/  FFMA.FTZ R202, R202, c[0x0][0x2d0], -R173 ;  /* 0x0000b400caca7a23 */ /* 0x000fe200000108ad */
[----:B------:R-:W-:Y:S01]  /*14b90*/  FSEL R170, R170, RZ, P0 ;  /* 0x000000ffaaaa7208 */ /* 0x000fe20000000000 */
[----:B------:R-:W2:Y:S01]  /*14ba0*/  MUFU.EX2 R73, R73 ;  /* 0x0000004900497308 */ /* 0x000ea20000000800 */
[--C-:B------:R-:W-:Y:S02]  /*14bb0*/  FFMA.FTZ R190, R190, c[0x0][0x2d0], -R174.reuse ;  /* 0x0000b400bebe7a23 */ /* 0x100fe400000108ae */
[----:B------:R-:W-:Y:S01]  /*14bc0*/  FFMA.FTZ R185, R185, c[0x0][0x2d0], -R174 ;  /* 0x0000b400b9b97a23 */ /* 0x000fe200000108ae */
[----:B---3--:R-:W-:Y:S01]  /*14bd0*/  F2FP.PACK_AB R50, R47, R46 ;  /* 0x0000002e2f32723e */ /* 0x008fe200000000ff */
        /* <DEDUP_REMOVED lines=8> */
[--C-:B------:R-:W-:Y:S01]  /*14c60*/  FFMA.FTZ R197, R197, c[0x0][0x2d0], -R170.reuse ;  /* 0x0000b400c5c57a23 */ /* 0x100fe200000108aa */
[----:B------:R-:W-:Y:S01]  /*14c70*/  FSEL R5, R3, RZ, P2 ;  /* 0x000000ff03057208 */ /* 0x000fe20001000000 */
[--C-:B------:R-:W-:Y:S01]  /*14c80*/  FFMA.FTZ R198, R198, c[0x0][0x2d0], -R170.reuse ;  /* 0x0000b400c6c67a23 */ /* 0x100fe200000108aa */
[----:B------:R-:W1:Y:S01]  /*14c90*/  MUFU.EX2 R72, R72 ;  /* 0x0000004800487308 */ /* 0x000e620000000800 */
[----:B------:R-:W3:Y:S01]  /*14ca0*/  SHFL.BFLY PT, R44, R4, 0x1, 0x1f ;  /* 0x0c201f00042c7f89 */ /* 0x000ee200000e0000 */
[--C-:B------:R-:W-:Y:S02]  /*14cb0*/  FFMA.FTZ R199, R199, c[0x0][0x2d0], -R170.reuse ;  /* 0x0000b400c7c77a23 */ /* 0x100fe400000108aa */
[----:B------:R-:W-:Y:S01]  /*14cc0*/  FADD.FTZ R43, -R5, R167 ;  /* 0x000000a7052b7221 */ /* 0x000fe20000010100 */
[----:B------:R-:W-:Y:S01]  /*14cd0*/  MOV R167, R38 ;  /* 0x0000002600a77202 */ /* 0x000fe20000000f00 */
[--C-:B------:R-:W-:Y:S01]  /*14ce0*/  FFMA.FTZ R250, R250, c[0x0][0x2d0], -R170.reuse ;  /* 0x0000b400fafa7a23 */ /* 0x100fe200000108aa */
[----:B--2---:R-:W-:Y:S01]  /*14cf0*/  F2FP.PACK_AB R49, R73, R78 ;  /* 0x0000004e4931723e */ /* 0x004fe200000000ff */
[----:B------:R-:W-:Y:S01]  /*14d00*/  FMUL.FTZ R43, R43, c[0x0][0x2d0] ;  /* 0x0000b4002b2b7a20 */ /* 0x000fe20000410000 */
[----:B------:R-:W-:Y:S01]  /*14d10*/  FSEL R5, R2, RZ, P1 ;  /* 0x000000ff02057208 */ /* 0x000fe20000800000 */
[----:B------:R-:W-:Y:S01]  /*14d20*/  MUFU.EX2 R77, R77 ;  /* 0x0000004d004d7308 */ /* 0x000fe20000000800 */
[--C-:B------:R-:W-:Y:S02]  /*14d30*/  FFMA.FTZ R246, R246, c[0x0][0x2d0], -R170.reuse ;  /* 0x0000b400f6f67a23 */ /* 0x100fe400000108aa */
[----:B------:R-:W-:Y:S02]  /*14d40*/  FFMA.FTZ R210, R210, c[0x0][0x2d0], -R170 ;  /* 0x0000b400d2d27a23 */ /* 0x000fe400000108aa */
[----:B------:R-:W-:Y:S01]  /*14d50*/  FADD.FTZ R42, -R5, R166 ;  /* 0x000000a6052a7221 */ /* 0x000fe20000010100 */
[----:B------:R-:W-:Y:S01]  /*14d60*/  FSEL R5, R0, RZ, P0 ;  /* 0x000000ff00057208 */ /* 0x000fe20000000000 */
[----:B------:R-:W-:Y:S02]  /*14d70*/  FFMA.FTZ R166, R65, c[0x0][0x2d0], -R173 ;  /* 0x0000b40041a67a23 */ /* 0x000fe400000108ad */
[----:B------:R-:W-:Y:S01]  /*14d80*/  FMUL.FTZ R42, R42, c[0x0][0x2d0] ;  /* 0x0000b4002a2a7a20 */ /* 0x000fe20000410000 */
[----:B------:R-:W2:Y:S01]  /*14d90*/  MUFU.EX2 R43, R43 ;  /* 0x0000002b002b7308 */ /* 0x000ea20000000800 */
[----:B------:R-:W-:Y:S02]  /*14da0*/  FADD.FTZ R5, -R5, R165 ;  /* 0x000000a505057221 */ /* 0x000fe40000010100 */
[--C-:B------:R-:W-:Y:S01]  /*14db0*/  FFMA.FTZ R165, R29, c[0x0][0x2d0], -R173.reuse ;  /* 0x0000b4001da57a23 */ /* 0x100fe200000108ad */
[----:B-1----:R-:W-:Y:S01]  /*14dc0*/  F2FP.PACK_AB R51, R72, R68 ;  /* 0x000000444833723e */ /* 0x002fe200000000ff */
[----:B------:R-:W-:Y:S01]  /*14dd0*/  FMUL.FTZ R5, R5, c[0x0][0x2d0] ;  /* 0x0000b40005057a20 */ /* 0x000fe20000410000 */
[----:B---3--:R-:W-:Y:S01]  /*14de0*/  FMNMX.FTZ R44, R44, R4, !PT ;  /* 0x000000042c2c7209 */ /* 0x008fe20007810000 */
[----:B------:R-:W-:Y:S02]  /*14df0*/  FFMA.FTZ R207, R207, c[0x0][0x2d0], -R170 ;  /* 0x0000b400cfcf7a23 */ /* 0x000fe400000108aa */
[--C-:B------:R-:W-:Y:S01]  /*14e00*/  FFMA.FTZ R189, R189, c[0x0][0x2d0], -R173.reuse ;  /* 0x0000b400bdbd7a23 */ /* 0x100fe200000108ad */
[----:B------:R-:W1:Y:S01]  /*14e10*/  MUFU.EX2 R42, R42 ;  /* 0x0000002a002a7308 */ /* 0x000e620000000800 */
[C---:B------:R-:W-:Y:S01]  /*14e20*/  FSETP.NEU.FTZ.AND P0, PT, R44.reuse, -INF , PT ;  /* 0xff8000002c00780b */ /* 0x040fe20003f1d000 */
[----:B------:R-:W-:Y:S02]  /*14e30*/  FMUL.FTZ R95, R44, c[0x0][0x2d0] ;  /* 0x0000b4002c5f7a20 */ /* 0x000fe40000410000 */
[----:B------:R-:W-:Y:S01]  /*14e40*/  FFMA.FTZ R186, R186, c[0x0][0x2d0], -R173 ;  /* 0x0000b400baba7a23 */ /* 0x000fe200000108ad */
[----:B------:R-:W-:Y:S01]  /*14e50*/  FSEL R4, R44, RZ, P0 ;  /* 0x000000ff2c047208 */ /* 0x000fe20000000000 */
[--C-:B------:R-:W-:Y:S01]  /*14e60*/  FFMA.FTZ R176, R176, c[0x0][0x2d0], -R174.reuse ;  /* 0x0000b400b0b07a23 */ /* 0x100fe200000108ae */
[----:B------:R-:W-:Y:S01]  /*14e70*/  FSEL R95, R95, RZ, P0 ;  /* 0x000000ff5f5f7208 */ /* 0x000fe20000000000 */
[----:B------:R-:W-:Y:S01]  /*14e80*/  FFMA.FTZ R175, R175, c[0x0][0x2d0], -R174 ;  /* 0x0000b400afaf7a23 */ /* 0x000fe200000108ae */
[----:B------:R-:W-:Y:S01]  /*14e90*/  ISETP.GT.AND P0, PT, R244, R230, PT ;  /* 0x000000e6f400720c */ /* 0x000fe20003f04270 */
[----:B------:R3:W4:Y:S01]  /*14ea0*/  MUFU.EX2 R41, R5 ;  /* 0x0000000500297308 */ /* 0x0007220000000800 */
[----:B------:R-:W-:Y:S01]  /*14eb0*/  FADD.FTZ R4, -R4, R164 ;  /* 0x000000a404047221 */ /* 0x000fe20000010100 */
[----:B------:R-:W-:Y:S01]  /*14ec0*/  IADD3 R244, R244, -0x1, RZ ;  /* 0xfffffffff4f47810 */ /* 0x000fe20007ffe0ff */
[--C-:B------:R-:W-:Y:S02]  /*14ed0*/  FFMA.FTZ R82, R10, c[0x0][0x2d0], -R95.reuse ;  /* 0x0000b4000a527a23 */ /* 0x100fe4000001085f */
[----:B------:R-:W-:Y:S02]  /*14ee0*/  FMUL.FTZ R4, R4, c[0x0][0x2d0] ;  /* 0x0000b40004047a20 */ /* 0x000fe40000410000 */
[C---:B--2---:R-:W-:Y:S02]  /*14ef0*/  FMUL.FTZ R16, R43.reuse, R148 ;  /* 0x000000942b107220 */ /* 0x044fe40000410000 */
[----:B------:R-:W-:Y:S01]  /*14f00*/  FMUL.FTZ R17, R43, R149 ;  /* 0x000000952b117220 */ /* 0x000fe20000410000 */
[----:B------:R2:W5:Y:S01]  /*14f10*/  MUFU.EX2 R40, R4 ;  /* 0x0000000400287308 */ /* 0x0005620000000800 */
[--C-:B------:R-:W-:Y:S02]  /*14f20*/  FFMA.FTZ R81, R11, c[0x0][0x2d0], -R95.reuse ;  /* 0x0000b4000b517a23 */ /* 0x100fe4000001085f */
[--C-:B------:R-:W-:Y:S02]  /*14f30*/  FFMA.FTZ R80, R14, c[0x0][0x2d0], -R95.reuse ;  /* 0x0000b4000e507a23 */ /* 0x100fe4000001085f */
[----:B------:R-:W-:Y:S02]  /*14f40*/  FFMA.FTZ R79, R15, c[0x0][0x2d0], -R95 ;  /* 0x0000b4000f4f7a23 */ /* 0x000fe4000001085f */
[C---:B-1----:R-:W-:Y:S02]  /*14f50*/  FMUL.FTZ R18, R42.reuse, R150 ;  /* 0x000000962a127220 */ /* 0x042fe40000410000 */
[----:B------:R-:W-:Y:S01]  /*14f60*/  FMUL.FTZ R19, R42, R151 ;  /* 0x000000972a137220 */ /* 0x000fe20000410000 */
[----:B------:R-:W1:Y:S01]  /*14f70*/  MUFU.EX2 R71, R71 ;  /* 0x0000004700477308 */ /* 0x000e620000000800 */
[----:B------:R-:W-:Y:S01]  /*14f80*/  LDSM.16.MT88.4 R148, [R225+0x2900] ;  /* 0x00290000e194783b */ /* 0x000fe20000004200 */
[----:B------:R-:W-:Y:S02]  /*14f90*/  FFMA.FTZ R164, R36, c[0x0][0x2d0], -R173 ;  /* 0x0000b40024a47a23 */ /* 0x000fe400000108ad */
[----:B---3--:R-:W-:Y:S02]  /*14fa0*/  FMUL.FTZ R5, R43, R161 ;  /* 0x000000a12b057220 */ /* 0x008fe40000410000 */
[C---:B------:R-:W-:Y:S02]  /*14fb0*/  FMUL.FTZ R6, R42.reuse, R162 ;  /* 0x000000a22a067220 */ /* 0x040fe40000410000 */
[----:B------:R-:W-:Y:S01]  /*14fc0*/  FMUL.FTZ R7, R42, R163 ;  /* 0x000000a32a077220 */ /* 0x000fe20000410000 */
[----:B------:R-:W3:Y:S01]  /*14fd0*/  LDSM.16.MT88.4 R36, [R219+0x100] ;  /* 0x00010000db24783b */ /* 0x000ee20000004200 */
[----:B------:R-:W-:Y:S01]  /*14fe0*/  MUFU.EX2 R70, R70 ;  /* 0x0000004600467308 */ /* 0x000fe20000000800 */
[C---:B----4-:R-:W-:Y:S02]  /*14ff0*/  FMUL.FTZ R8, R41.reuse, R156 ;  /* 0x0000009c29087220 */ /* 0x050fe40000410000 */
[----:B------:R-:W-:Y:S02]  /*15000*/  FMUL.FTZ R9, R41, R157 ;  /* 0x0000009d29097220 */ /* 0x000fe40000410000 */
[----:B--2---:R-:W-:Y:S02]  /*15010*/  FMUL.FTZ R4, R43, R160 ;  /* 0x000000a02b047220 */ /* 0x004fe40000410000 */
[C---:B-----5:R-:W-:Y:S02]  /*15020*/  FMUL.FTZ R10, R40.reuse, R158 ;  /* 0x0000009e280a7220 */ /* 0x060fe40000410000 */
[C---:B------:R-:W-:Y:S01]  /*15030*/  FMUL.FTZ R11, R40.reuse, R159 ;  /* 0x0000009f280b7220 */ /* 0x040fe20000410000 */
[----:B------:R-:W2:Y:S01]  /*15040*/  MUFU.EX2 R74, R74 ;  /* 0x0000004a004a7308 */ /* 0x000ea20000000800 */
[----:B------:R-:W-:Y:S01]  /*15050*/  FMUL.FTZ R29, R41, R137 ;  /* 0x00000089291d7220 */ /* 0x000fe20000410000 */
[-C--:B------:R-:W-:Y:S05]  /*15060*/  HMMA.16816.F32 R4, R48, R20.reuse, R4 ;  /* 0x000000143004723c */ /* 0x080fea0000001804 */
[--C-:B------:R-:W-:Y:S01]  /*15070*/  FFMA.FTZ R137, R57, c[0x0][0x2d0], -R170.reuse ;  /* 0x0000b40039897a23 */ /* 0x100fe200000108aa */
[----:B-1----:R-:W-:Y:S01]  /*15080*/  F2FP.PACK_AB R52, R71, R77 ;  /* 0x0000004d4734723e */ /* 0x002fe200000000ff */
[----:B------:R-:W1:Y:S01]  /*15090*/  LDSM.16.MT88.4 R56, [R218+0x100] ;  /* 0x00010000da38783b */ /* 0x000e620000004200 */
[----:B------:R-:W-:Y:S01]  /*150a0*/  MUFU.EX2 R82, R82 ;  /* 0x0000005200527308 */ /* 0x000fe20000000800 */
[C---:B------:R-:W-:Y:S03]  /*150b0*/  FMUL.FTZ R116, R41.reuse, R116 ;  /* 0x0000007429747220 */ /* 0x040fe60000410000 */
[C---:B------:R-:W-:Y:S02]  /*150c0*/  FMUL.FTZ R117, R41.reuse, R117 ;  /* 0x0000007529757220 */ /* 0x040fe40000410000 */
[C---:B------:R-:W-:Y:S02]  /*150d0*/  FMUL.FTZ R118, R40.reuse, R118 ;  /* 0x0000007628767220 */ /* 0x040fe40000410000 */
[----:B------:R-:W-:Y:S02]  /*150e0*/  FMUL.FTZ R119, R40, R119 ;  /* 0x0000007728777220 */ /* 0x000fe40000410000 */
[----:B------:R-:W4:Y:S01]  /*150f0*/  MUFU.EX2 R81, R81 ;  /* 0x0000005100517308 */ /* 0x000f220000000800 */
[C---:B------:R-:W-:Y:S02]  /*15100*/  FMUL.FTZ R120, R41.reuse, R120 ;  /* 0x0000007829787220 */ /* 0x040fe40000410000 */
[----:B------:R-:W-:Y:S01]  /*15110*/  FMUL.FTZ R121, R41, R121 ;  /* 0x0000007929797220 */ /* 0x000fe20000410000 */
[----:B--2---:R-:W-:Y:S01]  /*15120*/  F2FP.PACK_AB R54, R74, R70 ;  /* 0x000000464a36723e */ /* 0x004fe200000000ff */
[C---:B------:R-:W-:Y:S02]  /*15130*/  FMUL.FTZ R122, R40.reuse, R122 ;  /* 0x0000007a287a7220 */ /* 0x040fe40000410000 */
[----:B------:R-:W-:Y:S02]  /*15140*/  FMUL.FTZ R123, R40, R123 ;  /* 0x0000007b287b7220 */ /* 0x000fe40000410000 */
[C---:B------:R-:W-:Y:S01]  /*15150*/  FMUL.FTZ R124, R43.reuse, R124 ;  /* 0x0000007c2b7c7220 */ /* 0x040fe20000410000 */
[----:B------:R-:W-:Y:S01]  /*15160*/  MUFU.EX2 R80, R80 ;  /* 0x0000005000507308 */ /* 0x000fe20000000800 */
[----:B------:R-:W-:Y:S02]  /*15170*/  FMUL.FTZ R125, R43, R125 ;  /* 0x0000007d2b7d7220 */ /* 0x000fe40000410000 */
[C---:B------:R-:W-:Y:S02]  /*15180*/  FMUL.FTZ R126, R42.reuse, R126 ;  /* 0x0000007e2a7e7220 */ /* 0x040fe40000410000 */
[----:B------:R-:W-:Y:S02]  /*15190*/  FMUL.FTZ R127, R42, R127 ;  /* 0x0000007f2a7f7220 */ /* 0x000fe40000410000 */
[C---:B------:R-:W-:Y:S02]  /*151a0*/  FMUL.FTZ R12, R41.reuse, R152 ;  /* 0x00000098290c7220 */ /* 0x040fe40000410000 */
[----:B------:R-:W-:Y:S01]  /*151b0*/  FMUL.FTZ R13, R41, R153 ;  /* 0x00000099290d7220 */ /* 0x000fe20000410000 */
[----:B------:R-:W2:Y:S01]  /*151c0*/  MUFU.EX2 R79, R79 ;  /* 0x0000004f004f7308 */ /* 0x000ea20000000800 */
[C---:B------:R-:W-:Y:S02]  /*151d0*/  FMUL.FTZ R14, R40.reuse, R154 ;  /* 0x0000009a280e7220 */ /* 0x040fe40000410000 */
[C---:B------:R-:W-:Y:S01]  /*151e0*/  FMUL.FTZ R15, R40.reuse, R155 ;  /* 0x0000009b280f7220 */ /* 0x040fe20000410000 */
[----:B----4-:R-:W-:Y:S01]  /*151f0*/  F2FP.PACK_AB R53, R81, R82 ;  /* 0x000000525135723e */ /* 0x010fe200000000ff */
[C---:B------:R-:W-:Y:S02]  /*15200*/  FMUL.FTZ R24, R41.reuse, R140 ;  /* 0x0000008c29187220 */ /* 0x040fe40000410000 */
[----:B------:R-:W-:Y:S02]  /*15210*/  FMUL.FTZ R25, R41, R141 ;  /* 0x0000008d29197220 */ /* 0x000fe40000410000 */
[C---:B------:R-:W-:Y:S01]  /*15220*/  FMUL.FTZ R26, R40.reuse, R142 ;  /* 0x0000008e281a7220 */ /* 0x040fe20000410000 */
[----:B------:R-:W-:Y:S01]  /*15230*/  MUFU.EX2 R84, R84 ;  /* 0x0000005400547308 */ /* 0x000fe20000000800 */
[C---:B------:R-:W-:Y:S02]  /*15240*/  FMUL.FTZ R27, R40.reuse, R143 ;  /* 0x0000008f281b7220 */ /* 0x040fe40000410000 */
[C---:B------:R-:W-:Y:S02]  /*15250*/  FMUL.FTZ R30, R40.reuse, R138 ;  /* 0x0000008a281e7220 */ /* 0x040fe40000410000 */
[----:B------:R-:W-:Y:S02]  /*15260*/  FMUL.FTZ R31, R40, R139 ;  /* 0x0000008b281f7220 */ /* 0x000fe40000410000 */
[C---:B------:R-:W-:Y:S02]  /*15270*/  FMUL.FTZ R100, R43.reuse, R100 ;  /* 0x000000642b647220 */ /* 0x040fe40000410000 */
[----:B------:R-:W-:Y:S01]  /*15280*/  FMUL.FTZ R101, R43, R101 ;  /* 0x000000652b657220 */ /* 0x000fe20000410000 */
[----:B------:R-:W-:Y:S01]  /*15290*/  MUFU.EX2 R83, R83 ;  /* 0x0000005300537308 */ /* 0x000fe20000000800 */
[C---:B------:R-:W-:Y:S02]  /*152a0*/  FMUL.FTZ R102, R42.reuse, R102 ;  /* 0x000000662a667220 */ /* 0x040fe40000410000 */
[----:B------:R-:W-:Y:S01]  /*152b0*/  FMUL.FTZ R103, R42, R103 ;  /* 0x000000672a677220 */ /* 0x000fe20000410000 */
[----:B--2---:R-:W-:Y:S01]  /*152c0*/  F2FP.PACK_AB R55, R79, R80 ;  /* 0x000000504f37723e */ /* 0x004fe200000000ff */
[C---:B------:R-:W-:Y:S02]  /*152d0*/  FMUL.FTZ R104, R41.reuse, R104 ;  /* 0x0000006829687220 */ /* 0x040fe40000410000 */
[C---:B------:R-:W-:Y:S02]  /*152e0*/  FMUL.FTZ R105, R41.reuse, R105 ;  /* 0x0000006929697220 */ /* 0x040fe40000410000 */
[C---:B------:R-:W-:Y:S01]  /*152f0*/  FMUL.FTZ R106, R40.reuse, R106 ;  /* 0x0000006a286a7220 */ /* 0x040fe20000410000 */
[----:B------:R-:W-:Y:S01]  /*15300*/  MUFU.EX2 R85, R85 ;  /* 0x0000005500557308 */ /* 0x000fe20000000800 */
[C---:B------:R-:W-:Y:S04]  /*15310*/  HMMA.16816.F32 R8, R52.reuse, R20, R8 ;  /* 0x000000143408723c */ /* 0x040fe80000001808 */
[C---:B------:R-:W-:Y:S02]  /*15320*/  FMUL.FTZ R107, R40.reuse, R107 ;  /* 0x0000006b286b7220 */ /* 0x040fe40000410000 */
[----:B------:R-:W-:Y:S02]  /*15330*/  FMUL.FTZ R108, R41, R108 ;  /* 0x0000006c296c7220 */ /* 0x000fe40000410000 */
[-C--:B------:R-:W-:Y:S01]  /*15340*/  HMMA.16816.F32 R12, R52, R22.reuse, R12 ;  /* 0x00000016340c723c */ /* 0x080fe2000000180c */
[----:B------:R-:W-:Y:S03]  /*15350*/  MUFU.EX2 R86, R86 ;  /* 0x0000005600567308 */ /* 0x000fe60000000800 */
[C---:B------:R-:W-:Y:S02]  /*15360*/  FMUL.FTZ R20, R43.reuse, R144 ;  /* 0x000000902b147220 */ /* 0x040fe40000410000 */
[----:B------:R-:W-:Y:S02]  /*15370*/  FMUL.FTZ R21, R43, R145 ;  /* 0x000000912b157220 */ /* 0x000fe40000410000 */
[C---:B------:R-:W-:Y:S03]  /*15380*/  HMMA.16816.F32 R16, R48.reuse, R22, R16 ;  /* 0x000000163010723c */ /* 0x040fe60000001810 */
[----:B------:R-:W-:Y:S01]  /*15390*/  MUFU.EX2 R87, R87 ;  /* 0x0000005700577308 */ /* 0x000fe20000000800 */
[----:B------:R-:W-:Y:S02]  /*153a0*/  FMUL.FTZ R109, R41, R109 ;  /* 0x0000006d296d7220 */ /* 0x000fe40000410000 */
[----:B------:R-:W-:Y:S02]  /*153b0*/  FMUL.FTZ R110, R40, R110 ;  /* 0x0000006e286e7220 */ /* 0x000fe40000410000 */
[C---:B------:R-:W-:Y:S04]  /*153c0*/  FMUL.FTZ R22, R42.reuse, R146 ;  /* 0x000000922a167220 */ /* 0x040fe80000410000 */
[----:B------:R-:W-:Y:S01]  /*153d0*/  FMUL.FTZ R23, R42, R147 ;  /* 0x000000932a177220 */ /* 0x000fe20000410000 */
[----:B------:R-:W-:Y:S01]  /*153e0*/  MUFU.EX2 R164, R164 ;  /* 0x000000a400a47308 */ /* 0x000fe20000000800 */
[----:B------:R-:W-:Y:S02]  /*153f0*/  FMUL.FTZ R111, R40, R111 ;  /* 0x0000006f286f7220 */ /* 0x000fe40000410000 */
[C---:B------:R-:W-:Y:S02]  /*15400*/  FMUL.FTZ R112, R43.reuse, R112 ;  /* 0x000000702b707220 */ /* 0x040fe40000410000 */
[----:B------:R-:W-:Y:S01]  /*15410*/  FMUL.FTZ R113, R43, R113 ;  /* 0x000000712b717220 */ /* 0x000fe20000410000 */
[-C--:B------:R-:W-:Y:S03]  /*15420*/  HMMA.16816.F32 R20, R48, R32.reuse, R20 ;  /* 0x000000203014723c */ /* 0x080fe60000001814 */
[C---:B------:R-:W-:Y:S01]  /*15430*/  FMUL.FTZ R114, R42.reuse, R114 ;  /* 0x000000722a727220 */ /* 0x040fe20000410000 */
[----:B------:R-:W-:Y:S01]  /*15440*/  MUFU.EX2 R165, R165 ;  /* 0x000000a500a57308 */ /* 0x000fe20000000800 */
[----:B------:R-:W-:Y:S02]  /*15450*/  FMUL.FTZ R115, R42, R115 ;  /* 0x000000732a737220 */ /* 0x000fe40000410000 */
[--C-:B------:R-:W-:Y:S01]  /*15460*/  FFMA.FTZ R203, R203, c[0x0][0x2d0], -R95.reuse ;  /* 0x0000b400cbcb7a23 */ /* 0x100fe2000001085f */
[C---:B------:R-:W-:Y:S04]  /*15470*/  HMMA.16816.F32 R24, R52.reuse, R32, R24 ;  /* 0x000000203418723c */ /* 0x040fe80000001818 */
[----:B------:R-:W-:Y:S02]  /*15480*/  FFMA.FTZ R205, R205, c[0x0][0x2d0], -R95 ;  /* 0x0000b400cdcd7a23 */ /* 0x000fe4000001085f */
[----:B------:R-:W-:Y:S01]  /*15490*/  MUFU.EX2 R137, R137 ;  /* 0x0000008900897308 */ /* 0x000fe20000000800 */
[--C-:B------:R-:W-:Y:S02]  /*154a0*/  FFMA.FTZ R32, R28, c[0x0][0x2d0], -R170.reuse ;  /* 0x0000b4001c207a23 */ /* 0x100fe400000108aa */
[----:B------:R-:W-:Y:S03]  /*154b0*/  FMUL.FTZ R28, R41, R136 ;  /* 0x00000088291c7220 */ /* 0x000fe60000410000 */
[----:B------:R-:W-:Y:S02]  /*154c0*/  FMUL.FTZ R33, R43, R133 ;  /* 0x000000852b217220 */ /* 0x000fe40000410000 */
[----:B------:R-:W-:Y:S02]  /*154d0*/  FFMA.FTZ R133, R167, c[0x0][0x2d0], -R170 ;  /* 0x0000b400a7857a23 */ /* 0x000fe400000108aa */
[-C--:B------:R-:W-:Y:S01]  /*154e0*/  HMMA.16816.F32 R28, R52, R34.reuse, R28 ;  /* 0x00000022341c723c */ /* 0x080fe2000000181c */
[----:B------:R2:W4:Y:S02]  /*154f0*/  MUFU.EX2 R136, R32 ;  /* 0x0000002000887308 */ /* 0x0005240000000800 */
[----:B------:R-:W-:Y:S02]  /*15500*/  FFMA.FTZ R167, R64, c[0x0][0x2d0], -R173 ;  /* 0x0000b40040a77a23 */ /* 0x000fe400000108ad */
[--C-:B------:R-:W-:Y:S02]  /*15510*/  FFMA.FTZ R208, R208, c[0x0][0x2d0], -R95.reuse ;  /* 0x0000b400d0d07a23 */ /* 0x100fe4000001085f */
[--C-:B------:R-:W-:Y:S01]  /*15520*/  FFMA.FTZ R211, R211, c[0x0][0x2d0], -R95.reuse ;  /* 0x0000b400d3d37a23 */ /* 0x100fe2000001085f */
[C---:B------:R-:W-:Y:S03]  /*15530*/  HMMA.16816.F32 R100, R48.reuse, R34, R100 ;  /* 0x000000223064723c */ /* 0x040fe60000001864 */
[----:B------:R-:W-:Y:S01]  /*15540*/  MUFU.EX2 R133, R133 ;  /* 0x0000008500857308 */ /* 0x000fe20000000800 */
[--C-:B------:R-:W-:Y:S02]  /*15550*/  FFMA.FTZ R249, R249, c[0x0][0x2d0], -R95.reuse ;  /* 0x0000b400f9f97a23 */ /* 0x100fe4000001085f */
[--C-:B------:R-:W-:Y:S02]  /*15560*/  FFMA.FTZ R245, R245, c[0x0][0x2d0], -R95.reuse ;  /* 0x0000b400f5f57a23 */ /* 0x100fe4000001085f */
[C---:B------:R-:W-:Y:S04]  /*15570*/  FMUL.FTZ R34, R42.reuse, R134 ;  /* 0x000000862a227220 */ /* 0x040fe80000410000 */
[----:B------:R-:W-:Y:S01]  /*15580*/  FMUL.FTZ R35, R42, R135 ;  /* 0x000000872a237220 */ /* 0x000fe20000410000 */
[----:B------:R-:W-:Y:S01]  /*15590*/  MUFU.EX2 R166, R166 ;  /* 0x000000a600a67308 */ /* 0x000fe20000000800 */
[----:B------:R-:W-:Y:S02]  /*155a0*/  FFMA.FTZ R134, R63, c[0x0][0x2d0], -R174 ;  /* 0x0000b4003f867a23 */ /* 0x000fe400000108ae */
[--C-:B------:R-:W-:Y:S02]  /*155b0*/  FFMA.FTZ R135, R61, c[0x0][0x2d0], -R95.reuse ;  /* 0x0000b4003d877a23 */ /* 0x100fe4000001085f */
[----:B--2---:R-:W-:Y:S02]  /*155c0*/  FMUL.FTZ R32, R43, R132 ;  /* 0x000000842b207220 */ /* 0x004fe40000410000 */
[--C-:B------:R-:W-:Y:S02]  /*155d0*/  FFMA.FTZ R209, R209, c[0x0][0x2d0], -R95.reuse ;  /* 0x0000b400d1d17a23 */ /* 0x100fe4000001085f */
[----:B------:R-:W-:Y:S01]  /*155e0*/  FFMA.FTZ R206, R206, c[0x0][0x2d0], -R95 ;  /* 0x0000b400cece7a23 */ /* 0x000fe2000001085f */
[----:B------:R2:W5:Y:S01]  /*155f0*/  MUFU.EX2 R132, R62 ;  /* 0x0000003e00847308 */ /* 0x0005620000000800 */
[--C-:B------:R-:W-:Y:S01]  /*15600*/  FFMA.FTZ R178, R178, c[0x0][0x2d0], -R173.reuse ;  /* 0x0000b400b2b27a23 */ /* 0x100fe200000108ad */
[-C--:B---3--:R-:W-:Y:S03]  /*15610*/  HMMA.16816.F32 R32, R48, R36.reuse, R32 ;  /* 0x000000243020723c */ /* 0x088fe60000001820 */
[----:B------:R-:W-:Y:S02]  /*15620*/  FFMA.FTZ R177, R177, c[0x0][0x2d0], -R173 ;  /* 0x0000b400b1b17a23 */ /* 0x000fe400000108ad */
[--C-:B------:R-:W-:Y:S02]  /*15630*/  FFMA.FTZ R188, R188, c[0x0][0x2d0], -R170.reuse ;  /* 0x0000b400bcbc7a23 */ /* 0x100fe400000108aa */
[--C-:B------:R-:W-:Y:S01]  /*15640*/  FFMA.FTZ R184, R184, c[0x0][0x2d0], -R170.reuse ;  /* 0x0000b400b8b87a23 */ /* 0x100fe200000108aa */
[C---:B------:R-:W-:Y:S01]  /*15650*/  HMMA.16816.F32 R104, R52.reuse, R36, R104 ;  /* 0x000000243468723c */ /* 0x040fe20000001868 */
[----:B------:R-:W-:Y:S03]  /*15660*/  MUFU.EX2 R135, R135 ;  /* 0x0000008700877308 */ /* 0x000fe60000000800 */
[--C-:B------:R-:W-:Y:S02]  /*15670*/  FFMA.FTZ R182, R182, c[0x0][0x2d0], -R170.reuse ;  /* 0x0000b400b6b67a23 */ /* 0x100fe400000108aa */
[----:B------:R-:W-:Y:S02]  /*15680*/  FFMA.FTZ R180, R180, c[0x0][0x2d0], -R170 ;  /* 0x0000b400b4b47a23 */ /* 0x000fe400000108aa */
[-C--:B------:R-:W-:Y:S03]  /*15690*/  HMMA.16816.F32 R108, R52, R38.reuse, R108 ;  /* 0x00000026346c723c */ /* 0x080fe6000000186c */
[----:B------:R-:W-:Y:S01]  /*156a0*/  MUFU.EX2 R134, R134 ;  /* 0x0000008600867308 */ /* 0x000fe20000000800 */
[C---:B------:R-:W-:Y:S02]  /*156b0*/  FMUL.FTZ R36, R43.reuse, R128 ;  /* 0x000000802b247220 */ /* 0x040fe40000410000 */
[--C-:B------:R-:W-:Y:S02]  /*156c0*/  FFMA.FTZ R128, R60, c[0x0][0x2d0], -R95.reuse ;  /* 0x0000b4003c807a23 */ /* 0x100fe4000001085f */
[C---:B------:R-:W-:Y:S01]  /*156d0*/  HMMA.16816.F32 R112, R48.reuse, R38, R112 ;  /* 0x000000263070723c */ /* 0x040fe20000001870 */
[----:B--2---:R-:W2:Y:S03]  /*156e0*/  LDSM.16.MT88.4 R60, [R225+0x900] ;  /* 0x00090000e13c783b */ /* 0x004ea60000004200 */
[----:B------:R-:W-:Y:S01]  /*156f0*/  FMUL.FTZ R37, R43, R129 ;  /* 0x000000812b257220 */ /* 0x000fe20000410000 */
[----:B------:R-:W3:Y:S01]  /*15700*/  MUFU.EX2 R128, R128 ;  /* 0x0000008000807308 */ /* 0x000ee20000000800 */
[--C-:B------:R-:W-:Y:S02]  /*15710*/  FFMA.FTZ R129, R67, c[0x0][0x2d0], -R95.reuse ;  /* 0x0000b40043817a23 */ /* 0x100fe4000001085f */
[C---:B------:R-:W-:Y:S04]  /*15720*/  FMUL.FTZ R38, R42.reuse, R130 ;  /* 0x000000822a267220 */ /* 0x040fe80000410000 */
[----:B------:R-:W-:Y:S02]  /*15730*/  FMUL.FTZ R39, R42, R131 ;  /* 0x000000832a277220 */ /* 0x000fe40000410000 */
[--C-:B------:R-:W-:Y:S01]  /*15740*/  FFMA.FTZ R130, R66, c[0x0][0x2d0], -R95.reuse ;  /* 0x0000b40042827a23 */ /* 0x100fe2000001085f */
[----:B------:R-:W-:Y:S01]  /*15750*/  MUFU.EX2 R129, R129 ;  /* 0x0000008100817308 */ /* 0x000fe20000000800 */
[----:B------:R-:W-:Y:S01]  /*15760*/  LDSM.16.MT88.4 R64, [R219+0x900] ;  /* 0x00090000db40783b */ /* 0x000fe20000004200 */
[--C-:B------:R-:W-:Y:S02]  /*15770*/  FFMA.FTZ R131, R252, c[0x0][0x2d0], -R174.reuse ;  /* 0x0000b400fc837a23 */ /* 0x100fe400000108ae */
[-C--:B-1----:R-:W-:Y:S03]  /*15780*/  HMMA.16816.F32 R36, R48, R56.reuse, R36 ;  /* 0x000000383024723c */ /* 0x082fe60000001824 */
[--C-:B------:R-:W-:Y:S02]  /*15790*/  FFMA.FTZ R187, R187, c[0x0][0x2d0], -R95.reuse ;  /* 0x0000b400bbbb7a23 */ /* 0x100fe4000001085f */
[--C-:B------:R-:W-:Y:S01]  /*157a0*/  FFMA.FTZ R183, R183, c[0x0][0x2d0], -R95.reuse ;  /* 0x0000b400b7b77a23 */ /* 0x100fe2000001085f */
[----:B------:R-:W1:Y:S01]  /*157b0*/  MUFU.EX2 R130, R130 ;  /* 0x0000008200827308 */ /* 0x000e620000000800 */
[--C-:B------:R-:W-:Y:S01]  /*157c0*/  FFMA.FTZ R181, R181, c[0x0][0x2d0], -R95.reuse ;  /* 0x0000b400b5b57a23 */ /* 0x100fe2000001085f */
[C---:B------:R-:W-:Y:S04]  /*157d0*/  HMMA.16816.F32 R116, R52.reuse, R56, R116 ;  /* 0x000000383474723c */ /* 0x040fe80000001874 */
[----:B------:R-:W-:Y:S02]  /*157e0*/  FFMA.FTZ R179, R179, c[0x0][0x2d0], -R95 ;  /* 0x0000b400b3b37a23 */ /* 0x000fe4000001085f */
[--C-:B------:R-:W-:Y:S02]  /*157f0*/  FFMA.FTZ R172, R172, c[0x0][0x2d0], -R174.reuse ;  /* 0x0000b400acac7a23 */ /* 0x100fe400000108ae */
[-C--:B------:R-:W-:Y:S01]  /*15800*/  HMMA.16816.F32 R120, R52, R58.reuse, R120 ;  /* 0x0000003a3478723c */ /* 0x080fe20000001878 */
[----:B------:R-:W-:Y:S03]  /*15810*/  MUFU.EX2 R131, R131 ;  /* 0x0000008300837308 */ /* 0x000fe60000000800 */
[--C-:B------:R-:W-:Y:S02]  /*15820*/  FFMA.FTZ R168, R168, c[0x0][0x2d0], -R174.reuse ;  /* 0x0000b400a8a87a23 */ /* 0x100fe400000108ae */
[--C-:B------:R-:W-:Y:S01]  /*15830*/  FFMA.FTZ R171, R171, c[0x0][0x2d0], -R173.reuse ;  /* 0x0000b400abab7a23 */ /* 0x100fe200000108ad */
[----:B----4-:R-:W-:Y:S01]  /*15840*/  F2FP.PACK_AB R52, R137, R136 ;  /* 0x000000888934723e */ /* 0x010fe200000000ff */
[----:B------:R-:W-:Y:S01]  /*15850*/  HMMA.16816.F32 R124, R48, R58, R124 ;  /* 0x0000003a307c723c */ /* 0x000fe2000000187c */
[----:B------:R-:W4:Y:S02]  /*15860*/  LDSM.16.MT88.4 R56, [R220+0x900] ;  /* 0x00090000dc38783b */ /* 0x000f240000004200 */
[----:B------:R-:W-:Y:S01]  /*15870*/  MUFU.EX2 R167, R167 ;  /* 0x000000a700a77308 */ /* 0x000fe20000000800 */
[----:B-----5:R-:W-:Y:S01]  /*15880*/  F2FP.PACK_AB R54, R133, R132 ;  /* 0x000000848536723e */ /* 0x020fe200000000ff */
[--C-:B------:R-:W-:Y:S01]  /*15890*/  FFMA.FTZ R169, R169, c[0x0][0x2d0], -R173.reuse ;  /* 0x0000b400a9a97a23 */ /* 0x100fe200000108ad */
[----:B---3--:R-:W-:Y:S01]  /*158a0*/  F2FP.PACK_AB R53, R128, R135 ;  /* 0x000000878035723e */ /* 0x008fe200000000ff */
[--C-:B------:R-:W-:Y:S01]  /*158b0*/  FFMA.FTZ R96, R96, c[0x0][0x2d0], -R174.reuse ;  /* 0x0000b40060607a23 */ /* 0x100fe200000108ae */
[----:B------:R-:W-:Y:S01]  /*158c0*/  F2FP.PACK_AB R48, R84, R75 ;  /* 0x0000004b5430723e */ /* 0x000fe200000000ff */
[----:B------:R-:W-:Y:S03]  /*158d0*/  FFMA.FTZ R174, R97, c[0x0][0x2d0], -R174 ;  /* 0x0000b40061ae7a23 */ /* 0x000fe600000108ae */
[----:B------:R-:W-:Y:S01]  /*158e0*/  F2FP.PACK_AB R49, R85, R83 ;  /* 0x000000535531723e */ /* 0x000fe200000000ff */
[----:B------:R-:W-:Y:S01]  /*158f0*/  MUFU.EX2 R191, R191 ;  /* 0x000000bf00bf7308 */ /* 0x000fe20000000800 */
[----:B------:R-:W-:Y:S01]  /*15900*/  F2FP.PACK_AB R50, R87, R86 ;  /* 0x000000565732723e */ /* 0x000fe200000000ff */
[--C-:B------:R-:W-:Y:S01]  /*15910*/  FFMA.FTZ R97, R98, c[0x0][0x2d0], -R173.reuse ;  /* 0x0000b40062617a23 */ /* 0x100fe200000108ad */
[----:B------:R-:W-:Y:S01]  /*15920*/  F2FP.PACK_AB R51, R165, R164 ;  /* 0x000000a4a533723e */ /* 0x000fe200000000ff */
[----:B------:R-:W-:Y:S01]  /*15930*/  FFMA.FTZ R173, R99, c[0x0][0x2d0], -R173 ;  /* 0x0000b40063ad7a23 */ /* 0x000fe200000108ad */
[----:B-1----:R-:W-:Y:S01]  /*15940*/  F2FP.PACK_AB R55, R130, R129 ;  /* 0x000000818237723e */ /* 0x002fe200000000ff */
[--C-:B------:R-:W-:Y:S02]  /*15950*/  FFMA.FTZ R88, R88, c[0x0][0x2d0], -R170.reuse ;  /* 0x0000b40058587a23 */ /* 0x100fe400000108aa */
[--C-:B------:R-:W-:Y:S02]  /*15960*/  FFMA.FTZ R89, R89, c[0x0][0x2d0], -R170.reuse ;  /* 0x0000b40059597a23 */ /* 0x100fe400000108aa */
[-C--:B--2---:R-:W-:Y:S01]  /*15970*/  HMMA.16816.F32 R4, R48, R60.reuse, R4 ;  /* 0x0000003c3004723c */ /* 0x084fe20000001804 */
[----:B------:R-:W-:Y:S02]  /*15980*/  MUFU.EX2 R192, R192 ;  /* 0x000000c000c07308 */ /* 0x000fe40000000800 */
[--C-:B------:R-:W-:Y:S02]  /*15990*/  FFMA.FTZ R92, R92, c[0x0][0x2d0], -R170.reuse ;  /* 0x0000b4005c5c7a23 */ /* 0x100fe400000108aa */
[----:B------:R-:W-:Y:S02]  /*159a0*/  FFMA.FTZ R170, R93, c[0x0][0x2d0], -R170 ;  /* 0x0000b4005daa7a23 */ /* 0x000fe400000108aa */
[----:B------:R-:W-:Y:S01]  /*159b0*/  FFMA.FTZ R76, R43, R243, R76 ;  /* 0x000000f32b4c7223 */ /* 0x000fe2000001004c */
[C---:B------:R-:W-:Y:S03]  /*159c0*/  HMMA.16816.F32 R8, R52.reuse, R60, R8 ;  /* 0x0000003c3408723c */ /* 0x040fe60000001808 */
[----:B------:R-:W-:Y:S01]  /*159d0*/  MUFU.EX2 R193, R193 ;  /* 0x000000c100c17308 */ /* 0x000fe20000000800 */
[----:B------:R-:W-:Y:S02]  /*159e0*/  FFMA.FTZ R77, R41, R241, R77 ;  /* 0x000000f1294d7223 */ /* 0x000fe4000001004d */
[----:B------:R-:W-:Y:S02]  /*159f0*/  FADD.FTZ R76, R69, R76 ;  /* 0x0000004c454c7221 */ /* 0x000fe40000010000 */
[-C--:B------:R-:W-:Y:S04]  /*15a00*/  HMMA.16816.F32 R12, R52, R62.reuse, R12 ;  /* 0x0000003e340c723c */ /* 0x080fe8000000180c */
[----:B------:R-:W-:Y:S01]  /*15a10*/  FADD.FTZ R77, R71, R77 ;  /* 0x0000004d474d7221 */ /* 0x000fe20000010000 */
[----:B------:R-:W-:Y:S01]  /*15a20*/  MUFU.EX2 R194, R194 ;  /* 0x000000c200c27308 */ /* 0x000fe20000000800 */
[----:B------:R-:W-:Y:S02]  /*15a30*/  FADD.FTZ R76, R46, R76 ;  /* 0x0000004c2e4c7221 */ /* 0x000fe40000010000 */
[C---:B------:R-:W-:Y:S01]  /*15a40*/  HMMA.16816.F32 R16, R48.reuse, R62, R16 ;  /* 0x0000003e3010723c */ /* 0x040fe20000001810 */
[----:B------:R-:W1:Y:S03]  /*15a50*/  LDSM.16.MT88.4 R60, [R218+0x900] ;  /* 0x00090000da3c783b */ /* 0x000e660000004200 */
[----:B------:R-:W-:Y:S02]  /*15a60*/  FADD.FTZ R77, R70, R77 ;  /* 0x0000004d464d7221 */ /* 0x000fe40000010000 */
[----:B------:R-:W-:Y:S01]  /*15a70*/  FFMA.FTZ R82, R40, R240, R82 ;  /* 0x000000f028527223 */ /* 0x000fe20000010052 */
[----:B------:R-:W2:Y:S01]  /*15a80*/  MUFU.EX2 R195, R195 ;  /* 0x000000c300c37308 */ /* 0x000ea20000000800 */
[-C--:B----4-:R-:W-:Y:S04]  /*15a90*/  HMMA.16816.F32 R20, R48, R56.reuse, R20 ;  /* 0x000000383014723c */ /* 0x090fe80000001814 */
[----:B------:R-:W-:Y:S02]  /*15aa0*/  FADD.FTZ R76, R47, R76 ;  /* 0x0000004c2f4c7221 */ /* 0x000fe40000010000 */
[----:B------:R-:W-:Y:S02]  /*15ab0*/  FADD.FTZ R77, R74, R77 ;  /* 0x0000004d4a4d7221 */ /* 0x000fe40000010000 */
[C---:B------:R-:W-:Y:S01]  /*15ac0*/  HMMA.16816.F32 R24, R52.reuse, R56, R24 ;  /* 0x000000383418723c */ /* 0x040fe20000001818 */
[----:B------:R-:W3:Y:S03]  /*15ad0*/  MUFU.EX2 R197, R197 ;  /* 0x000000c500c57308 */ /* 0x000ee60000000800 */
[----:B------:R-:W-:Y:S02]  /*15ae0*/  FADD.FTZ R82, R81, R82 ;  /* 0x0000005251527221 */ /* 0x000fe40000010000 */
[----:B------:R-:W-:Y:S02]  /*15af0*/  FADD.FTZ R76, R75, R76 ;  /* 0x0000004c4b4c7221 */ /* 0x000fe40000010000 */
[-C--:B------:R-:W-:Y:S03]  /*15b00*/  HMMA.16816.F32 R28, R52, R58.reuse, R28 ;  /* 0x0000003a341c723c */ /* 0x080fe6000000181c */
[----:B------:R-:W-:Y:S01]  /*15b10*/  MUFU.EX2 R198, R198 ;  /* 0x000000c600c67308 */ /* 0x000fe20000000800 */
[----:B------:R-:W-:Y:S02]  /*15b20*/  FADD.FTZ R77, R136, R77 ;  /* 0x0000004d884d7221 */ /* 0x000fe40000010000 */
[----:B------:R-:W-:Y:S02]  /*15b30*/  FFMA.FTZ R78, R42, R242, R78 ;  /* 0x000000f22a4e7223 */ /* 0x000fe4000001004e */
[C---:B------:R-:W-:Y:S01]  /*15b40*/  HMMA.16816.F32 R100, R48.reuse, R58, R100 ;  /* 0x0000003a3064723c */ /* 0x040fe20000001864 */
[----:B------:R-:W4:Y:S03]  /*15b50*/  LDSM.16.MT88.4 R56, [R225+0x1100] ;  /* 0x00110000e138783b */ /* 0x000f260000004200 */
[----:B------:R-:W-:Y:S01]  /*15b60*/  FADD.FTZ R82, R80, R82 ;  /* 0x0000005250527221 */ /* 0x000fe20000010000 */
[----:B------:R-:W5:Y:S01]  /*15b70*/  MUFU.EX2 R199, R199 ;  /* 0x000000c700c77308 */ /* 0x000f620000000800 */
[----:B------:R-:W-:Y:S02]  /*15b80*/  FADD.FTZ R76, R84, R76 ;  /* 0x0000004c544c7221 */ /* 0x000fe40000010000 */
[-C--:B------:R-:W-:Y:S04]  /*15b90*/  HMMA.16816.F32 R32, R48, R64.reuse, R32 ;  /* 0x000000403020723c */ /* 0x080fe80000001820 */
[----:B------:R-:W-:Y:S02]  /*15ba0*/  FADD.FTZ R77, R137, R77 ;  /* 0x0000004d894d7221 */ /* 0x000fe40000010000 */
[----:B------:R-:W-:Y:S01]  /*15bb0*/  FADD.FTZ R78, R73, R78 ;  /* 0x0000004e494e7221 */ /* 0x000fe20000010000 */
[----:B------:R-:W-:Y:S01]  /*15bc0*/  MUFU.EX2 R203, R203 ;  /* 0x000000cb00cb7308 */ /* 0x000fe20000000800 */
[C---:B------:R-:W-:Y:S04]  /*15bd0*/  HMMA.16816.F32 R104, R52.reuse, R64, R104 ;  /* 0x000000403468723c */ /* 0x040fe80000001868 */
[----:B------:R-:W-:Y:S02]  /*15be0*/  FADD.FTZ R82, R79, R82 ;  /* 0x000000524f527221 */ /* 0x000fe40000010000 */
[----:B------:R-:W-:Y:S02]  /*15bf0*/  FADD.FTZ R76, R86, R76 ;  /* 0x0000004c564c7221 */ /* 0x000fe40000010000 */
[-C--:B------:R-:W-:Y:S01]  /*15c00*/  HMMA.16816.F32 R108, R52, R66.reuse, R108 ;  /* 0x00000042346c723c */ /* 0x080fe2000000186c */
[----:B------:R-:W2:Y:S03]  /*15c10*/  MUFU.EX2 R205, R205 ;  /* 0x000000cd00cd7308 */ /* 0x000ea60000000800 */
[----:B------:R-:W-:Y:S02]  /*15c20*/  FADD.FTZ R77, R132, R77 ;  /* 0x0000004d844d7221 */ /* 0x000fe40000010000 */
[----:B------:R-:W-:Y:S02]  /*15c30*/  FADD.FTZ R78, R68, R78 ;  /* 0x0000004e444e7221 */ /* 0x000fe40000010000 */
[C---:B------:R-:W-:Y:S01]  /*15c40*/  HMMA.16816.F32 R112, R48.reuse, R66, R112 ;  /* 0x000000423070723c */ /* 0x040fe20000001870 */
[----:B------:R-:W-:Y:S02]  /*15c50*/  LDSM.16.MT88.4 R64, [R219+0x1100] ;  /* 0x00110000db40783b */ /* 0x000fe40000004200 */
[----:B------:R-:W-:Y:S01]  /*15c60*/  MUFU.EX2 R208, R208 ;  /* 0x000000d000d07308 */ /* 0x000fe20000000800 */
[----:B------:R-:W-:Y:S02]  /*15c70*/  FADD.FTZ R82, R135, R82 ;  /* 0x0000005287527221 */ /* 0x000fe40000010000 */
[----:B------:R-:W-:Y:S02]  /*15c80*/  FADD.FTZ R76, R87, R76 ;  /* 0x0000004c574c7221 */ /* 0x000fe40000010000 */
[-C--:B-1----:R-:W-:Y:S04]  /*15c90*/  HMMA.16816.F32 R36, R48, R60.reuse, R36 ;  /* 0x0000003c3024723c */ /* 0x082fe80000001824 */
[----:B------:R-:W-:Y:S01]  /*15ca0*/  FADD.FTZ R133, R133, R77 ;  /* 0x0000004d85857221 */ /* 0x000fe20000010000 */
[----:B------:R-:W1:Y:S01]  /*15cb0*/  MUFU.EX2 R211, R211 ;  /* 0x000000d300d37308 */ /* 0x000e620000000800 */
[----:B------:R-:W-:Y:S02]  /*15cc0*/  FADD.FTZ R78, R72, R78 ;  /* 0x0000004e484e7221 */ /* 0x000fe40000010000 */
[C---:B------:R-:W-:Y:S04]  /*15cd0*/  HMMA.16816.F32 R116, R52.reuse, R60, R116 ;  /* 0x0000003c3474723c */ /* 0x040fe80000001874 */
[----:B------:R-:W-:Y:S02]  /*15ce0*/  FADD.FTZ R128, R128, R82 ;  /* 0x0000005280807221 */ /* 0x000fe40000010000 */
[----:B--2---:R-:W-:Y:S01]  /*15cf0*/  FADD.FTZ R133, R195, R133 ;  /* 0x00000085c3857221 */ /* 0x004fe20000010000 */
[----:B------:R-:W2:Y:S01]  /*15d00*/  MUFU.EX2 R201, R201 ;  /* 0x000000c900c97308 */ /* 0x000ea20000000800 */
[-C--:B------:R-:W-:Y:S04]  /*15d10*/  HMMA.16816.F32 R120, R52, R62.reuse, R120 ;  /* 0x0000003e3478723c */ /* 0x080fe80000001878 */
[----:B------:R-:W-:Y:S02]  /*15d20*/  FADD.FTZ R78, R83, R78 ;  /* 0x0000004e534e7221 */ /* 0x000fe40000010000 */
[----:B------:R-:W-:Y:S01]  /*15d30*/  FADD.FTZ R128, R129, R128 ;  /* 0x0000008081807221 */ /* 0x000fe20000010000 */
[----:B---3--:R-:W-:Y:S01]  /*15d40*/  F2FP.PACK_AB R52, R197, R195 ;  /* 0x000000c3c534723e */ /* 0x008fe200000000ff */
[----:B------:R-:W-:Y:S01]  /*15d50*/  HMMA.16816.F32 R124, R48, R62, R124 ;  /* 0x0000003e307c723c */ /* 0x000fe2000000187c */
[----:B------:R-:W3:Y:S01]  /*15d60*/  LDSM.16.MT88.4 R60, [R220+0x1100] ;  /* 0x00110000dc3c783b */ /* 0x000ee20000004200 */
[----:B------:R-:W2:Y:S02]  /*15d70*/  MUFU.EX2 R247, R247 ;  /* 0x000000f700f77308 */ /* 0x000ea40000000800 */
[----:B-----5:R-:W-:Y:S01]  /*15d80*/  F2FP.PACK_AB R54, R199, R198 ;  /* 0x000000c6c736723e */ /* 0x020fe200000000ff */
        /* <DEDUP_REMOVED lines=9> */
[----:B------:R-:W-:Y:S01]  /*15e20*/  F2FP.PACK_AB R51, R194, R193 ;  /* 0x000000c1c233723e */ /* 0x000fe200000000ff */
[----:B------:R-:W-:Y:S01]  /*15e30*/  FADD.FTZ R128, R130, R128 ;  /* 0x0000008082807221 */ /* 0x000fe20000010000 */
[----:B-1----:R-:W-:Y:S01]  /*15e40*/  F2FP.PACK_AB R55, R211, R208 ;  /* 0x000000d0d337723e */ /* 0x002fe200000000ff */
[----:B------:R-:W-:Y:S01]  /*15e50*/  FADD.FTZ R78, R164, R78 ;  /* 0x0000004ea44e7221 */ /* 0x000fe20000010000 */
[----:B------:R-:W-:Y:S01]  /*15e60*/  MOV R164, R44 ;  /* 0x0000002c00a47202 */ /* 0x000fe20000000f00 */
[----:B------:R-:W-:Y:S02]  /*15e70*/  FADD.FTZ R131, R191, R131 ;  /* 0x00000083bf837221 */ /* 0x000fe40000010000 */
[-C--:B----4-:R-:W-:Y:S01]  /*15e80*/  HMMA.16816.F32 R4, R48, R56.reuse, R4 ;  /* 0x000000383004723c */ /* 0x090fe20000001804 */
[----:B------:R-:W-:Y:S02]  /*15e90*/  MUFU.EX2 R248, R248 ;  /* 0x000000f800f87308 */ /* 0x000fe40000000800 */
[----:B------:R-:W-:Y:S02]  /*15ea0*/  FADD.FTZ R128, R203, R128 ;  /* 0x00000080cb807221 */ /* 0x000fe40000010000 */
[----:B------:R-:W-:Y:S01]  /*15eb0*/  FADD.FTZ R78, R165, R78 ;  /* 0x0000004ea54e7221 */ /* 0x000fe20000010000 */
[----:B------:R-:W-:Y:S01]  /*15ec0*/  MOV R165, R0 ;  /* 0x0000000000a57202 */ /* 0x000fe20000000f00 */
[----:B------:R-:W-:Y:S01]  /*15ed0*/  FADD.FTZ R131, R192, R131 ;  /* 0x00000083c0837221 */ /* 0x000fe20000010000 */
[C---:B------:R-:W-:Y:S03]  /*15ee0*/  HMMA.16816.F32 R8, R52.reuse, R56, R8 ;  /* 0x000000383408723c */ /* 0x040fe60000001808 */
[----:B------:R-:W1:Y:S01]  /*15ef0*/  MUFU.EX2 R200, R200 ;  /* 0x000000c800c87308 */ /* 0x000e620000000800 */
[----:B------:R-:W-:Y:S02]  /*15f00*/  FADD.FTZ R128, R205, R128 ;  /* 0x00000080cd807221 */ /* 0x000fe40000010000 */
[----:B------:R-:W-:Y:S01]  /*15f10*/  FADD.FTZ R78, R166, R78 ;  /* 0x0000004ea64e7221 */ /* 0x000fe20000010000 */
[----:B------:R-:W-:Y:S01]  /*15f20*/  MOV R166, R2 ;  /* 0x0000000200a67202 */ /* 0x000fe20000000f00 */
[-C--:B------:R-:W-:Y:S04]  /*15f30*/  HMMA.16816.F32 R12, R52, R58.reuse, R12 ;  /* 0x0000003a340c723c */ /* 0x080fe8000000180c */
[----:B--2---:R-:W-:Y:S01]  /*15f40*/  FADD.FTZ R131, R201, R131 ;  /* 0x00000083c9837221 */ /* 0x004fe20000010000 */
[----:B------:R-:W2:Y:S01]  /*15f50*/  MUFU.EX2 R196, R196 ;  /* 0x000000c400c47308 */ /* 0x000ea20000000800 */
[----:B------:R-:W-:Y:S02]  /*15f60*/  FADD.FTZ R128, R208, R128 ;  /* 0x00000080d0807221 */ /* 0x000fe40000010000 */
[C---:B------:R-:W-:Y:S01]  /*15f70*/  HMMA.16816.F32 R16, R48.reuse, R58, R16 ;  /* 0x0000003a3010723c */ /* 0x040fe20000001810 */
[----:B------:R-:W4:Y:S03]  /*15f80*/  LDSM.16.MT88.4 R56, [R218+0x1100] ;  /* 0x00110000da38783b */ /* 0x000f260000004200 */
[----:B------:R-:W-:Y:S01]  /*15f90*/  FADD.FTZ R78, R167, R78 ;  /* 0x0000004ea74e7221 */ /* 0x000fe20000010000 */
[----:B------:R-:W-:Y:S01]  /*15fa0*/  MOV R167, R3 ;  /* 0x0000000300a77202 */ /* 0x000fe20000000f00 */
[----:B------:R-:W-:Y:S01]  /*15fb0*/  FADD.FTZ R131, R247, R131 ;  /* 0x00000083f7837221 */ /* 0x000fe20000010000 */
[----:B------:R-:W-:Y:S01]  /*15fc0*/  MUFU.EX2 R204, R204 ;  /* 0x000000cc00cc7308 */ /* 0x000fe20000000800 */
[-C--:B---3--:R-:W-:Y:S04]  /*15fd0*/  HMMA.16816.F32 R20, R48, R60.reuse, R20 ;  /* 0x0000003c3014723c */ /* 0x088fe80000001814 */
[----:B------:R-:W-:Y:S02]  /*15fe0*/  FADD.FTZ R128, R211, R128 ;  /* 0x00000080d3807221 */ /* 0x000fe40000010000 */
[----:B------:R-:W-:Y:S02]  /*15ff0*/  FADD.FTZ R78, R193, R78 ;  /* 0x0000004ec14e7221 */ /* 0x000fe40000010000 */
[C---:B------:R-:W-:Y:S01]  /*16000*/  HMMA.16816.F32 R24, R52.reuse, R60, R24 ;  /* 0x0000003c3418723c */ /* 0x040fe20000001818 */
[----:B------:R-:W-:Y:S03]  /*16010*/  MUFU.EX2 R202, R202 ;  /* 0x000000ca00ca7308 */ /* 0x000fe60000000800 */
[----:B------:R-:W-:Y:S02]  /*16020*/  FADD.FTZ R197, R198, R197 ;  /* 0x000000c5c6c57221 */ /* 0x000fe40000010000 */
[----:B-1----:R-:W-:Y:S02]  /*16030*/  FADD.FTZ R131, R200, R131 ;  /* 0x00000083c8837221 */ /* 0x002fe40000010000 */
[-C--:B------:R-:W-:Y:S03]  /*16040*/  HMMA.16816.F32 R28, R52, R62.reuse, R28 ;  /* 0x0000003e341c723c */ /* 0x080fe6000000181c */
[----:B------:R-:W1:Y:S01]  /*16050*/  MUFU.EX2 R250, R250 ;  /* 0x000000fa00fa7308 */ /* 0x000e620000000800 */
[----:B------:R-:W-:Y:S02]  /*16060*/  FADD.FTZ R78, R194, R78 ;  /* 0x0000004ec24e7221 */ /* 0x000fe40000010000 */
[----:B------:R-:W-:Y:S02]  /*16070*/  FADD.FTZ R197, R199, R197 ;  /* 0x000000c5c7c57221 */ /* 0x000fe40000010000 */
[C---:B------:R-:W-:Y:S01]  /*16080*/  HMMA.16816.F32 R100, R48.reuse, R62, R100 ;  /* 0x0000003e3064723c */ /* 0x040fe20000001864 */
[----:B------:R-:W3:Y:S03]  /*16090*/  LDSM.16.MT88.4 R60, [R225+0x1900] ;  /* 0x00190000e13c783b */ /* 0x000ee60000004200 */
[----:B--2---:R-:W-:Y:S01]  /*160a0*/  FADD.FTZ R131, R196, R131 ;  /* 0x00000083c4837221 */ /* 0x004fe20000010000 */
[----:B------:R-:W2:Y:S01]  /*160b0*/  MUFU.EX2 R246, R246 ;  /* 0x000000f600f67308 */ /* 0x000ea20000000800 */
[----:B------:R-:W-:Y:S02]  /*160c0*/  FADD.FTZ R78, R251, R78 ;  /* 0x0000004efb4e7221 */ /* 0x000fe40000010000 */
[-C--:B------:R-:W-:Y:S04]  /*160d0*/  HMMA.16816.F32 R32, R48, R64.reuse, R32 ;  /* 0x000000403020723c */ /* 0x080fe80000001820 */
[----:B------:R-:W-:Y:S03]  /*160e0*/  FADD.FTZ R78, R248, R78 ;  /* 0x0000004ef84e7221 */ /* 0x000fe60000010000 */
[----:B------:R-:W5:Y:S01]  /*160f0*/  MUFU.EX2 R210, R210 ;  /* 0x000000d200d27308 */ /* 0x000f620000000800 */
[C---:B------:R-:W-:Y:S04]  /*16100*/  HMMA.16816.F32 R104, R52.reuse, R64, R104 ;  /* 0x000000403468723c */ /* 0x040fe80000001868 */
[----:B-1----:R-:W-:Y:S02]  /*16110*/  FADD.FTZ R197, R250, R197 ;  /* 0x000000c5fac57221 */ /* 0x002fe40000010000 */
[----:B------:R-:W-:Y:S02]  /*16120*/  FADD.FTZ R78, R204, R78 ;  /* 0x0000004ecc4e7221 */ /* 0x000fe40000010000 */
[-C--:B------:R-:W-:Y:S01]  /*16130*/  HMMA.16816.F32 R108, R52, R66.reuse, R108 ;  /* 0x00000042346c723c */ /* 0x080fe2000000186c */
[----:B------:R-:W1:Y:S03]  /*16140*/  MUFU.EX2 R207, R207 ;  /* 0x000000cf00cf7308 */ /* 0x000e660000000800 */
[----:B------:R-:W-:Y:S02]  /*16150*/  FADD.FTZ R78, R202, R78 ;  /* 0x0000004eca4e7221 */ /* 0x000fe40000010000 */
[----:B--2---:R-:W-:Y:S02]  /*16160*/  FADD.FTZ R197, R246, R197 ;  /* 0x000000c5f6c57221 */ /* 0x004fe40000010000 */
[C---:B------:R-:W-:Y:S01]  /*16170*/  HMMA.16816.F32 R112, R48.reuse, R66, R112 ;  /* 0x000000423070723c */ /* 0x040fe20000001870 */
[----:B------:R-:W-:Y:S02]  /*16180*/  LDSM.16.MT88.4 R64, [R219+0x1900] ;  /* 0x00190000db40783b */ /* 0x000fe40000004200 */
[----:B------:R-:W2:Y:S01]  /*16190*/  MUFU.EX2 R249, R249 ;  /* 0x000000f900f97308 */ /* 0x000ea20000000800 */
[----:B-----5:R-:W-:Y:S04]  /*161a0*/  FADD.FTZ R197, R210, R197 ;  /* 0x000000c5d2c57221 */ /* 0x020fe80000010000 */
[-C--:B----4-:R-:W-:Y:S05]  /*161b0*/  HMMA.16816.F32 R36, R48, R56.reuse, R36 ;  /* 0x000000383024723c */ /* 0x090fea0000001824 */
[----:B------:R-:W4:Y:S03]  /*161c0*/  MUFU.EX2 R245, R245 ;  /* 0x000000f500f57308 */ /* 0x000f260000000800 */
[C---:B------:R-:W-:Y:S04]  /*161d0*/  HMMA.16816.F32 R116, R52.reuse, R56, R116 ;  /* 0x000000383474723c */ /* 0x040fe80000001874 */
[----:B-1----:R-:W-:Y:S03]  /*161e0*/  FADD.FTZ R197, R207, R197 ;  /* 0x000000c5cfc57221 */ /* 0x002fe60000010000 */
[----:B------:R-:W-:Y:S01]  /*161f0*/  MUFU.EX2 R209, R209 ;  /* 0x000000d100d17308 */ /* 0x000fe20000000800 */
[-C--:B------:R-:W-:Y:S04]  /*16200*/  HMMA.16816.F32 R120, R52, R58.reuse, R120 ;  /* 0x0000003a3478723c */ /* 0x080fe80000001878 */
[----:B--2---:R-:W-:Y:S03]  /*16210*/  FADD.FTZ R128, R249, R128 ;  /* 0x00000080f9807221 */ /* 0x004fe60000010000 */
[----:B------:R-:W-:Y:S01]  /*16220*/  F2FP.PACK_AB R52, R246, R250 ;  /* 0x000000faf634723e */ /* 0x000fe200000000ff */
[----:B------:R-:W-:Y:S01]  /*16230*/  HMMA.16816.F32 R124, R48, R58, R124 ;  /* 0x0000003a307c723c */ /* 0x000fe2000000187c */
[----:B------:R-:W1:Y:S01]  /*16240*/  MUFU.EX2 R206, R206 ;  /* 0x000000ce00ce7308 */ /* 0x000e620000000800 */
[----:B------:R-:W2:Y:S02]  /*16250*/  LDSM.16.MT88.4 R56, [R220+0x1900] ;  /* 0x00190000dc38783b */ /* 0x000ea40000004200 */
[----:B------:R-:W-:Y:S01]  /*16260*/  F2FP.PACK_AB R54, R207, R210 ;  /* 0x000000d2cf36723e */ /* 0x000fe200000000ff */
[C---:B----4-:R-:W-:Y:S01]  /*16270*/  FADD.FTZ R128, R245.reuse, R128 ;  /* 0x00000080f5807221 */ /* 0x050fe20000010000 */
[----:B------:R-:W-:Y:S02]  /*16280*/  F2FP.PACK_AB R53, R245, R249 ;  /* 0x000000f9f535723e */ /* 0x000fe400000000ff */
[----:B------:R-:W-:Y:S03]  /*16290*/  F2FP.PACK_AB R48, R247, R201 ;  /* 0x000000c9f730723e */ /* 0x000fe600000000ff */
[----:B------:R-:W-:Y:S01]  /*162a0*/  MUFU.EX2 R190, R190 ;  /* 0x000000be00be7308 */ /* 0x000fe20000000800 */
[----:B------:R-:W-:Y:S02]  /*162b0*/  F2FP.PACK_AB R49, R248, R251 ;  /* 0x000000fbf831723e */ /* 0x000fe400000000ff */
[----:B------:R-:W-:Y:S02]  /*162c0*/  F2FP.PACK_AB R50, R196, R200 ;  /* 0x000000c8c432723e */ /* 0x000fe400000000ff */
[----:B------:R-:W-:Y:S05]  /*162d0*/  F2FP.PACK_AB R51, R202, R204 ;  /* 0x000000ccca33723e */ /* 0x000fea00000000ff */
[----:B------:R-:W-:Y:S02]  /*162e0*/  MUFU.EX2 R185, R185 ;  /* 0x000000b900b97308 */ /* 0x000fe40000000800 */
[-C--:B---3--:R-:W-:Y:S03]  /*162f0*/  HMMA.16816.F32 R4, R48, R60.reuse, R4 ;  /* 0x0000003c3004723c */ /* 0x088fe60000001804 */
[C---:B-1----:R-:W-:Y:S01]  /*16300*/  F2FP.PACK_AB R55, R206.reuse, R209 ;  /* 0x000000d1ce37723e */ /* 0x042fe200000000ff */
[----:B------:R-:W-:Y:S04]  /*16310*/  FADD.FTZ R209, R209, R128 ;  /* 0x00000080d1d17221 */ /* 0x000fe80000010000 */
[----:B------:R-:W1:Y:S01]  /*16320*/  MUFU.EX2 R189, R189 ;  /* 0x000000bd00bd7308 */ /* 0x000e620000000800 */
[----:B------:R-:W-:Y:S01]  /*16330*/  FADD.FTZ R209, R206, R209 ;  /* 0x000000d1ced17221 */ /* 0x000fe20000010000 */
[C---:B------:R-:W-:Y:S08]  /*16340*/  HMMA.16816.F32 R8, R52.reuse, R60, R8 ;  /* 0x0000003c3408723c */ /* 0x040ff00000001808 */
[-C--:B------:R-:W-:Y:S01]  /*16350*/  HMMA.16816.F32 R12, R52, R62.reuse, R12 ;  /* 0x0000003e340c723c */ /* 0x080fe2000000180c */
[----:B------:R-:W3:Y:S07]  /*16360*/  MUFU.EX2 R186, R186 ;  /* 0x000000ba00ba7308 */ /* 0x000eee0000000800 */
[C---:B------:R-:W-:Y:S01]  /*16370*/  HMMA.16816.F32 R16, R48.reuse, R62, R16 ;  /* 0x0000003e3010723c */ /* 0x040fe20000001810 */
[----:B------:R-:W4:Y:S02]  /*16380*/  LDSM.16.MT88.4 R60, [R218+0x1900] ;  /* 0x00190000da3c783b */ /* 0x000f240000004200 */
[----:B------:R-:W-:Y:S01]  /*16390*/  MUFU.EX2 R176, R176 ;  /* 0x000000b000b07308 */ /* 0x000fe20000000800 */
[----:B-1----:R-:W-:Y:S04]  /*163a0*/  FADD.FTZ R78, R189, R78 ;  /* 0x0000004ebd4e7221 */ /* 0x002fe80000010000 */
[-C--:B--2---:R-:W-:Y:S05]  /*163b0*/  HMMA.16816.F32 R20, R48, R56.reuse, R20 ;  /* 0x000000383014723c */ /* 0x084fea0000001814 */
[----:B------:R-:W-:Y:S03]  /*163c0*/  MUFU.EX2 R175, R175 ;  /* 0x000000af00af7308 */ /* 0x000fe60000000800 */
[C---:B------:R-:W-:Y:S04]  /*163d0*/  HMMA.16816.F32 R24, R52.reuse, R56, R24 ;  /* 0x000000383418723c */ /* 0x040fe80000001818 */
[----:B---3--:R-:W-:Y:S03]  /*163e0*/  FADD.FTZ R78, R186, R78 ;  /* 0x0000004eba4e7221 */ /* 0x008fe60000010000 */
[----:B------:R-:W1:Y:S01]  /*163f0*/  MUFU.EX2 R178, R178 ;  /* 0x000000b200b27308 */ /* 0x000e620000000800 */
[-C--:B------:R-:W-:Y:S08]  /*16400*/  HMMA.16816.F32 R28, R52, R58.reuse, R28 ;  /* 0x0000003a341c723c */ /* 0x080ff0000000181c */
[C---:B------:R-:W-:Y:S01]  /*16410*/  HMMA.16816.F32 R100, R48.reuse, R58, R100 ;  /* 0x0000003a3064723c */ /* 0x040fe20000001864 */
[----:B------:R-:W2:Y:S01]  /*16420*/  LDSM.16.MT88.4 R56, [R225+0x2100] ;  /* 0x00210000e138783b */ /* 0x000ea20000004200 */
[----:B------:R-:W3:Y:S06]  /*16430*/  MUFU.EX2 R177, R177 ;  /* 0x000000b100b17308 */ /* 0x000eec0000000800 */
[-C--:B------:R-:W-:Y:S04]  /*16440*/  HMMA.16816.F32 R32, R48, R64.reuse, R32 ;  /* 0x000000403020723c */ /* 0x080fe80000001820 */
[----:B------:R-:W5:Y:S01]  /*16450*/  MUFU.EX2 R188, R188 ;  /* 0x000000bc00bc7308 */ /* 0x000f620000000800 */
[----:B-1----:R-:W-:Y:S03]  /*16460*/  FADD.FTZ R78, R178, R78 ;  /* 0x0000004eb24e7221 */ /* 0x002fe60000010000 */
[C---:B------:R-:W-:Y:S06]  /*16470*/  HMMA.16816.F32 R104, R52.reuse, R64, R104 ;  /* 0x000000403468723c */ /* 0x040fec0000001868 */
[----:B------:R-:W1:Y:S02]  /*16480*/  MUFU.EX2 R184, R184 ;  /* 0x000000b800b87308 */ /* 0x000e640000000800 */
[-C--:B------:R-:W-:Y:S04]  /*16490*/  HMMA.16816.F32 R108, R52, R66.reuse, R108 ;  /* 0x00000042346c723c */ /* 0x080fe8000000186c */
[----:B---3--:R-:W-:Y:S04]  /*164a0*/  FADD.FTZ R78, R177, R78 ;  /* 0x0000004eb14e7221 */ /* 0x008fe80000010000 */
[C---:B------:R-:W-:Y:S01]  /*164b0*/  HMMA.16816.F32 R112, R48.reuse, R66, R112 ;  /* 0x000000423070723c */ /* 0x040fe20000001870 */
[----:B------:R-:W-:Y:S01]  /*164c0*/  LDSM.16.MT88.4 R64, [R219+0x2100] ;  /* 0x00210000db40783b */ /* 0x000fe20000004200 */
[----:B------:R-:W3:Y:S02]  /*164d0*/  MUFU.EX2 R182, R182 ;  /* 0x000000b600b67308 */ /* 0x000ee40000000800 */
[----:B-----5:R-:W-:Y:S04]  /*164e0*/  FADD.FTZ R197, R188, R197 ;  /* 0x000000c5bcc57221 */ /* 0x020fe80000010000 */
[-C--:B----4-:R-:W-:Y:S04]  /*164f0*/  HMMA.16816.F32 R36, R48, R60.reuse, R36 ;  /* 0x0000003c3024723c */ /* 0x090fe80000001824 */
[----:B------:R-:W4:Y:S01]  /*16500*/  MUFU.EX2 R180, R180 ;  /* 0x000000b400b47308 */ /* 0x000f220000000800 */
[----:B-1----:R-:W-:Y:S03]  /*16510*/  FADD.FTZ R197, R184, R197 ;  /* 0x000000c5b8c57221 */ /* 0x002fe60000010000 */
[C---:B------:R-:W-:Y:S06]  /*16520*/  HMMA.16816.F32 R116, R52.reuse, R60, R116 ;  /* 0x0000003c3474723c */ /* 0x040fec0000001874 */
[----:B------:R-:W1:Y:S02]  /*16530*/  MUFU.EX2 R187, R187 ;  /* 0x000000bb00bb7308 */ /* 0x000e640000000800 */
[-C--:B------:R-:W-:Y:S04]  /*16540*/  HMMA.16816.F32 R120, R52, R62.reuse, R120 ;  /* 0x0000003e3478723c */ /* 0x080fe80000001878 */
[----:B---3--:R-:W-:Y:S03]  /*16550*/  FADD.FTZ R197, R182, R197 ;  /* 0x000000c5b6c57221 */ /* 0x008fe60000010000 */
[----:B------:R-:W-:Y:S01]  /*16560*/  F2FP.PACK_AB R52, R184, R188 ;  /* 0x000000bcb834723e */ /* 0x000fe200000000ff */
[----:B------:R-:W-:Y:S01]  /*16570*/  HMMA.16816.F32 R124, R48, R62, R124 ;  /* 0x0000003e307c723c */ /* 0x000fe2000000187c */
[----:B------:R-:W3:Y:S01]  /*16580*/  MUFU.EX2 R183, R183 ;  /* 0x000000b700b77308 */ /* 0x000ee20000000800 */
[----:B------:R-:W5:Y:S02]  /*16590*/  LDSM.16.MT88.4 R60, [R220+0x2100] ;  /* 0x00210000dc3c783b */ /* 0x000f640000004200 */
[C---:B----4-:R-:W-:Y:S01]  /*165a0*/  F2FP.PACK_AB R54, R180.reuse, R182 ;  /* 0x000000b6b436723e */ /* 0x050fe200000000ff */
[----:B------:R-:W-:Y:S02]  /*165b0*/  FADD.FTZ R197, R180, R197 ;  /* 0x000000c5b4c57221 */ /* 0x000fe40000010000 */
[----:B------:R-:W-:Y:S01]  /*165c0*/  F2FP.PACK_AB R48, R185, R190 ;  /* 0x000000beb930723e */ /* 0x000fe200000000ff */
[----:B------:R-:W-:Y:S01]  /*165d0*/  FADD.FTZ R190, R190, R131 ;  /* 0x00000083bebe7221 */ /* 0x000fe20000010000 */
[----:B------:R-:W-:Y:S02]  /*165e0*/  F2FP.PACK_AB R49, R186, R189 ;  /* 0x000000bdba31723e */ /* 0x000fe400000000ff */
[----:B------:R-:W4:Y:S01]  /*165f0*/  MUFU.EX2 R181, R181 ;  /* 0x000000b500b57308 */ /* 0x000f220000000800 */
[----:B------:R-:W-:Y:S01]  /*16600*/  F2FP.PACK_AB R50, R175, R176 ;  /* 0x000000b0af32723e */ /* 0x000fe200000000ff */
[----:B------:R-:W-:Y:S01]  /*16610*/  FADD.FTZ R190, R185, R190 ;  /* 0x000000beb9be7221 */ /* 0x000fe20000010000 */
[----:B------:R-:W-:Y:S01]  /*16620*/  F2FP.PACK_AB R51, R177, R178 ;  /* 0x000000b2b133723e */ /* 0x000fe200000000ff */
[----:B-1----:R-:W-:Y:S02]  /*16630*/  FADD.FTZ R209, R187, R209 ;  /* 0x000000d1bbd17221 */ /* 0x002fe40000010000 */
[----:B------:R-:W-:Y:S04]  /*16640*/  FADD.FTZ R190, R176, R190 ;  /* 0x000000beb0be7221 */ /* 0x000fe80000010000 */
[-C--:B--2---:R-:W-:Y:S01]  /*16650*/  HMMA.16816.F32 R4, R48, R56.reuse, R4 ;  /* 0x000000383004723c */ /* 0x084fe20000001804 */
[----:B------:R-:W1:Y:S02]  /*16660*/  MUFU.EX2 R179, R179 ;  /* 0x000000b300b37308 */ /* 0x000e640000000800 */
[----:B------:R-:W-:Y:S01]  /*16670*/  FADD.FTZ R190, R175, R190 ;  /* 0x000000beafbe7221 */ /* 0x000fe20000010000 */
[C---:B---3--:R-:W-:Y:S01]  /*16680*/  F2FP.PACK_AB R53, R183.reuse, R187 ;  /* 0x000000bbb735723e */ /* 0x048fe200000000ff */
[----:B------:R-:W-:Y:S06]  /*16690*/  FADD.FTZ R209, R183, R209 ;  /* 0x000000d1b7d17221 */ /* 0x000fec0000010000 */
[----:B------:R-:W2:Y:S01]  /*166a0*/  MUFU.EX2 R172, R172 ;  /* 0x000000ac00ac7308 */ /* 0x000ea20000000800 */
[----:B----4-:R-:W-:Y:S09]  /*166b0*/  FADD.FTZ R209, R181, R209 ;  /* 0x000000d1b5d17221 */ /* 0x010ff20000010000 */
[----:B------:R-:W3:Y:S01]  /*166c0*/  MUFU.EX2 R168, R168 ;  /* 0x000000a800a87308 */ /* 0x000ee20000000800 */
[C---:B-1----:R-:W-:Y:S01]  /*166d0*/  F2FP.PACK_AB R55, R179.reuse, R181 ;  /* 0x000000b5b337723e */ /* 0x042fe200000000ff */
[----:B------:R-:W-:Y:S08]  /*166e0*/  FADD.FTZ R209, R179, R209 ;  /* 0x000000d1b3d17221 */ /* 0x000ff00000010000 */
[----:B------:R-:W1:Y:S01]  /*166f0*/  MUFU.EX2 R171, R171 ;  /* 0x000000ab00ab7308 */ /* 0x000e620000000800 */
[C---:B------:R-:W-:Y:S04]  /*16700*/  HMMA.16816.F32 R8, R52.reuse, R56, R8 ;  /* 0x000000383408723c */ /* 0x040fe80000001808 */
[----:B--2---:R-:W-:Y:S04]  /*16710*/  FADD.FTZ R190, R172, R190 ;  /* 0x000000beacbe7221 */ /* 0x004fe80000010000 */
[-C--:B------:R-:W-:Y:S01]  /*16720*/  HMMA.16816.F32 R12, R52, R58.reuse, R12 ;  /* 0x0000003a340c723c */ /* 0x080fe2000000180c */
[----:B------:R-:W2:Y:S03]  /*16730*/  MUFU.EX2 R169, R169 ;  /* 0x000000a900a97308 */ /* 0x000ea60000000800 */
[----:B---3--:R-:W-:Y:S04]  /*16740*/  FADD.FTZ R190, R168, R190 ;  /* 0x000000bea8be7221 */ /* 0x008fe80000010000 */
[C---:B------:R-:W-:Y:S01]  /*16750*/  HMMA.16816.F32 R16, R48.reuse, R58, R16 ;  /* 0x0000003a3010723c */ /* 0x040fe20000001810 */
[----:B------:R-:W3:Y:S02]  /*16760*/  LDSM.16.MT88.4 R56, [R218+0x2100] ;  /* 0x00210000da38783b */ /* 0x000ee40000004200 */
[----:B------:R-:W4:Y:S01]  /*16770*/  MUFU.EX2 R96, R96 ;  /* 0x0000006000607308 */ /* 0x000f220000000800 */
[----:B-1----:R-:W-:Y:S04]  /*16780*/  FADD.FTZ R78, R171, R78 ;  /* 0x0000004eab4e7221 */ /* 0x002fe80000010000 */
[-C--:B-----5:R-:W-:Y:S05]  /*16790*/  HMMA.16816.F32 R20, R48, R60.reuse, R20 ;  /* 0x0000003c3014723c */ /* 0x0a0fea0000001814 */
[----:B------:R-:W1:Y:S03]  /*167a0*/  MUFU.EX2 R174, R174 ;  /* 0x000000ae00ae7308 */ /* 0x000e660000000800 */
[C---:B------:R-:W-:Y:S04]  /*167b0*/  HMMA.16816.F32 R24, R52.reuse, R60, R24 ;  /* 0x0000003c3418723c */ /* 0x040fe80000001818 */
[----:B--2---:R-:W-:Y:S03]  /*167c0*/  FADD.FTZ R78, R169, R78 ;  /* 0x0000004ea94e7221 */ /* 0x004fe60000010000 */
[----:B------:R-:W2:Y:S01]  /*167d0*/  MUFU.EX2 R97, R97 ;  /* 0x0000006100617308 */ /* 0x000ea20000000800 */
[-C--:B------:R-:W-:Y:S04]  /*167e0*/  HMMA.16816.F32 R28, R52, R62.reuse, R28 ;  /* 0x0000003e341c723c */ /* 0x080fe8000000181c */
[----:B----4-:R-:W-:Y:S04]  /*167f0*/  FADD.FTZ R190, R96, R190 ;  /* 0x000000be60be7221 */ /* 0x010fe80000010000 */
[C---:B------:R-:W-:Y:S01]  /*16800*/  HMMA.16816.F32 R100, R48.reuse, R62, R100 ;  /* 0x0000003e3064723c */ /* 0x040fe20000001864 */
[----:B------:R-:W4:Y:S01]  /*16810*/  LDSM.16.MT88.4 R60, [R220+0x2900] ;  /* 0x00290000dc3c783b */ /* 0x000f220000004200 */
[----:B------:R-:W5:Y:S02]  /*16820*/  MUFU.EX2 R173, R173 ;  /* 0x000000ad00ad7308 */ /* 0x000f640000000800 */
[----:B-1----:R-:W-:Y:S04]  /*16830*/  FADD.FTZ R243, R174, R190 ;  /* 0x000000beaef37221 */ /* 0x002fe80000010000 */
[-C--:B------:R-:W-:Y:S04]  /*16840*/  HMMA.16816.F32 R32, R48, R64.reuse, R32 ;  /* 0x000000403020723c */ /* 0x080fe80000001820 */
[----:B------:R-:W1:Y:S01]  /*16850*/  MUFU.EX2 R88, R88 ;  /* 0x0000005800587308 */ /* 0x000e620000000800 */
[----:B--2---:R-:W-:Y:S03]  /*16860*/  FADD.FTZ R78, R97, R78 ;  /* 0x0000004e614e7221 */ /* 0x004fe60000010000 */
[C---:B------:R-:W-:Y:S06]  /*16870*/  HMMA.16816.F32 R104, R52.reuse, R64, R104 ;  /* 0x000000403468723c */ /* 0x040fec0000001868 */
[----:B------:R-:W2:Y:S01]  /*16880*/  MUFU.EX2 R89, R89 ;  /* 0x0000005900597308 */ /* 0x000ea20000000800 */
[--C-:B------:R-:W-:Y:S01]  /*16890*/  FFMA.FTZ R64, R90, c[0x0][0x2d0], -R95.reuse ;  /* 0x0000b4005a407a23 */ /* 0x100fe2000001085f */
[-C--:B------:R-:W-:Y:S04]  /*168a0*/  HMMA.16816.F32 R108, R52, R66.reuse, R108 ;  /* 0x00000042346c723c */ /* 0x080fe8000000186c */
[----:B------:R-:W-:Y:S02]  /*168b0*/  FFMA.FTZ R65, R91, c[0x0][0x2d0], -R95 ;  /* 0x0000b4005b417a23 */ /* 0x000fe4000001085f */
[----:B-----5:R-:W-:Y:S02]  /*168c0*/  FADD.FTZ R242, R173, R78 ;  /* 0x0000004eadf27221 */ /* 0x020fe40000010000 */
[C---:B------:R-:W-:Y:S01]  /*168d0*/  HMMA.16816.F32 R112, R48.reuse, R66, R112 ;  /* 0x000000423070723c */ /* 0x040fe20000001870 */
[----:B------:R-:W5:Y:S03]  /*168e0*/  MUFU.EX2 R92, R92 ;  /* 0x0000005c005c7308 */ /* 0x000f660000000800 */
[----:B-1----:R-:W-:Y:S03]  /*168f0*/  FADD.FTZ R197, R88, R197 ;  /* 0x000000c558c57221 */ /* 0x002fe60000010000 */
[--C-:B------:R-:W-:Y:S01]  /*16900*/  FFMA.FTZ R66, R94, c[0x0][0x2d0], -R95.reuse ;  /* 0x0000b4005e427a23 */ /* 0x100fe2000001085f */
[-C--:B---3--:R-:W-:Y:S03]  /*16910*/  HMMA.16816.F32 R36, R48, R56.reuse, R36 ;  /* 0x000000383024723c */ /* 0x088fe60000001824 */
[----:B------:R-:W1:Y:S01]  /*16920*/  MUFU.EX2 R170, R170 ;  /* 0x000000aa00aa7308 */ /* 0x000e620000000800 */
[----:B------:R-:W-:Y:S02]  /*16930*/  FFMA.FTZ R95, R45, c[0x0][0x2d0], -R95 ;  /* 0x0000b4002d5f7a23 */ /* 0x000fe4000001085f */
[C---:B--2---:R-:W-:Y:S02]  /*16940*/  FADD.FTZ R197, R89.reuse, R197 ;  /* 0x000000c559c57221 */ /* 0x044fe40000010000 */
[C---:B------:R-:W-:Y:S05]  /*16950*/  HMMA.16816.F32 R116, R52.reuse, R56, R116 ;  /* 0x000000383474723c */ /* 0x040fea0000001874 */
[----:B------:R-:W2:Y:S03]  /*16960*/  MUFU.EX2 R64, R64 ;  /* 0x0000004000407308 */ /* 0x000ea60000000800 */
[-C--:B------:R-:W-:Y:S04]  /*16970*/  HMMA.16816.F32 R120, R52, R58.reuse, R120 ;  /* 0x0000003a3478723c */ /* 0x080fe80000001878 */
[----:B-----5:R-:W-:Y:S03]  /*16980*/  FADD.FTZ R197, R92, R197 ;  /* 0x000000c55cc57221 */ /* 0x020fe60000010000 */
[----:B------:R-:W3:Y:S01]  /*16990*/  MUFU.EX2 R65, R65 ;  /* 0x0000004100417308 */ /* 0x000ee20000000800 */
[----:B------:R-:W-:Y:S04]  /*169a0*/  HMMA.16816.F32 R124, R48, R58, R124 ;  /* 0x0000003a307c723c */ /* 0x000fe8000000187c */
[----:B------:R-:W-:Y:S01]  /*169b0*/  F2FP.PACK_AB R52, R89, R88 ;  /* 0x000000585934723e */ /* 0x000fe200000000ff */
[C---:B-1----:R-:W-:Y:S01]  /*169c0*/  FADD.FTZ R241, R170.reuse, R197 ;  /* 0x000000c5aaf17221 */ /* 0x042fe20000010000 */
[----:B------:R-:W-:Y:S02]  /*169d0*/  F2FP.PACK_AB R54, R170, R92 ;  /* 0x0000005caa36723e */ /* 0x000fe400000000ff */
[----:B------:R-:W-:Y:S01]  /*169e0*/  F2FP.PACK_AB R48, R168, R172 ;  /* 0x000000aca830723e */ /* 0x000fe200000000ff */
[----:B------:R-:W1:Y:S03]  /*169f0*/  MUFU.EX2 R66, R66 ;  /* 0x0000004200427308 */ /* 0x000e660000000800 */
[----:B------:R-:W-:Y:S01]  /*16a00*/  F2FP.PACK_AB R49, R169, R171 ;  /* 0x000000aba931723e */ /* 0x000fe200000000ff */
[----:B--2---:R-:W-:Y:S01]  /*16a10*/  FADD.FTZ R209, R64, R209 ;  /* 0x000000d140d17221 */ /* 0x004fe20000010000 */
[----:B------:R-:W-:Y:S02]  /*16a20*/  F2FP.PACK_AB R50, R174, R96 ;  /* 0x00000060ae32723e */ /* 0x000fe400000000ff */
[----:B------:R-:W-:Y:S03]  /*16a30*/  F2FP.PACK_AB R51, R173, R97 ;  /* 0x00000061ad33723e */ /* 0x000fe600000000ff */
[----:B------:R-:W2:Y:S04]  /*16a40*/  MUFU.EX2 R95, R95 ;  /* 0x0000005f005f7308 */ /* 0x000ea80000000800 */
[-C--:B------:R-:W-:Y:S01]  /*16a50*/  HMMA.16816.F32 R160, R48, R148.reuse, R4 ;  /* 0x0000009430a0723c */ /* 0x080fe20000001804 */
[----:B------:R-:W5:Y:S02]  /*16a60*/  LDSM.16.MT88.4 R4, [R219+0x2900] ;  /* 0x00290000db04783b */ /* 0x000f640000004200 */
[C---:B---3--:R-:W-:Y:S01]  /*16a70*/  F2FP.PACK_AB R53, R65.reuse, R64 ;  /* 0x000000404135723e */ /* 0x048fe200000000ff */
[----:B------:R-:W-:Y:S04]  /*16a80*/  FADD.FTZ R209, R65, R209 ;  /* 0x000000d141d17221 */ /* 0x000fe80000010000 */
[----:B-1----:R-:W-:Y:S01]  /*16a90*/  FADD.FTZ R209, R66, R209 ;  /* 0x000000d142d17221 */ /* 0x002fe20000010000 */
[C---:B--2---:R-:W-:Y:S03]  /*16aa0*/  F2FP.PACK_AB R55, R95.reuse, R66 ;  /* 0x000000425f37723e */ /* 0x044fe600000000ff */
[----:B------:R-:W-:Y:S04]  /*16ab0*/  FADD.FTZ R240, R95, R209 ;  /* 0x000000d15ff07221 */ /* 0x000fe80000010000 */
[C---:B------:R-:W-:Y:S01]  /*16ac0*/  HMMA.16816.F32 R156, R52.reuse, R148, R8 ;  /* 0x00000094349c723c */ /* 0x040fe20000001808 */
[----:B------:R-:W1:Y:S07]  /*16ad0*/  LDSM.16.MT88.4 R8, [R218+0x2900] ;  /* 0x00290000da08783b */ /* 0x000e6e0000004200 */
        /* <DEDUP_REMOVED lines=15> */
.L_x_2455:
[----:B------:R-:W1:Y:S01]  /*16bd0*/  SHFL.BFLY PT, R7, R243, 0x2, 0x1f ;  /* 0x0c401f00f3077f89 */ /* 0x000e6200000e0000 */
[----:B------:R-:W-:-:S02]  /*16be0*/  MOV R10, RZ ;  /* 0x000000ff000a7202 */ /* 0x000fc40000000f00 */
[----:B------:R-:W-:Y:S01]  /*16bf0*/  PLOP3.LUT P4, PT, PT, PT, PT, 0x8, 0x0 ;  /* 0x000000000000781c */ /* 0x000fe20003f8e170 */
        /* <DEDUP_REMOVED lines=14> */
[----:B------:R-:W-:Y:S01]  /*16ce0*/  FSETP.NE.FTZ.AND P3, PT, R7, RZ, PT ;  /* 0x000000ff0700720b */ /* 0x000fe20003f75000 */
[----:B---3--:R-:W-:Y:S01]  /*16cf0*/  FADD.FTZ R5, R5, R9 ;  /* 0x0000000905057221 */ /* 0x008fe20000010000 */
[----:B------:R-:W-:Y:S02]  /*16d00*/  FSETP.NE.FTZ.AND P2, PT, R6, RZ, PT ;  /* 0x000000ff0600720b */ /* 0x000fe40003f55000 */
[----:B------:R-:W-:Y:S01]  /*16d10*/  MOV R9, RZ ;  /* 0x000000ff00097202 */ /* 0x000fe20000000f00 */
[----:B----4-:R-:W-:Y:S01]  /*16d20*/  FADD.FTZ R4, R4, R240 ;  /* 0x000000f004047221 */ /* 0x010fe20000010000 */
[----:B------:R-:W-:-:S04]  /*16d30*/  FSETP.NE.FTZ.AND P1, PT, R5, RZ, PT ;  /* 0x000000ff0500720b */ /* 0x000fc80003f35000 */
[----:B------:R-:W-:-:S03]  /*16d40*/  FSETP.NE.FTZ.AND P0, PT, R4, RZ, PT ;  /* 0x000000ff0400720b */ /* 0x000fc60003f15000 */
[----:B------:R-:W1:Y:S01]  /*16d50*/  @P3 MUFU.RCP R8, R7 ;  /* 0x0000000700083308 */ /* 0x000e620000001000 */
[----:B------:R-:W-:Y:S02]  /*16d60*/  @P3 MOV R14, 0x3f317218 ;  /* 0x3f317218000e3802 */ /* 0x000fe40000000f00 */
[----:B------:R-:W-:-:S03]  /*16d70*/  @P2 MOV R13, 0x3f317218 ;  /* 0x3f317218000d2802 */ /* 0x000fc60000000f00 */
[----:B------:R-:W-:Y:S02]  /*16d80*/  @P3 FMUL.FTZ R14, R14, c[0x0][0x2d0] ;  /* 0x0000b4000e0e3a20 */ /* 0x000fe40000410000 */
[----:B------:R-:W2:Y:S01]  /*16d90*/  @P2 MUFU.RCP R10, R6 ;  /* 0x00000006000a2308 */ /* 0x000ea20000001000 */
[----:B------:R-:W-:Y:S01]  /*16da0*/  @P1 MOV R12, 0x3f317218 ;  /* 0x3f317218000c1802 */ /* 0x000fe20000000f00 */
[----:B------:R-:W-:Y:S01]  /*16db0*/  @P2 FMUL.FTZ R13, R13, c[0x0][0x2d0] ;  /* 0x0000b4000d0d2a20 */ /* 0x000fe20000410000 */
[----:B------:R-:W-:-:S03]  /*16dc0*/  @P0 MOV R11, 0x3f317218 ;  /* 0x3f317218000b0802 */ /* 0x000fc60000000f00 */
[----:B------:R-:W-:Y:S02]  /*16dd0*/  @P1 FMUL.FTZ R12, R12, c[0x0][0x2d0] ;  /* 0x0000b4000c0c1a20 */ /* 0x000fe40000410000 */
[C---:B-1----:R-:W-:Y:S01]  /*16de0*/  FMUL.FTZ R160, R8.reuse, R160 ;  /* 0x000000a008a07220 */ /* 0x042fe20000410000 */
[----:B------:R-:W1:Y:S01]  /*16df0*/  @P3 MUFU.LG2 R7, R7 ;  /* 0x0000000700073308 */ /* 0x000e620000000c00 */
[C---:B------:R-:W-:Y:S02]  /*16e00*/  FMUL.FTZ R161, R8.reuse, R161 ;  /* 0x000000a108a17220 */ /* 0x040fe40000410000 */
[C---:B------:R-:W-:Y:S02]  /*16e10*/  FMUL.FTZ R148, R8.reuse, R148 ;  /* 0x0000009408947220 */ /* 0x040fe40000410000 */
[C---:B------:R-:W-:Y:S02]  /*16e20*/  FMUL.FTZ R149, R8.reuse, R149 ;  /* 0x0000009508957220 */ /* 0x040fe40000410000 */
[C---:B------:R-:W-:Y:S01]  /*16e30*/  FMUL.FTZ R144, R8.reuse, R144 ;  /* 0x0000009008907220 */ /* 0x040fe20000410000 */
[----:B------:R-:W3:Y:S01]  /*16e40*/  @P2 MUFU.LG2 R6, R6 ;  /* 0x0000000600062308 */ /* 0x000ee20000000c00 */
[----:B------:R-:W-:-:S02]  /*16e50*/  FMUL.FTZ R145, R8, R145 ;  /* 0x0000009108917220 */ /* 0x000fc40000410000 */
[C---:B------:R-:W-:Y:S02]  /*16e60*/  FMUL.FTZ R100, R8.reuse, R100 ;  /* 0x0000006408647220 */ /* 0x040fe40000410000 */
[C---:B------:R-:W-:Y:S02]  /*16e70*/  FMUL.FTZ R101, R8.reuse, R101 ;  /* 0x0000006508657220 */ /* 0x040fe40000410000 */
[C---:B------:R-:W-:Y:S01]  /*16e80*/  FMUL.FTZ R132, R8.reuse, R132 ;  /* 0x0000008408847220 */ /* 0x040fe20000410000 */
[----:B------:R-:W4:Y:S01]  /*16e90*/  @P0 MUFU.LG2 R15, R4 ;  /* 0x00000004000f0308 */ /* 0x000f220000000c00 */
[C---:B------:R-:W-:Y:S02]  /*16ea0*/  FMUL.FTZ R133, R8.reuse, R133 ;  /* 0x0000008508857220 */ /* 0x040fe40000410000 */
[C---:B------:R-:W-:Y:S02]  /*16eb0*/  FMUL.FTZ R112, R8.reuse, R112 ;  /* 0x0000007008707220 */ /* 0x040fe40000410000 */
[----:B------:R-:W-:-:S02]  /*16ec0*/  FMUL.FTZ R113, R8, R113 ;  /* 0x0000007108717220 */ /* 0x000fc40000410000 */
[C---:B------:R-:W-:Y:S01]  /*16ed0*/  FMUL.FTZ R128, R8.reuse, R128 ;  /* 0x0000008008807220 */ /* 0x040fe20000410000 */
[----:B------:R-:W5:Y:S01]  /*16ee0*/  @P1 MUFU.RCP R9, R5 ;  /* 0x0000000500091308 */ /* 0x000f620000001000 */
[C---:B------:R-:W-:Y:S02]  /*16ef0*/  FMUL.FTZ R129, R8.reuse, R129 ;  /* 0x0000008108817220 */ /* 0x040fe40000410000 */
[C---:B------:R-:W-:Y:S02]  /*16f00*/  FMUL.FTZ R124, R8.reuse, R124 ;  /* 0x0000007c087c7220 */ /* 0x040fe40000410000 */
[----:B------:R-:W-:Y:S01]  /*16f10*/  FMUL.FTZ R125, R8, R125 ;  /* 0x0000007d087d7220 */ /* 0x000fe20000410000 */
[----:B------:R-:W-:Y:S01]  /*16f20*/  MOV R8, RZ ;  /* 0x000000ff00087202 */ /* 0x000fe20000000f00 */
[C---:B--2---:R-:W-:Y:S02]  /*16f30*/  FMUL.FTZ R162, R10.reuse, R162 ;  /* 0x000000a20aa27220 */ /* 0x044fe40000410000 */
[----:B------:R-:W-:-:S02]  /*16f40*/  FMUL.FTZ R163, R10, R163 ;  /* 0x000000a30aa37220 */ /* 0x000fc40000410000 */
[C---:B------:R-:W-:Y:S01]  /*16f50*/  FMUL.FTZ R150, R10.reuse, R150 ;  /* 0x000000960a967220 */ /* 0x040fe20000410000 */
[----:B------:R2:W-:Y:S01]  /*16f60*/  @P0 MUFU.RCP R8, R4 ;  /* 0x0000000400080308 */ /* 0x0005e20000001000 */
[C---:B------:R-:W-:Y:S02]  /*16f70*/  FMUL.FTZ R151, R10.reuse, R151 ;  /* 0x000000970a977220 */ /* 0x040fe40000410000 */
[C---:B------:R-:W-:Y:S02]  /*16f80*/  FMUL.FTZ R146, R10.reuse, R146 ;  /* 0x000000920a927220 */ /* 0x040fe40000410000 */
[C---:B------:R-:W-:Y:S02]  /*16f90*/  FMUL.FTZ R147, R10.reuse, R147 ;  /* 0x000000930a937220 */ /* 0x040fe40000410000 */
[C---:B------:R-:W-:Y:S02]  /*16fa0*/  FMUL.FTZ R102, R10.reuse, R102 ;  /* 0x000000660a667220 */ /* 0x040fe40000410000 */
[----:B------:R-:W-:-:S02]  /*16fb0*/  FMUL.FTZ R103, R10, R103 ;  /* 0x000000670a677220 */ /* 0x000fc40000410000 */
[C---:B------:R-:W-:Y:S02]  /*16fc0*/  FMUL.FTZ R134, R10.reuse, R134 ;  /* 0x000000860a867220 */ /* 0x040fe40000410000 */
[C---:B------:R-:W-:Y:S02]  /*16fd0*/  FMUL.FTZ R135, R10.reuse, R135 ;  /* 0x000000870a877220 */ /* 0x040fe40000410000 */
[C---:B------:R-:W-:Y:S01]  /*16fe0*/  FMUL.FTZ R114, R10.reuse, R114 ;  /* 0x000000720a727220 */ /* 0x040fe20000410000 */
[----:B--2---:R-:W-:Y:S01]  /*16ff0*/  MOV R4, 0xff800000 ;  /* 0xff80000000047802 */ /* 0x004fe20000000f00 */
[C---:B------:R-:W-:Y:S02]  /*17000*/  FMUL.FTZ R115, R10.reuse, R115 ;  /* 0x000000730a737220 */ /* 0x040fe40000410000 */
[C---:B------:R-:W-:Y:S02]  /*17010*/  FMUL.FTZ R130, R10.reuse, R130 ;  /* 0x000000820a827220 */ /* 0x040fe40000410000 */
[----:B------:R-:W-:-:S02]  /*17020*/  FMUL.FTZ R131, R10, R131 ;  /* 0x000000830a837220 */ /* 0x000fc40000410000 */
[C---:B------:R-:W-:Y:S02]  /*17030*/  FMUL.FTZ R126, R10.reuse, R126 ;  /* 0x0000007e0a7e7220 */ /* 0x040fe40000410000 */
[----:B------:R-:W-:Y:S02]  /*17040*/  FMUL.FTZ R127, R10, R127 ;  /* 0x0000007f0a7f7220 */ /* 0x000fe40000410000 */
[----:B------:R2:W2:Y:S01]  /*17050*/  @P1 MUFU.LG2 R10, R5 ;  /* 0x00000005000a1308 */ /* 0x0004a20000000c00 */
[----:B-1----:R-:W-:Y:S02]  /*17060*/  @P3 FMUL.FTZ R7, R7, 0.69314718246459960938 ;  /* 0x3f31721807073820 */ /* 0x002fe40000410000 */
[----:B---3--:R-:W-:Y:S02]  /*17070*/  @P2 FMUL.FTZ R6, R6, 0.69314718246459960938 ;  /* 0x3f31721806062820 */ /* 0x008fe40000410000 */
[----:B----4-:R-:W-:Y:S02]  /*17080*/  @P0 FMUL.FTZ R15, R15, 0.69314718246459960938 ;  /* 0x3f3172180f0f0820 */ /* 0x010fe40000410000 */
[----:B------:R-:W-:-:S02]  /*17090*/  @P0 FMUL.FTZ R11, R11, c[0x0][0x2d0] ;  /* 0x0000b4000b0b0a20 */ /* 0x000fc40000410000 */
[C---:B-----5:R-:W-:Y:S02]  /*170a0*/  FMUL.FTZ R156, R9.reuse, R156 ;  /* 0x0000009c099c7220 */ /* 0x060fe40000410000 */
[C---:B------:R-:W-:Y:S02]  /*170b0*/  FMUL.FTZ R157, R9.reuse, R157 ;  /* 0x0000009d099d7220 */ /* 0x040fe40000410000 */
[C---:B------:R-:W-:Y:S02]  /*170c0*/  FMUL.FTZ R152, R9.reuse, R152 ;  /* 0x0000009809987220 */ /* 0x040fe40000410000 */
[C---:B------:R-:W-:Y:S01]  /*170d0*/  FMUL.FTZ R153, R9.reuse, R153 ;  /* 0x0000009909997220 */ /* 0x040fe20000410000 */
[----:B--2---:R-:W-:Y:S01]  /*170e0*/  MOV R5, 0xff800000 ;  /* 0xff80000000057802 */ /* 0x004fe20000000f00 */
[----:B------:R-:W-:Y:S02]  /*170f0*/  @P1 FMUL.FTZ R10, R10, 0.69314718246459960938 ;  /* 0x3f3172180a0a1820 */ /* 0x000fe40000410000 */
        /* <DEDUP_REMOVED lines=12> */
[----:B------:R-:W-:Y:S01]  /*171c0*/  MOV R9, 0xff800000 ;  /* 0xff80000000097802 */ /* 0x000fe20000000f00 */
        /* <DEDUP_REMOVED lines=16> */
[----:B------:R-:W-:Y:S01]  /*172d0*/  MOV R8, 0xff800000 ;  /* 0xff80000000087802 */ /* 0x000fe20000000f00 */
[----:B------:R-:W-:Y:S02]  /*172e0*/  @P3 FFMA.FTZ R4, R14, R3, R7 ;  /* 0x000000030e043223 */ /* 0x000fe40000010007 */
[----:B------:R-:W-:Y:S02]  /*172f0*/  @P2 FFMA.FTZ R5, R13, R2, R6 ;  /* 0x000000020d052223 */ /* 0x000fe40000010006 */
[----:B------:R-:W-:-:S02]  /*17300*/  @P1 FFMA.FTZ R8, R12, R0, R10 ;  /* 0x000000000c081223 */ /* 0x000fc4000001000a */
[----:B------:R-:W-:Y:S02]  /*17310*/  @P0 FFMA.FTZ R9, R11, R44, R15 ;  /* 0x0000002c0b090223 */ /* 0x000fe4000001000f */
.L_x_2393:
[----:B------:R-:W-:Y:S05]  /*17320*/  @P4 BRA `(.L_x_2474) ;  /* 0x0000149000004947 */ /* 0x000fea0003800000 */
[----:B------:R-:W1:Y:S01]  /*17330*/  S2R R7, SR_TID.X ;  /* 0x0000000000077919 */ /* 0x000e620000002100 */
[----:B------:R-:W-:Y:S01]  /*17340*/  IMAD R16, RZ, RZ, -UR9 ;  /* 0x80000009ff107e24 */ /* 0x000fe2000f8e02ff */
[----:B------:R-:W-:Y:S01]  /*17350*/  USHF.R.S32.HI UR6, URZ, 0x1f, UR9 ;  /* 0x0000001f3f067899 */ /* 0x000fe20008011409 */
[----:B------:R-:W-:Y:S01]  /*17360*/  IMAD.MOV.U32 R12, RZ, RZ, c[0x0][0x4e8] ;  /* 0x00013a00ff0c7624 */ /* 0x000fe200078e00ff */
[----:B------:R-:W2:Y:S01]  /*17370*/  S2R R0, SR_CTAID.Y ;  /* 0x0000000000007919 */ /* 0x000ea20000002600 */
[----:B------:R-:W-:Y:S01]  /*17380*/  ULDC.64 UR4, c[0x0][0x4d0] ;  /* 0x0001340000047ab9 */ /* 0x000fe20000000a00 */
[----:B------:R-:W-:Y:S01]  /*17390*/  BSSY B0, `(.L_x_2475) ;  /* 0x00000ac000007945 */ /* 0x000fe20003800000 */
[----:B------:R-:W-:Y:S01]  /*173a0*/  UIMAD UR7, UR6, UR4, URZ ;  /* 0x00000004060772a4 */ /* 0x000fe2000f8e023f */
[----:B------:R-:W3:Y:S01]  /*173b0*/  S2R R20, SR_CTAID.Z ;  /* 0x0000000000147919 */ /* 0x000ee20000002700 */
[----:B------:R-:W-:-:S03]  /*173c0*/  UIMAD.WIDE.U32 UR10, UR9, UR4, URZ ;  /* 0x00000004090a72a5 */ /* 0x000fc6000f8e003f */
[----:B------:R-:W-:Y:S01]  /*173d0*/  BAR.SYNC.DEFER_BLOCKING 0x1, 0x80 ;  /* 0x0042000000007b1d */ /* 0x000fe20000010000 */
[----:B------:R-:W-:Y:S01]  /*173e0*/  UIMAD UR5, UR9, UR5, UR7 ;  /* 0x00000005090572a4 */ /* 0x000fe2000f8e0207 */
[C---:B------:R-:W-:Y:S01]  /*173f0*/  ISETP.NE.AND P0, PT, R12.reuse, 0x1, PT ;  /* 0x000000010c00780c */ /* 0x040fe20003f05270 */
[----:B------:R-:W-:Y:S02]  /*17400*/  IMAD.U32 R23, RZ, RZ, UR11 ;  /* 0x0000000bff177e24 */ /* 0x000fe4000f8e00ff */
[----:B------:R-:W-:Y:S01]  /*17410*/  UIADD3 UR5, UR11, UR5, URZ ;  /* 0x000000050b057290 */ /* 0x000fe2000fffe03f */
[----:B------:R-:W4:Y:S01]  /*17420*/  S2R R13, SR_CTAID.X ;  /* 0x00000000000d7919 */ /* 0x000f220000002500 */
[----:B------:R-:W-:Y:S02]  /*17430*/  IMAD.U32 R22, RZ, RZ, UR10 ;  /* 0x0000000aff167e24 */ /* 0x000fe4000f8e00ff */
[----:B------:R-:W-:Y:S02]  /*17440*/  IMAD R12, R12, c[0x0][0x388], RZ ;  /* 0x0000e2000c0c7a24 */ /* 0x000fe400078e02ff */
[----:B------:R-:W-:Y:S01]  /*17450*/  IMAD.U32 R23, RZ, RZ, UR5 ;  /* 0x00000005ff177e24 */ /* 0x000fe2000f8e00ff */
[----:B-1----:R-:W-:Y:S01]  /*17460*/  SHF.R.S32.HI R3, RZ, 0x1f, R7 ;  /* 0x0000001fff037819 */ /* 0x002fe20000011407 */
[----:B------:R-:W-:-:S02]  /*17470*/  ULDC.64 UR4, c[0x0][0x438] ;  /* 0x00010e0000047ab9 */ /* 0x000fc40000000a00 */
[----:B------:R-:W-:Y:S01]  /*17480*/  UIMAD UR6, UR6, UR4, URZ ;  /* 0x00000004060672a4 */ /* 0x000fe2000f8e023f */
[CC--:B------:R-:W-:Y:S01]  /*17490*/  LEA.HI R6, R3.reuse, R7.reuse, RZ, 0x2 ;  /* 0x0000000703067211 */ /* 0x0c0fe200078f10ff */
[----:B--2---:R-:W-:Y:S01]  /*174a0*/  IMAD R16, R16, c[0x0][0x550], R0 ;  /* 0x0001540010107a24 */ /* 0x004fe200078e0200 */
[-C--:B------:R-:W-:Y:S01]  /*174b0*/  LEA.HI R3, R3, R7.reuse, RZ, 0x5 ;  /* 0x0000000703037211 */ /* 0x080fe200078f28ff */
[----:B------:R-:W-:Y:S01]  /*174c0*/  UIMAD.WIDE.U32 UR10, UR9, UR4, URZ ;  /* 0x00000004090a72a5 */ /* 0x000fe2000f8e003f */
[----:B------:R-:W-:Y:S01]  /*174d0*/  LOP3.LUT R6, R6, 0xfffffffc, RZ, 0xc0, !PT ;  /* 0xfffffffc06067812 */ /* 0x000fe200078ec0ff */
[----:B------:R-:W-:Y:S01]  /*174e0*/  UIMAD UR4, UR9, UR5, UR6 ;  /* 0x00000005090472a4 */ /* 0x000fe2000f8e0206 */
[----:B------:R-:W-:Y:S01]  /*174f0*/  LOP3.LUT R2, R3, 0xffffffe0, RZ, 0xc0, !PT ;  /* 0xffffffe003027812 */ /* 0x000fe200078ec0ff */
[----:B---3--:R-:W-:Y:S01]  /*17500*/  IMAD.WIDE.U32 R22, R20, c[0x0][0x4d8], R22 ;  /* 0x0001360014167a25 */ /* 0x008fe200078e0016 */
[----:B------:R-:W-:Y:S01]  /*17510*/  IADD3 R6, -R6, R7, RZ ;  /* 0x0000000706067210 */ /* 0x000fe20007ffe1ff */
[----:B------:R-:W-:Y:S01]  /*17520*/  UIADD3 UR4, UR11, UR4, URZ ;  /* 0x000000040b047290 */ /* 0x000fe2000fffe03f */
[--C-:B------:R-:W-:Y:S01]  /*17530*/  SHF.R.S32.HI R10, RZ, 0x5, R3.reuse ;  /* 0x00000005ff0a7819 */ /* 0x100fe20000011403 */
[----:B------:R-:W-:Y:S01]  /*17540*/  IMAD.IADD R2, R7, 0x1, -R2 ;  /* 0x0000000107027824 */ /* 0x000fe200078e0a02 */
[----:B------:R-:W-:Y:S01]  /*17550*/  LEA.HI R0, R6, R6, RZ, 0x1 ;  /* 0x0000000606007211 */ /* 0x000fe200078f08ff */
[----:B------:R-:W-:Y:S01]  /*17560*/  IMAD.U32 R19, RZ, RZ, UR11 ;  /* 0x0000000bff137e24 */ /* 0x000fe2000f8e00ff */
[----:B------:R-:W-:Y:S01]  /*17570*/  SHF.R.S32.HI R3, RZ, 0x1f, R3 ;  /* 0x0000001fff037819 */ /* 0x000fe20000011403 */
[----:B------:R-:W-:Y:S01]  /*17580*/  IMAD.U32 R11, RZ, RZ, UR4 ;  /* 0x00000004ff0b7e24 */ /* 0x000fe2000f8e00ff */
[----:B------:R-:W-:-:S02]  /*17590*/  LOP3.LUT R7, R0, 0x1ffffffe, RZ, 0xc0, !PT ;  /* 0x1ffffffe00077812 */ /* 0x000fc400078ec0ff */
[----:B------:R-:W-:Y:S02]  /*175a0*/  SHF.L.U32 R15, R0, 0x5, RZ ;  /* 0x00000005000f7819 */ /* 0x000fe400000006ff */
[----:B------:R-:W-:Y:S01]  /*175b0*/  SHF.R.S32.HI R0, RZ, 0x1f, R2 ;  /* 0x0000001fff007819 */ /* 0x000fe20000011402 */
[----:B------:R-:W-:Y:S01]  /*175c0*/  IMAD.IADD R6, R6, 0x1, -R7 ;  /* 0x0000000106067824 */ /* 0x000fe200078e0a07 */
[----:B------:R-:W-:Y:S02]  /*175d0*/  LEA.HI R7, R3, R10, RZ, 0x2 ;  /* 0x0000000a03077211 */ /* 0x000fe400078f10ff */
[----:B------:R-:W-:Y:S02]  /*175e0*/  LOP3.LUT R15, R15, 0xffffffc0, RZ, 0xc0, !PT ;  /* 0xffffffc00f0f7812 */ /* 0x000fe400078ec0ff */
[----:B------:R-:W-:Y:S02]  /*175f0*/  LOP3.LUT R7, R7, 0xffffffc, RZ, 0xc0, !PT ;  /* 0x0ffffffc07077812 */ /* 0x000fe400078ec0ff */
[----:B------:R-:W-:Y:S01]  /*17600*/  LEA.HI R0, R0, R2, RZ, 0x2 ;  /* 0x0000000200007211 */ /* 0x000fe200078f10ff */
[----:B------:R-:W-:Y:S01]  /*17610*/  IMAD R15, R6, 0x8, R15 ;  /* 0x00000008060f7824 */ /* 0x000fe200078e020f */
[----:B------:R-:W-:Y:S01]  /*17620*/  SHF.R.S32.HI R3, RZ, 0x1f, R20 ;  /* 0x0000001fff037819 */ /* 0x000fe20000011414 */
[----:B------:R-:W-:Y:S01]  /*17630*/  IMAD.IADD R10, R10, 0x1, -R7 ;  /* 0x000000010a0a7824 */ /* 0x000fe200078e0a07 */
[----:B------:R-:W-:-:S02]  /*17640*/  SHF.R.S32.HI R6, RZ, 0x2, R0 ;  /* 0x00000002ff067819 */ /* 0x000fc40000011400 */
[----:B------:R-:W-:Y:S01]  /*17650*/  MOV R18, UR10 ;  /* 0x0000000a00127c02 */ /* 0x000fe20008000f00 */
[C---:B------:R-:W-:Y:S01]  /*17660*/  IMAD R7, R3.reuse, c[0x0][0x4d8], RZ ;  /* 0x0001360003077a24 */ /* 0x040fe200078e02ff */
[----:B------:R-:W-:Y:S01]  /*17670*/  LEA R6, R10, R6, 0x4 ;  /* 0x000000060a067211 */ /* 0x000fe200078e20ff */
[----:B------:R-:W-:Y:S01]  /*17680*/  IMAD R3, R3, c[0x0][0x440], RZ ;  /* 0x0001100003037a24 */ /* 0x000fe200078e02ff */
[----:B------:R-:W-:Y:S01]  /*17690*/  SHF.R.S32.HI R14, RZ, 0x1f, R16 ;  /* 0x0000001fff0e7819 */ /* 0x000fe20000011410 */
[----:B------:R-:W-:Y:S01]  /*176a0*/  IMAD.MOV.U32 R10, RZ, RZ, R18 ;  /* 0x000000ffff0a7224 */ /* 0x000fe200078e0012 */
[----:B------:R-:W-:Y:S01]  /*176b0*/  IADD3 R15, R6, R15, RZ ;  /* 0x0000000f060f7210 */ /* 0x000fe20007ffe0ff */
[----:B------:R-:W-:Y:S01]  /*176c0*/  IMAD R7, R20, c[0x0][0x4dc], R7 ;  /* 0x0001370014077a24 */ /* 0x000fe200078e0207 */
[----:B------:R-:W-:Y:S01]  /*176d0*/  LOP3.LUT P1, RZ, R2, 0x3, RZ, 0xc0, !PT ;  /* 0x0000000302ff7812 */ /* 0x000fe2000782c0ff */
[----:B------:R-:W-:Y:S01]  /*176e0*/  IMAD R3, R20, c[0x0][0x444], R3 ;  /* 0x0001110014037a24 */ /* 0x000fe200078e0203 */
[----:B------:R-:W-:Y:S01]  /*176f0*/  LOP3.LUT R0, R0, 0x7ffffffc, RZ, 0xc0, !PT ;  /* 0x7ffffffc00007812 */ /* 0x000fe200078ec0ff */
[----:B----4-:R-:W-:-:S02]  /*17700*/  IMAD R15, R13, 0x80, R15 ;  /* 0x000000800d0f7824 */ /* 0x010fc400078e020f */
[----:B------:R-:W-:Y:S01]  /*17710*/  IMAD.WIDE.U32 R20, R20, c[0x0][0x440], R10 ;  /* 0x0001100014147a25 */ /* 0x000fe200078e000a */
[----:B------:R-:W-:-:S03]  /*17720*/  IADD3 R0, R2, -R0, RZ ;  /* 0x8000000002007210 */ /* 0x000fc60007ffe0ff */
[----:B------:R-:W-:-:S04]  /*17730*/  @P0 IMAD.HI.U32 R17, R15, c[0x0][0x4ec], RZ ;  /* 0x00013b000f110a27 */ /* 0x000fc800078e00ff */
[----:B------:R-:W-:-:S04]  /*17740*/  @P0 IMAD.HI.U32 R10, R15, c[0x0][0x4ec], RZ ;  /* 0x00013b000f0a0a27 */ /* 0x000fc800078e00ff */
[----:B------:R-:W-:Y:S01]  /*17750*/  IMAD.IADD R21, R21, 0x1, R3 ;  /* 0x0000000115157824 */ /* 0x000fe200078e0203 */
[----:B------:R-:W-:Y:S01]  /*17760*/  MOV R3, R15 ;  /* 0x0000000f00037202 */ /* 0x000fe20000000f00 */
[----:B------:R-:W-:Y:S01]  /*17770*/  IMAD.IADD R23, R23, 0x1, R7 ;  /* 0x0000000117177824 */ /* 0x000fe200078e0207 */
[----:B------:R-:W-:Y:S01]  /*17780*/  @P0 SHF.R.U32.HI R3, RZ, c[0x0][0x4f0], R17 ;  /* 0x00013c00ff030a19 */ /* 0x000fe20000011611 */
[----:B------:R-:W-:Y:S01]  /*17790*/  IMAD.MOV.U32 R7, RZ, RZ, R15 ;  /* 0x000000ffff077224 */ /* 0x000fe200078e000f */
[----:B------:R-:W-:Y:S01]  /*177a0*/  @P0 SHF.R.U32.HI R7, RZ, c[0x0][0x4f0], R10 ;  /* 0x00013c00ff070a19 */ /* 0x000fe2000001160a */
[C---:B------:R-:W-:Y:S02]  /*177b0*/  IMAD R11, R14.reuse, c[0x0][0x448], RZ ;  /* 0x000112000e0b7a24 */ /* 0x040fe400078e02ff */
[----:B------:R-:W-:Y:S01]  /*177c0*/  IMAD R10, R14, c[0x0][0x4e0], RZ ;  /* 0x000138000e0a7a24 */ /* 0x000fe200078e02ff */
[----:B------:R-:W-:Y:S01]  /*177d0*/  SHF.R.S32.HI R14, RZ, 0x1f, R7 ;  /* 0x0000001fff0e7819 */ /* 0x000fe20000011407 */
[----:B------:R-:W-:-:S02]  /*177e0*/  IMAD.MOV R18, RZ, RZ, -R3 ;  /* 0x000000ffff127224 */ /* 0x000fc400078e0a03 */
[C---:B------:R-:W-:Y:S02]  /*177f0*/  IMAD R11, R16.reuse, c[0x0][0x44c], R11 ;  /* 0x00011300100b7a24 */ /* 0x040fe400078e020b */
[----:B------:R-:W-:-:S04]  /*17800*/  IMAD.WIDE.U32 R20, R16, c[0x0][0x448], R20 ;  /* 0x0001120010147a25 */ /* 0x000fc800078e0014 */
[C---:B------:R-:W-:Y:S01]  /*17810*/  IMAD R10, R16.reuse, c[0x0][0x4e4], R10 ;  /* 0x00013900100a7a24 */ /* 0x040fe200078e020a */
[----:B------:R-:W-:Y:S01]  /*17820*/  IADD3 R21, R21, R11, RZ ;  /* 0x0000000b15157210 */ /* 0x000fe20007ffe0ff */
[----:B------:R-:W-:Y:S01]  /*17830*/  IMAD.WIDE.U32 R16, R16, c[0x0][0x4e0], R22 ;  /* 0x0001380010107a25 */ /* 0x000fe200078e0016 */
[----:B------:R-:W-:-:S03]  /*17840*/  SHF.R.S32.HI R11, RZ, 0x1f, R3 ;  /* 0x0000001fff0b7819 */ /* 0x000fc60000011403 */
[----:B------:R-:W-:Y:S01]  /*17850*/  IMAD R18, R18, c[0x0][0x4e8], R15 ;  /* 0x00013a0012127a24 */ /* 0x000fe200078e020f */
[----:B------:R-:W-:Y:S01]  /*17860*/  IADD3 R16, P0, R3, R16, RZ ;  /* 0x0000001003107210 */ /* 0x000fe20007f1e0ff */
[----:B------:R-:W-:Y:S02]  /*17870*/  IMAD R14, R14, c[0x0][0x430], RZ ;  /* 0x00010c000e0e7a24 */ /* 0x000fe400078e02ff */
[----:B------:R-:W-:Y:S01]  /*17880*/  IMAD R13, R13, 0x80, R6 ;  /* 0x000000800d0d7824 */ /* 0x000fe200078e0206 */
[----:B------:R-:W-:Y:S01]  /*17890*/  SHF.R.S32.HI R3, RZ, 0x1f, R18 ;  /* 0x0000001fff037819 */ /* 0x000fe20000011412 */
[----:B------:R-:W-:Y:S01]  /*178a0*/  IMAD R14, R7, c[0x0][0x434], R14 ;  /* 0x00010d00070e7a24 */ /* 0x000fe200078e020e */
[----:B------:R-:W-:Y:S01]  /*178b0*/  IADD3.X R17, R11, R17, R10, P0, !PT ;  /* 0x000000110b117210 */ /* 0x000fe200007fe40a */
[----:B------:R-:W-:Y:S01]  /*178c0*/  IMAD.WIDE.U32 R10, R7, c[0x0][0x430], R20 ;  /* 0x00010c00070a7a25 */ /* 0x000fe200078e0014 */
[----:B------:R-:W-:-:S03]  /*178d0*/  ISETP.GE.OR P4, PT, R13, R12, P1 ;  /* 0x0000000c0d00720c */ /* 0x000fc60000f86670 */
[----:B------:R-:W-:Y:S02]  /*178e0*/  IMAD R3, R3, c[0x0][0x4c8], RZ ;  /* 0x0001320003037a24 */ /* 0x000fe400078e02ff */
[----:B------:R-:W-:Y:S02]  /*178f0*/  IMAD.MOV R7, RZ, RZ, -R7 ;  /* 0x000000ffff077224 */ /* 0x000fe400078e0a07 */
[----:B------:R-:W-:-:S04]  /*17900*/  IMAD.WIDE.U32 R16, R18, c[0x0][0x4c8], R16 ;  /* 0x0001320012107a25 */ /* 0x000fc800078e0010 */
[----:B------:R-:W-:Y:S02]  /*17910*/  IMAD R3, R18, c[0x0][0x4cc], R3 ;  /* 0x0001330012037a24 */ /* 0x000fe400078e0203 */
[----:B------:R-:W-:Y:S02]  /*17920*/  IMAD R7, R7, c[0x0][0x4e8], R15 ;  /* 0x00013a0007077a24 */ /* 0x000fe400078e020f */
[----:B------:R-:W-:Y:S01]  /*17930*/  IMAD.IADD R11, R11, 0x1, R14 ;  /* 0x000000010b0b7824 */ /* 0x000fe200078e020e */
[----:B------:R-:W-:Y:S01]  /*17940*/  LEA R14, P0, R16, c[0x0][0x4a8], 0x2 ;  /* 0x00012a00100e7a11 */ /* 0x000fe200078010ff */
[----:B------:R-:W-:Y:S01]  /*17950*/  IMAD.SHL.U32 R0, R0, 0x2, RZ ;  /* 0x0000000200007824 */ /* 0x000fe200078e00ff */
[----:B------:R-:W-:Y:S01]  /*17960*/  IADD3 R15, R17, R3, RZ ;  /* 0x00000003110f7210 */ /* 0x000fe20007ffe0ff */
[----:B------:R-:W-:Y:S01]  /*17970*/  IMAD.WIDE.U32 R22, R7, c[0x0][0x428], R10 ;  /* 0x00010a0007167a25 */ /* 0x000fe200078e000a */
[----:B------:R-:W-:Y:S01]  /*17980*/  SHF.R.S32.HI R3, RZ, 0x1f, R7 ;  /* 0x0000001fff037819 */ /* 0x000fe20000011407 */
[----:B------:R-:W-:Y:S01]  /*17990*/  SHFL.IDX PT, R20, R14, RZ, 0x1c1f ;  /* 0x001c1fff0e147589 */ /* 0x000fe200000e0000 */
[----:B------:R-:W-:-:S02]  /*179a0*/  LEA.HI.X R6, R16, c[0x0][0x4ac], R15, 0x2, P0 ;  /* 0x00012b0010067a11 */ /* 0x000fc400000f140f */
[----:B------:R-:W-:Y:S01]  /*179b0*/  IADD3 R11, R13, 0x8, RZ ;  /* 0x000000080d0b7810 */ /* 0x000fe20007ffe0ff */
[----:B------:R-:W-:Y:S01]  /*179c0*/  SHFL.IDX PT, R18, R14, 0x1, 0x1c1f ;  /* 0x003c1f000e127f89 */ /* 0x000fe200000e0000 */
[----:B------:R-:W-:Y:S01]  /*179d0*/  IMAD R3, R3, c[0x0][0x428], RZ ;  /* 0x00010a0003037a24 */ /* 0x000fe200078e02ff */
[----:B------:R-:W-:Y:S02]  /*179e0*/  IADD3 R10, R13, 0x40, RZ ;  /* 0x000000400d0a7810 */ /* 0x000fe40007ffe0ff */
[----:B------:R-:W1:Y:S01]  /*179f0*/  SHFL.IDX PT, R21, R6, RZ, 0x1c1f ;  /* 0x001c1fff06157589 */ /* 0x000e6200000e0000 */
[----:B------:R-:W-:Y:S01]  /*17a00*/  IMAD R3, R7, c[0x0][0x42c], R3 ;  /* 0x00010b0007037a24 */ /* 0x000fe200078e0203 */
[----:B------:R-:W-:Y:S02]  /*17a10*/  IADD3 R7, R13, 0x48, RZ ;  /* 0x000000480d077810 */ /* 0x000fe40007ffe0ff */
[----:B------:R-:W2:Y:S01]  /*17a20*/  SHFL.IDX PT, R19, R6, 0x1, 0x1c1f ;  /* 0x003c1f0006137f89 */ /* 0x000ea200000e0000 */
[-C--:B------:R-:W-:Y:S01]  /*17a30*/  ISETP.GE.OR P3, PT, R11, R12.reuse, P1 ;  /* 0x0000000c0b00720c */ /* 0x080fe20000f66670 */
[----:B------:R-:W-:Y:S01]  /*17a40*/  IMAD.IADD R3, R23, 0x1, R3 ;  /* 0x0000000117037824 */ /* 0x000fe200078e0203 */
[-C--:B------:R-:W-:Y:S01]  /*17a50*/  ISETP.GE.OR P2, PT, R10, R12.reuse, P1 ;  /* 0x0000000c0a00720c */ /* 0x080fe20000f46670 */
[----:B------:R-:W-:Y:S01]  /*17a60*/  SHFL.IDX PT, R16, R14, 0x2, 0x1c1f ;  /* 0x005c1f000e107f89 */ /* 0x000fe200000e0000 */
[----:B------:R-:W-:-:S02]  /*17a70*/  ISETP.GE.OR P1, PT, R7, R12, P1 ;  /* 0x0000000c0700720c */ /* 0x000fc40000f26670 */
[-C--:B------:R-:W-:Y:S01]  /*17a80*/  ISETP.GE.AND P5, PT, R10, R12.reuse, PT ;  /* 0x0000000c0a00720c */ /* 0x080fe20003fa6270 */
[----:B------:R-:W3:Y:S01]  /*17a90*/  SHFL.IDX PT, R17, R6, 0x2, 0x1c1f ;  /* 0x005c1f0006117f89 */ /* 0x000ee200000e0000 */
[----:B------:R-:W-:-:S03]  /*17aa0*/  ISETP.GE.AND P6, PT, R7, R12, PT ;  /* 0x0000000c0700720c */ /* 0x000fc60003fc6270 */
[----:B------:R-:W-:Y:S04]  /*17ab0*/  SHFL.IDX PT, R14, R14, 0x3, 0x1c1f ;  /* 0x007c1f000e0e7f89 */ /* 0x000fe800000e0000 */
[----:B------:R4:W4:Y:S04]  /*17ac0*/  SHFL.IDX PT, R15, R6, 0x3, 0x1c1f ;  /* 0x007c1f00060f7f89 */ /* 0x00092800000e0000 */
[----:B-1----:R1:W-:Y:S04]  /*17ad0*/  @!P4 ST.E [R20.64], R4 ;  /* 0x000000041400c985 */ /* 0x0023e8000c101910 */
[----:B--2---:R1:W-:Y:S04]  /*17ae0*/  @!P3 ST.E [R18.64], R5 ;  /* 0x000000051200b985 */ /* 0x0043e8000c101910 */
[----:B---3--:R1:W-:Y:S01]  /*17af0*/  @!P2 ST.E [R16.64], R8 ;  /* 0x000000081000a985 */ /* 0x0083e2000c101910 */
[----:B----4-:R-:W-:-:S03]  /*17b00*/  LEA R6, P0, R22, c[0x0][0x400], 0x2 ;  /* 0x0001000016067a11 */ /* 0x010fc600078010ff */
[----:B------:R1:W-:Y:S01]  /*17b10*/  @!P1 ST.E [R14.64], R9 ;  /* 0x000000090e009985 */ /* 0x0003e2000c101910 */
[-C--:B------:R-:W-:Y:S02]  /*17b20*/  ISETP.GE.AND P1, PT, R13, R12.reuse, PT ;  /* 0x0000000c0d00720c */ /* 0x080fe40003f26270 */
[----:B------:R-:W-:Y:S01]  /*17b30*/  LEA.HI.X R3, R22, c[0x0][0x404], R3, 0x2, P0 ;  /* 0x0001010016037a11 */ /* 0x000fe200000f1403 */
[----:B------:R1:W2:Y:S01]  /*17b40*/  SHFL.IDX PT, R20, R6, RZ, 0x1c1f ;  /* 0x001c1fff06147589 */ /* 0x0002a200000e0000 */
[----:B------:R-:W-:-:S03]  /*17b50*/  ISETP.GE.AND P0, PT, R11, R12, PT ;  /* 0x0000000c0b00720c */ /* 0x000fc60003f06270 */
[----:B------:R1:W3:Y:S06]  /*17b60*/  SHFL.IDX PT, R21, R3, RZ, 0x1c1f ;  /* 0x001c1fff03157589 */ /* 0x0002ec00000e0000 */
[----:B------:R-:W-:Y:S05]  /*17b70*/  @P1 BRA `(.L_x_2476) ;  /* 0x000002d000001947 */ /* 0x000fea0003800000 */
[C---:B-1----:R-:W-:Y:S02]  /*17b80*/  IADD3 R5, R0.reuse, 0x8, RZ ;  /* 0x0000000800057810 */ /* 0x042fe40007ffe0ff */
[----:B------:R-:W-:Y:S02]  /*17b90*/  IADD3 R4, R0, 0x10, RZ ;  /* 0x0000001000047810 */ /* 0x000fe40007ffe0ff */
[----:B------:R-:W-:-:S02]  /*17ba0*/  ISETP.GE.AND P3, PT, R5, c[0x0][0x3c8], PT ;  /* 0x0000f20005007a0c */ /* 0x000fc40003f66270 */
[----:B------:R-:W-:Y:S02]  /*17bb0*/  IADD3 R2, R0, 0x18, RZ ;  /* 0x0000001800027810 */ /* 0x000fe40007ffe0ff */
[----:B------:R-:W-:Y:S02]  /*17bc0*/  ISETP.GE.AND P2, PT, R4, c[0x0][0x3c8], PT ;  /* 0x0000f20004007a0c */ /* 0x000fe40003f46270 */
[----:B------:R-:W-:Y:S02]  /*17bd0*/  ISETP.GE.AND P1, PT, R2, c[0x0][0x3c8], PT ;  /* 0x0000f20002007a0c */ /* 0x000fe40003f26270 */
[C---:B------:R-:W-:Y:S02]  /*17be0*/  ISETP.GE.AND P4, PT, R0.reuse, c[0x0][0x3c8], PT ;  /* 0x0000f20000007a0c */ /* 0x040fe40003f86270 */
[----:B------:R-:W-:-:S03]  /*17bf0*/  IADD3 R7, R0, 0x30, RZ ;  /* 0x0000003000077810 */ /* 0x000fc60007ffe0ff */
[----:B------:R-:W-:-:S04]  /*17c00*/  @!P3 LEA.HI R5, R5, R5, RZ, 0x1 ;  /* 0x000000050505b211 */ /* 0x000fc800078f08ff */
[----:B------:R-:W-:Y:S02]  /*17c10*/  @!P2 LEA.HI R4, R4, R4, RZ, 0x1 ;  /* 0x000000040404a211 */ /* 0x000fe400078f08ff */
[----:B------:R-:W-:Y:S02]  /*17c20*/  @!P3 LOP3.LUT R5, R5, 0xfffffffe, RZ, 0xc0, !PT ;  /* 0xfffffffe0505b812 */ /* 0x000fe400078ec0ff */
[----:B------:R-:W-:Y:S01]  /*17c30*/  @!P1 LEA.HI R2, R2, R2, RZ, 0x1 ;  /* 0x0000000202029211 */ /* 0x000fe200078f08ff */
[--C-:B--23--:R-:W-:Y:S01]  /*17c40*/  @!P4 IMAD.WIDE R8, R0, 0x4, R20.reuse ;  /* 0x000000040008c825 */ /* 0x10cfe200078e0214 */
[----:B------:R-:W-:Y:S02]  /*17c50*/  @!P2 LOP3.LUT R4, R4, 0xfffffffe, RZ, 0xc0, !PT ;  /* 0xfffffffe0404a812 */ /* 0x000fe400078ec0ff */
[----:B------:R-:W-:Y:S01]  /*17c60*/  @!P1 LOP3.LUT R2, R2, 0xfffffffe, RZ, 0xc0, !PT ;  /* 0xfffffffe02029812 */ /* 0x000fe200078ec0ff */
[--C-:B------:R-:W-:Y:S01]  /*17c70*/  @!P3 IMAD.WIDE R10, R5, 0x4, R20.reuse ;  /* 0x00000004050ab825 */ /* 0x100fe200078e0214 */
[----:B------:R1:W-:Y:S03]  /*17c80*/  @!P4 ST.E.64 [R8.64], R160 ;  /* 0x000000a00800c985 */ /* 0x0003e6000c101b10 */
[----:B------:R-:W-:Y:S01]  /*17c90*/  @!P2 IMAD.WIDE R4, R4, 0x4, R20 ;  /* 0x000000040404a825 */ /* 0x000fe200078e0214 */
[----:B------:R-:W-:Y:S04]  /*17ca0*/  @!P3 ST.E.64 [R10.64], R148 ;  /* 0x000000940a00b985 */ /* 0x000fe8000c101b10 */
[----:B------:R2:W-:Y:S01]  /*17cb0*/  @!P2 ST.E.64 [R4.64], R144 ;  /* 0x000000900400a985 */ /* 0x0005e2000c101b10 */
[----:B------:R-:W-:-:S13]  /*17cc0*/  ISETP.GE.AND P2, PT, R7, c[0x0][0x3c8], PT ;  /* 0x0000f20007007a0c */ /* 0x000fda0003f46270 */
[----:B------:R-:W-:-:S04]  /*17cd0*/  @!P2 LEA.HI R7, R7, R7, RZ, 0x1 ;  /* 0x000000070707a211 */ /* 0x000fc800078f08ff */
[----:B------:R-:W-:Y:S01]  /*17ce0*/  @!P2 LOP3.LUT R7, R7, 0xfffffffe, RZ, 0xc0, !PT ;  /* 0xfffffffe0707a812 */ /* 0x000fe200078ec0ff */
[----:B-1----:R-:W-:Y:S01]  /*17cf0*/  @!P1 IMAD.WIDE R8, R2, 0x4, R20 ;  /* 0x0000000402089825 */ /* 0x002fe200078e0214 */
[----:B------:R-:W-:-:S03]  /*17d00*/  IADD3 R2, R0, 0x20, RZ ;  /* 0x0000002000027810 */ /* 0x000fc60007ffe0ff */
[----:B------:R-:W-:Y:S01]  /*17d10*/  @!P2 IMAD.WIDE R12, R7, 0x4, R20 ;  /* 0x00000004070ca825 */ /* 0x000fe200078e0214 */
[----:B------:R-:W-:Y:S01]  /*17d20*/  ISETP.GE.AND P4, PT, R2, c[0x0][0x3c8], PT ;  /* 0x0000f20002007a0c */ /* 0x000fe20003f86270 */
[----:B------:R1:W-:Y:S01]  /*17d30*/  @!P1 ST.E.64 [R8.64], R100 ;  /* 0x0000006408009985 */ /* 0x0003e2000c101b10 */
[C---:B--2---:R-:W-:Y:S02]  /*17d40*/  IADD3 R4, R0.reuse, 0x28, RZ ;  /* 0x0000002800047810 */ /* 0x044fe40007ffe0ff */
[----:B------:R-:W-:Y:S02]  /*17d50*/  IADD3 R5, R0, 0x38, RZ ;  /* 0x0000003800057810 */ /* 0x000fe40007ffe0ff */
[----:B------:R-:W-:Y:S02]  /*17d60*/  ISETP.GE.AND P3, PT, R4, c[0x0][0x3c8], PT ;  /* 0x0000f20004007a0c */ /* 0x000fe40003f66270 */
[----:B------:R-:W-:-:S05]  /*17d70*/  ISETP.GE.AND P1, PT, R5, c[0x0][0x3c8], PT ;  /* 0x0000f20005007a0c */ /* 0x000fca0003f26270 */
[----:B------:R-:W-:-:S04]  /*17d80*/  @!P4 LEA.HI R2, R2, R2, RZ, 0x1 ;  /* 0x000000020202c211 */ /* 0x000fc800078f08ff */
[----:B------:R-:W-:Y:S02]  /*17d90*/  @!P4 LOP3.LUT R2, R2, 0xfffffffe, RZ, 0xc0, !PT ;  /* 0xfffffffe0202c812 */ /* 0x000fe400078ec0ff */
[----:B------:R-:W-:Y:S02]  /*17da0*/  @!P3 LEA.HI R4, R4, R4, RZ, 0x1 ;  /* 0x000000040404b211 */ /* 0x000fe400078f08ff */
[----:B------:R-:W-:Y:S02]  /*17db0*/  @!P1 LEA.HI R5, R5, R5, RZ, 0x1 ;  /* 0x0000000505059211 */ /* 0x000fe400078f08ff */
[----:B------:R-:W-:Y:S02]  /*17dc0*/  @!P3 LOP3.LUT R4, R4, 0xfffffffe, RZ, 0xc0, !PT ;  /* 0xfffffffe0404b812 */ /* 0x000fe400078ec0ff */
[----:B------:R-:W-:-:S03]  /*17dd0*/  @!P1 LOP3.LUT R5, R5, 0xfffffffe, RZ, 0xc0, !PT ;  /* 0xfffffffe05059812 */ /* 0x000fc600078ec0ff */
[----:B------:R-:W-:-:S04]  /*17de0*/  @!P3 IMAD.WIDE R10, R4, 0x4, R20 ;  /* 0x00000004040ab825 */ /* 0x000fc800078e0214 */
[----:B-1----:R-:W-:-:S04]  /*17df0*/  @!P4 IMAD.WIDE R8, R2, 0x4, R20 ;  /* 0x000000040208c825 */ /* 0x002fc800078e0214 */
[----:B------:R-:W-:Y:S01]  /*17e00*/  @!P1 IMAD.WIDE R20, R5, 0x4, R20 ;  /* 0x0000000405149825 */ /* 0x000fe200078e0214 */
[----:B------:R1:W-:Y:S04]  /*17e10*/  @!P4 ST.E.64 [R8.64], R132 ;  /* 0x000000840800c985 */ /* 0x0003e8000c101b10 */
[----:B------:R1:W-:Y:S04]  /*17e20*/  @!P3 ST.E.64 [R10.64], R112 ;  /* 0x000000700a00b985 */ /* 0x0003e8000c101b10 */
[----:B------:R1:W-:Y:S04]  /*17e30*/  @!P2 ST.E.64 [R12.64], R128 ;  /* 0x000000800c00a985 */ /* 0x0003e8000c101b10 */
[----:B------:R1:W-:Y:S02]  /*17e40*/  @!P1 ST.E.64 [R20.64], R124 ;  /* 0x0000007c14009985 */ /* 0x0003e4000c101b10 */
.L_x_2476:
[----:B------:R-:W-:Y:S05]  /*17e50*/  BSYNC B0 ;  /* 0x0000000000007941 */ /* 0x000fea0003800000 */
.L_x_2475:
[----:B-1----:R1:W4:Y:S01]  /*17e60*/  SHFL.IDX PT, R9, R3, 0x1, 0x1c1f ;  /* 0x003c1f0003097f89 */ /* 0x00232200000e0000 */
[----:B------:R-:W-:Y:S03]  /*17e70*/  BSSY B0, `(.L_x_2477) ;  /* 0x0000030000007945 */ /* 0x000fe60003800000 */
[----:B------:R1:W3:Y:S01]  /*17e80*/  SHFL.IDX PT, R8, R6, 0x1, 0x1c1f ;  /* 0x003c1f0006087f89 */ /* 0x0002e200000e0000 */
[----:B------:R-:W-:Y:S05]  /*17e90*/  @P0 BRA `(.L_x_2478) ;  /* 0x000002d000000947 */ /* 0x000fea0003800000 */
[C---:B------:R-:W-:Y:S02]  /*17ea0*/  IADD3 R4, R0.reuse, 0x8, RZ ;  /* 0x0000000800047810 */ /* 0x040fe40007ffe0ff */
[----:B------:R-:W-:-:S02]  /*17eb0*/  IADD3 R2, R0, 0x10, RZ ;  /* 0x0000001000027810 */ /* 0x000fc40007ffe0ff */
[----:B------:R-:W-:Y:S02]  /*17ec0*/  ISETP.GE.AND P1, PT, R4, c[0x0][0x3c8], PT ;  /* 0x0000f20004007a0c */ /* 0x000fe40003f26270 */
[----:B------:R-:W-:Y:S02]  /*17ed0*/  ISETP.GE.AND P0, PT, R2, c[0x0][0x3c8], PT ;  /* 0x0000f20002007a0c */ /* 0x000fe40003f06270 */
[C---:B------:R-:W-:Y:S02]  /*17ee0*/  ISETP.GE.AND P2, PT, R0.reuse, c[0x0][0x3c8], PT ;  /* 0x0000f20000007a0c */ /* 0x040fe40003f46270 */
[----:B------:R-:W-:-:S07]  /*17ef0*/  IADD3 R7, R0, 0x30, RZ ;  /* 0x0000003000077810 */ /* 0x000fce0007ffe0ff */
[----:B------:R-:W-:Y:S02]  /*17f00*/  @!P1 LEA.HI R4, R4, R4, RZ, 0x1 ;  /* 0x0000000404049211 */ /* 0x000fe400078f08ff */
[----:B------:R-:W-:Y:S02]  /*17f10*/  @!P0 LEA.HI R2, R2, R2, RZ, 0x1 ;  /* 0x0000000202028211 */ /* 0x000fe400078f08ff */
[----:B------:R-:W-:Y:S01]  /*17f20*/  @!P1 LOP3.LUT R4, R4, 0xfffffffe, RZ, 0xc0, !PT ;  /* 0xfffffffe04049812 */ /* 0x000fe200078ec0ff */
[----:B---34-:R-:W-:Y:S01]  /*17f30*/  @!P2 IMAD.WIDE R10, R0, 0x4, R8 ;  /* 0x00000004000aa825 */ /* 0x018fe200078e0208 */
[----:B------:R-:W-:-:S03]  /*17f40*/  @!P0 LOP3.LUT R2, R2, 0xfffffffe, RZ, 0xc0, !PT ;  /* 0xfffffffe02028812 */ /* 0x000fc600078ec0ff */
[--C-:B------:R-:W-:Y:S01]  /*17f50*/  @!P1 IMAD.WIDE R4, R4, 0x4, R8.reuse ;  /* 0x0000000404049825 */ /* 0x100fe200078e0208 */
[----:B------:R3:W-:Y:S03]  /*17f60*/  @!P2 ST.E.64 [R10.64], R162 ;  /* 0x000000a20a00a985 */ /* 0x0007e6000c101b10 */
[----:B------:R-:W-:Y:S01]  /*17f70*/  @!P0 IMAD.WIDE R12, R2, 0x4, R8 ;  /* 0x00000004020c8825 */ /* 0x000fe200078e0208 */
[----:B------:R-:W-:Y:S01]  /*17f80*/  IADD3 R2, R0, 0x18, RZ ;  /* 0x0000001800027810 */ /* 0x000fe20007ffe0ff */
[----:B------:R4:W-:Y:S01]  /*17f90*/  @!P1 ST.E.64 [R4.64], R150 ;  /* 0x0000009604009985 */ /* 0x0009e2000c101b10 */
[C---:B------:R-:W-:Y:S02]  /*17fa0*/  ISETP.GE.AND P1, PT, R7.reuse, c[0x0][0x3c8], PT ;  /* 0x0000f20007007a0c */ /* 0x040fe40003f26270 */
[----:B------:R-:W-:Y:S01]  /*17fb0*/  ISETP.GE.AND P4, PT, R2, c[0x0][0x3c8], PT ;  /* 0x0000f20002007a0c */ /* 0x000fe20003f86270 */
[----:B------:R1:W-:Y:S10]  /*17fc0*/  @!P0 ST.E.64 [R12.64], R146 ;  /* 0x000000920c008985 */ /* 0x0003f4000c101b10 */
[----:B------:R-:W-:-:S02]  /*17fd0*/  @!P1 LEA.HI R7, R7, R7, RZ, 0x1 ;  /* 0x0000000707079211 */ /* 0x000fc400078f08ff */
[----:B------:R-:W-:Y:S02]  /*17fe0*/  @!P4 LEA.HI R2, R2, R2, RZ, 0x1 ;  /* 0x000000020202c211 */ /* 0x000fe400078f08ff */
[----:B------:R-:W-:Y:S02]  /*17ff0*/  @!P1 LOP3.LUT R7, R7, 0xfffffffe, RZ, 0xc0, !PT ;  /* 0xfffffffe07079812 */ /* 0x000fe400078ec0ff */
[----:B------:R-:W-:-:S03]  /*18000*/  @!P4 LOP3.LUT R2, R2, 0xfffffffe, RZ, 0xc0, !PT ;  /* 0xfffffffe0202c812 */ /* 0x000fc600078ec0ff */
[----:B------:R-:W-:Y:S01]  /*18010*/  @!P1 IMAD.WIDE R16, R7, 0x4, R8 ;  /* 0x0000000407109825 */ /* 0x000fe200078e0208 */
[----:B---3--:R-:W-:-:S04]  /*18020*/  IADD3 R10, R0, 0x28, RZ ;  /* 0x00000028000a7810 */ /* 0x008fc80007ffe0ff */
[----:B------:R-:W-:Y:S02]  /*18030*/  ISETP.GE.AND P2, PT, R10, c[0x0][0x3c8], PT ;  /* 0x0000f2000a007a0c */ /* 0x000fe40003f46270 */
[C---:B----4-:R-:W-:Y:S02]  /*18040*/  IADD3 R4, R0.reuse, 0x20, RZ ;  /* 0x0000002000047810 */ /* 0x050fe40007ffe0ff */
[----:B------:R-:W-:Y:S01]  /*18050*/  IADD3 R5, R0, 0x38, RZ ;  /* 0x0000003800057810 */ /* 0x000fe20007ffe0ff */
[----:B-1----:R-:W-:Y:S01]  /*18060*/  @!P4 IMAD.WIDE R12, R2, 0x4, R8 ;  /* 0x00000004020cc825 */ /* 0x002fe200078e0208 */
[----:B------:R-:W-:Y:S02]  /*18070*/  ISETP.GE.AND P3, PT, R4, c[0x0][0x3c8], PT ;  /* 0x0000f20004007a0c */ /* 0x000fe40003f66270 */
[----:B------:R-:W-:Y:S02]  /*18080*/  ISETP.GE.AND P0, PT, R5, c[0x0][0x3c8], PT ;  /* 0x0000f20005007a0c */ /* 0x000fe40003f06270 */
[----:B------:R1:W-:Y:S03]  /*18090*/  @!P4 ST.E.64 [R12.64], R102 ;  /* 0x000000660c00c985 */ /* 0x0003e6000c101b10 */
[----:B------:R-:W-:-:S04]  /*180a0*/  @!P2 LEA.HI R10, R10, R10, RZ, 0x1 ;  /* 0x0000000a0a0aa211 */ /* 0x000fc800078f08ff */
[----:B------:R-:W-:Y:S02]  /*180b0*/  @!P2 LOP3.LUT R10, R10, 0xfffffffe, RZ, 0xc0, !PT ;  /* 0xfffffffe0a0aa812 */ /* 0x000fe400078ec0ff */
[----:B------:R-:W-:Y:S02]  /*180c0*/  @!P3 LEA.HI R4, R4, R4, RZ, 0x1 ;  /* 0x000000040404b211 */ /* 0x000fe400078f08ff */
[----:B------:R-:W-:Y:S01]  /*180d0*/  @!P0 LEA.HI R5, R5, R5, RZ, 0x1 ;  /* 0x0000000505058211 */ /* 0x000fe200078f08ff */
[----:B------:R-:W-:Y:S01]  /*180e0*/  @!P2 IMAD.WIDE R10, R10, 0x4, R8 ;  /* 0x000000040a0aa825 */ /* 0x000fe200078e0208 */
[----:B------:R-:W-:Y:S02]  /*180f0*/  @!P3 LOP3.LUT R4, R4, 0xfffffffe, RZ, 0xc0, !PT ;  /* 0xfffffffe0404b812 */ /* 0x000fe400078ec0ff */
[----:B------:R-:W-:-:S03]  /*18100*/  @!P0 LOP3.LUT R5, R5, 0xfffffffe, RZ, 0xc0, !PT ;  /* 0xfffffffe05058812 */ /* 0x000fc600078ec0ff */
[----:B------:R-:W-:-:S04]  /*18110*/  @!P3 IMAD.WIDE R14, R4, 0x4, R8 ;  /* 0x00000004040eb825 */ /* 0x000fc800078e0208 */
[----:B------:R-:W-:Y:S01]  /*18120*/  @!P0 IMAD.WIDE R8, R5, 0x4, R8 ;  /* 0x0000000405088825 */ /* 0x000fe200078e0208 */
[----:B------:R1:W-:Y:S04]  /*18130*/  @!P3 ST.E.64 [R14.64], R134 ;  /* 0x000000860e00b985 */ /* 0x0003e8000c101b10 */
[----:B------:R1:W-:Y:S04]  /*18140*/  @!P2 ST.E.64 [R10.64], R114 ;  /* 0x000000720a00a985 */ /* 0x0003e8000c101b10 */
[----:B------:R1:W-:Y:S04]  /*18150*/  @!P1 ST.E.64 [R16.64], R130 ;  /* 0x0000008210009985 */ /* 0x0003e8000c101b10 */
[----:B------:R1:W-:Y:S02]  /*18160*/  @!P0 ST.E.64 [R8.64], R126 ;  /* 0x0000007e08008985 */ /* 0x0003e4000c101b10 */
.L_x_2478:
[----:B------:R-:W-:Y:S05]  /*18170*/  BSYNC B0 ;  /* 0x0000000000007941 */ /* 0x000fea0003800000 */
.L_x_2477:
[----:B------:R1:W4:Y:S01]  /*18180*/  SHFL.IDX PT, R5, R3, 0x2, 0x1c1f ;  /* 0x005c1f0003057f89 */ /* 0x00032200000e0000 */
[----:B------:R-:W-:Y:S03]  /*18190*/  BSSY B0, `(.L_x_2479) ;  /* 0x0000030000007945 */ /* 0x000fe60003800000 */
[----:B------:R1:W3:Y:S01]  /*181a0*/  SHFL.IDX PT, R4, R6, 0x2, 0x1c1f ;  /* 0x005c1f0006047f89 */ /* 0x0002e200000e0000 */
[----:B------:R-:W-:Y:S05]  /*181b0*/  @P5 BRA `(.L_x_2480) ;  /* 0x000002d000005947 */ /* 0x000fea0003800000 */
[C---:B------:R-:W-:Y:S02]  /*181c0*/  IADD3 R2, R0.reuse, 0x8, RZ ;  /* 0x0000000800027810 */ /* 0x040fe40007ffe0ff */
[----:B------:R-:W-:-:S02]  /*181d0*/  ISETP.GE.AND P1, PT, R0, c[0x0][0x3c8], PT ;  /* 0x0000f20000007a0c */ /* 0x000fc40003f26270 */
[----:B------:R-:W-:Y:S02]  /*181e0*/  ISETP.GE.AND P0, PT, R2, c[0x0][0x3c8], PT ;  /* 0x0000f20002007a0c */ /* 0x000fe40003f06270 */
[----:B------:R-:W-:-:S04]  /*181f0*/  IADD3 R7, R0, 0x18, RZ ;  /* 0x0000001800077810 */ /* 0x000fc80007ffe0ff */
[----:B------:R-:W-:-:S05]  /*18200*/  ISETP.GE.AND P4, PT, R7, c[0x0][0x3c8], PT ;  /* 0x0000f20007007a0c */ /* 0x000fca0003f86270 */
[----:B-1-34-:R-:W-:Y:S02]  /*18210*/  @!P1 IMAD.WIDE R8, R0, 0x4, R4 ;  /* 0x0000000400089825 */ /* 0x01afe400078e0204 */
[----:B------:R-:W-:-:S03]  /*18220*/  @!P0 LEA.HI R2, R2, R2, RZ, 0x1 ;  /* 0x0000000202028211 */ /* 0x000fc600078f08ff */
[----:B------:R1:W-:Y:S01]  /*18230*/  @!P1 ST.E.64 [R8.64], R156 ;  /* 0x0000009c08009985 */ /* 0x0003e2000c101b10 */
[----:B------:R-:W-:Y:S02]  /*18240*/  @!P0 LOP3.LUT R2, R2, 0xfffffffe, RZ, 0xc0, !PT ;  /* 0xfffffffe02028812 */ /* 0x000fe400078ec0ff */
[----:B------:R-:W-:-:S03]  /*18250*/  @!P4 LEA.HI R7, R7, R7, RZ, 0x1 ;  /* 0x000000070707c211 */ /* 0x000fc600078f08ff */
[--C-:B------:R-:W-:Y:S01]  /*18260*/  @!P0 IMAD.WIDE R10, R2, 0x4, R4.reuse ;  /* 0x00000004020a8825 */ /* 0x100fe200078e0204 */
[----:B------:R-:W-:Y:S02]  /*18270*/  IADD3 R2, R0, 0x10, RZ ;  /* 0x0000001000027810 */ /* 0x000fe40007ffe0ff */
[----:B------:R-:W-:Y:S02]  /*18280*/  @!P4 LOP3.LUT R7, R7, 0xfffffffe, RZ, 0xc0, !PT ;  /* 0xfffffffe0707c812 */ /* 0x000fe400078ec0ff */
[----:B------:R3:W-:Y:S01]  /*18290*/  @!P0 ST.E.64 [R10.64], R152 ;  /* 0x000000980a008985 */ /* 0x0007e2000c101b10 */
[----:B------:R-:W-:Y:S02]  /*182a0*/  ISETP.GE.AND P5, PT, R2, c[0x0][0x3c8], PT ;  /* 0x0000f20002007a0c */ /* 0x000fe40003fa6270 */
[----:B------:R-:W-:-:S11]  /*182b0*/  @!P4 IMAD.WIDE R14, R7, 0x4, R4 ;  /* 0x00000004070ec825 */ /* 0x000fd600078e0204 */
[----:B------:R-:W-:Y:S02]  /*182c0*/  @!P5 LEA.HI R2, R2, R2, RZ, 0x1 ;  /* 0x000000020202d211 */ /* 0x000fe400078f08ff */
[C---:B-1----:R-:W-:Y:S02]  /*182d0*/  IADD3 R9, R0.reuse, 0x30, RZ ;  /* 0x0000003000097810 */ /* 0x042fe40007ffe0ff */
[----:B------:R-:W-:Y:S02]  /*182e0*/  IADD3 R8, R0, 0x38, RZ ;  /* 0x0000003800087810 */ /* 0x000fe40007ffe0ff */
[----:B------:R-:W-:Y:S02]  /*182f0*/  ISETP.GE.AND P1, PT, R9, c[0x0][0x3c8], PT ;  /* 0x0000f20009007a0c */ /* 0x000fe40003f26270 */
[----:B------:R-:W-:Y:S02]  /*18300*/  ISETP.GE.AND P0, PT, R8, c[0x0][0x3c8], PT ;  /* 0x0000f20008007a0c */ /* 0x000fe40003f06270 */
[----:B------:R-:W-:-:S02]  /*18310*/  @!P5 LOP3.LUT R2, R2, 0xfffffffe, RZ, 0xc0, !PT ;  /* 0xfffffffe0202d812 */ /* 0x000fc400078ec0ff */
[C---:B---3--:R-:W-:Y:S02]  /*18320*/  IADD3 R11, R0.reuse, 0x20, RZ ;  /* 0x00000020000b7810 */ /* 0x048fe40007ffe0ff */
[----:B------:R-:W-:Y:S01]  /*18330*/  IADD3 R10, R0, 0x28, RZ ;  /* 0x00000028000a7810 */ /* 0x000fe20007ffe0ff */
[----:B------:R-:W-:Y:S01]  /*18340*/  @!P5 IMAD.WIDE R12, R2, 0x4, R4 ;  /* 0x00000004020cd825 */ /* 0x000fe200078e0204 */
[----:B------:R-:W-:Y:S02]  /*18350*/  ISETP.GE.AND P3, PT, R11, c[0x0][0x3c8], PT ;  /* 0x0000f2000b007a0c */ /* 0x000fe40003f66270 */
[----:B------:R-:W-:Y:S02]  /*18360*/  ISETP.GE.AND P2, PT, R10, c[0x0][0x3c8], PT ;  /* 0x0000f2000a007a0c */ /* 0x000fe40003f46270 */
[----:B------:R-:W-:Y:S01]  /*18370*/  @!P1 LEA.HI R9, R9, R9, RZ, 0x1 ;  /* 0x0000000909099211 */ /* 0x000fe200078f08ff */
[----:B------:R1:W-:Y:S01]  /*18380*/  @!P5 ST.E.64 [R12.64], R140 ;  /* 0x0000008c0c00d985 */ /* 0x0003e2000c101b10 */
[----:B------:R-:W-:-:S02]  /*18390*/  @!P0 LEA.HI R8, R8, R8, RZ, 0x1 ;  /* 0x0000000808088211 */ /* 0x000fc400078f08ff */
[----:B------:R-:W-:Y:S01]  /*183a0*/  @!P1 LOP3.LUT R9, R9, 0xfffffffe, RZ, 0xc0, !PT ;  /* 0xfffffffe09099812 */ /* 0x000fe200078ec0ff */
[----:B------:R1:W-:Y:S01]  /*183b0*/  @!P4 ST.E.64 [R14.64], R136 ;  /* 0x000000880e00c985 */ /* 0x0003e2000c101b10 */
[----:B------:R-:W-:-:S03]  /*183c0*/  @!P0 LOP3.LUT R8, R8, 0xfffffffe, RZ, 0xc0, !PT ;  /* 0xfffffffe08088812 */ /* 0x000fc600078ec0ff */
[----:B------:R-:W-:Y:S01]  /*183d0*/  @!P3 LEA.HI R11, R11, R11, RZ, 0x1 ;  /* 0x0000000b0b0bb211 */ /* 0x000fe200078f08ff */
[--C-:B------:R-:W-:Y:S01]  /*183e0*/  @!P1 IMAD.WIDE R18, R9, 0x4, R4.reuse ;  /* 0x0000000409129825 */ /* 0x100fe200078e0204 */
[----:B------:R-:W-:Y:S02]  /*183f0*/  @!P2 LEA.HI R10, R10, R10, RZ, 0x1 ;  /* 0x0000000a0a0aa211 */ /* 0x000fe400078f08ff */
[----:B------:R-:W-:Y:S01]  /*18400*/  @!P3 LOP3.LUT R11, R11, 0xfffffffe, RZ, 0xc0, !PT ;  /* 0xfffffffe0b0bb812 */ /* 0x000fe200078ec0ff */
[----:B------:R-:W-:Y:S01]  /*18410*/  @!P0 IMAD.WIDE R8, R8, 0x4, R4 ;  /* 0x0000000408088825 */ /* 0x000fe200078e0204 */
[----:B------:R-:W-:-:S03]  /*18420*/  @!P2 LOP3.LUT R10, R10, 0xfffffffe, RZ, 0xc0, !PT ;  /* 0xfffffffe0a0aa812 */ /* 0x000fc600078ec0ff */
[----:B------:R-:W-:-:S04]  /*18430*/  @!P3 IMAD.WIDE R16, R11, 0x4, R4 ;  /* 0x000000040b10b825 */ /* 0x000fc800078e0204 */
[----:B------:R-:W-:Y:S01]  /*18440*/  @!P2 IMAD.WIDE R10, R10, 0x4, R4 ;  /* 0x000000040a0aa825 */ /* 0x000fe200078e0204 */
[----:B------:R1:W-:Y:S04]  /*18450*/  @!P3 ST.E.64 [R16.64], R104 ;  /* 0x000000681000b985 */ /* 0x0003e8000c101b10 */
[----:B------:R1:W-:Y:S04]  /*18460*/  @!P2 ST.E.64 [R10.64], R108 ;  /* 0x0000006c0a00a985 */ /* 0x0003e8000c101b10 */
[----:B------:R1:W-:Y:S04]  /*18470*/  @!P1 ST.E.64 [R18.64], R116 ;  /* 0x0000007412009985 */ /* 0x0003e8000c101b10 */
[----:B------:R1:W-:Y:S02]  /*18480*/  @!P0 ST.E.64 [R8.64], R120 ;  /* 0x0000007808008985 */ /* 0x0003e4000c101b10 */
.L_x_2480:
[----:B------:R-:W-:Y:S05]  /*18490*/  BSYNC B0 ;  /* 0x0000000000007941 */ /* 0x000fea0003800000 */
.L_x_2479:
[----:B-1--4-:R1:W4:Y:S04]  /*184a0*/  SHFL.IDX PT, R9, R3, 0x3, 0x1c1f ;  /* 0x007c1f0003097f89 */ /* 0x01232800000e0000 */
[----:B---3--:R1:W3:Y:S01]  /*184b0*/  SHFL.IDX PT, R8, R6, 0x3, 0x1c1f ;  /* 0x007c1f0006087f89 */ /* 0x0082e200000e0000 */
[----:B------:R-:W-:Y:S05]  /*184c0*/  @P6 EXIT ;  /* 0x000000000000694d */ /* 0x000fea0003800000 */
[C---:B------:R-:W-:Y:S02]  /*184d0*/  IADD3 R7, R0.reuse, 0x8, RZ ;  /* 0x0000000800077810 */ /* 0x040fe40007ffe0ff */
[----:B-1----:R-:W-:-:S02]  /*184e0*/  IADD3 R6, R0, 0x10, RZ ;  /* 0x0000001000067810 */ /* 0x002fc40007ffe0ff */
[----:B------:R-:W-:Y:S02]  /*184f0*/  ISETP.GE.AND P5, PT, R7, c[0x0][0x3c8], PT ;  /* 0x0000f20007007a0c */ /* 0x000fe40003fa6270 */
[C---:B------:R-:W-:Y:S02]  /*18500*/  IADD3 R5, R0.reuse, 0x18, RZ ;  /* 0x0000001800057810 */ /* 0x040fe40007ffe0ff */
[C---:B------:R-:W-:Y:S02]  /*18510*/  IADD3 R4, R0.reuse, 0x20, RZ ;  /* 0x0000002000047810 */ /* 0x040fe40007ffe0ff */
[C---:B------:R-:W-:Y:S02]  /*18520*/  IADD3 R3, R0.reuse, 0x28, RZ ;  /* 0x0000002800037810 */ /* 0x040fe40007ffe0ff */
[----:B------:R-:W-:Y:S02]  /*18530*/  IADD3 R2, R0, 0x30, RZ ;  /* 0x0000003000027810 */ /* 0x000fe40007ffe0ff */
[----:B------:R-:W-:-:S02]  /*18540*/  ISETP.GE.AND P4, PT, R6, c[0x0][0x3c8], PT ;  /* 0x0000f20006007a0c */ /* 0x000fc40003f86270 */
[----:B------:R-:W-:Y:S02]  /*18550*/  ISETP.GE.AND P3, PT, R5, c[0x0][0x3c8], PT ;  /* 0x0000f20005007a0c */ /* 0x000fe40003f66270 */
[----:B------:R-:W-:Y:S02]  /*18560*/  ISETP.GE.AND P2, PT, R4, c[0x0][0x3c8], PT ;  /* 0x0000f20004007a0c */ /* 0x000fe40003f46270 */
[----:B------:R-:W-:Y:S02]  /*18570*/  ISETP.GE.AND P1, PT, R3, c[0x0][0x3c8], PT ;  /* 0x0000f20003007a0c */ /* 0x000fe40003f26270 */
[----:B------:R-:W-:Y:S02]  /*18580*/  ISETP.GE.AND P6, PT, R0, c[0x0][0x3c8], PT ;  /* 0x0000f20000007a0c */ /* 0x000fe40003fc6270 */
[----:B------:R-:W-:Y:S02]  /*18590*/  ISETP.GE.AND P0, PT, R2, c[0x0][0x3c8], PT ;  /* 0x0000f20002007a0c */ /* 0x000fe40003f06270 */
[----:B------:R-:W-:-:S02]  /*185a0*/  @!P5 LEA.HI R7, R7, R7, RZ, 0x1 ;  /* 0x000000070707d211 */ /* 0x000fc400078f08ff */
[----:B------:R-:W-:Y:S02]  /*185b0*/  @!P4 LEA.HI R6, R6, R6, RZ, 0x1 ;  /* 0x000000060606c211 */ /* 0x000fe400078f08ff */
[----:B------:R-:W-:Y:S02]  /*185c0*/  @!P5 LOP3.LUT R7, R7, 0xfffffffe, RZ, 0xc0, !PT ;  /* 0xfffffffe0707d812 */ /* 0x000fe400078ec0ff */
[----:B------:R-:W-:Y:S02]  /*185d0*/  @!P3 LEA.HI R5, R5, R5, RZ, 0x1 ;  /* 0x000000050505b211 */ /* 0x000fe400078f08ff */
[----:B------:R-:W-:Y:S01]  /*185e0*/  @!P2 LEA.HI R4, R4, R4, RZ, 0x1 ;  /* 0x000000040404a211 */ /* 0x000fe200078f08ff */
[--C-:B---34-:R-:W-:Y:S01]  /*185f0*/  @!P6 IMAD.WIDE R10, R0, 0x4, R8.reuse ;  /* 0x00000004000ae825 */ /* 0x118fe200078e0208 */
[----:B------:R-:W-:Y:S02]  /*18600*/  @!P1 LEA.HI R3, R3, R3, RZ, 0x1 ;  /* 0x0000000303039211 */ /* 0x000fe400078f08ff */
[----:B------:R-:W-:Y:S01]  /*18610*/  @!P0 LEA.HI R2, R2, R2, RZ, 0x1 ;  /* 0x0000000202028211 */ /* 0x000fe200078f08ff */
[----:B------:R-:W-:Y:S01]  /*18620*/  @!P5 IMAD.WIDE R12, R7, 0x4, R8 ;  /* 0x00000004070cd825 */ /* 0x000fe200078e0208 */
[----:B------:R-:W-:Y:S01]  /*18630*/  @!P4 LOP3.LUT R6, R6, 0xfffffffe, RZ, 0xc0, !PT ;  /* 0xfffffffe0606c812 */ /* 0x000fe200078ec0ff */
[----:B------:R1:W-:Y:S01]  /*18640*/  @!P6 ST.E.64 [R10.64], R158 ;  /* 0x0000009e0a00e985 */ /* 0x0003e2000c101b10 */
[----:B------:R-:W-:-:S02]  /*18650*/  @!P3 LOP3.LUT R5, R5, 0xfffffffe, RZ, 0xc0, !PT ;  /* 0xfffffffe0505b812 */ /* 0x000fc400078ec0ff */
[----:B------:R-:W-:Y:S01]  /*18660*/  @!P2 LOP3.LUT R4, R4, 0xfffffffe, RZ, 0xc0, !PT ;  /* 0xfffffffe0404a812 */ /* 0x000fe200078ec0ff */
[--C-:B------:R-:W-:Y:S01]  /*18670*/  @!P4 IMAD.WIDE R6, R6, 0x4, R8.reuse ;  /* 0x000000040606c825 */ /* 0x100fe200078e0208 */
[----:B------:R-:W-:Y:S01]  /*18680*/  @!P1 LOP3.LUT R3, R3, 0xfffffffe, RZ, 0xc0, !PT ;  /* 0xfffffffe03039812 */ /* 0x000fe200078ec0ff */
[----:B------:R3:W-:Y:S01]  /*18690*/  @!P5 ST.E.64 [R12.64], R154 ;  /* 0x0000009a0c00d985 */ /* 0x0007e2000c101b10 */
[----:B------:R-:W-:Y:S02]  /*186a0*/  @!P0 LOP3.LUT R2, R2, 0xfffffffe, RZ, 0xc0, !PT ;  /* 0xfffffffe02028812 */ /* 0x000fe400078ec0ff */
[----:B------:R-:W-:Y:S01]  /*186b0*/  IADD3 R0, R0, 0x38, RZ ;  /* 0x0000003800007810 */ /* 0x000fe20007ffe0ff */
[----:B------:R4:W-:Y:S01]  /*186c0*/  @!P4 ST.E.64 [R6.64], R142 ;  /* 0x0000008e0600c985 */ /* 0x0009e2000c101b10 */
[----:B-1----:R-:W-:-:S04]  /*186d0*/  @!P3 IMAD.WIDE R10, R5, 0x4, R8 ;  /* 0x00000004050ab825 */ /* 0x002fc800078e0208 */
[--C-:B------:R-:W-:Y:S01]  /*186e0*/  @!P2 IMAD.WIDE R4, R4, 0x4, R8.reuse ;  /* 0x000000040404a825 */ /* 0x100fe200078e0208 */
[----:B------:R4:W-:Y:S03]  /*186f0*/  @!P3 ST.E.64 [R10.64], R138 ;  /* 0x0000008a0a00b985 */ /* 0x0009e6000c101b10 */
[--C-:B---3--:R-:W-:Y:S01]  /*18700*/  @!P1 IMAD.WIDE R12, R3, 0x4, R8.reuse ;  /* 0x00000004030c9825 */ /* 0x108fe200078e0208 */
[----:B------:R4:W-:Y:S03]  /*18710*/  @!P2 ST.E.64 [R4.64], R106 ;  /* 0x0000006a0400a985 */ /* 0x0009e6000c101b10 */
[----:B------:R-:W-:Y:S01]  /*18720*/  @!P0 IMAD.WIDE R2, R2, 0x4, R8 ;  /* 0x0000000402028825 */ /* 0x000fe200078e0208 */
        /* <DEDUP_REMOVED lines=9> */
.L_x_2474:
[----:B------:R-:W1:Y:S02]  /*187c0*/  S2R R3, SR_TID.X ;  /* 0x0000000000037919 */ /* 0x000e640000002100 */
[----:B-1----:R-:W-:-:S13]  /*187d0*/  ISETP.GT.AND P0, PT, R3, 0x7f, PT ;  /* 0x0000007f0300780c */ /* 0x002fda0003f04270 */
[----:B------:R-:W-:Y:S05]  /*187e0*/  @P0 EXIT ;  /* 0x000000000000094d */ /* 0x000fea0003800000 */
[----:B------:R-:W1:Y:S01]  /*187f0*/  S2R R7, SR_CTAID.X ;  /* 0x0000000000077919 */ /* 0x000e620000002500 */
[----:B------:R-:W-:-:S05]  /*18800*/  MOV R0, c[0x0][0x4e8] ;  /* 0x00013a0000007a02 */ /* 0x000fca0000000f00 */
[----:B------:R-:W-:Y:S01]  /*18810*/  IMAD R2, R0, c[0x0][0x388], RZ ;  /* 0x0000e20000027a24 */ /* 0x000fe200078e02ff */
[----:B-1----:R-:W-:-:S04]  /*18820*/  LEA R7, R7, R3, 0x7 ;  /* 0x0000000307077211 */ /* 0x002fc800078e38ff */
[----:B------:R-:W-:-:S13]  /*18830*/  ISETP.GE.AND P0, PT, R7, R2, PT ;  /* 0x000000020700720c */ /* 0x000fda0003f06270 */
[----:B------:R-:W-:Y:S05]  /*18840*/  @P0 EXIT ;  /* 0x000000000000094d */ /* 0x000fea0003800000 */
[----:B------:R-:W1:Y:S01]  /*18850*/  S2R R4, SR_CTAID.Z ;  /* 0x0000000000047919 */ /* 0x000e620000002700 */
[----:B------:R-:W-:Y:S01]  /*18860*/  USHF.R.S32.HI UR6, URZ, 0x1f, UR9 ;  /* 0x0000001f3f067899 */ /* 0x000fe20008011409 */
[----:B------:R-:W-:Y:S01]  /*18870*/  ISETP.NE.AND P0, PT, R0, 0x1, PT ;  /* 0x000000010000780c */ /* 0x000fe20003f05270 */
[----:B------:R-:W-:Y:S01]  /*18880*/  ULDC.64 UR4, c[0x0][0x4d0] ;  /* 0x0001340000047ab9 */ /* 0x000fe20000000a00 */
[----:B------:R-:W2:Y:S01]  /*18890*/  S2R R3, SR_CTAID.Y ;  /* 0x0000000000037919 */ /* 0x000ea20000002600 */
        /* <DEDUP_REMOVED lines=14> */
[----:B--2---:R-:W-:Y:S02]  /*18980*/  IMAD R2, R2, c[0x0][0x550], R3 ;  /* 0x0001540002027a24 */ /* 0x004fe400078e0203 */
[----:B------:R-:W-:Y:S01]  /*18990*/  IMAD R0, R4, c[0x0][0x4dc], R0 ;  /* 0x0001370004007a24 */ /* 0x000fe200078e0200 */
[----:B------:R-:W-:Y:S02]  /*189a0*/  IADD3 R4, -R6, RZ, RZ ;  /* 0x000000ff06047210 */ /* 0x000fe40007ffe1ff */
[----:B------:R-:W-:Y:S01]  /*189b0*/  SHF.R.S32.HI R3, RZ, 0x1f, R2 ;  /* 0x0000001fff037819 */ /* 0x000fe20000011402 */
[----:B------:R-:W-:Y:S01]  /*189c0*/  IMAD.IADD R9, R0, 0x1, R9 ;  /* 0x0000000100097824 */ /* 0x000fe200078e0209 */
[----:B------:R-:W-:Y:S01]  /*189d0*/  SHF.R.S32.HI R0, RZ, 0x1f, R6 ;  /* 0x0000001fff007819 */ /* 0x000fe20000011406 */
[----:B------:R-:W-:-:S02]  /*189e0*/  IMAD R4, R4, c[0x0][0x4e8], R7 ;  /* 0x00013a0004047a24 */ /* 0x000fc400078e0207 */
[----:B------:R-:W-:Y:S02]  /*189f0*/  IMAD R3, R3, c[0x0][0x4e0], RZ ;  /* 0x0001380003037a24 */ /* 0x000fe400078e02ff */
[----:B------:R-:W-:-:S04]  /*18a00*/  IMAD.WIDE.U32 R8, R2, c[0x0][0x4e0], R8 ;  /* 0x0001380002087a25 */ /* 0x000fc800078e0008 */
[----:B------:R-:W-:Y:S01]  /*18a10*/  IMAD R3, R2, c[0x0][0x4e4], R3 ;  /* 0x0001390002037a24 */ /* 0x000fe200078e0203 */
[----:B------:R-:W-:Y:S02]  /*18a20*/  SHF.R.S32.HI R2, RZ, 0x1f, R4 ;  /* 0x0000001fff027819 */ /* 0x000fe40000011404 */
[----:B------:R-:W-:-:S03]  /*18a30*/  IADD3 R6, P0, R6, R8, RZ ;  /* 0x0000000806067210 */ /* 0x000fc60007f1e0ff */
[----:B------:R-:W-:Y:S01]  /*18a40*/  IMAD R2, R2, c[0x0][0x4c8], RZ ;  /* 0x0001320002027a24 */ /* 0x000fe200078e02ff */
[----:B------:R-:W-:Y:S02]  /*18a50*/  IADD3.X R7, R0, R9, R3, P0, !PT ;  /* 0x0000000900077210 */ /* 0x000fe400007fe403 */
[----:B------:R-:W-:Y:S01]  /*18a60*/  MOV R0, 0xff800000 ;  /* 0xff80000000007802 */ /* 0x000fe20000000f00 */
[C---:B------:R-:W-:Y:S02]  /*18a70*/  IMAD R2, R4.reuse, c[0x0][0x4cc], R2 ;  /* 0x0001330004027a24 */ /* 0x040fe400078e0202 */
[----:B------:R-:W-:-:S05]  /*18a80*/  IMAD.WIDE.U32 R6, R4, c[0x0][0x4c8], R6 ;  /* 0x0001320004067a25 */ /* 0x000fca00078e0006 */
[----:B------:R-:W-:Y:S02]  /*18a90*/  IADD3 R2, R7, R2, RZ ;  /* 0x0000000207027210 */ /* 0x000fe40007ffe0ff */
[----:B------:R-:W-:-:S04]  /*18aa0*/  LEA R4, P0, R6, c[0x0][0x4a8], 0x2 ;  /* 0x00012a0006047a11 */ /* 0x000fc800078010ff */
[----:B------:R-:W-:-:S05]  /*18ab0*/  LEA.HI.X R5, R6, c[0x0][0x4ac], R2, 0x2, P0 ;  /* 0x00012b0006057a11 */ /* 0x000fca00000f1402 */
[----:B------:R-:W-:Y:S01]  /*18ac0*/  STG.E [R4.64], R0 ;  /* 0x0000000004007986 */ /* 0x000fe2000c101910 */
[----:B------:R-:W-:Y:S05]  /*18ad0*/  EXIT ;  /* 0x000000000000794d */ /* 0x000fea0003800000 */
.L_x_2481:
        /* <DEDUP_REMOVED lines=10> */
.L_x_3864:


//--------------------- .text._ZN7cutlass13device_kernelIN5flash19enable_sm80_to_sm89INS1_16FlashAttnFwdSm80INS1_25CollectiveMainloopFwdSm80ILi4ELi1ELb0EN4cute5tupleIJNS5_1CILi128EEENS7_ILi80EEENS7_ILi64EEEEEELi64ENS_6half_tEfNS_4arch4Sm80ELb0ELb1ELb0ELb1ELb1ELb0ELb1ELb1EEENS1_21CollectiveEpilogueFwdINS6_IJS8_SA_S9_EEENS6_IJNS7_ILi1EEESI_SI_EEESC_SE_Li128ELb1ELb1ELb1ELb0EEENS1_36VarlenDynamicPersistentTileSchedulerILi128ELi80ELi128ELi128ELb1ELb1ELb0ELb1ELb0ELb1EEEEEEEEEvNT_6ParamsE --------------------------
	.section	.text._ZN7cutlass13device_kernelIN5flash19enable_sm80_to_sm89INS1_16FlashAttnFwdSm80INS1_25CollectiveMainloopFwdSm80ILi4ELi1ELb0EN4cute5tupleIJNS5_1CILi128EEENS7_ILi80EEENS7_ILi64EEEEEELi64ENS_6half_tEfNS_4arch4Sm80ELb0ELb1ELb0ELb1ELb1ELb0ELb1ELb1EEENS1_21CollectiveEpilogueFwdINS6_IJS8_SA_S9_EEENS6_IJNS7_ILi1EEESI_SI_EEESC_SE_Li128ELb1ELb1ELb1ELb0EEENS1_36VarlenDynamicPersistentTileSchedulerILi128ELi80ELi128ELi128ELb1ELb1ELb0ELb1ELb0ELb1EEEEEEEEEvNT_6ParamsE,"ax",@progbits
	.sectioninfo	@"SHI_REGISTERS=255"
	.align	128
.text._ZN7cutlass13device_kernelIN5flash19enable_sm80_to_sm89INS1_16FlashAttnFwdSm80INS1_25CollectiveMainloopFwdSm80ILi4ELi1ELb0EN4cute5tupleIJNS5_1CILi128EEENS7_ILi80EEENS7_ILi64EEEEEELi64ENS_6half_tEfNS_4arch4Sm80ELb0ELb1ELb0ELb1ELb1ELb0ELb1ELb1EEENS1_21CollectiveEpilogueFwdINS6_IJS8_SA_S9_EEENS6_IJNS7_ILi1EEESI_SI_EEESC_SE_Li128ELb1ELb1ELb1ELb0EEENS1_36VarlenDynamicPersistentTileSchedulerILi128ELi80ELi128ELi128ELb1ELb1ELb0ELb1ELb0ELb1EEEEEEEEEvNT_6ParamsE:
        .type           _ZN7cutlass13device_kernelIN5flash19enable_sm80_to_sm89INS1_16FlashAttnFwdSm80INS1_25CollectiveMainloopFwdSm80ILi4ELi1ELb0EN4cute5tupleIJNS5_1CILi128EEENS7_ILi80EEENS7_ILi64EEEEEELi64ENS_6half_tEfNS_4arch4Sm80ELb0ELb1ELb0ELb1ELb1ELb0ELb1ELb1EEENS1_21CollectiveEpilogueFwdINS6_IJS8_SA_S9_EEENS6_IJNS7_ILi1EEESI_SI_EEESC_SE_Li128ELb1ELb1ELb1ELb0EEENS1_36VarlenDynamicPersistentTileSchedulerILi128ELi80ELi128ELi128ELb1ELb1ELb0ELb1ELb0ELb1EEEEEEEEEvNT_6ParamsE,@function
        .size           _ZN7cutlass13device_kernelIN5flash19enable_sm80_to_sm89INS1_16FlashAttnFwdSm80INS1_25CollectiveMainloopFwdSm80ILi4ELi1ELb0EN4cute5tupleIJNS5_1CILi128EEENS7_ILi80EEENS7_ILi64EEEEEELi64ENS_6half_tEfNS_4arch4Sm80ELb0ELb1ELb0ELb1ELb1ELb0ELb1ELb1EEENS1_21CollectiveEpilogueFwdINS6_IJS8_SA_S9_EEENS6_IJNS7_ILi1EEESI_SI_EEESC_SE_Li128ELb1ELb1ELb1ELb0EEENS1_36VarlenDynamicPersistentTileSchedulerILi128ELi80ELi128ELi128ELb1ELb1ELb0ELb1ELb0ELb1EEEEEEEEEvNT_6ParamsE,(.L_x_3865 - _ZN7cutlass13device_kernelIN5flash19enable_sm80_to_sm89INS1_16FlashAttnFwdSm80INS1_25CollectiveMainloopFwdSm80ILi4ELi1ELb0EN4cute5tupleIJNS5_1CILi128EEENS7_ILi80EEENS7_ILi64EEEEEELi64ENS_6half_tEfNS_4arch4Sm80ELb0ELb1ELb0ELb1ELb1ELb0ELb1ELb1EEENS1_21CollectiveEpilogueFwdINS6_IJS8_SA_S9_EEENS6_IJNS7_ILi1EEESI_SI_EEESC_SE_Li128ELb1ELb1ELb1ELb0EEENS1_36VarlenDynamicPersistentTileSchedulerILi128ELi80ELi128ELi128ELb1ELb1ELb0ELb1ELb0ELb1EEEEEEEEEvNT_6ParamsE)
        .other          _ZN7cutlass13device_kernelIN5flash19enable_sm80_to_sm89INS1_16FlashAttnFwdSm80INS1_25CollectiveMainloopFwdSm80ILi4ELi1ELb0EN4cute5tupleIJNS5_1CILi128EEENS7_ILi80EEENS7_ILi64EEEEEELi64ENS_6half_tEfNS_4arch4Sm80ELb0ELb1ELb0ELb1ELb1ELb0ELb1ELb1EEENS1_21CollectiveEpilogueFwdINS6_IJS8_SA_S9_EEENS6_IJNS7_ILi1EEESI_SI_EEESC_SE_Li128ELb1ELb1ELb1ELb0EEENS1_36VarlenDynamicPersistentTileSchedulerILi128ELi80ELi128ELi128ELb1ELb1ELb0ELb1ELb0ELb1EEEEEEEEEvNT_6ParamsE,@"STO_CUDA_ENTRY STV_DEFAULT"
_ZN7cutlass13device_kernelIN5flash19enable_sm80_to_sm89INS1_16FlashAttnFwdSm80INS1_25CollectiveMainloopFwdSm80ILi4ELi1ELb0EN4cute5tupleIJNS5_1CILi128EEENS7_ILi80EEENS7_ILi64EEEEEELi64ENS_6half_tEfNS_4arch4Sm80ELb0ELb1ELb0ELb1ELb1ELb0ELb1ELb1EEENS1_21CollectiveEpilogueFwdINS6_IJS8_SA_S9_EEENS6_IJNS7_ILi1EEESI_SI_EEESC_SE_Li128ELb1ELb1ELb1ELb0EEENS1_36VarlenDynamicPersistentTileSchedulerILi128ELi80ELi128ELi128ELb1ELb1ELb0ELb1ELb0ELb1EEEEEEEEEvNT_6ParamsE:
        /* <DEDUP_REMOVED lines=54> */
.L_x_2487:
        /* <DEDUP_REMOVED lines=16> */
.L_x_2714:
        /* <DEDUP_REMOVED lines=16> */
.L_x_2715:
[----:B--2---:R-:W-:-:S05]  /*0560*/  IMAD R0, R0, c[0x0][0x538], RZ ;  /* 0x00014e0000007a24 */ /* 0x004fca00078e02ff */
[----:B------:R-:W-:-:S04]  /*0570*/  IADD3 R7, R0, R7, RZ ;  /* 0x0000000700077210 */ /* 0x000fc80007ffe0ff */
[----:B------:R-:W-:-:S13]  /*0580*/  ISETP.GT.AND P0, PT, R7, UR4, PT ;  /* 0x0000000407007c0c */ /* 0x000fda000bf04270 */
[----:B-1----:R-:W-:Y:S05]  /*0590*/  @!P0 BRA `(.L_x_2487) ;  /* 0xfffffdc000008947 */ /* 0x002fea000383ffff */
.L_x_2483:
[----:B------:R-:W-:-:S05]  /*05a0*/  IADD3 R10, -R0, R7, RZ ;  /* 0x00000007000a7210 */ /* 0x000fca0007ffe1ff */
[----:B------:R-:W-:-:S05]  /*05b0*/  IMAD R0, R4, c[0x0][0x538], R10 ;  /* 0x00014e0004007a24 */ /* 0x000fca00078e020a */
[----:B------:R-:W-:Y:S01]  /*05c0*/  ISETP.GT.AND P0, PT, R0, UR4, PT ;  /* 0x0000000400007c0c */ /* 0x000fe2000bf04270 */
[----:B------:R-:W-:-:S12]  /*05d0*/  BRA.DIV ~URZ, `(.L_x_2488) ;  /* 0x0001a1227f007947 */ /* 0x000fd8000b800000 */
[----:B------:R-:W-:-:S04]  /*05e0*/  VOTE.ANY R7, PT, !P0 ;  /* 0x0000000000077806 */ /* 0x000fc800040e0100 */
.L_x_2716:
[----:B------:R-:W1:Y:S02]  /*05f0*/  POPC R0, R7 ;  /* 0x0000000700007309 */ /* 0x000e640000000000 */
[----:B-1----:R-:W-:-:S05]  /*0600*/  IADD3 R2, R0, R6, RZ ;  /* 0x0000000600027210 */ /* 0x002fca0007ffe0ff */
[----:B------:R1:W-:Y:S01]  /*0610*/  STL [R1+0x4c], R2 ;  /* 0x00004c0201007387 */ /* 0x0003e20000100800 */
[----:B------:R-:W-:Y:S05]  /*0620*/  BRA.DIV ~URZ, `(.L_x_2489) ;  /* 0x0001a1227f007947 */ /* 0x000fea000b800000 */
[----:B------:R2:W3:Y:S01]  /*0630*/  SHFL.IDX PT, R12, R9, R0, 0x1f ;  /* 0x00001f00090c7589 */ /* 0x0004e200000e0000 */
[----:B------:R-:W-:-:S03]  /*0640*/  MOV R5, RZ ;  /* 0x000000ff00057202 */ /* 0x000fc60000000f00 */
[----:B------:R2:W4:Y:S04]  /*0650*/  SHFL.IDX PT, R9, R8, R0, 0x1f ;  /* 0x00001f0008097589 */ /* 0x00052800000e0000 */
.L_x_2717:
[----:B------:R-:W-:Y:S01]  /*0660*/  ISETP.NE.AND P0, PT, R7, RZ, PT ;  /* 0x000000ff0700720c */ /* 0x000fe20003f05270 */
[----:B------:R-:W-:-:S12]  /*0670*/  BSSY B0, `(.L_x_2490) ;  /* 0x0000005000007945 */ /* 0x000fd80003800000 */
[----:B------:R-:W-:Y:S05]  /*0680*/  @!P0 BRA `(.L_x_2491) ;  /* 0x0000003000008947 */ /* 0x000fea0003800000 */
[----:B--2---:R-:W-:Y:S01]  /*0690*/  IADD3 R0, R0, -0x1, RZ ;  /* 0xffffffff00007810 */ /* 0x004fe20007ffe0ff */
[----:B------:R-:W-:Y:S05]  /*06a0*/  BRA.DIV ~URZ, `(.L_x_2492) ;  /* 0x0001a1827f007947 */ /* 0x000fea000b800000 */
[----:B------:R2:W1:Y:S02]  /*06b0*/  SHFL.IDX PT, R5, R4, R0, 0x1f ;  /* 0x00001f0004057589 */ /* 0x00046400000e0000 */
.L_x_2491:
[----:B------:R-:W-:Y:S05]  /*06c0*/  BSYNC B0 ;  /* 0x0000000000007941 */ /* 0x000fea0003800000 */
.L_x_2490:
        /* <DEDUP_REMOVED lines=69> */
.L_x_2494:
        /* <DEDUP_REMOVED lines=70> */
.L_x_2495:
[----:B------:R-:W-:Y:S05]  /*0f80*/  BSYNC B0 ;  /* 0x0000000000007941 */ /* 0x000fea0003800000 */
.L_x_2493:
[----:B------:R-:W-:-:S04]  /*0f90*/  LOP3.LUT R0, RZ, R0, RZ, 0x33, !PT ;  /* 0x00000000ff007212 */ /* 0x000fc800078e33ff */
[----:B------:R-:W-:-:S05]  /*0fa0*/  IADD3 R0, R0, R12, RZ ;  /* 0x0000000c00007210 */ /* 0x000fca0007ffe0ff */
[----:B------:R2:W-:Y:S01]  /*0fb0*/  STL [R1+0x44], R0 ;  /* 0x0000440001007387 */ /* 0x0005e20000100800 */
[----:B------:R-:W-:Y:S05]  /*0fc0*/  BRA `(.L_x_2496) ;  /* 0x0000006000007947 */ /* 0x000fea0003800000 */
.L_x_2484:
[----:B------:R-:W-:Y:S01]  /*0fd0*/  MOV R0, UR4 ;  /* 0x0000000400007c02 */ /* 0x000fe20008000f00 */
[----:B------:R-:W-:Y:S04]  /*0fe0*/  STL [R1+0x44], RZ ;  /* 0x000044ff01007387 */ /* 0x000fe80000100800 */
[----:B------:R-:W-:Y:S04]  /*0ff0*/  STL [R1+0x48], RZ ;  /* 0x000048ff01007387 */ /* 0x000fe80000100800 */
[----:B------:R1:W-:Y:S02]  /*1000*/  STL [R1+0x40], R0 ;  /* 0x0000400001007387 */ /* 0x0003e40000100800 */
[----:B-1----:R-:W-:-:S05]  /*1010*/  MOV R0, c[0x0][0x53c] ;  /* 0x00014f0000007a02 */ /* 0x002fca0000000f00 */
[----:B------:R1:W-:Y:S02]  /*1020*/  STL [R1+0x4c], R0 ;  /* 0x00004c0001007387 */ /* 0x0003e40000100800 */
.L_x_2496:
        /* <DEDUP_REMOVED lines=8> */
.L_x_2482:
        /* <DEDUP_REMOVED lines=75> */
[----:B------:R-:W-:Y:S01]  /*1560*/  IMAD.MOV.U32 R7, RZ, RZ, -0x10 ;  /* 0xfffffff0ff077424 */ /* 0x000fe200078e00ff */
        /* <DEDUP_REMOVED lines=13> */
[----:B------:R-:W-:Y:S01]  /*1640*/  STL [R1+0x7c], R18 ;  /* 0x00007c1201007387 */ /* 0x000fe20000100800 */
[----:B------:R-:W-:Y:S01]  /*1650*/  LOP3.LUT R5, R2, R3, RZ, 0xfc, !PT ;  /* 0x0000000302057212 */ /* 0x000fe200078efcff */
[----:B------:R-:W-:Y:S01]  /*1660*/  IMAD.MOV.U32 R11, RZ, RZ, 0x40 ;  /* 0x00000040ff0b7424 */ /* 0x000fe200078e00ff */
        /* <DEDUP_REMOVED lines=11> */
[C---:B------:R-:W-:Y:S02]  /*1720*/  SEL R2, R11.reuse, 0xffffffc0, !P3 ;  /* 0xffffffc00b027807 */ /* 0x040fe40005800000 */
[C---:B------:R-:W-:Y:S02]  /*1730*/  IADD3 R16, R248.reuse, 0x8, RZ ;  /* 0x00000008f8107810 */ /* 0x040fe40007ffe0ff */
[----:B------:R-:W-:Y:S01]  /*1740*/  IADD3 R13, R248, 0x20, RZ ;  /* 0x00000020f80d7810 */ /* 0x000fe20007ffe0ff */
[----:B------:R-:W-:Y:S01]  /*1750*/  IMAD.IADD R194, R188, 0x1, R2 ;  /* 0x00000001bcc27824 */ /* 0x000fe200078e0202 */
[----:B------:R-:W-:Y:S02]  /*1760*/  SEL R3, R11, 0xffffffc0, !P5 ;  /* 0xffffffc00b037807 */ /* 0x000fe40006800000 */
[----:B------:R-:W-:Y:S02]  /*1770*/  IADD3 R11, R248, 0x30, RZ ;  /* 0x00000030f80b7810 */ /* 0x000fe40007ffe0ff */
[----:B------:R-:W-:-:S02]  /*1780*/  IADD3 R199, R188, 0x20, RZ ;  /* 0x00000020bcc77810 */ /* 0x000fc40007ffe0ff */
[----:B------:R-:W-:Y:S02]  /*1790*/  @P4 IADD3 R199, R188, -0x20, RZ ;  /* 0xffffffe0bcc74810 */ /* 0x000fe40007ffe0ff */
[----:B-1----:R-:W-:Y:S02]  /*17a0*/  SEL R6, R9, 0xffffffe0, !P1 ;  /* 0xffffffe009067807 */ /* 0x002fe40004800000 */
[----:B------:R-:W-:Y:S01]  /*17b0*/  SHF.R.S32.HI R9, RZ, 0x1f, R248 ;  /* 0x0000001fff097819 */ /* 0x000fe200000114f8 */
[----:B------:R-:W-:Y:S01]  /*17c0*/  IMAD.IADD R191, R2, 0x1, R199 ;  /* 0x0000000102bf7824 */ /* 0x000fe200078e02c7 */
[----:B------:R-:W-:Y:S02]  /*17d0*/  IADD3 R9, R248, 0x38, RZ ;  /* 0x00000038f8097810 */ /* 0x000fe40007ffe0ff */
[----:B------:R-:W-:Y:S02]  /*17e0*/  SHF.R.S32.HI R11, RZ, 0x1f, R11 ;  /* 0x0000001fff0b7819 */ /* 0x000fe4000001140b */
[----:B--2---:R-:W-:-:S02]  /*17f0*/  LEA R10, R8, 0x80, 0x1 ;  /* 0x00000080080a7811 */ /* 0x004fc400078e08ff */
[----:B------:R-:W-:Y:S02]  /*1800*/  SHF.R.S32.HI R8, RZ, 0x1f, R16 ;  /* 0x0000001fff087819 */ /* 0x000fe40000011410 */
[----:B------:R-:W-:Y:S01]  /*1810*/  SHF.R.S32.HI R8, RZ, 0x1f, R13 ;  /* 0x0000001fff087819 */ /* 0x000fe2000001140d */
[C-C-:B------:R-:W-:Y:S01]  /*1820*/  IMAD.IADD R11, R10.reuse, 0x1, R6.reuse ;  /* 0x000000010a0b7824 */ /* 0x140fe200078e0206 */
[----:B------:R-:W-:Y:S01]  /*1830*/  SHF.R.S32.HI R8, RZ, 0x1f, R9 ;  /* 0x0000001fff087819 */ /* 0x000fe20000011409 */
[C---:B------:R-:W-:Y:S01]  /*1840*/  IMAD.IADD R8, R10.reuse, 0x1, R7 ;  /* 0x000000010a087824 */ /* 0x040fe200078e0207 */
[C---:B------:R-:W-:Y:S01]  /*1850*/  IADD3 R9, R10.reuse, 0x40, RZ ;  /* 0x000000400a097810 */ /* 0x040fe20007ffe0ff */
[----:B------:R-:W-:Y:S01]  /*1860*/  STL [R1+0x54], R10 ;  /* 0x0000540a01007387 */ /* 0x000fe20000100800 */
[----:B------:R-:W-:Y:S01]  /*1870*/  @P2 IADD3 R9, R10, -0x40, RZ ;  /* 0xffffffc00a092810 */ /* 0x000fe20007ffe0ff */
[----:B------:R-:W-:Y:S01]  /*1880*/  IMAD.IADD R2, R8, 0x1, R6 ;  /* 0x0000000108027824 */ /* 0x000fe200078e0206 */
[----:B------:R-:W-:Y:S01]  /*1890*/  LEA R195, R4, 0x5100, 0x1 ;  /* 0x0000510004c37811 */ /* 0x000fe200078e08ff */
[----:B------:R-:W-:Y:S01]  /*18a0*/  STL [R1+0x6c], R11 ;  /* 0x00006c0b01007387 */ /* 0x000fe20000100800 */
[----:B------:R-:W-:-:S02]  /*18b0*/  LEA R189, R5, 0x100, 0x1 ;  /* 0x0000010005bd7811 */ /* 0x000fc400078e08ff */
[C---:B------:R-:W-:Y:S01]  /*18c0*/  IADD3 R15, R248.reuse, 0x10, RZ ;  /* 0x00000010f80f7810 */ /* 0x040fe20007ffe0ff */
[----:B------:R1:W-:Y:S01]  /*18d0*/  STL [R1+0x64], R8 ;  /* 0x0000640801007387 */ /* 0x0003e20000100800 */
[----:B------:R-:W-:Y:S01]  /*18e0*/  IMAD.IADD R196, R195, 0x1, R3 ;  /* 0x00000001c3c47824 */ /* 0x000fe200078e0203 */
[C---:B------:R-:W-:Y:S01]  /*18f0*/  IADD3 R14, R248.reuse, 0x18, RZ ;  /* 0x00000018f80e7810 */ /* 0x040fe20007ffe0ff */
[----:B------:R-:W-:Y:S01]  /*1900*/  IMAD.IADD R190, R3, 0x1, R189 ;  /* 0x0000000103be7824 */ /* 0x000fe200078e02bd */
[----:B------:R2:W-:Y:S01]  /*1910*/  STL [R1+0x68], R2 ;  /* 0x0000680201007387 */ /* 0x0005e20000100800 */
[----:B------:R-:W-:Y:S01]  /*1920*/  IADD3 R12, R248, 0x28, RZ ;  /* 0x00000028f80c7810 */ /* 0x000fe20007ffe0ff */
[----:B------:R-:W-:Y:S01]  /*1930*/  IMAD.IADD R198, R195, 0x1, R0 ;  /* 0x00000001c3c67824 */ /* 0x000fe200078e0200 */
[----:B------:R-:W-:Y:S01]  /*1940*/  SHF.R.S32.HI R15, RZ, 0x1f, R15 ;  /* 0x0000001fff0f7819 */ /* 0x000fe2000001140f */
[----:B------:R-:W-:Y:S01]  /*1950*/  STL [R1+0x58], R9 ;  /* 0x0000580901007387 */ /* 0x000fe20000100800 */
[----:B------:R-:W-:Y:S01]  /*1960*/  SHF.R.S32.HI R14, RZ, 0x1f, R14 ;  /* 0x0000001fff0e7819 */ /* 0x000fe2000001140e */
[C---:B------:R-:W-:Y:S01]  /*1970*/  IMAD.IADD R193, R0.reuse, 0x1, R189 ;  /* 0x0000000100c17824 */ /* 0x040fe200078e02bd */
[----:B------:R-:W-:Y:S01]  /*1980*/  SHF.R.S32.HI R12, RZ, 0x1f, R12 ;  /* 0x0000001fff0c7819 */ /* 0x000fe2000001140c */
[C---:B------:R-:W-:Y:S01]  /*1990*/  IMAD.IADD R197, R0.reuse, 0x1, R196 ;  /* 0x0000000100c57824 */ /* 0x040fe200078e02c4 */
[C---:B------:R-:W-:Y:S01]  /*19a0*/  IADD3 R203, R199.reuse, 0x800, RZ ;  /* 0x00000800c7cb7810 */ /* 0x040fe20007ffe0ff */
[----:B------:R-:W-:Y:S01]  /*19b0*/  IMAD.IADD R192, R0, 0x1, R190 ;  /* 0x0000000100c07824 */ /* 0x000fe200078e02be */
[----:B------:R-:W-:-:S02]  /*19c0*/  IADD3 R202, R199, 0x1000, RZ ;  /* 0x00001000c7ca7810 */ /* 0x000fc40007ffe0ff */
[C---:B------:R-:W-:Y:S02]  /*19d0*/  IADD3 R201, R199.reuse, 0x1800, RZ ;  /* 0x00001800c7c97810 */ /* 0x040fe40007ffe0ff */
[----:B------:R-:W-:Y:S01]  /*19e0*/  IADD3 R200, R199, 0x2000, RZ ;  /* 0x00002000c7c87810 */ /* 0x000fe20007ffe0ff */
[--C-:B-1----:R-:W-:Y:S02]  /*19f0*/  IMAD.IADD R8, R6, 0x1, R9.reuse ;  /* 0x0000000106087824 */ /* 0x102fe400078e0209 */
[----:B--2---:R-:W-:-:S03]  /*1a00*/  IMAD.IADD R2, R7, 0x1, R9 ;  /* 0x0000000107027824 */ /* 0x004fc600078e0209 */
[----:B------:R-:W-:Y:S01]  /*1a10*/  STL [R1+0x5c], R8 ;  /* 0x00005c0801007387 */ /* 0x000fe20000100800 */
[----:B------:R-:W-:-:S03]  /*1a20*/  IMAD.IADD R3, R7, 0x1, R8 ;  /* 0x0000000107037824 */ /* 0x000fc600078e0208 */
[----:B------:R1:W-:Y:S04]  /*1a30*/  STL [R1+0x60], R2 ;  /* 0x0000600201007387 */ /* 0x0003e80000100800 */
[----:B------:R2:W-:Y:S01]  /*1a40*/  STL [R1+0x74], R3 ;  /* 0x0000740301007387 */ /* 0x0005e20000100800 */
[----:B-1----:R-:W-:-:S05]  /*1a50*/  IMAD.IADD R2, R6, 0x1, R2 ;  /* 0x0000000106027824 */ /* 0x002fca00078e0202 */
[----:B------:R2:W-:Y:S02]  /*1a60*/  STL [R1+0x70], R2 ;  /* 0x0000700201007387 */ /* 0x0005e40000100800 */
.L_x_2713:
        /* <DEDUP_REMOVED lines=24> */
.L_x_2497:
[----:B------:R-:W-:-:S04]  /*1bf0*/  ISETP.NE.U32.AND P0, PT, RZ, c[0x0][0x368], PT ;  /* 0x0000da00ff007a0c */ /* 0x000fc80003f05070 */
[----:B------:R-:W-:-:S13]  /*1c00*/  ISETP.NE.AND.EX P0, PT, RZ, c[0x0][0x36c], PT, P0 ;  /* 0x0000db00ff007a0c */ /* 0x000fda0003f05300 */
[----:B------:R-:W-:Y:S05]  /*1c10*/  @!P0 BRA `(.L_x_2498) ;  /* 0x0000003000008947 */ /* 0x000fea0003800000 */
[----:B-1----:R-:W-:-:S05]  /*1c20*/  IMAD.WIDE R2, R14, R13, c[0x0][0x368] ;  /* 0x0000da000e027625 */ /* 0x002fca00078e020d */
[----:B------:R1:W5:Y:S01]  /*1c30*/  LDG.E R0, [R2.64] ;  /* 0x0000000602007981 */ /* 0x000362000c1e1900 */
[----:B------:R-:W-:Y:S05]  /*1c40*/  BRA `(.L_x_2499) ;  /* 0x0000008000007947 */ /* 0x000fea0003800000 */
.L_x_2498:
        /* <DEDUP_REMOVED lines=8> */
.L_x_2499:
        /* <DEDUP_REMOVED lines=30> */
.L_x_2502:
[----:B------:R-:W-:-:S13]  /*1eb0*/  ISETP.NE.AND P0, PT, R6, 0x1, PT ;  /* 0x000000010600780c */ /* 0x000fda0003f05270 */
[----:B------:R-:W-:-:S05]  /*1ec0*/  @P0 IMAD.HI.U32 R0, R2, c[0x0][0x330], RZ ;  /* 0x0000cc0002000a27 */ /* 0x000fca00078e00ff */
[----:B------:R-:W-:Y:S02]  /*1ed0*/  @P0 SHF.R.U32.HI R2, RZ, c[0x0][0x334], R0 ;  /* 0x0000cd00ff020a19 */ /* 0x000fe40000011600 */
.L_x_2503:
[----:B------:R-:W-:Y:S05]  /*1ee0*/  BSYNC B0 ;  /* 0x0000000000007941 */ /* 0x000fea0003800000 */
.L_x_2501:
[----:B------:R-:W-:-:S05]  /*1ef0*/  IMAD R2, R2, R6, c[0x0][0x32c] ;  /* 0x0000cb0002027624 */ /* 0x000fca00078e0206 */
[----:B------:R-:W-:-:S04]  /*1f00*/  IMNMX R3, R3, R2, PT ;  /* 0x0000000203037217 */ /* 0x000fc80003800200 */
.L_x_2500:
        /* <DEDUP_REMOVED lines=25> */
.L_x_2506:
[----:B------:R-:W-:-:S13]  /*20a0*/  ISETP.NE.AND P0, PT, R6, 0x1, PT ;  /* 0x000000010600780c */ /* 0x000fda0003f05270 */
[----:B------:R-:W-:-:S05]  /*20b0*/  @P0 IMAD.HI.U32 R3, R0, c[0x0][0x330], RZ ;  /* 0x0000cc0000030a27 */ /* 0x000fca00078e00ff */
[----:B------:R-:W-:Y:S02]  /*20c0*/  @P0 SHF.R.U32.HI R0, RZ, c[0x0][0x334], R3 ;  /* 0x0000cd00ff000a19 */ /* 0x000fe40000011603 */
.L_x_2507:
[----:B------:R-:W-:Y:S05]  /*20d0*/  BSYNC B0 ;  /* 0x0000000000007941 */ /* 0x000fea0003800000 */
.L_x_2505:
[----:B------:R-:W-:-:S05]  /*20e0*/  IMAD R0, R0, c[0x0][0x32c], RZ ;  /* 0x0000cb0000007a24 */ /* 0x000fca00078e02ff */
[----:B------:R-:W-:-:S04]  /*20f0*/  IMNMX R2, R2, R0, !PT ;  /* 0x0000000002027217 */ /* 0x000fc80007800200 */
.L_x_2504:
        /* <DEDUP_REMOVED lines=48> */
.L_x_2509:
[----:B------:R-:W-:Y:S05]  /*2400*/  BSYNC B0 ;  /* 0x0000000000007941 */ /* 0x000fea0003800000 */
.L_x_2508:
        /* <DEDUP_REMOVED lines=84> */
.L_x_2718:
[----:B------:R-:W-:Y:S05]  /*2950*/  BRA.DIV ~URZ, `(.L_x_2512) ;  /* 0x00017fb27f007947 */ /* 0x000fea000b800000 */
[----:B------:R4:W1:Y:S02]  /*2960*/  SHFL.IDX PT, R2, R6, RZ, 0x181f ;  /* 0x00181fff06027589 */ /* 0x00086400000e0000 */
.L_x_2719:
        /* <DEDUP_REMOVED lines=17> */
.L_x_2514:
[----:B------:R-:W-:Y:S05]  /*2a80*/  BSYNC B0 ;  /* 0x0000000000007941 */ /* 0x000fea0003800000 */
.L_x_2513:
[----:B------:R-:W-:Y:S05]  /*2a90*/  BRA.DIV ~URZ, `(.L_x_2515) ;  /* 0x00017ee27f007947 */ /* 0x000fea000b800000 */
[----:B---3--:R2:W3:Y:S04]  /*2aa0*/  SHFL.IDX PT, R7, R5, 0x1, 0x181f ;  /* 0x00381f0005077f89 */ /* 0x0084e800000e0000 */
[----:B-1----:R2:W1:Y:S02]  /*2ab0*/  SHFL.IDX PT, R2, R6, 0x1, 0x181f ;  /* 0x00381f0006027f89 */ /* 0x00246400000e0000 */
.L_x_2720:
        /* <DEDUP_REMOVED lines=11> */
.L_x_2517:
[----:B------:R-:W-:Y:S05]  /*2b70*/  BSYNC B0 ;  /* 0x0000000000007941 */ /* 0x000fea0003800000 */
.L_x_2516:
[----:B------:R-:W-:Y:S05]  /*2b80*/  BRA.DIV ~URZ, `(.L_x_2518) ;  /* 0x00017ec27f007947 */ /* 0x000fea000b800000 */
[----:B---3--:R3:W4:Y:S02]  /*2b90*/  SHFL.IDX PT, R7, R5, 0x2, 0x181f ;  /* 0x00581f0005077f89 */ /* 0x00872400000e0000 */
.L_x_2721:
[----:B------:R-:W-:Y:S05]  /*2ba0*/  BRA.DIV ~URZ, `(.L_x_2519) ;  /* 0x00017f127f007947 */ /* 0x000fea000b800000 */
[----:B-1----:R1:W2:Y:S02]  /*2bb0*/  SHFL.IDX PT, R2, R6, 0x2, 0x181f ;  /* 0x00581f0006027f89 */ /* 0x0022a400000e0000 */
.L_x_2722:
        /* <DEDUP_REMOVED lines=11> */
.L_x_2521:
[----:B------:R-:W-:Y:S05]  /*2c70*/  BSYNC B0 ;  /* 0x0000000000007941 */ /* 0x000fea0003800000 */
.L_x_2520:
[----:B------:R-:W-:Y:S05]  /*2c80*/  BRA.DIV ~URZ, `(.L_x_2522) ;  /* 0x00017ea27f007947 */ /* 0x000fea000b800000 */
[----:B----4-:R4:W1:Y:S04]  /*2c90*/  SHFL.IDX PT, R7, R5, 0x3, 0x181f ;  /* 0x00781f0005077f89 */ /* 0x01086800000e0000 */
[----:B--2---:R4:W2:Y:S02]  /*2ca0*/  SHFL.IDX PT, R2, R6, 0x3, 0x181f ;  /* 0x00781f0006027f89 */ /* 0x0048a400000e0000 */
.L_x_2723:
        /* <DEDUP_REMOVED lines=11> */
.L_x_2524:
[----:B------:R-:W-:Y:S05]  /*2d60*/  BSYNC B0 ;  /* 0x0000000000007941 */ /* 0x000fea0003800000 */
.L_x_2523:
[----:B------:R-:W-:Y:S05]  /*2d70*/  BRA.DIV ~URZ, `(.L_x_2525) ;  /* 0x00017e827f007947 */ /* 0x000fea000b800000 */
[----:B-1----:R1:W3:Y:S02]  /*2d80*/  SHFL.IDX PT, R7, R5, 0x4, 0x181f ;  /* 0x00981f0005077f89 */ /* 0x0022e400000e0000 */
.L_x_2724:
[----:B------:R-:W-:Y:S05]  /*2d90*/  BRA.DIV ~URZ, `(.L_x_2526) ;  /* 0x00017ed27f007947 */ /* 0x000fea000b800000 */
[----:B--2---:R2:W1:Y:S02]  /*2da0*/  SHFL.IDX PT, R2, R6, 0x4, 0x181f ;  /* 0x00981f0006027f89 */ /* 0x00446400000e0000 */
.L_x_2725:
        /* <DEDUP_REMOVED lines=11> */
.L_x_2528:
[----:B------:R-:W-:Y:S05]  /*2e60*/  BSYNC B0 ;  /* 0x0000000000007941 */ /* 0x000fea0003800000 */
.L_x_2527:
[----:B------:R-:W-:Y:S05]  /*2e70*/  BRA.DIV ~URZ, `(.L_x_2529) ;  /* 0x00017e627f007947 */ /* 0x000fea000b800000 */
[----:B---3--:R3:W2:Y:S04]  /*2e80*/  SHFL.IDX PT, R7, R5, 0x5, 0x181f ;  /* 0x00b81f0005077f89 */ /* 0x0086a800000e0000 */
[----:B-1----:R3:W1:Y:S02]  /*2e90*/  SHFL.IDX PT, R2, R6, 0x5, 0x181f ;  /* 0x00b81f0006027f89 */ /* 0x00266400000e0000 */
.L_x_2726:
        /* <DEDUP_REMOVED lines=11> */
.L_x_2531:
[----:B------:R-:W-:Y:S05]  /*2f50*/  BSYNC B0 ;  /* 0x0000000000007941 */ /* 0x000fea0003800000 */
.L_x_2530:
[----:B------:R-:W-:Y:S05]  /*2f60*/  BRA.DIV ~URZ, `(.L_x_2532) ;  /* 0x00017e427f007947 */ /* 0x000fea000b800000 */
[----:B--2---:R2:W3:Y:S02]  /*2f70*/  SHFL.IDX PT, R7, R5, 0x6, 0x181f ;  /* 0x00d81f0005077f89 */ /* 0x0044e400000e0000 */
.L_x_2727:
[----:B------:R-:W-:Y:S05]  /*2f80*/  BRA.DIV ~URZ, `(.L_x_2533) ;  /* 0x00017e927f007947 */ /* 0x000fea000b800000 */
[----:B-1----:R1:W2:Y:S02]  /*2f90*/  SHFL.IDX PT, R2, R6, 0x6, 0x181f ;  /* 0x00d81f0006027f89 */ /* 0x0022a400000e0000 */
.L_x_2728:
        /* <DEDUP_REMOVED lines=11> */
.L_x_2535:
[----:B------:R-:W-:Y:S05]  /*3050*/  BSYNC B0 ;  /* 0x0000000000007941 */ /* 0x000fea0003800000 */
.L_x_2534:
[----:B------:R-:W-:Y:S05]  /*3060*/  BRA.DIV ~URZ, `(.L_x_2536) ;  /* 0x00017e227f007947 */ /* 0x000fea000b800000 */
[----:B--234-:R-:W2:Y:S04]  /*3070*/  SHFL.IDX PT, R5, R5, 0x7, 0x181f ;  /* 0x00f81f0005057f89 */ /* 0x01cea800000e0000 */
[----:B------:R3:W4:Y:S02]  /*3080*/  SHFL.IDX PT, R2, R6, 0x7, 0x181f ;  /* 0x00f81f0006027f89 */ /* 0x00072400000e0000 */
.L_x_2729:
        /* <DEDUP_REMOVED lines=20> */
[----:B-1-3--:R-:W-:-:S02]  /*31d0*/  IMAD.MOV.U32 R6, RZ, RZ, 0x50 ;  /* 0x00000050ff067424 */ /* 0x00afc400078e00ff */
[----:B------:R-:W-:Y:S02]  /*31e0*/  IMAD.MOV.U32 R0, RZ, RZ, c[0x0][0x2b8] ;  /* 0x0000ae00ff007624 */ /* 0x000fe400078e00ff */
[----:B------:R-:W-:-:S03]  /*31f0*/  IMAD R121, R206, R6, -0x50 ;  /* 0xffffffb0ce797424 */ /* 0x000fc600078e0206 */
[----:B------:R-:W-:Y:S01]  /*3200*/  ISETP.NE.AND P5, PT, R0, 0x1, PT ;  /* 0x000000010000780c */ /* 0x000fe20003fa5270 */
[----:B------:R-:W-:Y:S01]  /*3210*/  IMAD.MOV.U32 R211, RZ, RZ, RZ ;  /* 0x000000ffffd37224 */ /* 0x000fe200078e00ff */
[----:B------:R-:W-:Y:S01]  /*3220*/  BAR.SYNC.DEFER_BLOCKING 0x0 ;  /* 0x0000000000007b1d */ /* 0x000fe20000010000 */
[----:B--2---:R-:W-:-:S05]  /*3230*/  IMAD.IADD R2, R174, 0x1, R121 ;  /* 0x00000001ae027824 */ /* 0x004fca00078e0279 */
[C---:B------:R-:W-:Y:S01]  /*3240*/  ISETP.GE.AND P0, PT, R2.reuse, R237, PT ;  /* 0x000000ed0200720c */ /* 0x040fe20003f06270 */
[----:B----4-:R-:W-:-:S03]  /*3250*/  IMAD.IADD R2, R2, 0x1, R175 ;  /* 0x0000000102027824 */ /* 0x010fc600078e02af */
[----:B------:R-:W-:Y:S01]  /*3260*/  ISETP.GT.OR P0, PT, R174, 0x4f, P0 ;  /* 0x0000004fae00780c */ /* 0x000fe20000704670 */
[----:B------:R-:W-:-:S04]  /*3270*/  @P5 IMAD.HI.U32 R3, R2, c[0x0][0x2bc], RZ ;  /* 0x0000af0002035a27 */ /* 0x000fc800078e00ff */
[----:B------:R-:W-:Y:S01]  /*3280*/  IMAD.MOV.U32 R0, RZ, RZ, R2 ;  /* 0x000000ffff007224 */ /* 0x000fe200078e0002 */
[----:B------:R-:W-:-:S07]  /*3290*/  @P5 SHF.R.U32.HI R0, RZ, c[0x0][0x2c0], R3 ;  /* 0x0000b000ff005a19 */ /* 0x000fce0000011603 */
[----:B------:R-:W-:-:S04]  /*32a0*/  @!P0 IADD3 R3, P1, R0, R172, RZ ;  /* 0x000000ac00038210 */ /* 0x000fc80007f3e0ff */
[----:B------:R-:W-:Y:S02]  /*32b0*/  @!P0 LEA.HI.X.SX32 R5, R0, R169, 0x1, P1 ;  /* 0x000000a900058211 */ /* 0x000fe400008f0eff */
        /* <DEDUP_REMOVED lines=8> */
[----:B------:R-:W-:-:S04]  /*3340*/  IMAD R0, R33, c[0x0][0x1e0], RZ ;  /* 0x0000780021007a24 */ /* 0x000fc800078e02ff */
[----:B------:R-:W-:-:S04]  /*3350*/  IMAD R0, R224, c[0x0][0x1e4], R0 ;  /* 0x00007900e0007a24 */ /* 0x000fc800078e0200 */
[----:B------:R-:W-:Y:S02]  /*3360*/  IMAD.IADD R3, R3, 0x1, R0 ;  /* 0x0000000103037824 */ /* 0x000fe400078e0200 */
[----:B------:R-:W-:-:S04]  /*3370*/  IMAD.WIDE.U32 R170, R32, c[0x0][0x1e8], RZ ;  /* 0x00007a0020aa7a25 */ /* 0x000fc800078e00ff */
[----:B------:R-:W-:Y:S01]  /*3380*/  IMAD R168, R32, c[0x0][0x1ec], R171 ;  /* 0x00007b0020a87a24 */ /* 0x000fe200078e02ab */
[----:B---3--:R-:W-:Y:S01]  /*3390*/  SHF.R.S32.HI R7, RZ, 0x1f, R8 ;  /* 0x0000001fff077819 */ /* 0x008fe20000011408 */
[----:B-1----:R-:W-:-:S03]  /*33a0*/  IMAD R4, R206, -0x50, R6 ;  /* 0xffffffb0ce047824 */ /* 0x002fc600078e0206 */
[----:B------:R-:W-:Y:S01]  /*33b0*/  LEA.HI R7, R7, R8, RZ, 0x3 ;  /* 0x0000000807077211 */ /* 0x000fe200078f18ff */
[----:B------:R-:W-:-:S03]  /*33c0*/  IMAD.IADD R120, R237, 0x1, R4 ;  /* 0x00000001ed787824 */ /* 0x000fc600078e0204 */
[----:B------:R-:W-:Y:S01]  /*33d0*/  SHF.R.S32.HI R7, RZ, 0x3, R7 ;  /* 0x00000003ff077819 */ /* 0x000fe20000011407 */
[----:B------:R-:W-:-:S04]  /*33e0*/  IMAD.WIDE.U32 R42, R32, c[0x0][0x210], RZ ;  /* 0x00008400202a7a25 */ /* 0x000fc800078e00ff */
[----:B------:R-:W-:Y:S02]  /*33f0*/  IMAD.IADD R5, R120, 0x1, -R7 ;  /* 0x0000000178057824 */ /* 0x000fe400078e0a07 */
[----:B------:R-:W-:Y:S01]  /*3400*/  IMAD R35, R32, c[0x0][0x214], R43 ;  /* 0x0000850020237a24 */ /* 0x000fe200078e022b */
[----:B------:R-:W-:Y:S04]  /*3410*/  STL.64 [R1+0x18], R170 ;  /* 0x000018aa01007387 */ /* 0x000fe80000100a00 */
[----:B------:R-:W-:Y:S04]  /*3420*/  STL [R1+0x14], R168 ;  /* 0x000014a801007387 */ /* 0x000fe80000100800 */
[----:B------:R-:W-:Y:S01]  /*3430*/  STL.64 [R1+0x28], R42 ;  /* 0x0000282a01007387 */ /* 0x000fe20000100a00 */
[----:B------:R-:W-:-:S03]  /*3440*/  ISETP.GE.AND P6, PT, R205, c[0x0][0x1d4], PT ;  /* 0x00007500cd007a0c */ /* 0x000fc60003fc6270 */
[----:B------:R-:W-:Y:S04]  /*3450*/  STL [R1+0x34], R35 ;  /* 0x0000342301007387 */ /* 0x000fe80000100800 */
[----:B------:R-:W3:Y:S01]  /*3460*/  LDL R176, [R1+0x4] ;  /* 0x0000040001b07983 */ /* 0x000ee20000100800 */
[C---:B------:R-:W-:Y:S02]  /*3470*/  ISETP.GE.AND P4, PT, R5.reuse, 0x11, PT ;  /* 0x000000110500780c */ /* 0x040fe40003f86270 */
[----:B------:R-:W-:Y:S01]  /*3480*/  ISETP.GE.AND P3, PT, R5, 0x21, PT ;  /* 0x000000210500780c */ /* 0x000fe20003f66270 */
[----:B------:R-:W-:Y:S01]  /*3490*/  IMAD.SHL.U32 R123, R205, 0x2, RZ ;  /* 0x00000002cd7b7824 */ /* 0x000fe200078e00ff */
        /* <DEDUP_REMOVED lines=11> */
[----:B------:R-:W4:Y:S04]  /*3550*/  SHFL.IDX PT, R6, R0, 0x1, 0x181f ;  /* 0x00381f0000067f89 */ /* 0x000f2800000e0000 */
[----:B------:R-:W5:Y:S04]  /*3560*/  SHFL.IDX PT, R8, R12, 0x1, 0x181f ;  /* 0x00381f000c087f89 */ /* 0x000f6800000e0000 */
[----:B------:R-:W3:Y:S02]  /*3570*/  SHFL.IDX PT, R7, R0, 0x2, 0x181f ;  /* 0x00581f0000077f89 */ /* 0x000ee400000e0000 */
[----:B-1----:R-:W-:-:S04]  /*3580*/  @P0 LEA R2, P1, R205, R2, 0x1 ;  /* 0x00000002cd020211 */ /* 0x002fc800078208ff */
[----:B--2---:R-:W-:Y:S01]  /*3590*/  @P0 LEA.HI.X R3, R205, R3, R41, 0x1, P1 ;  /* 0x00000003cd030211 */ /* 0x004fe200008f0c29 */
[----:B------:R-:W1:Y:S04]  /*35a0*/  SHFL.IDX PT, R9, R12, 0x2, 0x181f ;  /* 0x00581f000c097f89 */ /* 0x000e6800000e0000 */
[----:B------:R2:W-:Y:S01]  /*35b0*/  @P0 LDGSTS.E.BYPASS.LTC128B.128 [R207+0x2900], [R2.64], !P6 ;  /* 0x0290000002cf0fae */ /* 0x0005e2000f101d46 */
[----:B------:R-:W-:Y:S02]  /*35c0*/  ISETP.GE.AND P1, PT, R5, 0x31, PT ;  /* 0x000000310500780c */ /* 0x000fe40003f26270 */
[----:B----4-:R-:W-:-:S04]  /*35d0*/  @P4 LEA R10, P0, R205, R6, 0x1 ;  /* 0x00000006cd0a4211 */ /* 0x010fc800078008ff */
[C---:B-----5:R-:W-:Y:S01]  /*35e0*/  @P4 LEA.HI.X R11, R205.reuse, R8, R41, 0x1, P0 ;  /* 0x00000008cd0b4211 */ /* 0x060fe200000f0c29 */
[----:B--2---:R-:W2:Y:S04]  /*35f0*/  SHFL.IDX PT, R2, R0, 0x3, 0x181f ;  /* 0x00781f0000027f89 */ /* 0x004ea800000e0000 */
[----:B------:R-:W4:Y:S01]  /*3600*/  SHFL.IDX PT, R3, R12, 0x3, 0x181f ;  /* 0x00781f000c037f89 */ /* 0x000f2200000e0000 */
[----:B---3--:R-:W-:-:S03]  /*3610*/  @P3 LEA R8, P0, R205, R7, 0x1 ;  /* 0x00000007cd083211 */ /* 0x008fc600078008ff */
[----:B------:R3:W-:Y:S01]  /*3620*/  @P4 LDGSTS.E.BYPASS.LTC128B.128 [R207+0x3100], [R10.64], !P6 ;  /* 0x031000000acf4fae */ /* 0x0007e2000f101d46 */
[----:B-1----:R-:W-:-:S03]  /*3630*/  @P3 LEA.HI.X R9, R205, R9, R41, 0x1, P0 ;  /* 0x00000009cd093211 */ /* 0x002fc600000f0c29 */
[----:B------:R-:W1:Y:S04]  /*3640*/  SHFL.IDX PT, R0, R0, 0x4, 0x181f ;  /* 0x00981f0000007f89 */ /* 0x000e6800000e0000 */
[----:B------:R3:W-:Y:S01]  /*3650*/  @P3 LDGSTS.E.BYPASS.LTC128B.128 [R207+0x3900], [R8.64], !P6 ;  /* 0x0390000008cf3fae */ /* 0x0007e2000f101d46 */
[----:B--2---:R-:W-:-:S04]  /*3660*/  @P1 LEA R6, P0, R205, R2, 0x1 ;  /* 0x00000002cd061211 */ /* 0x004fc800078008ff */
[----:B----4-:R-:W-:Y:S02]  /*3670*/  @P1 LEA.HI.X R7, R205, R3, R41, 0x1, P0 ;  /* 0x00000003cd071211 */ /* 0x010fe400000f0c29 */
[----:B------:R-:W2:Y:S01]  /*3680*/  SHFL.IDX PT, R3, R12, 0x4, 0x181f ;  /* 0x00981f000c037f89 */ /* 0x000ea200000e0000 */
[----:B------:R-:W-:-:S03]  /*3690*/  ISETP.GE.AND P0, PT, R5, 0x41, PT ;  /* 0x000000410500780c */ /* 0x000fc60003f06270 */
[----:B------:R4:W-:Y:S10]  /*36a0*/  @P1 LDGSTS.E.BYPASS.LTC128B.128 [R207+0x4100], [R6.64], !P6 ;  /* 0x0410000006cf1fae */ /* 0x0009f4000f101d46 */
[----:B-1----:R-:W-:-:S04]  /*36b0*/  @P0 LEA R2, P2, R205, R0, 0x1 ;  /* 0x00000000cd020211 */ /* 0x002fc800078408ff */
[----:B--2---:R-:W-:-:S05]  /*36c0*/  @P0 LEA.HI.X R3, R205, R3, R41, 0x1, P2 ;  /* 0x00000003cd030211 */ /* 0x004fca00010f0c29 */
[----:B------:R1:W-:Y:S04]  /*36d0*/  @P0 LDGSTS.E.BYPASS.LTC128B.128 [R207+0x4900], [R2.64], !P6 ;  /* 0x0490000002cf0fae */ /* 0x0003e8000f101d46 */
[----:B------:R-:W0:Y:S01]  /*36e0*/  LDGDEPBAR ;  /* 0x00000000000079af */ /* 0x000e220000000000 */
[----:B------:R-:W-:-:S04]  /*36f0*/  DEPBAR.LE SB0, 0x1 ;  /* 0x000080400000791a */ /* 0x000fc80000000000 */
[----:B------:R-:W-:-:S04]  /*3700*/  DEPBAR.LE SB0, 0x0 ;  /* 0x000080000000791a */ /* 0x000fc80000000000 */
[----:B------:R-:W-:Y:S01]  /*3710*/  BAR.SYNC.DEFER_BLOCKING 0x0 ;  /* 0x0000000000007b1d */ /* 0x000fe20000010000 */
[----:B------:R-:W-:Y:S02]  /*3720*/  IMAD R0, R33, c[0x0][0x208], RZ ;  /* 0x0000820021007a24 */ /* 0x000fe400078e02ff */
[----:B-1----:R-:W-:-:S04]  /*3730*/  IMAD.WIDE.U32 R2, R224, c[0x0][0x208], RZ ;  /* 0x00008200e0027a25 */ /* 0x002fc800078e00ff */
[----:B------:R-:W-:Y:S01]  /*3740*/  IMAD R0, R224, c[0x0][0x20c], R0 ;  /* 0x00008300e0007a24 */ /* 0x000fe200078e0200 */
[----:B---3--:R-:W-:Y:S04]  /*3750*/  LDSM.16.M88.4 R8, [R195+0x2000] ;  /* 0x00200000c308783b */ /* 0x008fe80000000200 */
[----:B------:R-:W1:Y:S04]  /*3760*/  LDSM.16.M88.4 R16, [R188] ;  /* 0x00000000bc10783b */ /* 0x000e680000000200 */
[----:B------:R-:W2:Y:S04]  /*3770*/  LDSM.16.M88.4 R12, [R195] ;  /* 0x00000000c30c783b */ /* 0x000ea80000000200 */
[----:B------:R-:W3:Y:S01]  /*3780*/  LDSM.16.M88.4 R36, [R188+0x2000] ;  /* 0x00200000bc24783b */ /* 0x000ee20000000200 */
[----:B------:R-:W-:-:S03]  /*3790*/  IMAD.IADD R3, R3, 0x1, R0 ;  /* 0x0000000103037824 */ /* 0x000fc600078e0200 */
[----:B------:R-:W5:Y:S01]  /*37a0*/  LDSM.16.M88.4 R20, [R188+0x800] ;  /* 0x00080000bc14783b */ /* 0x000f620000000200 */
[----:B------:R-:W-:Y:S02]  /*37b0*/  IMAD R0, R34, c[0x0][0x218], RZ ;  /* 0x0000860022007a24 */ /* 0x000fe400078e02ff */
[C---:B------:R-:W-:Y:S01]  /*37c0*/  IMAD.WIDE.U32 R2, R211.reuse, c[0x0][0x218], R2 ;  /* 0x00008600d3027a25 */ /* 0x040fe200078e0002 */
[----:B------:R-:W-:Y:S03]  /*37d0*/  LDSM.16.M88.4 R24, [R188+0x1000] ;  /* 0x00100000bc18783b */ /* 0x000fe60000000200 */
[----:B------:R-:W-:Y:S01]  /*37e0*/  IMAD R0, R211, c[0x0][0x21c], R0 ;  /* 0x00008700d3007a24 */ /* 0x000fe200078e0200 */
[----:B------:R-:W-:Y:S01]  /*37f0*/  LDSM.16.M88.4 R28, [R188+0x1800] ;  /* 0x00180000bc1c783b */ /* 0x000fe20000000200 */
[----:B------:R-:W-:Y:S02]  /*3800*/  IADD3 R2, P0, R2, R42, RZ ;  /* 0x0000002a02027210 */ /* 0x000fe40007f1e0ff */
[----:B----4-:R-:W-:Y:S01]  /*3810*/  SHF.L.U64.HI R6, R205, 0x1, R41 ;  /* 0x00000001cd067819 */ /* 0x010fe20000010229 */
[----:B------:R-:W-:Y:S01]  /*3820*/  LDSM.16.M88.4 R68, [R199] ;  /* 0x00000000c744783b */ /* 0x000fe20000000200 */
[----:B------:R-:W-:-:S02]  /*3830*/  IADD3.X R3, R35, R3, R0, P0, !PT ;  /* 0x0000000323037210 */ /* 0x000fc400007fe400 */
[C---:B------:R-:W-:Y:S01]  /*3840*/  LEA R0, P0, R2.reuse, c[0x0][0x1f8], 0x1 ;  /* 0x00007e0002007a11 */ /* 0x040fe200078008ff */
[----:B------:R-:W-:Y:S03]  /*3850*/  LDSM.16.M88.4 R32, [R202] ;  /* 0x00000000ca20783b */ /* 0x000fe60000000200 */
[----:B------:R-:W-:Y:S01]  /*3860*/  LEA.HI.X R2, R2, c[0x0][0x1fc], R3, 0x1, P0 ;  /* 0x00007f0002027a11 */ /* 0x000fe200000f0c03 */
[----:B------:R-:W-:Y:S04]  /*3870*/  LDSM.16.M88.4 R64, [R203] ;  /* 0x00000000cb40783b */ /* 0x000fe80000000200 */
[----:B------:R-:W4:Y:S01]  /*3880*/  SHFL.IDX PT, R3, R0, RZ, 0x181f ;  /* 0x00181fff00037589 */ /* 0x000f2200000e0000 */
[-C--:B-1----:R-:W-:Y:S03]  /*3890*/  HMMA.16816.F32 R84, R8, R18.reuse, RZ ;  /* 0x000000120854723c */ /* 0x082fe600000018ff */
[----:B------:R-:W-:Y:S05]  /*38a0*/  SHFL.IDX PT, R7, R0, 0x1, 0x181f ;  /* 0x00381f0000077f89 */ /* 0x000fea00000e0000 */
[----:B--2---:R-:W-:Y:S01]  /*38b0*/  HMMA.16816.F32 R124, R12, R18, RZ ;  /* 0x000000120c7c723c */ /* 0x004fe200000018ff */
[----:B------:R-:W1:Y:S04]  /*38c0*/  SHFL.IDX PT, R19, R2, RZ, 0x181f ;  /* 0x00181fff02137589 */ /* 0x000e6800000e0000 */
[----:B------:R-:W2:Y:S03]  /*38d0*/  SHFL.IDX PT, R18, R0, 0x2, 0x181f ;  /* 0x00581f0000127f89 */ /* 0x000ea600000e0000 */
[-C--:B------:R-:W-:Y:S01]  /*38e0*/  HMMA.16816.F32 R44, R8, R16.reuse, RZ ;  /* 0x00000010082c723c */ /* 0x080fe200000018ff */
[----:B------:R-:W-:Y:S07]  /*38f0*/  SHFL.IDX PT, R40, R2, 0x3, 0x181f ;  /* 0x00781f0002287f89 */ /* 0x000fee00000e0000 */
[----:B------:R-:W-:Y:S01]  /*3900*/  HMMA.16816.F32 R144, R12, R16, RZ ;  /* 0x000000100c90723c */ /* 0x000fe200000018ff */
[----:B------:R-:W-:Y:S04]  /*3910*/  SHFL.IDX PT, R17, R2, 0x1, 0x181f ;  /* 0x00381f0002117f89 */ /* 0x000fe800000e0000 */
[----:B------:R-:W-:Y:S03]  /*3920*/  SHFL.IDX PT, R16, R0, 0x3, 0x181f ;  /* 0x00781f0000107f89 */ /* 0x000fe600000e0000 */
[-C--:B---3--:R-:W-:Y:S08]  /*3930*/  HMMA.16816.F32 R88, R8, R36.reuse, RZ ;  /* 0x000000240858723c */ /* 0x088ff000000018ff */
[----:B------:R-:W-:Y:S01]  /*3940*/  HMMA.16816.F32 R100, R12, R36, RZ ;  /* 0x000000240c64723c */ /* 0x000fe200000018ff */
[----:B------:R-:W3:Y:S04]  /*3950*/  SHFL.IDX PT, R37, R2, 0x2, 0x181f ;  /* 0x00581f0002257f89 */ /* 0x000ee800000e0000 */
[----:B------:R-:W1:Y:S04]  /*3960*/  SHFL.IDX PT, R36, R0, 0x4, 0x181f ;  /* 0x00981f0000247f89 */ /* 0x000e6800000e0000 */
[----:B------:R3:W3:Y:S01]  /*3970*/  SHFL.IDX PT, R0, R2, 0x4, 0x181f ;  /* 0x00981f0002007f89 */ /* 0x0006e200000e0000 */
[-C--:B-----5:R-:W-:Y:S08]  /*3980*/  HMMA.16816.F32 R80, R8, R22.reuse, RZ ;  /* 0x000000160850723c */ /* 0x0a0ff000000018ff */
[----:B------:R-:W-:Y:S07]  /*3990*/  HMMA.16816.F32 R116, R12, R22, RZ ;  /* 0x000000160c74723c */ /* 0x000fee00000018ff */
[-C--:B----4-:R-:W-:Y:S01]  /*39a0*/  IADD3 R22, P0, R3, R123.reuse, RZ ;  /* 0x0000007b03167210 */ /* 0x090fe20007f1e0ff */
[----:B------:R-:W-:Y:S04]  /*39b0*/  HMMA.16816.F32 R72, R8, R20, RZ ;  /* 0x000000140848723c */ /* 0x000fe800000018ff */
[----:B-1----:R-:W-:Y:S01]  /*39c0*/  IMAD.X R23, R19, 0x1, R6, P0 ;  /* 0x0000000113177824 */ /* 0x002fe200000e0606 */
[----:B--2---:R-:W-:-:S03]  /*39d0*/  IADD3 R18, P0, R18, R123, RZ ;  /* 0x0000007b12127210 */ /* 0x004fc60007f1e0ff */
[C---:B------:R-:W-:Y:S08]  /*39e0*/  HMMA.16816.F32 R48, R8.reuse, R24, RZ ;  /* 0x000000180830723c */ /* 0x040ff000000018ff */
[----:B------:R-:W-:Y:S01]  /*39f0*/  HMMA.16816.F32 R92, R8, R28, RZ ;  /* 0x0000001c085c723c */ /* 0x000fe200000018ff */
[----:B---3--:R-:W-:-:S07]  /*3a00*/  IMAD.X R19, R37, 0x1, R6, P0 ;  /* 0x0000000125137824 */ /* 0x008fce00000e0606 */
[C---:B------:R-:W-:Y:S08]  /*3a10*/  HMMA.16816.F32 R52, R8.reuse, R26, RZ ;  /* 0x0000001a0834723c */ /* 0x040ff000000018ff */
[C---:B------:R-:W-:Y:S08]  /*3a20*/  HMMA.16816.F32 R140, R8.reuse, R30, RZ ;  /* 0x0000001e088c723c */ /* 0x040ff000000018ff */
[----:B------:R-:W-:Y:S01]  /*3a30*/  HMMA.16816.F32 R136, R8, R38, RZ ;  /* 0x000000260888723c */ /* 0x000fe200000018ff */
[----:B------:R-:W1:Y:S07]  /*3a40*/  LDSM.16.M88.4 R8, [R198+0x2000] ;  /* 0x00200000c608783b */ /* 0x000e6e0000000200 */
[----:B------:R-:W-:Y:S07]  /*3a50*/  HMMA.16816.F32 R148, R12, R20, RZ ;  /* 0x000000140c94723c */ /* 0x000fee00000018ff */
[----:B------:R-:W-:-:S02]  /*3a60*/  IADD3 R20, P2, R7, R123, RZ ;  /* 0x0000007b07147210 */ /* 0x000fc40007f5e0ff */
[----:B------:R-:W-:-:S03]  /*3a70*/  IADD3 R2, P0, R36, R123, RZ ;  /* 0x0000007b24027210 */ /* 0x000fc60007f1e0ff */
[--C-:B------:R-:W-:Y:S01]  /*3a80*/  IMAD.X R21, R17, 0x1, R6.reuse, P2 ;  /* 0x0000000111157824 */ /* 0x100fe200010e0606 */
[----:B------:R-:W-:Y:S02]  /*3a90*/  IADD3 R16, P2, R16, R123, RZ ;  /* 0x0000007b10107210 */ /* 0x000fe40007f5e0ff */
[----:B------:R-:W-:Y:S01]  /*3aa0*/  ISETP.GE.AND P1, PT, R205, c[0x0][0x1d4], PT ;  /* 0x00007500cd007a0c */ /* 0x000fe20003f26270 */
[--C-:B------:R-:W-:Y:S02]  /*3ab0*/  IMAD.X R3, R0, 0x1, R6.reuse, P0 ;  /* 0x0000000100037824 */ /* 0x100fe400000e0606 */
[----:B------:R-:W-:Y:S01]  /*3ac0*/  IMAD.X R17, R40, 0x1, R6, P2 ;  /* 0x0000000128117824 */ /* 0x000fe200010e0606 */
[C---:B------:R-:W-:Y:S02]  /*3ad0*/  ISETP.LT.OR P2, PT, R5.reuse, 0x1, P1 ;  /* 0x000000010500780c */ /* 0x040fe40000f41670 */
[C---:B------:R-:W-:Y:S01]  /*3ae0*/  ISETP.LT.OR P0, PT, R5.reuse, 0x11, P1 ;  /* 0x000000110500780c */ /* 0x040fe20000f01670 */
[----:B------:R-:W-:Y:S01]  /*3af0*/  HMMA.16816.F32 R112, R12, R24, RZ ;  /* 0x000000180c70723c */ /* 0x000fe200000018ff */
[----:B------:R-:W-:-:S07]  /*3b00*/  ISETP.LT.OR P3, PT, R5, 0x21, P1 ;  /* 0x000000210500780c */ /* 0x000fce0000f61670 */
[C---:B------:R-:W-:Y:S01]  /*3b10*/  HMMA.16816.F32 R128, R12.reuse, R26, RZ ;  /* 0x0000001a0c80723c */ /* 0x040fe200000018ff */
[----:B------:R-:W-:Y:S07]  /*3b20*/  LDSM.16.M88.4 R24, [R200] ;  /* 0x00000000c818783b */ /* 0x000fee0000000200 */
[C---:B------:R-:W-:Y:S08]  /*3b30*/  HMMA.16816.F32 R104, R12.reuse, R28, RZ ;  /* 0x0000001c0c68723c */ /* 0x040ff000000018ff */
[C---:B------:R-:W-:Y:S01]  /*3b40*/  HMMA.16816.F32 R108, R12.reuse, R30, RZ ;  /* 0x0000001e0c6c723c */ /* 0x040fe200000018ff */
[----:B------:R-:W-:Y:S07]  /*3b50*/  LDSM.16.M88.4 R28, [R201] ;  /* 0x00000000c91c783b */ /* 0x000fee0000000200 */
[----:B------:R-:W-:Y:S01]  /*3b60*/  HMMA.16816.F32 R96, R12, R38, RZ ;  /* 0x000000260c60723c */ /* 0x000fe200000018ff */
[----:B------:R-:W2:Y:S04]  /*3b70*/  LDSM.16.M88.4 R12, [R198] ;  /* 0x00000000c60c783b */ /* 0x000ea80000000200 */
[----:B------:R-:W-:Y:S01]  /*3b80*/  @!PT LDS RZ, [RZ] ;  /* 0x00000000fffff984 */ /* 0x000fe20000000800 */
[----:B------:R-:W-:Y:S01]  /*3b90*/  @!PT LDS RZ, [RZ] ;  /* 0x00000000fffff984 */ /* 0x000fe20000000800 */
[----:B------:R-:W-:Y:S01]  /*3ba0*/  @!PT LDS RZ, [RZ] ;  /* 0x00000000fffff984 */ /* 0x000fe20000000800 */
[----:B------:R3:W-:Y:S01]  /*3bb0*/  LDGSTS.E.BYPASS.LTC128B.128 [R207+0x100], [R22.64], !P2 ;  /* 0x0010000016cf7fae */ /* 0x0007e2000d101d46 */
[----:B------:R-:W-:-:S03]  /*3bc0*/  ISETP.LT.OR P2, PT, R5, 0x31, P1 ;  /* 0x000000310500780c */ /* 0x000fc60000f41670 */
[----:B------:R3:W-:Y:S01]  /*3bd0*/  LDGSTS.E.BYPASS.LTC128B.128 [R207+0x900], [R20.64], !P0 ;  /* 0x0090000014cf7fae */ /* 0x0007e2000c101d46 */
[----:B------:R-:W-:Y:S01]  /*3be0*/  ISETP.LT.OR P0, PT, R5, 0x41, P1 ;  /* 0x000000410500780c */ /* 0x000fe20000f01670 */
[C---:B-1----:R-:W-:Y:S02]  /*3bf0*/  HMMA.16816.F32 R160, R8.reuse, R34, R52 ;  /* 0x0000002208a0723c */ /* 0x042fe40000001834 */
[----:B------:R1:W-:Y:S06]  /*3c00*/  LDGSTS.E.BYPASS.LTC128B.128 [R207+0x1100], [R18.64], !P3 ;  /* 0x0110000012cf7fae */ /* 0x0003ec000d901d46 */
[----:B------:R1:W-:Y:S04]  /*3c10*/  LDGSTS.E.BYPASS.LTC128B.128 [R207+0x1900], [R16.64], !P2 ;  /* 0x0190000010cf7fae */ /* 0x0003e8000d101d46 */
[----:B------:R4:W-:Y:S04]  /*3c20*/  LDGSTS.E.BYPASS.LTC128B.128 [R207+0x2100], [R2.64], !P0 ;  /* 0x0210000002cf7fae */ /* 0x0009e8000c101d46 */
[----:B------:R-:W-:Y:S01]  /*3c30*/  LDSM.16.M88.4 R52, [R194+0x1000] ;  /* 0x00100000c234783b */ /* 0x000fe20000000200 */
[C---:B------:R-:W-:Y:S03]  /*3c40*/  HMMA.16816.F32 R36, R8.reuse, R32, R48 ;  /* 0x000000200824723c */ /* 0x040fe60000001830 */
[----:B------:R-:W-:Y:S04]  /*3c50*/  LDSM.16.M88.4 R56, [R194+0x800] ;  /* 0x00080000c238783b */ /* 0x000fe80000000200 */
[----:B------:R-:W-:Y:S04]  /*3c60*/  LDSM.16.M88.4 R60, [R194] ;  /* 0x00000000c23c783b */ /* 0x000fe80000000200 */
[----:B---3--:R-:W3:Y:S01]  /*3c70*/  LDSM.16.M88.4 R20, [R196+0x2000] ;  /* 0x00200000c414783b */ /* 0x008ee20000000200 */
[C---:B------:R-:W-:Y:S03]  /*3c80*/  HMMA.16816.F32 R76, R8.reuse, R68, R44 ;  /* 0x00000044084c723c */ /* 0x040fe6000000182c */
[----:B------:R-:W5:Y:S04]  /*3c90*/  LDSM.16.M88.4 R48, [R194+0x1800] ;  /* 0x00180000c230783b */ /* 0x000f680000000200 */
[----:B-1----:R-:W1:Y:S04]  /*3ca0*/  LDSM.16.M88.4 R16, [R196] ;  /* 0x00000000c410783b */ /* 0x002e680000000200 */
[----:B------:R-:W1:Y:S01]  /*3cb0*/  LDSM.16.M88.4 R44, [R194+0x2000] ;  /* 0x00200000c22c783b */ /* 0x000e620000000200 */
[C---:B------:R-:W-:Y:S03]  /*3cc0*/  HMMA.16816.F32 R72, R8.reuse, R64, R72 ;  /* 0x000000400848723c */ /* 0x040fe60000001848 */
[----:B------:R-:W-:Y:S04]  /*3cd0*/  LDSM.16.M88.4 R40, [R191] ;  /* 0x00000000bf28783b */ /* 0x000fe80000000200 */
[----:B------:R-:W0:Y:S01]  /*3ce0*/  LDGDEPBAR ;  /* 0x00000000000079af */ /* 0x000e220000000000 */
[----:B------:R-:W-:Y:S08]  /*3cf0*/  HMMA.16816.F32 R84, R8, R70, R84 ;  /* 0x000000460854723c */ /* 0x000ff00000001854 */
[----:B--2---:R-:W-:Y:S08]  /*3d00*/  HMMA.16816.F32 R144, R12, R68, R144 ;  /* 0x000000440c90723c */ /* 0x004ff00000001890 */
[C---:B------:R-:W-:Y:S08]  /*3d10*/  HMMA.16816.F32 R92, R8.reuse, R28, R92 ;  /* 0x0000001c085c723c */ /* 0x040ff0000000185c */
[----:B------:R-:W-:Y:S08]  /*3d20*/  HMMA.16816.F32 R80, R8, R66, R80 ;  /* 0x000000420850723c */ /* 0x000ff00000001850 */
[C---:B------:R-:W-:Y:S08]  /*3d30*/  HMMA.16816.F32 R148, R12.reuse, R64, R148 ;  /* 0x000000400c94723c */ /* 0x040ff00000001894 */
[----:B------:R-:W-:Y:S08]  /*3d40*/  HMMA.16816.F32 R68, R12, R70, R124 ;  /* 0x000000460c44723c */ /* 0x000ff0000000187c */
[----:B------:R-:W-:Y:S08]  /*3d50*/  HMMA.16816.F32 R88, R8, R24, R88 ;  /* 0x000000180858723c */ /* 0x000ff00000001858 */
[C---:B------:R-:W-:Y:S08]  /*3d60*/  HMMA.16816.F32 R64, R12.reuse, R66, R116 ;  /* 0x000000420c40723c */ /* 0x040ff00000001874 */
[C---:B------:R-:W-:Y:S08]  /*3d70*/  HMMA.16816.F32 R152, R12.reuse, R32, R112 ;  /* 0x000000200c98723c */ /* 0x040ff00000001870 */
[----:B------:R-:W-:Y:S01]  /*3d80*/  HMMA.16816.F32 R128, R12, R34, R128 ;  /* 0x000000220c80723c */ /* 0x000fe20000001880 */
[----:B------:R-:W-:Y:S07]  /*3d90*/  LDSM.16.M88.4 R32, [R191+0x1000] ;  /* 0x00100000bf20783b */ /* 0x000fee0000000200 */
[----:B------:R-:W-:Y:S08]  /*3da0*/  HMMA.16816.F32 R140, R8, R30, R140 ;  /* 0x0000001e088c723c */ /* 0x000ff0000000188c */
[----:B------:R-:W-:Y:S08]  /*3db0*/  HMMA.16816.F32 R156, R12, R28, R104 ;  /* 0x0000001c0c9c723c */ /* 0x000ff00000001868 */
[----:B------:R-:W-:Y:S01]  /*3dc0*/  HMMA.16816.F32 R136, R8, R26, R136 ;  /* 0x0000001a0888723c */ /* 0x000fe20000001888 */
[----:B------:R-:W-:Y:S07]  /*3dd0*/  LDSM.16.M88.4 R8, [R197+0x2000] ;  /* 0x00200000c508783b */ /* 0x000fee0000000200 */
[C---:B------:R-:W-:Y:S01]  /*3de0*/  HMMA.16816.F32 R132, R12.reuse, R30, R108 ;  /* 0x0000001e0c84723c */ /* 0x040fe2000000186c */
[----:B------:R-:W2:Y:S07]  /*3df0*/  LDSM.16.M88.4 R28, [R191+0x1800] ;  /* 0x00180000bf1c783b */ /* 0x000eae0000000200 */
[C---:B------:R-:W-:Y:S08]  /*3e00*/  HMMA.16816.F32 R164, R12.reuse, R24, R100 ;  /* 0x000000180ca4723c */ /* 0x040ff00000001864 */
[----:B------:R-:W-:Y:S01]  /*3e10*/  HMMA.16816.F32 R124, R12, R26, R96 ;  /* 0x0000001a0c7c723c */ /* 0x000fe20000001860 */
[----:B------:R-:W2:Y:S04]  /*3e20*/  LDSM.16.M88.4 R12, [R197] ;  /* 0x00000000c50c783b */ /* 0x000ea80000000200 */
[----:B------:R-:W2:Y:S03]  /*3e30*/  LDSM.16.M88.4 R24, [R191+0x2000] ;  /* 0x00200000bf18783b */ /* 0x000ea60000000200 */
[----:B---3--:R-:W-:Y:S01]  /*3e40*/  HMMA.16816.F32 R108, R20, R52, R36 ;  /* 0x00000034146c723c */ /* 0x008fe20000001824 */
[----:B------:R-:W3:Y:S01]  /*3e50*/  LDSM.16.M88.4 R36, [R191+0x800] ;  /* 0x00080000bf24783b */ /* 0x000ee20000000200 */
[----:B------:R-:W-:Y:S01]  /*3e60*/  LOP3.LUT R204, R204, 0xfffdffff, RZ, 0xc0, !PT ;  /* 0xfffdffffcccc7812 */ /* 0x000fe200078ec0ff */
[----:B------:R-:W-:-:S05]  /*3e70*/  DEPBAR.LE SB0, 0x0 ;  /* 0x000080000000791a */ /* 0x000fca0000000000 */
[C---:B------:R-:W-:Y:S08]  /*3e80*/  HMMA.16816.F32 R112, R20.reuse, R56, R72 ;  /* 0x000000381470723c */ /* 0x040ff00000001848 */
[C---:B------:R-:W-:Y:S08]  /*3e90*/  HMMA.16816.F32 R116, R20.reuse, R60, R76 ;  /* 0x0000003c1474723c */ /* 0x040ff0000000184c */
[----:B-----5:R-:W-:Y:S08]  /*3ea0*/  HMMA.16816.F32 R104, R20, R48, R92 ;  /* 0x000000301468723c */ /* 0x020ff0000000185c */
[----:B-1----:R-:W-:Y:S08]  /*3eb0*/  HMMA.16816.F32 R72, R16, R62, R68 ;  /* 0x0000003e1048723c */ /* 0x002ff00000001844 */
[C---:B------:R-:W-:Y:S08]  /*3ec0*/  HMMA.16816.F32 R100, R20.reuse, R44, R88 ;  /* 0x0000002c1464723c */ /* 0x040ff00000001858 */
[C---:B------:R-:W-:Y:S08]  /*3ed0*/  HMMA.16816.F32 R96, R20.reuse, R62, R84 ;  /* 0x0000003e1460723c */ /* 0x040ff00000001854 */
[----:B------:R-:W-:Y:S08]  /*3ee0*/  HMMA.16816.F32 R92, R20, R58, R80 ;  /* 0x0000003a145c723c */ /* 0x000ff00000001850 */
[C---:B------:R-:W-:Y:S08]  /*3ef0*/  HMMA.16816.F32 R76, R16.reuse, R60, R144 ;  /* 0x0000003c104c723c */ /* 0x040ff00000001890 */
[C---:B------:R-:W-:Y:S08]  /*3f00*/  HMMA.16816.F32 R68, R16.reuse, R56, R148 ;  /* 0x000000381044723c */ /* 0x040ff00000001894 */
[----:B------:R-:W-:Y:S08]  /*3f10*/  HMMA.16816.F32 R64, R16, R58, R64 ;  /* 0x0000003a1040723c */ /* 0x000ff00000001840 */
[----:B------:R-:W-:Y:S08]  /*3f20*/  HMMA.16816.F32 R88, R20, R54, R160 ;  /* 0x000000361458723c */ /* 0x000ff000000018a0 */
[C---:B------:R-:W-:Y:S08]  /*3f30*/  HMMA.16816.F32 R60, R16.reuse, R52, R152 ;  /* 0x00000034103c723c */ /* 0x040ff00000001898 */
[----:B------:R-:W-:Y:S08]  /*3f40*/  HMMA.16816.F32 R56, R16, R54, R128 ;  /* 0x000000361038723c */ /* 0x000ff00000001880 */
[----:B------:R-:W-:Y:S08]  /*3f50*/  HMMA.16816.F32 R84, R20, R50, R140 ;  /* 0x000000321454723c */ /* 0x000ff0000000188c */
[----:B------:R-:W-:Y:S08]  /*3f60*/  HMMA.16816.F32 R52, R16, R48, R156 ;  /* 0x000000301034723c */ /* 0x000ff0000000189c */
[----:B------:R-:W-:Y:S08]  /*3f70*/  HMMA.16816.F32 R80, R20, R46, R136 ;  /* 0x0000002e1450723c */ /* 0x000ff00000001888 */
[C---:B------:R-:W-:Y:S08]  /*3f80*/  HMMA.16816.F32 R48, R16.reuse, R50, R132 ;  /* 0x000000321030723c */ /* 0x040ff00000001884 */
[C---:B------:R-:W-:Y:S08]  /*3f90*/  HMMA.16816.F32 R20, R16.reuse, R44, R164 ;  /* 0x0000002c1014723c */ /* 0x040ff000000018a4 */
[----:B------:R-:W-:Y:S01]  /*3fa0*/  HMMA.16816.F32 R16, R16, R46, R124 ;  /* 0x0000002e1010723c */ /* 0x000fe2000000187c */
[----:B------:R-:W-:-:S02]  /*3fb0*/  @P5 LOP3.LUT R204, R204, 0x20000, RZ, 0xfc, !PT ;  /* 0x00020000cccc5812 */ /* 0x000fc400078efcff */
[----:B------:R-:W-:Y:S02]  /*3fc0*/  ISETP.GT.AND P0, PT, R122, R176, PT ;  /* 0x000000b07a00720c */ /* 0x000fe40003f04270 */
[----:B------:R-:W-:Y:S02]  /*3fd0*/  ISETP.GT.AND P4, PT, R174, 0x4f, PT ;  /* 0x0000004fae00780c */ /* 0x000fe40003f84270 */
[----:B------:R-:W-:Y:S01]  /*3fe0*/  LOP3.LUT R204, R204, 0xffffffbf, RZ, 0xc0, !PT ;  /* 0xffffffbfcccc7812 */ /* 0x000fe200078ec0ff */
[C---:B--2---:R-:W-:Y:S03]  /*3ff0*/  HMMA.16816.F32 R104, R8.reuse, R28, R104 ;  /* 0x0000001c0868723c */ /* 0x044fe60000001868 */
[----:B------:R-:W-:Y:S01]  /*4000*/  @P6 LOP3.LUT R204, R204, 0x40, RZ, 0xfc, !PT ;  /* 0x00000040cccc6812 */ /* 0x000fe200078efcff */
[----:B------:R-:W-:Y:S03]  /*4010*/  BSSY B0, `(.L_x_2537) ;  /* 0x0000053000007945 */ /* 0x000fe60003800000 */
[----:B------:R-:W-:Y:S01]  /*4020*/  LOP3.LUT R204, R204, 0xffff7fff, RZ, 0xc0, !PT ;  /* 0xffff7fffcccc7812 */ /* 0x000fe200078ec0ff */
[----:B------:R-:W-:Y:S03]  /*4030*/  HMMA.16816.F32 R84, R8, R30, R84 ;  /* 0x0000001e0854723c */ /* 0x000fe60000001854 */
[----:B------:R-:W-:-:S05]  /*4040*/  @P4 LOP3.LUT R204, R204, 0x8000, RZ, 0xfc, !PT ;  /* 0x00008000cccc4812 */ /* 0x000fca00078efcff */
[C---:B------:R-:W-:Y:S08]  /*4050*/  HMMA.16816.F32 R52, R12.reuse, R28, R52 ;  /* 0x0000001c0c34723c */ /* 0x040ff00000001834 */
[----:B------:R-:W-:Y:S08]  /*4060*/  HMMA.16816.F32 R48, R12, R30, R48 ;  /* 0x0000001e0c30723c */ /* 0x000ff00000001830 */
[C---:B------:R-:W-:Y:S08]  /*4070*/  HMMA.16816.F32 R44, R8.reuse, R42, R96 ;  /* 0x0000002a082c723c */ /* 0x040ff00000001860 */
[C---:B------:R-:W-:Y:S08]  /*4080*/  HMMA.16816.F32 R100, R8.reuse, R24, R100 ;  /* 0x000000180864723c */ /* 0x040ff00000001864 */
[----:B------:R-:W-:Y:S08]  /*4090*/  HMMA.16816.F32 R80, R8, R26, R80 ;  /* 0x0000001a0850723c */ /* 0x000ff00000001850 */
[----:B------:R-:W-:Y:S08]  /*40a0*/  HMMA.16816.F32 R28, R12, R24, R20 ;  /* 0x000000180c1c723c */ /* 0x000ff00000001814 */
[C---:B------:R-:W-:Y:S08]  /*40b0*/  HMMA.16816.F32 R116, R8.reuse, R40, R116 ;  /* 0x000000280874723c */ /* 0x040ff00000001874 */
[C---:B---3--:R-:W-:Y:S08]  /*40c0*/  HMMA.16816.F32 R112, R8.reuse, R36, R112 ;  /* 0x000000240870723c */ /* 0x048ff00000001870 */
        /* <DEDUP_REMOVED lines=13> */
[----:B----4-:R-:W-:Y:S01]  /*41a0*/  IADD3 R2, R174, R121, R175 ;  /* 0x00000079ae027210 */ /* 0x010fe20007ffe0af */
        /* <DEDUP_REMOVED lines=27> */
.L_x_2730:
        /* <DEDUP_REMOVED lines=23> */
.L_x_2731:
[----:B---3--:R-:W-:Y:S02]  /*44d0*/  ISETP.GE.AND P1, PT, R205, c[0x0][0x1d4], PT ;  /* 0x00007500cd007a0c */ /* 0x008fe40003f26270 */
[----:B--2---:R-:W-:-:S05]  /*44e0*/  IADD3 R2, P0, R0, R123, RZ ;  /* 0x0000007b00027210 */ /* 0x004fca0007f1e0ff */
[----:B-1----:R-:W-:-:S06]  /*44f0*/  IMAD.X R3, R5, 0x1, R6, P0 ;  /* 0x0000000105037824 */ /* 0x002fcc00000e0606 */
[----:B------:R-:W-:Y:S01]  /*4500*/  @!PT LDS RZ, [RZ] ;  /* 0x00000000fffff984 */ /* 0x000fe20000000800 */
[----:B------:R-:W-:Y:S01]  /*4510*/  @!PT LDS RZ, [RZ] ;  /* 0x00000000fffff984 */ /* 0x000fe20000000800 */
[----:B------:R-:W-:Y:S01]  /*4520*/  @!PT LDS RZ, [RZ] ;  /* 0x00000000fffff984 */ /* 0x000fe20000000800 */
[----:B------:R1:W-:Y:S02]  /*4530*/  LDGSTS.E.BYPASS.LTC128B.128 [R207+0x4900], [R2.64], !P1 ;  /* 0x0490000002cf7fae */ /* 0x0003e4000c901d46 */
.L_x_2538:
[----:B----4-:R-:W-:Y:S05]  /*4540*/  BSYNC B0 ;  /* 0x0000000000007941 */ /* 0x010fea0003800000 */
.L_x_2537:
        /* <DEDUP_REMOVED lines=8> */
[----:B------:R-:W-:Y:S01]  /*45d0*/  IADD3 R12, -R248, R4, RZ ;  /* 0x00000004f80c7210 */ /* 0x000fe20007ffe1ff */
        /* <DEDUP_REMOVED lines=10> */
.L_x_2732:
        /* <DEDUP_REMOVED lines=17> */
.L_x_2544:
[----:B------:R-:W-:-:S04]  /*4790*/  MOV R3, c[0x0][0x32c] ;  /* 0x0000cb0000037a02 */ /* 0x000fc80000000f00 */
[----:B------:R-:W-:-:S13]  /*47a0*/  ISETP.NE.AND P0, PT, R3, 0x1, PT ;  /* 0x000000010300780c */ /* 0x000fda0003f05270 */
[----:B------:R-:W-:-:S05]  /*47b0*/  @P0 IMAD.HI.U32 R3, R2, c[0x0][0x330], RZ ;  /* 0x0000cc0002030a27 */ /* 0x000fca00078e00ff */
[----:B------:R-:W-:Y:S02]  /*47c0*/  @P0 SHF.R.U32.HI R2, RZ, c[0x0][0x334], R3 ;  /* 0x0000cd00ff020a19 */ /* 0x000fe40000011603 */
.L_x_2545:
[----:B------:R-:W-:Y:S05]  /*47d0*/  BSYNC B0 ;  /* 0x0000000000007941 */ /* 0x000fea0003800000 */
.L_x_2543:
[----:B------:R-:W-:-:S05]  /*47e0*/  IMAD R2, R2, c[0x0][0x32c], R12 ;  /* 0x0000cb0002027a24 */ /* 0x000fca00078e020c */
[----:B------:R-:W-:Y:S02]  /*47f0*/  IADD3 R3, R2, c[0x0][0x32c], RZ ;  /* 0x0000cb0002037a10 */ /* 0x000fe40007ffe0ff */
[----:B------:R-:W-:Y:S02]  /*4800*/  IMNMX R0, R0, R2, !PT ;  /* 0x0000000200007217 */ /* 0x000fe40007800200 */
[----:B------:R-:W-:Y:S02]  /*4810*/  IMNMX R5, R5, R3, PT ;  /* 0x0000000305057217 */ /* 0x000fe40003800200 */
.L_x_2542:
[----:B------:R-:W-:Y:S05]  /*4820*/  BRA.DIV ~URZ, `(.L_x_2546) ;  /* 0x00016d027f007947 */ /* 0x000fea000b800000 */
[----:B------:R2:W3:Y:S02]  /*4830*/  SHFL.IDX PT, R2, R8, 0x1, 0x1c1f ;  /* 0x003c1f0008027f89 */ /* 0x0004e400000e0000 */
.L_x_2733:
[----:B------:R-:W-:Y:S02]  /*4840*/  IMAD.MOV.U32 R3, RZ, RZ, c[0x0][0x32c] ;  /* 0x0000cb00ff037624 */ /* 0x000fe400078e00ff */
[----:B---3--:R-:W-:-:S03]  /*4850*/  IMAD.IADD R6, R10, 0x1, R2 ;  /* 0x000000010a067824 */ /* 0x008fc600078e0202 */
[----:B------:R-:W-:Y:S02]  /*4860*/  ISETP.GE.AND P0, PT, R3, 0x1, PT ;  /* 0x000000010300780c */ /* 0x000fe40003f06270 */
[----:B------:R-:W-:-:S04]  /*4870*/  IADD3 R3, R9, R2, RZ ;  /* 0x0000000209037210 */ /* 0x000fc80007ffe0ff */
[----:B------:R-:W-:-:S07]  /*4880*/  IMNMX R7, R11, R3, PT ;  /* 0x000000030b077217 */ /* 0x000fce0003800200 */
        /* <DEDUP_REMOVED lines=12> */
.L_x_2549:
[----:B------:R-:W-:-:S04]  /*4950*/  MOV R3, c[0x0][0x32c] ;  /* 0x0000cb0000037a02 */ /* 0x000fc80000000f00 */
[----:B------:R-:W-:-:S13]  /*4960*/  ISETP.NE.AND P0, PT, R3, 0x1, PT ;  /* 0x000000010300780c */ /* 0x000fda0003f05270 */
[----:B------:R-:W-:-:S05]  /*4970*/  @P0 IMAD.HI.U32 R3, R2, c[0x0][0x330], RZ ;  /* 0x0000cc0002030a27 */ /* 0x000fca00078e00ff */
[----:B------:R-:W-:Y:S02]  /*4980*/  @P0 SHF.R.U32.HI R2, RZ, c[0x0][0x334], R3 ;  /* 0x0000cd00ff020a19 */ /* 0x000fe40000011603 */
.L_x_2550:
[----:B------:R-:W-:Y:S05]  /*4990*/  BSYNC B0 ;  /* 0x0000000000007941 */ /* 0x000fea0003800000 */
.L_x_2548:
[----:B------:R-:W-:-:S05]  /*49a0*/  IMAD R2, R2, c[0x0][0x32c], R12 ;  /* 0x0000cb0002027a24 */ /* 0x000fca00078e020c */
[----:B------:R-:W-:Y:S02]  /*49b0*/  IADD3 R3, R2, c[0x0][0x32c], RZ ;  /* 0x0000cb0002037a10 */ /* 0x000fe40007ffe0ff */
[----:B------:R-:W-:Y:S02]  /*49c0*/  IMNMX R6, R6, R2, !PT ;  /* 0x0000000206067217 */ /* 0x000fe40007800200 */
[----:B------:R-:W-:Y:S02]  /*49d0*/  IMNMX R7, R7, R3, PT ;  /* 0x0000000307077217 */ /* 0x000fe40003800200 */
.L_x_2547:
        /* <DEDUP_REMOVED lines=18> */
[----:B------:R-:W-:Y:S02]  /*4b00*/  ISETP.GT.AND P0, PT, R0, 0x9, !P1 ;  /* 0x000000090000780c */ /* 0x000fe40004f04270 */
[----:B------:R-:W-:Y:S02]  /*4b10*/  ISETP.GE.AND P2, PT, R4, 0x41, PT ;  /* 0x000000410400780c */ /* 0x000fe40003f46270 */
[----:B------:R-:W-:Y:S02]  /*4b20*/  ISETP.LT.OR P0, PT, R5, 0xa, P0 ;  /* 0x0000000a0500780c */ /* 0x000fe40000701670 */
[----:B------:R-:W-:-:S02]  /*4b30*/  @P1 LOP3.LUT R204, R204, 0x200, RZ, 0xfc, !PT ;  /* 0x00000200cccc1812 */ /* 0x000fc400078efcff */
        /* <DEDUP_REMOVED lines=69> */
[----:B------:R-:W-:-:S13]  /*4f90*/  ISETP.GE.AND P0, PT, R4, 0x49, PT ;  /* 0x000000490400780c */ /* 0x000fda0003f06270 */
[----:B------:R-:W-:Y:S02]  /*4fa0*/  @P0 LOP3.LUT R204, R204, 0x800, RZ, 0xfc, !PT ;  /* 0x00000800cccc0812 */ /* 0x000fe400078efcff */
[----:B------:R-:W-:Y:S02]  /*4fb0*/  ISETP.GT.AND P0, PT, R0, 0x48, !P0 ;  /* 0x000000480000780c */ /* 0x000fe40004704270 */
[----:B------:R-:W-:Y:S02]  /*4fc0*/  LOP3.LUT R204, R204, 0xffffefff, RZ, 0xc0, !PT ;  /* 0xffffefffcccc7812 */ /* 0x000fe400078ec0ff */
[----:B------:R-:W-:-:S04]  /*4fd0*/  ISETP.LT.OR P0, PT, R5, 0x49, P0 ;  /* 0x000000490500780c */ /* 0x000fc80000701670 */
[----:B------:R-:W-:Y:S02]  /*4fe0*/  FSEL R167, R24, -INF , !P0 ;  /* 0xff80000018a77808 */ /* 0x000fe40004000000 */
[----:B------:R-:W-:-:S13]  /*4ff0*/  ISETP.GE.AND P0, PT, R4, 0x1, PT ;  /* 0x000000010400780c */ /* 0x000fda0003f06270 */
[----:B------:R-:W-:Y:S02]  /*5000*/  @P0 LOP3.LUT R204, R204, 0x1000, RZ, 0xfc, !PT ;  /* 0x00001000cccc0812 */ /* 0x000fe400078efcff */
[----:B------:R-:W-:Y:S02]  /*5010*/  ISETP.GT.AND P0, PT, R0, RZ, !P0 ;  /* 0x000000ff0000720c */ /* 0x000fe40004704270 */
[----:B------:R-:W-:Y:S02]  /*5020*/  LOP3.LUT R204, R204, 0xffffdfff, RZ, 0xc0, !PT ;  /* 0xffffdfffcccc7812 */ /* 0x000fe400078ec0ff */
        /* <DEDUP_REMOVED lines=8> */
[----:B------:R3:W4:Y:S02]  /*50b0*/  SHFL.IDX PT, R3, R8, 0x2, 0x1c1f ;  /* 0x005c1f0008037f89 */ /* 0x00072400000e0000 */
.L_x_2734:
        /* <DEDUP_REMOVED lines=17> */
.L_x_2554:
[----:B------:R-:W-:-:S04]  /*51d0*/  MOV R4, c[0x0][0x32c] ;  /* 0x0000cb0000047a02 */ /* 0x000fc80000000f00 */
[----:B------:R-:W-:-:S13]  /*51e0*/  ISETP.NE.AND P0, PT, R4, 0x1, PT ;  /* 0x000000010400780c */ /* 0x000fda0003f05270 */
[----:B------:R-:W-:-:S05]  /*51f0*/  @P0 IMAD.HI.U32 R4, R3, c[0x0][0x330], RZ ;  /* 0x0000cc0003040a27 */ /* 0x000fca00078e00ff */
[----:B------:R-:W-:Y:S02]  /*5200*/  @P0 SHF.R.U32.HI R3, RZ, c[0x0][0x334], R4 ;  /* 0x0000cd00ff030a19 */ /* 0x000fe40000011604 */
.L_x_2555:
[----:B------:R-:W-:Y:S05]  /*5210*/  BSYNC B0 ;  /* 0x0000000000007941 */ /* 0x000fea0003800000 */
.L_x_2553:
[----:B------:R-:W-:-:S05]  /*5220*/  IMAD R3, R3, c[0x0][0x32c], R12 ;  /* 0x0000cb0003037a24 */ /* 0x000fca00078e020c */
[----:B------:R-:W-:Y:S02]  /*5230*/  IADD3 R4, R3, c[0x0][0x32c], RZ ;  /* 0x0000cb0003047a10 */ /* 0x000fe40007ffe0ff */
[----:B------:R-:W-:Y:S02]  /*5240*/  IMNMX R0, R0, R3, !PT ;  /* 0x0000000300007217 */ /* 0x000fe40007800200 */
[----:B------:R-:W-:Y:S02]  /*5250*/  IMNMX R2, R2, R4, PT ;  /* 0x0000000402027217 */ /* 0x000fe40003800200 */
.L_x_2552:
[----:B------:R-:W-:Y:S02]  /*5260*/  LOP3.LUT P0, RZ, R204, 0x400, RZ, 0xc0, !PT ;  /* 0x00000400ccff7812 */ /* 0x000fe4000780c0ff */
[----:B------:R-:W-:Y:S02]  /*5270*/  P2R R3, PR, RZ, 0x40 ;  /* 0x00000040ff037803 */ /* 0x000fe40000000000 */
        /* <DEDUP_REMOVED lines=73> */
[----:B------:R-:W-:Y:S02]  /*5710*/  ISETP.GT.AND P0, PT, R0, RZ, !P6 ;  /* 0x000000ff0000720c */ /* 0x000fe40007704270 */
[----:B------:R-:W-:Y:S02]  /*5720*/  ISETP.NE.AND P6, PT, R3, RZ, PT ;  /* 0x000000ff0300720c */ /* 0x000fe40003fc5270 */
        /* <DEDUP_REMOVED lines=74> */
.L_x_2735:
        /* <DEDUP_REMOVED lines=17> */
.L_x_2559:
[----:B------:R-:W-:-:S04]  /*5ce0*/  MOV R4, c[0x0][0x32c] ;  /* 0x0000cb0000047a02 */ /* 0x000fc80000000f00 */
[----:B------:R-:W-:-:S13]  /*5cf0*/  ISETP.NE.AND P0, PT, R4, 0x1, PT ;  /* 0x000000010400780c */ /* 0x000fda0003f05270 */
[----:B------:R-:W-:-:S05]  /*5d00*/  @P0 IMAD.HI.U32 R4, R3, c[0x0][0x330], RZ ;  /* 0x0000cc0003040a27 */ /* 0x000fca00078e00ff */
[----:B------:R-:W-:Y:S02]  /*5d10*/  @P0 SHF.R.U32.HI R3, RZ, c[0x0][0x334], R4 ;  /* 0x0000cd00ff030a19 */ /* 0x000fe40000011604 */
.L_x_2560:
[----:B------:R-:W-:Y:S05]  /*5d20*/  BSYNC B0 ;  /* 0x0000000000007941 */ /* 0x000fea0003800000 */
.L_x_2558:
[----:B------:R-:W-:-:S05]  /*5d30*/  IMAD R3, R3, c[0x0][0x32c], R12 ;  /* 0x0000cb0003037a24 */ /* 0x000fca00078e020c */
[----:B------:R-:W-:Y:S02]  /*5d40*/  IADD3 R4, R3, c[0x0][0x32c], RZ ;  /* 0x0000cb0003047a10 */ /* 0x000fe40007ffe0ff */
[----:B------:R-:W-:Y:S02]  /*5d50*/  IMNMX R0, R0, R3, !PT ;  /* 0x0000000300007217 */ /* 0x000fe40007800200 */
[----:B------:R-:W-:Y:S02]  /*5d60*/  IMNMX R2, R2, R4, PT ;  /* 0x0000000402027217 */ /* 0x000fe40003800200 */
.L_x_2557:
[----:B------:R-:W-:Y:S02]  /*5d70*/  LOP3.LUT P0, RZ, R204, 0x400, RZ, 0xc0, !PT ;  /* 0x00000400ccff7812 */ /* 0x000fe4000780c0ff */
[----:B------:R-:W-:Y:S02]  /*5d80*/  FMNMX.FTZ R3, R33, R34, !PT ;  /* 0x0000002221037209 */ /* 0x000fe40007810000 */
[----:B------:R-:W-:Y:S02]  /*5d90*/  ISETP.GT.AND P0, PT, R0, 0x8, !P0 ;  /* 0x000000080000780c */ /* 0x000fe40004704270 */
[----:B------:R-:W-:-:S02]  /*5da0*/  FMNMX.FTZ R3, R36, R3, !PT ;  /* 0x0000000324037209 */ /* 0x000fc40007810000 */
[----:B------:R-:W-:Y:S02]  /*5db0*/  ISETP.LT.OR P0, PT, R2, 0x9, P0 ;  /* 0x000000090200780c */ /* 0x000fe40000701670 */
[----:B------:R-:W-:Y:S02]  /*5dc0*/  FMNMX.FTZ R3, R37, R3, !PT ;  /* 0x0000000325037209 */ /* 0x000fe40007810000 */
[----:B------:R-:W-:Y:S02]  /*5dd0*/  FSEL R11, R46, -INF , !P0 ;  /* 0xff8000002e0b7808 */ /* 0x000fe40004000000 */
[----:B------:R-:W-:Y:S02]  /*5de0*/  LOP3.LUT P0, RZ, R204, 0x200, RZ, 0xc0, !PT ;  /* 0x00000200ccff7812 */ /* 0x000fe4000780c0ff */
[----:B------:R-:W-:Y:S02]  /*5df0*/  FMNMX.FTZ R3, R39, R3, !PT ;  /* 0x0000000327037209 */ /* 0x000fe40007810000 */
[----:B------:R-:W-:-:S02]  /*5e00*/  ISETP.GT.AND P0, PT, R0, 0x9, !P0 ;  /* 0x000000090000780c */ /* 0x000fc40004704270 */
[----:B------:R-:W-:Y:S02]  /*5e10*/  FMNMX.FTZ R3, R44, R3, !PT ;  /* 0x000000032c037209 */ /* 0x000fe40007810000 */
[----:B------:R-:W-:Y:S02]  /*5e20*/  ISETP.LT.OR P0, PT, R2, 0xa, P0 ;  /* 0x0000000a0200780c */ /* 0x000fe40000701670 */
[----:B------:R-:W-:Y:S02]  /*5e30*/  FMNMX.FTZ R3, R48, R3, !PT ;  /* 0x0000000330037209 */ /* 0x000fe40007810000 */
[----:B------:R-:W-:Y:S02]  /*5e40*/  FSEL R32, R47, -INF , !P0 ;  /* 0xff8000002f207808 */ /* 0x000fe40004000000 */
[----:B------:R-:W-:Y:S02]  /*5e50*/  LOP3.LUT P0, RZ, R204, 0x100, RZ, 0xc0, !PT ;  /* 0x00000100ccff7812 */ /* 0x000fe4000780c0ff */
[----:B------:R-:W-:-:S02]  /*5e60*/  FMNMX.FTZ R3, R94, R3, !PT ;  /* 0x000000035e037209 */ /* 0x000fc40007810000 */
[----:B------:R-:W-:Y:S02]  /*5e70*/  ISETP.GT.AND P0, PT, R0, 0x10, !P0 ;  /* 0x000000100000780c */ /* 0x000fe40004704270 */
[----:B------:R-:W-:Y:S02]  /*5e80*/  FMNMX.FTZ R3, R126, R3, !PT ;  /* 0x000000037e037209 */ /* 0x000fe40007810000 */
[----:B------:R-:W-:Y:S02]  /*5e90*/  ISETP.LT.OR P0, PT, R2, 0x11, P0 ;  /* 0x000000110200780c */ /* 0x000fe40000701670 */
[----:B------:R-:W-:Y:S02]  /*5ea0*/  FMNMX.FTZ R3, R127, R3, !PT ;  /* 0x000000037f037209 */ /* 0x000fe40007810000 */
[----:B------:R-:W-:Y:S02]  /*5eb0*/  FSEL R60, R114, -INF , !P0 ;  /* 0xff800000723c7808 */ /* 0x000fe40004000000 */
[----:B------:R-:W-:-:S02]  /*5ec0*/  LOP3.LUT P0, RZ, R204, 0x80, RZ, 0xc0, !PT ;  /* 0x00000080ccff7812 */ /* 0x000fc4000780c0ff */
[----:B------:R-:W-:Y:S02]  /*5ed0*/  FMNMX.FTZ R3, R128, R3, !PT ;  /* 0x0000000380037209 */ /* 0x000fe40007810000 */
[----:B------:R-:W-:Y:S02]  /*5ee0*/  ISETP.GT.AND P0, PT, R0, 0x11, !P0 ;  /* 0x000000110000780c */ /* 0x000fe40004704270 */
[----:B------:R-:W-:Y:S02]  /*5ef0*/  FMNMX.FTZ R3, R129, R3, !PT ;  /* 0x0000000381037209 */ /* 0x000fe40007810000 */
[----:B------:R-:W-:Y:S02]  /*5f00*/  ISETP.LT.OR P0, PT, R2, 0x12, P0 ;  /* 0x000000120200780c */ /* 0x000fe40000701670 */
[----:B------:R-:W-:Y:S02]  /*5f10*/  FMNMX.FTZ R3, R153, R3, !PT ;  /* 0x0000000399037209 */ /* 0x000fe40007810000 */
[----:B------:R-:W-:-:S02]  /*5f20*/  FSEL R62, R115, -INF , !P0 ;  /* 0xff800000733e7808 */ /* 0x000fc40004000000 */
[----:B------:R-:W-:Y:S02]  /*5f30*/  LOP3.LUT P0, RZ, R204, 0x20, RZ, 0xc0, !PT ;  /* 0x00000020ccff7812 */ /* 0x000fe4000780c0ff */
[----:B------:R-:W-:Y:S02]  /*5f40*/  FMNMX.FTZ R3, R152, R3, !PT ;  /* 0x0000000398037209 */ /* 0x000fe40007810000 */
[----:B------:R-:W-:Y:S02]  /*5f50*/  ISETP.GT.AND P0, PT, R0, 0x18, !P0 ;  /* 0x000000180000780c */ /* 0x000fe40004704270 */
[----:B------:R-:W-:Y:S02]  /*5f60*/  FMNMX.FTZ R3, R151, R3, !PT ;  /* 0x0000000397037209 */ /* 0x000fe40007810000 */
[----:B------:R-:W-:Y:S02]  /*5f70*/  ISETP.LT.OR P0, PT, R2, 0x19, P0 ;  /* 0x000000190200780c */ /* 0x000fe40000701670 */
[----:B------:R-:W-:-:S02]  /*5f80*/  FMNMX.FTZ R3, R150, R3, !PT ;  /* 0x0000000396037209 */ /* 0x000fc40007810000 */
[----:B------:R-:W-:Y:S02]  /*5f90*/  FSEL R63, R98, -INF , !P0 ;  /* 0xff800000623f7808 */ /* 0x000fe40004000000 */
        /* <DEDUP_REMOVED lines=40> */
[C---:B------:R-:W-:Y:S02]  /*6220*/  ISETP.GT.AND P0, PT, R0.reuse, 0x41, !P1 ;  /* 0x000000410000780c */ /* 0x040fe40004f04270 */
[----:B------:R-:W-:Y:S02]  /*6230*/  ISETP.GT.AND P1, PT, R0, RZ, !P5 ;  /* 0x000000ff0000720c */ /* 0x000fe40006f24270 */
[C---:B------:R-:W-:Y:S02]  /*6240*/  ISETP.LT.OR P0, PT, R2.reuse, 0x42, P0 ;  /* 0x000000420200780c */ /* 0x040fe40000701670 */
[----:B------:R-:W-:Y:S02]  /*6250*/  ISETP.LT.OR P1, PT, R2, 0x1, P1 ;  /* 0x000000010200780c */ /* 0x000fe40000f21670 */
[----:B------:R-:W-:-:S02]  /*6260*/  FSEL R156, R103, -INF , !P0 ;  /* 0xff800000679c7808 */ /* 0x000fc40004000000 */
[----:B------:R-:W-:Y:S02]  /*6270*/  ISETP.GT.AND P0, PT, R0, 0x1, !P3 ;  /* 0x000000010000780c */ /* 0x000fe40005f04270 */
[----:B------:R-:W-:Y:S02]  /*6280*/  FSEL R9, R118, -INF , !P1 ;  /* 0xff80000076097808 */ /* 0x000fe40004800000 */
[----:B------:R-:W-:-:S04]  /*6290*/  ISETP.LT.OR P0, PT, R2, 0x2, P0 ;  /* 0x000000020200780c */ /* 0x000fc80000701670 */
[----:B------:R-:W-:Y:S02]  /*62a0*/  FSEL R10, R119, -INF , !P0 ;  /* 0xff800000770a7808 */ /* 0x000fe40004000000 */
[----:B------:R-:W-:Y:S02]  /*62b0*/  ISETP.GT.AND P0, PT, R0, 0x48, !P4 ;  /* 0x000000480000780c */ /* 0x000fe40006704270 */
[----:B------:R-:W-:Y:S02]  /*62c0*/  FMNMX.FTZ R7, R9, R10, !PT ;  /* 0x0000000a09077209 */ /* 0x000fe40007810000 */
[----:B------:R-:W-:Y:S02]  /*62d0*/  ISETP.LT.OR P0, PT, R2, 0x49, P0 ;  /* 0x000000490200780c */ /* 0x000fe40000701670 */
[----:B------:R-:W-:Y:S02]  /*62e0*/  FMNMX.FTZ R7, R11, R7, !PT ;  /* 0x000000070b077209 */ /* 0x000fe40007810000 */
[----:B------:R-:W-:-:S02]  /*62f0*/  FSEL R155, R82, -INF , !P0 ;  /* 0xff800000529b7808 */ /* 0x000fc40004000000 */
[----:B------:R-:W-:Y:S02]  /*6300*/  ISETP.GT.AND P0, PT, R0, 0x49, !P6 ;  /* 0x000000490000780c */ /* 0x000fe40007704270 */
[----:B------:R-:W-:Y:S02]  /*6310*/  FMNMX.FTZ R0, R13, R16, !PT ;  /* 0x000000100d007209 */ /* 0x000fe40007810000 */
[----:B------:R-:W-:Y:S02]  /*6320*/  ISETP.LT.OR P0, PT, R2, 0x4a, P0 ;  /* 0x0000004a0200780c */ /* 0x000fe40000701670 */
        /* <DEDUP_REMOVED lines=60> */
.L_x_2736:
[----:B--2---:R-:W-:Y:S01]  /*66f0*/  FMNMX.FTZ R4, R0, R2, !PT ;  /* 0x0000000200047209 */ /* 0x004fe20007810000 */
[----:B------:R-:W-:Y:S05]  /*6700*/  BRA.DIV ~URZ, `(.L_x_2562) ;  /* 0x00014fd27f007947 */ /* 0x000fea000b800000 */
[----:B-1----:R-:W1:Y:S04]  /*6710*/  SHFL.BFLY PT, R0, R5, 0x2, 0x1f ;  /* 0x0c401f0005007f89 */ /* 0x002e6800000e0000 */
[----:B------:R-:W2:Y:S04]  /*6720*/  SHFL.BFLY PT, R2, R6, 0x2, 0x1f ;  /* 0x0c401f0006027f89 */ /* 0x000ea800000e0000 */
[----:B---34-:R-:W3:Y:S04]  /*6730*/  SHFL.BFLY PT, R8, R7, 0x2, 0x1f ;  /* 0x0c401f0007087f89 */ /* 0x018ee800000e0000 */
        /* <DEDUP_REMOVED lines=10> */
.L_x_2737:
        /* <DEDUP_REMOVED lines=10> */
[----:B------:R-:W-:Y:S01]  /*6880*/  FSEL R3, R3, RZ, P0 ;  /* 0x000000ff03037208 */ /* 0x000fe20000000000 */
[----:B------:R-:W-:Y:S01]  /*6890*/  LDSM.16.MT88.4 R24, [R193] ;  /* 0x00000000c118783b */ /* 0x000fe20000004200 */
[----:B------:R-:W-:Y:S01]  /*68a0*/  FSETP.NEU.FTZ.AND P0, PT, R95, -INF , PT ;  /* 0xff8000005f00780b */ /* 0x000fe20003f1d000 */
[----:B------:R1:W-:Y:S03]  /*68b0*/  MUFU.EX2 R225, R0 ;  /* 0x0000000000e17308 */ /* 0x0003e60000000800 */
[----:B------:R-:W-:-:S02]  /*68c0*/  FSEL R2, R2, RZ, P0 ;  /* 0x000000ff02027208 */ /* 0x000fc40000000000 */
[----:B------:R-:W-:-:S03]  /*68d0*/  FSETP.NEU.FTZ.AND P0, PT, R61, -INF , PT ;  /* 0xff8000003d00780b */ /* 0x000fc60003f1d000 */
[----:B------:R-:W-:-:S04]  /*68e0*/  FFMA.FTZ R5, R36, c[0x0][0x2d0], -R2 ;  /* 0x0000b40024057a23 */ /* 0x000fc80000010802 */
[----:B------:R2:W-:Y:S01]  /*68f0*/  MUFU.EX2 R218, R5 ;  /* 0x0000000500da7308 */ /* 0x0005e20000000800 */
[----:B-1----:R-:W-:-:S07]  /*6900*/  FFMA.FTZ R0, R15, c[0x0][0x2d0], -R4 ;  /* 0x0000b4000f007a23 */ /* 0x002fce0000010804 */
[----:B------:R1:W4:Y:S01]  /*6910*/  MUFU.EX2 R223, R0 ;  /* 0x0000000000df7308 */ /* 0x0003220000000800 */
[----:B--2---:R-:W-:-:S07]  /*6920*/  FFMA.FTZ R5, R37, c[0x0][0x2d0], -R2 ;  /* 0x0000b40025057a23 */ /* 0x004fce0000010802 */
[----:B------:R-:W-:Y:S01]  /*6930*/  MUFU.EX2 R232, R5 ;  /* 0x0000000500e87308 */ /* 0x000fe20000000800 */
[----:B-1----:R-:W-:Y:S01]  /*6940*/  FFMA.FTZ R0, R17, c[0x0][0x2d0], -R4 ;  /* 0x0000b40011007a23 */ /* 0x002fe20000010804 */
[----:B----4-:R-:W-:-:S06]  /*6950*/  F2FP.PACK_AB R12, R223, R225 ;  /* 0x000000e1df0c723e */ /* 0x010fcc00000000ff */
[----:B------:R1:W-:Y:S02]  /*6960*/  MUFU.EX2 R227, R0 ;  /* 0x0000000000e37308 */ /* 0x0003e40000000800 */
[----:B-1----:R-:W-:-:S06]  /*6970*/  FFMA.FTZ R0, R18, c[0x0][0x2d0], -R4 ;  /* 0x0000b40012007a23 */ /* 0x002fcc0000010804 */
[----:B------:R1:W2:Y:S02]  /*6980*/  MUFU.EX2 R243, R0 ;  /* 0x0000000000f37308 */ /* 0x0002a40000000800 */
[----:B-1----:R-:W-:Y:S01]  /*6990*/  FFMA.FTZ R0, R20, c[0x0][0x2d0], -R4 ;  /* 0x0000b40014007a23 */ /* 0x002fe20000010804 */
[----:B--2---:R-:W-:-:S05]  /*69a0*/  F2FP.PACK_AB R14, R243, R227 ;  /* 0x000000e3f30e723e */ /* 0x004fca00000000ff */
[----:B------:R1:W-:Y:S02]  /*69b0*/  MUFU.EX2 R246, R0 ;  /* 0x0000000000f67308 */ /* 0x0003e40000000800 */
[----:B-1----:R-:W-:-:S06]  /*69c0*/  FFMA.FTZ R0, R21, c[0x0][0x2d0], -R4 ;  /* 0x0000b40015007a23 */ /* 0x002fcc0000010804 */
[----:B------:R1:W-:Y:S02]  /*69d0*/  MUFU.EX2 R251, R0 ;  /* 0x0000000000fb7308 */ /* 0x0003e40000000800 */
[----:B-1----:R-:W-:Y:S02]  /*69e0*/  FFMA.FTZ R0, R22, c[0x0][0x2d0], -R4 ;  /* 0x0000b40016007a23 */ /* 0x002fe40000010804 */
[----:B------:R-:W-:Y:S04]  /*69f0*/  LDSM.16.MT88.4 R20, [R190] ;  /* 0x00000000be14783b */ /* 0x000fe80000004200 */
[----:B------:R1:W-:Y:S02]  /*6a00*/  MUFU.EX2 R252, R0 ;  /* 0x0000000000fc7308 */ /* 0x0003e40000000800 */
[----:B-1----:R-:W-:-:S06]  /*6a10*/  FFMA.FTZ R0, R13, c[0x0][0x2d0], -R3 ;  /* 0x0000b4000d007a23 */ /* 0x002fcc0000010803 */
[----:B------:R1:W-:Y:S02]  /*6a20*/  MUFU.EX2 R221, R0 ;  /* 0x0000000000dd7308 */ /* 0x0003e40000000800 */
[----:B-1----:R-:W-:-:S06]  /*6a30*/  FFMA.FTZ R0, R16, c[0x0][0x2d0], -R3 ;  /* 0x0000b40010007a23 */ /* 0x002fcc0000010803 */
[----:B------:R1:W2:Y:S02]  /*6a40*/  MUFU.EX2 R219, R0 ;  /* 0x0000000000db7308 */ /* 0x0002a40000000800 */
[--C-:B-1----:R-:W-:Y:S01]  /*6a50*/  FFMA.FTZ R0, R19, c[0x0][0x2d0], -R3.reuse ;  /* 0x0000b40013007a23 */ /* 0x102fe20000010803 */
[----:B--2---:R-:W-:Y:S01]  /*6a60*/  F2FP.PACK_AB R13, R219, R221 ;  /* 0x000000dddb0d723e */ /* 0x004fe200000000ff */
[----:B------:R-:W1:Y:S04]  /*6a70*/  LDSM.16.MT88.4 R16, [R192] ;  /* 0x00000000c010783b */ /* 0x000e680000004200 */
[----:B------:R2:W-:Y:S02]  /*6a80*/  MUFU.EX2 R222, R0 ;  /* 0x0000000000de7308 */ /* 0x0005e40000000800 */
[----:B--2---:R-:W-:-:S06]  /*6a90*/  FFMA.FTZ R0, R35, c[0x0][0x2d0], -R3 ;  /* 0x0000b40023007a23 */ /* 0x004fcc0000010803 */
[----:B------:R2:W4:Y:S02]  /*6aa0*/  MUFU.EX2 R239, R0 ;  /* 0x0000000000ef7308 */ /* 0x0005240000000800 */
[----:B--2---:R-:W-:Y:S01]  /*6ab0*/  FFMA.FTZ R0, R33, c[0x0][0x2d0], -R2 ;  /* 0x0000b40021007a23 */ /* 0x004fe20000010802 */
[----:B----4-:R-:W-:-:S05]  /*6ac0*/  F2FP.PACK_AB R15, R239, R222 ;  /* 0x000000deef0f723e */ /* 0x010fca00000000ff */
[----:B------:R2:W-:Y:S02]  /*6ad0*/  MUFU.EX2 R216, R0 ;  /* 0x0000000000d87308 */ /* 0x0005e40000000800 */
[C---:B-1----:R-:W-:Y:S08]  /*6ae0*/  HMMA.16816.F32 R88, R12.reuse, R16, RZ ;  /* 0x000000100c58723c */ /* 0x042ff000000018ff */
[----:B------:R-:W-:Y:S01]  /*6af0*/  HMMA.16816.F32 R68, R12, R18, RZ ;  /* 0x000000120c44723c */ /* 0x000fe200000018ff */
[----:B--2---:R-:W-:-:S04]  /*6b00*/  FFMA.FTZ R0, R34, c[0x0][0x2d0], -R2 ;  /* 0x0000b40022007a23 */ /* 0x004fc80000010802 */
[----:B------:R1:W2:Y:S03]  /*6b10*/  MUFU.EX2 R215, R0 ;  /* 0x0000000000d77308 */ /* 0x0002a60000000800 */
[C---:B------:R-:W-:Y:S08]  /*6b20*/  HMMA.16816.F32 R104, R12.reuse, R20, RZ ;  /* 0x000000140c68723c */ /* 0x040ff000000018ff */
[----:B------:R-:W-:Y:S01]  /*6b30*/  HMMA.16816.F32 R84, R12, R22, RZ ;  /* 0x000000160c54723c */ /* 0x000fe200000018ff */
[----:B-1----:R-:W-:Y:S01]  /*6b40*/  FMUL.FTZ R0, R61, c[0x0][0x2d0] ;  /* 0x0000b4003d007a20 */ /* 0x002fe20000410000 */
[----:B--2---:R-:W-:-:S06]  /*6b50*/  F2FP.PACK_AB R8, R215, R216 ;  /* 0x000000d8d708723e */ /* 0x004fcc00000000ff */
[----:B------:R-:W-:Y:S01]  /*6b60*/  HMMA.16816.F32 R72, R12, R28, RZ ;  /* 0x0000001c0c48723c */ /* 0x000fe200000018ff */
[----:B------:R-:W-:-:S05]  /*6b70*/  FSEL R0, R0, RZ, P0 ;  /* 0x000000ff00007208 */ /* 0x000fca0000000000 */
[--C-:B------:R-:W-:Y:S02]  /*6b80*/  FFMA.FTZ R5, R9, c[0x0][0x2d0], -R0.reuse ;  /* 0x0000b40009057a23 */ /* 0x100fe40000010800 */
[C---:B------:R-:W-:Y:S01]  /*6b90*/  HMMA.16816.F32 R80, R12.reuse, R30, RZ ;  /* 0x0000001e0c50723c */ /* 0x040fe200000018ff */
[--C-:B------:R-:W-:Y:S01]  /*6ba0*/  FFMA.FTZ R6, R63, c[0x0][0x2d0], -R0.reuse ;  /* 0x0000b4003f067a23 */ /* 0x100fe20000010800 */
[----:B------:R1:W-:Y:S06]  /*6bb0*/  MUFU.EX2 R220, R5 ;  /* 0x0000000500dc7308 */ /* 0x0003ec0000000800 */
[C---:B------:R-:W-:Y:S02]  /*6bc0*/  HMMA.16816.F32 R76, R12.reuse, R24, RZ ;  /* 0x000000180c4c723c */ /* 0x040fe400000018ff */
[----:B------:R2:W-:Y:S06]  /*6bd0*/  MUFU.EX2 R234, R6 ;  /* 0x0000000600ea7308 */ /* 0x0005ec0000000800 */
[----:B------:R-:W-:Y:S01]  /*6be0*/  HMMA.16816.F32 R100, R12, R26, RZ ;  /* 0x0000001a0c64723c */ /* 0x000fe200000018ff */
[----:B-1----:R-:W-:Y:S01]  /*6bf0*/  FFMA.FTZ R5, R10, c[0x0][0x2d0], -R0 ;  /* 0x0000b4000a057a23 */ /* 0x002fe20000010800 */
[----:B------:R-:W-:-:S03]  /*6c00*/  F2FP.PACK_AB R10, R232, R218 ;  /* 0x000000dae80a723e */ /* 0x000fc600000000ff */
[----:B------:R1:W4:Y:S02]  /*6c10*/  MUFU.EX2 R217, R5 ;  /* 0x0000000500d97308 */ /* 0x0003240000000800 */
[----:B------:R-:W-:Y:S01]  /*6c20*/  F2FP.PACK_AB R12, R251, R246 ;  /* 0x000000f6fb0c723e */ /* 0x000fe200000000ff */
[----:B--2---:R-:W-:-:S05]  /*6c30*/  FFMA.FTZ R6, R129, c[0x0][0x2d0], -R2 ;  /* 0x0000b40081067a23 */ /* 0x004fca0000010802 */
        /* <DEDUP_REMOVED lines=15> */
[----:B------:R-:W2:Y:S07]  /*6d30*/  LDSM.16.MT88.4 R28, [R189+0x800] ;  /* 0x00080000bd1c783b */ /* 0x000eae0000004200 */
[----:B------:R-:W-:Y:S01]  /*6d40*/  HMMA.16816.F32 R56, R8, R26, RZ ;  /* 0x0000001a0838723c */ /* 0x000fe200000018ff */
[----:B-1----:R-:W-:-:S04]  /*6d50*/  FFMA.FTZ R5, R40, c[0x0][0x2d0], -R3 ;  /* 0x0000b40028057a23 */ /* 0x002fc80000010803 */
[----:B------:R1:W4:Y:S02]  /*6d60*/  MUFU.EX2 R245, R5 ;  /* 0x0000000500f57308 */ /* 0x0003240000000800 */
[----:B-1----:R-:W-:Y:S01]  /*6d70*/  FFMA.FTZ R5, R41, c[0x0][0x2d0], -R3 ;  /* 0x0000b40029057a23 */ /* 0x002fe20000010803 */
[----:B----4-:R-:W-:-:S05]  /*6d80*/  F2FP.PACK_AB R13, R245, R228 ;  /* 0x000000e4f50d723e */ /* 0x010fca00000000ff */
[----:B------:R1:W-:Y:S02]  /*6d90*/  MUFU.EX2 R244, R5 ;  /* 0x0000000500f47308 */ /* 0x0003e40000000800 */
[----:B-1----:R-:W-:Y:S02]  /*6da0*/  FFMA.FTZ R5, R42, c[0x0][0x2d0], -R3 ;  /* 0x0000b4002a057a23 */ /* 0x002fe40000010803 */
[C---:B------:R-:W-:Y:S01]  /*6db0*/  HMMA.16816.F32 R40, R8.reuse, R24, RZ ;  /* 0x000000180828723c */ /* 0x040fe200000018ff */
[----:B------:R-:W1:Y:S03]  /*6dc0*/  LDSM.16.MT88.4 R24, [R190+0x800] ;  /* 0x00080000be18783b */ /* 0x000e660000004200 */
[----:B------:R4:W5:Y:S02]  /*6dd0*/  MUFU.EX2 R247, R5 ;  /* 0x0000000500f77308 */ /* 0x0009640000000800 */
[--C-:B----4-:R-:W-:Y:S01]  /*6de0*/  FFMA.FTZ R5, R39, c[0x0][0x2d0], -R2.reuse ;  /* 0x0000b40027057a23 */ /* 0x110fe20000010802 */
[----:B-----5:R-:W-:Y:S01]  /*6df0*/  F2FP.PACK_AB R15, R247, R244 ;  /* 0x000000f4f70f723e */ /* 0x020fe200000000ff */
[----:B------:R-:W-:Y:S01]  /*6e00*/  HMMA.16816.F32 R36, R8, R16, RZ ;  /* 0x000000100824723c */ /* 0x000fe200000018ff */
[----:B------:R-:W4:Y:S03]  /*6e10*/  LDSM.16.MT88.4 R16, [R192+0x800] ;  /* 0x00080000c010783b */ /* 0x000f260000004200 */
[----:B------:R5:W-:Y:S04]  /*6e20*/  MUFU.EX2 R226, R5 ;  /* 0x0000000500e27308 */ /* 0x000be80000000800 */
[----:B--2---:R-:W-:Y:S01]  /*6e30*/  HMMA.16816.F32 R72, R12, R28, R72 ;  /* 0x0000001c0c48723c */ /* 0x004fe20000001848 */
[----:B-----5:R-:W-:-:S07]  /*6e40*/  FFMA.FTZ R5, R44, c[0x0][0x2d0], -R2 ;  /* 0x0000b4002c057a23 */ /* 0x020fce0000010802 */
[----:B------:R-:W-:Y:S01]  /*6e50*/  HMMA.16816.F32 R44, R8, R20, RZ ;  /* 0x00000014082c723c */ /* 0x000fe200000018ff */
[----:B------:R2:W5:Y:S07]  /*6e60*/  MUFU.EX2 R241, R5 ;  /* 0x0000000500f17308 */ /* 0x00056e0000000800 */
[----:B-1----:R-:W-:Y:S01]  /*6e70*/  HMMA.16816.F32 R112, R12, R24, R104 ;  /* 0x000000180c70723c */ /* 0x002fe20000001868 */
[----:B--2---:R-:W-:-:S07]  /*6e80*/  FFMA.FTZ R5, R48, c[0x0][0x2d0], -R2 ;  /* 0x0000b40030057a23 */ /* 0x004fce0000010802 */
[----:B------:R-:W-:Y:S01]  /*6e90*/  HMMA.16816.F32 R48, R8, R22, RZ ;  /* 0x000000160830723c */ /* 0x000fe200000018ff */
[----:B------:R-:W1:Y:S01]  /*6ea0*/  LDSM.16.MT88.4 R20, [R193+0x800] ;  /* 0x00080000c114783b */ /* 0x000e620000004200 */
[----:B------:R2:W-:Y:S05]  /*6eb0*/  MUFU.EX2 R240, R5 ;  /* 0x0000000500f07308 */ /* 0x0005ea0000000800 */
[----:B-----5:R-:W-:Y:S01]  /*6ec0*/  F2FP.PACK_AB R8, R241, R226 ;  /* 0x000000e2f108723e */ /* 0x020fe200000000ff */
[C---:B----4-:R-:W-:Y:S08]  /*6ed0*/  HMMA.16816.F32 R88, R12.reuse, R16, R88 ;  /* 0x000000100c58723c */ /* 0x050ff00000001858 */
[----:B------:R-:W-:Y:S01]  /*6ee0*/  HMMA.16816.F32 R68, R12, R18, R68 ;  /* 0x000000120c44723c */ /* 0x000fe20000001844 */
[----:B--2---:R-:W-:-:S04]  /*6ef0*/  FFMA.FTZ R5, R94, c[0x0][0x2d0], -R2 ;  /* 0x0000b4005e057a23 */ /* 0x004fc80000010802 */
[----:B------:R2:W4:Y:S02]  /*6f00*/  MUFU.EX2 R242, R5 ;  /* 0x0000000500f27308 */ /* 0x0005240000000800 */
[--C-:B--2---:R-:W-:Y:S01]  /*6f10*/  FFMA.FTZ R5, R60, c[0x0][0x2d0], -R0.reuse ;  /* 0x0000b4003c057a23 */ /* 0x104fe20000010800 */
[----:B----4-:R-:W-:Y:S01]  /*6f20*/  F2FP.PACK_AB R10, R242, R240 ;  /* 0x000000f0f20a723e */ /* 0x010fe200000000ff */
[C---:B-1----:R-:W-:Y:S04]  /*6f30*/  HMMA.16816.F32 R116, R12.reuse, R20, R76 ;  /* 0x000000140c74723c */ /* 0x042fe8000000184c */
[----:B------:R1:W-:Y:S04]  /*6f40*/  MUFU.EX2 R229, R5 ;  /* 0x0000000500e57308 */ /* 0x0003e80000000800 */
[C---:B------:R-:W-:Y:S08]  /*6f50*/  HMMA.16816.F32 R100, R12.reuse, R22, R100 ;  /* 0x000000160c64723c */ /* 0x040ff00000001864 */
[----:B------:R-:W-:Y:S01]  /*6f60*/  HMMA.16816.F32 R76, R12, R26, R84 ;  /* 0x0000001a0c4c723c */ /* 0x000fe20000001854 */
[----:B-1----:R-:W-:-:S04]  /*6f70*/  FFMA.FTZ R5, R62, c[0x0][0x2d0], -R0 ;  /* 0x0000b4003e057a23 */ /* 0x002fc80000010800 */
[----:B------:R1:W2:Y:S02]  /*6f80*/  MUFU.EX2 R230, R5 ;  /* 0x0000000500e67308 */ /* 0x0002a40000000800 */
[----:B-1----:R-:W-:Y:S01]  /*6f90*/  FFMA.FTZ R5, R93, c[0x0][0x2d0], -R0 ;  /* 0x0000b4005d057a23 */ /* 0x002fe20000010800 */
[----:B--2---:R-:W-:-:S05]  /*6fa0*/  F2FP.PACK_AB R9, R230, R229 ;  /* 0x000000e5e609723e */ /* 0x004fca00000000ff */
        /* <DEDUP_REMOVED lines=42> */
[----:B------:R-:W-:Y:S01]  /*7250*/  FFMA.FTZ R6, R142, c[0x0][0x2d0], -R3 ;  /* 0x0000b4008e067a23 */ /* 0x000fe20000010803 */
[----:B------:R-:W-:Y:S01]  /*7260*/  LDSM.16.MT88.4 R116, [R193+0x2000] ;  /* 0x00200000c174783b */ /* 0x000fe20000004200 */
[----:B-1----:R-:W-:Y:S01]  /*7270*/  FFMA.FTZ R5, R128, c[0x0][0x2d0], -R2 ;  /* 0x0000b40080057a23 */ /* 0x002fe20000010802 */
[----:B--2---:R-:W-:-:S04]  /*7280*/  F2FP.PACK_AB R8, R183, R182 ;  /* 0x000000b6b708723e */ /* 0x004fc800000000ff */
        /* <DEDUP_REMOVED lines=22> */
[----:B-1----:R-:W-:-:S07]  /*73f0*/  FFMA.FTZ R5, R147, c[0x0][0x2d0], -R4 ;  /* 0x0000b40093057a23 */ /* 0x002fce0000010804 */
[----:B------:R-:W-:Y:S01]  /*7400*/  HMMA.16816.F32 R76, R8, R20, R104 ;  /* 0x00000014084c723c */ /* 0x000fe20000001868 */
[----:B------:R-:W4:Y:S01]  /*7410*/  LDL R147, [R1+0x38] ;  /* 0x0000380001937983 */ /* 0x000f220000100800 */
[----:B------:R1:W-:Y:S06]  /*7420*/  MUFU.EX2 R176, R5 ;  /* 0x0000000500b07308 */ /* 0x0003ec0000000800 */
[----:B--2---:R-:W-:Y:S01]  /*7430*/  HMMA.16816.F32 R28, R12, R18, R68 ;  /* 0x000000120c1c723c */ /* 0x004fe20000001844 */
[----:B-1----:R-:W-:-:S04]  /*7440*/  FFMA.FTZ R5, R146, c[0x0][0x2d0], -R4 ;  /* 0x0000b40092057a23 */ /* 0x002fc80000010804 */
[----:B------:R1:W-:Y:S03]  /*7450*/  MUFU.EX2 R177, R5 ;  /* 0x0000000500b17308 */ /* 0x0003e60000000800 */
        /* <DEDUP_REMOVED lines=8> */
[C---:B------:R-:W-:Y:S02]  /*74e0*/  HMMA.16816.F32 R64, R8.reuse, R16, R108 ;  /* 0x000000100840723c */ /* 0x040fe4000000186c */
[----:B------:R-:W-:Y:S01]  /*74f0*/  MUFU.EX2 R173, R6 ;  /* 0x0000000600ad7308 */ /* 0x000fe20000000800 */
[----:B------:R-:W-:Y:S01]  /*7500*/  MOV R146, c[0x0][0x2c4] ;  /* 0x0000b10000927a02 */ /* 0x000fe20000000f00 */
[----:B------:R-:W-:Y:S04]  /*7510*/  LDSM.16.MT88.4 R108, [R189+0x2000] ;  /* 0x00200000bd6c783b */ /* 0x000fe80000004200 */
[----:B------:R-:W-:Y:S01]  /*7520*/  HMMA.16816.F32 R36, R8, R18, R32 ;  /* 0x000000120824723c */ /* 0x000fe20000001820 */
[----:B------:R-:W5:Y:S01]  /*7530*/  LDSM.16.MT88.4 R16, [R190+0x1800] ;  /* 0x00180000be10783b */ /* 0x000f620000004200 */
[----:B--2---:R-:W-:-:S04]  /*7540*/  FFMA.FTZ R5, R144, c[0x0][0x2d0], -R3 ;  /* 0x0000b40090057a23 */ /* 0x004fc80000010803 */
[----:B------:R2:W1:Y:S02]  /*7550*/  MUFU.EX2 R171, R5 ;  /* 0x0000000500ab7308 */ /* 0x0004640000000800 */
[----:B--2---:R-:W-:-:S06]  /*7560*/  FFMA.FTZ R5, R143, c[0x0][0x2d0], -R3 ;  /* 0x0000b4008f057a23 */ /* 0x004fcc0000010803 */
[----:B------:R2:W1:Y:S02]  /*7570*/  MUFU.EX2 R172, R5 ;  /* 0x0000000500ac7308 */ /* 0x0004640000000800 */
[----:B--2---:R-:W-:-:S06]  /*7580*/  FFMA.FTZ R5, R153, c[0x0][0x2d0], -R2 ;  /* 0x0000b40099057a23 */ /* 0x004fcc0000010802 */
[----:B------:R2:W-:Y:S02]  /*7590*/  MUFU.EX2 R93, R5 ;  /* 0x00000005005d7308 */ /* 0x0005e40000000800 */
[----:B--2---:R-:W-:-:S06]  /*75a0*/  FFMA.FTZ R5, R152, c[0x0][0x2d0], -R2 ;  /* 0x0000b40098057a23 */ /* 0x004fcc0000010802 */
[----:B------:R2:W-:Y:S02]  /*75b0*/  MUFU.EX2 R94, R5 ;  /* 0x00000005005e7308 */ /* 0x0005e40000000800 */
[----:B--2---:R-:W-:-:S06]  /*75c0*/  FFMA.FTZ R5, R151, c[0x0][0x2d0], -R2 ;  /* 0x0000b40097057a23 */ /* 0x004fcc0000010802 */
[----:B------:R2:W-:Y:S02]  /*75d0*/  MUFU.EX2 R98, R5 ;  /* 0x0000000500627308 */ /* 0x0005e40000000800 */
[----:B--2---:R-:W-:-:S06]  /*75e0*/  FFMA.FTZ R5, R150, c[0x0][0x2d0], -R2 ;  /* 0x0000b40096057a23 */ /* 0x004fcc0000010802 */
[----:B------:R2:W1:Y:S02]  /*75f0*/  MUFU.EX2 R99, R5 ;  /* 0x0000000500637308 */ /* 0x0004640000000800 */
[----:B--2---:R-:W-:-:S06]  /*7600*/  FFMA.FTZ R5, R141, c[0x0][0x2d0], -R0 ;  /* 0x0000b4008d057a23 */ /* 0x004fcc0000010800 */
[----:B------:R2:W-:Y:S02]  /*7610*/  MUFU.EX2 R60, R5 ;  /* 0x00000005003c7308 */ /* 0x0005e40000000800 */
[----:B--2---:R-:W-:-:S06]  /*7620*/  FFMA.FTZ R5, R140, c[0x0][0x2d0], -R0 ;  /* 0x0000b4008c057a23 */ /* 0x004fcc0000010800 */
[----:B------:R2:W1:Y:S02]  /*7630*/  MUFU.EX2 R62, R5 ;  /* 0x00000005003e7308 */ /* 0x0004640000000800 */
[----:B--2---:R-:W-:-:S06]  /*7640*/  FFMA.FTZ R5, R139, c[0x0][0x2d0], -R0 ;  /* 0x0000b4008b057a23 */ /* 0x004fcc0000010800 */
[----:B------:R2:W-:Y:S01]  /*7650*/  MUFU.EX2 R63, R5 ;  /* 0x00000005003f7308 */ /* 0x0005e20000000800 */
[----:B---3--:R-:W-:Y:S02]  /*7660*/  F2FP.PACK_AB R8, R175, R174 ;  /* 0x000000aeaf08723e */ /* 0x008fe400000000ff */
[----:B-1----:R-:W-:Y:S02]  /*7670*/  F2FP.PACK_AB R9, R171, R170 ;  /* 0x000000aaab09723e */ /* 0x002fe400000000ff */
[----:B------:R-:W-:Y:S01]  /*7680*/  F2FP.PACK_AB R10, R177, R176 ;  /* 0x000000b0b10a723e */ /* 0x000fe200000000ff */
[----:B--2---:R-:W-:-:S04]  /*7690*/  FFMA.FTZ R5, R138, c[0x0][0x2d0], -R0 ;  /* 0x0000b4008a057a23 */ /* 0x004fc80000010800 */
[----:B------:R1:W2:Y:S01]  /*76a0*/  MUFU.EX2 R92, R5 ;  /* 0x00000005005c7308 */ /* 0x0002a20000000800 */
[----:B------:R-:W-:Y:S02]  /*76b0*/  F2FP.PACK_AB R11, R173, R172 ;  /* 0x000000acad0b723e */ /* 0x000fe400000000ff */
[----:B------:R-:W-:-:S05]  /*76c0*/  F2FP.PACK_AB R6, R99, R98 ;  /* 0x000000626306723e */ /* 0x000fca00000000ff */
[----:B------:R-:W-:Y:S01]  /*76d0*/  HMMA.16816.F32 R84, R8, R24, R84 ;  /* 0x000000180854723c */ /* 0x000fe20000001854 */
[----:B------:R-:W-:-:S07]  /*76e0*/  FFMA.FTZ R32, R161, c[0x0][0x2d0], -R2 ;  /* 0x0000b400a1207a23 */ /* 0x000fce0000010802 */
[----:B------:R-:W-:Y:S01]  /*76f0*/  HMMA.16816.F32 R72, R8, R26, R72 ;  /* 0x0000001a0848723c */ /* 0x000fe20000001848 */
[----:B-1----:R-:W-:Y:S02]  /*7700*/  F2FP.PACK_AB R5, R62, R60 ;  /* 0x0000003c3e05723e */ /* 0x002fe400000000ff */
[----:B--2---:R-:W-:-:S05]  /*7710*/  F2FP.PACK_AB R7, R92, R63 ;  /* 0x0000003f5c07723e */ /* 0x004fca00000000ff */
[----:B------:R-:W-:Y:S01]  /*7720*/  HMMA.16816.F32 R56, R8, R20, R56 ;  /* 0x000000140838723c */ /* 0x000fe20000001838 */
[----:B------:R-:W-:-:S07]  /*7730*/  FFMA.FTZ R33, R160, c[0x0][0x2d0], -R2 ;  /* 0x0000b400a0217a23 */ /* 0x000fce0000010802 */
[----:B------:R-:W-:Y:S01]  /*7740*/  HMMA.16816.F32 R52, R8, R22, R52 ;  /* 0x000000160834723c */ /* 0x000fe20000001834 */
[----:B------:R-:W-:-:S07]  /*7750*/  FFMA.FTZ R34, R159, c[0x0][0x2d0], -R2 ;  /* 0x0000b4009f227a23 */ /* 0x000fce0000010802 */
[----:B-----5:R-:W-:Y:S01]  /*7760*/  HMMA.16816.F32 R48, R8, R16, R48 ;  /* 0x000000100830723c */ /* 0x020fe20000001830 */
[----:B------:R-:W-:-:S07]  /*7770*/  FFMA.FTZ R35, R158, c[0x0][0x2d0], -R2 ;  /* 0x0000b4009e237a23 */ /* 0x000fce0000010802 */
[C---:B------:R-:W-:Y:S08]  /*7780*/  HMMA.16816.F32 R44, R8.reuse, R18, R44 ;  /* 0x00000012082c723c */ /* 0x040ff0000000182c */
[C---:B------:R-:W-:Y:S08]  /*7790*/  HMMA.16816.F32 R40, R8.reuse, R12, R40 ;  /* 0x0000000c0828723c */ /* 0x040ff00000001828 */
[----:B------:R-:W-:Y:S07]  /*77a0*/  HMMA.16816.F32 R128, R8, R14, R28 ;  /* 0x0000000e0880723c */ /* 0x000fee000000181c */
[----:B------:R-:W-:-:S02]  /*77b0*/  FFMA.FTZ R30, R169, c[0x0][0x2d0], -R4 ;  /* 0x0000b400a91e7a23 */ /* 0x000fc40000010804 */
[--C-:B------:R-:W-:Y:S02]  /*77c0*/  FFMA.FTZ R29, R168, c[0x0][0x2d0], -R4.reuse ;  /* 0x0000b400a81d7a23 */ /* 0x100fe40000010804 */
[--C-:B------:R-:W-:Y:S02]  /*77d0*/  FFMA.FTZ R28, R167, c[0x0][0x2d0], -R4.reuse ;  /* 0x0000b400a71c7a23 */ /* 0x100fe40000010804 */
[----:B------:R-:W-:Y:S01]  /*77e0*/  FFMA.FTZ R10, R166, c[0x0][0x2d0], -R4 ;  /* 0x0000b400a60a7a23 */ /* 0x000fe20000010804 */
[----:B------:R-:W-:Y:S01]  /*77f0*/  F2FP.PACK_AB R4, R94, R93 ;  /* 0x0000005d5e04723e */ /* 0x000fe200000000ff */
[----:B------:R-:W-:Y:S01]  /*7800*/  FADD.FTZ R2, R221, R219 ;  /* 0x000000dbdd027221 */ /* 0x000fe20000010000 */
[----:B------:R-:W-:Y:S01]  /*7810*/  ISETP.NE.AND P1, PT, R146, 0x1, PT ;  /* 0x000000019200780c */ /* 0x000fe20003f25270 */
[--C-:B------:R-:W-:Y:S02]  /*7820*/  FFMA.FTZ R9, R165, c[0x0][0x2d0], -R3.reuse ;  /* 0x0000b400a5097a23 */ /* 0x100fe40000010803 */
[----:B------:R-:W-:-:S02]  /*7830*/  FFMA.FTZ R8, R164, c[0x0][0x2d0], -R3 ;  /* 0x0000b400a4087a23 */ /* 0x000fc40000010803 */
[C---:B------:R-:W-:Y:S01]  /*7840*/  HMMA.16816.F32 R104, R4.reuse, R24, R132 ;  /* 0x000000180468723c */ /* 0x040fe20000001884 */
[--C-:B------:R-:W-:Y:S02]  /*7850*/  FFMA.FTZ R11, R163, c[0x0][0x2d0], -R3.reuse ;  /* 0x0000b400a30b7a23 */ /* 0x100fe40000010803 */
[----:B------:R-:W-:Y:S01]  /*7860*/  FFMA.FTZ R31, R162, c[0x0][0x2d0], -R3 ;  /* 0x0000b400a21f7a23 */ /* 0x000fe20000010803 */
[----:B------:R-:W1:Y:S01]  /*7870*/  MUFU.EX2 R30, R30 ;  /* 0x0000001e001e7308 */ /* 0x000e620000000800 */
[----:B------:R-:W-:Y:S01]  /*7880*/  FADD.FTZ R3, R225, R223 ;  /* 0x000000dfe1037221 */ /* 0x000fe20000010000 */
[----:B------:R-:W2:Y:S02]  /*7890*/  LDSM.16.MT88.4 R132, [R190+0x2000] ;  /* 0x00200000be84783b */ /* 0x000ea40000004200 */
[----:B------:R-:W-:Y:S01]  /*78a0*/  HMMA.16816.F32 R24, R4, R26, R124 ;  /* 0x0000001a0418723c */ /* 0x000fe2000000187c */
[----:B------:R-:W-:Y:S02]  /*78b0*/  FADD.FTZ R2, R222, R2 ;  /* 0x00000002de027221 */ /* 0x000fe40000010000 */
[----:B------:R-:W-:-:S05]  /*78c0*/  FADD.FTZ R3, R227, R3 ;  /* 0x00000003e3037221 */ /* 0x000fca0000010000 */
[----:B------:R-:W-:Y:S01]  /*78d0*/  HMMA.16816.F32 R88, R4, R20, R88 ;  /* 0x000000140458723c */ /* 0x000fe20000001858 */
[----:B------:R-:W-:-:S07]  /*78e0*/  FADD.FTZ R2, R239, R2 ;  /* 0x00000002ef027221 */ /* 0x000fce0000010000 */
[C---:B------:R-:W-:Y:S08]  /*78f0*/  HMMA.16816.F32 R80, R4.reuse, R22, R80 ;  /* 0x000000160450723c */ /* 0x040ff00000001850 */
[C---:B------:R-:W-:Y:S08]  /*7900*/  HMMA.16816.F32 R76, R4.reuse, R16, R76 ;  /* 0x00000010044c723c */ /* 0x040ff0000000184c */
[C---:B------:R-:W-:Y:S08]  /*7910*/  HMMA.16816.F32 R68, R4.reuse, R18, R68 ;  /* 0x000000120444723c */ /* 0x040ff00000001844 */
[C---:B------:R-:W-:Y:S08]  /*7920*/  HMMA.16816.F32 R64, R4.reuse, R12, R64 ;  /* 0x0000000c0440723c */ /* 0x040ff00000001840 */
[----:B------:R-:W-:Y:S01]  /*7930*/  HMMA.16816.F32 R36, R4, R14, R36 ;  /* 0x0000000e0424723c */ /* 0x000fe20000001824 */
[----:B------:R-:W-:-:S06]  /*7940*/  FADD.FTZ R12, R220, R217 ;  /* 0x000000d9dc0c7221 */ /* 0x000fcc0000010000 */
[--C-:B------:R-:W-:Y:S02]  /*7950*/  FFMA.FTZ R4, R157, c[0x0][0x2d0], -R0.reuse ;  /* 0x0000b4009d047a23 */ /* 0x100fe40000010800 */
[--C-:B------:R-:W-:Y:S02]  /*7960*/  FFMA.FTZ R5, R156, c[0x0][0x2d0], -R0.reuse ;  /* 0x0000b4009c057a23 */ /* 0x100fe40000010800 */
[--C-:B------:R-:W-:Y:S02]  /*7970*/  FFMA.FTZ R6, R155, c[0x0][0x2d0], -R0.reuse ;  /* 0x0000b4009b067a23 */ /* 0x100fe40000010800 */
[----:B------:R-:W-:Y:S02]  /*7980*/  FFMA.FTZ R7, R154, c[0x0][0x2d0], -R0 ;  /* 0x0000b4009a077a23 */ /* 0x000fe40000010800 */
[----:B------:R-:W-:Y:S01]  /*7990*/  FADD.FTZ R0, R216, R215 ;  /* 0x000000d7d8007221 */ /* 0x000fe20000010000 */
[----:B------:R3:W5:Y:S03]  /*79a0*/  MUFU.EX2 R16, R4 ;  /* 0x0000000400107308 */ /* 0x0007660000000800 */
[----:B------:R-:W-:-:S02]  /*79b0*/  FADD.FTZ R0, R218, R0 ;  /* 0x00000000da007221 */ /* 0x000fc40000010000 */
[----:B------:R-:W-:Y:S02]  /*79c0*/  FADD.FTZ R3, R243, R3 ;  /* 0x00000003f3037221 */ /* 0x000fe40000010000 */
[----:B------:R-:W-:Y:S01]  /*79d0*/  FADD.FTZ R0, R232, R0 ;  /* 0x00000000e8007221 */ /* 0x000fe20000010000 */
[----:B------:R1:W-:Y:S01]  /*79e0*/  MUFU.EX2 R13, R7 ;  /* 0x00000007000d7308 */ /* 0x0003e20000000800 */
[----:B------:R-:W-:Y:S02]  /*79f0*/  FADD.FTZ R3, R246, R3 ;  /* 0x00000003f6037221 */ /* 0x000fe40000010000 */
[----:B---3--:R-:W-:-:S05]  /*7a00*/  FADD.FTZ R4, R231, R12 ;  /* 0x0000000ce7047221 */ /* 0x008fca0000010000 */
[----:B------:R3:W-:Y:S01]  /*7a10*/  MUFU.EX2 R15, R5 ;  /* 0x00000005000f7308 */ /* 0x0007e20000000800 */
[----:B-1----:R-:W-:Y:S02]  /*7a20*/  FADD.FTZ R7, R228, R2 ;  /* 0x00000002e4077221 */ /* 0x002fe40000010000 */
[----:B----4-:R-:W-:-:S05]  /*7a30*/  @P1 IMAD.HI.U32 R2, R147, c[0x0][0x2c8], RZ ;  /* 0x0000b20093021a27 */ /* 0x010fca00078e00ff */
[----:B------:R1:W-:Y:S01]  /*7a40*/  MUFU.EX2 R14, R6 ;  /* 0x00000006000e7308 */ /* 0x0003e20000000800 */
[----:B---3--:R-:W-:Y:S02]  /*7a50*/  FADD.FTZ R5, R233, R4 ;  /* 0x00000004e9057221 */ /* 0x008fe40000010000 */
[----:B------:R-:W-:Y:S02]  /*7a60*/  FADD.FTZ R4, R251, R3 ;  /* 0x00000003fb047221 */ /* 0x000fe40000010000 */
[----:B------:R-:W-:Y:S02]  /*7a70*/  FADD.FTZ R5, R229, R5 ;  /* 0x00000005e5057221 */ /* 0x000fe40000010000 */
[----:B-1----:R-:W-:Y:S01]  /*7a80*/  FADD.FTZ R6, R226, R0 ;  /* 0x00000000e2067221 */ /* 0x002fe20000010000 */
[----:B------:R-:W-:Y:S02]  /*7a90*/  MOV R0, R147 ;  /* 0x0000009300007202 */ /* 0x000fe40000000f00 */
[----:B------:R-:W-:Y:S01]  /*7aa0*/  @P1 SHF.R.U32.HI R0, RZ, c[0x0][0x2cc], R2 ;  /* 0x0000b300ff001a19 */ /* 0x000fe20000011602 */
[----:B------:R-:W-:-:S02]  /*7ab0*/  FADD.FTZ R3, R245, R7 ;  /* 0x00000007f5037221 */ /* 0x000fc40000010000 */
[----:B------:R-:W-:Y:S01]  /*7ac0*/  FADD.FTZ R7, R252, R4 ;  /* 0x00000004fc077221 */ /* 0x000fe20000010000 */
[----:B------:R-:W-:Y:S01]  /*7ad0*/  IADD3 R2, R249, R0, RZ ;  /* 0x00000000f9027210 */ /* 0x000fe20007ffe0ff */
        /* <DEDUP_REMOVED lines=16> */
[----:B------:R-:W-:Y:S01]  /*7be0*/  FADD.FTZ R0, R60, R0 ;  /* 0x000000003c007221 */ /* 0x000fe20000010000 */
[----:B------:R-:W1:Y:S01]  /*7bf0*/  MUFU.EX2 R29, R29 ;  /* 0x0000001d001d7308 */ /* 0x000e620000000800 */
[----:B------:R-:W-:-:S02]  /*7c00*/  FADD.FTZ R3, R175, R3 ;  /* 0x00000003af037221 */ /* 0x000fc40000010000 */
[----:B------:R-:W-:Y:S02]  /*7c10*/  FADD.FTZ R5, R247, R5 ;  /* 0x00000005f7057221 */ /* 0x000fe40000010000 */
[----:B------:R-:W-:Y:S02]  /*7c20*/  FADD.FTZ R0, R62, R0 ;  /* 0x000000003e007221 */ /* 0x000fe40000010000 */
[----:B------:R-:W-:Y:S01]  /*7c30*/  FADD.FTZ R6, R242, R6 ;  /* 0x00000006f2067221 */ /* 0x000fe20000010000 */
[----:B------:R-:W-:Y:S01]  /*7c40*/  MUFU.EX2 R238, R10 ;  /* 0x0000000a00ee7308 */ /* 0x000fe20000000800 */
[----:B------:R-:W-:Y:S02]  /*7c50*/  FADD.FTZ R3, R176, R3 ;  /* 0x00000003b0037221 */ /* 0x000fe40000010000 */
[----:B------:R-:W-:Y:S02]  /*7c60*/  FADD.FTZ R5, R186, R5 ;  /* 0x00000005ba057221 */ /* 0x000fe40000010000 */
[----:B------:R-:W-:-:S03]  /*7c70*/  FADD.FTZ R0, R63, R0 ;  /* 0x000000003f007221 */ /* 0x000fc60000010000 */
[----:B------:R-:W-:Y:S01]  /*7c80*/  MUFU.EX2 R19, R9 ;  /* 0x0000000900137308 */ /* 0x000fe20000000800 */
[----:B------:R-:W-:-:S07]  /*7c90*/  FADD.FTZ R6, R182, R6 ;  /* 0x00000006b6067221 */ /* 0x000fce0000010000 */
[----:B------:R-:W-:Y:S01]  /*7ca0*/  MUFU.EX2 R18, R8 ;  /* 0x0000000800127308 */ /* 0x000fe20000000800 */
[----:B------:R-:W-:-:S07]  /*7cb0*/  FADD.FTZ R3, R177, R3 ;  /* 0x00000003b1037221 */ /* 0x000fce0000010000 */
[----:B------:R3:W-:Y:S01]  /*7cc0*/  MUFU.EX2 R17, R11 ;  /* 0x0000000b00117308 */ /* 0x0007e20000000800 */
[----:B------:R-:W-:Y:S02]  /*7cd0*/  FADD.FTZ R5, R187, R5 ;  /* 0x00000005bb057221 */ /* 0x000fe40000010000 */
[----:B------:R-:W-:-:S05]  /*7ce0*/  FADD.FTZ R0, R92, R0 ;  /* 0x000000005c007221 */ /* 0x000fca0000010000 */
[----:B------:R-:W4:Y:S01]  /*7cf0*/  MUFU.EX2 R28, R28 ;  /* 0x0000001c001c7308 */ /* 0x000f220000000800 */
[----:B------:R-:W-:Y:S01]  /*7d00*/  FADD.FTZ R6, R183, R6 ;  /* 0x00000006b7067221 */ /* 0x000fe20000010000 */
[----:B---3--:R-:W3:Y:S01]  /*7d10*/  LDSM.16.MT88.4 R8, [R192+0x2000] ;  /* 0x00200000c008783b */ /* 0x008ee20000004200 */
[----:B------:R-:W-:Y:S02]  /*7d20*/  FADD.FTZ R4, R30, R3 ;  /* 0x000000031e047221 */ /* 0x000fe40000010000 */
[----:B------:R-:W-:Y:S02]  /*7d30*/  FADD.FTZ R5, R208, R5 ;  /* 0x00000005d0057221 */ /* 0x000fe40000010000 */
[----:B-----5:R-:W-:Y:S02]  /*7d40*/  FADD.FTZ R3, R16, R0 ;  /* 0x0000000010037221 */ /* 0x020fe40000010000 */
[----:B------:R-:W-:Y:S02]  /*7d50*/  FADD.FTZ R6, R184, R6 ;  /* 0x00000006b8067221 */ /* 0x000fe40000010000 */
[----:B-1----:R-:W-:-:S02]  /*7d60*/  FADD.FTZ R0, R29, R4 ;  /* 0x000000041d007221 */ /* 0x002fc40000010000 */
[----:B------:R-:W-:Y:S02]  /*7d70*/  FADD.FTZ R5, R209, R5 ;  /* 0x00000005d1057221 */ /* 0x000fe40000010000 */
[----:B------:R-:W-:Y:S01]  /*7d80*/  FADD.FTZ R4, R15, R3 ;  /* 0x000000030f047221 */ /* 0x000fe20000010000 */
[----:B------:R-:W1:Y:S01]  /*7d90*/  MUFU.EX2 R31, R31 ;  /* 0x0000001f001f7308 */ /* 0x000e620000000800 */
[----:B------:R-:W-:Y:S02]  /*7da0*/  FADD.FTZ R6, R185, R6 ;  /* 0x00000006b9067221 */ /* 0x000fe40000010000 */
[----:B----4-:R-:W-:Y:S02]  /*7db0*/  FADD.FTZ R0, R28, R0 ;  /* 0x000000001c007221 */ /* 0x010fe40000010000 */
[----:B------:R-:W-:Y:S02]  /*7dc0*/  FADD.FTZ R5, R170, R5 ;  /* 0x00000005aa057221 */ /* 0x000fe40000010000 */
[----:B------:R-:W-:Y:S01]  /*7dd0*/  FADD.FTZ R4, R14, R4 ;  /* 0x000000040e047221 */ /* 0x000fe20000010000 */
[----:B------:R-:W-:Y:S01]  /*7de0*/  MUFU.EX2 R32, R32 ;  /* 0x0000002000207308 */ /* 0x000fe20000000800 */
[----:B------:R-:W-:Y:S01]  /*7df0*/  FADD.FTZ R6, R93, R6 ;  /* 0x000000065d067221 */ /* 0x000fe20000010000 */
[C---:B------:R-:W-:Y:S01]  /*7e00*/  F2FP.PACK_AB R150, R238.reuse, R28 ;  /* 0x0000001cee96723e */ /* 0x040fe200000000ff */
[----:B------:R-:W-:-:S02]  /*7e10*/  FADD.FTZ R238, R238, R0 ;  /* 0x00000000eeee7221 */ /* 0x000fc40000010000 */
[----:B------:R-:W-:-:S03]  /*7e20*/  FADD.FTZ R5, R171, R5 ;  /* 0x00000005ab057221 */ /* 0x000fc60000010000 */
[----:B------:R-:W4:Y:S01]  /*7e30*/  MUFU.EX2 R33, R33 ;  /* 0x0000002100217308 */ /* 0x000f220000000800 */
[----:B------:R-:W-:Y:S02]  /*7e40*/  FADD.FTZ R0, R13, R4 ;  /* 0x000000040d007221 */ /* 0x000fe40000010000 */
[----:B------:R-:W-:-:S05]  /*7e50*/  FADD.FTZ R6, R94, R6 ;  /* 0x000000065e067221 */ /* 0x000fca0000010000 */
[----:B------:R-:W-:Y:S01]  /*7e60*/  MUFU.EX2 R34, R34 ;  /* 0x0000002200227308 */ /* 0x000fe20000000800 */
[----:B------:R-:W-:-:S07]  /*7e70*/  FADD.FTZ R5, R172, R5 ;  /* 0x00000005ac057221 */ /* 0x000fce0000010000 */
[----:B------:R-:W5:Y:S01]  /*7e80*/  MUFU.EX2 R35, R35 ;  /* 0x0000002300237308 */ /* 0x000f620000000800 */
[----:B------:R-:W-:Y:S01]  /*7e90*/  FADD.FTZ R6, R98, R6 ;  /* 0x0000000662067221 */ /* 0x000fe20000010000 */
[----:B------:R2:W-:Y:S01]  /*7ea0*/  STL [R1], R0 ;  /* 0x0000000001007387 */ /* 0x0005e20000100800 */
[----:B------:R-:W-:Y:S01]  /*7eb0*/  MOV R12, c[0x0][0x32c] ;  /* 0x0000cb00000c7a02 */ /* 0x000fe20000000f00 */
[----:B------:R-:W-:Y:S01]  /*7ec0*/  FADD.FTZ R5, R173, R5 ;  /* 0x00000005ad057221 */ /* 0x000fe20000010000 */
[----:B------:R-:W-:Y:S01]  /*7ed0*/  F2FP.PACK_AB R148, R29, R30 ;  /* 0x0000001e1d94723e */ /* 0x000fe200000000ff */
[----:B------:R-:W-:Y:S01]  /*7ee0*/  FADD.FTZ R6, R99, R6 ;  /* 0x0000000663067221 */ /* 0x000fe20000010000 */
[----:B------:R-:W-:Y:S02]  /*7ef0*/  F2FP.PACK_AB R149, R18, R19 ;  /* 0x000000131295723e */ /* 0x000fe400000000ff */
[----:B-1----:R-:W-:Y:S02]  /*7f00*/  F2FP.PACK_AB R151, R31, R17 ;  /* 0x000000111f97723e */ /* 0x002fe400000000ff */
[----:B------:R-:W-:Y:S01]  /*7f10*/  ISETP.GE.AND P0, PT, R12, 0x1, PT ;  /* 0x000000010c00780c */ /* 0x000fe20003f06270 */
[----:B------:R-:W-:Y:S01]  /*7f20*/  FADD.FTZ R5, R19, R5 ;  /* 0x0000000513057221 */ /* 0x000fe20000010000 */
[----:B----4-:R-:W-:Y:S01]  /*7f30*/  F2FP.PACK_AB R152, R33, R32 ;  /* 0x000000202198723e */ /* 0x010fe200000000ff */
[----:B------:R-:W-:Y:S01]  /*7f40*/  FADD.FTZ R6, R32, R6 ;  /* 0x0000000620067221 */ /* 0x000fe20000010000 */
[----:B------:R-:W-:-:S02]  /*7f50*/  F2FP.PACK_AB R153, R15, R16 ;  /* 0x000000100f99723e */ /* 0x000fc400000000ff */
[----:B-----5:R-:W-:Y:S02]  /*7f60*/  F2FP.PACK_AB R154, R35, R34 ;  /* 0x00000022239a723e */ /* 0x020fe400000000ff */
[----:B------:R-:W-:Y:S01]  /*7f70*/  F2FP.PACK_AB R155, R13, R14 ;  /* 0x0000000e0d9b723e */ /* 0x000fe200000000ff */
[----:B------:R-:W-:Y:S01]  /*7f80*/  FADD.FTZ R5, R18, R5 ;  /* 0x0000000512057221 */ /* 0x000fe20000010000 */
[----:B------:R-:W-:Y:S01]  /*7f90*/  HMMA.16816.F32 R100, R148, R108, R84 ;  /* 0x0000006c9464723c */ /* 0x000fe20000001854 */
[----:B------:R-:W-:Y:S02]  /*7fa0*/  FADD.FTZ R6, R33, R6 ;  /* 0x0000000621067221 */ /* 0x000fe40000010000 */
[----:B------:R-:W-:Y:S02]  /*7fb0*/  FADD.FTZ R3, R17, R5 ;  /* 0x0000000511037221 */ /* 0x000fe40000010000 */
[----:B------:R-:W-:-:S03]  /*7fc0*/  FADD.FTZ R5, R34, R6 ;  /* 0x0000000622057221 */ /* 0x000fc60000010000 */
[----:B------:R-:W-:Y:S01]  /*7fd0*/  HMMA.16816.F32 R112, R148, R110, R72 ;  /* 0x0000006e9470723c */ /* 0x000fe20000001848 */
[----:B------:R-:W-:-:S07]  /*7fe0*/  FADD.FTZ R240, R31, R3 ;  /* 0x000000031ff07221 */ /* 0x000fce0000010000 */
[----:B------:R-:W-:Y:S01]  /*7ff0*/  HMMA.16816.F32 R84, R148, R116, R56 ;  /* 0x000000749454723c */ /* 0x000fe20000001838 */
[----:B------:R-:W-:-:S07]  /*8000*/  FADD.FTZ R251, R35, R5 ;  /* 0x0000000523fb7221 */ /* 0x000fce0000010000 */
[----:B------:R-:W-:Y:S01]  /*8010*/  HMMA.16816.F32 R120, R148, R118, R52 ;  /* 0x000000769478723c */ /* 0x000fe20000001834 */
[----:B------:R-:W-:-:S07]  /*8020*/  IADD3 R206, R206, -0x2, RZ ;  /* 0xfffffffecece7810 */ /* 0x000fce0007ffe0ff */
[----:B--2---:R-:W-:Y:S01]  /*8030*/  HMMA.16816.F32 R124, R148, R132, R48 ;  /* 0x00000084947c723c */ /* 0x004fe20000001830 */
[----:B------:R-:W-:-:S07]  /*8040*/  IADD3 R3, R2, c[0x0][0x328], RZ ;  /* 0x0000ca0002037a10 */ /* 0x000fce0007ffe0ff */
[C---:B------:R-:W-:Y:S08]  /*8050*/  HMMA.16816.F32 R136, R148.reuse, R134, R44 ;  /* 0x000000869488723c */ /* 0x040ff0000000182c */
[C---:B---3--:R-:W-:Y:S08]  /*8060*/  HMMA.16816.F32 R140, R148.reuse, R8, R40 ;  /* 0x00000008948c723c */ /* 0x048ff00000001828 */
        /* <DEDUP_REMOVED lines=21> */
.L_x_2565:
[----:B------:R-:W-:-:S04]  /*81c0*/  MOV R2, 0x1 ;  /* 0x0000000100027802 */ /* 0x000fc80000000f00 */
[----:B------:R-:W-:-:S13]  /*81d0*/  ISETP.NE.AND P0, PT, R2, c[0x0][0x32c], PT ;  /* 0x0000cb0002007a0c */ /* 0x000fda0003f05270 */
[----:B------:R-:W-:-:S05]  /*81e0*/  @P0 IMAD.HI.U32 R2, R0, c[0x0][0x330], RZ ;  /* 0x0000cc0000020a27 */ /* 0x000fca00078e00ff */
[----:B------:R-:W-:Y:S02]  /*81f0*/  @P0 SHF.R.U32.HI R0, RZ, c[0x0][0x334], R2 ;  /* 0x0000cd00ff000a19 */ /* 0x000fe40000011602 */
.L_x_2566:
[----:B------:R-:W-:Y:S05]  /*8200*/  BSYNC B0 ;  /* 0x0000000000007941 */ /* 0x000fea0003800000 */
.L_x_2564:
[----:B------:R-:W-:-:S05]  /*8210*/  MOV R2, c[0x0][0x32c] ;  /* 0x0000cb0000027a02 */ /* 0x000fca0000000f00 */
[----:B------:R-:W-:-:S05]  /*8220*/  IMAD R0, R0, R2, c[0x0][0x32c] ;  /* 0x0000cb0000007624 */ /* 0x000fca00078e0202 */
[----:B------:R-:W-:-:S04]  /*8230*/  IMNMX R3, R3, R0, PT ;  /* 0x0000000003037217 */ /* 0x000fc80003800200 */
.L_x_2563:
[----:B------:R-:W2:Y:S01]  /*8240*/  LDL R2, [R1+0x4] ;  /* 0x0000040001027983 */ /* 0x000ea20000100800 */
        /* <DEDUP_REMOVED lines=11> */
.L_x_2598:
        /* <DEDUP_REMOVED lines=42> */
.L_x_2738:
        /* <DEDUP_REMOVED lines=23> */
.L_x_2739:
[----:B------:R-:W-:Y:S02]  /*8710*/  ISETP.GE.AND P1, PT, R205, c[0x0][0x1d4], PT ;  /* 0x00007500cd007a0c */ /* 0x000fe40003f26270 */
[----:B--2---:R-:W-:Y:S05]  /*8720*/  IADD3 R2, P0, R0, R15, RZ ;  /* 0x0000000f00027210 */ /* 0x004fea0007f1e0ff */
[----:B-1----:R-:W-:Y:S06]  /*8730*/  IMAD.X R3, R4, 0x1, R5, P0 ;  /* 0x0000000104037824 */ /* 0x002fec00000e0605 */
[----:B------:R-:W-:Y:S01]  /*8740*/  @!PT LDS RZ, [RZ] ;  /* 0x00000000fffff984 */ /* 0x000fe20000000800 */
[----:B------:R-:W-:Y:S01]  /*8750*/  @!PT LDS RZ, [RZ] ;  /* 0x00000000fffff984 */ /* 0x000fe20000000800 */
[----:B------:R-:W-:Y:S01]  /*8760*/  @!PT LDS RZ, [RZ] ;  /* 0x00000000fffff984 */ /* 0x000fe20000000800 */
[----:B------:R1:W-:Y:S02]  /*8770*/  LDGSTS.E.BYPASS.LTC128B.128 [R207+0x2100], [R2.64], !P1 ;  /* 0x0210000002cf7fae */ /* 0x0003e4000c901d46 */
.L_x_2569:
[----:B-1-34-:R-:W-:Y:S05]  /*8780*/  BSYNC B0 ;  /* 0x0000000000007941 */ /* 0x01afea0003800000 */
.L_x_2568:
        /* <DEDUP_REMOVED lines=48> */
[----:B------:R-:W5:Y:S07]  /*8a90*/  LDSM.16.M88.4 R168, [R194+0x1000] ;  /* 0x00100000c2a8783b */ /* 0x000f6e0000000200 */
[----:B------:R-:W-:Y:S01]  /*8aa0*/  HMMA.16816.F32 R80, R160, R186, R80 ;  /* 0x000000baa050723c */ /* 0x000fe20000001850 */
[----:B------:R-:W5:Y:S07]  /*8ab0*/  LDSM.16.M88.4 R160, [R194+0x1800] ;  /* 0x00180000c2a0783b */ /* 0x000f6e0000000200 */
[-C--:B-1----:R-:W-:Y:S05]  /*8ac0*/  HMMA.16816.F32 R4, R156, R164.reuse, R4 ;  /* 0x000000a49c04723c */ /* 0x082fea0000001804 */
[----:B--2---:R-:W-:Y:S03]  /*8ad0*/  ISETP.GT.AND P0, PT, R206, R0, PT ;  /* 0x00000000ce00720c */ /* 0x004fe60003f04270 */
        /* <DEDUP_REMOVED lines=9> */
[-C--:B-----5:R-:W-:Y:S08]  /*8b70*/  HMMA.16816.F32 R36, R156, R168.reuse, R36 ;  /* 0x000000a89c24723c */ /* 0x0a0ff00000001824 */
        /* <DEDUP_REMOVED lines=8> */
[----:B------:R-:W-:Y:S07]  /*8c00*/  LDSM.16.M88.4 R160, [R191+0x1000] ;  /* 0x00100000bfa0783b */ /* 0x000fee0000000200 */
        /* <DEDUP_REMOVED lines=31> */
[----:B------:R-:W-:Y:S01]  /*8e00*/  IMAD.MOV.U32 R3, RZ, RZ, c[0x0][0x2b8] ;  /* 0x0000ae00ff037624 */ /* 0x000fe200078e00ff */
[----:B------:R-:W2:Y:S01]  /*8e10*/  LDL R2, [R1+0x10] ;  /* 0x0000100001027983 */ /* 0x000ea20000100800 */
[----:B------:R-:W-:Y:S01]  /*8e20*/  IMAD.MOV.U32 R211, RZ, RZ, RZ ;  /* 0x000000ffffd37224 */ /* 0x000fe200078e00ff */
[----:B------:R-:W-:Y:S01]  /*8e30*/  SHF.R.S32.HI R95, RZ, 0x1f, R205 ;  /* 0x0000001fff5f7819 */ /* 0x000fe200000114cd */
[----:B------:R-:W-:Y:S01]  /*8e40*/  IMAD.SHL.U32 R163, R205, 0x2, RZ ;  /* 0x00000002cda37824 */ /* 0x000fe200078e00ff */
[----:B------:R-:W-:Y:S01]  /*8e50*/  ISETP.NE.AND P2, PT, R3, 0x1, PT ;  /* 0x000000010300780c */ /* 0x000fe20003f45270 */
[----:B------:R-:W3:Y:S01]  /*8e60*/  LDL R0, [R1+0x8] ;  /* 0x0000080001007983 */ /* 0x000ee20000100800 */
[----:B------:R-:W-:Y:S03]  /*8e70*/  SHF.L.U64.HI R95, R205, 0x1, R95 ;  /* 0x00000001cd5f7819 */ /* 0x000fe6000001025f */
        /* <DEDUP_REMOVED lines=8> */
[----:B------:R-:W-:Y:S01]  /*8f00*/  IMAD.MOV.U32 R0, RZ, RZ, R2 ;  /* 0x000000ffff007224 */ /* 0x000fe200078e0002 */
        /* <DEDUP_REMOVED lines=9> */
[----:B------:R-:W2:Y:S04]  /*8fa0*/  @!P1 LDG.E R211, [R96.64] ;  /* 0x0000000660d39981 */ /* 0x000ea8000c1e1900 */
[----:B------:R-:W-:Y:S04]  /*8fb0*/  IMAD R0, R0, c[0x0][0x1e0], RZ ;  /* 0x0000780000007a24 */ /* 0x000fe800078e02ff */
[----:B------:R-:W-:Y:S04]  /*8fc0*/  IMAD R0, R224, c[0x0][0x1e4], R0 ;  /* 0x00007900e0007a24 */ /* 0x000fe800078e0200 */
[----:B------:R-:W-:Y:S01]  /*8fd0*/  IMAD.IADD R3, R3, 0x1, R0 ;  /* 0x0000000103037824 */ /* 0x000fe200078e0200 */
[----:B--2---:R-:W-:Y:S03]  /*8fe0*/  SHF.R.S32.HI R0, RZ, 0x1f, R211 ;  /* 0x0000001fff007819 */ /* 0x004fe600000114d3 */
        /* <DEDUP_REMOVED lines=9> */
.L_x_2740:
        /* <DEDUP_REMOVED lines=23> */
.L_x_2741:
[----:B------:R-:W-:Y:S02]  /*91f0*/  ISETP.GE.AND P1, PT, R205, c[0x0][0x1d4], PT ;  /* 0x00007500cd007a0c */ /* 0x000fe40003f26270 */
[----:B--2---:R-:W-:Y:S05]  /*9200*/  IADD3 R2, P0, R0, R163, RZ ;  /* 0x000000a300027210 */ /* 0x004fea0007f1e0ff */
[----:B-1----:R-:W-:Y:S06]  /*9210*/  IMAD.X R3, R92, 0x1, R95, P0 ;  /* 0x000000015c037824 */ /* 0x002fec00000e065f */
[----:B------:R-:W-:Y:S01]  /*9220*/  @!PT LDS RZ, [RZ] ;  /* 0x00000000fffff984 */ /* 0x000fe20000000800 */
[----:B------:R-:W-:Y:S01]  /*9230*/  @!PT LDS RZ, [RZ] ;  /* 0x00000000fffff984 */ /* 0x000fe20000000800 */
[----:B------:R-:W-:Y:S01]  /*9240*/  @!PT LDS RZ, [RZ] ;  /* 0x00000000fffff984 */ /* 0x000fe20000000800 */
[----:B------:R1:W-:Y:S02]  /*9250*/  LDGSTS.E.BYPASS.LTC128B.128 [R207+0x4900], [R2.64], !P1 ;  /* 0x0490000002cf7fae */ /* 0x0003e4000c901d46 */
.L_x_2573:
[----:B------:R-:W-:Y:S05]  /*9260*/  BSYNC B0 ;  /* 0x0000000000007941 */ /* 0x000fea0003800000 */
.L_x_2572:
[----:B------:R-:W-:Y:S01]  /*9270*/  LOP3.LUT R159, RZ, c[0x0][0x324], RZ, 0x33, !PT ;  /* 0x0000c900ff9f7a12 */ /* 0x000fe200078e33ff */
[----:B-1----:R-:W2:Y:S01]  /*9280*/  LDL R2, [R1+0x38] ;  /* 0x0000380001027983 */ /* 0x002ea20000100800 */
[----:B------:R-:W-:Y:S02]  /*9290*/  IMAD.MOV.U32 R3, RZ, RZ, c[0x0][0x2c4] ;  /* 0x0000b100ff037624 */ /* 0x000fe400078e00ff */
[----:B------:R-:W-:Y:S01]  /*92a0*/  IMAD R92, R206, -0x50, RZ ;  /* 0xffffffb0ce5c7824 */ /* 0x000fe200078e02ff */
[----:B------:R-:W2:Y:S02]  /*92b0*/  LDL R0, [R1+0x3c] ;  /* 0x00003c0001007983 */ /* 0x000ea40000100800 */
[----:B------:R-:W-:Y:S02]  /*92c0*/  ISETP.NE.AND P0, PT, R3, 0x1, PT ;  /* 0x000000010300780c */ /* 0x000fe40003f05270 */
[----:B------:R-:W0:Y:S01]  /*92d0*/  LDGDEPBAR ;  /* 0x00000000000079af */ /* 0x000e220000000000 */
[----:B--2---:R-:W-:Y:S01]  /*92e0*/  IMAD.IADD R157, R0, 0x1, R2 ;  /* 0x00000001009d7824 */ /* 0x004fe200078e0202 */
[----:B------:R-:W-:Y:S09]  /*92f0*/  IADD3 R0, -R248, 0x1, R92 ;  /* 0x00000001f8007810 */ /* 0x000ff20007ffe15c */
[----:B------:R-:W-:Y:S01]  /*9300*/  @P0 IMAD.HI.U32 R2, R157, c[0x0][0x2c8], RZ ;  /* 0x0000b2009d020a27 */ /* 0x000fe200078e00ff */
[----:B------:R-:W-:Y:S04]  /*9310*/  IADD3 R0, -R236, R0, R237 ;  /* 0x00000000ec007210 */ /* 0x000fe80007ffe1ed */
[----:B------:R-:W-:Y:S02]  /*9320*/  @P0 SHF.R.U32.HI R157, RZ, c[0x0][0x2cc], R2 ;  /* 0x0000b300ff9d0a19 */ /* 0x000fe40000011602 */
[----:B------:R-:W-:Y:S01]  /*9330*/  IADD3 R158, R0, c[0x0][0x328], RZ ;  /* 0x0000ca00009e7a10 */ /* 0x000fe20007ffe0ff */
[----:B------:R-:W-:-:S05]  /*9340*/  BRA.DIV ~URZ, `(.L_x_2576) ;  /* 0x000130927f007947 */ /* 0x000fca000b800000 */
[----:B------:R1:W2:Y:S02]  /*9350*/  SHFL.IDX PT, R2, R157, RZ, 0x1c1f ;  /* 0x001c1fff9d027589 */ /* 0x0002a400000e0000 */
.L_x_2742:
        /* <DEDUP_REMOVED lines=19> */
.L_x_2579:
[----:B------:R-:W-:Y:S04]  /*9490*/  MOV R3, c[0x0][0x32c] ;  /* 0x0000cb0000037a02 */ /* 0x000fe80000000f00 */
[----:B------:R-:W-:Y:S11]  /*94a0*/  ISETP.NE.AND P0, PT, R3, 0x1, PT ;  /* 0x000000010300780c */ /* 0x000ff60003f05270 */
[----:B------:R-:W-:Y:S02]  /*94b0*/  @!UPT UIADD3 URZ, URZ, URZ, URZ ;  /* 0x0000003f3f3ff290 */ /* 0x000fe4000fffe03f */
[----:B------:R-:W-:Y:S05]  /*94c0*/  @P0 IMAD.HI.U32 R3, R2, c[0x0][0x330], RZ ;  /* 0x0000cc0002030a27 */ /* 0x000fea00078e00ff */
[----:B------:R-:W-:Y:S02]  /*94d0*/  @P0 SHF.R.U32.HI R2, RZ, c[0x0][0x334], R3 ;  /* 0x0000cd00ff020a19 */ /* 0x000fe40000011603 */
.L_x_2580:
[----:B------:R-:W-:Y:S05]  /*94e0*/  BSYNC B0 ;  /* 0x0000000000007941 */ /* 0x000fea0003800000 */
.L_x_2578:
[----:B------:R-:W-:Y:S04]  /*94f0*/  IMAD.IADD R3, R92, 0x1, -R248 ;  /* 0x000000015c037824 */ /* 0x000fe800078e0af8 */
[----:B------:R-:W-:Y:S05]  /*9500*/  IMAD R2, R2, c[0x0][0x32c], R3 ;  /* 0x0000cb0002027a24 */ /* 0x000fea00078e0203 */
[----:B------:R-:W-:Y:S02]  /*9510*/  IADD3 R3, R2, c[0x0][0x32c], RZ ;  /* 0x0000cb0002037a10 */ /* 0x000fe40007ffe0ff */
[----:B------:R-:W-:Y:S02]  /*9520*/  IMNMX R0, R0, R2, !PT ;  /* 0x0000000200007217 */ /* 0x000fe40007800200 */
[----:B------:R-:W-:Y:S02]  /*9530*/  IMNMX R97, R97, R3, PT ;  /* 0x0000000361617217 */ /* 0x000fe40003800200 */
.L_x_2577:
[----:B------:R-:W-:-:S05]  /*9540*/  BRA.DIV ~URZ, `(.L_x_2581) ;  /* 0x00012f027f007947 */ /* 0x000fca000b800000 */
[----:B------:R2:W3:Y:S02]  /*9550*/  SHFL.IDX PT, R2, R157, 0x1, 0x1c1f ;  /* 0x003c1f009d027f89 */ /* 0x0004e400000e0000 */
.L_x_2743:
[----:B---3--:R-:W-:Y:S01]  /*9560*/  IADD3 R96, R158, R2, RZ ;  /* 0x000000029e607210 */ /* 0x008fe20007ffe0ff */
[----:B------:R-:W-:Y:S02]  /*9570*/  IMAD.MOV.U32 R3, RZ, RZ, c[0x0][0x32c] ;  /* 0x0000cb00ff037624 */ /* 0x000fe400078e00ff */
[----:B------:R-:W-:Y:S03]  /*9580*/  IMAD.IADD R95, R159, 0x1, R2 ;  /* 0x000000019f5f7824 */ /* 0x000fe600078e0202 */
[----:B------:R-:W-:Y:S11]  /*9590*/  ISETP.GE.AND P0, PT, R3, 0x1, PT ;  /* 0x000000010300780c */ /* 0x000ff60003f06270 */
[----:B------:R-:W-:Y:S02]  /*95a0*/  @!UPT UIADD3 URZ, URZ, URZ, URZ ;  /* 0x0000003f3f3ff290 */ /* 0x000fe4000fffe03f */
        /* <DEDUP_REMOVED lines=14> */
.L_x_2584:
[----:B------:R-:W-:Y:S04]  /*9690*/  MOV R3, c[0x0][0x32c] ;  /* 0x0000cb0000037a02 */ /* 0x000fe80000000f00 */
[----:B------:R-:W-:Y:S11]  /*96a0*/  ISETP.NE.AND P0, PT, R3, 0x1, PT ;  /* 0x000000010300780c */ /* 0x000ff60003f05270 */
[----:B------:R-:W-:Y:S02]  /*96b0*/  @!UPT UIADD3 URZ, URZ, URZ, URZ ;  /* 0x0000003f3f3ff290 */ /* 0x000fe4000fffe03f */
[----:B------:R-:W-:Y:S05]  /*96c0*/  @P0 IMAD.HI.U32 R3, R2, c[0x0][0x330], RZ ;  /* 0x0000cc0002030a27 */ /* 0x000fea00078e00ff */
[----:B------:R-:W-:Y:S02]  /*96d0*/  @P0 SHF.R.U32.HI R2, RZ, c[0x0][0x334], R3 ;  /* 0x0000cd00ff020a19 */ /* 0x000fe40000011603 */
.L_x_2585:
[----:B------:R-:W-:Y:S05]  /*96e0*/  BSYNC B0 ;  /* 0x0000000000007941 */ /* 0x000fea0003800000 */
.L_x_2583:
[----:B------:R-:W-:Y:S04]  /*96f0*/  IMAD.IADD R3, R92, 0x1, -R248 ;  /* 0x000000015c037824 */ /* 0x000fe800078e0af8 */
[----:B------:R-:W-:Y:S05]  /*9700*/  IMAD R2, R2, c[0x0][0x32c], R3 ;  /* 0x0000cb0002027a24 */ /* 0x000fea00078e0203 */
[----:B------:R-:W-:Y:S02]  /*9710*/  IADD3 R3, R2, c[0x0][0x32c], RZ ;  /* 0x0000cb0002037a10 */ /* 0x000fe40007ffe0ff */
[----:B------:R-:W-:Y:S02]  /*9720*/  IMNMX R95, R95, R2, !PT ;  /* 0x000000025f5f7217 */ /* 0x000fe40007800200 */
[----:B------:R-:W-:Y:S02]  /*9730*/  IMNMX R96, R96, R3, PT ;  /* 0x0000000360607217 */ /* 0x000fe40003800200 */
.L_x_2582:
[----:B------:R-:W-:-:S05]  /*9740*/  BRA.DIV ~URZ, `(.L_x_2586) ;  /* 0x00012d727f007947 */ /* 0x000fca000b800000 */
[----:B------:R3:W4:Y:S02]  /*9750*/  SHFL.IDX PT, R156, R157, 0x2, 0x1c1f ;  /* 0x005c1f009d9c7f89 */ /* 0x00072400000e0000 */
.L_x_2744:
        /* <DEDUP_REMOVED lines=19> */
.L_x_2589:
[----:B------:R-:W-:Y:S04]  /*9890*/  MOV R160, c[0x0][0x32c] ;  /* 0x0000cb0000a07a02 */ /* 0x000fe80000000f00 */
[----:B------:R-:W-:Y:S11]  /*98a0*/  ISETP.NE.AND P0, PT, R160, 0x1, PT ;  /* 0x00000001a000780c */ /* 0x000ff60003f05270 */
[----:B------:R-:W-:Y:S02]  /*98b0*/  @!UPT UIADD3 URZ, URZ, URZ, URZ ;  /* 0x0000003f3f3ff290 */ /* 0x000fe4000fffe03f */
[----:B------:R-:W-:Y:S05]  /*98c0*/  @P0 IMAD.HI.U32 R160, R156, c[0x0][0x330], RZ ;  /* 0x0000cc009ca00a27 */ /* 0x000fea00078e00ff */
[----:B------:R-:W-:Y:S02]  /*98d0*/  @P0 SHF.R.U32.HI R156, RZ, c[0x0][0x334], R160 ;  /* 0x0000cd00ff9c0a19 */ /* 0x000fe400000116a0 */
.L_x_2590:
[----:B------:R-:W-:Y:S05]  /*98e0*/  BSYNC B0 ;  /* 0x0000000000007941 */ /* 0x000fea0003800000 */
.L_x_2588:
[----:B------:R-:W-:Y:S04]  /*98f0*/  IMAD.IADD R160, R92, 0x1, -R248 ;  /* 0x000000015ca07824 */ /* 0x000fe800078e0af8 */
[----:B------:R-:W-:Y:S05]  /*9900*/  IMAD R156, R156, c[0x0][0x32c], R160 ;  /* 0x0000cb009c9c7a24 */ /* 0x000fea00078e02a0 */
[----:B------:R-:W-:Y:S02]  /*9910*/  IADD3 R160, R156, c[0x0][0x32c], RZ ;  /* 0x0000cb009ca07a10 */ /* 0x000fe40007ffe0ff */
[----:B------:R-:W-:Y:S02]  /*9920*/  IMNMX R2, R2, R156, !PT ;  /* 0x0000009c02027217 */ /* 0x000fe40007800200 */
[----:B------:R-:W-:Y:S02]  /*9930*/  IMNMX R3, R3, R160, PT ;  /* 0x000000a003037217 */ /* 0x000fe40003800200 */
.L_x_2587:
[C---:B------:R-:W-:Y:S02]  /*9940*/  ISETP.GE.AND P2, PT, R92.reuse, 0x9, PT ;  /* 0x000000095c00780c */ /* 0x040fe40003f46270 */
[----:B------:R-:W-:Y:S02]  /*9950*/  ISETP.GE.AND P1, PT, R92, 0xa, PT ;  /* 0x0000000a5c00780c */ /* 0x000fe40003f26270 */
[----:B------:R-:W-:Y:S02]  /*9960*/  ISETP.GT.AND P0, PT, R0, 0x8, !P2 ;  /* 0x000000080000780c */ /* 0x000fe40005704270 */
[----:B------:R-:W-:Y:S02]  /*9970*/  LOP3.LUT R204, R204, 0xffffbfff, RZ, 0xc0, !PT ;  /* 0xffffbfffcccc7812 */ /* 0x000fe400078ec0ff */
[C---:B------:R-:W-:Y:S02]  /*9980*/  ISETP.LT.OR P0, PT, R97.reuse, 0x9, P0 ;  /* 0x000000096100780c */ /* 0x040fe40000701670 */
[----:B------:R-:W-:Y:S02]  /*9990*/  ISETP.GE.AND P6, PT, R92, 0x3a, PT ;  /* 0x0000003a5c00780c */ /* 0x000fe40003fc6270 */
[----:B------:R-:W-:Y:S02]  /*99a0*/  FSEL R161, R16, -INF , !P0 ;  /* 0xff80000010a17808 */ /* 0x000fe40004000000 */
[----:B------:R-:W-:Y:S02]  /*99b0*/  ISETP.GT.AND P0, PT, R0, 0x9, !P1 ;  /* 0x000000090000780c */ /* 0x000fe40004f04270 */
[----:B------:R-:W-:Y:S02]  /*99c0*/  @P2 LOP3.LUT R204, R204, 0x4000, RZ, 0xfc, !PT ;  /* 0x00004000cccc2812 */ /* 0x000fe400078efcff */
[----:B------:R-:W-:Y:S02]  /*99d0*/  ISETP.LT.OR P0, PT, R97, 0xa, P0 ;  /* 0x0000000a6100780c */ /* 0x000fe40000701670 */
[----:B------:R-:W-:Y:S02]  /*99e0*/  LOP3.LUT R204, R204, 0xffffdfff, RZ, 0xc0, !PT ;  /* 0xffffdfffcccc7812 */ /* 0x000fe400078ec0ff */
[----:B------:R-:W-:Y:S02]  /*99f0*/  FSEL R160, R17, -INF , !P0 ;  /* 0xff80000011a07808 */ /* 0x000fe40004000000 */
[C---:B------:R-:W-:Y:S02]  /*9a00*/  ISETP.GT.AND P0, PT, R95.reuse, 0x8, !P2 ;  /* 0x000000085f00780c */ /* 0x040fe40005704270 */
[----:B------:R-:W-:Y:S02]  /*9a10*/  ISETP.GE.AND P2, PT, R92, 0x11, PT ;  /* 0x000000115c00780c */ /* 0x000fe40003f46270 */
        /* <DEDUP_REMOVED lines=8> */
[----:B------:R-:W-:Y:S02]  /*9aa0*/  ISETP.GT.AND P0, PT, R0, 0x10, !P2 ;  /* 0x000000100000780c */ /* 0x000fe40005704270 */
[----:B------:R-:W-:Y:S02]  /*9ab0*/  @P2 LOP3.LUT R204, R204, 0x1000, RZ, 0xfc, !PT ;  /* 0x00001000cccc2812 */ /* 0x000fe400078efcff */
[C---:B------:R-:W-:Y:S02]  /*9ac0*/  ISETP.LT.OR P0, PT, R97.reuse, 0x11, P0 ;  /* 0x000000116100780c */ /* 0x040fe40000701670 */
[----:B------:R-:W-:Y:S02]  /*9ad0*/  LOP3.LUT R204, R204, 0xfffff7ff, RZ, 0xc0, !PT ;  /* 0xfffff7ffcccc7812 */ /* 0x000fe400078ec0ff */
        /* <DEDUP_REMOVED lines=9> */
[----:B------:R-:W-:Y:S02]  /*9b70*/  ISETP.GE.AND P5, PT, R92, 0x41, PT ;  /* 0x000000415c00780c */ /* 0x000fe40003fa6270 */
[----:B------:R-:W-:Y:S02]  /*9b80*/  FSEL R177, R22, -INF , !P0 ;  /* 0xff80000016b17808 */ /* 0x000fe40004000000 */
[----:B------:R-:W-:Y:S02]  /*9b90*/  ISETP.GT.AND P0, PT, R95, 0x11, !P1 ;  /* 0x000000115f00780c */ /* 0x000fe40004f04270 */
[----:B------:R-:W-:Y:S02]  /*9ba0*/  ISETP.GE.AND P1, PT, R92, 0x1a, PT ;  /* 0x0000001a5c00780c */ /* 0x000fe40003f26270 */
[----:B------:R-:W-:Y:S02]  /*9bb0*/  ISETP.LT.OR P0, PT, R96, 0x12, P0 ;  /* 0x000000126000780c */ /* 0x000fe40000701670 */
[----:B------:R-:W-:Y:S02]  /*9bc0*/  @P2 LOP3.LUT R204, R204, 0x400, RZ, 0xfc, !PT ;  /* 0x00000400cccc2812 */ /* 0x000fe400078efcff */
[----:B------:R-:W-:Y:S02]  /*9bd0*/  FSEL R176, R23, -INF , !P0 ;  /* 0xff80000017b07808 */ /* 0x000fe40004000000 */
[----:B------:R-:W-:Y:S02]  /*9be0*/  ISETP.GT.AND P0, PT, R0, 0x18, !P2 ;  /* 0x000000180000780c */ /* 0x000fe40005704270 */
[----:B------:R-:W-:Y:S02]  /*9bf0*/  LOP3.LUT R204, R204, 0xfffffdff, RZ, 0xc0, !PT ;  /* 0xfffffdffcccc7812 */ /* 0x000fe400078ec0ff */
[C---:B------:R-:W-:Y:S02]  /*9c00*/  ISETP.LT.OR P0, PT, R97.reuse, 0x19, P0 ;  /* 0x000000196100780c */ /* 0x040fe40000701670 */
[----:B------:R-:W-:Y:S02]  /*9c10*/  @P1 LOP3.LUT R204, R204, 0x200, RZ, 0xfc, !PT ;  /* 0x00000200cccc1812 */ /* 0x000fe400078efcff */
[----:B------:R-:W-:Y:S02]  /*9c20*/  FSEL R167, R32, -INF , !P0 ;  /* 0xff80000020a77808 */ /* 0x000fe40004000000 */
[----:B------:R-:W-:Y:S02]  /*9c30*/  ISETP.GT.AND P0, PT, R0, 0x19, !P1 ;  /* 0x000000190000780c */ /* 0x000fe40004f04270 */
[----:B------:R-:W-:Y:S02]  /*9c40*/  LOP3.LUT R204, R204, 0xfffffeff, RZ, 0xc0, !PT ;  /* 0xfffffeffcccc7812 */ /* 0x000fe400078ec0ff */
[----:B------:R-:W-:Y:S02]  /*9c50*/  ISETP.LT.OR P0, PT, R97, 0x1a, P0 ;  /* 0x0000001a6100780c */ /* 0x000fe40000701670 */
[C---:B------:R-:W-:Y:S02]  /*9c60*/  ISETP.GE.AND P4, PT, R92.reuse, 0x42, PT ;  /* 0x000000425c00780c */ /* 0x040fe40003f86270 */
        /* <DEDUP_REMOVED lines=19> */
[----:B------:R-:W-:Y:S02]  /*9da0*/  P2R R16, PR, RZ, 0x40 ;  /* 0x00000040ff107803 */ /* 0x000fe40000000000 */
[----:B------:R-:W-:Y:S02]  /*9db0*/  FSEL R164, R37, -INF , !P0 ;  /* 0xff80000025a47808 */ /* 0x000fe40004000000 */
[C---:B------:R-:W-:Y:S02]  /*9dc0*/  ISETP.GT.AND P0, PT, R95.reuse, 0x20, !P2 ;  /* 0x000000205f00780c */ /* 0x040fe40005704270 */
[----:B------:R-:W-:Y:S02]  /*9dd0*/  ISETP.GE.AND P2, PT, R92, 0x29, PT ;  /* 0x000000295c00780c */ /* 0x000fe40003f46270 */
[----:B------:R-:W-:Y:S04]  /*9de0*/  ISETP.LT.OR P0, PT, R96, 0x21, P0 ;  /* 0x000000216000780c */ /* 0x000fe80000701670 */
        /* <DEDUP_REMOVED lines=13> */
[----:B------:R-:W-:Y:S04]  /*9ec0*/  ISETP.LT.OR P0, PT, R97, 0x2a, P0 ;  /* 0x0000002a6100780c */ /* 0x000fe80000701670 */
        /* <DEDUP_REMOVED lines=25> */
[----:B------:R-:W-:Y:S04]  /*a060*/  ISETP.LT.OR P0, PT, R96, 0x32, P0 ;  /* 0x000000326000780c */ /* 0x000fe80000701670 */
[----:B------:R-:W-:Y:S02]  /*a070*/  FSEL R55, R55, -INF , !P0 ;  /* 0xff80000037377808 */ /* 0x000fe40004000000 */
[----:B------:R-:W-:Y:S04]  /*a080*/  ISETP.GT.AND P0, PT, R0, 0x38, !P1 ;  /* 0x000000380000780c */ /* 0x000fe80004f04270 */
        /* <DEDUP_REMOVED lines=19> */
[----:B------:R-:W-:Y:S04]  /*a1c0*/  ISETP.GT.AND P0, PT, R0, 0x41, !P4 ;  /* 0x000000410000780c */ /* 0x000fe80006704270 */
        /* <DEDUP_REMOVED lines=15> */
[C---:B------:R-:W-:Y:S04]  /*a2c0*/  ISETP.LT.OR P0, PT, R96.reuse, 0x2, P0 ;  /* 0x000000026000780c */ /* 0x040fe80000701670 */
[----:B------:R-:W-:Y:S02]  /*a2d0*/  FSEL R22, R7, -INF , !P0 ;  /* 0xff80000007167808 */ /* 0x000fe40004000000 */
[----:B------:R-:W-:Y:S04]  /*a2e0*/  ISETP.GT.AND P0, PT, R95, RZ, !P2 ;  /* 0x000000ff5f00720c */ /* 0x000fe80005704270 */
        /* <DEDUP_REMOVED lines=8> */
[C---:B------:R-:W-:Y:S04]  /*a370*/  ISETP.GT.AND P0, PT, R95.reuse, 0x48, !P3 ;  /* 0x000000485f00780c */ /* 0x040fe80005f04270 */
        /* <DEDUP_REMOVED lines=81> */
[----:B------:R4:W1:Y:S02]  /*a890*/  SHFL.IDX PT, R3, R157, 0x3, 0x1c1f ;  /* 0x007c1f009d037f89 */ /* 0x00086400000e0000 */
.L_x_2745:
        /* <DEDUP_REMOVED lines=19> */
.L_x_2594:
[----:B------:R-:W-:Y:S04]  /*a9d0*/  MOV R4, c[0x0][0x32c] ;  /* 0x0000cb0000047a02 */ /* 0x000fe80000000f00 */
[----:B------:R-:W-:Y:S11]  /*a9e0*/  ISETP.NE.AND P0, PT, R4, 0x1, PT ;  /* 0x000000010400780c */ /* 0x000ff60003f05270 */
[----:B------:R-:W-:Y:S02]  /*a9f0*/  @!UPT UIADD3 URZ, URZ, URZ, URZ ;  /* 0x0000003f3f3ff290 */ /* 0x000fe4000fffe03f */
[----:B------:R-:W-:Y:S05]  /*aa00*/  @P0 IMAD.HI.U32 R4, R3, c[0x0][0x330], RZ ;  /* 0x0000cc0003040a27 */ /* 0x000fea00078e00ff */
[----:B------:R-:W-:Y:S02]  /*aa10*/  @P0 SHF.R.U32.HI R3, RZ, c[0x0][0x334], R4 ;  /* 0x0000cd00ff030a19 */ /* 0x000fe40000011604 */
.L_x_2595:
[----:B------:R-:W-:Y:S05]  /*aa20*/  BSYNC B0 ;  /* 0x0000000000007941 */ /* 0x000fea0003800000 */
.L_x_2593:
[----:B------:R-:W-:Y:S04]  /*aa30*/  IMAD.IADD R4, R92, 0x1, -R248 ;  /* 0x000000015c047824 */ /* 0x000fe800078e0af8 */
[----:B------:R-:W-:Y:S05]  /*aa40*/  IMAD R3, R3, c[0x0][0x32c], R4 ;  /* 0x0000cb0003037a24 */ /* 0x000fea00078e0204 */
[----:B------:R-:W-:Y:S02]  /*aa50*/  IADD3 R4, R3, c[0x0][0x32c], RZ ;  /* 0x0000cb0003047a10 */ /* 0x000fe40007ffe0ff */
[----:B------:R-:W-:Y:S02]  /*aa60*/  IMNMX R0, R0, R3, !PT ;  /* 0x0000000300007217 */ /* 0x000fe40007800200 */
[----:B------:R-:W-:Y:S02]  /*aa70*/  IMNMX R2, R2, R4, PT ;  /* 0x0000000402027217 */ /* 0x000fe40003800200 */
.L_x_2592:
[----:B------:R-:W-:Y:S02]  /*aa80*/  ISETP.GT.AND P0, PT, R0, RZ, !P2 ;  /* 0x000000ff0000720c */ /* 0x000fe40005704270 */
[----:B------:R-:W-:Y:S02]  /*aa90*/  LOP3.LUT P2, RZ, R204, 0x400, RZ, 0xc0, !PT ;  /* 0x00000400ccff7812 */ /* 0x000fe4000784c0ff */
[----:B------:R-:W-:Y:S02]  /*aaa0*/  ISETP.LT.OR P0, PT, R2, 0x1, P0 ;  /* 0x000000010200780c */ /* 0x000fe40000701670 */
[----:B------:R-:W-:Y:S02]  /*aab0*/  FMNMX.FTZ R3, R12, R98, !PT ;  /* 0x000000620c037209 */ /* 0x000fe40007810000 */
[----:B------:R-:W-:Y:S02]  /*aac0*/  FSEL R10, R10, -INF , !P0 ;  /* 0xff8000000a0a7808 */ /* 0x000fe40004000000 */
[----:B------:R-:W-:Y:S02]  /*aad0*/  ISETP.GT.AND P0, PT, R0, 0x1, !P1 ;  /* 0x000000010000780c */ /* 0x000fe40004f04270 */
        /* <DEDUP_REMOVED lines=29> */
[----:B--234-:R-:W-:Y:S02]  /*acb0*/  FSEL R157, R27, -INF , !P0 ;  /* 0xff8000001b9d7808 */ /* 0x01cfe40004000000 */
        /* <DEDUP_REMOVED lines=50> */
[C---:B------:R-:W-:Y:S02]  /*afe0*/  ISETP.GT.AND P0, PT, R0.reuse, 0x38, !P1 ;  /* 0x000000380000780c */ /* 0x040fe40004f04270 */
[----:B------:R-:W-:Y:S02]  /*aff0*/  ISETP.GT.AND P1, PT, R0, 0x48, !P3 ;  /* 0x000000480000780c */ /* 0x000fe40005f24270 */
[C---:B------:R-:W-:Y:S02]  /*b000*/  ISETP.LT.OR P0, PT, R2.reuse, 0x39, P0 ;  /* 0x000000390200780c */ /* 0x040fe40000701670 */
[----:B------:R-:W-:Y:S02]  /*b010*/  ISETP.LT.OR P1, PT, R2, 0x49, P1 ;  /* 0x000000490200780c */ /* 0x000fe40000f21670 */
[----:B------:R-:W-:Y:S02]  /*b020*/  FSEL R223, R62, -INF , !P0 ;  /* 0xff8000003edf7808 */ /* 0x000fe40004000000 */
[----:B------:R-:W-:Y:S02]  /*b030*/  ISETP.GT.AND P0, PT, R0, 0x39, !P6 ;  /* 0x000000390000780c */ /* 0x000fe40007704270 */
[----:B------:R-:W-:Y:S02]  /*b040*/  FMNMX.FTZ R6, R214, R6, !PT ;  /* 0x00000006d6067209 */ /* 0x000fe40007810000 */
[----:B------:R-:W-:Y:S02]  /*b050*/  ISETP.LT.OR P0, PT, R2, 0x3a, P0 ;  /* 0x0000003a0200780c */ /* 0x000fe40000701670 */
[----:B------:R-:W-:Y:S02]  /*b060*/  FMNMX.FTZ R6, R223, R6, !PT ;  /* 0x00000006df067209 */ /* 0x000fe40007810000 */
[----:B------:R-:W-:Y:S02]  /*b070*/  FSEL R222, R63, -INF , !P0 ;  /* 0xff8000003fde7808 */ /* 0x000fe40004000000 */
[----:B------:R-:W-:Y:S02]  /*b080*/  ISETP.GT.AND P0, PT, R0, 0x40, !P5 ;  /* 0x000000400000780c */ /* 0x000fe40006f04270 */
[----:B------:R-:W-:Y:S02]  /*b090*/  FMNMX.FTZ R6, R222, R6, !PT ;  /* 0x00000006de067209 */ /* 0x000fe40007810000 */
[----:B------:R-:W-:Y:S02]  /*b0a0*/  ISETP.LT.OR P0, PT, R2, 0x41, P0 ;  /* 0x000000410200780c */ /* 0x000fe40000701670 */
[----:B------:R-:W-:Y:S02]  /*b0b0*/  FSEL R213, R78, -INF , !P1 ;  /* 0xff8000004ed57808 */ /* 0x000fe40004800000 */
[----:B------:R-:W-:Y:S02]  /*b0c0*/  FSEL R221, R74, -INF , !P0 ;  /* 0xff8000004add7808 */ /* 0x000fe40004000000 */
[----:B------:R-:W-:Y:S02]  /*b0d0*/  ISETP.GT.AND P0, PT, R0, 0x41, !P4 ;  /* 0x000000410000780c */ /* 0x000fe40006704270 */
[----:B------:R-:W-:Y:S02]  /*b0e0*/  FMNMX.FTZ R6, R221, R6, !PT ;  /* 0x00000006dd067209 */ /* 0x000fe40007810000 */
        /* <DEDUP_REMOVED lines=53> */
.L_x_2746:
[----:B--2---:R-:W-:Y:S01]  /*b440*/  FMNMX.FTZ R4, R92, R2, !PT ;  /* 0x000000025c047209 */ /* 0x004fe20007810000 */
[----:B------:R-:W-:-:S05]  /*b450*/  BRA.DIV ~URZ, `(.L_x_2597) ;  /* 0x000111927f007947 */ /* 0x000fca000b800000 */
[----:B------:R-:W-:Y:S04]  /*b460*/  SHFL.BFLY PT, R2, R0, 0x2, 0x1f ;  /* 0x0c401f0000027f89 */ /* 0x000fe800000e0000 */
[----:B------:R-:W-:Y:S04]  /*b470*/  SHFL.BFLY PT, R3, R5, 0x2, 0x1f ;  /* 0x0c401f0005037f89 */ /* 0x000fe800000e0000 */
[----:B------:R-:W2:Y:S02]  /*b480*/  SHFL.BFLY PT, R8, R6, 0x2, 0x1f ;  /* 0x0c401f0006087f89 */ /* 0x000ea400000e0000 */
[----:B-12---:R-:W-:Y:S02]  /*b490*/  FMNMX.FTZ R92, R6, R8, !PT ;  /* 0x00000008065c7209 */ /* 0x006fe40007810000 */
        /* <DEDUP_REMOVED lines=9> */
.L_x_2747:
[C---:B------:R-:W-:Y:S01]  /*b530*/  FMUL.FTZ R0, R97.reuse, c[0x0][0x2d0] ;  /* 0x0000b40061007a20 */ /* 0x040fe20000410000 */
[----:B------:R-:W-:Y:S01]  /*b540*/  FSETP.NEU.FTZ.AND P0, PT, R97, -INF , PT ;  /* 0xff8000006100780b */ /* 0x000fe20003f1d000 */
[----:B------:R-:W-:Y:S01]  /*b550*/  WARPSYNC 0xffffffff ;  /* 0xffffffff00007948 */ /* 0x000fe20003800000 */
[----:B------:R-:W-:Y:S02]  /*b560*/  FSETP.NEU.FTZ.AND P1, PT, R96, -INF , PT ;  /* 0xff8000006000780b */ /* 0x000fe40003f3d000 */
        /* <DEDUP_REMOVED lines=10> */
[----:B------:R2:W3:Y:S01]  /*b610*/  MUFU.EX2 R234, R2 ;  /* 0x0000000200ea7308 */ /* 0x0004e20000000800 */
[--C-:B------:R-:W-:Y:S02]  /*b620*/  FFMA.FTZ R163, R37, c[0x0][0x2d0], -R4.reuse ;  /* 0x0000b40025a37a23 */ /* 0x100fe40000010804 */
[--C-:B------:R-:W-:Y:S02]  /*b630*/  FFMA.FTZ R48, R169, c[0x0][0x2d0], -R4.reuse ;  /* 0x0000b400a9307a23 */ /* 0x100fe40000010804 */
[--C-:B------:R-:W-:Y:S02]  /*b640*/  FFMA.FTZ R71, R168, c[0x0][0x2d0], -R4.reuse ;  /* 0x0000b400a8477a23 */ /* 0x100fe40000010804 */
[--C-:B------:R-:W-:Y:S02]  /*b650*/  FFMA.FTZ R92, R166, c[0x0][0x2d0], -R4.reuse ;  /* 0x0000b400a65c7a23 */ /* 0x100fe40000010804 */
[----:B------:R-:W-:Y:S01]  /*b660*/  FFMA.FTZ R168, R32, c[0x0][0x2d0], -R4 ;  /* 0x0000b40020a87a23 */ /* 0x000fe20000010804 */
[----:B------:R-:W-:Y:S01]  /*b670*/  MUFU.EX2 R250, R66 ;  /* 0x0000004200fa7308 */ /* 0x000fe20000000800 */
[----:B-1----:R-:W-:Y:S05]  /*b680*/  FMUL.FTZ R0, R96, c[0x0][0x2d0] ;  /* 0x0000b40060007a20 */ /* 0x002fea0000410000 */
[----:B------:R-:W-:Y:S04]  /*b690*/  FSEL R40, R0, RZ, P1 ;  /* 0x000000ff00287208 */ /* 0x000fe80000800000 */
[----:B------:R-:W-:Y:S01]  /*b6a0*/  MUFU.EX2 R249, R67 ;  /* 0x0000004300f97308 */ /* 0x000fe20000000800 */
[--C-:B------:R-:W-:Y:S02]  /*b6b0*/  FFMA.FTZ R0, R18, c[0x0][0x2d0], -R40.reuse ;  /* 0x0000b40012007a23 */ /* 0x100fe40000010828 */
[----:B------:R-:W-:Y:S02]  /*b6c0*/  FFMA.FTZ R5, R162, c[0x0][0x2d0], -R40 ;  /* 0x0000b400a2057a23 */ /* 0x000fe40000010828 */
[--C-:B------:R-:W-:Y:S05]  /*b6d0*/  FFMA.FTZ R162, R36, c[0x0][0x2d0], -R4.reuse ;  /* 0x0000b40024a27a23 */ /* 0x100fea0000010804 */
[----:B------:R1:W-:Y:S01]  /*b6e0*/  MUFU.EX2 R227, R0 ;  /* 0x0000000000e37308 */ /* 0x0003e20000000800 */
[--C-:B--2---:R-:W-:Y:S01]  /*b6f0*/  FFMA.FTZ R2, R161, c[0x0][0x2d0], -R4.reuse ;  /* 0x0000b400a1027a23 */ /* 0x104fe20000010804 */
[----:B------:R-:W-:Y:S01]  /*b700*/  LDSM.16.MT88.4 R36, [R193] ;  /* 0x00000000c124783b */ /* 0x000fe20000004200 */
[----:B------:R-:W-:Y:S02]  /*b710*/  FFMA.FTZ R161, R35, c[0x0][0x2d0], -R4 ;  /* 0x0000b40023a17a23 */ /* 0x000fe40000010804 */
[--C-:B------:R-:W-:Y:S02]  /*b720*/  FFMA.FTZ R59, R171, c[0x0][0x2d0], -R40.reuse ;  /* 0x0000b400ab3b7a23 */ /* 0x100fe40000010828 */
[--C-:B------:R-:W-:Y:S02]  /*b730*/  FFMA.FTZ R166, R50, c[0x0][0x2d0], -R40.reuse ;  /* 0x0000b40032a67a23 */ /* 0x100fe40000010828 */
[--C-:B------:R-:W-:Y:S01]  /*b740*/  FFMA.FTZ R65, R177, c[0x0][0x2d0], -R40.reuse ;  /* 0x0000b400b1417a23 */ /* 0x100fe20000010828 */
[----:B------:R2:W-:Y:S01]  /*b750*/  MUFU.EX2 R232, R2 ;  /* 0x0000000200e87308 */ /* 0x0005e20000000800 */
[--C-:B------:R-:W-:Y:S02]  /*b760*/  FFMA.FTZ R64, R176, c[0x0][0x2d0], -R40.reuse ;  /* 0x0000b400b0407a23 */ /* 0x100fe40000010828 */
[--C-:B------:R-:W-:Y:S02]  /*b770*/  FFMA.FTZ R63, R175, c[0x0][0x2d0], -R40.reuse ;  /* 0x0000b400af3f7a23 */ /* 0x100fe40000010828 */
[--C-:B------:R-:W-:Y:S02]  /*b780*/  FFMA.FTZ R62, R174, c[0x0][0x2d0], -R40.reuse ;  /* 0x0000b400ae3e7a23 */ /* 0x100fe40000010828 */
[--C-:B------:R-:W-:Y:S03]  /*b790*/  FFMA.FTZ R61, R172, c[0x0][0x2d0], -R40.reuse ;  /* 0x0000b400ac3d7a23 */ /* 0x100fe60000010828 */
[----:B------:R4:W-:Y:S01]  /*b7a0*/  MUFU.EX2 R241, R5 ;  /* 0x0000000500f17308 */ /* 0x0009e20000000800 */
[----:B-1----:R-:W-:Y:S09]  /*b7b0*/  FFMA.FTZ R0, R22, c[0x0][0x2d0], -R40 ;  /* 0x0000b40016007a23 */ /* 0x002ff20000010828 */
[----:B------:R1:W-:Y:S01]  /*b7c0*/  MUFU.EX2 R231, R0 ;  /* 0x0000000000e77308 */ /* 0x0003e20000000800 */
[----:B--2---:R-:W-:Y:S09]  /*b7d0*/  FMUL.FTZ R2, R95, c[0x0][0x2d0] ;  /* 0x0000b4005f027a20 */ /* 0x004ff20000410000 */
[----:B------:R-:W-:Y:S01]  /*b7e0*/  MUFU.EX2 R247, R59 ;  /* 0x0000003b00f77308 */ /* 0x000fe20000000800 */
[----:B----4-:R-:W-:Y:S09]  /*b7f0*/  FMUL.FTZ R5, R68, c[0x0][0x2d0] ;  /* 0x0000b40044057a20 */ /* 0x010ff20000410000 */
[----:B------:R-:W-:Y:S01]  /*b800*/  MUFU.EX2 R246, R62 ;  /* 0x0000003e00f67308 */ /* 0x000fe20000000800 */
[--C-:B-1----:R-:W-:Y:S02]  /*b810*/  FFMA.FTZ R0, R160, c[0x0][0x2d0], -R4.reuse ;  /* 0x0000b400a0007a23 */ /* 0x102fe40000010804 */
[----:B------:R-:W-:Y:S07]  /*b820*/  FFMA.FTZ R160, R34, c[0x0][0x2d0], -R4 ;  /* 0x0000b40022a07a23 */ /* 0x000fee0000010804 */
[----:B------:R1:W-:Y:S10]  /*b830*/  MUFU.EX2 R242, R0 ;  /* 0x0000000000f27308 */ /* 0x0003f40000000800 */
[----:B------:R-:W-:Y:S10]  /*b840*/  MUFU.EX2 R243, R92 ;  /* 0x0000005c00f37308 */ /* 0x000ff40000000800 */
[----:B------:R-:W-:Y:S01]  /*b850*/  MUFU.EX2 R244, R70 ;  /* 0x0000004600f47308 */ /* 0x000fe20000000800 */
[----:B-1----:R-:W-:Y:S02]  /*b860*/  FFMA.FTZ R0, R156, c[0x0][0x2d0], -R40 ;  /* 0x0000b4009c007a23 */ /* 0x002fe40000010828 */
[--C-:B------:R-:W-:Y:S07]  /*b870*/  FFMA.FTZ R156, R49, c[0x0][0x2d0], -R4.reuse ;  /* 0x0000b400319c7a23 */ /* 0x100fee0000010804 */
[----:B------:R1:W-:Y:S10]  /*b880*/  MUFU.EX2 R235, R0 ;  /* 0x0000000000eb7308 */ /* 0x0003f40000000800 */
[----:B------:R-:W-:Y:S10]  /*b890*/  MUFU.EX2 R165, R165 ;  /* 0x000000a500a57308 */ /* 0x000ff40000000800 */
[----:B------:R-:W-:Y:S01]  /*b8a0*/  MUFU.EX2 R172, R164 ;  /* 0x000000a400ac7308 */ /* 0x000fe20000000800 */
[----:B-1----:R-:W-:Y:S02]  /*b8b0*/  FSEL R0, R97, RZ, P0 ;  /* 0x000000ff61007208 */ /* 0x002fe40000000000 */
[----:B------:R-:W-:Y:S03]  /*b8c0*/  FSETP.NEU.FTZ.AND P0, PT, R95, -INF , PT ;  /* 0xff8000005f00780b */ /* 0x000fe60003f1d000 */
[----:B------:R-:W-:Y:S04]  /*b8d0*/  FADD.FTZ R0, -R0, R93 ;  /* 0x0000005d00007221 */ /* 0x000fe80000010100 */
[----:B------:R-:W-:Y:S01]  /*b8e0*/  MUFU.EX2 R174, R163 ;  /* 0x000000a300ae7308 */ /* 0x000fe20000000800 */
[----:B------:R-:W-:Y:S01]  /*b8f0*/  FSEL R56, R2, RZ, P0 ;  /* 0x000000ff02387208 */ /* 0x000fe20000000000 */
[----:B------:R-:W-:Y:S02]  /*b900*/  FFMA.FTZ R93, R167, c[0x0][0x2d0], -R4 ;  /* 0x0000b400a75d7a23 */ /* 0x000fe40000010804 */
[----:B------:R-:W-:Y:S02]  /*b910*/  FMUL.FTZ R0, R0, c[0x0][0x2d0] ;  /* 0x0000b40000007a20 */ /* 0x000fe40000410000 */
[----:B------:R-:W-:Y:S02]  /*b920*/  FFMA.FTZ R2, R12, c[0x0][0x2d0], -R56 ;  /* 0x0000b4000c027a23 */ /* 0x000fe40000010838 */
[----:B------:R-:W-:Y:S02]  /*b930*/  FFMA.FTZ R167, R33, c[0x0][0x2d0], -R4 ;  /* 0x0000b40021a77a23 */ /* 0x000fe40000010804 */
[----:B------:R1:W-:Y:S01]  /*b940*/  MUFU.EX2 R226, R2 ;  /* 0x0000000200e27308 */ /* 0x0003e20000000800 */
[--C-:B------:R-:W-:Y:S02]  /*b950*/  FFMA.FTZ R58, R181, c[0x0][0x2d0], -R56.reuse ;  /* 0x0000b400b53a7a23 */ /* 0x100fe40000010838 */
[--C-:B------:R-:W-:Y:S07]  /*b960*/  FFMA.FTZ R57, R180, c[0x0][0x2d0], -R56.reuse ;  /* 0x0000b400b4397a23 */ /* 0x100fee0000010838 */
[----:B------:R-:W2:Y:S10]  /*b970*/  MUFU.EX2 R60, R0 ;  /* 0x00000000003c7308 */ /* 0x000eb40000000800 */
[----:B------:R-:W-:Y:S01]  /*b980*/  MUFU.EX2 R180, R160 ;  /* 0x000000a000b47308 */ /* 0x000fe20000000800 */
[--C-:B-1----:R-:W-:Y:S02]  /*b990*/  FFMA.FTZ R2, R20, c[0x0][0x2d0], -R56.reuse ;  /* 0x0000b40014027a23 */ /* 0x102fe40000010838 */
[----:B------:R-:W1:Y:S07]  /*b9a0*/  LDSM.16.MT88.4 R20, [R189] ;  /* 0x00000000bd14783b */ /* 0x000e6e0000004200 */
[----:B------:R4:W5:Y:S10]  /*b9b0*/  MUFU.EX2 R230, R2 ;  /* 0x0000000200e67308 */ /* 0x0009740000000800 */
[----:B------:R-:W-:Y:S01]  /*b9c0*/  MUFU.EX2 R160, R168 ;  /* 0x000000a800a07308 */ /* 0x000fe20000000800 */
[--C-:B----4-:R-:W-:Y:S09]  /*b9d0*/  FFMA.FTZ R2, R19, c[0x0][0x2d0], -R56.reuse ;  /* 0x0000b40013027a23 */ /* 0x110ff20000010838 */
[----:B------:R4:W-:Y:S02]  /*b9e0*/  MUFU.EX2 R233, R2 ;  /* 0x0000000200e97308 */ /* 0x0009e40000000800 */
[----:B----4-:R-:W-:Y:S01]  /*b9f0*/  FFMA.FTZ R2, R16, c[0x0][0x2d0], -R56 ;  /* 0x0000b40010027a23 */ /* 0x010fe20000010838 */
[----:B---3--:R-:W-:Y:S01]  /*ba00*/  F2FP.PACK_AB R72, R234, R225 ;  /* 0x000000e1ea48723e */ /* 0x008fe200000000ff */
[----:B--2---:R-:W-:Y:S01]  /*ba10*/  FMUL.FTZ R4, R60, R100 ;  /* 0x000000643c047220 */ /* 0x004fe20000410000 */
[----:B------:R-:W-:Y:S05]  /*ba20*/  F2FP.PACK_AB R73, R231, R227 ;  /* 0x000000e3e749723e */ /* 0x000fea00000000ff */
[----:B------:R2:W3:Y:S01]  /*ba30*/  MUFU.EX2 R252, R2 ;  /* 0x0000000200fc7308 */ /* 0x0004e20000000800 */
[----:B------:R-:W-:Y:S01]  /*ba40*/  F2FP.PACK_AB R74, R242, R232 ;  /* 0x000000e8f24a723e */ /* 0x000fe200000000ff */
[C---:B------:R-:W-:Y:S01]  /*ba50*/  FMUL.FTZ R16, R60.reuse, R112 ;  /* 0x000000703c107220 */ /* 0x040fe20000410000 */
[----:B------:R-:W-:Y:S01]  /*ba60*/  F2FP.PACK_AB R75, R241, R235 ;  /* 0x000000ebf14b723e */ /* 0x000fe200000000ff */
[----:B------:R-:W-:Y:S01]  /*ba70*/  FMUL.FTZ R17, R60, R113 ;  /* 0x000000713c117220 */ /* 0x000fe20000410000 */
[----:B-----5:R-:W-:Y:S01]  /*ba80*/  F2FP.PACK_AB R76, R230, R226 ;  /* 0x000000e2e64c723e */ /* 0x020fe200000000ff */
[--C-:B------:R-:W-:Y:S02]  /*ba90*/  FFMA.FTZ R113, R54, c[0x0][0x2d0], -R40.reuse ;  /* 0x0000b40036717a23 */ /* 0x100fe40000010828 */
[----:B------:R-:W-:Y:S02]  /*baa0*/  FFMA.FTZ R112, R55, c[0x0][0x2d0], -R40 ;  /* 0x0000b40037707a23 */ /* 0x000fe40000010828 */
[C---:B------:R-:W-:Y:S01]  /*bab0*/  FMUL.FTZ R32, R60.reuse, R120 ;  /* 0x000000783c207220 */ /* 0x040fe20000410000 */
[----:B------:R-:W-:Y:S01]  /*bac0*/  MUFU.EX2 R164, R113 ;  /* 0x0000007100a47308 */ /* 0x000fe20000000800 */
[C---:B------:R-:W-:Y:S02]  /*bad0*/  FMUL.FTZ R33, R60.reuse, R121 ;  /* 0x000000793c217220 */ /* 0x040fe40000410000 */
[----:B------:R-:W-:Y:S02]  /*bae0*/  FFMA.FTZ R100, R81, c[0x0][0x2d0], -R56 ;  /* 0x0000b40051647a23 */ /* 0x000fe40000010838 */
[----:B------:R-:W-:Y:S01]  /*baf0*/  FMUL.FTZ R49, R60, R137 ;  /* 0x000000893c317220 */ /* 0x000fe20000410000 */
[----:B------:R-:W-:Y:S04]  /*bb00*/  MOV R137, R242 ;  /* 0x000000f200897202 */ /* 0x000fe80000000f00 */
[----:B------:R-:W-:Y:S01]  /*bb10*/  MUFU.EX2 R171, R112 ;  /* 0x0000007000ab7308 */ /* 0x000fe20000000800 */
[----:B--2---:R-:W-:Y:S02]  /*bb20*/  FSEL R2, R96, RZ, P1 ;  /* 0x000000ff60027208 */ /* 0x004fe40000800000 */
[----:B---3--:R-:W-:Y:S03]  /*bb30*/  F2FP.PACK_AB R78, R252, R233 ;  /* 0x000000e9fc4e723e */ /* 0x008fe600000000ff */
[----:B------:R-:W-:Y:S01]  /*bb40*/  FADD.FTZ R0, -R2, R94 ;  /* 0x0000005e02007221 */ /* 0x000fe20000010100 */
[----:B------:R-:W-:Y:S03]  /*bb50*/  FSEL R2, R95, RZ, P0 ;  /* 0x000000ff5f027208 */ /* 0x000fe60000000000 */
[----:B------:R2:W-:Y:S01]  /*bb60*/  MUFU.EX2 R242, R61 ;  /* 0x0000003d00f27308 */ /* 0x0005e20000000800 */
[----:B------:R-:W-:Y:S01]  /*bb70*/  FSETP.NEU.FTZ.AND P0, PT, R68, -INF , PT ;  /* 0xff8000004400780b */ /* 0x000fe20003f1d000 */
[----:B------:R-:W-:Y:S03]  /*bb80*/  FMUL.FTZ R0, R0, c[0x0][0x2d0] ;  /* 0x0000b40000007a20 */ /* 0x000fe60000410000 */
[----:B------:R-:W-:Y:S05]  /*bb90*/  FSEL R69, R5, RZ, P0 ;  /* 0x000000ff05457208 */ /* 0x000fea0000000000 */
[----:B------:R3:W4:Y:S01]  /*bba0*/  MUFU.EX2 R3, R0 ;  /* 0x0000000000037308 */ /* 0x0007220000000800 */
        /* <DEDUP_REMOVED lines=8> */
[--C-:B--2---:R-:W-:Y:S02]  /*bc30*/  FFMA.FTZ R61, R159, c[0x0][0x2d0], -R69.reuse ;  /* 0x0000b4009f3d7a23 */ /* 0x104fe40000010845 */
[----:B---3--:R-:W-:Y:S02]  /*bc40*/  FADD.FTZ R0, -R2, R98 ;  /* 0x0000006202007221 */ /* 0x008fe40000010100 */
[C---:B----4-:R-:W-:Y:S02]  /*bc50*/  FMUL.FTZ R6, R3.reuse, R102 ;  /* 0x0000006603067220 */ /* 0x050fe40000410000 */
[----:B------:R-:W-:Y:S02]  /*bc60*/  FMUL.FTZ R0, R0, c[0x0][0x2d0] ;  /* 0x0000b40000007a20 */ /* 0x000fe40000410000 */
[C---:B------:R-:W-:Y:S02]  /*bc70*/  FMUL.FTZ R7, R3.reuse, R103 ;  /* 0x0000006703077220 */ /* 0x040fe40000410000 */
[----:B------:R2:W3:Y:S01]  /*bc80*/  MUFU.EX2 R2, R0 ;  /* 0x0000000000027308 */ /* 0x0004e20000000800 */
[----:B------:R-:W-:Y:S02]  /*bc90*/  FMUL.FTZ R18, R3, R114 ;  /* 0x0000007203127220 */ /* 0x000fe40000410000 */
[--C-:B-----5:R-:W-:Y:S02]  /*bca0*/  FFMA.FTZ R5, R15, c[0x0][0x2d0], -R69.reuse ;  /* 0x0000b4000f057a23 */ /* 0x120fe40000010845 */
[C---:B------:R-:W-:Y:S02]  /*bcb0*/  FMUL.FTZ R19, R3.reuse, R115 ;  /* 0x0000007303137220 */ /* 0x040fe40000410000 */
[C---:B------:R-:W-:Y:S02]  /*bcc0*/  FMUL.FTZ R34, R3.reuse, R122 ;  /* 0x0000007a03227220 */ /* 0x040fe40000410000 */
[----:B------:R-:W-:Y:S01]  /*bcd0*/  FMUL.FTZ R35, R3, R123 ;  /* 0x0000007b03237220 */ /* 0x000fe20000410000 */
[----:B------:R4:W-:Y:S01]  /*bce0*/  MUFU.EX2 R245, R5 ;  /* 0x0000000500f57308 */ /* 0x0009e20000000800 */
[----:B------:R-:W-:Y:S02]  /*bcf0*/  FFMA.FTZ R122, R51, c[0x0][0x2d0], -R40 ;  /* 0x0000b400337a7a23 */ /* 0x000fe40000010828 */
[--C-:B------:R-:W-:Y:S02]  /*bd00*/  FFMA.FTZ R103, R80, c[0x0][0x2d0], -R56.reuse ;  /* 0x0000b40050677a23 */ /* 0x100fe40000010838 */
[--C-:B------:R-:W-:Y:S02]  /*bd10*/  FFMA.FTZ R102, R183, c[0x0][0x2d0], -R56.reuse ;  /* 0x0000b400b7667a23 */ /* 0x100fe40000010838 */
[--C-:B------:R-:W-:Y:S02]  /*bd20*/  FFMA.FTZ R123, R187, c[0x0][0x2d0], -R56.reuse ;  /* 0x0000b400bb7b7a23 */ /* 0x100fe40000010838 */
[C---:B------:R-:W-:Y:S01]  /*bd30*/  FMUL.FTZ R50, R3.reuse, R138 ;  /* 0x0000008a03327220 */ /* 0x040fe20000410000 */
[----:B------:R-:W-:Y:S01]  /*bd40*/  MUFU.EX2 R159, R122 ;  /* 0x0000007a009f7308 */ /* 0x000fe20000000800 */
[----:B------:R-:W5:Y:S01]  /*bd50*/  LDL.LU R138, [R1] ;  /* 0x00000000018a7983 */ /* 0x000f620000300800 */
[----:B------:R-:W-:Y:S02]  /*bd60*/  FMUL.FTZ R51, R3, R139 ;  /* 0x0000008b03337220 */ /* 0x000fe40000410000 */
[--C-:B--2---:R-:W-:Y:S02]  /*bd70*/  FFMA.FTZ R0, R13, c[0x0][0x2d0], -R69.reuse ;  /* 0x0000b4000d007a23 */ /* 0x104fe40000010845 */
[C---:B---3--:R-:W-:Y:S02]  /*bd80*/  FMUL.FTZ R8, R2.reuse, R104 ;  /* 0x0000006802087220 */ /* 0x048fe40000410000 */
[C---:B------:R-:W-:Y:S02]  /*bd90*/  FMUL.FTZ R9, R2.reuse, R105 ;  /* 0x0000006902097220 */ /* 0x040fe40000410000 */
[----:B------:R2:W3:Y:S01]  /*bda0*/  MUFU.EX2 R229, R0 ;  /* 0x0000000000e57308 */ /* 0x0004e20000000800 */
[C---:B------:R-:W-:Y:S02]  /*bdb0*/  FMUL.FTZ R12, R2.reuse, R108 ;  /* 0x0000006c020c7220 */ /* 0x040fe40000410000 */
[----:B------:R-:W-:Y:S02]  /*bdc0*/  FMUL.FTZ R13, R2, R109 ;  /* 0x0000006d020d7220 */ /* 0x000fe40000410000 */
[----:B----4-:R-:W-:Y:S02]  /*bdd0*/  FMUL.FTZ R5, R60, R101 ;  /* 0x000000653c057220 */ /* 0x010fe40000410000 */
[C---:B------:R-:W-:Y:S02]  /*bde0*/  FMUL.FTZ R24, R2.reuse, R88 ;  /* 0x0000005802187220 */ /* 0x040fe40000410000 */
[----:B------:R-:W-:Y:S01]  /*bdf0*/  FMUL.FTZ R25, R2, R89 ;  /* 0x0000005902197220 */ /* 0x000fe20000410000 */
[----:B------:R4:W-:Y:S01]  /*be00*/  MUFU.EX2 R187, R61 ;  /* 0x0000003d00bb7308 */ /* 0x0009e20000000800 */
[----:B------:R-:W-:Y:S01]  /*be10*/  FFMA.FTZ R101, R182, c[0x0][0x2d0], -R56 ;  /* 0x0000b400b6657a23 */ /* 0x000fe20000010838 */
[-C--:B-1----:R-:W-:Y:S05]  /*be20*/  HMMA.16816.F32 R4, R72, R20.reuse, R4 ;  /* 0x000000144804723c */ /* 0x082fea0000001804 */
[C---:B------:R-:W-:Y:S02]  /*be30*/  FMUL.FTZ R29, R2.reuse, R117 ;  /* 0x00000075021d7220 */ /* 0x040fe40000410000 */
[--C-:B------:R-:W-:Y:S01]  /*be40*/  FFMA.FTZ R117, R53, c[0x0][0x2d0], -R40.reuse ;  /* 0x0000b40035757a23 */ /* 0x100fe20000010828 */
[----:B------:R1:W-:Y:S01]  /*be50*/  MUFU.EX2 R183, R71 ;  /* 0x0000004700b77308 */ /* 0x0003e20000000800 */
[C---:B------:R-:W-:Y:S03]  /*be60*/  FMUL.FTZ R28, R2.reuse, R116 ;  /* 0x00000074021c7220 */ /* 0x040fe60000410000 */
[--C-:B--2---:R-:W-:Y:S01]  /*be70*/  FFMA.FTZ R0, R11, c[0x0][0x2d0], -R69.reuse ;  /* 0x0000b4000b007a23 */ /* 0x104fe20000010845 */
[----:B---3--:R-:W-:Y:S01]  /*be80*/  F2FP.PACK_AB R77, R229, R228 ;  /* 0x000000e4e54d723e */ /* 0x008fe200000000ff */
[----:B------:R-:W-:Y:S02]  /*be90*/  FMUL.FTZ R41, R2, R129 ;  /* 0x0000008102297220 */ /* 0x000fe40000410000 */
[--C-:B------:R-:W-:Y:S02]  /*bea0*/  FFMA.FTZ R108, R173, c[0x0][0x2d0], -R40.reuse ;  /* 0x0000b400ad6c7a23 */ /* 0x100fe40000010828 */
[----:B------:R2:W3:Y:S01]  /*beb0*/  MUFU.EX2 R239, R0 ;  /* 0x0000000000ef7308 */ /* 0x0004e20000000800 */
[----:B------:R-:W-:Y:S02]  /*bec0*/  FFMA.FTZ R109, R178, c[0x0][0x2d0], -R40 ;  /* 0x0000b400b26d7a23 */ /* 0x000fe40000010828 */
[--C-:B------:R-:W-:Y:S02]  /*bed0*/  FFMA.FTZ R114, R214, c[0x0][0x2d0], -R69.reuse ;  /* 0x0000b400d6727a23 */ /* 0x100fe40000010845 */
[--C-:B------:R-:W-:Y:S02]  /*bee0*/  FFMA.FTZ R115, R223, c[0x0][0x2d0], -R69.reuse ;  /* 0x0000b400df737a23 */ /* 0x100fe40000010845 */
[----:B----4-:R-:W-:Y:S02]  /*bef0*/  FMUL.FTZ R61, R2, R153 ;  /* 0x00000099023d7220 */ /* 0x010fe40000410000 */
[----:B------:R-:W-:Y:S01]  /*bf00*/  FMUL.FTZ R67, R3, R151 ;  /* 0x0000009703437220 */ /* 0x000fe20000410000 */
[----:B------:R4:W-:Y:S01]  /*bf10*/  MUFU.EX2 R129, R48 ;  /* 0x0000003000817308 */ /* 0x0009e20000000800 */
[--C-:B------:R-:W-:Y:S02]  /*bf20*/  FFMA.FTZ R105, R44, c[0x0][0x2d0], -R56.reuse ;  /* 0x0000b4002c697a23 */ /* 0x100fe40000010838 */
[C---:B------:R-:W-:Y:S02]  /*bf30*/  FMUL.FTZ R44, R2.reuse, R132 ;  /* 0x00000084022c7220 */ /* 0x040fe40000410000 */
[--C-:B------:R-:W-:Y:S02]  /*bf40*/  FFMA.FTZ R104, R45, c[0x0][0x2d0], -R56.reuse ;  /* 0x0000b4002d687a23 */ /* 0x100fe40000010838 */
[----:B------:R-:W-:Y:S02]  /*bf50*/  FMUL.FTZ R45, R2, R133 ;  /* 0x00000085022d7220 */ /* 0x000fe40000410000 */
[--C-:B------:R-:W-:Y:S01]  /*bf60*/  FFMA.FTZ R98, R208, c[0x0][0x2d0], -R56.reuse ;  /* 0x0000b400d0627a23 */ /* 0x100fe20000010838 */
[----:B------:R-:W-:Y:S01]  /*bf70*/  MUFU.EX2 R133, R100 ;  /* 0x0000006400857308 */ /* 0x000fe20000000800 */
[--C-:B-1----:R-:W-:Y:S02]  /*bf80*/  FFMA.FTZ R71, R218, c[0x0][0x2d0], -R69.reuse ;  /* 0x0000b400da477a23 */ /* 0x102fe40000010845 */
[----:B------:R-:W-:Y:S01]  /*bf90*/  FFMA.FTZ R116, R222, c[0x0][0x2d0], -R69 ;  /* 0x0000b400de747a23 */ /* 0x000fe20000010845 */
[----:B--2---:R-:W-:Y:S02]  /*bfa0*/  FSEL R0, R68, RZ, P0 ;  /* 0x000000ff44007208 */ /* 0x004fe40000000000 */
[----:B---3--:R-:W-:Y:S03]  /*bfb0*/  F2FP.PACK_AB R79, R245, R239 ;  /* 0x000000eff54f723e */ /* 0x008fe600000000ff */
[----:B------:R-:W-:Y:S01]  /*bfc0*/  FADD.FTZ R0, -R0, R99 ;  /* 0x0000006300007221 */ /* 0x000fe20000010100 */
[----:B------:R1:W-:Y:S01]  /*bfd0*/  MUFU.EX2 R208, R66 ;  /* 0x0000004200d07308 */ /* 0x0003e20000000800 */
[----:B------:R-:W-:Y:S02]  /*bfe0*/  FFMA.FTZ R99, R209, c[0x0][0x2d0], -R56 ;  /* 0x0000b400d1637a23 */ /* 0x000fe40000010838 */
[----:B------:R-:W-:Y:S02]  /*bff0*/  FMUL.FTZ R0, R0, c[0x0][0x2d0] ;  /* 0x0000b40000007a20 */ /* 0x000fe40000410000 */
[----:B----4-:R-:W-:Y:S01]  /*c000*/  FMUL.FTZ R48, R60, R136 ;  /* 0x000000883c307220 */ /* 0x010fe20000410000 */
[----:B------:R-:W-:Y:S04]  /*c010*/  MOV R136, R241 ;  /* 0x000000f100887202 */ /* 0x000fe80000000f00 */
[----:B------:R-:W2:Y:S10]  /*c020*/  MUFU.EX2 R0, R0 ;  /* 0x0000000000007308 */ /* 0x000eb40000000800 */
[----:B------:R-:W-:Y:S01]  /*c030*/  MUFU.EX2 R173, R99 ;  /* 0x0000006300ad7308 */ /* 0x000fe20000000800 */
[C---:B-1----:R-:W-:Y:S09]  /*c040*/  FMUL.FTZ R66, R3.reuse, R150 ;  /* 0x0000009603427220 */ /* 0x042ff20000410000 */
[----:B------:R-:W-:Y:S01]  /*c050*/  MUFU.EX2 R99, R123 ;  /* 0x0000007b00637308 */ /* 0x000fe20000000800 */
[C---:B--2---:R-:W-:Y:S02]  /*c060*/  FMUL.FTZ R10, R0.reuse, R106 ;  /* 0x0000006a000a7220 */ /* 0x044fe40000410000 */
[C---:B------:R-:W-:Y:S02]  /*c070*/  FMUL.FTZ R11, R0.reuse, R107 ;  /* 0x0000006b000b7220 */ /* 0x040fe40000410000 */
[C---:B------:R-:W-:Y:S02]  /*c080*/  FMUL.FTZ R26, R0.reuse, R90 ;  /* 0x0000005a001a7220 */ /* 0x040fe40000410000 */
[C---:B------:R-:W-:Y:S03]  /*c090*/  FMUL.FTZ R27, R0.reuse, R91 ;  /* 0x0000005b001b7220 */ /* 0x040fe60000410000 */
[----:B------:R-:W-:Y:S01]  /*c0a0*/  MUFU.EX2 R209, R156 ;  /* 0x0000009c00d17308 */ /* 0x000fe20000000800 */
[----:B------:R-:W-:Y:S01]  /*c0b0*/  LDSM.16.MT88.4 R88, [R193+0x800] ;  /* 0x00080000c158783b */ /* 0x000fe20000004200 */
[C---:B------:R-:W-:Y:S04]  /*c0c0*/  HMMA.16816.F32 R8, R76.reuse, R20, R8 ;  /* 0x000000144c08723c */ /* 0x040fe80000001808 */
[C---:B------:R-:W-:Y:S02]  /*c0d0*/  FMUL.FTZ R14, R0.reuse, R110 ;  /* 0x0000006e000e7220 */ /* 0x040fe40000410000 */
[----:B------:R-:W-:Y:S02]  /*c0e0*/  FMUL.FTZ R15, R0, R111 ;  /* 0x0000006f000f7220 */ /* 0x000fe40000410000 */
[C---:B------:R-:W-:Y:S01]  /*c0f0*/  FMUL.FTZ R20, R60.reuse, R84 ;  /* 0x000000543c147220 */ /* 0x040fe20000410000 */
[----:B------:R-:W-:Y:S03]  /*c100*/  MUFU.EX2 R181, R108 ;  /* 0x0000006c00b57308 */ /* 0x000fe60000000800 */
[----:B------:R-:W-:Y:S01]  /*c110*/  FMUL.FTZ R21, R60, R85 ;  /* 0x000000553c157220 */ /* 0x000fe20000410000 */
[-C--:B------:R-:W-:Y:S03]  /*c120*/  HMMA.16816.F32 R12, R76, R22.reuse, R12 ;  /* 0x000000164c0c723c */ /* 0x080fe6000000180c */
[----:B------:R-:W-:Y:S02]  /*c130*/  FMUL.FTZ R30, R0, R118 ;  /* 0x00000076001e7220 */ /* 0x000fe40000410000 */
[--C-:B------:R-:W-:Y:S01]  /*c140*/  FFMA.FTZ R118, R52, c[0x0][0x2d0], -R40.reuse ;  /* 0x0000b40034767a23 */ /* 0x100fe20000010828 */
[----:B------:R-:W-:Y:S01]  /*c150*/  MUFU.EX2 R169, R104 ;  /* 0x0000006800a97308 */ /* 0x000fe20000000800 */
[----:B------:R-:W1:Y:S01]  /*c160*/  LDSM.16.MT88.4 R52, [R190] ;  /* 0x00000000be34783b */ /* 0x000e620000004200 */
[C---:B------:R-:W-:Y:S04]  /*c170*/  HMMA.16816.F32 R16, R72.reuse, R22, R16 ;  /* 0x000000164810723c */ /* 0x040fe80000001810 */
[----:B------:R-:W-:Y:S02]  /*c180*/  FMUL.FTZ R31, R0, R119 ;  /* 0x00000077001f7220 */ /* 0x000fe40000410000 */
[--C-:B------:R-:W-:Y:S02]  /*c190*/  FFMA.FTZ R106, R170, c[0x0][0x2d0], -R40.reuse ;  /* 0x0000b400aa6a7a23 */ /* 0x100fe40000010828 */
[C---:B------:R-:W-:Y:S01]  /*c1a0*/  FMUL.FTZ R22, R3.reuse, R86 ;  /* 0x0000005603167220 */ /* 0x040fe20000410000 */
[----:B------:R-:W-:Y:S03]  /*c1b0*/  MUFU.EX2 R170, R101 ;  /* 0x0000006500aa7308 */ /* 0x000fe60000000800 */
[----:B------:R-:W-:Y:S02]  /*c1c0*/  FMUL.FTZ R23, R3, R87 ;  /* 0x0000005703177220 */ /* 0x000fe40000410000 */
[----:B------:R-:W-:Y:S01]  /*c1d0*/  LDSM.16.MT88.4 R84, [R189+0x800] ;  /* 0x00080000bd54783b */ /* 0x000fe20000004200 */
[C---:B------:R-:W-:Y:S02]  /*c1e0*/  FMUL.FTZ R59, R0.reuse, R147 ;  /* 0x00000093003b7220 */ /* 0x040fe40000410000 */
[----:B------:R-:W-:Y:S02]  /*c1f0*/  FMUL.FTZ R62, R0, R154 ;  /* 0x0000009a003e7220 */ /* 0x000fe40000410000 */
[-C--:B------:R-:W-:Y:S01]  /*c200*/  HMMA.16816.F32 R20, R72, R36.reuse, R20 ;  /* 0x000000244814723c */ /* 0x080fe20000001814 */
[----:B------:R-:W-:Y:S02]  /*c210*/  MUFU.EX2 R147, R102 ;  /* 0x0000006600937308 */ /* 0x000fe40000000800 */
[----:B------:R-:W-:Y:S02]  /*c220*/  FFMA.FTZ R110, R179, c[0x0][0x2d0], -R40 ;  /* 0x0000b400b36e7a23 */ /* 0x000fe40000010828 */
[----:B------:R-:W-:Y:S02]  /*c230*/  FMUL.FTZ R40, R2, R128 ;  /* 0x0000008002287220 */ /* 0x000fe40000410000 */
[C---:B------:R-:W-:Y:S01]  /*c240*/  FMUL.FTZ R42, R0.reuse, R130 ;  /* 0x00000082002a7220 */ /* 0x040fe20000410000 */
[C---:B------:R-:W-:Y:S03]  /*c250*/  HMMA.16816.F32 R24, R76.reuse, R36, R24 ;  /* 0x000000244c18723c */ /* 0x040fe60000001818 */
[----:B------:R-:W-:Y:S01]  /*c260*/  MUFU.EX2 R179, R161 ;  /* 0x000000a100b37308 */ /* 0x000fe20000000800 */
[C---:B------:R-:W-:Y:S02]  /*c270*/  FMUL.FTZ R43, R0.reuse, R131 ;  /* 0x00000083002b7220 */ /* 0x040fe40000410000 */
[----:B------:R-:W-:Y:S02]  /*c280*/  FMUL.FTZ R46, R0, R134 ;  /* 0x00000086002e7220 */ /* 0x000fe40000410000 */
[-C--:B------:R-:W-:Y:S04]  /*c290*/  HMMA.16816.F32 R28, R76, R38.reuse, R28 ;  /* 0x000000264c1c723c */ /* 0x080fe8000000181c */
[C---:B------:R-:W-:Y:S01]  /*c2a0*/  FMUL.FTZ R36, R60.reuse, R124 ;  /* 0x0000007c3c247220 */ /* 0x040fe20000410000 */
[----:B------:R2:W3:Y:S01]  /*c2b0*/  MUFU.EX2 R161, R167 ;  /* 0x000000a700a17308 */ /* 0x0004e20000000800 */
[----:B------:R-:W-:Y:S02]  /*c2c0*/  FMUL.FTZ R37, R60, R125 ;  /* 0x0000007d3c257220 */ /* 0x000fe40000410000 */
[C---:B------:R-:W-:Y:S04]  /*c2d0*/  HMMA.16816.F32 R32, R72.reuse, R38, R32 ;  /* 0x000000264820723c */ /* 0x040fe80000001820 */
[----:B------:R-:W-:Y:S02]  /*c2e0*/  FMUL.FTZ R47, R0, R135 ;  /* 0x00000087002f7220 */ /* 0x000fe40000410000 */
[--C-:B------:R-:W-:Y:S01]  /*c2f0*/  FFMA.FTZ R124, R186, c[0x0][0x2d0], -R56.reuse ;  /* 0x0000b400ba7c7a23 */ /* 0x100fe20000010838 */
[----:B------:R4:W-:Y:S01]  /*c300*/  MUFU.EX2 R134, R57 ;  /* 0x0000003900867308 */ /* 0x0009e20000000800 */
[C---:B------:R-:W-:Y:S04]  /*c310*/  FMUL.FTZ R38, R3.reuse, R126 ;  /* 0x0000007e03267220 */ /* 0x040fe80000410000 */
[----:B------:R-:W-:Y:S02]  /*c320*/  FMUL.FTZ R39, R3, R127 ;  /* 0x0000007f03277220 */ /* 0x000fe40000410000 */
[--C-:B------:R-:W-:Y:S02]  /*c330*/  FFMA.FTZ R126, R184, c[0x0][0x2d0], -R56.reuse ;  /* 0x0000b400b87e7a23 */ /* 0x100fe40000010838 */
[--C-:B------:R-:W-:Y:S01]  /*c340*/  FFMA.FTZ R125, R185, c[0x0][0x2d0], -R56.reuse ;  /* 0x0000b400b97d7a23 */ /* 0x100fe20000010838 */
[----:B------:R4:W4:Y:S01]  /*c350*/  MUFU.EX2 R127, R58 ;  /* 0x0000003a007f7308 */ /* 0x0009220000000800 */
[----:B------:R-:W-:Y:S01]  /*c360*/  FFMA.FTZ R107, R60, R238, R225 ;  /* 0x000000ee3c6b7223 */ /* 0x000fe200000100e1 */
[-C--:B-1----:R-:W-:Y:S01]  /*c370*/  HMMA.16816.F32 R36, R72, R52.reuse, R36 ;  /* 0x000000344824723c */ /* 0x082fe20000001824 */
[----:B--2---:R-:W2:Y:S02]  /*c380*/  LDL R167, [R1+0xc] ;  /* 0x00000c0001a77983 */ /* 0x004ea40000100800 */
[----:B---3--:R-:W-:Y:S01]  /*c390*/  F2FP.PACK_AB R150, R160, R161 ;  /* 0x000000a1a096723e */ /* 0x008fe200000000ff */
[--C-:B------:R-:W-:Y:S02]  /*c3a0*/  FFMA.FTZ R111, R215, c[0x0][0x2d0], -R69.reuse ;  /* 0x0000b400d76f7a23 */ /* 0x100fe40000010845 */
[--C-:B------:R-:W-:Y:S02]  /*c3b0*/  FFMA.FTZ R119, R221, c[0x0][0x2d0], -R69.reuse ;  /* 0x0000b400dd777a23 */ /* 0x100fe40000010845 */
[C---:B------:R-:W-:Y:S01]  /*c3c0*/  HMMA.16816.F32 R40, R76.reuse, R52, R40 ;  /* 0x000000344c28723c */ /* 0x040fe20000001828 */
[----:B------:R1:W-:Y:S03]  /*c3d0*/  MUFU.EX2 R128, R65 ;  /* 0x0000004100807308 */ /* 0x0003e60000000800 */
[----:B----4-:R-:W-:Y:S03]  /*c3e0*/  FMUL.FTZ R57, R2, R145 ;  /* 0x0000009102397220 */ /* 0x010fe60000410000 */
[--C-:B------:R-:W-:Y:S01]  /*c3f0*/  FFMA.FTZ R52, R82, c[0x0][0x2d0], -R56.reuse ;  /* 0x0000b40052347a23 */ /* 0x100fe20000010838 */
[-C--:B------:R-:W-:Y:S03]  /*c400*/  HMMA.16816.F32 R44, R76, R54.reuse, R44 ;  /* 0x000000364c2c723c */ /* 0x080fe6000000182c */
[----:B------:R3:W-:Y:S01]  /*c410*/  MUFU.EX2 R241, R52 ;  /* 0x0000003400f17308 */ /* 0x0007e20000000800 */
[----:B------:R-:W-:Y:S02]  /*c420*/  FFMA.FTZ R53, R83, c[0x0][0x2d0], -R56 ;  /* 0x0000b40053357a23 */ /* 0x000fe40000010838 */
[----:B------:R-:W4:Y:S01]  /*c430*/  LDSM.16.MT88.4 R80, [R192] ;  /* 0x00000000c050783b */ /* 0x000f220000004200 */
[--C-:B------:R-:W-:Y:S01]  /*c440*/  FFMA.FTZ R56, R157, c[0x0][0x2d0], -R69.reuse ;  /* 0x0000b4009d387a23 */ /* 0x100fe20000010845 */
[C---:B------:R-:W-:Y:S04]  /*c450*/  HMMA.16816.F32 R48, R72.reuse, R54, R48 ;  /* 0x000000364830723c */ /* 0x040fe80000001830 */
[----:B------:R-:W-:Y:S01]  /*c460*/  FMUL.FTZ R58, R0, R146 ;  /* 0x00000092003a7220 */ /* 0x000fe20000410000 */
[----:B------:R4:W4:Y:S02]  /*c470*/  MUFU.EX2 R184, R53 ;  /* 0x0000003500b87308 */ /* 0x0009240000000800 */
[C---:B------:R-:W-:Y:S02]  /*c480*/  FMUL.FTZ R54, R3.reuse, R142 ;  /* 0x0000008e03367220 */ /* 0x040fe40000410000 */
[----:B------:R-:W-:Y:S03]  /*c490*/  FMUL.FTZ R55, R3, R143 ;  /* 0x0000008f03377220 */ /* 0x000fe60000410000 */
[----:B-1----:R-:W-:Y:S03]  /*c4a0*/  FMUL.FTZ R65, R60, R149 ;  /* 0x000000953c417220 */ /* 0x002fe60000410000 */
[----:B------:R1:W-:Y:S01]  /*c4b0*/  MUFU.EX2 R130, R56 ;  /* 0x0000003800827308 */ /* 0x0003e20000000800 */
[--C-:B---3--:R-:W-:Y:S02]  /*c4c0*/  FFMA.FTZ R52, R158, c[0x0][0x2d0], -R69.reuse ;  /* 0x0000b4009e347a23 */ /* 0x108fe40000010845 */
[----:B------:R-:W-:Y:S07]  /*c4d0*/  FFMA.FTZ R69, R212, c[0x0][0x2d0], -R69 ;  /* 0x0000b400d4457a23 */ /* 0x000fee0000010845 */
[----:B------:R3:W3:Y:S01]  /*c4e0*/  MUFU.EX2 R131, R52 ;  /* 0x0000003400837308 */ /* 0x0006e20000000800 */
[----:B----4-:R-:W-:Y:S09]  /*c4f0*/  FMUL.FTZ R53, R60, R141 ;  /* 0x0000008d3c357220 */ /* 0x010ff20000410000 */
[----:B------:R4:W4:Y:S01]  /*c500*/  MUFU.EX2 R135, R64 ;  /* 0x0000004000877308 */ /* 0x0009220000000800 */
[----:B-1----:R-:W-:Y:S09]  /*c510*/  FMUL.FTZ R56, R2, R144 ;  /* 0x0000009002387220 */ /* 0x002ff20000410000 */
[----:B------:R1:W-:Y:S01]  /*c520*/  MUFU.EX2 R185, R63 ;  /* 0x0000003f00b97308 */ /* 0x0003e20000000800 */
[C---:B---3--:R-:W-:Y:S09]  /*c530*/  FMUL.FTZ R52, R60.reuse, R140 ;  /* 0x0000008c3c347220 */ /* 0x048ff20000410000 */
[----:B------:R3:W-:Y:S01]  /*c540*/  MUFU.EX2 R143, R103 ;  /* 0x00000067008f7308 */ /* 0x0007e20000000800 */
[-C--:B------:R-:W-:Y:S03]  /*c550*/  HMMA.16816.F32 R52, R72, R80.reuse, R52 ;  /* 0x000000504834723c */ /* 0x080fe60000001834 */
[----:B----4-:R-:W-:Y:S01]  /*c560*/  FMUL.FTZ R64, R60, R148 ;  /* 0x000000943c407220 */ /* 0x010fe20000410000 */
[----:B------:R-:W-:Y:S01]  /*c570*/  F2FP.PACK_AB R148, R180, R179 ;  /* 0x000000b3b494723e */ /* 0x000fe200000000ff */
[----:B------:R-:W-:Y:S03]  /*c580*/  FMUL.FTZ R60, R2, R152 ;  /* 0x00000098023c7220 */ /* 0x000fe60000410000 */
[C---:B------:R-:W-:Y:S01]  /*c590*/  HMMA.16816.F32 R56, R76.reuse, R80, R56 ;  /* 0x000000504c38723c */ /* 0x040fe20000001838 */
[----:B------:R4:W4:Y:S03]  /*c5a0*/  MUFU.EX2 R186, R93 ;  /* 0x0000005d00ba7308 */ /* 0x0009260000000800 */
[----:B-1----:R-:W-:Y:S07]  /*c5b0*/  FMUL.FTZ R63, R0, R155 ;  /* 0x0000009b003f7220 */ /* 0x002fee0000410000 */
[----:B------:R-:W-:Y:S01]  /*c5c0*/  MUFU.EX2 R144, R114 ;  /* 0x0000007200907308 */ /* 0x000fe20000000800 */
[-C--:B------:R-:W-:Y:S01]  /*c5d0*/  HMMA.16816.F32 R60, R76, R82.reuse, R60 ;  /* 0x000000524c3c723c */ /* 0x080fe2000000183c */
[----:B---3--:R-:W-:Y:S06]  /*c5e0*/  LDSM.16.MT88.4 R100, [R190+0x1000] ;  /* 0x00100000be64783b */ /* 0x008fec0000004200 */
[----:B------:R-:W-:Y:S01]  /*c5f0*/  F2FP.PACK_AB R76, R134, R127 ;  /* 0x0000007f864c723e */ /* 0x000fe200000000ff */
[----:B------:R-:W-:Y:S01]  /*c600*/  HMMA.16816.F32 R64, R72, R82, R64 ;  /* 0x000000524840723c */ /* 0x000fe20000001840 */
[----:B------:R1:W-:Y:S01]  /*c610*/  MUFU.EX2 R157, R115 ;  /* 0x00000073009d7308 */ /* 0x0003e20000000800 */
[----:B------:R-:W3:Y:S02]  /*c620*/  LDSM.16.MT88.4 R80, [R190+0x800] ;  /* 0x00080000be50783b */ /* 0x000ee40000004200 */
[----:B------:R-:W-:Y:S01]  /*c630*/  F2FP.PACK_AB R78, R241, R184 ;  /* 0x000000b8f14e723e */ /* 0x000fe200000000ff */
[----:B----4-:R-:W-:Y:S01]  /*c640*/  FFMA.FTZ R93, R3, R240, R227 ;  /* 0x000000f0035d7223 */ /* 0x010fe200000100e3 */
[----:B------:R-:W-:Y:S01]  /*c650*/  F2FP.PACK_AB R77, R130, R131 ;  /* 0x00000083824d723e */ /* 0x000fe200000000ff */
[----:B------:R-:W-:Y:S01]  /*c660*/  FFMA.FTZ R3, R2, R251, R226 ;  /* 0x000000fb02037223 */ /* 0x000fe200000100e2 */
[----:B------:R-:W-:Y:S01]  /*c670*/  F2FP.PACK_AB R72, R183, R129 ;  /* 0x00000081b748723e */ /* 0x000fe200000000ff */
[----:B-----5:R-:W-:Y:S02]  /*c680*/  FFMA.FTZ R2, R0, R138, R228 ;  /* 0x0000008a00027223 */ /* 0x020fe400000100e4 */
[----:B------:R-:W-:Y:S01]  /*c690*/  MUFU.EX2 R182, R106 ;  /* 0x0000006a00b67308 */ /* 0x000fe20000000800 */
        /* <DEDUP_REMOVED lines=8> */
[----:B------:R-:W-:Y:S01]  /*c720*/  FADD.FTZ R0, R137, R0 ;  /* 0x0000000089007221 */ /* 0x000fe20000010000 */
[----:B------:R-:W-:Y:S01]  /*c730*/  MUFU.EX2 R146, R105 ;  /* 0x0000006900927308 */ /* 0x000fe20000000800 */
[-C--:B------:R-:W-:Y:S01]  /*c740*/  HMMA.16816.F32 R4, R72, R84.reuse, R4 ;  /* 0x000000544804723c */ /* 0x080fe20000001804 */
[----:B-1----:R-:W-:Y:S02]  /*c750*/  LDSM.16.MT88.4 R112, [R189+0x2000] ;  /* 0x00200000bd70783b */ /* 0x002fe40000004200 */
[----:B------:R-:W-:Y:S04]  /*c760*/  FADD.FTZ R3, R230, R3 ;  /* 0x00000003e6037221 */ /* 0x000fe80000010000 */
[----:B------:R-:W-:Y:S01]  /*c770*/  FADD.FTZ R3, R233, R3 ;  /* 0x00000003e9037221 */ /* 0x000fe20000010000 */
[C---:B------:R-:W-:Y:S01]  /*c780*/  HMMA.16816.F32 R8, R76.reuse, R84, R8 ;  /* 0x000000544c08723c */ /* 0x040fe20000001808 */
[----:B------:R1:W-:Y:S03]  /*c790*/  MUFU.EX2 R132, R70 ;  /* 0x0000004600847308 */ /* 0x0003e60000000800 */
[----:B------:R-:W-:Y:S04]  /*c7a0*/  FADD.FTZ R3, R252, R3 ;  /* 0x00000003fc037221 */ /* 0x000fe80000010000 */
[-C--:B------:R-:W-:Y:S03]  /*c7b0*/  HMMA.16816.F32 R12, R76, R86.reuse, R12 ;  /* 0x000000564c0c723c */ /* 0x080fe6000000180c */
[----:B------:R4:W-:Y:S05]  /*c7c0*/  MUFU.EX2 R142, R71 ;  /* 0x00000047008e7308 */ /* 0x0009ea0000000800 */
[C---:B------:R-:W-:Y:S01]  /*c7d0*/  HMMA.16816.F32 R16, R72.reuse, R86, R16 ;  /* 0x000000564810723c */ /* 0x040fe20000001810 */
[----:B------:R-:W5:Y:S04]  /*c7e0*/  LDSM.16.MT88.4 R84, [R192+0x800] ;  /* 0x00080000c054783b */ /* 0x000f680000004200 */
[----:B------:R3:W-:Y:S03]  /*c7f0*/  MUFU.EX2 R141, R92 ;  /* 0x0000005c008d7308 */ /* 0x0007e60000000800 */
[-C--:B------:R-:W-:Y:S04]  /*c800*/  HMMA.16816.F32 R20, R72, R88.reuse, R20 ;  /* 0x000000584814723c */ /* 0x080fe80000001814 */
[----:B-1----:R-:W-:Y:S03]  /*c810*/  FADD.FTZ R70, R231, R93 ;  /* 0x0000005de7467221 */ /* 0x002fe60000010000 */
[----:B------:R-:W-:Y:S01]  /*c820*/  MUFU.EX2 R140, R94 ;  /* 0x0000005e008c7308 */ /* 0x000fe20000000800 */
[C---:B------:R-:W-:Y:S04]  /*c830*/  HMMA.16816.F32 R24, R76.reuse, R88, R24 ;  /* 0x000000584c18723c */ /* 0x040fe80000001818 */
[----:B------:R-:W-:Y:S02]  /*c840*/  FADD.FTZ R70, R235, R70 ;  /* 0x00000046eb467221 */ /* 0x000fe40000010000 */
[----:B----4-:R-:W-:Y:S02]  /*c850*/  FADD.FTZ R71, R129, R0 ;  /* 0x0000000081477221 */ /* 0x010fe40000010000 */
[-C--:B------:R-:W-:Y:S01]  /*c860*/  HMMA.16816.F32 R28, R76, R90.reuse, R28 ;  /* 0x0000005a4c1c723c */ /* 0x080fe2000000181c */
[----:B------:R-:W-:Y:S03]  /*c870*/  MUFU.EX2 R178, R162 ;  /* 0x000000a200b27308 */ /* 0x000fe60000000800 */
[----:B------:R-:W-:Y:S02]  /*c880*/  FADD.FTZ R70, R136, R70 ;  /* 0x0000004688467221 */ /* 0x000fe40000010000 */
[----:B------:R-:W-:Y:S01]  /*c890*/  LDSM.16.MT88.4 R136, [R190+0x2000] ;  /* 0x00200000be88783b */ /* 0x000fe20000004200 */
[----:B---3--:R-:W-:Y:S01]  /*c8a0*/  FADD.FTZ R92, R245, R2 ;  /* 0x00000002f55c7221 */ /* 0x008fe20000010000 */
[C---:B------:R-:W-:Y:S03]  /*c8b0*/  HMMA.16816.F32 R32, R72.reuse, R90, R32 ;  /* 0x0000005a4820723c */ /* 0x040fe60000001820 */
[----:B------:R-:W-:Y:S01]  /*c8c0*/  MUFU.EX2 R176, R110 ;  /* 0x0000006e00b07308 */ /* 0x000fe20000000800 */
[----:B------:R-:W-:Y:S02]  /*c8d0*/  FADD.FTZ R2, R127, R3 ;  /* 0x000000037f027221 */ /* 0x000fe40000010000 */
[----:B------:R-:W1:Y:S01]  /*c8e0*/  LDSM.16.MT88.4 R88, [R189+0x1000] ;  /* 0x00100000bd58783b */ /* 0x000e620000004200 */
[----:B------:R-:W-:Y:S01]  /*c8f0*/  FADD.FTZ R0, R131, R92 ;  /* 0x0000005c83007221 */ /* 0x000fe20000010000 */
[-C--:B------:R-:W-:Y:S04]  /*c900*/  HMMA.16816.F32 R36, R72, R80.reuse, R36 ;  /* 0x000000504824723c */ /* 0x080fe80000001824 */
[----:B------:R-:W-:Y:S01]  /*c910*/  FADD.FTZ R2, R134, R2 ;  /* 0x0000000286027221 */ /* 0x000fe20000010000 */
[----:B------:R-:W-:Y:S01]  /*c920*/  MUFU.EX2 R177, R109 ;  /* 0x0000006d00b17308 */ /* 0x000fe20000000800 */
[----:B------:R-:W-:Y:S02]  /*c930*/  FADD.FTZ R0, R130, R0 ;  /* 0x0000000082007221 */ /* 0x000fe40000010000 */
[C---:B------:R-:W-:Y:S04]  /*c940*/  HMMA.16816.F32 R40, R76.reuse, R80, R40 ;  /* 0x000000504c28723c */ /* 0x040fe80000001828 */
[----:B------:R-:W-:Y:S02]  /*c950*/  FADD.FTZ R70, R128, R70 ;  /* 0x0000004680467221 */ /* 0x000fe40000010000 */
[----:B------:R-:W-:Y:S01]  /*c960*/  FADD.FTZ R0, R187, R0 ;  /* 0x00000000bb007221 */ /* 0x000fe20000010000 */
[----:B------:R-:W-:Y:S01]  /*c970*/  MUFU.EX2 R163, R117 ;  /* 0x0000007500a37308 */ /* 0x000fe20000000800 */
[-C--:B------:R-:W-:Y:S04]  /*c980*/  HMMA.16816.F32 R44, R76, R82.reuse, R44 ;  /* 0x000000524c2c723c */ /* 0x080fe8000000182c */
[----:B------:R-:W-:Y:S02]  /*c990*/  FADD.FTZ R0, R208, R0 ;  /* 0x00000000d0007221 */ /* 0x000fe40000010000 */
[----:B------:R-:W-:Y:S02]  /*c9a0*/  FADD.FTZ R3, R135, R70 ;  /* 0x0000004687037221 */ /* 0x000fe40000010000 */
[C---:B------:R-:W-:Y:S01]  /*c9b0*/  HMMA.16816.F32 R48, R72.reuse, R82, R48 ;  /* 0x000000524830723c */ /* 0x040fe20000001830 */
[----:B------:R-:W3:Y:S01]  /*c9c0*/  LDSM.16.MT88.4 R80, [R193+0x1000] ;  /* 0x00100000c150783b */ /* 0x000ee20000004200 */
[----:B------:R-:W4:Y:S02]  /*c9d0*/  MUFU.EX2 R162, R118 ;  /* 0x0000007600a27308 */ /* 0x000f240000000800 */
[----:B------:R-:W-:Y:S02]  /*c9e0*/  FADD.FTZ R2, R184, R2 ;  /* 0x00000002b8027221 */ /* 0x000fe40000010000 */
[----:B------:R-:W-:Y:S02]  /*c9f0*/  FADD.FTZ R3, R185, R3 ;  /* 0x00000003b9037221 */ /* 0x000fe40000010000 */
[-C--:B-----5:R-:W-:Y:S04]  /*ca00*/  HMMA.16816.F32 R52, R72, R84.reuse, R52 ;  /* 0x000000544834723c */ /* 0x0a0fe80000001834 */
[----:B------:R-:W5:Y:S01]  /*ca10*/  MUFU.EX2 R158, R166 ;  /* 0x000000a6009e7308 */ /* 0x000f620000000800 */
[----:B------:R-:W-:Y:S02]  /*ca20*/  FADD.FTZ R2, R241, R2 ;  /* 0x00000002f1027221 */ /* 0x000fe40000010000 */
[----:B------:R-:W-:Y:S01]  /*ca30*/  FADD.FTZ R3, R246, R3 ;  /* 0x00000003f6037221 */ /* 0x000fe20000010000 */
[C---:B------:R-:W-:Y:S06]  /*ca40*/  HMMA.16816.F32 R56, R76.reuse, R84, R56 ;  /* 0x000000544c38723c */ /* 0x040fec0000001838 */
[----:B------:R-:W-:Y:S02]  /*ca50*/  MUFU.EX2 R175, R98 ;  /* 0x0000006200af7308 */ /* 0x000fe40000000800 */
[-C--:B------:R-:W-:Y:S04]  /*ca60*/  HMMA.16816.F32 R60, R76, R86.reuse, R60 ;  /* 0x000000564c3c723c */ /* 0x080fe8000000183c */
[----:B----4-:R-:W-:Y:S03]  /*ca70*/  F2FP.PACK_AB R149, R162, R163 ;  /* 0x000000a3a295723e */ /* 0x010fe600000000ff */
[----:B------:R-:W-:Y:S01]  /*ca80*/  F2FP.PACK_AB R76, R143, R133 ;  /* 0x000000858f4c723e */ /* 0x000fe200000000ff */
[----:B------:R-:W-:Y:S01]  /*ca90*/  HMMA.16816.F32 R64, R72, R86, R64 ;  /* 0x000000564840723c */ /* 0x000fe20000001840 */
[----:B------:R-:W4:Y:S01]  /*caa0*/  LDSM.16.MT88.4 R84, [R192+0x1000] ;  /* 0x00100000c054783b */ /* 0x000f220000004200 */
        /* <DEDUP_REMOVED lines=9> */
[----:B-----5:R-:W-:Y:S03]  /*cb40*/  F2FP.PACK_AB R151, R158, R159 ;  /* 0x0000009f9e97723e */ /* 0x020fe600000000ff */
[-C--:B-1----:R-:W-:Y:S01]  /*cb50*/  HMMA.16816.F32 R4, R72, R88.reuse, R4 ;  /* 0x000000584804723c */ /* 0x082fe20000001804 */
[----:B------:R-:W1:Y:S07]  /*cb60*/  MUFU.EX2 R98, R124 ;  /* 0x0000007c00627308 */ /* 0x000e6e0000000800 */
[C---:B------:R-:W-:Y:S03]  /*cb70*/  HMMA.16816.F32 R8, R76.reuse, R88, R8 ;  /* 0x000000584c08723c */ /* 0x040fe60000001808 */
[----:B------:R-:W-:Y:S05]  /*cb80*/  MUFU.EX2 R94, R125 ;  /* 0x0000007d005e7308 */ /* 0x000fea0000000800 */
[-C--:B------:R-:W-:Y:S05]  /*cb90*/  HMMA.16816.F32 R12, R76, R90.reuse, R12 ;  /* 0x0000005a4c0c723c */ /* 0x080fea000000180c */
[----:B------:R-:W5:Y:S03]  /*cba0*/  MUFU.EX2 R93, R126 ;  /* 0x0000007e005d7308 */ /* 0x000f660000000800 */
[C---:B------:R-:W-:Y:S01]  /*cbb0*/  HMMA.16816.F32 R16, R72.reuse, R90, R16 ;  /* 0x0000005a4810723c */ /* 0x040fe20000001810 */
[----:B------:R-:W-:Y:S03]  /*cbc0*/  LDSM.16.MT88.4 R88, [R193+0x1800] ;  /* 0x00180000c158783b */ /* 0x000fe60000004200 */
[----:B-1----:R-:W-:Y:S02]  /*cbd0*/  F2FP.PACK_AB R152, R98, R99 ;  /* 0x000000636298723e */ /* 0x002fe400000000ff */
[C---:B--2---:R-:W-:Y:S02]  /*cbe0*/  ISETP.GT.AND P0, PT, R206.reuse, R167, PT ;  /* 0x000000a7ce00720c */ /* 0x044fe40003f04270 */
[-C--:B---3--:R-:W-:Y:S04]  /*cbf0*/  HMMA.16816.F32 R20, R72, R80.reuse, R20 ;  /* 0x000000504814723c */ /* 0x088fe80000001814 */
[----:B------:R-:W-:Y:S04]  /*cc00*/  IADD3 R206, R206, -0x1, RZ ;  /* 0xffffffffcece7810 */ /* 0x000fe80007ffe0ff */
[C---:B------:R-:W-:Y:S04]  /*cc10*/  HMMA.16816.F32 R24, R76.reuse, R80, R24 ;  /* 0x000000504c18723c */ /* 0x040fe80000001818 */
[----:B-----5:R-:W-:Y:S04]  /*cc20*/  F2FP.PACK_AB R154, R93, R94 ;  /* 0x0000005e5d9a723e */ /* 0x020fe800000000ff */
        /* <DEDUP_REMOVED lines=23> */
[----:B------:R-:W-:Y:S07]  /*cda0*/  MUFU.EX2 R81, R121 ;  /* 0x0000007900517308 */ /* 0x000fee0000000800 */
[-C--:B------:R-:W-:Y:S03]  /*cdb0*/  HMMA.16816.F32 R12, R76, R82.reuse, R12 ;  /* 0x000000524c0c723c */ /* 0x080fe6000000180c */
[----:B------:R-:W1:Y:S05]  /*cdc0*/  MUFU.EX2 R80, R69 ;  /* 0x0000004500507308 */ /* 0x000e6a0000000800 */
[C---:B------:R-:W-:Y:S05]  /*cdd0*/  HMMA.16816.F32 R16, R72.reuse, R82, R16 ;  /* 0x000000524810723c */ /* 0x040fea0000001810 */
[----:B------:R4:W-:Y:S03]  /*cde0*/  MUFU.EX2 R82, R120 ;  /* 0x0000007800527308 */ /* 0x0009e60000000800 */
[-C--:B------:R-:W-:Y:S07]  /*cdf0*/  HMMA.16816.F32 R20, R72, R88.reuse, R20 ;  /* 0x000000584814723c */ /* 0x080fee0000001814 */
[----:B------:R-:W5:Y:S01]  /*ce00*/  MUFU.EX2 R83, R119 ;  /* 0x0000007700537308 */ /* 0x000f620000000800 */
[C---:B------:R-:W-:Y:S04]  /*ce10*/  HMMA.16816.F32 R24, R76.reuse, R88, R24 ;  /* 0x000000584c18723c */ /* 0x040fe80000001818 */
[----:B-1----:R-:W-:Y:S01]  /*ce20*/  F2FP.PACK_AB R155, R80, R81 ;  /* 0x00000051509b723e */ /* 0x002fe200000000ff */
[----:B------:R-:W-:Y:S03]  /*ce30*/  FADD.FTZ R69, R183, R71 ;  /* 0x00000047b7457221 */ /* 0x000fe60000010000 */
[-C--:B------:R-:W-:Y:S04]  /*ce40*/  HMMA.16816.F32 R28, R76, R90.reuse, R28 ;  /* 0x0000005a4c1c723c */ /* 0x080fe8000000181c */
[----:B------:R-:W-:Y:S01]  /*ce50*/  FADD.FTZ R69, R186, R69 ;  /* 0x00000045ba457221 */ /* 0x000fe20000010000 */
[----:B----4-:R-:W1:Y:S03]  /*ce60*/  LDSM.16.MT88.4 R120, [R193+0x2000] ;  /* 0x00200000c178783b */ /* 0x010e660000004200 */
[C---:B------:R-:W-:Y:S04]  /*ce70*/  HMMA.16816.F32 R32, R72.reuse, R90, R32 ;  /* 0x0000005a4820723c */ /* 0x040fe80000001820 */
[----:B-----5:R-:W-:Y:S04]  /*ce80*/  F2FP.PACK_AB R153, R82, R83 ;  /* 0x000000535299723e */ /* 0x020fe800000000ff */
        /* <DEDUP_REMOVED lines=9> */
[----:B------:R-:W2:Y:S07]  /*cf20*/  LDSM.16.MT88.4 R4, [R192+0x2000] ;  /* 0x00200000c004783b */ /* 0x000eae0000004200 */
        /* <DEDUP_REMOVED lines=51> */
[----:B------:R-:W-:Y:S01]  /*d260*/  FADD.FTZ R5, R83, R5 ;  /* 0x0000000553057221 */ /* 0x000fe20000010000 */
[-C--:B------:R-:W-:Y:S01]  /*d270*/  MOV R61, R68.reuse ;  /* 0x00000044003d7202 */ /* 0x080fe20000000f00 */
[----:B------:R-:W-:Y:S01]  /*d280*/  FADD.FTZ R4, R180, R3 ;  /* 0x00000003b4047221 */ /* 0x000fe20000010000 */
[----:B------:R-:W-:Y:S01]  /*d290*/  MOV R99, R68 ;  /* 0x0000004400637202 */ /* 0x000fe20000000f00 */
[----:B------:R-:W-:Y:S04]  /*d2a0*/  FADD.FTZ R3, R162, R2 ;  /* 0x00000002a2037221 */ /* 0x000fe80000010000 */
        /* <DEDUP_REMOVED lines=8> */
[----:B------:R-:W-:Y:S01]  /*d330*/  MOV R94, R96 ;  /* 0x00000060005e7202 */ /* 0x000fe20000000f00 */
[----:B------:R-:W-:Y:S01]  /*d340*/  FADD.FTZ R238, R160, R4 ;  /* 0x00000004a0ee7221 */ /* 0x000fe20000010000 */
[----:B------:R1:W-:Y:S01]  /*d350*/  STL [R1], R0 ;  /* 0x0000000001007387 */ /* 0x0003e20000100800 */
[----:B------:R-:W-:Y:S02]  /*d360*/  FADD.FTZ R240, R158, R3 ;  /* 0x000000039ef07221 */ /* 0x000fe40000010000 */
[----:B------:R-:W-:Y:S01]  /*d370*/  FADD.FTZ R251, R93, R2 ;  /* 0x000000025dfb7221 */ /* 0x000fe20000010000 */
[----:B------:R-:W-:Y:S01]  /*d380*/  MOV R93, R97 ;  /* 0x00000061005d7202 */ /* 0x000fe20000000f00 */
[----:B-1----:R-:W-:-:S05]  /*d390*/  @P0 BRA `(.L_x_2598) ;  /* 0xffffaf6000000947 */ /* 0x002fca000383ffff */
.L_x_2567:
        /* <DEDUP_REMOVED lines=22> */
.L_x_2601:
[----:B------:R-:W-:-:S04]  /*d500*/  MOV R3, 0x1 ;  /* 0x0000000100037802 */ /* 0x000fc80000000f00 */
[----:B------:R-:W-:-:S13]  /*d510*/  ISETP.NE.AND P0, PT, R3, c[0x0][0x32c], PT ;  /* 0x0000cb0003007a0c */ /* 0x000fda0003f05270 */
[----:B------:R-:W-:-:S05]  /*d520*/  @P0 IMAD.HI.U32 R3, R0, c[0x0][0x330], RZ ;  /* 0x0000cc0000030a27 */ /* 0x000fca00078e00ff */
[----:B------:R-:W-:Y:S02]  /*d530*/  @P0 SHF.R.U32.HI R0, RZ, c[0x0][0x334], R3 ;  /* 0x0000cd00ff000a19 */ /* 0x000fe40000011603 */
.L_x_2602:
[----:B------:R-:W-:Y:S05]  /*d540*/  BSYNC B0 ;  /* 0x0000000000007941 */ /* 0x000fea0003800000 */
.L_x_2600:
[----:B------:R-:W-:-:S05]  /*d550*/  IMAD R0, R0, c[0x0][0x32c], RZ ;  /* 0x0000cb0000007a24 */ /* 0x000fca00078e02ff */
[----:B------:R-:W-:-:S03]  /*d560*/  IMNMX R2, R2, R0, !PT ;  /* 0x0000000002027217 */ /* 0x000fc60007800200 */
.L_x_2599:
        /* <DEDUP_REMOVED lines=12> */
.L_x_2614:
        /* <DEDUP_REMOVED lines=33> */
[C---:B------:R-:W-:Y:S04]  /*d840*/  IMAD.WIDE.U32 R2, R211.reuse, c[0x0][0x218], R2 ;  /* 0x00008600d3027a25 */ /* 0x040fe800078e0002 */
        /* <DEDUP_REMOVED lines=8> */
.L_x_2748:
        /* <DEDUP_REMOVED lines=23> */
.L_x_2749:
[----:B------:R-:W-:Y:S02]  /*da40*/  ISETP.GE.AND P1, PT, R205, c[0x0][0x1d4], PT ;  /* 0x00007500cd007a0c */ /* 0x000fe40003f26270 */
[----:B--2---:R-:W-:Y:S05]  /*da50*/  IADD3 R2, P0, R4, R20, RZ ;  /* 0x0000001404027210 */ /* 0x004fea0007f1e0ff */
[----:B-1----:R-:W-:Y:S06]  /*da60*/  IMAD.X R3, R5, 0x1, R6, P0 ;  /* 0x0000000105037824 */ /* 0x002fec00000e0606 */
[----:B------:R-:W-:Y:S01]  /*da70*/  @!PT LDS RZ, [RZ] ;  /* 0x00000000fffff984 */ /* 0x000fe20000000800 */
[----:B------:R-:W-:Y:S01]  /*da80*/  @!PT LDS RZ, [RZ] ;  /* 0x00000000fffff984 */ /* 0x000fe20000000800 */
[----:B------:R-:W-:Y:S01]  /*da90*/  @!PT LDS RZ, [RZ] ;  /* 0x00000000fffff984 */ /* 0x000fe20000000800 */
[----:B------:R1:W-:Y:S02]  /*daa0*/  LDGSTS.E.BYPASS.LTC128B.128 [R207+0x2100], [R2.64], !P1 ;  /* 0x0210000002cf7fae */ /* 0x0003e4000c901d46 */
.L_x_2605:
[----:B-1-34-:R-:W-:Y:S05]  /*dab0*/  BSYNC B0 ;  /* 0x0000000000007941 */ /* 0x01afea0003800000 */
.L_x_2604:
        /* <DEDUP_REMOVED lines=118> */
[--C-:B------:R-:W-:Y:S01]  /*e220*/  IMAD.MOV.U32 R2, RZ, RZ, R3.reuse ;  /* 0x000000ffff027224 */ /* 0x100fe200078e0003 */
[----:B------:R-:W-:Y:S05]  /*e230*/  @P2 SHF.R.U32.HI R2, RZ, c[0x0][0x2c0], R92 ;  /* 0x0000b000ff022a19 */ /* 0x000fea000001165c */
[C---:B----4-:R-:W-:Y:S04]  /*e240*/  @!P1 IADD3 R92, P0, R2.reuse, R212, RZ ;  /* 0x000000d4025c9210 */ /* 0x050fe80007f1e0ff */
[----:B-----5:R-:W-:Y:S01]  /*e250*/  @!P1 LEA.HI.X.SX32 R95, R2, R94, 0x1, P0 ;  /* 0x0000005e025f9211 */ /* 0x020fe200000f0eff */
        /* <DEDUP_REMOVED lines=21> */
.L_x_2750:
        /* <DEDUP_REMOVED lines=23> */
.L_x_2751:
[----:B------:R-:W-:Y:S02]  /*e520*/  ISETP.GE.AND P1, PT, R205, c[0x0][0x1d4], PT ;  /* 0x00007500cd007a0c */ /* 0x000fe40003f26270 */
[----:B--2---:R-:W-:Y:S05]  /*e530*/  IADD3 R2, P0, R92, R163, RZ ;  /* 0x000000a35c027210 */ /* 0x004fea0007f1e0ff */
[----:B-1----:R-:W-:Y:S06]  /*e540*/  IMAD.X R3, R94, 0x1, R95, P0 ;  /* 0x000000015e037824 */ /* 0x002fec00000e065f */
[----:B------:R-:W-:Y:S01]  /*e550*/  @!PT LDS RZ, [RZ] ;  /* 0x00000000fffff984 */ /* 0x000fe20000000800 */
[----:B------:R-:W-:Y:S01]  /*e560*/  @!PT LDS RZ, [RZ] ;  /* 0x00000000fffff984 */ /* 0x000fe20000000800 */
[----:B------:R-:W-:Y:S01]  /*e570*/  @!PT LDS RZ, [RZ] ;  /* 0x00000000fffff984 */ /* 0x000fe20000000800 */
[----:B------:R1:W-:Y:S02]  /*e580*/  LDGSTS.E.BYPASS.LTC128B.128 [R207+0x4900], [R2.64], !P1 ;  /* 0x0490000002cf7fae */ /* 0x0003e4000c901d46 */
.L_x_2609:
[----:B------:R-:W-:Y:S05]  /*e590*/  BSYNC B0 ;  /* 0x0000000000007941 */ /* 0x000fea0003800000 */
.L_x_2608:
        /* <DEDUP_REMOVED lines=83> */
.L_x_2752:
[----:B--2---:R-:W-:Y:S01]  /*ead0*/  FMNMX.FTZ R97, R92, R2, !PT ;  /* 0x000000025c617209 */ /* 0x004fe20007810000 */
[----:B------:R-:W-:-:S05]  /*eae0*/  BRA.DIV ~URZ, `(.L_x_2613) ;  /* 0x0000e8227f007947 */ /* 0x000fca000b800000 */
[----:B------:R-:W-:Y:S04]  /*eaf0*/  SHFL.BFLY PT, R3, R94, 0x2, 0x1f ;  /* 0x0c401f005e037f89 */ /* 0x000fe800000e0000 */
[----:B------:R-:W-:Y:S04]  /*eb00*/  SHFL.BFLY PT, R2, R95, 0x2, 0x1f ;  /* 0x0c401f005f027f89 */ /* 0x000fe800000e0000 */
[----:B-1----:R-:W1:Y:S02]  /*eb10*/  SHFL.BFLY PT, R92, R156, 0x2, 0x1f ;  /* 0x0c401f009c5c7f89 */ /* 0x002e6400000e0000 */
[----:B-1----:R-:W-:Y:S02]  /*eb20*/  FMNMX.FTZ R92, R156, R92, !PT ;  /* 0x0000005c9c5c7209 */ /* 0x002fe40007810000 */
[----:B------:R-:W-:Y:S02]  /*eb30*/  FMNMX.FTZ R3, R94, R3, !PT ;  /* 0x000000035e037209 */ /* 0x000fe40007810000 */
[----:B------:R-:W1:Y:S01]  /*eb40*/  SHFL.BFLY PT, R94, R97, 0x1, 0x1f ;  /* 0x0c201f00615e7f89 */ /* 0x000e6200000e0000 */
[----:B------:R-:W-:Y:S03]  /*eb50*/  FMNMX.FTZ R95, R95, R2, !PT ;  /* 0x000000025f5f7209 */ /* 0x000fe60007810000 */
[----:B------:R-:W2:Y:S04]  /*eb60*/  SHFL.BFLY PT, R96, R3, 0x1, 0x1f ;  /* 0x0c201f0003607f89 */ /* 0x000ea800000e0000 */
[----:B------:R-:W3:Y:S04]  /*eb70*/  SHFL.BFLY PT, R157, R95, 0x1, 0x1f ;  /* 0x0c201f005f9d7f89 */ /* 0x000ee800000e0000 */
[----:B------:R4:W4:Y:S01]  /*eb80*/  SHFL.BFLY PT, R2, R92, 0x1, 0x1f ;  /* 0x0c201f005c027f89 */ /* 0x00092200000e0000 */
[----:B-1----:R-:W-:Y:S02]  /*eb90*/  FMNMX.FTZ R97, R97, R94, !PT ;  /* 0x0000005e61617209 */ /* 0x002fe40007810000 */
[----:B--2---:R-:W-:Y:S02]  /*eba0*/  FMNMX.FTZ R96, R3, R96, !PT ;  /* 0x0000006003607209 */ /* 0x004fe40007810000 */
[----:B---3--:R-:W-:Y:S02]  /*ebb0*/  FMNMX.FTZ R95, R95, R157, !PT ;  /* 0x0000009d5f5f7209 */ /* 0x008fe40007810000 */
.L_x_2753:
[C---:B------:R-:W-:Y:S01]  /*ebc0*/  FADD.FTZ R0, -R97.reuse, R0 ;  /* 0x0000000061007221 */ /* 0x040fe20000010100 */
[----:B------:R-:W2:Y:S01]  /*ebd0*/  LDL.LU R250, [R1] ;  /* 0x0000000001fa7983 */ /* 0x000ea20000300800 */
[----:B------:R-:W-:Y:S01]  /*ebe0*/  FMUL.FTZ R160, R97, c[0x0][0x2d0] ;  /* 0x0000b40061a07a20 */ /* 0x000fe20000410000 */
[----:B------:R-:W-:Y:S01]  /*ebf0*/  WARPSYNC 0xffffffff ;  /* 0xffffffff00007948 */ /* 0x000fe20003800000 */
[----:B------:R-:W-:Y:S01]  /*ec00*/  FMUL.FTZ R0, R0, c[0x0][0x2d0] ;  /* 0x0000b40000007a20 */ /* 0x000fe20000410000 */
[----:B------:R-:W1:Y:S01]  /*ec10*/  LDSM.16.MT88.4 R156, [R189] ;  /* 0x00000000bd9c783b */ /* 0x000e620000004200 */
[--C-:B------:R-:W-:Y:S01]  /*ec20*/  FFMA.FTZ R177, R68, c[0x0][0x2d0], -R160.reuse ;  /* 0x0000b40044b17a23 */ /* 0x100fe200000108a0 */
[----:B----4-:R-:W-:Y:S01]  /*ec30*/  FMNMX.FTZ R2, R2, R92, !PT ;  /* 0x0000005c02027209 */ /* 0x010fe20007810000 */
[----:B------:R3:W-:Y:S01]  /*ec40*/  MUFU.EX2 R3, R0 ;  /* 0x0000000000037308 */ /* 0x0007e20000000800 */
[----:B------:R-:W-:Y:S01]  /*ec50*/  FMUL.FTZ R164, R96, c[0x0][0x2d0] ;  /* 0x0000b40060a47a20 */ /* 0x000fe20000410000 */
[C---:B------:R-:W-:Y:S01]  /*ec60*/  ISETP.GT.AND P0, PT, R206.reuse, R249, PT ;  /* 0x000000f9ce00720c */ /* 0x040fe20003f04270 */
[--C-:B------:R-:W-:Y:S01]  /*ec70*/  FFMA.FTZ R176, R69, c[0x0][0x2d0], -R160.reuse ;  /* 0x0000b40045b07a23 */ /* 0x100fe200000108a0 */
[----:B------:R-:W-:Y:S01]  /*ec80*/  IADD3 R206, R206, -0x1, RZ ;  /* 0xffffffffcece7810 */ /* 0x000fe20007ffe0ff */
[--C-:B------:R-:W-:Y:S02]  /*ec90*/  FFMA.FTZ R183, R80, c[0x0][0x2d0], -R160.reuse ;  /* 0x0000b40050b77a23 */ /* 0x100fe400000108a0 */
[----:B------:R-:W-:Y:S02]  /*eca0*/  FFMA.FTZ R184, R81, c[0x0][0x2d0], -R160 ;  /* 0x0000b40051b87a23 */ /* 0x000fe400000108a0 */
[--C-:B------:R-:W-:Y:S01]  /*ecb0*/  FFMA.FTZ R174, R70, c[0x0][0x2d0], -R164.reuse ;  /* 0x0000b40046ae7a23 */ /* 0x100fe200000108a4 */
[----:B------:R-:W-:Y:S01]  /*ecc0*/  MUFU.EX2 R177, R177 ;  /* 0x000000b100b17308 */ /* 0x000fe20000000800 */
[--C-:B------:R-:W-:Y:S02]  /*ecd0*/  FFMA.FTZ R175, R71, c[0x0][0x2d0], -R164.reuse ;  /* 0x0000b40047af7a23 */ /* 0x100fe400000108a4 */
[----:B------:R-:W-:Y:S01]  /*ece0*/  LDSM.16.MT88.4 R68, [R190] ;  /* 0x00000000be44783b */ /* 0x000fe20000004200 */
[--C-:B------:R-:W-:Y:S02]  /*ecf0*/  FFMA.FTZ R182, R82, c[0x0][0x2d0], -R164.reuse ;  /* 0x0000b40052b67a23 */ /* 0x100fe400000108a4 */
[----:B------:R-:W-:Y:S02]  /*ed00*/  FMUL.FTZ R92, R2, c[0x0][0x2d0] ;  /* 0x0000b400025c7a20 */ /* 0x000fe40000410000 */
[--C-:B------:R-:W-:Y:S02]  /*ed10*/  FFMA.FTZ R6, R6, c[0x0][0x2d0], -R164.reuse ;  /* 0x0000b40006067a23 */ /* 0x100fe400000108a4 */
[----:B------:R-:W-:Y:S01]  /*ed20*/  MUFU.EX2 R176, R176 ;  /* 0x000000b000b07308 */ /* 0x000fe20000000800 */
[----:B------:R-:W-:Y:S02]  /*ed30*/  FFMA.FTZ R7, R7, c[0x0][0x2d0], -R164 ;  /* 0x0000b40007077a23 */ /* 0x000fe400000108a4 */
[--C-:B------:R-:W-:Y:S02]  /*ed40*/  FFMA.FTZ R181, R52, c[0x0][0x2d0], -R160.reuse ;  /* 0x0000b40034b57a23 */ /* 0x100fe400000108a0 */
[----:B---3--:R-:W-:Y:S02]  /*ed50*/  FADD.FTZ R0, -R96, R93 ;  /* 0x0000005d60007221 */ /* 0x008fe40000010100 */
[--C-:B------:R-:W-:Y:S02]  /*ed60*/  FFMA.FTZ R179, R64, c[0x0][0x2d0], -R160.reuse ;  /* 0x0000b40040b37a23 */ /* 0x100fe400000108a0 */
[----:B------:R-:W-:Y:S01]  /*ed70*/  FMUL.FTZ R0, R0, c[0x0][0x2d0] ;  /* 0x0000b40000007a20 */ /* 0x000fe20000410000 */
[----:B------:R-:W-:Y:S01]  /*ed80*/  MUFU.EX2 R187, R6 ;  /* 0x0000000600bb7308 */ /* 0x000fe20000000800 */
[----:B------:R-:W-:Y:S02]  /*ed90*/  FFMA.FTZ R178, R65, c[0x0][0x2d0], -R160 ;  /* 0x0000b40041b27a23 */ /* 0x000fe400000108a0 */
[----:B------:R-:W-:Y:S02]  /*eda0*/  FFMA.FTZ R172, R54, c[0x0][0x2d0], -R164 ;  /* 0x0000b40036ac7a23 */ /* 0x000fe400000108a4 */
[----:B------:R-:W-:Y:S02]  /*edb0*/  FFMA.FTZ R26, R26, c[0x0][0x2d0], -R92 ;  /* 0x0000b4001a1a7a23 */ /* 0x000fe4000001085c */
        /* <DEDUP_REMOVED lines=11> */
[--C-:B------:R-:W-:Y:S05]  /*ee70*/  FFMA.FTZ R180, R53, c[0x0][0x2d0], -R160.reuse ;  /* 0x0000b40035b47a23 */ /* 0x100fea00000108a0 */
[----:B------:R-:W-:Y:S01]  /*ee80*/  MUFU.EX2 R214, R7 ;  /* 0x0000000700d67308 */ /* 0x000fe20000000800 */
[--C-:B---3--:R-:W-:Y:S09]  /*ee90*/  FFMA.FTZ R0, R4, c[0x0][0x2d0], -R160.reuse ;  /* 0x0000b40004007a23 */ /* 0x108ff200000108a0 */
[----:B------:R3:W-:Y:S10]  /*eea0*/  MUFU.EX2 R185, R0 ;  /* 0x0000000000b97308 */ /* 0x0007f40000000800 */
[----:B------:R-:W-:Y:S10]  /*eeb0*/  MUFU.EX2 R212, R26 ;  /* 0x0000001a00d47308 */ /* 0x000ff40000000800 */
[----:B------:R-:W-:Y:S01]  /*eec0*/  MUFU.EX2 R223, R170 ;  /* 0x000000aa00df7308 */ /* 0x000fe20000000800 */
[--C-:B---3--:R-:W-:Y:S09]  /*eed0*/  FFMA.FTZ R0, R16, c[0x0][0x2d0], -R160.reuse ;  /* 0x0000b40010007a23 */ /* 0x108ff200000108a0 */
[----:B------:R3:W-:Y:S10]  /*eee0*/  MUFU.EX2 R216, R0 ;  /* 0x0000000000d87308 */ /* 0x0007f40000000800 */
[----:B------:R-:W-:Y:S10]  /*eef0*/  MUFU.EX2 R227, R169 ;  /* 0x000000a900e37308 */ /* 0x000ff40000000800 */
[----:B------:R-:W-:Y:S01]  /*ef00*/  MUFU.EX2 R235, R168 ;  /* 0x000000a800eb7308 */ /* 0x000fe20000000800 */
[----:B---3--:R-:W-:Y:S09]  /*ef10*/  FFMA.FTZ R0, R17, c[0x0][0x2d0], -R160 ;  /* 0x0000b40011007a23 */ /* 0x008ff200000108a0 */
        /* <DEDUP_REMOVED lines=11> */
[C---:B---3--:R-:W-:Y:S02]  /*efd0*/  FADD.FTZ R0, -R95.reuse, R98 ;  /* 0x000000625f007221 */ /* 0x048fe40000010100 */
[----:B------:R-:W-:Y:S02]  /*efe0*/  FMUL.FTZ R98, R95, c[0x0][0x2d0] ;  /* 0x0000b4005f627a20 */ /* 0x000fe40000410000 */
[----:B------:R-:W-:Y:S02]  /*eff0*/  FMUL.FTZ R0, R0, c[0x0][0x2d0] ;  /* 0x0000b40000007a20 */ /* 0x000fe40000410000 */
[--C-:B------:R-:W-:Y:S03]  /*f000*/  FFMA.FTZ R4, R8, c[0x0][0x2d0], -R98.reuse ;  /* 0x0000b40008047a23 */ /* 0x100fe60000010862 */
[----:B------:R-:W-:Y:S01]  /*f010*/  MUFU.EX2 R170, R172 ;  /* 0x000000ac00aa7308 */ /* 0x000fe20000000800 */
[--C-:B------:R-:W-:Y:S09]  /*f020*/  FFMA.FTZ R5, R9, c[0x0][0x2d0], -R98.reuse ;  /* 0x0000b40009057a23 */ /* 0x100ff20000010862 */
[----:B------:R3:W4:Y:S10]  /*f030*/  MUFU.EX2 R93, R0 ;  /* 0x00000000005d7308 */ /* 0x0007340000000800 */
[----:B------:R5:W-:Y:S10]  /*f040*/  MUFU.EX2 R186, R4 ;  /* 0x0000000400ba7308 */ /* 0x000bf40000000800 */
[----:B------:R1:W1:Y:S01]  /*f050*/  MUFU.EX2 R210, R5 ;  /* 0x0000000500d27308 */ /* 0x0002620000000800 */
[----:B---3--:R-:W-:Y:S09]  /*f060*/  FFMA.FTZ R0, R12, c[0x0][0x2d0], -R98 ;  /* 0x0000b4000c007a23 */ /* 0x008ff20000010862 */
[----:B------:R3:W-:Y:S01]  /*f070*/  MUFU.EX2 R215, R0 ;  /* 0x0000000000d77308 */ /* 0x0007e20000000800 */
[--C-:B-----5:R-:W-:Y:S09]  /*f080*/  FFMA.FTZ R4, R10, c[0x0][0x2d0], -R92.reuse ;  /* 0x0000b4000a047a23 */ /* 0x120ff2000001085c */
[----:B------:R5:W-:Y:S01]  /*f090*/  MUFU.EX2 R208, R4 ;  /* 0x0000000400d07308 */ /* 0x000be20000000800 */
[----:B-1----:R-:W-:Y:S09]  /*f0a0*/  FFMA.FTZ R5, R14, c[0x0][0x2d0], -R92 ;  /* 0x0000b4000e057a23 */ /* 0x002ff2000001085c */
[----:B------:R-:W-:Y:S01]  /*f0b0*/  MUFU.EX2 R232, R5 ;  /* 0x0000000500e87308 */ /* 0x000fe20000000800 */
[----:B---3--:R-:W-:Y:S09]  /*f0c0*/  FFMA.FTZ R0, R13, c[0x0][0x2d0], -R98 ;  /* 0x0000b4000d007a23 */ /* 0x008ff20000010862 */
[----:B------:R1:W3:Y:S01]  /*f0d0*/  MUFU.EX2 R244, R0 ;  /* 0x0000000000f47308 */ /* 0x0002e20000000800 */
[----:B-----5:R-:W-:Y:S09]  /*f0e0*/  FFMA.FTZ R4, R11, c[0x0][0x2d0], -R92 ;  /* 0x0000b4000b047a23 */ /* 0x020ff2000001085c */
[----:B------:R5:W-:Y:S10]  /*f0f0*/  MUFU.EX2 R209, R4 ;  /* 0x0000000400d17308 */ /* 0x000bf40000000800 */
[----:B------:R-:W-:Y:S01]  /*f100*/  MUFU.EX2 R179, R179 ;  /* 0x000000b300b37308 */ /* 0x000fe20000000800 */
[----:B-1----:R-:W-:Y:S02]  /*f110*/  FADD.FTZ R0, -R2, R99 ;  /* 0x0000006302007221 */ /* 0x002fe40000010100 */
[----:B------:R-:W-:Y:S02]  /*f120*/  FFMA.FTZ R99, R39, c[0x0][0x2d0], -R164 ;  /* 0x0000b40027637a23 */ /* 0x000fe400000108a4 */
[----:B------:R-:W-:Y:S05]  /*f130*/  FMUL.FTZ R0, R0, c[0x0][0x2d0] ;  /* 0x0000b40000007a20 */ /* 0x000fea0000410000 */
[----:B------:R1:W-:Y:S01]  /*f140*/  MUFU.EX2 R242, R99 ;  /* 0x0000006300f27308 */ /* 0x0003e20000000800 */
[--C-:B-----5:R-:W-:Y:S09]  /*f150*/  FFMA.FTZ R4, R15, c[0x0][0x2d0], -R92.reuse ;  /* 0x0000b4000f047a23 */ /* 0x120ff2000001085c */
[----:B------:R-:W5:Y:S10]  /*f160*/  MUFU.EX2 R0, R0 ;  /* 0x0000000000007308 */ /* 0x000f740000000800 */
[----:B------:R-:W2:Y:S01]  /*f170*/  MUFU.EX2 R231, R4 ;  /* 0x0000000400e77308 */ /* 0x000ea20000000800 */
[----:B-1----:R-:W-:Y:S09]  /*f180*/  FFMA.FTZ R99, R47, c[0x0][0x2d0], -R92 ;  /* 0x0000b4002f637a23 */ /* 0x002ff2000001085c */
[----:B------:R-:W-:Y:S10]  /*f190*/  MUFU.EX2 R167, R174 ;  /* 0x000000ae00a77308 */ /* 0x000ff40000000800 */
[----:B------:R-:W-:Y:S10]  /*f1a0*/  MUFU.EX2 R166, R175 ;  /* 0x000000af00a67308 */ /* 0x000ff40000000800 */
[----:B------:R-:W-:Y:S01]  /*f1b0*/  MUFU.EX2 R165, R183 ;  /* 0x000000b700a57308 */ /* 0x000fe20000000800 */
[C---:B----4-:R-:W-:Y:S01]  /*f1c0*/  FMUL.FTZ R8, R93.reuse, R104 ;  /* 0x000000685d087220 */ /* 0x050fe20000410000 */
[----:B------:R-:W-:Y:S01]  /*f1d0*/  F2FP.PACK_AB R160, R210, R186 ;  /* 0x000000bad2a0723e */ /* 0x000fe200000000ff */
[----:B------:R-:W-:Y:S01]  /*f1e0*/  FMUL.FTZ R9, R93, R105 ;  /* 0x000000695d097220 */ /* 0x000fe20000410000 */
[----:B---3--:R-:W-:Y:S01]  /*f1f0*/  F2FP.PACK_AB R162, R244, R215 ;  /* 0x000000d7f4a2723e */ /* 0x008fe200000000ff */
[C---:B-----5:R-:W-:Y:S01]  /*f200*/  FMUL.FTZ R10, R0.reuse, R106 ;  /* 0x0000006a000a7220 */ /* 0x060fe20000410000 */
[----:B------:R-:W-:Y:S01]  /*f210*/  F2FP.PACK_AB R161, R209, R208 ;  /* 0x000000d0d1a1723e */ /* 0x000fe200000000ff */
[----:B------:R-:W-:Y:S01]  /*f220*/  FMUL.FTZ R11, R0, R107 ;  /* 0x0000006b000b7220 */ /* 0x000fe20000410000 */
[----:B--2---:R-:W-:Y:S01]  /*f230*/  F2FP.PACK_AB R163, R231, R232 ;  /* 0x000000e8e7a3723e */ /* 0x004fe200000000ff */
[----:B------:R-:W1:Y:S01]  /*f240*/  LDSM.16.MT88.4 R104, [R193] ;  /* 0x00000000c168783b */ /* 0x000e620000004200 */
[----:B------:R-:W-:Y:S01]  /*f250*/  FMUL.FTZ R4, R3, R100 ;  /* 0x0000006403047220 */ /* 0x000fe20000410000 */
[----:B------:R-:W-:Y:S01]  /*f260*/  F2FP.PACK_AB R100, R217, R185 ;  /* 0x000000b9d964723e */ /* 0x000fe200000000ff */
[----:B------:R-:W-:Y:S01]  /*f270*/  FMUL.FTZ R5, R3, R101 ;  /* 0x0000006503057220 */ /* 0x000fe20000410000 */
[----:B------:R-:W-:Y:S01]  /*f280*/  F2FP.PACK_AB R101, R214, R187 ;  /* 0x000000bbd665723e */ /* 0x000fe200000000ff */
[C---:B------:R-:W-:Y:S01]  /*f290*/  FMUL.FTZ R6, R94.reuse, R102 ;  /* 0x000000665e067220 */ /* 0x040fe20000410000 */
[----:B------:R-:W-:Y:S01]  /*f2a0*/  F2FP.PACK_AB R102, R247, R216 ;  /* 0x000000d8f766723e */ /* 0x000fe200000000ff */
[----:B------:R-:W-:Y:S01]  /*f2b0*/  FMUL.FTZ R7, R94, R103 ;  /* 0x000000675e077220 */ /* 0x000fe20000410000 */
[----:B------:R-:W-:Y:S01]  /*f2c0*/  F2FP.PACK_AB R103, R246, R221 ;  /* 0x000000ddf667723e */ /* 0x000fe200000000ff */
[C---:B------:R-:W-:Y:S02]  /*f2d0*/  FMUL.FTZ R64, R3.reuse, R136 ;  /* 0x0000008803407220 */ /* 0x040fe40000410000 */
[----:B------:R-:W-:Y:S02]  /*f2e0*/  FMUL.FTZ R65, R3, R137 ;  /* 0x0000008903417220 */ /* 0x000fe40000410000 */
[C---:B------:R-:W-:Y:S02]  /*f2f0*/  FMUL.FTZ R12, R93.reuse, R108 ;  /* 0x0000006c5d0c7220 */ /* 0x040fe40000410000 */
[-C--:B------:R-:W-:Y:S05]  /*f300*/  HMMA.16816.F32 R4, R100, R156.reuse, R4 ;  /* 0x0000009c6404723c */ /* 0x080fea0000001804 */
[--C-:B------:R-:W-:Y:S02]  /*f310*/  FFMA.FTZ R108, R38, c[0x0][0x2d0], -R164.reuse ;  /* 0x0000b400266c7a23 */ /* 0x100fe400000108a4 */
[----:B------:R-:W-:Y:S01]  /*f320*/  FMUL.FTZ R13, R93, R109 ;  /* 0x0000006d5d0d7220 */ /* 0x000fe20000410000 */
[C---:B------:R-:W-:Y:S01]  /*f330*/  HMMA.16816.F32 R8, R160.reuse, R156, R8 ;  /* 0x0000009ca008723c */ /* 0x040fe20000001808 */
[----:B------:R-:W-:Y:S03]  /*f340*/  MUFU.EX2 R234, R108 ;  /* 0x0000006c00ea7308 */ /* 0x000fe60000000800 */
[C---:B------:R-:W-:Y:S02]  /*f350*/  FMUL.FTZ R14, R0.reuse, R110 ;  /* 0x0000006e000e7220 */ /* 0x040fe40000410000 */
[----:B------:R-:W-:Y:S02]  /*f360*/  FMUL.FTZ R15, R0, R111 ;  /* 0x0000006f000f7220 */ /* 0x000fe40000410000 */
[--C-:B------:R-:W-:Y:S04]  /*f370*/  FFMA.FTZ R111, R23, c[0x0][0x2d0], -R164.reuse ;  /* 0x0000b400176f7a23 */ /* 0x100fe800000108a4 */
[--C-:B------:R-:W-:Y:S01]  /*f380*/  FFMA.FTZ R110, R34, c[0x0][0x2d0], -R164.reuse ;  /* 0x0000b400226e7a23 */ /* 0x100fe200000108a4 */
[-C--:B------:R-:W-:Y:S01]  /*f390*/  HMMA.16816.F32 R12, R160, R158.reuse, R12 ;  /* 0x0000009ea00c723c */ /* 0x080fe2000000180c */
[----:B------:R-:W-:Y:S02]  /*f3a0*/  MUFU.EX2 R222, R111 ;  /* 0x0000006f00de7308 */ /* 0x000fe40000000800 */
[C---:B------:R-:W-:Y:S02]  /*f3b0*/  FMUL.FTZ R17, R3.reuse, R113 ;  /* 0x0000007103117220 */ /* 0x040fe40000410000 */
[C---:B------:R-:W-:Y:S02]  /*f3c0*/  FMUL.FTZ R18, R94.reuse, R114 ;  /* 0x000000725e127220 */ /* 0x040fe40000410000 */
[----:B------:R-:W-:Y:S02]  /*f3d0*/  FMUL.FTZ R19, R94, R115 ;  /* 0x000000735e137220 */ /* 0x000fe40000410000 */
[----:B------:R-:W-:Y:S02]  /*f3e0*/  FMUL.FTZ R16, R3, R112 ;  /* 0x0000007003107220 */ /* 0x000fe40000410000 */
[----:B------:R-:W-:Y:S01]  /*f3f0*/  MUFU.EX2 R226, R110 ;  /* 0x0000006e00e27308 */ /* 0x000fe20000000800 */
[----:B------:R-:W-:Y:S02]  /*f400*/  FFMA.FTZ R109, R35, c[0x0][0x2d0], -R164 ;  /* 0x0000b400236d7a23 */ /* 0x000fe400000108a4 */
[--C-:B------:R-:W-:Y:S02]  /*f410*/  FFMA.FTZ R115, R40, c[0x0][0x2d0], -R98.reuse ;  /* 0x0000b40028737a23 */ /* 0x100fe40000010862 */
[C---:B------:R-:W-:Y:S04]  /*f420*/  HMMA.16816.F32 R16, R100.reuse, R158, R16 ;  /* 0x0000009e6410723c */ /* 0x040fe80000001810 */
[C---:B------:R-:W-:Y:S01]  /*f430*/  FMUL.FTZ R84, R3.reuse, R84 ;  /* 0x0000005403547220 */ /* 0x040fe20000410000 */
[----:B------:R2:W3:Y:S01]  /*f440*/  MUFU.EX2 R241, R109 ;  /* 0x0000006d00f17308 */ /* 0x0004e20000000800 */
[----:B------:R-:W-:Y:S02]  /*f450*/  FMUL.FTZ R85, R3, R85 ;  /* 0x0000005503557220 */ /* 0x000fe40000410000 */
[C---:B------:R-:W-:Y:S04]  /*f460*/  FMUL.FTZ R86, R94.reuse, R86 ;  /* 0x000000565e567220 */ /* 0x040fe80000410000 */
[----:B------:R-:W-:Y:S02]  /*f470*/  FMUL.FTZ R87, R94, R87 ;  /* 0x000000575e577220 */ /* 0x000fe40000410000 */
[--C-:B------:R-:W-:Y:S02]  /*f480*/  FFMA.FTZ R114, R60, c[0x0][0x2d0], -R98.reuse ;  /* 0x0000b4003c727a23 */ /* 0x100fe40000010862 */
[----:B------:R-:W-:Y:S02]  /*f490*/  FFMA.FTZ R113, R61, c[0x0][0x2d0], -R98 ;  /* 0x0000b4003d717a23 */ /* 0x000fe40000010862 */
[----:B------:R-:W-:Y:S01]  /*f4a0*/  MUFU.EX2 R178, R114 ;  /* 0x0000007200b27308 */ /* 0x000fe20000000800 */
[-C--:B-1----:R-:W-:Y:S03]  /*f4b0*/  HMMA.16816.F32 R84, R100, R104.reuse, R84 ;  /* 0x000000686454723c */ /* 0x082fe60000001854 */
[C---:B------:R-:W-:Y:S02]  /*f4c0*/  FMUL.FTZ R88, R93.reuse, R88 ;  /* 0x000000585d587220 */ /* 0x040fe40000410000 */
[----:B------:R-:W-:Y:S02]  /*f4d0*/  FMUL.FTZ R89, R93, R89 ;  /* 0x000000595d597220 */ /* 0x000fe40000410000 */
[C---:B------:R-:W-:Y:S02]  /*f4e0*/  FMUL.FTZ R90, R0.reuse, R90 ;  /* 0x0000005a005a7220 */ /* 0x040fe40000410000 */
[----:B------:R-:W-:Y:S01]  /*f4f0*/  FMUL.FTZ R91, R0, R91 ;  /* 0x0000005b005b7220 */ /* 0x000fe20000410000 */
[----:B--2---:R-:W-:Y:S02]  /*f500*/  LDSM.16.MT88.4 R108, [R193+0x800] ;  /* 0x00080000c16c783b */ /* 0x004fe40000004200 */
[----:B------:R-:W-:Y:S01]  /*f510*/  FFMA.FTZ R112, R22, c[0x0][0x2d0], -R164 ;  /* 0x0000b40016707a23 */ /* 0x000fe200000108a4 */
[----:B---3--:R-:W-:Y:S01]  /*f520*/  F2FP.PACK_AB R47, R241, R226 ;  /* 0x000000e2f12f723e */ /* 0x008fe200000000ff */
[C---:B------:R-:W-:Y:S02]  /*f530*/  FMUL.FTZ R20, R93.reuse, R116 ;  /* 0x000000745d147220 */ /* 0x040fe40000410000 */
[C---:B------:R-:W-:Y:S04]  /*f540*/  HMMA.16816.F32 R88, R160.reuse, R104, R88 ;  /* 0x00000068a058723c */ /* 0x040fe80000001858 */
[----:B------:R-:W-:Y:S02]  /*f550*/  FMUL.FTZ R21, R93, R117 ;  /* 0x000000755d157220 */ /* 0x000fe40000410000 */
[C---:B------:R-:W-:Y:S02]  /*f560*/  FMUL.FTZ R22, R0.reuse, R118 ;  /* 0x0000007600167220 */ /* 0x040fe40000410000 */
[----:B------:R-:W-:Y:S04]  /*f570*/  FMUL.FTZ R23, R0, R119 ;  /* 0x0000007700177220 */ /* 0x000fe80000410000 */
[C---:B------:R-:W-:Y:S02]  /*f580*/  FMUL.FTZ R32, R3.reuse, R120 ;  /* 0x0000007803207220 */ /* 0x040fe40000410000 */
[----:B------:R-:W-:Y:S01]  /*f590*/  FFMA.FTZ R120, R44, c[0x0][0x2d0], -R98 ;  /* 0x0000b4002c787a23 */ /* 0x000fe20000010862 */
[-C--:B------:R-:W-:Y:S03]  /*f5a0*/  HMMA.16816.F32 R20, R160, R106.reuse, R20 ;  /* 0x0000006aa014723c */ /* 0x080fe60000001814 */
[----:B------:R-:W-:Y:S02]  /*f5b0*/  FMUL.FTZ R33, R3, R121 ;  /* 0x0000007903217220 */ /* 0x000fe40000410000 */
[C---:B------:R-:W-:Y:S02]  /*f5c0*/  FMUL.FTZ R34, R94.reuse, R122 ;  /* 0x0000007a5e227220 */ /* 0x040fe40000410000 */
[C---:B------:R-:W-:Y:S02]  /*f5d0*/  FMUL.FTZ R35, R94.reuse, R123 ;  /* 0x0000007b5e237220 */ /* 0x040fe40000410000 */
[----:B------:R-:W-:Y:S03]  /*f5e0*/  FFMA.FTZ R123, R67, c[0x0][0x2d0], -R164 ;  /* 0x0000b400437b7a23 */ /* 0x000fe600000108a4 */
[C---:B------:R-:W-:Y:S02]  /*f5f0*/  FMUL.FTZ R67, R94.reuse, R139 ;  /* 0x0000008b5e437220 */ /* 0x040fe40000410000 */
[C---:B------:R-:W-:Y:S01]  /*f600*/  HMMA.16816.F32 R32, R100.reuse, R106, R32 ;  /* 0x0000006a6420723c */ /* 0x040fe20000001820 */
[----:B------:R-:W-:Y:S03]  /*f610*/  LDSM.16.MT88.4 R104, [R189+0x800] ;  /* 0x00080000bd68783b */ /* 0x000fe60000004200 */
[C---:B------:R-:W-:Y:S02]  /*f620*/  FMUL.FTZ R36, R3.reuse, R124 ;  /* 0x0000007c03247220 */ /* 0x040fe40000410000 */
[----:B------:R-:W-:Y:S02]  /*f630*/  FMUL.FTZ R37, R3, R125 ;  /* 0x0000007d03257220 */ /* 0x000fe40000410000 */
[C---:B------:R-:W-:Y:S04]  /*f640*/  FMUL.FTZ R38, R94.reuse, R126 ;  /* 0x0000007e5e267220 */ /* 0x040fe80000410000 */
[----:B------:R-:W-:Y:S02]  /*f650*/  FMUL.FTZ R39, R94, R127 ;  /* 0x0000007f5e277220 */ /* 0x000fe40000410000 */
[--C-:B------:R-:W-:Y:S02]  /*f660*/  FFMA.FTZ R121, R58, c[0x0][0x2d0], -R92.reuse ;  /* 0x0000b4003a797a23 */ /* 0x100fe4000001085c */
[--C-:B------:R-:W-:Y:S02]  /*f670*/  FFMA.FTZ R122, R59, c[0x0][0x2d0], -R92.reuse ;  /* 0x0000b4003b7a7a23 */ /* 0x100fe4000001085c */
[----:B------:R-:W-:Y:S01]  /*f680*/  FFMA.FTZ R124, R62, c[0x0][0x2d0], -R92 ;  /* 0x0000b4003e7c7a23 */ /* 0x000fe2000001085c */
[-C--:B------:R-:W-:Y:S03]  /*f690*/  HMMA.16816.F32 R36, R100, R68.reuse, R36 ;  /* 0x000000446424723c */ /* 0x080fe60000001824 */
[--C-:B------:R-:W-:Y:S02]  /*f6a0*/  FFMA.FTZ R156, R50, c[0x0][0x2d0], -R164.reuse ;  /* 0x0000b400329c7a23 */ /* 0x100fe400000108a4 */
[----:B------:R-:W-:Y:S02]  /*f6b0*/  FFMA.FTZ R157, R51, c[0x0][0x2d0], -R164 ;  /* 0x0000b400339d7a23 */ /* 0x000fe400000108a4 */
[C---:B------:R-:W-:Y:S01]  /*f6c0*/  FMUL.FTZ R48, R93.reuse, R128 ;  /* 0x000000805d307220 */ /* 0x040fe20000410000 */
[----:B------:R-:W-:Y:S01]  /*f6d0*/  MUFU.EX2 R219, R156 ;  /* 0x0000009c00db7308 */ /* 0x000fe20000000800 */
[----:B------:R-:W-:Y:S03]  /*f6e0*/  FMUL.FTZ R49, R93, R129 ;  /* 0x000000815d317220 */ /* 0x000fe60000410000 */
[C---:B------:R-:W-:Y:S02]  /*f6f0*/  FMUL.FTZ R50, R0.reuse, R130 ;  /* 0x0000008200327220 */ /* 0x040fe40000410000 */
[----:B------:R-:W-:Y:S02]  /*f700*/  FMUL.FTZ R51, R0, R131 ;  /* 0x0000008300337220 */ /* 0x000fe40000410000 */
[----:B------:R-:W-:Y:S02]  /*f710*/  FFMA.FTZ R125, R63, c[0x0][0x2d0], -R92 ;  /* 0x0000b4003f7d7a23 */ /* 0x000fe4000001085c */
[----:B------:R-:W-:Y:S01]  /*f720*/  LDSM.16.MT88.4 R60, [R190+0x800] ;  /* 0x00080000be3c783b */ /* 0x000fe20000004200 */
[----:B------:R-:W-:Y:S01]  /*f730*/  FFMA.FTZ R129, R72, c[0x0][0x2d0], -R98 ;  /* 0x0000b40048817a23 */ /* 0x000fe20000010862 */
[----:B------:R-:W-:Y:S01]  /*f740*/  MUFU.EX2 R218, R157 ;  /* 0x0000009d00da7308 */ /* 0x000fe20000000800 */
[C---:B------:R-:W-:Y:S04]  /*f750*/  HMMA.16816.F32 R48, R160.reuse, R68, R48 ;  /* 0x00000044a030723c */ /* 0x040fe80000001830 */
[----:B------:R-:W-:Y:S02]  /*f760*/  FMUL.FTZ R54, R0, R134 ;  /* 0x0000008600367220 */ /* 0x000fe40000410000 */
[--C-:B------:R-:W-:Y:S02]  /*f770*/  FFMA.FTZ R159, R55, c[0x0][0x2d0], -R164.reuse ;  /* 0x0000b400379f7a23 */ /* 0x100fe400000108a4 */
[--C-:B------:R-:W-:Y:S01]  /*f780*/  FFMA.FTZ R158, R66, c[0x0][0x2d0], -R164.reuse ;  /* 0x0000b400429e7a23 */ /* 0x100fe200000108a4 */
[----:B------:R1:W2:Y:S03]  /*f790*/  MUFU.EX2 R134, R112 ;  /* 0x0000007000867308 */ /* 0x0002a60000000800 */
[----:B------:R-:W-:Y:S02]  /*f7a0*/  FFMA.FTZ R164, R83, c[0x0][0x2d0], -R164 ;  /* 0x0000b40053a47a23 */ /* 0x000fe400000108a4 */
[----:B------:R-:W3:Y:S01]  /*f7b0*/  LDSM.16.MT88.4 R80, [R192] ;  /* 0x00000000c050783b */ /* 0x000ee20000004200 */
[--C-:B------:R-:W-:Y:S02]  /*f7c0*/  FFMA.FTZ R69, R24, c[0x0][0x2d0], -R98.reuse ;  /* 0x0000b40018457a23 */ /* 0x100fe40000010862 */
[--C-:B------:R-:W-:Y:S02]  /*f7d0*/  FFMA.FTZ R68, R25, c[0x0][0x2d0], -R98.reuse ;  /* 0x0000b40019447a23 */ /* 0x100fe40000010862 */
[C---:B------:R-:W-:Y:S01]  /*f7e0*/  FMUL.FTZ R53, R93.reuse, R133 ;  /* 0x000000855d357220 */ /* 0x040fe20000410000 */
[----:B------:R-:W-:Y:S01]  /*f7f0*/  MUFU.EX2 R173, R159 ;  /* 0x0000009f00ad7308 */ /* 0x000fe20000000800 */
[----:B------:R-:W-:Y:S02]  /*f800*/  FMUL.FTZ R52, R93, R132 ;  /* 0x000000845d347220 */ /* 0x000fe40000410000 */
[----:B------:R-:W-:Y:S02]  /*f810*/  FMUL.FTZ R55, R0, R135 ;  /* 0x0000008700377220 */ /* 0x000fe40000410000 */
[--C-:B------:R-:W-:Y:S02]  /*f820*/  FFMA.FTZ R25, R28, c[0x0][0x2d0], -R98.reuse ;  /* 0x0000b4001c197a23 */ /* 0x100fe40000010862 */
[----:B------:R-:W-:Y:S02]  /*f830*/  FFMA.FTZ R24, R29, c[0x0][0x2d0], -R98 ;  /* 0x0000b4001d187a23 */ /* 0x000fe40000010862 */
[----:B------:R-:W-:Y:S01]  /*f840*/  FMUL.FTZ R66, R94, R138 ;  /* 0x0000008a5e427220 */ /* 0x000fe20000410000 */
[-C--:B------:R-:W-:Y:S01]  /*f850*/  HMMA.16816.F32 R52, R160, R70.reuse, R52 ;  /* 0x00000046a034723c */ /* 0x080fe20000001834 */
[----:B------:R4:W-:Y:S01]  /*f860*/  MUFU.EX2 R133, R69 ;  /* 0x0000004500857308 */ /* 0x0009e20000000800 */
[----:B------:R-:W-:Y:S01]  /*f870*/  LDSM.16.MT88.4 R136, [R190+0x2000] ;  /* 0x00200000be88783b */ /* 0x000fe20000004200 */
[----:B------:R-:W-:Y:S02]  /*f880*/  FFMA.FTZ R28, R27, c[0x0][0x2d0], -R92 ;  /* 0x0000b4001b1c7a23 */ /* 0x000fe4000001085c */
[----:B-1----:R-:W-:Y:S02]  /*f890*/  FFMA.FTZ R112, R3, R238, R185 ;  /* 0x000000ee03707223 */ /* 0x002fe400000100b9 */
[--C-:B------:R-:W-:Y:S01]  /*f8a0*/  FFMA.FTZ R130, R73, c[0x0][0x2d0], -R98.reuse ;  /* 0x0000b40049827a23 */ /* 0x100fe20000010862 */
[C---:B------:R-:W-:Y:S03]  /*f8b0*/  HMMA.16816.F32 R64, R100.reuse, R70, R64 ;  /* 0x000000466440723c */ /* 0x040fe60000001840 */
[----:B------:R1:W-:Y:S01]  /*f8c0*/  MUFU.EX2 R220, R68 ;  /* 0x0000004400dc7308 */ /* 0x0003e20000000800 */
[----:B------:R-:W-:Y:S02]  /*f8d0*/  FFMA.FTZ R119, R41, c[0x0][0x2d0], -R98 ;  /* 0x0000b40029777a23 */ /* 0x000fe40000010862 */
[C---:B------:R-:W-:Y:S01]  /*f8e0*/  FMUL.FTZ R40, R3.reuse, R148 ;  /* 0x0000009403287220 */ /* 0x040fe20000410000 */
[----:B------:R-:W-:Y:S01]  /*f8f0*/  F2FP.PACK_AB R148, R176, R177 ;  /* 0x000000b1b094723e */ /* 0x000fe200000000ff */
[----:B------:R-:W-:Y:S01]  /*f900*/  FMUL.FTZ R41, R3, R149 ;  /* 0x0000009503297220 */ /* 0x000fe20000410000 */
[----:B------:R-:W-:Y:S03]  /*f910*/  F2FP.PACK_AB R149, R166, R167 ;  /* 0x000000a7a695723e */ /* 0x000fe600000000ff */
[C---:B------:R-:W-:Y:S01]  /*f920*/  FMUL.FTZ R70, R94.reuse, R142 ;  /* 0x0000008e5e467220 */ /* 0x040fe20000410000 */
[----:B------:R5:W-:Y:S01]  /*f930*/  MUFU.EX2 R225, R25 ;  /* 0x0000001900e17308 */ /* 0x000be20000000800 */
[----:B------:R-:W-:Y:S02]  /*f940*/  FMUL.FTZ R71, R94, R143 ;  /* 0x0000008f5e477220 */ /* 0x000fe40000410000 */
[--C-:B------:R-:W-:Y:S02]  /*f950*/  FFMA.FTZ R44, R31, c[0x0][0x2d0], -R92.reuse ;  /* 0x0000b4001f2c7a23 */ /* 0x100fe4000001085c */
[----:B----4-:R-:W-:Y:S02]  /*f960*/  FMUL.FTZ R69, R3, R141 ;  /* 0x0000008d03457220 */ /* 0x010fe40000410000 */
[C---:B------:R-:W-:Y:S02]  /*f970*/  FMUL.FTZ R26, R0.reuse, R146 ;  /* 0x00000092001a7220 */ /* 0x040fe40000410000 */
[C---:B------:R-:W-:Y:S01]  /*f980*/  FMUL.FTZ R27, R0.reuse, R147 ;  /* 0x00000093001b7220 */ /* 0x040fe20000410000 */
[----:B------:R4:W4:Y:S01]  /*f990*/  MUFU.EX2 R233, R24 ;  /* 0x0000001800e97308 */ /* 0x0009220000000800 */
[----:B------:R-:W-:Y:S02]  /*f9a0*/  FMUL.FTZ R29, R93, R153 ;  /* 0x000000995d1d7220 */ /* 0x000fe40000410000 */
[----:B------:R-:W-:Y:S02]  /*f9b0*/  FMUL.FTZ R31, R0, R155 ;  /* 0x0000009b001f7220 */ /* 0x000fe40000410000 */
[----:B-1----:R-:W-:Y:S02]  /*f9c0*/  FMUL.FTZ R68, R3, R140 ;  /* 0x0000008c03447220 */ /* 0x002fe40000410000 */
[--C-:B------:R-:W-:Y:S02]  /*f9d0*/  FFMA.FTZ R3, R30, c[0x0][0x2d0], -R92.reuse ;  /* 0x0000b4001e037a23 */ /* 0x100fe4000001085c */
[--C-:B------:R-:W-:Y:S01]  /*f9e0*/  FFMA.FTZ R126, R74, c[0x0][0x2d0], -R92.reuse ;  /* 0x0000b4004a7e7a23 */ /* 0x100fe2000001085c */
[----:B------:R1:W1:Y:S01]  /*f9f0*/  MUFU.EX2 R185, R28 ;  /* 0x0000001c00b97308 */ /* 0x0002620000000800 */
[----:B------:R-:W-:Y:S01]  /*fa00*/  FFMA.FTZ R127, R75, c[0x0][0x2d0], -R92 ;  /* 0x0000b4004b7f7a23 */ /* 0x000fe2000001085c */
[-C--:B---3--:R-:W-:Y:S01]  /*fa10*/  HMMA.16816.F32 R68, R100, R80.reuse, R68 ;  /* 0x000000506444723c */ /* 0x088fe20000001844 */
[----:B------:R-:W3:Y:S02]  /*fa20*/  LDSM.16.MT88.4 R72, [R192+0x800] ;  /* 0x00080000c048783b */ /* 0x000ee40000004200 */
[----:B-----5:R-:W-:Y:S02]  /*fa30*/  FMUL.FTZ R25, R93, R145 ;  /* 0x000000915d197220 */ /* 0x020fe40000410000 */
[----:B------:R-:W-:Y:S02]  /*fa40*/  FMUL.FTZ R30, R0, R154 ;  /* 0x0000009a001e7220 */ /* 0x000fe40000410000 */
[--C-:B------:R-:W-:Y:S01]  /*fa50*/  FFMA.FTZ R118, R45, c[0x0][0x2d0], -R98.reuse ;  /* 0x0000b4002d767a23 */ /* 0x100fe20000010862 */
[----:B------:R5:W-:Y:S01]  /*fa60*/  MUFU.EX2 R229, R3 ;  /* 0x0000000300e57308 */ /* 0x000be20000000800 */
[----:B--2---:R-:W-:Y:S03]  /*fa70*/  F2FP.PACK_AB R45, R222, R134 ;  /* 0x00000086de2d723e */ /* 0x004fe600000000ff */
[----:B----4-:R-:W-:Y:S01]  /*fa80*/  FMUL.FTZ R24, R93, R144 ;  /* 0x000000905d187220 */ /* 0x010fe20000410000 */
[----:B------:R-:W-:Y:S01]  /*fa90*/  F2FP.PACK_AB R58, R233, R225 ;  /* 0x000000e1e93a723e */ /* 0x000fe200000000ff */
[----:B------:R-:W-:Y:S02]  /*faa0*/  FFMA.FTZ R131, R76, c[0x0][0x2d0], -R98 ;  /* 0x0000b4004c837a23 */ /* 0x000fe40000010862 */
[----:B------:R-:W-:Y:S02]  /*fab0*/  FFMA.FTZ R128, R78, c[0x0][0x2d0], -R92 ;  /* 0x0000b4004e807a23 */ /* 0x000fe4000001085c */
[----:B------:R-:W2:Y:S01]  /*fac0*/  MUFU.EX2 R132, R171 ;  /* 0x000000ab00847308 */ /* 0x000ea20000000800 */
[C---:B------:R-:W-:Y:S04]  /*fad0*/  HMMA.16816.F32 R24, R160.reuse, R80, R24 ;  /* 0x00000050a018723c */ /* 0x040fe80000001818 */
[----:B-1----:R-:W-:Y:S02]  /*fae0*/  FMUL.FTZ R28, R93, R152 ;  /* 0x000000985d1c7220 */ /* 0x002fe40000410000 */
[----:B------:R-:W-:Y:S01]  /*faf0*/  FFMA.FTZ R117, R56, c[0x0][0x2d0], -R98 ;  /* 0x0000b40038757a23 */ /* 0x000fe20000010862 */
[----:B------:R-:W-:Y:S01]  /*fb00*/  F2FP.PACK_AB R56, R220, R133 ;  /* 0x00000085dc38723e */ /* 0x000fe200000000ff */
[--C-:B------:R-:W-:Y:S01]  /*fb10*/  FFMA.FTZ R80, R43, c[0x0][0x2d0], -R92.reuse ;  /* 0x0000b4002b507a23 */ /* 0x100fe2000001085c */
[----:B------:R2:W1:Y:S02]  /*fb20*/  MUFU.EX2 R228, R44 ;  /* 0x0000002c00e47308 */ /* 0x0004640000000800 */
[-C--:B------:R-:W-:Y:S03]  /*fb30*/  HMMA.16816.F32 R28, R160, R82.reuse, R28 ;  /* 0x00000052a01c723c */ /* 0x080fe6000000181c */
[--C-:B-----5:R-:W-:Y:S02]  /*fb40*/  FFMA.FTZ R3, R42, c[0x0][0x2d0], -R92.reuse ;  /* 0x0000b4002a037a23 */ /* 0x120fe4000001085c */
[C---:B------:R-:W-:Y:S02]  /*fb50*/  FMUL.FTZ R42, R94.reuse, R150 ;  /* 0x000000965e2a7220 */ /* 0x040fe40000410000 */
[----:B------:R-:W-:Y:S01]  /*fb60*/  FMUL.FTZ R43, R94, R151 ;  /* 0x000000975e2b7220 */ /* 0x000fe20000410000 */
[----:B------:R-:W-:Y:S01]  /*fb70*/  MUFU.EX2 R147, R115 ;  /* 0x0000007300937308 */ /* 0x000fe20000000800 */
[--C-:B------:R-:W-:Y:S03]  /*fb80*/  FFMA.FTZ R81, R46, c[0x0][0x2d0], -R92.reuse ;  /* 0x0000b4002e517a23 */ /* 0x100fe6000001085c */
[----:B------:R-:W-:Y:S01]  /*fb90*/  FFMA.FTZ R92, R79, c[0x0][0x2d0], -R92 ;  /* 0x0000b4004f5c7a23 */ /* 0x000fe2000001085c */
[----:B------:R-:W-:Y:S01]  /*fba0*/  F2FP.PACK_AB R46, R235, R227 ;  /* 0x000000e3eb2e723e */ /* 0x000fe200000000ff */
[----:B------:R-:W-:Y:S04]  /*fbb0*/  HMMA.16816.F32 R40, R100, R82, R40 ;  /* 0x000000526428723c */ /* 0x000fe80000001828 */
[--C-:B------:R-:W-:Y:S01]  /*fbc0*/  FFMA.FTZ R116, R57, c[0x0][0x2d0], -R98.reuse ;  /* 0x0000b40039747a23 */ /* 0x100fe20000010862 */
[----:B------:R-:W-:Y:S01]  /*fbd0*/  F2FP.PACK_AB R57, R185, R212 ;  /* 0x000000d4b939723e */ /* 0x000fe200000000ff */
[----:B------:R-:W-:Y:S01]  /*fbe0*/  FFMA.FTZ R98, R77, c[0x0][0x2d0], -R98 ;  /* 0x0000b4004d627a23 */ /* 0x000fe20000010862 */
[----:B------:R-:W-:Y:S01]  /*fbf0*/  MUFU.EX2 R146, R120 ;  /* 0x0000007800927308 */ /* 0x000fe20000000800 */
[----:B--2---:R-:W-:Y:S01]  /*fc00*/  F2FP.PACK_AB R44, R223, R132 ;  /* 0x00000084df2c723e */ /* 0x004fe200000000ff */
[----:B------:R-:W2:Y:S03]  /*fc10*/  LDSM.16.MT88.4 R76, [R189+0x1000] ;  /* 0x00100000bd4c783b */ /* 0x000ea60000004200 */
[----:B-1----:R-:W-:Y:S01]  /*fc20*/  F2FP.PACK_AB R59, R228, R229 ;  /* 0x000000e5e43b723e */ /* 0x002fe200000000ff */
[----:B------:R-:W-:Y:S02]  /*fc30*/  FFMA.FTZ R94, R94, R240, R187 ;  /* 0x000000f05e5e7223 */ /* 0x000fe400000100bb */
[-C--:B------:R-:W-:Y:S02]  /*fc40*/  HMMA.16816.F32 R4, R44, R104.reuse, R4 ;  /* 0x000000682c04723c */ /* 0x080fe40000001804 */
[----:B------:R-:W-:Y:S03]  /*fc50*/  MUFU.EX2 R142, R80 ;  /* 0x00000050008e7308 */ /* 0x000fe60000000800 */
[----:B------:R-:W-:Y:S02]  /*fc60*/  FFMA.FTZ R0, R0, R250, R208 ;  /* 0x000000fa00007223 */ /* 0x000fe400000100d0 */
[----:B------:R-:W-:Y:S01]  /*fc70*/  FFMA.FTZ R93, R93, R251, R186 ;  /* 0x000000fb5d5d7223 */ /* 0x000fe200000100ba */
[C---:B------:R-:W-:Y:S04]  /*fc80*/  HMMA.16816.F32 R8, R56.reuse, R104, R8 ;  /* 0x000000683808723c */ /* 0x040fe80000001808 */
[----:B------:R1:W-:Y:S04]  /*fc90*/  MUFU.EX2 R141, R81 ;  /* 0x00000051008d7308 */ /* 0x0003e80000000800 */
[-C--:B------:R-:W-:Y:S06]  /*fca0*/  HMMA.16816.F32 R12, R56, R106.reuse, R12 ;  /* 0x0000006a380c723c */ /* 0x080fec000000180c */
[----:B------:R-:W-:Y:S02]  /*fcb0*/  MUFU.EX2 R187, R123 ;  /* 0x0000007b00bb7308 */ /* 0x000fe40000000800 */
[C---:B------:R-:W-:Y:S08]  /*fcc0*/  HMMA.16816.F32 R16, R44.reuse, R106, R16 ;  /* 0x0000006a2c10723c */ /* 0x040ff00000001810 */
[-C--:B------:R-:W-:Y:S01]  /*fcd0*/  HMMA.16816.F32 R84, R44, R108.reuse, R84 ;  /* 0x0000006c2c54723c */ /* 0x080fe20000001854 */
[----:B------:R-:W-:Y:S01]  /*fce0*/  MUFU.EX2 R145, R121 ;  /* 0x0000007900917308 */ /* 0x000fe20000000800 */
[----:B-1----:R-:W-:Y:S06]  /*fcf0*/  LDSM.16.MT88.4 R80, [R190+0x1000] ;  /* 0x00100000be50783b */ /* 0x002fec0000004200 */
[C---:B------:R-:W-:Y:S03]  /*fd00*/  HMMA.16816.F32 R88, R56.reuse, R108, R88 ;  /* 0x0000006c3858723c */ /* 0x040fe60000001858 */
[----:B------:R1:W-:Y:S05]  /*fd10*/  MUFU.EX2 R144, R122 ;  /* 0x0000007a00907308 */ /* 0x0003ea0000000800 */
[-C--:B------:R-:W-:Y:S05]  /*fd20*/  HMMA.16816.F32 R20, R56, R110.reuse, R20 ;  /* 0x0000006e3814723c */ /* 0x080fea0000001814 */
[----:B------:R4:W-:Y:S03]  /*fd30*/  MUFU.EX2 R135, R3 ;  /* 0x0000000300877308 */ /* 0x0009e60000000800 */
[C---:B------:R-:W-:Y:S07]  /*fd40*/  HMMA.16816.F32 R32, R44.reuse, R110, R32 ;  /* 0x0000006e2c20723c */ /* 0x040fee0000001820 */
[----:B------:R-:W5:Y:S01]  /*fd50*/  MUFU.EX2 R140, R99 ;  /* 0x00000063008c7308 */ /* 0x000f620000000800 */
[-C--:B------:R-:W-:Y:S01]  /*fd60*/  HMMA.16816.F32 R36, R44, R60.reuse, R36 ;  /* 0x0000003c2c24723c */ /* 0x080fe20000001824 */
[----:B-1----:R-:W-:Y:S07]  /*fd70*/  LDSM.16.MT88.4 R120, [R193+0x2000] ;  /* 0x00200000c178783b */ /* 0x002fee0000004200 */
[C---:B------:R-:W-:Y:S01]  /*fd80*/  HMMA.16816.F32 R48, R56.reuse, R60, R48 ;  /* 0x0000003c3830723c */ /* 0x040fe20000001830 */
[----:B------:R-:W-:Y:S03]  /*fd90*/  MUFU.EX2 R171, R181 ;  /* 0x000000b500ab7308 */ /* 0x000fe60000000800 */
[----:B----4-:R-:W-:Y:S04]  /*fda0*/  FADD.FTZ R3, R217, R112 ;  /* 0x00000070d9037221 */ /* 0x010fe80000010000 */
[-C--:B------:R-:W-:Y:S03]  /*fdb0*/  HMMA.16816.F32 R52, R56, R62.reuse, R52 ;  /* 0x0000003e3834723c */ /* 0x080fe60000001834 */
[----:B------:R1:W-:Y:S05]  /*fdc0*/  MUFU.EX2 R181, R113 ;  /* 0x0000007100b57308 */ /* 0x0003ea0000000800 */
[C---:B------:R-:W-:Y:S01]  /*fdd0*/  HMMA.16816.F32 R64, R44.reuse, R62, R64 ;  /* 0x0000003e2c40723c */ /* 0x040fe20000001840 */
[----:B------:R-:W4:Y:S04]  /*fde0*/  LDSM.16.MT88.4 R60, [R193+0x1000] ;  /* 0x00100000c13c783b */ /* 0x000f280000004200 */
[----:B------:R-:W-:Y:S03]  /*fdf0*/  MUFU.EX2 R143, R119 ;  /* 0x00000077008f7308 */ /* 0x000fe60000000800 */
[-C--:B---3--:R-:W-:Y:S07]  /*fe00*/  HMMA.16816.F32 R68, R44, R72.reuse, R68 ;  /* 0x000000482c44723c */ /* 0x088fee0000001844 */
[----:B------:R-:W3:Y:S01]  /*fe10*/  MUFU.EX2 R169, R118 ;  /* 0x0000007600a97308 */ /* 0x000ee20000000800 */
[C---:B------:R-:W-:Y:S01]  /*fe20*/  HMMA.16816.F32 R24, R56.reuse, R72, R24 ;  /* 0x000000483818723c */ /* 0x040fe20000001818 */
[----:B-1----:R-:W-:Y:S07]  /*fe30*/  LDSM.16.MT88.4 R112, [R189+0x2000] ;  /* 0x00200000bd70783b */ /* 0x002fee0000004200 */
[-C--:B------:R-:W-:Y:S01]  /*fe40*/  HMMA.16816.F32 R28, R56, R74.reuse, R28 ;  /* 0x0000004a381c723c */ /* 0x080fe2000000181c */
[----:B------:R-:W-:Y:S06]  /*fe50*/  MUFU.EX2 R186, R158 ;  /* 0x0000009e00ba7308 */ /* 0x000fec0000000800 */
[----:B-----5:R-:W-:Y:S01]  /*fe60*/  F2FP.PACK_AB R59, R140, R141 ;  /* 0x0000008d8c3b723e */ /* 0x020fe200000000ff */
[----:B------:R-:W-:Y:S01]  /*fe70*/  HMMA.16816.F32 R40, R44, R74, R40 ;  /* 0x0000004a2c28723c */ /* 0x000fe20000001828 */
[----:B------:R-:W1:Y:S02]  /*fe80*/  LDSM.16.MT88.4 R72, [R192+0x1000] ;  /* 0x00100000c048783b */ /* 0x000e640000004200 */
[----:B------:R-:W5:Y:S01]  /*fe90*/  MUFU.EX2 R163, R184 ;  /* 0x000000b800a37308 */ /* 0x000f620000000800 */
[----:B------:R-:W-:Y:S02]  /*fea0*/  FADD.FTZ R57, R214, R94 ;  /* 0x0000005ed6397221 */ /* 0x000fe40000010000 */
[----:B------:R-:W-:Y:S01]  /*feb0*/  FADD.FTZ R56, R210, R93 ;  /* 0x0000005dd2387221 */ /* 0x000fe20000010000 */
[----:B------:R-:W-:Y:S01]  /*fec0*/  F2FP.PACK_AB R44, R243, R239 ;  /* 0x000000eff32c723e */ /* 0x000fe200000000ff */
[----:B------:R-:W-:Y:S01]  /*fed0*/  FADD.FTZ R94, R209, R0 ;  /* 0x00000000d15e7221 */ /* 0x000fe20000010000 */
[----:B------:R-:W-:Y:S03]  /*fee0*/  F2FP.PACK_AB R45, R242, R234 ;  /* 0x000000eaf22d723e */ /* 0x000fe600000000ff */
[----:B------:R-:W-:Y:S01]  /*fef0*/  F2FP.PACK_AB R46, R230, R245 ;  /* 0x000000f5e62e723e */ /* 0x000fe200000000ff */
[----:B------:R-:W-:Y:S01]  /*ff00*/  FADD.FTZ R93, R221, R57 ;  /* 0x00000039dd5d7221 */ /* 0x000fe20000010000 */
[----:B------:R-:W-:Y:S01]  /*ff10*/  F2FP.PACK_AB R47, R218, R219 ;  /* 0x000000dbda2f723e */ /* 0x000fe200000000ff */
[----:B------:R-:W-:Y:S01]  /*ff20*/  MUFU.EX2 R162, R182 ;  /* 0x000000b600a27308 */ /* 0x000fe20000000800 */
[----:B---3--:R-:W-:Y:S01]  /*ff30*/  F2FP.PACK_AB R58, R169, R146 ;  /* 0x00000092a93a723e */ /* 0x008fe200000000ff */
[----:B------:R-:W-:Y:S01]  /*ff40*/  FADD.FTZ R0, R216, R3 ;  /* 0x00000003d8007221 */ /* 0x000fe20000010000 */
[----:B------:R-:W-:Y:S01]  /*ff50*/  F2FP.PACK_AB R57, R142, R135 ;  /* 0x000000878e39723e */ /* 0x000fe200000000ff */
[----:B------:R-:W-:Y:S01]  /*ff60*/  FADD.FTZ R3, R215, R56 ;  /* 0x00000038d7037221 */ /* 0x000fe20000010000 */
[----:B------:R-:W-:Y:S01]  /*ff70*/  F2FP.PACK_AB R56, R143, R147 ;  /* 0x000000938f38723e */ /* 0x000fe200000000ff */
[-C--:B--2---:R-:W-:Y:S03]  /*ff80*/  HMMA.16816.F32 R4, R44, R76.reuse, R4 ;  /* 0x0000004c2c04723c */ /* 0x084fe60000001804 */
[----:B------:R-:W-:Y:S01]  /*ff90*/  FADD.FTZ R0, R247, R0 ;  /* 0x00000000f7007221 */ /* 0x000fe20000010000 */
[----:B------:R-:W2:Y:S01]  /*ffa0*/  MUFU.EX2 R161, R164 ;  /* 0x000000a400a17308 */ /* 0x000ea20000000800 */
[----:B------:R-:W-:Y:S01]  /*ffb0*/  FADD.FTZ R3, R244, R3 ;  /* 0x00000003f4037221 */ /* 0x000fe20000010000 */
[----:B-----5:R-:W-:Y:S02]  /*ffc0*/  F2FP.PACK_AB R150, R163, R165 ;  /* 0x000000a5a396723e */ /* 0x020fe400000000ff */
[C---:B------:R-:W-:Y:S04]  /*ffd0*/  HMMA.16816.F32 R8, R56.reuse, R76, R8 ;  /* 0x0000004c3808723c */ /* 0x040fe80000001808 */
[----:B------:R-:W-:Y:S02]  /*ffe0*/  FADD.FTZ R3, R133, R3 ;  /* 0x0000000385037221 */ /* 0x000fe40000010000 */
[----:B------:R-:W-:Y:S02]  /*fff0*/  MUFU.EX2 R168, R117 ;  /* 0x0000007500a87308 */ /* 0x000fe40000000800 */
[-C--:B------:R-:W-:Y:S04]  /*10000*/  HMMA.16816.F32 R12, R56, R78.reuse, R12 ;  /* 0x0000004e380c723c */ /* 0x080fe8000000180c */
[----:B------:R-:W-:Y:S04]  /*10010*/  FADD.FTZ R3, R220, R3 ;  /* 0x00000003dc037221 */ /* 0x000fe80000010000 */
[C---:B------:R-:W-:Y:S01]  /*10020*/  HMMA.16816.F32 R16, R44.reuse, R78, R16 ;  /* 0x0000004e2c10723c */ /* 0x040fe20000001810 */
[----:B------:R-:W-:Y:S01]  /*10030*/  LDSM.16.MT88.4 R76, [R193+0x1800] ;  /* 0x00180000c14c783b */ /* 0x000fe20000004200 */
[----:B------:R-:W-:Y:S02]  /*10040*/  MUFU.EX2 R172, R116 ;  /* 0x0000007400ac7308 */ /* 0x000fe40000000800 */
[----:B--2---:R-:W-:Y:S01]  /*10050*/  F2FP.PACK_AB R151, R161, R162 ;  /* 0x000000a2a197723e */ /* 0x004fe200000000ff */
[----:B------:R-:W-:Y:S03]  /*10060*/  FADD.FTZ R3, R225, R3 ;  /* 0x00000003e1037221 */ /* 0x000fe60000010000 */
[-C--:B----4-:R-:W-:Y:S04]  /*10070*/  HMMA.16816.F32 R84, R44, R60.reuse, R84 ;  /* 0x0000003c2c54723c */ /* 0x090fe80000001854 */
[----:B------:R-:W-:Y:S01]  /*10080*/  MUFU.EX2 R160, R124 ;  /* 0x0000007c00a07308 */ /* 0x000fe20000000800 */
[----:B------:R-:W-:Y:S03]  /*10090*/  FADD.FTZ R3, R233, R3 ;  /* 0x00000003e9037221 */ /* 0x000fe60000010000 */
[C---:B------:R-:W-:Y:S06]  /*100a0*/  HMMA.16816.F32 R88, R56.reuse, R60, R88 ;  /* 0x0000003c3858723c */ /* 0x040fec0000001858 */
[----:B------:R-:W-:Y:S02]  /*100b0*/  MUFU.EX2 R159, R125 ;  /* 0x0000007d009f7308 */ /* 0x000fe40000000800 */
[-C--:B------:R-:W-:Y:S08]  /*100c0*/  HMMA.16816.F32 R20, R56, R62.reuse, R20 ;  /* 0x0000003e3814723c */ /* 0x080ff00000001814 */
[C---:B------:R-:W-:Y:S01]  /*100d0*/  HMMA.16816.F32 R32, R44.reuse, R62, R32 ;  /* 0x0000003e2c20723c */ /* 0x040fe20000001820 */
[----:B------:R-:W2:Y:S01]  /*100e0*/  LDSM.16.MT88.4 R60, [R189+0x1800] ;  /* 0x00180000bd3c783b */ /* 0x000ea20000004200 */
[----:B------:R-:W-:Y:S06]  /*100f0*/  MUFU.EX2 R158, R129 ;  /* 0x00000081009e7308 */ /* 0x000fec0000000800 */
[-C--:B------:R-:W-:Y:S04]  /*10100*/  HMMA.16816.F32 R36, R44, R80.reuse, R36 ;  /* 0x000000502c24723c */ /* 0x080fe80000001824 */
[----:B------:R-:W3:Y:S04]  /*10110*/  MUFU.EX2 R157, R130 ;  /* 0x00000082009d7308 */ /* 0x000ee80000000800 */
[C---:B------:R-:W-:Y:S06]  /*10120*/  HMMA.16816.F32 R48, R56.reuse, R80, R48 ;  /* 0x000000503830723c */ /* 0x040fec0000001830 */
[----:B------:R-:W-:Y:S02]  /*10130*/  MUFU.EX2 R156, R131 ;  /* 0x00000083009c7308 */ /* 0x000fe40000000800 */
[-C--:B------:R-:W-:Y:S08]  /*10140*/  HMMA.16816.F32 R52, R56, R82.reuse, R52 ;  /* 0x000000523834723c */ /* 0x080ff00000001834 */
[C---:B------:R-:W-:Y:S01]  /*10150*/  HMMA.16816.F32 R64, R44.reuse, R82, R64 ;  /* 0x000000522c40723c */ /* 0x040fe20000001840 */
[----:B------:R-:W4:Y:S03]  /*10160*/  LDSM.16.MT88.4 R80, [R190+0x1800] ;  /* 0x00180000be50783b */ /* 0x000f260000004200 */
[----:B---3--:R-:W-:Y:S04]  /*10170*/  F2FP.PACK_AB R152, R157, R158 ;  /* 0x0000009e9d98723e */ /* 0x008fe800000000ff */
[-C--:B-1----:R-:W-:Y:S08]  /*10180*/  HMMA.16816.F32 R68, R44, R72.reuse, R68 ;  /* 0x000000482c44723c */ /* 0x082ff00000001844 */
[C---:B------:R-:W-:Y:S07]  /*10190*/  HMMA.16816.F32 R24, R56.reuse, R72, R24 ;  /* 0x000000483818723c */ /* 0x040fee0000001818 */
[----:B------:R-:W-:Y:S01]  /*101a0*/  FADD.FTZ R72, R232, R94 ;  /* 0x0000005ee8487221 */ /* 0x000fe20000010000 */
[-C--:B------:R-:W-:Y:S04]  /*101b0*/  HMMA.16816.F32 R28, R56, R74.reuse, R28 ;  /* 0x0000004a381c723c */ /* 0x080fe8000000181c */
[----:B------:R-:W-:Y:S02]  /*101c0*/  FADD.FTZ R99, R231, R72 ;  /* 0x00000048e7637221 */ /* 0x000fe40000010000 */
[----:B------:R-:W-:Y:S01]  /*101d0*/  FADD.FTZ R94, R132, R0 ;  /* 0x00000000845e7221 */ /* 0x000fe20000010000 */
[----:B------:R-:W-:Y:S01]  /*101e0*/  F2FP.PACK_AB R58, R181, R178 ;  /* 0x000000b2b53a723e */ /* 0x000fe200000000ff */
[----:B------:R-:W-:Y:S01]  /*101f0*/  HMMA.16816.F32 R40, R44, R74, R40 ;  /* 0x0000004a2c28723c */ /* 0x000fe20000001828 */
[----:B------:R-:W1:Y:S03]  /*10200*/  LDSM.16.MT88.4 R72, [R192+0x1800] ;  /* 0x00180000c048783b */ /* 0x000e660000004200 */
[----:B------:R-:W-:Y:S01]  /*10210*/  FADD.FTZ R56, R246, R93 ;  /* 0x0000005df6387221 */ /* 0x000fe20000010000 */
[----:B------:R-:W-:Y:S01]  /*10220*/  F2FP.PACK_AB R57, R144, R145 ;  /* 0x000000919039723e */ /* 0x000fe200000000ff */
[----:B------:R-:W-:Y:S01]  /*10230*/  FADD.FTZ R0, R212, R99 ;  /* 0x00000063d4007221 */ /* 0x000fe20000010000 */
[----:B------:R-:W-:Y:S01]  /*10240*/  F2FP.PACK_AB R44, R180, R171 ;  /* 0x000000abb42c723e */ /* 0x000fe200000000ff */
[----:B------:R-:W-:Y:S01]  /*10250*/  FADD.FTZ R93, R134, R56 ;  /* 0x00000038865d7221 */ /* 0x000fe20000010000 */
[----:B------:R-:W-:Y:S03]  /*10260*/  F2FP.PACK_AB R45, R173, R170 ;  /* 0x000000aaad2d723e */ /* 0x000fe600000000ff */
[----:B------:R-:W-:Y:S01]  /*10270*/  F2FP.PACK_AB R46, R213, R179 ;  /* 0x000000b3d52e723e */ /* 0x000fe200000000ff */
[----:B------:R-:W-:Y:S01]  /*10280*/  FADD.FTZ R0, R185, R0 ;  /* 0x00000000b9007221 */ /* 0x000fe20000010000 */
[----:B------:R-:W-:Y:S02]  /*10290*/  F2FP.PACK_AB R47, R187, R186 ;  /* 0x000000babb2f723e */ /* 0x000fe400000000ff */
[----:B------:R-:W-:Y:S01]  /*102a0*/  F2FP.PACK_AB R56, R172, R168 ;  /* 0x000000a8ac38723e */ /* 0x000fe200000000ff */
[----:B------:R-:W-:Y:S01]  /*102b0*/  FADD.FTZ R0, R229, R0 ;  /* 0x00000000e5007221 */ /* 0x000fe20000010000 */
[----:B------:R-:W-:Y:S02]  /*102c0*/  F2FP.PACK_AB R59, R159, R160 ;  /* 0x000000a09f3b723e */ /* 0x000fe400000000ff */
[----:B------:R-:W-:Y:S01]  /*102d0*/  MOV R99, R2 ;  /* 0x0000000200637202 */ /* 0x000fe20000000f00 */
[-C--:B--2---:R-:W-:Y:S03]  /*102e0*/  HMMA.16816.F32 R4, R44, R60.reuse, R4 ;  /* 0x0000003c2c04723c */ /* 0x084fe60000001804 */
[----:B------:R-:W-:Y:S05]  /*102f0*/  FADD.FTZ R0, R228, R0 ;  /* 0x00000000e4007221 */ /* 0x000fea0000010000 */
[C---:B------:R-:W-:Y:S01]  /*10300*/  HMMA.16816.F32 R8, R56.reuse, R60, R8 ;  /* 0x0000003c3808723c */ /* 0x040fe20000001808 */
[----:B------:R-:W-:Y:S07]  /*10310*/  MUFU.EX2 R60, R92 ;  /* 0x0000005c003c7308 */ /* 0x000fee0000000800 */
[-C--:B------:R-:W-:Y:S03]  /*10320*/  HMMA.16816.F32 R12, R56, R62.reuse, R12 ;  /* 0x0000003e380c723c */ /* 0x080fe6000000180c */
[----:B------:R-:W2:Y:S05]  /*10330*/  MUFU.EX2 R61, R128 ;  /* 0x00000080003d7308 */ /* 0x000eaa0000000800 */
[C---:B------:R-:W-:Y:S05]  /*10340*/  HMMA.16816.F32 R16, R44.reuse, R62, R16 ;  /* 0x0000003e2c10723c */ /* 0x040fea0000001810 */
[----:B------:R-:W-:Y:S03]  /*10350*/  MUFU.EX2 R62, R127 ;  /* 0x0000007f003e7308 */ /* 0x000fe60000000800 */
[-C--:B------:R-:W-:Y:S07]  /*10360*/  HMMA.16816.F32 R84, R44, R76.reuse, R84 ;  /* 0x0000004c2c54723c */ /* 0x080fee0000001854 */
[----:B------:R-:W3:Y:S01]  /*10370*/  MUFU.EX2 R63, R126 ;  /* 0x0000007e003f7308 */ /* 0x000ee20000000800 */
[C---:B------:R-:W-:Y:S04]  /*10380*/  HMMA.16816.F32 R88, R56.reuse, R76, R88 ;  /* 0x0000004c3858723c */ /* 0x040fe80000001858 */
[----:B--2---:R-:W-:Y:S04]  /*10390*/  F2FP.PACK_AB R155, R60, R61 ;  /* 0x0000003d3c9b723e */ /* 0x004fe800000000ff */
[-C--:B------:R-:W-:Y:S01]  /*103a0*/  HMMA.16816.F32 R20, R56, R78.reuse, R20 ;  /* 0x0000004e3814723c */ /* 0x080fe20000001814 */
[----:B------:R-:W2:Y:S07]  /*103b0*/  MUFU.EX2 R76, R98 ;  /* 0x00000062004c7308 */ /* 0x000eae0000000800 */
[C---:B------:R-:W-:Y:S04]  /*103c0*/  HMMA.16816.F32 R32, R44.reuse, R78, R32 ;  /* 0x0000004e2c20723c */ /* 0x040fe80000001820 */
[----:B---3--:R-:W-:Y:S04]  /*103d0*/  F2FP.PACK_AB R153, R62, R63 ;  /* 0x0000003f3e99723e */ /* 0x008fe800000000ff */
[-C--:B----4-:R-:W-:Y:S08]  /*103e0*/  HMMA.16816.F32 R36, R44, R80.reuse, R36 ;  /* 0x000000502c24723c */ /* 0x090ff00000001824 */
[C---:B------:R-:W-:Y:S04]  /*103f0*/  HMMA.16816.F32 R48, R56.reuse, R80, R48 ;  /* 0x000000503830723c */ /* 0x040fe80000001830 */
[----:B--2---:R-:W-:Y:S02]  /*10400*/  F2FP.PACK_AB R154, R76, R156 ;  /* 0x0000009c4c9a723e */ /* 0x004fe400000000ff */
[----:B------:R-:W-:Y:S02]  /*10410*/  MOV R98, R95 ;  /* 0x0000005f00627202 */ /* 0x000fe40000000f00 */
[-C--:B------:R-:W-:Y:S08]  /*10420*/  HMMA.16816.F32 R52, R56, R82.reuse, R52 ;  /* 0x000000523834723c */ /* 0x080ff00000001834 */
[C---:B------:R-:W-:Y:S08]  /*10430*/  HMMA.16816.F32 R64, R44.reuse, R82, R64 ;  /* 0x000000522c40723c */ /* 0x040ff00000001840 */
[-C--:B-1----:R-:W-:Y:S08]  /*10440*/  HMMA.16816.F32 R68, R44, R72.reuse, R68 ;  /* 0x000000482c44723c */ /* 0x082ff00000001844 */
[C---:B------:R-:W-:Y:S08]  /*10450*/  HMMA.16816.F32 R24, R56.reuse, R72, R24 ;  /* 0x000000483818723c */ /* 0x040ff00000001818 */
[-C--:B------:R-:W-:Y:S07]  /*10460*/  HMMA.16816.F32 R28, R56, R74.reuse, R28 ;  /* 0x0000004a381c723c */ /* 0x080fee000000181c */
[----:B------:R-:W-:Y:S01]  /*10470*/  FADD.FTZ R57, R223, R94 ;  /* 0x0000005edf397221 */ /* 0x000fe20000010000 */
[----:B------:R-:W-:Y:S04]  /*10480*/  HMMA.16816.F32 R40, R44, R74, R40 ;  /* 0x0000004a2c28723c */ /* 0x000fe80000001828 */
[----:B------:R-:W-:Y:S01]  /*10490*/  FADD.FTZ R56, R222, R93 ;  /* 0x0000005dde387221 */ /* 0x000fe20000010000 */
[----:B------:R-:W-:Y:S02]  /*104a0*/  MOV R93, R96 ;  /* 0x00000060005d7202 */ /* 0x000fe40000000f00 */
[----:B------:R-:W-:Y:S01]  /*104b0*/  FADD.FTZ R44, R227, R57 ;  /* 0x00000039e32c7221 */ /* 0x000fe20000010000 */
[-C--:B------:R-:W-:Y:S01]  /*104c0*/  HMMA.16816.F32 R100, R148, R112.reuse, R4 ;  /* 0x000000709464723c */ /* 0x080fe20000001804 */
[----:B------:R-:W1:Y:S04]  /*104d0*/  LDSM.16.MT88.4 R4, [R192+0x2000] ;  /* 0x00200000c004783b */ /* 0x000e680000004200 */
[----:B------:R-:W-:Y:S03]  /*104e0*/  FADD.FTZ R45, R226, R56 ;  /* 0x00000038e22d7221 */ /* 0x000fe60000010000 */
        /* <DEDUP_REMOVED lines=61> */
[----:B------:R-:W-:Y:S02]  /*108c0*/  FADD.FTZ R0, R60, R0 ;  /* 0x000000003c007221 */ /* 0x000fe40000010000 */
[----:B------:R-:W-:Y:S02]  /*108d0*/  FADD.FTZ R3, R156, R3 ;  /* 0x000000039c037221 */ /* 0x000fe40000010000 */
[----:B------:R-:W-:Y:S01]  /*108e0*/  FADD.FTZ R238, R163, R5 ;  /* 0x00000005a3ee7221 */ /* 0x000fe20000010000 */
[----:B------:R1:W-:Y:S01]  /*108f0*/  STL [R1], R0 ;  /* 0x0000000001007387 */ /* 0x0003e20000100800 */
[----:B------:R-:W-:Y:S02]  /*10900*/  FADD.FTZ R240, R161, R4 ;  /* 0x00000004a1f07221 */ /* 0x000fe40000010000 */
[----:B------:R-:W-:Y:S01]  /*10910*/  FADD.FTZ R251, R76, R3 ;  /* 0x000000034cfb7221 */ /* 0x000fe20000010000 */
[----:B-1----:R-:W-:Y:S01]  /*10920*/  MOV R0, R97 ;  /* 0x0000006100007202 */ /* 0x002fe20000000f00 */
[----:B------:R-:W-:-:S05]  /*10930*/  @P0 BRA `(.L_x_2614) ;  /* 0xffffccf000000947 */ /* 0x000fca000383ffff */
.L_x_2603:
[----:B------:R-:W2:Y:S02]  /*10940*/  LDL R2, [R1+0x4] ;  /* 0x0000040001027983 */ /* 0x000ea40000100800 */
[----:B--2---:R-:W-:-:S13]  /*10950*/  ISETP.GE.AND P0, PT, R206, R2, PT ;  /* 0x00000002ce00720c */ /* 0x004fda0003f06270 */
[----:B------:R-:W-:Y:S05]  /*10960*/  @!P0 BRA `(.L_x_2615) ;  /* 0x0000504000008947 */ /* 0x000fea0003800000 */
[----:B------:R-:W-:Y:S01]  /*10970*/  IMAD.MOV.U32 R94, RZ, RZ, R96 ;  /* 0x000000ffff5e7224 */ /* 0x000fe200078e0060 */
[----:B------:R-:W-:Y:S01]  /*10980*/  MOV R99, R61 ;  /* 0x0000003d00637202 */ /* 0x000fe20000000f00 */
[----:B------:R-:W-:Y:S01]  /*10990*/  IMAD.MOV.U32 R93, RZ, RZ, R97 ;  /* 0x000000ffff5d7224 */ /* 0x000fe200078e0061 */
[----:B------:R-:W-:Y:S02]  /*109a0*/  MOV R98, R95 ;  /* 0x0000005f00627202 */ /* 0x000fe40000000f00 */
.L_x_2643:
        /* <DEDUP_REMOVED lines=37> */
.L_x_2754:
[-C--:B------:R-:W-:Y:S01]  /*10c00*/  HMMA.16816.F32 R4, R80, R16.reuse, RZ ;  /* 0x000000105004723c */ /* 0x080fe200000018ff */
[----:B------:R-:W3:Y:S01]  /*10c10*/  LDL R92, [R1+0x4] ;  /* 0x00000400015c7983 */ /* 0x000ee20000100800 */
[----:B------:R-:W-:Y:S01]  /*10c20*/  BSSY B0, `(.L_x_2617) ;  /* 0x00000c3000007945 */ /* 0x000fe20003800000 */
[----:B------:R-:W-:Y:S02]  /*10c30*/  ISETP.GE.AND P2, PT, R205, c[0x0][0x1d4], PT ;  /* 0x00007500cd007a0c */ /* 0x000fe40003f46270 */
[----:B------:R-:W4:Y:S03]  /*10c40*/  SHFL.IDX PT, R2, R0, RZ, 0x181f ;  /* 0x00181fff00027589 */ /* 0x000f2600000e0000 */
[C---:B------:R-:W-:Y:S05]  /*10c50*/  HMMA.16816.F32 R8, R76.reuse, R16, RZ ;  /* 0x000000104c08723c */ /* 0x040fea00000018ff */
[----:B------:R-:W5:Y:S03]  /*10c60*/  SHFL.IDX PT, R3, R0, 0x1, 0x181f ;  /* 0x00381f0000037f89 */ /* 0x000f6600000e0000 */
[-C--:B------:R-:W-:Y:S05]  /*10c70*/  HMMA.16816.F32 R12, R76, R18.reuse, RZ ;  /* 0x000000124c0c723c */ /* 0x080fea00000018ff */
[----:B------:R-:W1:Y:S03]  /*10c80*/  SHFL.IDX PT, R55, R52, 0x1, 0x181f ;  /* 0x00381f0034377f89 */ /* 0x000e6600000e0000 */
[C---:B------:R-:W-:Y:S05]  /*10c90*/  HMMA.16816.F32 R16, R80.reuse, R18, RZ ;  /* 0x000000125010723c */ /* 0x040fea00000018ff */
[----:B------:R-:W2:Y:S03]  /*10ca0*/  SHFL.IDX PT, R53, R0, 0x2, 0x181f ;  /* 0x00581f0000357f89 */ /* 0x000ea600000e0000 */
[-C--:B------:R-:W-:Y:S05]  /*10cb0*/  HMMA.16816.F32 R20, R80, R32.reuse, RZ ;  /* 0x000000205014723c */ /* 0x080fea00000018ff */
[----:B------:R-:W-:Y:S03]  /*10cc0*/  SHFL.IDX PT, R56, R52, 0x2, 0x181f ;  /* 0x00581f0034387f89 */ /* 0x000fe600000e0000 */
[C---:B------:R-:W-:Y:S05]  /*10cd0*/  HMMA.16816.F32 R24, R76.reuse, R32, RZ ;  /* 0x000000204c18723c */ /* 0x040fea00000018ff */
[----:B------:R-:W1:Y:S03]  /*10ce0*/  SHFL.IDX PT, R54, R0, 0x3, 0x181f ;  /* 0x00781f0000367f89 */ /* 0x000e6600000e0000 */
[-C--:B------:R-:W-:Y:S05]  /*10cf0*/  HMMA.16816.F32 R28, R76, R34.reuse, RZ ;  /* 0x000000224c1c723c */ /* 0x080fea00000018ff */
[----:B------:R-:W-:Y:S03]  /*10d00*/  SHFL.IDX PT, R69, R52, 0x3, 0x181f ;  /* 0x00781f0034457f89 */ /* 0x000fe600000e0000 */
[C---:B------:R-:W-:Y:S05]  /*10d10*/  HMMA.16816.F32 R32, R80.reuse, R34, RZ ;  /* 0x000000225020723c */ /* 0x040fea00000018ff */
[----:B------:R1:W-:Y:S03]  /*10d20*/  SHFL.IDX PT, R73, R52, 0x4, 0x181f ;  /* 0x00981f0034497f89 */ /* 0x0003e600000e0000 */
[-C--:B------:R-:W-:Y:S05]  /*10d30*/  HMMA.16816.F32 R36, R80, R48.reuse, RZ ;  /* 0x000000305024723c */ /* 0x080fea00000018ff */
[----:B------:R-:W1:Y:S03]  /*10d40*/  SHFL.IDX PT, R0, R0, 0x4, 0x181f ;  /* 0x00981f0000007f89 */ /* 0x000e6600000e0000 */
[C---:B------:R-:W-:Y:S08]  /*10d50*/  HMMA.16816.F32 R40, R76.reuse, R48, RZ ;  /* 0x000000304c28723c */ /* 0x040ff000000018ff */
[-C--:B------:R-:W-:Y:S08]  /*10d60*/  HMMA.16816.F32 R44, R76, R50.reuse, RZ ;  /* 0x000000324c2c723c */ /* 0x080ff000000018ff */
[C---:B------:R-:W-:Y:S04]  /*10d70*/  HMMA.16816.F32 R48, R80.reuse, R50, RZ ;  /* 0x000000325030723c */ /* 0x040fe800000018ff */
[-C--:B----4-:R-:W-:Y:S02]  /*10d80*/  IADD3 R2, P0, R2, R58.reuse, RZ ;  /* 0x0000003a02027210 */ /* 0x090fe40007f1e0ff */
[-C--:B-----5:R-:W-:Y:S03]  /*10d90*/  IADD3 R62, P1, R3, R58.reuse, RZ ;  /* 0x0000003a033e7210 */ /* 0x0a0fe60007f3e0ff */
[--C-:B--2---:R-:W-:Y:S03]  /*10da0*/  IMAD.X R3, R57, 0x1, R68.reuse, P0 ;  /* 0x0000000139037824 */ /* 0x104fe600000e0644 */
[--C-:B-1----:R-:W-:Y:S01]  /*10db0*/  IMAD.X R63, R55, 0x1, R68.reuse, P1 ;  /* 0x00000001373f7824 */ /* 0x102fe200008e0644 */
[-C--:B------:R-:W-:Y:S01]  /*10dc0*/  IADD3 R60, P0, R53, R58.reuse, RZ ;  /* 0x0000003a353c7210 */ /* 0x080fe20007f1e0ff */
[----:B------:R1:W-:Y:S01]  /*10dd0*/  LDGSTS.E.BYPASS.LTC128B.128 [R207+0x100], [R2.64], !P2 ;  /* 0x0010000002cf7fae */ /* 0x0003e2000d101d46 */
[-C--:B------:R-:W-:Y:S02]  /*10de0*/  IADD3 R70, P1, R54, R58.reuse, RZ ;  /* 0x0000003a36467210 */ /* 0x080fe40007f3e0ff */
[-C--:B------:R-:W-:Y:S01]  /*10df0*/  HMMA.16816.F32 R52, R80, R64.reuse, RZ ;  /* 0x000000405034723c */ /* 0x080fe200000018ff */
[--C-:B------:R-:W-:Y:S01]  /*10e00*/  IMAD.X R61, R56, 0x1, R68.reuse, P0 ;  /* 0x00000001383d7824 */ /* 0x100fe200000e0644 */
[----:B------:R-:W-:Y:S01]  /*10e10*/  IADD3 R72, P0, R0, R58, RZ ;  /* 0x0000003a00487210 */ /* 0x000fe20007f1e0ff */
[--C-:B------:R-:W-:Y:S02]  /*10e20*/  IMAD.X R71, R69, 0x1, R68.reuse, P1 ;  /* 0x0000000145477824 */ /* 0x100fe400008e0644 */
[----:B------:R2:W-:Y:S02]  /*10e30*/  LDGSTS.E.BYPASS.LTC128B.128 [R207+0x900], [R62.64], !P2 ;  /* 0x009000003ecf7fae */ /* 0x0005e4000d101d46 */
[----:B------:R-:W-:Y:S01]  /*10e40*/  IMAD.X R73, R73, 0x1, R68, P0 ;  /* 0x0000000149497824 */ /* 0x000fe200000e0644 */
[C---:B------:R-:W-:Y:S05]  /*10e50*/  HMMA.16816.F32 R56, R76.reuse, R64, RZ ;  /* 0x000000404c38723c */ /* 0x040fea00000018ff */
[----:B------:R2:W-:Y:S08]  /*10e60*/  LDGSTS.E.BYPASS.LTC128B.128 [R207+0x1100], [R60.64], !P2 ;  /* 0x011000003ccf7fae */ /* 0x0005f0000d101d46 */
[----:B------:R4:W-:Y:S08]  /*10e70*/  LDGSTS.E.BYPASS.LTC128B.128 [R207+0x1900], [R70.64], !P2 ;  /* 0x0190000046cf7fae */ /* 0x0009f0000d101d46 */
[----:B------:R5:W-:Y:S08]  /*10e80*/  LDGSTS.E.BYPASS.LTC128B.128 [R207+0x2100], [R72.64], !P2 ;  /* 0x0210000048cf7fae */ /* 0x000bf0000d101d46 */
[----:B------:R-:W0:Y:S01]  /*10e90*/  LDGDEPBAR ;  /* 0x00000000000079af */ /* 0x000e220000000000 */
[-C--:B--2---:R-:W-:Y:S08]  /*10ea0*/  HMMA.16816.F32 R60, R76, R66.reuse, RZ ;  /* 0x000000424c3c723c */ /* 0x084ff000000018ff */
[C---:B------:R-:W-:Y:S08]  /*10eb0*/  HMMA.16816.F32 R64, R80.reuse, R66, RZ ;  /* 0x000000425040723c */ /* 0x040ff000000018ff */
[-C--:B----4-:R-:W-:Y:S08]  /*10ec0*/  HMMA.16816.F32 R68, R80, R156.reuse, RZ ;  /* 0x0000009c5044723c */ /* 0x090ff000000018ff */
[C---:B-----5:R-:W-:Y:S08]  /*10ed0*/  HMMA.16816.F32 R72, R76.reuse, R156, RZ ;  /* 0x0000009c4c48723c */ /* 0x060ff000000018ff */
        /* <DEDUP_REMOVED lines=19> */
[C---:B------:R-:W-:Y:S04]  /*11010*/  HMMA.16816.F32 R56, R168.reuse, R180, R56 ;  /* 0x000000b4a838723c */ /* 0x040fe80000001838 */
[----:B---3--:R-:W-:Y:S04]  /*11020*/  ISETP.GT.AND P0, PT, R206, R92, PT ;  /* 0x0000005cce00720c */ /* 0x008fe80003f04270 */
        /* <DEDUP_REMOVED lines=8> */
[----:B------:R-:W1:Y:S07]  /*110b0*/  LDSM.16.M88.4 R160, [R194+0x1800] ;  /* 0x00180000c2a0783b */ /* 0x000e6e0000000200 */
[-C--:B--2---:R-:W-:Y:S08]  /*110c0*/  HMMA.16816.F32 R4, R156, R164.reuse, R4 ;  /* 0x000000a49c04723c */ /* 0x084ff00000001804 */
[C---:B----4-:R-:W-:Y:S08]  /*110d0*/  HMMA.16816.F32 R8, R172.reuse, R164, R8 ;  /* 0x000000a4ac08723c */ /* 0x050ff00000001808 */
[-C--:B------:R-:W-:Y:S08]  /*110e0*/  HMMA.16816.F32 R12, R172, R166.reuse, R12 ;  /* 0x000000a6ac0c723c */ /* 0x080ff0000000180c */
[C---:B------:R-:W-:Y:S01]  /*110f0*/  HMMA.16816.F32 R16, R156.reuse, R166, R16 ;  /* 0x000000a69c10723c */ /* 0x040fe20000001810 */
[----:B------:R-:W2:Y:S07]  /*11100*/  LDSM.16.M88.4 R164, [R194+0x2000] ;  /* 0x00200000c2a4783b */ /* 0x000eae0000000200 */
[-C--:B-----5:R-:W-:Y:S08]  /*11110*/  HMMA.16816.F32 R20, R156, R176.reuse, R20 ;  /* 0x000000b09c14723c */ /* 0x0a0ff00000001814 */
        /* <DEDUP_REMOVED lines=8> */
[----:B------:R-:W3:Y:S07]  /*111a0*/  LDSM.16.M88.4 R168, [R197] ;  /* 0x00000000c5a8783b */ /* 0x000eee0000000200 */
[-C--:B-1----:R-:W-:Y:S08]  /*111b0*/  HMMA.16816.F32 R52, R156, R160.reuse, R52 ;  /* 0x000000a09c34723c */ /* 0x082ff00000001834 */
[C---:B------:R-:W-:Y:S08]  /*111c0*/  HMMA.16816.F32 R56, R172.reuse, R160, R56 ;  /* 0x000000a0ac38723c */ /* 0x040ff00000001838 */
[-C--:B------:R-:W-:Y:S08]  /*111d0*/  HMMA.16816.F32 R60, R172, R162.reuse, R60 ;  /* 0x000000a2ac3c723c */ /* 0x080ff0000000183c */
[C---:B------:R-:W-:Y:S01]  /*111e0*/  HMMA.16816.F32 R64, R156.reuse, R162, R64 ;  /* 0x000000a29c40723c */ /* 0x040fe20000001840 */
[----:B------:R-:W1:Y:S07]  /*111f0*/  LDSM.16.M88.4 R160, [R191+0x800] ;  /* 0x00080000bfa0783b */ /* 0x000e6e0000000200 */
[-C--:B--2---:R-:W-:Y:S08]  /*11200*/  HMMA.16816.F32 R68, R156, R164.reuse, R68 ;  /* 0x000000a49c44723c */ /* 0x084ff00000001844 */
[C---:B------:R-:W-:Y:S08]  /*11210*/  HMMA.16816.F32 R72, R172.reuse, R164, R72 ;  /* 0x000000a4ac48723c */ /* 0x040ff00000001848 */
[-C--:B------:R-:W-:Y:S01]  /*11220*/  HMMA.16816.F32 R76, R172, R166.reuse, R76 ;  /* 0x000000a6ac4c723c */ /* 0x080fe2000000184c */
[----:B------:R-:W-:Y:S07]  /*11230*/  LDSM.16.M88.4 R172, [R191+0x2000] ;  /* 0x00200000bfac783b */ /* 0x000fee0000000200 */
[----:B------:R-:W-:Y:S01]  /*11240*/  HMMA.16816.F32 R80, R156, R166, R80 ;  /* 0x000000a69c50723c */ /* 0x000fe20000001850 */
[----:B------:R-:W2:Y:S07]  /*11250*/  LDSM.16.M88.4 R156, [R191+0x1000] ;  /* 0x00100000bf9c783b */ /* 0x000eae0000000200 */
[-C--:B---3--:R-:W-:Y:S01]  /*11260*/  HMMA.16816.F32 R4, R168, R176.reuse, R4 ;  /* 0x000000b0a804723c */ /* 0x088fe20000001804 */
[----:B------:R-:W3:Y:S01]  /*11270*/  LDSM.16.M88.4 R164, [R191+0x1800] ;  /* 0x00180000bfa4783b */ /* 0x000ee20000000200 */
        /* <DEDUP_REMOVED lines=25> */
[----:B------:R-:W-:Y:S02]  /*11410*/  IMAD.MOV.U32 R211, RZ, RZ, RZ ;  /* 0x000000ffffd37224 */ /* 0x000fe400078e00ff */
[----:B------:R-:W-:Y:S01]  /*11420*/  IMAD.SHL.U32 R163, R205, 0x2, RZ ;  /* 0x00000002cda37824 */ /* 0x000fe200078e00ff */
[----:B------:R-:W-:Y:S01]  /*11430*/  ISETP.NE.AND P2, PT, R212, 0x1, PT ;  /* 0x00000001d400780c */ /* 0x000fe20003f45270 */
[----:B------:R-:W3:Y:S04]  /*11440*/  LDL R95, [R1+0x8] ;  /* 0x00000800015f7983 */ /* 0x000ee80000100800 */
[----:B------:R-:W4:Y:S04]  /*11450*/  LDL.64 R96, [R1+0x20] ;  /* 0x0000200001607983 */ /* 0x000f280000100a00 */
[----:B------:R-:W5:Y:S04]  /*11460*/  LDL R92, [R1+0x30] ;  /* 0x00003000015c7983 */ /* 0x000f680000100800 */
[----:B------:R-:W4:Y:S04]  /*11470*/  LDL.64 R208, [R1+0x18] ;  /* 0x0000180001d07983 */ /* 0x000f280000100a00 */
[----:B------:R-:W4:Y:S01]  /*11480*/  LDL R156, [R1+0x14] ;  /* 0x00001400019c7983 */ /* 0x000f220000100800 */
[----:B---3--:R-:W-:Y:S01]  /*11490*/  ISETP.GT.AND P1, PT, R95, 0x4f, PT ;  /* 0x0000004f5f00780c */ /* 0x008fe20003f24270 */
[----:B--2---:R-:W-:Y:S05]  /*114a0*/  IMAD R2, R206, 0x50, R210 ;  /* 0x00000050ce027824 */ /* 0x004fea00078e02d2 */
[----:B------:R-:W-:Y:S02]  /*114b0*/  IADD3 R2, R2, -0x50, R95 ;  /* 0xffffffb002027810 */ /* 0x000fe40007ffe05f */
[----:B------:R-:W-:Y:S03]  /*114c0*/  SHF.R.S32.HI R95, RZ, 0x1f, R205 ;  /* 0x0000001fff5f7819 */ /* 0x000fe600000114cd */
[----:B------:R-:W-:Y:S01]  /*114d0*/  @P2 IMAD.HI.U32 R3, R2, c[0x0][0x2bc], RZ ;  /* 0x0000af0002032a27 */ /* 0x000fe200078e00ff */
[----:B------:R-:W-:Y:S03]  /*114e0*/  SHF.L.U64.HI R95, R205, 0x1, R95 ;  /* 0x00000001cd5f7819 */ /* 0x000fe6000001025f */
[----:B------:R-:W-:Y:S01]  /*114f0*/  IMAD.MOV.U32 R0, RZ, RZ, R2 ;  /* 0x000000ffff007224 */ /* 0x000fe200078e0002 */
[----:B------:R-:W-:Y:S04]  /*11500*/  @P2 SHF.R.U32.HI R0, RZ, c[0x0][0x2c0], R3 ;  /* 0x0000b000ff002a19 */ /* 0x000fe80000011603 */
        /* <DEDUP_REMOVED lines=22> */
.L_x_2755:
        /* <DEDUP_REMOVED lines=23> */
.L_x_2756:
[----:B------:R-:W-:Y:S02]  /*117e0*/  ISETP.GE.AND P1, PT, R205, c[0x0][0x1d4], PT ;  /* 0x00007500cd007a0c */ /* 0x000fe40003f26270 */
[----:B--2---:R-:W-:Y:S05]  /*117f0*/  IADD3 R2, P0, R0, R163, RZ ;  /* 0x000000a300027210 */ /* 0x004fea0007f1e0ff */
[----:B-1----:R-:W-:Y:S06]  /*11800*/  IMAD.X R3, R92, 0x1, R95, P0 ;  /* 0x000000015c037824 */ /* 0x002fec00000e065f */
[----:B------:R-:W-:Y:S01]  /*11810*/  @!PT LDS RZ, [RZ] ;  /* 0x00000000fffff984 */ /* 0x000fe20000000800 */
[----:B------:R-:W-:Y:S01]  /*11820*/  @!PT LDS RZ, [RZ] ;  /* 0x00000000fffff984 */ /* 0x000fe20000000800 */
[----:B------:R-:W-:Y:S01]  /*11830*/  @!PT LDS RZ, [RZ] ;  /* 0x00000000fffff984 */ /* 0x000fe20000000800 */
[----:B------:R1:W-:Y:S02]  /*11840*/  LDGSTS.E.BYPASS.LTC128B.128 [R207+0x4900], [R2.64], !P1 ;  /* 0x0490000002cf7fae */ /* 0x0003e4000c901d46 */
.L_x_2618:
[----:B------:R-:W-:Y:S05]  /*11850*/  BSYNC B0 ;  /* 0x0000000000007941 */ /* 0x000fea0003800000 */
.L_x_2617:
[----:B-1----:R-:W2:Y:S01]  /*11860*/  LDL R3, [R1+0x38] ;  /* 0x0000380001037983 */ /* 0x002ea20000100800 */
[----:B------:R-:W-:Y:S01]  /*11870*/  IMAD.MOV.U32 R0, RZ, RZ, c[0x0][0x2c4] ;  /* 0x0000b100ff007624 */ /* 0x000fe200078e00ff */
[----:B------:R-:W-:Y:S01]  /*11880*/  ULDC UR4, c[0x0][0x324] ;  /* 0x0000c90000047ab9 */ /* 0x000fe20000000800 */
[----:B------:R-:W-:Y:S01]  /*11890*/  IMAD R92, R206, -0x50, RZ ;  /* 0xffffffb0ce5c7824 */ /* 0x000fe200078e02ff */
[----:B------:R-:W2:Y:S01]  /*118a0*/  LDL R2, [R1+0x3c] ;  /* 0x00003c0001027983 */ /* 0x000ea20000100800 */
[----:B------:R-:W-:Y:S01]  /*118b0*/  ULOP3.LUT UR4, URZ, UR4, URZ, 0x33, !UPT ;  /* 0x000000043f047292 */ /* 0x000fe2000f8e333f */
[----:B------:R-:W-:Y:S02]  /*118c0*/  ISETP.NE.AND P0, PT, R0, 0x1, PT ;  /* 0x000000010000780c */ /* 0x000fe40003f05270 */
[----:B------:R-:W-:Y:S01]  /*118d0*/  IADD3 R0, -R248, 0x1, R92 ;  /* 0x00000001f8007810 */ /* 0x000fe20007ffe15c */
[----:B------:R-:W0:Y:S03]  /*118e0*/  LDGDEPBAR ;  /* 0x00000000000079af */ /* 0x000e260000000000 */
[----:B------:R-:W-:Y:S04]  /*118f0*/  IADD3 R0, -R236, R0, R237 ;  /* 0x00000000ec007210 */ /* 0x000fe80007ffe1ed */
[C---:B------:R-:W-:Y:S02]  /*11900*/  IADD3 R159, R0.reuse, UR4, RZ ;  /* 0x00000004009f7c10 */ /* 0x040fe4000fffe0ff */
[----:B------:R-:W-:Y:S01]  /*11910*/  IADD3 R158, R0, c[0x0][0x328], RZ ;  /* 0x0000ca00009e7a10 */ /* 0x000fe20007ffe0ff */
[----:B--2---:R-:W-:Y:S04]  /*11920*/  IMAD.IADD R157, R2, 0x1, R3 ;  /* 0x00000001029d7824 */ /* 0x004fe800078e0203 */
[----:B------:R-:W-:Y:S05]  /*11930*/  @P0 IMAD.HI.U32 R2, R157, c[0x0][0x2c8], RZ ;  /* 0x0000b2009d020a27 */ /* 0x000fea00078e00ff */
[----:B------:R-:W-:Y:S01]  /*11940*/  @P0 SHF.R.U32.HI R157, RZ, c[0x0][0x2cc], R2 ;  /* 0x0000b300ff9d0a19 */ /* 0x000fe20000011602 */
[----:B------:R-:W-:-:S05]  /*11950*/  BRA.DIV ~URZ, `(.L_x_2621) ;  /* 0x0000c1927f007947 */ /* 0x000fca000b800000 */
[----:B------:R1:W2:Y:S02]  /*11960*/  SHFL.IDX PT, R2, R157, RZ, 0x1c1f ;  /* 0x001c1fff9d027589 */ /* 0x0002a400000e0000 */
.L_x_2757:
        /* <DEDUP_REMOVED lines=19> */
.L_x_2624:
[----:B------:R-:W-:Y:S04]  /*11aa0*/  MOV R3, c[0x0][0x32c] ;  /* 0x0000cb0000037a02 */ /* 0x000fe80000000f00 */
[----:B------:R-:W-:Y:S11]  /*11ab0*/  ISETP.NE.AND P0, PT, R3, 0x1, PT ;  /* 0x000000010300780c */ /* 0x000ff60003f05270 */
[----:B------:R-:W-:Y:S02]  /*11ac0*/  @!UPT UIADD3 URZ, URZ, URZ, URZ ;  /* 0x0000003f3f3ff290 */ /* 0x000fe4000fffe03f */
[----:B------:R-:W-:Y:S05]  /*11ad0*/  @P0 IMAD.HI.U32 R3, R2, c[0x0][0x330], RZ ;  /* 0x0000cc0002030a27 */ /* 0x000fea00078e00ff */
[----:B------:R-:W-:Y:S02]  /*11ae0*/  @P0 SHF.R.U32.HI R2, RZ, c[0x0][0x334], R3 ;  /* 0x0000cd00ff020a19 */ /* 0x000fe40000011603 */
.L_x_2625:
[----:B------:R-:W-:Y:S05]  /*11af0*/  BSYNC B0 ;  /* 0x0000000000007941 */ /* 0x000fea0003800000 */
.L_x_2623:
[----:B------:R-:W-:Y:S04]  /*11b00*/  IMAD.IADD R3, R92, 0x1, -R248 ;  /* 0x000000015c037824 */ /* 0x000fe800078e0af8 */
[----:B------:R-:W-:Y:S05]  /*11b10*/  IMAD R2, R2, c[0x0][0x32c], R3 ;  /* 0x0000cb0002027a24 */ /* 0x000fea00078e0203 */
[----:B------:R-:W-:Y:S02]  /*11b20*/  IADD3 R3, R2, c[0x0][0x32c], RZ ;  /* 0x0000cb0002037a10 */ /* 0x000fe40007ffe0ff */
[----:B------:R-:W-:Y:S02]  /*11b30*/  IMNMX R0, R0, R2, !PT ;  /* 0x0000000200007217 */ /* 0x000fe40007800200 */
[----:B------:R-:W-:Y:S02]  /*11b40*/  IMNMX R97, R97, R3, PT ;  /* 0x0000000361617217 */ /* 0x000fe40003800200 */
.L_x_2622:
[----:B------:R-:W-:-:S05]  /*11b50*/  BRA.DIV ~URZ, `(.L_x_2626) ;  /* 0x0000c0027f007947 */ /* 0x000fca000b800000 */
[----:B------:R2:W3:Y:S02]  /*11b60*/  SHFL.IDX PT, R2, R157, 0x1, 0x1c1f ;  /* 0x003c1f009d027f89 */ /* 0x0004e400000e0000 */
.L_x_2758:
        /* <DEDUP_REMOVED lines=19> */
.L_x_2629:
[----:B------:R-:W-:Y:S04]  /*11ca0*/  MOV R3, c[0x0][0x32c] ;  /* 0x0000cb0000037a02 */ /* 0x000fe80000000f00 */
[----:B------:R-:W-:Y:S11]  /*11cb0*/  ISETP.NE.AND P0, PT, R3, 0x1, PT ;  /* 0x000000010300780c */ /* 0x000ff60003f05270 */
[----:B------:R-:W-:Y:S02]  /*11cc0*/  @!UPT UIADD3 URZ, URZ, URZ, URZ ;  /* 0x0000003f3f3ff290 */ /* 0x000fe4000fffe03f */
[----:B------:R-:W-:Y:S05]  /*11cd0*/  @P0 IMAD.HI.U32 R3, R2, c[0x0][0x330], RZ ;  /* 0x0000cc0002030a27 */ /* 0x000fea00078e00ff */
[----:B------:R-:W-:Y:S02]  /*11ce0*/  @P0 SHF.R.U32.HI R2, RZ, c[0x0][0x334], R3 ;  /* 0x0000cd00ff020a19 */ /* 0x000fe40000011603 */
.L_x_2630:
[----:B------:R-:W-:Y:S05]  /*11cf0*/  BSYNC B0 ;  /* 0x0000000000007941 */ /* 0x000fea0003800000 */
.L_x_2628:
[----:B------:R-:W-:Y:S04]  /*11d00*/  IMAD.IADD R3, R92, 0x1, -R248 ;  /* 0x000000015c037824 */ /* 0x000fe800078e0af8 */
[----:B------:R-:W-:Y:S05]  /*11d10*/  IMAD R2, R2, c[0x0][0x32c], R3 ;  /* 0x0000cb0002027a24 */ /* 0x000fea00078e0203 */
[----:B------:R-:W-:Y:S02]  /*11d20*/  IADD3 R3, R2, c[0x0][0x32c], RZ ;  /* 0x0000cb0002037a10 */ /* 0x000fe40007ffe0ff */
[----:B------:R-:W-:Y:S02]  /*11d30*/  IMNMX R95, R95, R2, !PT ;  /* 0x000000025f5f7217 */ /* 0x000fe40007800200 */
[----:B------:R-:W-:Y:S02]  /*11d40*/  IMNMX R96, R96, R3, PT ;  /* 0x0000000360607217 */ /* 0x000fe40003800200 */
.L_x_2627:
[----:B------:R-:W-:-:S05]  /*11d50*/  BRA.DIV ~URZ, `(.L_x_2631) ;  /* 0x0000be727f007947 */ /* 0x000fca000b800000 */
[----:B------:R3:W4:Y:S02]  /*11d60*/  SHFL.IDX PT, R156, R157, 0x2, 0x1c1f ;  /* 0x005c1f009d9c7f89 */ /* 0x00072400000e0000 */
.L_x_2759:
        /* <DEDUP_REMOVED lines=19> */
.L_x_2634:
[----:B------:R-:W-:Y:S04]  /*11ea0*/  MOV R160, c[0x0][0x32c] ;  /* 0x0000cb0000a07a02 */ /* 0x000fe80000000f00 */
[----:B------:R-:W-:Y:S11]  /*11eb0*/  ISETP.NE.AND P0, PT, R160, 0x1, PT ;  /* 0x00000001a000780c */ /* 0x000ff60003f05270 */
[----:B------:R-:W-:Y:S02]  /*11ec0*/  @!UPT UIADD3 URZ, URZ, URZ, URZ ;  /* 0x0000003f3f3ff290 */ /* 0x000fe4000fffe03f */
[----:B------:R-:W-:Y:S05]  /*11ed0*/  @P0 IMAD.HI.U32 R160, R156, c[0x0][0x330], RZ ;  /* 0x0000cc009ca00a27 */ /* 0x000fea00078e00ff */
[----:B------:R-:W-:Y:S02]  /*11ee0*/  @P0 SHF.R.U32.HI R156, RZ, c[0x0][0x334], R160 ;  /* 0x0000cd00ff9c0a19 */ /* 0x000fe400000116a0 */
.L_x_2635:
[----:B------:R-:W-:Y:S05]  /*11ef0*/  BSYNC B0 ;  /* 0x0000000000007941 */ /* 0x000fea0003800000 */
.L_x_2633:
[----:B------:R-:W-:Y:S04]  /*11f00*/  IMAD.IADD R160, R92, 0x1, -R248 ;  /* 0x000000015ca07824 */ /* 0x000fe800078e0af8 */
[----:B------:R-:W-:Y:S05]  /*11f10*/  IMAD R156, R156, c[0x0][0x32c], R160 ;  /* 0x0000cb009c9c7a24 */ /* 0x000fea00078e02a0 */
[----:B------:R-:W-:Y:S02]  /*11f20*/  IADD3 R160, R156, c[0x0][0x32c], RZ ;  /* 0x0000cb009ca07a10 */ /* 0x000fe40007ffe0ff */
[----:B------:R-:W-:Y:S02]  /*11f30*/  IMNMX R2, R2, R156, !PT ;  /* 0x0000009c02027217 */ /* 0x000fe40007800200 */
[----:B------:R-:W-:Y:S02]  /*11f40*/  IMNMX R3, R3, R160, PT ;  /* 0x000000a003037217 */ /* 0x000fe40003800200 */
.L_x_2632:
        /* <DEDUP_REMOVED lines=246> */
.L_x_2760:
        /* <DEDUP_REMOVED lines=19> */
.L_x_2639:
[----:B------:R-:W-:Y:S04]  /*12fe0*/  MOV R4, c[0x0][0x32c] ;  /* 0x0000cb0000047a02 */ /* 0x000fe80000000f00 */
[----:B------:R-:W-:Y:S11]  /*12ff0*/  ISETP.NE.AND P0, PT, R4, 0x1, PT ;  /* 0x000000010400780c */ /* 0x000ff60003f05270 */
[----:B------:R-:W-:Y:S02]  /*13000*/  @!UPT UIADD3 URZ, URZ, URZ, URZ ;  /* 0x0000003f3f3ff290 */ /* 0x000fe4000fffe03f */
[----:B------:R-:W-:Y:S05]  /*13010*/  @P0 IMAD.HI.U32 R4, R3, c[0x0][0x330], RZ ;  /* 0x0000cc0003040a27 */ /* 0x000fea00078e00ff */
[----:B------:R-:W-:Y:S02]  /*13020*/  @P0 SHF.R.U32.HI R3, RZ, c[0x0][0x334], R4 ;  /* 0x0000cd00ff030a19 */ /* 0x000fe40000011604 */
.L_x_2640:
[----:B------:R-:W-:Y:S05]  /*13030*/  BSYNC B0 ;  /* 0x0000000000007941 */ /* 0x000fea0003800000 */
.L_x_2638:
[----:B------:R-:W-:Y:S04]  /*13040*/  IMAD.IADD R4, R92, 0x1, -R248 ;  /* 0x000000015c047824 */ /* 0x000fe800078e0af8 */
[----:B------:R-:W-:Y:S05]  /*13050*/  IMAD R3, R3, c[0x0][0x32c], R4 ;  /* 0x0000cb0003037a24 */ /* 0x000fea00078e0204 */
[----:B------:R-:W-:Y:S02]  /*13060*/  IADD3 R4, R3, c[0x0][0x32c], RZ ;  /* 0x0000cb0003047a10 */ /* 0x000fe40007ffe0ff */
[----:B------:R-:W-:Y:S02]  /*13070*/  IMNMX R0, R0, R3, !PT ;  /* 0x0000000300007217 */ /* 0x000fe40007800200 */
[----:B------:R-:W-:Y:S02]  /*13080*/  IMNMX R2, R2, R4, PT ;  /* 0x0000000402027217 */ /* 0x000fe40003800200 */
.L_x_2637:
        /* <DEDUP_REMOVED lines=98> */
[----:B------:R-:W-:Y:S04]  /*136b0*/  ISETP.LT.OR P0, PT, R2, 0x41, P0 ;  /* 0x000000410200780c */ /* 0x000fe80000701670 */
        /* <DEDUP_REMOVED lines=57> */
.L_x_2761:
        /* <DEDUP_REMOVED lines=15> */
.L_x_2762:
        /* <DEDUP_REMOVED lines=8> */
[----:B------:R-:W-:Y:S01]  /*13bc0*/  LDSM.16.MT88.4 R44, [R190] ;  /* 0x00000000be2c783b */ /* 0x000fe20000004200 */
[--C-:B------:R-:W-:Y:S01]  /*13bd0*/  FFMA.FTZ R2, R21, c[0x0][0x2d0], -R32.reuse ;  /* 0x0000b40015027a23 */ /* 0x100fe20000010820 */
[----:B------:R1:W-:Y:S01]  /*13be0*/  MUFU.EX2 R225, R0 ;  /* 0x0000000000e17308 */ /* 0x0003e20000000800 */
[--C-:B------:R-:W-:Y:S02]  /*13bf0*/  FFMA.FTZ R81, R165, c[0x0][0x2d0], -R32.reuse ;  /* 0x0000b400a5517a23 */ /* 0x100fe40000010820 */
[--C-:B------:R-:W-:Y:S02]  /*13c00*/  FFMA.FTZ R82, R164, c[0x0][0x2d0], -R32.reuse ;  /* 0x0000b400a4527a23 */ /* 0x100fe40000010820 */
[--C-:B------:R-:W-:Y:S02]  /*13c10*/  FFMA.FTZ R40, R168, c[0x0][0x2d0], -R32.reuse ;  /* 0x0000b400a8287a23 */ /* 0x100fe40000010820 */
[----:B------:R-:W-:Y:S03]  /*13c20*/  FFMA.FTZ R50, R167, c[0x0][0x2d0], -R32 ;  /* 0x0000b400a7327a23 */ /* 0x000fe60000010820 */
[----:B------:R2:W3:Y:S01]  /*13c30*/  MUFU.EX2 R229, R2 ;  /* 0x0000000200e57308 */ /* 0x0004e20000000800 */
[----:B-1----:R-:W-:Y:S05]  /*13c40*/  FMUL.FTZ R0, R96, c[0x0][0x2d0] ;  /* 0x0000b40060007a20 */ /* 0x002fea0000410000 */
[----:B------:R-:W-:Y:S05]  /*13c50*/  FSEL R48, R0, RZ, P1 ;  /* 0x000000ff00307208 */ /* 0x000fea0000800000 */
[--C-:B------:R-:W-:Y:S02]  /*13c60*/  FFMA.FTZ R0, R18, c[0x0][0x2d0], -R48.reuse ;  /* 0x0000b40012007a23 */ /* 0x100fe40000010830 */
[----:B------:R-:W-:Y:S02]  /*13c70*/  FFMA.FTZ R80, R216, c[0x0][0x2d0], -R48 ;  /* 0x0000b400d8507a23 */ /* 0x000fe40000010830 */
[----:B------:R1:W-:Y:S01]  /*13c80*/  MUFU.EX2 R223, R0 ;  /* 0x0000000000df7308 */ /* 0x0003e20000000800 */
[----:B--2---:R-:W-:Y:S02]  /*13c90*/  FFMA.FTZ R2, R161, c[0x0][0x2d0], -R32 ;  /* 0x0000b400a1027a23 */ /* 0x004fe40000010820 */
[--C-:B------:R-:W-:Y:S02]  /*13ca0*/  FFMA.FTZ R24, R169, c[0x0][0x2d0], -R48.reuse ;  /* 0x0000b400a9187a23 */ /* 0x100fe40000010830 */
[--C-:B------:R-:W-:Y:S02]  /*13cb0*/  FFMA.FTZ R62, R217, c[0x0][0x2d0], -R48.reuse ;  /* 0x0000b400d93e7a23 */ /* 0x100fe40000010830 */
[--C-:B------:R-:W-:Y:S03]  /*13cc0*/  FFMA.FTZ R4, R162, c[0x0][0x2d0], -R48.reuse ;  /* 0x0000b400a2047a23 */ /* 0x100fe60000010830 */
[----:B------:R2:W-:Y:S10]  /*13cd0*/  MUFU.EX2 R232, R2 ;  /* 0x0000000200e87308 */ /* 0x0005f40000000800 */
[----:B------:R4:W-:Y:S01]  /*13ce0*/  MUFU.EX2 R247, R4 ;  /* 0x0000000400f77308 */ /* 0x0009e20000000800 */
[----:B-1----:R-:W-:Y:S09]  /*13cf0*/  FFMA.FTZ R0, R22, c[0x0][0x2d0], -R48 ;  /* 0x0000b40016007a23 */ /* 0x002ff20000010830 */
[----:B------:R1:W5:Y:S01]  /*13d00*/  MUFU.EX2 R228, R0 ;  /* 0x0000000000e47308 */ /* 0x0003620000000800 */
[----:B--2---:R-:W-:Y:S09]  /*13d10*/  FMUL.FTZ R2, R95, c[0x0][0x2d0] ;  /* 0x0000b4005f027a20 */ /* 0x004ff20000410000 */
[----:B------:R-:W-:Y:S01]  /*13d20*/  MUFU.EX2 R246, R24 ;  /* 0x0000001800f67308 */ /* 0x000fe20000000800 */
[----:B----4-:R-:W-:Y:S09]  /*13d30*/  FMUL.FTZ R4, R61, c[0x0][0x2d0] ;  /* 0x0000b4003d047a20 */ /* 0x010ff20000410000 */
[----:B------:R-:W-:Y:S01]  /*13d40*/  MUFU.EX2 R216, R40 ;  /* 0x0000002800d87308 */ /* 0x000fe20000000800 */
[--C-:B-1----:R-:W-:Y:S02]  /*13d50*/  FFMA.FTZ R0, R160, c[0x0][0x2d0], -R32.reuse ;  /* 0x0000b400a0007a23 */ /* 0x102fe40000010820 */
[----:B------:R-:W-:Y:S07]  /*13d60*/  FFMA.FTZ R160, R33, c[0x0][0x2d0], -R32 ;  /* 0x0000b40021a07a23 */ /* 0x000fee0000010820 */
[----:B------:R1:W2:Y:S02]  /*13d70*/  MUFU.EX2 R249, R0 ;  /* 0x0000000000f97308 */ /* 0x0002a40000000800 */
[----:B-1----:R-:W-:Y:S01]  /*13d80*/  FFMA.FTZ R0, R156, c[0x0][0x2d0], -R48 ;  /* 0x0000b4009c007a23 */ /* 0x002fe20000010830 */
[----:B---3--:R-:W-:Y:S01]  /*13d90*/  F2FP.PACK_AB R64, R229, R225 ;  /* 0x000000e1e540723e */ /* 0x008fe200000000ff */
[----:B------:R-:W-:Y:S01]  /*13da0*/  FFMA.FTZ R156, R39, c[0x0][0x2d0], -R32 ;  /* 0x0000b400279c7a23 */ /* 0x000fe20000010820 */
[----:B-----5:R-:W-:Y:S05]  /*13db0*/  F2FP.PACK_AB R65, R228, R223 ;  /* 0x000000dfe441723e */ /* 0x020fea00000000ff */
[----:B------:R1:W3:Y:S01]  /*13dc0*/  MUFU.EX2 R230, R0 ;  /* 0x0000000000e67308 */ /* 0x0002e20000000800 */
[----:B--2---:R-:W-:Y:S02]  /*13dd0*/  F2FP.PACK_AB R66, R249, R232 ;  /* 0x000000e8f942723e */ /* 0x004fe400000000ff */
[----:B-1----:R-:W-:Y:S02]  /*13de0*/  FSEL R0, R97, RZ, P0 ;  /* 0x000000ff61007208 */ /* 0x002fe40000000000 */
[----:B------:R-:W-:Y:S02]  /*13df0*/  FSETP.NEU.FTZ.AND P0, PT, R95, -INF , PT ;  /* 0xff8000005f00780b */ /* 0x000fe40003f1d000 */
[----:B---3--:R-:W-:Y:S01]  /*13e00*/  F2FP.PACK_AB R67, R247, R230 ;  /* 0x000000e6f743723e */ /* 0x008fe200000000ff */
[----:B------:R-:W-:Y:S01]  /*13e10*/  FADD.FTZ R0, -R0, R93 ;  /* 0x0000005d00007221 */ /* 0x000fe20000010100 */
[----:B------:R-:W-:Y:S03]  /*13e20*/  FSEL R49, R2, RZ, P0 ;  /* 0x000000ff02317208 */ /* 0x000fe60000000000 */
[----:B------:R-:W-:Y:S02]  /*13e30*/  FMUL.FTZ R0, R0, c[0x0][0x2d0] ;  /* 0x0000b40000007a20 */ /* 0x000fe40000410000 */
[--C-:B------:R-:W-:Y:S02]  /*13e40*/  FFMA.FTZ R2, R12, c[0x0][0x2d0], -R49.reuse ;  /* 0x0000b4000c027a23 */ /* 0x100fe40000010831 */
[----:B------:R-:W1:Y:S01]  /*13e50*/  MUFU.EX2 R60, R0 ;  /* 0x00000000003c7308 */ /* 0x000e620000000800 */
[--C-:B------:R-:W-:Y:S02]  /*13e60*/  FFMA.FTZ R63, R213, c[0x0][0x2d0], -R49.reuse ;  /* 0x0000b400d53f7a23 */ /* 0x100fe40000010831 */
[--C-:B------:R-:W-:Y:S02]  /*13e70*/  FFMA.FTZ R92, R212, c[0x0][0x2d0], -R49.reuse ;  /* 0x0000b400d45c7a23 */ /* 0x100fe40000010831 */
[--C-:B------:R-:W-:Y:S05]  /*13e80*/  FFMA.FTZ R93, R185, c[0x0][0x2d0], -R49.reuse ;  /* 0x0000b400b95d7a23 */ /* 0x100fea0000010831 */
[----:B------:R2:W-:Y:S01]  /*13e90*/  MUFU.EX2 R226, R2 ;  /* 0x0000000200e27308 */ /* 0x0005e20000000800 */
[C---:B-1----:R-:W-:Y:S02]  /*13ea0*/  FMUL.FTZ R5, R60.reuse, R101 ;  /* 0x000000653c057220 */ /* 0x042fe40000410000 */
[C---:B------:R-:W-:Y:S02]  /*13eb0*/  FMUL.FTZ R17, R60.reuse, R113 ;  /* 0x000000713c117220 */ /* 0x040fe40000410000 */
[C---:B------:R-:W-:Y:S02]  /*13ec0*/  FMUL.FTZ R84, R60.reuse, R84 ;  /* 0x000000543c547220 */ /* 0x040fe40000410000 */
[C---:B------:R-:W-:Y:S02]  /*13ed0*/  FMUL.FTZ R85, R60.reuse, R85 ;  /* 0x000000553c557220 */ /* 0x040fe40000410000 */
[----:B------:R-:W-:Y:S02]  /*13ee0*/  FMUL.FTZ R24, R60, R120 ;  /* 0x000000783c187220 */ /* 0x000fe40000410000 */
[--C-:B--2---:R-:W-:Y:S02]  /*13ef0*/  FFMA.FTZ R2, R20, c[0x0][0x2d0], -R49.reuse ;  /* 0x0000b40014027a23 */ /* 0x104fe40000010831 */
[----:B------:R-:W1:Y:S01]  /*13f00*/  LDSM.16.MT88.4 R20, [R189] ;  /* 0x00000000bd14783b */ /* 0x000e620000004200 */
[--C-:B------:R-:W-:Y:S01]  /*13f10*/  FFMA.FTZ R113, R221, c[0x0][0x2d0], -R48.reuse ;  /* 0x0000b400dd717a23 */ /* 0x100fe20000010830 */
[----:B------:R2:W3:Y:S01]  /*13f20*/  MUFU.EX2 R227, R2 ;  /* 0x0000000200e37308 */ /* 0x0004e20000000800 */
[----:B------:R-:W-:Y:S02]  /*13f30*/  FMUL.FTZ R25, R60, R121 ;  /* 0x000000793c197220 */ /* 0x000fe40000410000 */
[----:B------:R-:W-:Y:S02]  /*13f40*/  FFMA.FTZ R121, R70, c[0x0][0x2d0], -R48 ;  /* 0x0000b40046797a23 */ /* 0x000fe40000010830 */
[----:B------:R-:W-:Y:S02]  /*13f50*/  FMUL.FTZ R40, R60, R136 ;  /* 0x000000883c287220 */ /* 0x000fe40000410000 */
[--C-:B------:R-:W-:Y:S02]  /*13f60*/  FFMA.FTZ R101, R210, c[0x0][0x2d0], -R49.reuse ;  /* 0x0000b400d2657a23 */ /* 0x100fe40000010831 */
[--C-:B--2---:R-:W-:Y:S01]  /*13f70*/  FFMA.FTZ R2, R19, c[0x0][0x2d0], -R49.reuse ;  /* 0x0000b40013027a23 */ /* 0x104fe20000010831 */
[----:B---3--:R-:W-:Y:S03]  /*13f80*/  F2FP.PACK_AB R56, R227, R226 ;  /* 0x000000e2e338723e */ /* 0x008fe600000000ff */
[----:B------:R2:W-:Y:S02]  /*13f90*/  MUFU.EX2 R242, R2 ;  /* 0x0000000200f27308 */ /* 0x0005e40000000800 */
[--C-:B--2---:R-:W-:Y:S02]  /*13fa0*/  FFMA.FTZ R2, R16, c[0x0][0x2d0], -R49.reuse ;  /* 0x0000b40010027a23 */ /* 0x104fe40000010831 */
[----:B------:R-:W-:Y:S06]  /*13fb0*/  FMUL.FTZ R16, R60, R112 ;  /* 0x000000703c107220 */ /* 0x000fec0000410000 */
[----:B------:R2:W3:Y:S01]  /*13fc0*/  MUFU.EX2 R244, R2 ;  /* 0x0000000200f47308 */ /* 0x0004e20000000800 */
[----:B------:R-:W-:Y:S01]  /*13fd0*/  FFMA.FTZ R112, R55, c[0x0][0x2d0], -R32 ;  /* 0x0000b40037707a23 */ /* 0x000fe20000010820 */
[----:B--2---:R-:W-:Y:S02]  /*13fe0*/  FSEL R2, R96, RZ, P1 ;  /* 0x000000ff60027208 */ /* 0x004fe40000800000 */
[----:B---3--:R-:W-:Y:S03]  /*13ff0*/  F2FP.PACK_AB R58, R244, R242 ;  /* 0x000000f2f43a723e */ /* 0x008fe600000000ff */
[----:B------:R-:W-:Y:S01]  /*14000*/  FADD.FTZ R0, -R2, R94 ;  /* 0x0000005e02007221 */ /* 0x000fe20000010100 */
[----:B------:R-:W-:Y:S01]  /*14010*/  FSEL R2, R95, RZ, P0 ;  /* 0x000000ff5f027208 */ /* 0x000fe20000000000 */
[--C-:B------:R-:W-:Y:S01]  /*14020*/  FFMA.FTZ R94, R186, c[0x0][0x2d0], -R49.reuse ;  /* 0x0000b400ba5e7a23 */ /* 0x100fe20000010831 */
[----:B------:R-:W-:Y:S01]  /*14030*/  FSETP.NEU.FTZ.AND P0, PT, R61, -INF , PT ;  /* 0xff8000003d00780b */ /* 0x000fe20003f1d000 */
[----:B------:R-:W-:Y:S03]  /*14040*/  FMUL.FTZ R0, R0, c[0x0][0x2d0] ;  /* 0x0000b40000007a20 */ /* 0x000fe60000410000 */
[----:B------:R-:W-:Y:S01]  /*14050*/  FSEL R52, R4, RZ, P0 ;  /* 0x000000ff04347208 */ /* 0x000fe20000000000 */
[----:B------:R2:W3:Y:S04]  /*14060*/  MUFU.EX2 R3, R0 ;  /* 0x0000000000037308 */ /* 0x0004e80000000800 */
[--C-:B------:R-:W-:Y:S02]  /*14070*/  FFMA.FTZ R4, R13, c[0x0][0x2d0], -R52.reuse ;  /* 0x0000b4000d047a23 */ /* 0x100fe40000010834 */
[----:B------:R-:W-:Y:S04]  /*14080*/  FFMA.FTZ R120, R174, c[0x0][0x2d0], -R52 ;  /* 0x0000b400ae787a23 */ /* 0x000fe80000010834 */
[----:B------:R4:W-:Y:S01]  /*14090*/  MUFU.EX2 R162, R4 ;  /* 0x0000000400a27308 */ /* 0x0009e20000000800 */
[----:B--2---:R-:W-:Y:S02]  /*140a0*/  FADD.FTZ R0, -R2, R98 ;  /* 0x0000006202007221 */ /* 0x004fe40000010100 */
[C---:B---3--:R-:W-:Y:S02]  /*140b0*/  FMUL.FTZ R6, R3.reuse, R102 ;  /* 0x0000006603067220 */ /* 0x048fe40000410000 */
[----:B------:R-:W-:Y:S02]  /*140c0*/  FMUL.FTZ R0, R0, c[0x0][0x2d0] ;  /* 0x0000b40000007a20 */ /* 0x000fe40000410000 */
[C---:B------:R-:W-:Y:S03]  /*140d0*/  FMUL.FTZ R43, R3.reuse, R139 ;  /* 0x0000008b032b7220 */ /* 0x040fe60000410000 */
[----:B------:R2:W3:Y:S01]  /*140e0*/  MUFU.EX2 R2, R0 ;  /* 0x0000000000027308 */ /* 0x0004e20000000800 */
[----:B------:R-:W-:Y:S02]  /*140f0*/  FMUL.FTZ R7, R3, R103 ;  /* 0x0000006703077220 */ /* 0x000fe40000410000 */
[----:B----4-:R-:W-:Y:S02]  /*14100*/  FFMA.FTZ R4, R15, c[0x0][0x2d0], -R52 ;  /* 0x0000b4000f047a23 */ /* 0x010fe40000010834 */
[----:B------:R-:W-:Y:S02]  /*14110*/  FFMA.FTZ R103, R222, c[0x0][0x2d0], -R48 ;  /* 0x0000b400de677a23 */ /* 0x000fe40000010830 */
[----:B------:R-:W-:Y:S02]  /*14120*/  FFMA.FTZ R102, R83, c[0x0][0x2d0], -R52 ;  /* 0x0000b40053667a23 */ /* 0x000fe40000010834 */
[C---:B------:R-:W-:Y:S01]  /*14130*/  FMUL.FTZ R18, R3.reuse, R114 ;  /* 0x0000007203127220 */ /* 0x040fe20000410000 */
[----:B------:R4:W-:Y:S01]  /*14140*/  MUFU.EX2 R241, R4 ;  /* 0x0000000400f17308 */ /* 0x0009e20000000800 */
[C---:B------:R-:W-:Y:S02]  /*14150*/  FMUL.FTZ R19, R3.reuse, R115 ;  /* 0x0000007303137220 */ /* 0x040fe40000410000 */
[C---:B------:R-:W-:Y:S02]  /*14160*/  FMUL.FTZ R86, R3.reuse, R86 ;  /* 0x0000005603567220 */ /* 0x040fe40000410000 */
[----:B------:R-:W-:Y:S02]  /*14170*/  FMUL.FTZ R87, R3, R87 ;  /* 0x0000005703577220 */ /* 0x000fe40000410000 */
[--C-:B------:R-:W-:Y:S02]  /*14180*/  FFMA.FTZ R115, R51, c[0x0][0x2d0], -R32.reuse ;  /* 0x0000b40033737a23 */ /* 0x100fe40000010820 */
[--C-:B------:R-:W-:Y:S01]  /*14190*/  FFMA.FTZ R114, R38, c[0x0][0x2d0], -R32.reuse ;  /* 0x0000b40026727a23 */ /* 0x100fe20000010820 */
[----:B------:R-:W-:Y:S01]  /*141a0*/  MUFU.EX2 R174, R103 ;  /* 0x0000006700ae7308 */ /* 0x000fe20000000800 */
[----:B------:R-:W-:Y:S02]  /*141b0*/  FMUL.FTZ R27, R3, R123 ;  /* 0x0000007b031b7220 */ /* 0x000fe40000410000 */
[----:B------:R-:W-:Y:S02]  /*141c0*/  FFMA.FTZ R123, R37, c[0x0][0x2d0], -R32 ;  /* 0x0000b400257b7a23 */ /* 0x000fe40000010820 */
[--C-:B--2---:R-:W-:Y:S02]  /*141d0*/  FFMA.FTZ R0, R10, c[0x0][0x2d0], -R52.reuse ;  /* 0x0000b4000a007a23 */ /* 0x104fe40000010834 */
[C---:B---3--:R-:W-:Y:S02]  /*141e0*/  FMUL.FTZ R8, R2.reuse, R104 ;  /* 0x0000006802087220 */ /* 0x048fe40000410000 */
[--C-:B------:R-:W-:Y:S01]  /*141f0*/  FFMA.FTZ R104, R77, c[0x0][0x2d0], -R52.reuse ;  /* 0x0000b4004d687a23 */ /* 0x100fe20000010834 */
[----:B------:R2:W3:Y:S01]  /*14200*/  MUFU.EX2 R161, R0 ;  /* 0x0000000000a17308 */ /* 0x0004e20000000800 */
[C---:B------:R-:W-:Y:S02]  /*14210*/  FMUL.FTZ R9, R2.reuse, R105 ;  /* 0x0000006902097220 */ /* 0x040fe40000410000 */
[----:B------:R-:W-:Y:S02]  /*14220*/  FMUL.FTZ R12, R2, R108 ;  /* 0x0000006c020c7220 */ /* 0x000fe40000410000 */
[----:B----4-:R-:W-:Y:S02]  /*14230*/  FMUL.FTZ R4, R60, R100 ;  /* 0x000000643c047220 */ /* 0x010fe40000410000 */
[--C-:B------:R-:W-:Y:S02]  /*14240*/  FFMA.FTZ R100, R209, c[0x0][0x2d0], -R49.reuse ;  /* 0x0000b400d1647a23 */ /* 0x100fe40000010831 */
[--C-:B------:R-:W-:Y:S01]  /*14250*/  FFMA.FTZ R108, R76, c[0x0][0x2d0], -R52.reuse ;  /* 0x0000b4004c6c7a23 */ /* 0x100fe20000010834 */
[----:B------:R-:W-:Y:S01]  /*14260*/  MUFU.EX2 R169, R115 ;  /* 0x0000007300a97308 */ /* 0x000fe20000000800 */
[----:B------:R-:W-:Y:S01]  /*14270*/  LDSM.16.MT88.4 R76, [R193+0x800] ;  /* 0x00080000c14c783b */ /* 0x000fe20000004200 */
[-C--:B-1----:R-:W-:Y:S05]  /*14280*/  HMMA.16816.F32 R4, R64, R20.reuse, R4 ;  /* 0x000000144004723c */ /* 0x082fea0000001804 */
[C---:B------:R-:W-:Y:S02]  /*14290*/  FMUL.FTZ R13, R2.reuse, R109 ;  /* 0x0000006d020d7220 */ /* 0x040fe40000410000 */
[C---:B------:R-:W-:Y:S01]  /*142a0*/  FMUL.FTZ R88, R2.reuse, R88 ;  /* 0x0000005802587220 */ /* 0x040fe20000410000 */
[----:B------:R-:W-:Y:S01]  /*142b0*/  MUFU.EX2 R164, R100 ;  /* 0x0000006400a47308 */ /* 0x000fe20000000800 */
[----:B------:R-:W-:Y:S03]  /*142c0*/  FMUL.FTZ R89, R2, R89 ;  /* 0x0000005902597220 */ /* 0x000fe60000410000 */
[----:B--2---:R-:W-:Y:S01]  /*142d0*/  FFMA.FTZ R0, R11, c[0x0][0x2d0], -R52 ;  /* 0x0000b4000b007a23 */ /* 0x004fe20000010834 */
[----:B---3--:R-:W-:Y:S01]  /*142e0*/  F2FP.PACK_AB R57, R162, R161 ;  /* 0x000000a1a239723e */ /* 0x008fe200000000ff */
[----:B------:R-:W-:Y:S02]  /*142f0*/  FMUL.FTZ R26, R3, R122 ;  /* 0x0000007a031a7220 */ /* 0x000fe40000410000 */
[C---:B------:R-:W-:Y:S02]  /*14300*/  FMUL.FTZ R33, R2.reuse, R129 ;  /* 0x0000008102217220 */ /* 0x040fe40000410000 */
[----:B------:R1:W2:Y:S01]  /*14310*/  MUFU.EX2 R235, R0 ;  /* 0x0000000000eb7308 */ /* 0x0002a20000000800 */
[----:B------:R-:W-:Y:S02]  /*14320*/  FMUL.FTZ R37, R2, R133 ;  /* 0x0000008502257220 */ /* 0x000fe40000410000 */
[----:B------:R-:W-:Y:S02]  /*14330*/  FFMA.FTZ R105, R215, c[0x0][0x2d0], -R48 ;  /* 0x0000b400d7697a23 */ /* 0x000fe40000010830 */
[--C-:B------:R-:W-:Y:S02]  /*14340*/  FFMA.FTZ R122, R184, c[0x0][0x2d0], -R49.reuse ;  /* 0x0000b400b87a7a23 */ /* 0x100fe40000010831 */
[----:B------:R-:W-:Y:S02]  /*14350*/  FFMA.FTZ R98, R187, c[0x0][0x2d0], -R49 ;  /* 0x0000b400bb627a23 */ /* 0x000fe40000010831 */
[--C-:B------:R-:W-:Y:S01]  /*14360*/  FFMA.FTZ R109, R73, c[0x0][0x2d0], -R52.reuse ;  /* 0x0000b400496d7a23 */ /* 0x100fe20000010834 */
[----:B------:R-:W-:Y:S01]  /*14370*/  MUFU.EX2 R215, R50 ;  /* 0x0000003200d77308 */ /* 0x000fe20000000800 */
[----:B------:R-:W-:Y:S09]  /*14380*/  FFMA.FTZ R129, R75, c[0x0][0x2d0], -R52 ;  /* 0x0000b4004b817a23 */ /* 0x000ff20000010834 */
[----:B------:R-:W-:Y:S01]  /*14390*/  MUFU.EX2 R167, R98 ;  /* 0x0000006200a77308 */ /* 0x000fe20000000800 */
[----:B-1----:R-:W-:Y:S02]  /*143a0*/  FSEL R0, R61, RZ, P0 ;  /* 0x000000ff3d007208 */ /* 0x002fe40000000000 */
[----:B--2---:R-:W-:Y:S03]  /*143b0*/  F2FP.PACK_AB R59, R241, R235 ;  /* 0x000000ebf13b723e */ /* 0x004fe600000000ff */
[----:B------:R-:W-:Y:S04]  /*143c0*/  FADD.FTZ R0, -R0, R99 ;  /* 0x0000006300007221 */ /* 0x000fe80000010100 */
[----:B------:R-:W-:Y:S01]  /*143d0*/  MUFU.EX2 R98, R122 ;  /* 0x0000007a00627308 */ /* 0x000fe20000000800 */
[--C-:B------:R-:W-:Y:S02]  /*143e0*/  FFMA.FTZ R99, R208, c[0x0][0x2d0], -R49.reuse ;  /* 0x0000b400d0637a23 */ /* 0x100fe40000010831 */
[----:B------:R-:W-:Y:S07]  /*143f0*/  FMUL.FTZ R0, R0, c[0x0][0x2d0] ;  /* 0x0000b40000007a20 */ /* 0x000fee0000410000 */
[----:B------:R-:W1:Y:S10]  /*14400*/  MUFU.EX2 R0, R0 ;  /* 0x0000000000007308 */ /* 0x000e740000000800 */
[----:B------:R-:W-:Y:S01]  /*14410*/  MUFU.EX2 R133, R63 ;  /* 0x0000003f00857308 */ /* 0x000fe20000000800 */
[C---:B-1----:R-:W-:Y:S02]  /*14420*/  FMUL.FTZ R10, R0.reuse, R106 ;  /* 0x0000006a000a7220 */ /* 0x042fe40000410000 */
[C---:B------:R-:W-:Y:S02]  /*14430*/  FMUL.FTZ R11, R0.reuse, R107 ;  /* 0x0000006b000b7220 */ /* 0x040fe40000410000 */
[C---:B------:R-:W-:Y:S05]  /*14440*/  FMUL.FTZ R50, R0.reuse, R146 ;  /* 0x0000009200327220 */ /* 0x040fea0000410000 */
[----:B------:R-:W-:Y:S01]  /*14450*/  MUFU.EX2 R146, R101 ;  /* 0x0000006500927308 */ /* 0x000fe20000000800 */
[C---:B------:R-:W-:Y:S01]  /*14460*/  FMUL.FTZ R14, R0.reuse, R110 ;  /* 0x0000006e000e7220 */ /* 0x040fe20000410000 */
[C---:B------:R-:W-:Y:S04]  /*14470*/  HMMA.16816.F32 R8, R56.reuse, R20, R8 ;  /* 0x000000143808723c */ /* 0x040fe80000001808 */
[----:B------:R-:W-:Y:S02]  /*14480*/  FMUL.FTZ R15, R0, R111 ;  /* 0x0000006f000f7220 */ /* 0x000fe40000410000 */
[--C-:B------:R-:W-:Y:S02]  /*14490*/  FFMA.FTZ R111, R54, c[0x0][0x2d0], -R32.reuse ;  /* 0x0000b400366f7a23 */ /* 0x100fe40000010820 */
[----:B------:R-:W-:Y:S02]  /*144a0*/  FFMA.FTZ R20, R163, c[0x0][0x2d0], -R32 ;  /* 0x0000b400a3147a23 */ /* 0x000fe40000010820 */
[----:B------:R-:W2:Y:S01]  /*144b0*/  LDL.LU R163, [R1] ;  /* 0x0000000001a37983 */ /* 0x000ea20000300800 */
[-C--:B------:R-:W-:Y:S01]  /*144c0*/  HMMA.16816.F32 R12, R56, R22.reuse, R12 ;  /* 0x00000016380c723c */ /* 0x080fe2000000180c */
[----:B------:R1:W-:Y:S02]  /*144d0*/  MUFU.EX2 R233, R20 ;  /* 0x0000001400e97308 */ /* 0x0003e40000000800 */
[----:B------:R-:W-:Y:S02]  /*144e0*/  FMUL.FTZ R21, R2, R117 ;  /* 0x0000007502157220 */ /* 0x000fe40000410000 */
[----:B------:R-:W-:Y:S02]  /*144f0*/  FFMA.FTZ R117, R72, c[0x0][0x2d0], -R52 ;  /* 0x0000b40048757a23 */ /* 0x000fe40000010834 */
[----:B------:R-:W-:Y:S01]  /*14500*/  FFMA.FTZ R110, R53, c[0x0][0x2d0], -R32 ;  /* 0x0000b400356e7a23 */ /* 0x000fe20000010820 */
[C---:B------:R-:W-:Y:S04]  /*14510*/  HMMA.16816.F32 R16, R64.reuse, R22, R16 ;  /* 0x000000164010723c */ /* 0x040fe80000001810 */
[--C-:B------:R-:W-:Y:S02]  /*14520*/  FFMA.FTZ R53, R158, c[0x0][0x2d0], -R52.reuse ;  /* 0x0000b4009e357a23 */ /* 0x100fe40000010834 */
[----:B------:R-:W-:Y:S01]  /*14530*/  MUFU.EX2 R158, R121 ;  /* 0x00000079009e7308 */ /* 0x000fe20000000800 */
[C---:B------:R-:W-:Y:S01]  /*14540*/  FMUL.FTZ R90, R0.reuse, R90 ;  /* 0x0000005a005a7220 */ /* 0x040fe20000410000 */
[-C--:B------:R-:W-:Y:S04]  /*14550*/  HMMA.16816.F32 R84, R64, R28.reuse, R84 ;  /* 0x0000001c4054723c */ /* 0x080fe80000001854 */
[C---:B------:R-:W-:Y:S02]  /*14560*/  FMUL.FTZ R91, R0.reuse, R91 ;  /* 0x0000005b005b7220 */ /* 0x040fe40000410000 */
[----:B------:R-:W-:Y:S02]  /*14570*/  FMUL.FTZ R22, R0, R118 ;  /* 0x0000007600167220 */ /* 0x000fe40000410000 */
[----:B------:R-:W-:Y:S02]  /*14580*/  FFMA.FTZ R118, R175, c[0x0][0x2d0], -R52 ;  /* 0x0000b400af767a23 */ /* 0x000fe40000010834 */
[----:B------:R-:W-:Y:S01]  /*14590*/  MUFU.EX2 R175, R112 ;  /* 0x0000007000af7308 */ /* 0x000fe20000000800 */
[C---:B------:R-:W-:Y:S04]  /*145a0*/  HMMA.16816.F32 R88, R56.reuse, R28, R88 ;  /* 0x0000001c3858723c */ /* 0x040fe80000001858 */
[--C-:B-1----:R-:W-:Y:S02]  /*145b0*/  FFMA.FTZ R20, R166, c[0x0][0x2d0], -R32.reuse ;  /* 0x0000b400a6147a23 */ /* 0x102fe40000010820 */
[----:B------:R-:W-:Y:S02]  /*145c0*/  FMUL.FTZ R23, R0, R119 ;  /* 0x0000007700177220 */ /* 0x000fe40000410000 */
[--C-:B------:R-:W-:Y:S01]  /*145d0*/  FFMA.FTZ R28, R172, c[0x0][0x2d0], -R32.reuse ;  /* 0x0000b400ac1c7a23 */ /* 0x100fe20000010820 */
[----:B------:R1:W-:Y:S03]  /*145e0*/  MUFU.EX2 R252, R20 ;  /* 0x0000001400fc7308 */ /* 0x0003e60000000800 */
[----:B------:R-:W-:Y:S02]  /*145f0*/  FFMA.FTZ R29, R171, c[0x0][0x2d0], -R32 ;  /* 0x0000b400ab1d7a23 */ /* 0x000fe40000010820 */
[--C-:B------:R-:W-:Y:S02]  /*14600*/  FFMA.FTZ R32, R34, c[0x0][0x2d0], -R49.reuse ;  /* 0x0000b40022207a23 */ /* 0x100fe40000010831 */
[----:B------:R-:W-:Y:S02]  /*14610*/  FMUL.FTZ R34, R0, R130 ;  /* 0x0000008200227220 */ /* 0x000fe40000410000 */
[--C-:B------:R-:W-:Y:S01]  /*14620*/  FFMA.FTZ R107, R214, c[0x0][0x2d0], -R48.reuse ;  /* 0x0000b400d66b7a23 */ /* 0x100fe20000010830 */
[----:B------:R3:W-:Y:S01]  /*14630*/  MUFU.EX2 R245, R28 ;  /* 0x0000001c00f57308 */ /* 0x0007e20000000800 */
[C---:B------:R-:W-:Y:S02]  /*14640*/  FMUL.FTZ R38, R0.reuse, R134 ;  /* 0x0000008600267220 */ /* 0x040fe40000410000 */
[----:B------:R-:W-:Y:S02]  /*14650*/  FMUL.FTZ R39, R0, R135 ;  /* 0x0000008700277220 */ /* 0x000fe40000410000 */
[----:B------:R-:W-:Y:S02]  /*14660*/  FFMA.FTZ R106, R218, c[0x0][0x2d0], -R48 ;  /* 0x0000b400da6a7a23 */ /* 0x000fe40000010830 */
[--C-:B------:R-:W-:Y:S02]  /*14670*/  FFMA.FTZ R54, R157, c[0x0][0x2d0], -R52.reuse ;  /* 0x0000b4009d367a23 */ /* 0x100fe40000010834 */
[--C-:B------:R-:W-:Y:S01]  /*14680*/  FFMA.FTZ R130, R181, c[0x0][0x2d0], -R49.reuse ;  /* 0x0000b400b5827a23 */ /* 0x100fe20000010831 */
[----:B------:R4:W5:Y:S01]  /*14690*/  MUFU.EX2 R41, R29 ;  /* 0x0000001d00297308 */ /* 0x0009620000000800 */
[----:B------:R-:W-:Y:S02]  /*146a0*/  FMUL.FTZ R51, R0, R147 ;  /* 0x0000009300337220 */ /* 0x000fe40000410000 */
[----:B------:R-:W-:Y:S02]  /*146b0*/  FFMA.FTZ R119, R178, c[0x0][0x2d0], -R52 ;  /* 0x0000b400b2777a23 */ /* 0x000fe40000010834 */
[--C-:B-1----:R-:W-:Y:S02]  /*146c0*/  FFMA.FTZ R20, R170, c[0x0][0x2d0], -R48.reuse ;  /* 0x0000b400aa147a23 */ /* 0x102fe40000010830 */
[----:B------:R-:W-:Y:S03]  /*146d0*/  FMUL.FTZ R55, R0, R155 ;  /* 0x0000009b00377220 */ /* 0x000fe60000410000 */
[----:B------:R1:W-:Y:S01]  /*146e0*/  MUFU.EX2 R231, R20 ;  /* 0x0000001400e77308 */ /* 0x0003e20000000800 */
[----:B---3--:R-:W-:Y:S09]  /*146f0*/  FFMA.FTZ R28, R180, c[0x0][0x2d0], -R48 ;  /* 0x0000b400b41c7a23 */ /* 0x008ff20000010830 */
[----:B------:R3:W-:Y:S01]  /*14700*/  MUFU.EX2 R243, R28 ;  /* 0x0000001c00f37308 */ /* 0x0007e20000000800 */
[C---:B----4-:R-:W-:Y:S01]  /*14710*/  FMUL.FTZ R29, R60.reuse, R125 ;  /* 0x0000007d3c1d7220 */ /* 0x050fe20000410000 */
[----:B-----5:R-:W-:Y:S01]  /*14720*/  MOV R217, R41 ;  /* 0x0000002900d97202 */ /* 0x020fe20000000f00 */
[----:B------:R-:W-:Y:S02]  /*14730*/  FMUL.FTZ R41, R60, R137 ;  /* 0x000000893c297220 */ /* 0x000fe40000410000 */
[----:B------:R-:W-:Y:S05]  /*14740*/  FFMA.FTZ R125, R177, c[0x0][0x2d0], -R52 ;  /* 0x0000b400b17d7a23 */ /* 0x000fea0000010834 */
[----:B------:R4:W-:Y:S01]  /*14750*/  MUFU.EX2 R250, R32 ;  /* 0x0000002000fa7308 */ /* 0x0009e20000000800 */
[C---:B-1----:R-:W-:Y:S02]  /*14760*/  FMUL.FTZ R20, R2.reuse, R116 ;  /* 0x0000007402147220 */ /* 0x042fe40000410000 */
[--C-:B------:R-:W-:Y:S07]  /*14770*/  FFMA.FTZ R116, R71, c[0x0][0x2d0], -R48.reuse ;  /* 0x0000b40047747a23 */ /* 0x100fee0000010830 */
[----:B------:R-:W-:Y:S01]  /*14780*/  MUFU.EX2 R181, R81 ;  /* 0x0000005100b57308 */ /* 0x000fe20000000800 */
[-C--:B------:R-:W-:Y:S03]  /*14790*/  HMMA.16816.F32 R20, R56, R30.reuse, R20 ;  /* 0x0000001e3814723c */ /* 0x080fe60000001814 */
[----:B---3--:R-:W-:Y:S05]  /*147a0*/  FFMA.FTZ R28, R179, c[0x0][0x2d0], -R48 ;  /* 0x0000b400b31c7a23 */ /* 0x008fea0000010830 */
[C---:B------:R-:W-:Y:S01]  /*147b0*/  HMMA.16816.F32 R24, R64.reuse, R30, R24 ;  /* 0x0000001e4018723c */ /* 0x040fe20000001818 */
[----:B------:R1:W3:Y:S03]  /*147c0*/  MUFU.EX2 R42, R28 ;  /* 0x0000001c002a7308 */ /* 0x0002e60000000800 */
[----:B----4-:R-:W-:Y:S03]  /*147d0*/  FMUL.FTZ R32, R2, R128 ;  /* 0x0000008002207220 */ /* 0x010fe60000410000 */
[C---:B------:R-:W-:Y:S02]  /*147e0*/  FMUL.FTZ R30, R3.reuse, R126 ;  /* 0x0000007e031e7220 */ /* 0x040fe40000410000 */
[----:B------:R-:W-:Y:S02]  /*147f0*/  FMUL.FTZ R31, R3, R127 ;  /* 0x0000007f031f7220 */ /* 0x000fe40000410000 */
[----:B------:R4:W-:Y:S01]  /*14800*/  MUFU.EX2 R180, R54 ;  /* 0x0000003600b47308 */ /* 0x0009e20000000800 */
[--C-:B------:R-:W-:Y:S02]  /*14810*/  FFMA.FTZ R128, R182, c[0x0][0x2d0], -R49.reuse ;  /* 0x0000b400b6807a23 */ /* 0x100fe40000010831 */
[--C-:B------:R-:W-:Y:S02]  /*14820*/  FFMA.FTZ R126, R183, c[0x0][0x2d0], -R49.reuse ;  /* 0x0000b400b77e7a23 */ /* 0x100fe40000010831 */
[--C-:B------:R-:W-:Y:S05]  /*14830*/  FFMA.FTZ R127, R176, c[0x0][0x2d0], -R52.reuse ;  /* 0x0000b400b07f7a23 */ /* 0x100fea0000010834 */
[----:B------:R5:W-:Y:S01]  /*14840*/  MUFU.EX2 R182, R53 ;  /* 0x0000003500b67308 */ /* 0x000be20000000800 */
[--C-:B-1----:R-:W-:Y:S02]  /*14850*/  FFMA.FTZ R28, R36, c[0x0][0x2d0], -R49.reuse ;  /* 0x0000b400241c7a23 */ /* 0x102fe40000010831 */
[--C-:B------:R-:W-:Y:S07]  /*14860*/  FFMA.FTZ R36, R68, c[0x0][0x2d0], -R49.reuse ;  /* 0x0000b40044247a23 */ /* 0x100fee0000010831 */
[----:B------:R1:W-:Y:S01]  /*14870*/  MUFU.EX2 R234, R28 ;  /* 0x0000001c00ea7308 */ /* 0x0003e20000000800 */
[----:B----4-:R-:W-:Y:S09]  /*14880*/  FMUL.FTZ R54, R0, R154 ;  /* 0x0000009a00367220 */ /* 0x010ff20000410000 */
[----:B------:R-:W-:Y:S01]  /*14890*/  MUFU.EX2 R183, R82 ;  /* 0x0000005200b77308 */ /* 0x000fe20000000800 */
[----:B-----5:R-:W-:Y:S09]  /*148a0*/  FMUL.FTZ R53, R2, R153 ;  /* 0x0000009902357220 */ /* 0x020ff20000410000 */
[----:B------:R4:W-:Y:S01]  /*148b0*/  MUFU.EX2 R178, R80 ;  /* 0x0000005000b27308 */ /* 0x0009e20000000800 */
[----:B-1----:R-:W-:Y:S02]  /*148c0*/  FFMA.FTZ R28, R35, c[0x0][0x2d0], -R49 ;  /* 0x0000b400231c7a23 */ /* 0x002fe40000010831 */
[----:B------:R-:W-:Y:S02]  /*148d0*/  FMUL.FTZ R35, R0, R131 ;  /* 0x0000008300237220 */ /* 0x000fe40000410000 */
[----:B------:R-:W-:Y:S05]  /*148e0*/  FMUL.FTZ R49, R2, R145 ;  /* 0x0000009102317220 */ /* 0x000fea0000410000 */
[----:B------:R1:W5:Y:S01]  /*148f0*/  MUFU.EX2 R239, R28 ;  /* 0x0000001c00ef7308 */ /* 0x0003620000000800 */
[----:B------:R-:W-:Y:S02]  /*14900*/  FFMA.FTZ R131, R74, c[0x0][0x2d0], -R52 ;  /* 0x0000b4004a837a23 */ /* 0x000fe40000010834 */
[----:B------:R-:W-:Y:S07]  /*14910*/  LDSM.16.MT88.4 R72, [R189+0x800] ;  /* 0x00080000bd48783b */ /* 0x000fee0000004200 */
[----:B------:R-:W-:Y:S01]  /*14920*/  MUFU.EX2 R179, R62 ;  /* 0x0000003e00b37308 */ /* 0x000fe20000000800 */
[----:B----4-:R-:W-:Y:S09]  /*14930*/  LDSM.16.MT88.4 R80, [R190+0x800] ;  /* 0x00080000be50783b */ /* 0x010ff20000004200 */
[----:B------:R-:W-:Y:S01]  /*14940*/  MUFU.EX2 R171, R114 ;  /* 0x0000007200ab7308 */ /* 0x000fe20000000800 */
[----:B-1----:R-:W-:Y:S02]  /*14950*/  FMUL.FTZ R28, R60, R124 ;  /* 0x0000007c3c1c7220 */ /* 0x002fe40000410000 */
[--C-:B------:R-:W-:Y:S02]  /*14960*/  FFMA.FTZ R124, R69, c[0x0][0x2d0], -R48.reuse ;  /* 0x0000b400457c7a23 */ /* 0x100fe40000010830 */
[----:B------:R-:W1:Y:S05]  /*14970*/  LDSM.16.MT88.4 R68, [R192] ;  /* 0x00000000c044783b */ /* 0x000e6a0000004200 */
[----:B------:R-:W-:Y:S01]  /*14980*/  MUFU.EX2 R166, R156 ;  /* 0x0000009c00a67308 */ /* 0x000fe20000000800 */
[-C--:B------:R-:W-:Y:S08]  /*14990*/  HMMA.16816.F32 R28, R64, R44.reuse, R28 ;  /* 0x0000002c401c723c */ /* 0x080ff0000000181c */
[C---:B------:R-:W-:Y:S01]  /*149a0*/  HMMA.16816.F32 R32, R56.reuse, R44, R32 ;  /* 0x0000002c3820723c */ /* 0x040fe20000001820 */
[----:B------:R-:W-:Y:S06]  /*149b0*/  MUFU.EX2 R156, R120 ;  /* 0x00000078009c7308 */ /* 0x000fec0000000800 */
[--C-:B------:R-:W-:Y:S01]  /*149c0*/  FFMA.FTZ R44, R219, c[0x0][0x2d0], -R48.reuse ;  /* 0x0000b400db2c7a23 */ /* 0x100fe20000010830 */
[----:B---3--:R-:W-:Y:S01]  /*149d0*/  MOV R219, R42 ;  /* 0x0000002a00db7202 */ /* 0x008fe20000000f00 */
[----:B------:R-:W-:Y:S02]  /*149e0*/  FFMA.FTZ R45, R220, c[0x0][0x2d0], -R48 ;  /* 0x0000b400dc2d7a23 */ /* 0x000fe40000010830 */
[----:B------:R3:W-:Y:S01]  /*149f0*/  MUFU.EX2 R186, R44 ;  /* 0x0000002c00ba7308 */ /* 0x0007e20000000800 */
[--C-:B------:R-:W-:Y:S02]  /*14a00*/  FFMA.FTZ R48, R159, c[0x0][0x2d0], -R52.reuse ;  /* 0x0000b4009f307a23 */ /* 0x100fe40000010834 */
[----:B------:R-:W-:Y:S02]  /*14a10*/  FMUL.FTZ R42, R3, R138 ;  /* 0x0000008a032a7220 */ /* 0x000fe40000410000 */
[----:B------:R-:W-:Y:S05]  /*14a20*/  LDSM.16.MT88.4 R136, [R190+0x2000] ;  /* 0x00200000be88783b */ /* 0x000fea0000004200 */
[----:B------:R4:W-:Y:S10]  /*14a30*/  MUFU.EX2 R220, R36 ;  /* 0x0000002400dc7308 */ /* 0x0009f40000000800 */
[----:B------:R1:W-:Y:S01]  /*14a40*/  MUFU.EX2 R214, R45 ;  /* 0x0000002d00d67308 */ /* 0x0003e20000000800 */
[----:B---3--:R-:W-:Y:S02]  /*14a50*/  FFMA.FTZ R44, R173, c[0x0][0x2d0], -R52 ;  /* 0x0000b400ad2c7a23 */ /* 0x008fe40000010834 */
[C---:B------:R-:W-:Y:S07]  /*14a60*/  FMUL.FTZ R52, R2.reuse, R152 ;  /* 0x0000009802347220 */ /* 0x040fee0000410000 */
[----:B------:R3:W-:Y:S01]  /*14a70*/  MUFU.EX2 R134, R44 ;  /* 0x0000002c00867308 */ /* 0x0007e20000000800 */
[----:B----4-:R-:W-:Y:S09]  /*14a80*/  FMUL.FTZ R36, R2, R132 ;  /* 0x0000008402247220 */ /* 0x010ff20000410000 */
[----:B------:R4:W2:Y:S01]  /*14a90*/  MUFU.EX2 R135, R48 ;  /* 0x0000003000877308 */ /* 0x0008a20000000800 */
[-C--:B------:R-:W-:Y:S03]  /*14aa0*/  HMMA.16816.F32 R36, R56, R46.reuse, R36 ;  /* 0x0000002e3824723c */ /* 0x080fe60000001824 */
[C---:B-1----:R-:W-:Y:S05]  /*14ab0*/  FMUL.FTZ R45, R60.reuse, R141 ;  /* 0x0000008d3c2d7220 */ /* 0x042fea0000410000 */
[C---:B------:R-:W-:Y:S01]  /*14ac0*/  HMMA.16816.F32 R40, R64.reuse, R46, R40 ;  /* 0x0000002e4028723c */ /* 0x040fe20000001828 */
[----:B------:R1:W-:Y:S03]  /*14ad0*/  MUFU.EX2 R132, R102 ;  /* 0x0000006600847308 */ /* 0x0003e60000000800 */
[----:B---3--:R-:W-:Y:S03]  /*14ae0*/  FMUL.FTZ R44, R60, R140 ;  /* 0x0000008c3c2c7220 */ /* 0x008fe60000410000 */
[C---:B------:R-:W-:Y:S02]  /*14af0*/  FMUL.FTZ R46, R3.reuse, R142 ;  /* 0x0000008e032e7220 */ /* 0x040fe40000410000 */
[----:B------:R-:W-:Y:S02]  /*14b00*/  FMUL.FTZ R47, R3, R143 ;  /* 0x0000008f032f7220 */ /* 0x000fe40000410000 */
[----:B------:R-:W-:Y:S01]  /*14b10*/  MUFU.EX2 R141, R108 ;  /* 0x0000006c008d7308 */ /* 0x000fe20000000800 */
[C---:B----4-:R-:W-:Y:S04]  /*14b20*/  FMUL.FTZ R48, R2.reuse, R144 ;  /* 0x0000009002307220 */ /* 0x050fe80000410000 */
[-C--:B------:R-:W-:Y:S03]  /*14b30*/  HMMA.16816.F32 R44, R64, R68.reuse, R44 ;  /* 0x00000044402c723c */ /* 0x080fe6000000182c */
[----:B------:R-:W-:Y:S02]  /*14b40*/  FFMA.FTZ R2, R2, R251, R226 ;  /* 0x000000fb02027223 */ /* 0x000fe400000100e2 */
[----:B------:R-:W-:Y:S02]  /*14b50*/  MUFU.EX2 R140, R109 ;  /* 0x0000006d008c7308 */ /* 0x000fe40000000800 */
[----:B------:R-:W-:Y:S01]  /*14b60*/  FADD.FTZ R2, R227, R2 ;  /* 0x00000002e3027221 */ /* 0x000fe20000010000 */
[C---:B------:R-:W-:Y:S01]  /*14b70*/  HMMA.16816.F32 R48, R56.reuse, R68, R48 ;  /* 0x000000443830723c */ /* 0x040fe20000001830 */
[----:B-1----:R-:W-:Y:S03]  /*14b80*/  LDSM.16.MT88.4 R100, [R190+0x1000] ;  /* 0x00100000be64783b */ /* 0x002fe60000004200 */
[----:B------:R-:W-:Y:S03]  /*14b90*/  FADD.FTZ R2, R242, R2 ;  /* 0x00000002f2027221 */ /* 0x000fe60000010000 */
[----:B-----5:R-:W-:Y:S01]  /*14ba0*/  F2FP.PACK_AB R68, R239, R234 ;  /* 0x000000eaef44723e */ /* 0x020fe200000000ff */
[-C--:B------:R-:W-:Y:S01]  /*14bb0*/  HMMA.16816.F32 R52, R56, R70.reuse, R52 ;  /* 0x000000463834723c */ /* 0x080fe20000001834 */
[----:B------:R1:W-:Y:S03]  /*14bc0*/  MUFU.EX2 R143, R92 ;  /* 0x0000005c008f7308 */ /* 0x0003e60000000800 */
[----:B--2---:R-:W-:Y:S01]  /*14bd0*/  F2FP.PACK_AB R69, R135, R134 ;  /* 0x000000868745723e */ /* 0x004fe200000000ff */
[----:B------:R-:W-:Y:S02]  /*14be0*/  FFMA.FTZ R0, R0, R163, R161 ;  /* 0x000000a300007223 */ /* 0x000fe400000100a1 */
[C---:B------:R-:W-:Y:S02]  /*14bf0*/  FMUL.FTZ R56, R60.reuse, R148 ;  /* 0x000000943c387220 */ /* 0x040fe40000410000 */
[----:B------:R-:W-:Y:S02]  /*14c00*/  FMUL.FTZ R57, R60, R149 ;  /* 0x000000953c397220 */ /* 0x000fe40000410000 */
[----:B------:R-:W-:Y:S01]  /*14c10*/  MUFU.EX2 R142, R104 ;  /* 0x00000068008e7308 */ /* 0x000fe20000000800 */
[C---:B------:R-:W-:Y:S02]  /*14c20*/  FMUL.FTZ R58, R3.reuse, R150 ;  /* 0x00000096033a7220 */ /* 0x040fe40000410000 */
[----:B------:R-:W-:Y:S02]  /*14c30*/  FMUL.FTZ R59, R3, R151 ;  /* 0x00000097033b7220 */ /* 0x000fe40000410000 */
[----:B------:R-:W-:Y:S02]  /*14c40*/  FADD.FTZ R0, R162, R0 ;  /* 0x00000000a2007221 */ /* 0x000fe40000010000 */
[----:B------:R-:W-:Y:S02]  /*14c50*/  FFMA.FTZ R60, R60, R238, R225 ;  /* 0x000000ee3c3c7223 */ /* 0x000fe400000100e1 */
[----:B------:R-:W-:Y:S01]  /*14c60*/  FADD.FTZ R0, R235, R0 ;  /* 0x00000000eb007221 */ /* 0x000fe20000010000 */
[----:B------:R-:W-:Y:S01]  /*14c70*/  HMMA.16816.F32 R56, R64, R70, R56 ;  /* 0x000000464038723c */ /* 0x000fe20000001838 */
[----:B------:R2:W-:Y:S03]  /*14c80*/  MUFU.EX2 R163, R113 ;  /* 0x0000007100a37308 */ /* 0x0005e60000000800 */
[----:B------:R-:W-:Y:S02]  /*14c90*/  FADD.FTZ R63, R241, R0 ;  /* 0x00000000f13f7221 */ /* 0x000fe40000010000 */
[----:B-1----:R-:W-:Y:S01]  /*14ca0*/  FADD.FTZ R92, R244, R2 ;  /* 0x00000002f45c7221 */ /* 0x002fe20000010000 */
[----:B------:R-:W-:Y:S01]  /*14cb0*/  F2FP.PACK_AB R64, R252, R233 ;  /* 0x000000e9fc40723e */ /* 0x000fe200000000ff */
[----:B------:R-:W-:Y:S01]  /*14cc0*/  FADD.FTZ R60, R229, R60 ;  /* 0x0000003ce53c7221 */ /* 0x000fe20000010000 */
[----:B------:R-:W-:Y:S02]  /*14cd0*/  F2FP.PACK_AB R65, R246, R231 ;  /* 0x000000e7f641723e */ /* 0x000fe400000000ff */
[----:B------:R1:W-:Y:S01]  /*14ce0*/  MUFU.EX2 R161, R123 ;  /* 0x0000007b00a17308 */ /* 0x0003e20000000800 */
[----:B------:R-:W-:Y:S01]  /*14cf0*/  F2FP.PACK_AB R66, R217, R245 ;  /* 0x000000f5d942723e */ /* 0x000fe200000000ff */
[----:B------:R-:W-:Y:S01]  /*14d00*/  FADD.FTZ R0, R234, R92 ;  /* 0x0000005cea007221 */ /* 0x000fe20000010000 */
[----:B------:R-:W-:Y:S01]  /*14d10*/  F2FP.PACK_AB R67, R219, R243 ;  /* 0x000000f3db43723e */ /* 0x000fe200000000ff */
[----:B------:R-:W-:Y:S01]  /*14d20*/  FADD.FTZ R60, R232, R60 ;  /* 0x0000003ce83c7221 */ /* 0x000fe20000010000 */
[----:B------:R-:W-:Y:S01]  /*14d30*/  F2FP.PACK_AB R70, R220, R250 ;  /* 0x000000fadc46723e */ /* 0x000fe200000000ff */
[----:B------:R-:W-:Y:S01]  /*14d40*/  FFMA.FTZ R3, R3, R240, R223 ;  /* 0x000000f003037223 */ /* 0x000fe200000100df */
[----:B------:R-:W-:Y:S01]  /*14d50*/  F2FP.PACK_AB R71, R180, R182 ;  /* 0x000000b6b447723e */ /* 0x000fe200000000ff */
[----:B------:R-:W-:Y:S02]  /*14d60*/  FADD.FTZ R60, R249, R60 ;  /* 0x0000003cf93c7221 */ /* 0x000fe40000010000 */
[-C--:B------:R-:W-:Y:S01]  /*14d70*/  HMMA.16816.F32 R4, R64, R72.reuse, R4 ;  /* 0x000000484004723c */ /* 0x080fe20000001804 */
[----:B------:R-:W-:Y:S02]  /*14d80*/  MUFU.EX2 R176, R111 ;  /* 0x0000006f00b07308 */ /* 0x000fe40000000800 */
[----:B------:R-:W-:Y:S01]  /*14d90*/  FADD.FTZ R62, R233, R60 ;  /* 0x0000003ce93e7221 */ /* 0x000fe20000010000 */
[----:B--2---:R-:W-:Y:S01]  /*14da0*/  LDSM.16.MT88.4 R112, [R189+0x2000] ;  /* 0x00200000bd70783b */ /* 0x004fe20000004200 */
[----:B------:R-:W-:Y:S02]  /*14db0*/  FADD.FTZ R60, R134, R63 ;  /* 0x0000003f863c7221 */ /* 0x000fe40000010000 */
[----:B------:R-:W-:Y:S01]  /*14dc0*/  FADD.FTZ R3, R228, R3 ;  /* 0x00000003e4037221 */ /* 0x000fe20000010000 */
[C---:B------:R-:W-:Y:S03]  /*14dd0*/  HMMA.16816.F32 R8, R68.reuse, R72, R8 ;  /* 0x000000484408723c */ /* 0x040fe60000001808 */
[----:B------:R-:W2:Y:S01]  /*14de0*/  MUFU.EX2 R177, R110 ;  /* 0x0000006e00b17308 */ /* 0x000ea20000000800 */
[----:B------:R-:W-:Y:S01]  /*14df0*/  FADD.FTZ R3, R230, R3 ;  /* 0x00000003e6037221 */ /* 0x000fe20000010000 */
[----:B-1----:R-:W-:Y:S03]  /*14e00*/  LDSM.16.MT88.4 R120, [R193+0x2000] ;  /* 0x00200000c178783b */ /* 0x002fe60000004200 */
[-C--:B------:R-:W-:Y:S04]  /*14e10*/  HMMA.16816.F32 R12, R68, R74.reuse, R12 ;  /* 0x0000004a440c723c */ /* 0x080fe8000000180c */
[----:B------:R-:W-:Y:S01]  /*14e20*/  FADD.FTZ R3, R247, R3 ;  /* 0x00000003f7037221 */ /* 0x000fe20000010000 */
[----:B------:R-:W-:Y:S03]  /*14e30*/  MUFU.EX2 R165, R107 ;  /* 0x0000006b00a57308 */ /* 0x000fe60000000800 */
[C---:B------:R-:W-:Y:S01]  /*14e40*/  HMMA.16816.F32 R16, R64.reuse, R74, R16 ;  /* 0x0000004a4010723c */ /* 0x040fe20000001810 */
[----:B------:R-:W1:Y:S03]  /*14e50*/  LDSM.16.MT88.4 R72, [R192+0x800] ;  /* 0x00080000c048783b */ /* 0x000e660000004200 */
[----:B------:R-:W-:Y:S02]  /*14e60*/  FADD.FTZ R2, R231, R3 ;  /* 0x00000003e7027221 */ /* 0x000fe40000010000 */
[----:B------:R-:W-:Y:S01]  /*14e70*/  FADD.FTZ R3, R252, R62 ;  /* 0x0000003efc037221 */ /* 0x000fe20000010000 */
[----:B------:R-:W-:Y:S01]  /*14e80*/  MUFU.EX2 R168, R106 ;  /* 0x0000006a00a87308 */ /* 0x000fe20000000800 */
[-C--:B------:R-:W-:Y:S04]  /*14e90*/  HMMA.16816.F32 R84, R64, R76.reuse, R84 ;  /* 0x0000004c4054723c */ /* 0x080fe80000001854 */
[----:B--2---:R-:W-:Y:S01]  /*14ea0*/  F2FP.PACK_AB R148, R177, R176 ;  /* 0x000000b0b194723e */ /* 0x004fe200000000ff */
        /* <DEDUP_REMOVED lines=11> */
[----:B------:R-:W2:Y:S03]  /*14f60*/  LDSM.16.MT88.4 R76, [R189+0x1000] ;  /* 0x00100000bd4c783b */ /* 0x000ea60000004200 */
[----:B------:R-:W-:Y:S01]  /*14f70*/  FADD.FTZ R60, R243, R2 ;  /* 0x00000002f33c7221 */ /* 0x000fe20000010000 */
[----:B------:R-:W-:Y:S01]  /*14f80*/  MUFU.EX2 R170, R94 ;  /* 0x0000005e00aa7308 */ /* 0x000fe20000000800 */
[----:B------:R-:W-:Y:S02]  /*14f90*/  FADD.FTZ R2, R250, R62 ;  /* 0x0000003efa027221 */ /* 0x000fe40000010000 */
[-C--:B------:R-:W-:Y:S04]  /*14fa0*/  HMMA.16816.F32 R28, R64, R80.reuse, R28 ;  /* 0x00000050401c723c */ /* 0x080fe8000000181c */
[----:B------:R-:W-:Y:S03]  /*14fb0*/  FADD.FTZ R2, R220, R2 ;  /* 0x00000002dc027221 */ /* 0x000fe60000010000 */
[----:B------:R-:W3:Y:S01]  /*14fc0*/  MUFU.EX2 R94, R126 ;  /* 0x0000007e005e7308 */ /* 0x000ee20000000800 */
[C---:B------:R-:W-:Y:S08]  /*14fd0*/  HMMA.16816.F32 R32, R68.reuse, R80, R32 ;  /* 0x000000504420723c */ /* 0x040ff00000001820 */
[-C--:B------:R-:W-:Y:S01]  /*14fe0*/  HMMA.16816.F32 R36, R68, R82.reuse, R36 ;  /* 0x000000524424723c */ /* 0x080fe20000001824 */
[----:B------:R-:W-:Y:S07]  /*14ff0*/  MUFU.EX2 R172, R93 ;  /* 0x0000005d00ac7308 */ /* 0x000fee0000000800 */
[C---:B------:R-:W-:Y:S01]  /*15000*/  HMMA.16816.F32 R40, R64.reuse, R82, R40 ;  /* 0x000000524028723c */ /* 0x040fe20000001828 */
[----:B------:R-:W4:Y:S02]  /*15010*/  LDSM.16.MT88.4 R80, [R193+0x1000] ;  /* 0x00100000c150783b */ /* 0x000f240000004200 */
[----:B------:R-:W-:Y:S01]  /*15020*/  MUFU.EX2 R93, R128 ;  /* 0x00000080005d7308 */ /* 0x000fe20000000800 */
[----:B---3--:R-:W-:Y:S04]  /*15030*/  F2FP.PACK_AB R152, R94, R98 ;  /* 0x000000625e98723e */ /* 0x008fe800000000ff */
[-C--:B-1----:R-:W-:Y:S05]  /*15040*/  HMMA.16816.F32 R44, R64, R72.reuse, R44 ;  /* 0x00000048402c723c */ /* 0x082fea000000182c */
[----:B------:R-:W-:Y:S03]  /*15050*/  MUFU.EX2 R145, R117 ;  /* 0x0000007500917308 */ /* 0x000fe60000000800 */
[C---:B------:R-:W-:Y:S07]  /*15060*/  HMMA.16816.F32 R48, R68.reuse, R72, R48 ;  /* 0x000000484430723c */ /* 0x040fee0000001830 */
[----:B------:R-:W-:Y:S01]  /*15070*/  MUFU.EX2 R144, R118 ;  /* 0x0000007600907308 */ /* 0x000fe20000000800 */
[-C--:B------:R-:W-:Y:S07]  /*15080*/  HMMA.16816.F32 R52, R68, R74.reuse, R52 ;  /* 0x0000004a4434723c */ /* 0x080fee0000001834 */
        /* <DEDUP_REMOVED lines=8> */
[----:B------:R-:W3:Y:S01]  /*15110*/  MUFU.EX2 R162, R116 ;  /* 0x0000007400a27308 */ /* 0x000ee20000000800 */
[----:B------:R-:W-:Y:S02]  /*15120*/  F2FP.PACK_AB R66, R183, R181 ;  /* 0x000000b5b742723e */ /* 0x000fe400000000ff */
[----:B------:R-:W-:Y:S02]  /*15130*/  F2FP.PACK_AB R67, R178, R179 ;  /* 0x000000b3b243723e */ /* 0x000fe400000000ff */
[----:B------:R-:W-:Y:S05]  /*15140*/  F2FP.PACK_AB R71, R140, R141 ;  /* 0x0000008d8c47723e */ /* 0x000fea00000000ff */
[-C--:B--2---:R-:W-:Y:S01]  /*15150*/  HMMA.16816.F32 R4, R64, R76.reuse, R4 ;  /* 0x0000004c4004723c */ /* 0x084fe20000001804 */
[----:B------:R-:W2:Y:S07]  /*15160*/  MUFU.EX2 R159, R160 ;  /* 0x000000a0009f7308 */ /* 0x000eae0000000800 */
[C---:B------:R-:W-:Y:S03]  /*15170*/  HMMA.16816.F32 R8, R68.reuse, R76, R8 ;  /* 0x0000004c4408723c */ /* 0x040fe60000001808 */
[----:B------:R-:W5:Y:S01]  /*15180*/  MUFU.EX2 R157, R124 ;  /* 0x0000007c009d7308 */ /* 0x000f620000000800 */
[----:B---3--:R-:W-:Y:S04]  /*15190*/  F2FP.PACK_AB R149, R162, R163 ;  /* 0x000000a3a295723e */ /* 0x008fe800000000ff */
[-C--:B------:R-:W-:Y:S08]  /*151a0*/  HMMA.16816.F32 R12, R68, R78.reuse, R12 ;  /* 0x0000004e440c723c */ /* 0x080ff0000000180c */
[C---:B------:R-:W-:Y:S01]  /*151b0*/  HMMA.16816.F32 R16, R64.reuse, R78, R16 ;  /* 0x0000004e4010723c */ /* 0x040fe20000001810 */
[----:B------:R-:W3:Y:S03]  /*151c0*/  LDSM.16.MT88.4 R76, [R189+0x1800] ;  /* 0x00180000bd4c783b */ /* 0x000ee60000004200 */
[----:B--2---:R-:W-:Y:S04]  /*151d0*/  F2FP.PACK_AB R150, R159, R161 ;  /* 0x000000a19f96723e */ /* 0x004fe800000000ff */
[-C--:B----4-:R-:W-:Y:S04]  /*151e0*/  HMMA.16816.F32 R84, R64, R80.reuse, R84 ;  /* 0x000000504054723c */ /* 0x090fe80000001854 */
[----:B-----5:R-:W-:Y:S04]  /*151f0*/  F2FP.PACK_AB R151, R157, R158 ;  /* 0x0000009e9d97723e */ /* 0x020fe800000000ff */
[C---:B------:R-:W-:Y:S08]  /*15200*/  HMMA.16816.F32 R88, R68.reuse, R80, R88 ;  /* 0x000000504458723c */ /* 0x040ff00000001858 */
[-C--:B------:R-:W-:Y:S08]  /*15210*/  HMMA.16816.F32 R20, R68, R82.reuse, R20 ;  /* 0x000000524414723c */ /* 0x080ff00000001814 */
[C---:B------:R-:W-:Y:S01]  /*15220*/  HMMA.16816.F32 R24, R64.reuse, R82, R24 ;  /* 0x000000524018723c */ /* 0x040fe20000001818 */
[----:B------:R-:W2:Y:S07]  /*15230*/  LDSM.16.MT88.4 R80, [R193+0x1800] ;  /* 0x00180000c150783b */ /* 0x000eae0000004200 */
[-C--:B------:R-:W-:Y:S08]  /*15240*/  HMMA.16816.F32 R28, R64, R100.reuse, R28 ;  /* 0x00000064401c723c */ /* 0x080ff0000000181c */
[C---:B------:R-:W-:Y:S08]  /*15250*/  HMMA.16816.F32 R32, R68.reuse, R100, R32 ;  /* 0x000000644420723c */ /* 0x040ff00000001820 */
[-C--:B------:R-:W-:Y:S08]  /*15260*/  HMMA.16816.F32 R36, R68, R102.reuse, R36 ;  /* 0x000000664424723c */ /* 0x080ff00000001824 */
[C---:B------:R-:W-:Y:S01]  /*15270*/  HMMA.16816.F32 R40, R64.reuse, R102, R40 ;  /* 0x000000664028723c */ /* 0x040fe20000001828 */
[----:B------:R-:W4:Y:S07]  /*15280*/  LDSM.16.MT88.4 R100, [R190+0x1800] ;  /* 0x00180000be64783b */ /* 0x000f2e0000004200 */
        /* <DEDUP_REMOVED lines=13> */
[-C--:B---3--:R-:W-:Y:S08]  /*15360*/  HMMA.16816.F32 R4, R64, R76.reuse, R4 ;  /* 0x0000004c4004723c */ /* 0x088ff00000001804 */
[C---:B------:R-:W-:Y:S01]  /*15370*/  HMMA.16816.F32 R8, R68.reuse, R76, R8 ;  /* 0x0000004c4408723c */ /* 0x040fe20000001808 */
[----:B------:R-:W-:Y:S07]  /*15380*/  MUFU.EX2 R77, R127 ;  /* 0x0000007f004d7308 */ /* 0x000fee0000000800 */
[-C--:B------:R-:W-:Y:S03]  /*15390*/  HMMA.16816.F32 R12, R68, R78.reuse, R12 ;  /* 0x0000004e440c723c */ /* 0x080fe6000000180c */
[----:B------:R-:W-:Y:S05]  /*153a0*/  MUFU.EX2 R76, R129 ;  /* 0x00000081004c7308 */ /* 0x000fea0000000800 */
[C---:B------:R-:W-:Y:S05]  /*153b0*/  HMMA.16816.F32 R16, R64.reuse, R78, R16 ;  /* 0x0000004e4010723c */ /* 0x040fea0000001810 */
[----:B------:R-:W3:Y:S03]  /*153c0*/  MUFU.EX2 R79, R130 ;  /* 0x00000082004f7308 */ /* 0x000ee60000000800 */
[-C--:B--2---:R-:W-:Y:S07]  /*153d0*/  HMMA.16816.F32 R84, R64, R80.reuse, R84 ;  /* 0x000000504054723c */ /* 0x084fee0000001854 */
[----:B------:R-:W2:Y:S01]  /*153e0*/  MUFU.EX2 R78, R125 ;  /* 0x0000007d004e7308 */ /* 0x000ea20000000800 */
[C---:B------:R-:W-:Y:S08]  /*153f0*/  HMMA.16816.F32 R88, R68.reuse, R80, R88 ;  /* 0x000000504458723c */ /* 0x040ff00000001858 */
[-C--:B------:R-:W-:Y:S04]  /*15400*/  HMMA.16816.F32 R20, R68, R82.reuse, R20 ;  /* 0x000000524414723c */ /* 0x080fe80000001814 */
[----:B---3--:R-:W-:Y:S04]  /*15410*/  F2FP.PACK_AB R154, R79, R93 ;  /* 0x0000005d4f9a723e */ /* 0x008fe800000000ff */
[C---:B------:R-:W-:Y:S04]  /*15420*/  HMMA.16816.F32 R24, R64.reuse, R82, R24 ;  /* 0x000000524018723c */ /* 0x040fe80000001818 */
[----:B--2---:R-:W-:Y:S04]  /*15430*/  F2FP.PACK_AB R153, R77, R78 ;  /* 0x0000004e4d99723e */ /* 0x004fe800000000ff */
[-C--:B----4-:R-:W-:Y:S08]  /*15440*/  HMMA.16816.F32 R28, R64, R100.reuse, R28 ;  /* 0x00000064401c723c */ /* 0x090ff0000000181c */
[C---:B------:R-:W-:Y:S08]  /*15450*/  HMMA.16816.F32 R32, R68.reuse, R100, R32 ;  /* 0x000000644420723c */ /* 0x040ff00000001820 */
[-C--:B------:R-:W-:Y:S08]  /*15460*/  HMMA.16816.F32 R36, R68, R102.reuse, R36 ;  /* 0x000000664424723c */ /* 0x080ff00000001824 */
[C---:B------:R-:W-:Y:S08]  /*15470*/  HMMA.16816.F32 R40, R64.reuse, R102, R40 ;  /* 0x000000664028723c */ /* 0x040ff00000001828 */
[-C--:B-1----:R-:W-:Y:S08]  /*15480*/  HMMA.16816.F32 R44, R64, R72.reuse, R44 ;  /* 0x00000048402c723c */ /* 0x082ff0000000182c */
[C---:B------:R-:W-:Y:S01]  /*15490*/  HMMA.16816.F32 R48, R68.reuse, R72, R48 ;  /* 0x000000484430723c */ /* 0x040fe20000001830 */
[----:B------:R-:W1:Y:S07]  /*154a0*/  MUFU.EX2 R72, R131 ;  /* 0x0000008300487308 */ /* 0x000e6e0000000800 */
[-C--:B------:R-:W-:Y:S08]  /*154b0*/  HMMA.16816.F32 R52, R68, R74.reuse, R52 ;  /* 0x0000004a4434723c */ /* 0x080ff00000001834 */
[----:B------:R-:W-:Y:S08]  /*154c0*/  HMMA.16816.F32 R56, R64, R74, R56 ;  /* 0x0000004a4038723c */ /* 0x000ff00000001838 */
[-C--:B------:R-:W-:Y:S01]  /*154d0*/  HMMA.16816.F32 R100, R148, R112.reuse, R4 ;  /* 0x000000709464723c */ /* 0x080fe20000001804 */
[----:B------:R-:W2:Y:S04]  /*154e0*/  LDSM.16.MT88.4 R4, [R192+0x2000] ;  /* 0x00200000c004783b */ /* 0x000ea80000004200 */
[----:B-1----:R-:W-:Y:S07]  /*154f0*/  F2FP.PACK_AB R155, R72, R76 ;  /* 0x0000004c489b723e */ /* 0x002fee00000000ff */
[C---:B------:R-:W-:Y:S07]  /*15500*/  HMMA.16816.F32 R104, R152.reuse, R112, R8 ;  /* 0x000000709868723c */ /* 0x040fee0000001808 */
[----:B------:R-:W-:Y:S01]  /*15510*/  FADD.FTZ R9, R133, R2 ;  /* 0x0000000285097221 */ /* 0x000fe20000010000 */
[-C--:B------:R-:W-:Y:S01]  /*15520*/  HMMA.16816.F32 R108, R152, R114.reuse, R12 ;  /* 0x00000072986c723c */ /* 0x080fe2000000180c */
[----:B------:R-:W3:Y:S03]  /*15530*/  LDL R12, [R1+0x4] ;  /* 0x00000400010c7983 */ /* 0x000ee60000100800 */
        /* <DEDUP_REMOVED lines=45> */
[----:B------:R-:W-:Y:S01]  /*15810*/  FADD.FTZ R4, R99, R0 ;  /* 0x0000000063047221 */ /* 0x000fe20000010000 */
[----:B------:R-:W-:Y:S01]  /*15820*/  MOV R99, R61 ;  /* 0x0000003d00637202 */ /* 0x000fe20000000f00 */
[----:B------:R-:W-:Y:S02]  /*15830*/  FADD.FTZ R2, R163, R8 ;  /* 0x00000008a3027221 */ /* 0x000fe40000010000 */
[----:B------:R-:W-:Y:S01]  /*15840*/  FADD.FTZ R0, R98, R5 ;  /* 0x0000000562007221 */ /* 0x000fe20000010000 */
[----:B------:R-:W-:Y:S04]  /*15850*/  HMMA.16816.F32 R148, R148, R6, R56 ;  /* 0x000000069494723c */ /* 0x000fe80000001838 */
[----:B------:R-:W-:Y:S01]  /*15860*/  FADD.FTZ R4, R78, R4 ;  /* 0x000000044e047221 */ /* 0x000fe20000010000 */
[----:B------:R-:W-:Y:S01]  /*15870*/  MOV R98, R95 ;  /* 0x0000005f00627202 */ /* 0x000fe20000000f00 */
[----:B------:R-:W-:Y:S02]  /*15880*/  FADD.FTZ R5, R162, R2 ;  /* 0x00000002a2057221 */ /* 0x000fe40000010000 */
[----:B------:R-:W-:Y:S01]  /*15890*/  FADD.FTZ R2, R94, R0 ;  /* 0x000000005e027221 */ /* 0x000fe20000010000 */
[----:B------:R-:W-:Y:S03]  /*158a0*/  MOV R94, R96 ;  /* 0x00000060005e7202 */ /* 0x000fe60000000f00 */
[----:B------:R-:W-:Y:S02]  /*158b0*/  FADD.FTZ R0, R77, R4 ;  /* 0x000000044d007221 */ /* 0x000fe40000010000 */
[----:B------:R-:W-:Y:S01]  /*158c0*/  FADD.FTZ R4, R93, R2 ;  /* 0x000000025d047221 */ /* 0x000fe20000010000 */
[----:B------:R-:W-:Y:S01]  /*158d0*/  MOV R93, R97 ;  /* 0x00000061005d7202 */ /* 0x000fe20000000f00 */
[----:B------:R-:W-:Y:S01]  /*158e0*/  FADD.FTZ R2, R76, R0 ;  /* 0x000000004c027221 */ /* 0x000fe20000010000 */
[----:B------:R-:W-:Y:S01]  /*158f0*/  IADD3 R0, R206, -0x1, RZ ;  /* 0xffffffffce007810 */ /* 0x000fe20007ffe0ff */
[----:B------:R-:W-:Y:S02]  /*15900*/  FADD.FTZ R3, R177, R3 ;  /* 0x00000003b1037221 */ /* 0x000fe40000010000 */
[----:B------:R-:W-:Y:S02]  /*15910*/  FADD.FTZ R2, R72, R2 ;  /* 0x0000000248027221 */ /* 0x000fe40000010000 */
[----:B------:R-:W-:Y:S02]  /*15920*/  FADD.FTZ R3, R161, R3 ;  /* 0x00000003a1037221 */ /* 0x000fe40000010000 */
[----:B------:R-:W-:Y:S01]  /*15930*/  FADD.FTZ R5, R158, R5 ;  /* 0x000000059e057221 */ /* 0x000fe20000010000 */
[----:B------:R1:W-:Y:S01]  /*15940*/  STL [R1], R2 ;  /* 0x0000000201007387 */ /* 0x0003e20000100800 */
[----:B------:R-:W-:Y:S02]  /*15950*/  FADD.FTZ R238, R159, R3 ;  /* 0x000000039fee7221 */ /* 0x000fe40000010000 */
[----:B------:R-:W-:Y:S02]  /*15960*/  FADD.FTZ R240, R157, R5 ;  /* 0x000000059df07221 */ /* 0x000fe40000010000 */
[----:B------:R-:W-:Y:S01]  /*15970*/  FADD.FTZ R251, R79, R4 ;  /* 0x000000044ffb7221 */ /* 0x000fe20000010000 */
[----:B---3--:R-:W-:Y:S02]  /*15980*/  ISETP.GT.AND P0, PT, R206, R12, PT ;  /* 0x0000000cce00720c */ /* 0x008fe40003f04270 */
[----:B------:R-:W-:Y:S11]  /*15990*/  MOV R206, R0 ;  /* 0x0000000000ce7202 */ /* 0x000ff60000000f00 */
[----:B-1----:R-:W-:-:S05]  /*159a0*/  @P0 BRA `(.L_x_2643) ;  /* 0xffffb00000000947 */ /* 0x002fca000383ffff */
.L_x_2615:
[----:B------:R-:W-:Y:S05]  /*159b0*/  BRA.DIV ~URZ, `(.L_x_2644) ;  /* 0x000085527f007947 */ /* 0x000fea000b800000 */
[----:B------:R1:W2:Y:S02]  /*159c0*/  SHFL.BFLY PT, R0, R238, 0x2, 0x1f ;  /* 0x0c401f00ee007f89 */ /* 0x0002a400000e0000 */
.L_x_2763:
[----:B--2---:R-:W-:Y:S01]  /*159d0*/  FADD.FTZ R4, R0, R238 ;  /* 0x000000ee00047221 */ /* 0x004fe20000010000 */
[----:B------:R-:W-:Y:S05]  /*159e0*/  BRA.DIV ~URZ, `(.L_x_2645) ;  /* 0x000085827f007947 */ /* 0x000fea000b800000 */
[----:B------:R-:W2:Y:S04]  /*159f0*/  LDL.LU R9, [R1] ;  /* 0x0000000001097983 */ /* 0x000ea80000300800 */
[----:B------:R-:W3:Y:S04]  /*15a00*/  SHFL.BFLY PT, R0, R240, 0x2, 0x1f ;  /* 0x0c401f00f0007f89 */ /* 0x000ee800000e0000 */
[----:B------:R-:W4:Y:S04]  /*15a10*/  SHFL.BFLY PT, R2, R251, 0x2, 0x1f ;  /* 0x0c401f00fb027f89 */ /* 0x000f2800000e0000 */
[----:B------:R-:W5:Y:S01]  /*15a20*/  SHFL.BFLY PT, R3, R4, 0x1, 0x1f ;  /* 0x0c201f0004037f89 */ /* 0x000f6200000e0000 */
[----:B---3--:R-:W-:-:S02]  /*15a30*/  FADD.FTZ R0, R0, R240 ;  /* 0x000000f000007221 */ /* 0x008fc40000010000 */
[----:B----4-:R-:W-:-:S03]  /*15a40*/  FADD.FTZ R2, R2, R251 ;  /* 0x000000fb02027221 */ /* 0x010fc60000010000 */
[----:B------:R-:W3:Y:S01]  /*15a50*/  SHFL.BFLY PT, R5, R0, 0x1, 0x1f ;  /* 0x0c201f0000057f89 */ /* 0x000ee200000e0000 */
[----:B-----5:R-:W-:-:S03]  /*15a60*/  FADD.FTZ R4, R4, R3 ;  /* 0x0000000304047221 */ /* 0x020fc60000010000 */
[----:B------:R-:W4:Y:S01]  /*15a70*/  SHFL.BFLY PT, R6, R2, 0x1, 0x1f ;  /* 0x0c201f0002067f89 */ /* 0x000f2200000e0000 */
[----:B---3--:R-:W-:Y:S02]  /*15a80*/  FADD.FTZ R5, R0, R5 ;  /* 0x0000000500057221 */ /* 0x008fe40000010000 */
[----:B----4-:R-:W-:Y:S01]  /*15a90*/  FADD.FTZ R6, R2, R6 ;  /* 0x0000000602067221 */ /* 0x010fe20000010000 */
[----:B--2---:R-:W2:Y:S02]  /*15aa0*/  SHFL.BFLY PT, R7, R9, 0x2, 0x1f ;  /* 0x0c401f0009077f89 */ /* 0x004ea400000e0000 */
[----:B--2---:R-:W-:-:S05]  /*15ab0*/  FADD.FTZ R7, R7, R9 ;  /* 0x0000000907077221 */ /* 0x004fca0000010000 */
[----:B------:R2:W3:Y:S02]  /*15ac0*/  SHFL.BFLY PT, R8, R7, 0x1, 0x1f ;  /* 0x0c201f0007087f89 */ /* 0x0004e400000e0000 */
.L_x_2764:
[----:B------:R-:W-:Y:S01]  /*15ad0*/  FSETP.NE.FTZ.AND P3, PT, R4, RZ, PT ;  /* 0x000000ff0400720b */ /* 0x000fe20003f75000 */
[----:B------:R-:W-:Y:S01]  /*15ae0*/  CS2R R2, SRZ ;  /* 0x0000000000027805 */ /* 0x000fe2000001ff00 */
[----:B------:R-:W-:Y:S02]  /*15af0*/  MOV R0, RZ ;  /* 0x000000ff00007202 */ /* 0x000fe40000000f00 */
[----:B------:R-:W-:Y:S02]  /*15b00*/  FSETP.NE.FTZ.AND P2, PT, R5, RZ, PT ;  /* 0x000000ff0500720b */ /* 0x000fe40003f55000 */
[----:B------:R-:W-:Y:S02]  /*15b10*/  FSETP.NE.FTZ.AND P1, PT, R6, RZ, PT ;  /* 0x000000ff0600720b */ /* 0x000fe40003f35000 */
[----:B------:R-:W-:Y:S02]  /*15b20*/  MOV R25, 0xff800000 ;  /* 0xff80000000197802 */ /* 0x000fe40000000f00 */
[----:B------:R-:W-:-:S02]  /*15b30*/  MOV R23, 0xff800000 ;  /* 0xff80000000177802 */ /* 0x000fc40000000f00 */
[----:B------:R-:W-:Y:S01]  /*15b40*/  MOV R24, 0xff800000 ;  /* 0xff80000000187802 */ /* 0x000fe20000000f00 */
[----:B------:R-:W4:Y:S01]  /*15b50*/  @P3 MUFU.RCP R0, R4 ;  /* 0x0000000400003308 */ /* 0x000f220000001000 */
[----:B------:R-:W-:-:S05]  /*15b60*/  MOV R22, 0xff800000 ;  /* 0xff80000000167802 */ /* 0x000fca0000000f00 */
[----:B------:R-:W-:Y:S02]  /*15b70*/  @P1 MOV R10, 0x3f317218 ;  /* 0x3f317218000a1802 */ /* 0x000fe40000000f00 */
[----:B------:R5:W-:Y:S01]  /*15b80*/  @P3 MUFU.LG2 R9, R4 ;  /* 0x0000000400093308 */ /* 0x000be20000000c00 */
[----:B----4-:R-:W-:-:S07]  /*15b90*/  FMUL.FTZ R66, R0, R100 ;  /* 0x0000006400427220 */ /* 0x010fce0000410000 */
[----:B------:R-:W-:Y:S01]  /*15ba0*/  @P2 MUFU.RCP R3, R5 ;  /* 0x0000000500032308 */ /* 0x000fe20000001000 */
[C---:B------:R-:W-:Y:S02]  /*15bb0*/  FMUL.FTZ R67, R0.reuse, R101 ;  /* 0x0000006500437220 */ /* 0x040fe40000410000 */
[C---:B------:R-:W-:Y:S02]  /*15bc0*/  FMUL.FTZ R68, R0.reuse, R112 ;  /* 0x0000007000447220 */ /* 0x040fe40000410000 */
[----:B------:R-:W-:Y:S02]  /*15bd0*/  FMUL.FTZ R69, R0, R113 ;  /* 0x0000007100457220 */ /* 0x000fe40000410000 */
[----:B---3-5:R-:W-:Y:S01]  /*15be0*/  FADD.FTZ R4, R8, R7 ;  /* 0x0000000708047221 */ /* 0x028fe20000010000 */
[----:B------:R-:W-:Y:S01]  /*15bf0*/  @P1 MUFU.RCP R2, R6 ;  /* 0x0000000600021308 */ /* 0x000fe20000001000 */
[C---:B------:R-:W-:Y:S02]  /*15c00*/  FMUL.FTZ R70, R0.reuse, R84 ;  /* 0x0000005400467220 */ /* 0x040fe40000410000 */
[----:B------:R-:W-:Y:S01]  /*15c10*/  FMUL.FTZ R71, R0, R85 ;  /* 0x0000005500477220 */ /* 0x000fe20000410000 */
[----:B------:R-:W-:Y:S01]  /*15c20*/  FSETP.NE.FTZ.AND P0, PT, R4, RZ, PT ;  /* 0x000000ff0400720b */ /* 0x000fe20003f15000 */
[----:B------:R-:W-:-:S02]  /*15c30*/  FMUL.FTZ R72, R0, R120 ;  /* 0x0000007800487220 */ /* 0x000fc40000410000 */
[C---:B------:R-:W-:Y:S01]  /*15c40*/  FMUL.FTZ R73, R0.reuse, R121 ;  /* 0x0000007900497220 */ /* 0x040fe20000410000 */
[----:B--2---:R2:W3:Y:S01]  /*15c50*/  @P2 MUFU.LG2 R7, R5 ;  /* 0x0000000500072308 */ /* 0x0044e20000000c00 */
        /* <DEDUP_REMOVED lines=8> */
[----:B--2---:R-:W-:Y:S01]  /*15ce0*/  @P2 MOV R5, 0x3f317218 ;  /* 0x3f31721800052802 */ /* 0x004fe20000000f00 */
[----:B------:R-:W2:Y:S01]  /*15cf0*/  @P1 MUFU.LG2 R0, R6 ;  /* 0x0000000600001308 */ /* 0x000ea20000000c00 */
        /* <DEDUP_REMOVED lines=8> */
[----:B--2---:R-:W-:Y:S01]  /*15d80*/  @P1 FMUL.FTZ R7, R0, 0.69314718246459960938 ;  /* 0x3f31721800071820 */ /* 0x004fe20000410000 */
[----:B------:R-:W-:Y:S01]  /*15d90*/  MOV R0, RZ ;  /* 0x000000ff00007202 */ /* 0x000fe20000000f00 */
[----:B------:R-:W-:-:S02]  /*15da0*/  FMUL.FTZ R85, R3, R123 ;  /* 0x0000007b03557220 */ /* 0x000fc40000410000 */
[C---:B------:R-:W-:Y:S02]  /*15db0*/  FMUL.FTZ R98, R3.reuse, R126 ;  /* 0x0000007e03627220 */ /* 0x040fe40000410000 */
[C---:B------:R-:W-:Y:S01]  /*15dc0*/  FMUL.FTZ R99, R3.reuse, R127 ;  /* 0x0000007f03637220 */ /* 0x040fe20000410000 */
[----:B------:R-:W2:Y:S01]  /*15dd0*/  @P0 MUFU.RCP R0, R4 ;  /* 0x0000000400000308 */ /* 0x000ea20000001000 */
        /* <DEDUP_REMOVED lines=23> */
[----:B------:R3:W4:Y:S01]  /*15f50*/  @P0 MUFU.LG2 R2, R4 ;  /* 0x0000000400020308 */ /* 0x0007220000000c00 */
[----:B------:R-:W-:Y:S02]  /*15f60*/  @P3 FMUL.FTZ R6, R3, c[0x0][0x2d0] ;  /* 0x0000b40003063a20 */ /* 0x000fe40000410000 */
[----:B------:R-:W-:Y:S02]  /*15f70*/  @P1 FMUL.FTZ R3, R10, c[0x0][0x2d0] ;  /* 0x0000b4000a031a20 */ /* 0x000fe40000410000 */
[----:B------:R-:W-:Y:S02]  /*15f80*/  @P3 FMUL.FTZ R9, R9, 0.69314718246459960938 ;  /* 0x3f31721809093820 */ /* 0x000fe40000410000 */
[----:B------:R-:W-:Y:S01]  /*15f90*/  @P1 FFMA.FTZ R25, R3, R95, R7 ;  /* 0x0000005f03191223 */ /* 0x000fe20000010007 */
[----:B------:R-:W-:Y:S01]  /*15fa0*/  @P0 MOV R3, 0x3f317218 ;  /* 0x3f31721800030802 */ /* 0x000fe20000000f00 */
[----:B------:R-:W-:Y:S02]  /*15fb0*/  @P2 FMUL.FTZ R5, R5, c[0x0][0x2d0] ;  /* 0x0000b40005052a20 */ /* 0x000fe40000410000 */
[----:B--2---:R-:W-:-:S02]  /*15fc0*/  FMUL.FTZ R30, R0, R106 ;  /* 0x0000006a001e7220 */ /* 0x004fc40000410000 */
[----:B------:R-:W-:Y:S02]  /*15fd0*/  @P0 FMUL.FTZ R3, R3, c[0x0][0x2d0] ;  /* 0x0000b40003030a20 */ /* 0x000fe40000410000 */
[----:B------:R-:W-:Y:S01]  /*15fe0*/  FMUL.FTZ R31, R0, R107 ;  /* 0x0000006b001f7220 */ /* 0x000fe20000410000 */
[----:B---3--:R-:W-:Y:S01]  /*15ff0*/  MOV R4, 0x1 ;  /* 0x0000000100047802 */ /* 0x008fe20000000f00 */
[----:B----4-:R-:W-:Y:S02]  /*16000*/  @P0 FMUL.FTZ R2, R2, 0.69314718246459960938 ;  /* 0x3f31721802020820 */ /* 0x010fe40000410000 */
        /* <DEDUP_REMOVED lines=18> */
.L_x_2510:
        /* <DEDUP_REMOVED lines=19> */
.L_x_2647:
[----:B---3--:R-:W-:Y:S05]  /*16260*/  BSYNC B0 ;  /* 0x0000000000007941 */ /* 0x008fea0003800000 */
.L_x_2646:
        /* <DEDUP_REMOVED lines=101> */
.L_x_2650:
        /* <DEDUP_REMOVED lines=132> */
.L_x_2765:
[----:B------:R-:W-:Y:S05]  /*17100*/  BRA.DIV ~URZ, `(.L_x_2653) ;  /* 0x000071227f007947 */ /* 0x000fea000b800000 */
[----:B------:R3:W4:Y:S02]  /*17110*/  SHFL.IDX PT, R2, R6, RZ, 0x181f ;  /* 0x00181fff06027589 */ /* 0x00072400000e0000 */
.L_x_2766:
        /* <DEDUP_REMOVED lines=14> */
.L_x_2767:
        /* <DEDUP_REMOVED lines=8> */
.L_x_2768:
[----:B------:R-:W-:Y:S05]  /*17280*/  BRA.DIV ~URZ, `(.L_x_2656) ;  /* 0x000071527f007947 */ /* 0x000fea000b800000 */
[----:B-1----:R1:W2:Y:S02]  /*17290*/  SHFL.IDX PT, R2, R6, 0x2, 0x181f ;  /* 0x00581f0006027f89 */ /* 0x0022a400000e0000 */
.L_x_2769:
        /* <DEDUP_REMOVED lines=9> */
.L_x_2770:
        /* <DEDUP_REMOVED lines=8> */
.L_x_2771:
[----:B------:R-:W-:Y:S05]  /*173b0*/  BRA.DIV ~URZ, `(.L_x_2659) ;  /* 0x000071d27f007947 */ /* 0x000fea000b800000 */
[----:B--2---:R2:W1:Y:S02]  /*173c0*/  SHFL.IDX PT, R2, R6, 0x4, 0x181f ;  /* 0x00981f0006027f89 */ /* 0x00446400000e0000 */
.L_x_2772:
        /* <DEDUP_REMOVED lines=9> */
.L_x_2773:
        /* <DEDUP_REMOVED lines=8> */
.L_x_2774:
[----:B------:R-:W-:Y:S05]  /*174e0*/  BRA.DIV ~URZ, `(.L_x_2662) ;  /* 0x000072527f007947 */ /* 0x000fea000b800000 */
[----:B--2---:R2:W3:Y:S02]  /*174f0*/  SHFL.IDX PT, R2, R6, 0x6, 0x181f ;  /* 0x00d81f0006027f89 */ /* 0x0044e400000e0000 */
.L_x_2775:
        /* <DEDUP_REMOVED lines=9> */
.L_x_2776:
        /* <DEDUP_REMOVED lines=8> */
.L_x_2651:
        /* <DEDUP_REMOVED lines=33> */
.L_x_2777:
[----:B------:R-:W-:Y:S05]  /*17820*/  BRA.DIV ~URZ, `(.L_x_2666) ;  /* 0x000070c27f007947 */ /* 0x000fea000b800000 */
[----:B------:R3:W4:Y:S02]  /*17830*/  SHFL.IDX PT, R0, R12, RZ, 0x1c1f ;  /* 0x001c1fff0c007589 */ /* 0x00072400000e0000 */
.L_x_2778:
        /* <DEDUP_REMOVED lines=28> */
[C---:B------:R-:W-:Y:S02]  /*17a00*/  IADD3 R11, R248.reuse, 0x28, RZ ;  /* 0x00000028f80b7810 */ /* 0x040fe40007ffe0ff */
[----:B----4-:R-:W-:Y:S01]  /*17a10*/  @!P1 LEA R6, P0, R9, R0, 0x2 ;  /* 0x0000000009069211 */ /* 0x010fe200078010ff */
[----:B------:R2:W-:Y:S01]  /*17a20*/  @!P3 ST.E.64 [R2.64], R70 ;  /* 0x000000460200b985 */ /* 0x0005e2000c101b06 */
[----:B------:R-:W-:Y:S02]  /*17a30*/  ISETP.GE.AND P4, PT, R11, c[0x0][0x3c8], PT ;  /* 0x0000f2000b007a0c */ /* 0x000fe40003f86270 */
[----:B------:R-:W-:Y:S02]  /*17a40*/  @!P1 LEA.HI.X R7, R9, R4, R10, 0x2, P0 ;  /* 0x0000000409079211 */ /* 0x000fe400000f140a */
[----:B------:R-:W-:-:S02]  /*17a50*/  IADD3 R9, R248, 0x20, RZ ;  /* 0x00000020f8097810 */ /* 0x000fc40007ffe0ff */
[C---:B------:R-:W-:Y:S01]  /*17a60*/  IADD3 R13, R248.reuse, 0x30, RZ ;  /* 0x00000030f80d7810 */ /* 0x040fe20007ffe0ff */
        /* <DEDUP_REMOVED lines=10> */
[C---:B------:R-:W-:Y:S02]  /*17b10*/  IADD3 R14, R248.reuse, 0x30, RZ ;  /* 0x00000030f80e7810 */ /* 0x040fe40007ffe0ff */
[C---:B----4-:R-:W-:Y:S01]  /*17b20*/  @!P3 LEA R6, P0, R13.reuse, R0, 0x2 ;  /* 0x000000000d06b211 */ /* 0x050fe200078010ff */
        /* <DEDUP_REMOVED lines=9> */
.L_x_2668:
[----:B------:R-:W-:Y:S05]  /*17bc0*/  BSYNC B0 ;  /* 0x0000000000007941 */ /* 0x000fea0003800000 */
.L_x_2667:
[----:B------:R-:W-:Y:S05]  /*17bd0*/  BRA.DIV ~URZ, `(.L_x_2669) ;  /* 0x00006d827f007947 */ /* 0x000fea000b800000 */
[----:B--2---:R2:W1:Y:S04]  /*17be0*/  SHFL.IDX PT, R4, R5, 0x1, 0x1c1f ;  /* 0x003c1f0005047f89 */ /* 0x00446800000e0000 */
[----:B----4-:R2:W4:Y:S02]  /*17bf0*/  SHFL.IDX PT, R0, R12, 0x1, 0x1c1f ;  /* 0x003c1f000c007f89 */ /* 0x01052400000e0000 */
.L_x_2779:
[----:B------:R-:W-:Y:S01]  /*17c00*/  BSSY B0, `(.L_x_2670) ;  /* 0x0000038000007945 */ /* 0x000fe20003800000 */
[----:B------:R-:W-:Y:S05]  /*17c10*/  @P6 BRA `(.L_x_2671) ;  /* 0x0000036000006947 */ /* 0x000fea0003800000 */
[C---:B------:R-:W-:Y:S02]  /*17c20*/  ISETP.GE.AND P1, PT, R248.reuse, c[0x0][0x3c8], PT ;  /* 0x0000f200f8007a0c */ /* 0x040fe40003f26270 */
[C---:B------:R-:W-:Y:S02]  /*17c30*/  IADD3 R6, R248.reuse, 0x8, RZ ;  /* 0x00000008f8067810 */ /* 0x040fe40007ffe0ff */
[----:B------:R-:W-:Y:S02]  /*17c40*/  IADD3 R13, R248, 0x10, RZ ;  /* 0x00000010f80d7810 */ /* 0x000fe40007ffe0ff */
[----:B------:R-:W-:-:S02]  /*17c50*/  ISETP.GE.AND P0, PT, R6, c[0x0][0x3c8], PT ;  /* 0x0000f20006007a0c */ /* 0x000fc40003f06270 */
[C---:B------:R-:W-:Y:S02]  /*17c60*/  IADD3 R10, R248.reuse, 0x18, RZ ;  /* 0x00000018f80a7810 */ /* 0x040fe40007ffe0ff */
        /* <DEDUP_REMOVED lines=26> */
[----:B-1----:R-:W-:Y:S02]  /*17e10*/  @!P4 LEA R2, P0, R10, R0, 0x2 ;  /* 0x000000000a02c211 */ /* 0x002fe400078010ff */
[----:B------:R-:W-:Y:S02]  /*17e20*/  IADD3 R16, R248, 0x28, RZ ;  /* 0x00000028f8107810 */ /* 0x000fe40007ffe0ff */
[----:B------:R-:W-:Y:S02]  /*17e30*/  @!P4 LEA.HI.X R3, R10, R4, R11, 0x2, P0 ;  /* 0x000000040a03c211 */ /* 0x000fe400000f140b */
[C---:B------:R-:W-:Y:S02]  /*17e40*/  @!P5 LEA R10, P0, R17.reuse, R0, 0x2 ;  /* 0x00000000110ad211 */ /* 0x040fe400078010ff */
        /* <DEDUP_REMOVED lines=19> */
.L_x_2671:
[----:B------:R-:W-:Y:S05]  /*17f80*/  BSYNC B0 ;  /* 0x0000000000007941 */ /* 0x000fea0003800000 */
.L_x_2670:
[----:B------:R-:W-:Y:S05]  /*17f90*/  BRA.DIV ~URZ, `(.L_x_2672) ;  /* 0x00006a927f007947 */ /* 0x000fea000b800000 */
[----:B-1----:R1:W2:Y:S02]  /*17fa0*/  SHFL.IDX PT, R4, R5, 0x2, 0x1c1f ;  /* 0x005c1f0005047f89 */ /* 0x0022a400000e0000 */
.L_x_2780:
[----:B------:R-:W-:Y:S05]  /*17fb0*/  BRA.DIV ~URZ, `(.L_x_2673) ;  /* 0x00006ae27f007947 */ /* 0x000fea000b800000 */
[----:B----4-:R4:W1:Y:S02]  /*17fc0*/  SHFL.IDX PT, R0, R12, 0x2, 0x1c1f ;  /* 0x005c1f000c007f89 */ /* 0x01086400000e0000 */
.L_x_2781:
[----:B------:R-:W-:Y:S01]  /*17fd0*/  LOP3.LUT P0, RZ, R204, 0x1, RZ, 0xc0, !PT ;  /* 0x00000001ccff7812 */ /* 0x000fe2000780c0ff */
[----:B------:R-:W-:-:S12]  /*17fe0*/  BSSY B0, `(.L_x_2674) ;  /* 0x0000038000007945 */ /* 0x000fd80003800000 */
[----:B------:R-:W-:Y:S05]  /*17ff0*/  @P0 BRA `(.L_x_2675) ;  /* 0x0000036000000947 */ /* 0x000fea0003800000 */
[C---:B------:R-:W-:Y:S02]  /*18000*/  IADD3 R13, R248.reuse, 0x8, RZ ;  /* 0x00000008f80d7810 */ /* 0x040fe40007ffe0ff */
[C---:B------:R-:W-:Y:S02]  /*18010*/  ISETP.GE.AND P1, PT, R248.reuse, c[0x0][0x3c8], PT ;  /* 0x0000f200f8007a0c */ /* 0x040fe40003f26270 */
        /* <DEDUP_REMOVED lines=18> */
[C---:B------:R-:W-:Y:S01]  /*18140*/  IADD3 R17, R248.reuse, 0x28, RZ ;  /* 0x00000028f8117810 */ /* 0x040fe20007ffe0ff */
[----:B------:R1:W-:Y:S01]  /*18150*/  @!P0 ST.E.64 [R2.64], R34 ;  /* 0x0000002202008985 */ /* 0x0003e2000c101b06 */
[----:B------:R-:W-:Y:S02]  /*18160*/  @!P4 LEA.HI.X R9, R11, R4, R13, 0x2, P2 ;  /* 0x000000040b09c211 */ /* 0x000fe400010f140d */
[C---:B------:R-:W-:Y:S02]  /*18170*/  IADD3 R11, R248.reuse, 0x18, RZ ;  /* 0x00000018f80b7810 */ /* 0x040fe40007ffe0ff */
[C---:B------:R-:W-:Y:S01]  /*18180*/  IADD3 R15, R248.reuse, 0x30, RZ ;  /* 0x00000030f80f7810 */ /* 0x040fe20007ffe0ff */
[----:B------:R2:W-:Y:S01]  /*18190*/  @!P4 ST.E.64 [R8.64], R38 ;  /* 0x000000260800c985 */ /* 0x0005e2000c101b06 */
[----:B------:R-:W-:Y:S02]  /*181a0*/  ISETP.GE.AND P2, PT, R17, c[0x0][0x3c8], PT ;  /* 0x0000f20011007a0c */ /* 0x000fe40003f46270 */
[----:B------:R-:W-:-:S02]  /*181b0*/  IADD3 R13, R248, 0x38, RZ ;  /* 0x00000038f80d7810 */ /* 0x000fc40007ffe0ff */
[----:B------:R-:W-:Y:S02]  /*181c0*/  SHF.R.S32.HI R11, RZ, 0x1f, R11 ;  /* 0x0000001fff0b7819 */ /* 0x000fe4000001140b */
[----:B------:R-:W-:Y:S02]  /*181d0*/  ISETP.GE.AND P1, PT, R15, c[0x0][0x3c8], PT ;  /* 0x0000f2000f007a0c */ /* 0x000fe40003f26270 */
[C---:B------:R-:W-:Y:S02]  /*181e0*/  IADD3 R16, R248.reuse, 0x20, RZ ;  /* 0x00000020f8107810 */ /* 0x040fe40007ffe0ff */
        /* <DEDUP_REMOVED lines=23> */
.L_x_2675:
[----:B------:R-:W-:Y:S05]  /*18360*/  BSYNC B0 ;  /* 0x0000000000007941 */ /* 0x000fea0003800000 */
.L_x_2674:
[----:B------:R-:W-:Y:S05]  /*18370*/  BRA.DIV ~URZ, `(.L_x_2676) ;  /* 0x000067927f007947 */ /* 0x000fea000b800000 */
[----:B--2---:R2:W3:Y:S04]  /*18380*/  SHFL.IDX PT, R4, R5, 0x3, 0x1c1f ;  /* 0x007c1f0005047f89 */ /* 0x0044e800000e0000 */
[----:B-1----:R2:W1:Y:S02]  /*18390*/  SHFL.IDX PT, R0, R12, 0x3, 0x1c1f ;  /* 0x007c1f000c007f89 */ /* 0x00246400000e0000 */
.L_x_2782:
[----:B------:R-:W-:-:S13]  /*183a0*/  LOP3.LUT P0, RZ, R204, 0x2, RZ, 0xc0, !PT ;  /* 0x00000002ccff7812 */ /* 0x000fda000780c0ff */
[----:B------:R-:W-:Y:S05]  /*183b0*/  @P0 BRA `(.L_x_2664) ;  /* 0x00000ff000000947 */ /* 0x000fea0003800000 */
[C---:B------:R-:W-:Y:S02]  /*183c0*/  ISETP.GE.AND P0, PT, R248.reuse, c[0x0][0x3c8], PT ;  /* 0x0000f200f8007a0c */ /* 0x040fe40003f06270 */
[----:B------:R-:W-:Y:S02]  /*183d0*/  IADD3 R10, R248, 0x8, RZ ;  /* 0x00000008f80a7810 */ /* 0x000fe40007ffe0ff */
[----:B--2---:R-:W-:Y:S02]  /*183e0*/  SHF.R.S32.HI R5, RZ, 0x1f, R248 ;  /* 0x0000001fff057819 */ /* 0x004fe400000114f8 */
[----:B------:R-:W-:Y:S02]  /*183f0*/  ISETP.GE.AND P5, PT, R10, c[0x0][0x3c8], PT ;  /* 0x0000f2000a007a0c */ /* 0x000fe40003fa6270 */
[C---:B---34-:R-:W-:Y:S02]  /*18400*/  IADD3 R12, R248.reuse, 0x18, RZ ;  /* 0x00000018f80c7810 */ /* 0x058fe40007ffe0ff */
[----:B------:R-:W-:-:S02]  /*18410*/  IADD3 R8, R248, 0x10, RZ ;  /* 0x00000010f8087810 */ /* 0x000fc40007ffe0ff */
[C---:B------:R-:W-:Y:S02]  /*18420*/  IADD3 R11, R248.reuse, 0x8, RZ ;  /* 0x00000008f80b7810 */ /* 0x040fe40007ffe0ff */
[----:B-1----:R-:W-:Y:S02]  /*18430*/  @!P0 LEA R2, P1, R248, R0, 0x2 ;  /* 0x00000000f8028211 */ /* 0x002fe400078210ff */
[----:B------:R-:W-:Y:S02]  /*18440*/  ISETP.GE.AND P3, PT, R12, c[0x0][0x3c8], PT ;  /* 0x0000f2000c007a0c */ /* 0x000fe40003f66270 */
[----:B------:R-:W-:Y:S02]  /*18450*/  @!P0 LEA.HI.X R3, R248, R4, R5, 0x2, P1 ;  /* 0x00000004f8038211 */ /* 0x000fe400008f1405 */
[----:B------:R-:W-:Y:S02]  /*18460*/  ISETP.GE.AND P4, PT, R8, c[0x0][0x3c8], PT ;  /* 0x0000f20008007a0c */ /* 0x000fe40003f86270 */
[----:B------:R-:W-:Y:S01]  /*18470*/  SHF.R.S32.HI R11, RZ, 0x1f, R11 ;  /* 0x0000001fff0b7819 */ /* 0x000fe2000001140b */
[----:B------:R1:W-:Y:S01]  /*18480*/  @!P0 ST.E.64 [R2.64], R30 ;  /* 0x0000001e02008985 */ /* 0x0003e2000c101b06 */
[----:B------:R-:W-:-:S02]  /*18490*/  @!P5 LEA R6, P0, R10, R0, 0x2 ;  /* 0x000000000a06d211 */ /* 0x000fc400078010ff */
[----:B------:R-:W-:Y:S02]  /*184a0*/  IADD3 R9, R248, 0x10, RZ ;  /* 0x00000010f8097810 */ /* 0x000fe40007ffe0ff */
[----:B------:R-:W-:Y:S02]  /*184b0*/  @!P5 LEA.HI.X R7, R10, R4, R11, 0x2, P0 ;  /* 0x000000040a07d211 */ /* 0x000fe400000f140b */
[----:B------:R-:W-:Y:S02]  /*184c0*/  SHF.R.S32.HI R9, RZ, 0x1f, R9 ;  /* 0x0000001fff097819 */ /* 0x000fe40000011409 */
[----:B------:R-:W-:Y:S01]  /*184d0*/  IADD3 R15, R248, 0x20, RZ ;  /* 0x00000020f80f7810 */ /* 0x000fe20007ffe0ff */
[----:B------:R-:W-:Y:S01]  /*184e0*/  @!P5 ST.E.64 [R6.64], R36 ;  /* 0x000000240600d985 */ /* 0x000fe2000c101b06 */
[----:B------:R-:W-:Y:S02]  /*184f0*/  @!P3 LEA R10, P5, R12, R0, 0x2 ;  /* 0x000000000c0ab211 */ /* 0x000fe400078a10ff */
[----:B------:R-:W-:-:S02]  /*18500*/  IADD3 R13, R248, 0x28, RZ ;  /* 0x00000028f80d7810 */ /* 0x000fc40007ffe0ff */
[C---:B------:R-:W-:Y:S02]  /*18510*/  IADD3 R5, R248.reuse, 0x30, RZ ;  /* 0x00000030f8057810 */ /* 0x040fe40007ffe0ff */
        /* <DEDUP_REMOVED lines=36> */
.L_x_2649:
        /* <DEDUP_REMOVED lines=20> */
.L_x_2677:
        /* <DEDUP_REMOVED lines=21> */
[----:B------:R3:W1:Y:S08]  /*189f0*/  LDC.64 R16, c[0x0][R2+0x178] ;  /* 0x00005e0002107b82 */ /* 0x0006700000000a00 */
        /* <DEDUP_REMOVED lines=11> */
[----:B-1----:R-:W-:-:S05]  /*18ab0*/  @P0 IMAD.HI.U32 R15, R14, c[0x0][0x4ec], RZ ;  /* 0x00013b000e0f0a27 */ /* 0x002fca00078e00ff */
[----:B------:R-:W-:Y:S02]  /*18ac0*/  @P0 SHF.R.U32.HI R2, RZ, c[0x0][0x4f0], R15 ;  /* 0x00013c00ff020a19 */ /* 0x000fe4000001160f */
[----:B------:R-:W-:-:S03]  /*18ad0*/  IADD3 R15, P1, P0, R4, R6, R0 ;  /* 0x00000006040f7210 */ /* 0x000fc6000783e000 */
[----:B------:R-:W-:Y:S01]  /*18ae0*/  IMAD.MOV R6, RZ, RZ, -R2 ;  /* 0x000000ffff067224 */ /* 0x000fe200078e0a02 */
[----:B------:R-:W-:Y:S02]  /*18af0*/  IADD3.X R9, R7, R9, R19, P1, P0 ;  /* 0x0000000907097210 */ /* 0x000fe40000fe0413 */
[----:B--2---:R-:W-:-:S05]  /*18b00*/  SEL R3, R22, RZ, P2 ;  /* 0x000000ff16037207 */ /* 0x004fca0001000000 */
[-C--:B------:R-:W-:Y:S02]  /*18b10*/  IMAD R8, R17, R3.reuse, RZ ;  /* 0x0000000311087224 */ /* 0x080fe400078e02ff */
        /* <DEDUP_REMOVED lines=19> */
.L_x_2679:
[----:B------:R-:W-:Y:S05]  /*18c50*/  BSYNC B0 ;  /* 0x0000000000007941 */ /* 0x000fea0003800000 */
.L_x_2678:
        /* <DEDUP_REMOVED lines=37> */
.L_x_2783:
[----:B------:R-:W-:Y:S05]  /*18eb0*/  BRA.DIV ~URZ, `(.L_x_2681) ;  /* 0x00005d927f007947 */ /* 0x000fea000b800000 */
[----:B------:R3:W4:Y:S02]  /*18ec0*/  SHFL.IDX PT, R2, R6, RZ, 0x181f ;  /* 0x00181fff06027589 */ /* 0x00072400000e0000 */
.L_x_2784:
        /* <DEDUP_REMOVED lines=15> */
.L_x_2785:
        /* <DEDUP_REMOVED lines=8> */
.L_x_2786:
[----:B------:R-:W-:Y:S05]  /*19040*/  BRA.DIV ~URZ, `(.L_x_2684) ;  /* 0x00005db27f007947 */ /* 0x000fea000b800000 */
[----:B-1----:R1:W2:Y:S02]  /*19050*/  SHFL.IDX PT, R2, R6, 0x2, 0x181f ;  /* 0x00581f0006027f89 */ /* 0x0022a400000e0000 */
.L_x_2787:
        /* <DEDUP_REMOVED lines=9> */
.L_x_2788:
        /* <DEDUP_REMOVED lines=8> */
.L_x_2789:
[----:B------:R-:W-:Y:S05]  /*19170*/  BRA.DIV ~URZ, `(.L_x_2687) ;  /* 0x00005e327f007947 */ /* 0x000fea000b800000 */
[----:B--2---:R2:W1:Y:S02]  /*19180*/  SHFL.IDX PT, R2, R6, 0x4, 0x181f ;  /* 0x00981f0006027f89 */ /* 0x00446400000e0000 */
.L_x_2790:
        /* <DEDUP_REMOVED lines=9> */
.L_x_2791:
        /* <DEDUP_REMOVED lines=8> */
.L_x_2792:
[----:B------:R-:W-:Y:S05]  /*192a0*/  BRA.DIV ~URZ, `(.L_x_2690) ;  /* 0x00005eb27f007947 */ /* 0x000fea000b800000 */
[----:B--2---:R2:W3:Y:S02]  /*192b0*/  SHFL.IDX PT, R2, R6, 0x6, 0x181f ;  /* 0x00d81f0006027f89 */ /* 0x0044e400000e0000 */
.L_x_2793:
        /* <DEDUP_REMOVED lines=9> */
.L_x_2794:
[----:B------:R-:W-:Y:S02]  /*19350*/  IADD3 R0, R0, 0x70, RZ ;  /* 0x0000007000007810 */ /* 0x000fe40007ffe0ff */
[----:B-12---:R-:W-:Y:S02]  /*19360*/  SHF.R.S32.HI R6, RZ, 0x1f, R205 ;  /* 0x0000001fff067819 */ /* 0x006fe400000114cd */
[----:B------:R-:W-:-:S13]  /*19370*/  ISETP.GE.OR P0, PT, R0, R4, P2 ;  /* 0x000000040000720c */ /* 0x000fda0001706670 */
[----:B----4-:R-:W-:-:S04]  /*19380*/  @!P0 LEA R2, P1, R205, R2, 0x1 ;  /* 0x00000002cd028211 */ /* 0x010fc800078208ff */
[----:B---3--:R-:W-:-:S05]  /*19390*/  @!P0 LEA.HI.X R3, R205, R5, R6, 0x1, P1 ;  /* 0x00000005cd038211 */ /* 0x008fca00008f0c06 */
[----:B------:R1:W-:Y:S04]  /*193a0*/  @!P0 ST.E.128 [R2.64], RZ ;  /* 0x000000ff02008985 */ /* 0x0003e8000c101d06 */
.L_x_2664:
[----:B------:R-:W-:Y:S05]  /*193b0*/  BSYNC B1 ;  /* 0x0000000000017941 */ /* 0x000fea0003800000 */
.L_x_2648:
        /* <DEDUP_REMOVED lines=15> */
.L_x_2795:
[----:B------:R-:W-:Y:S05]  /*194b0*/  BRA.DIV ~URZ, `(.L_x_2694) ;  /* 0x00005e527f007947 */ /* 0x000fea000b800000 */
[----:B------:R3:W4:Y:S02]  /*194c0*/  SHFL.IDX PT, R8, R60, 0x1, 0x1f ;  /* 0x00201f003c087f89 */ /* 0x00072400000e0000 */
.L_x_2796:
        /* <DEDUP_REMOVED lines=19> */
.L_x_2797:
        /* <DEDUP_REMOVED lines=16> */
.L_x_2798:
[----:B---3--:R-:W-:Y:S01]  /*19700*/  IMAD R0, R0, c[0x0][0x538], RZ ;  /* 0x00014e0000007a24 */ /* 0x008fe200078e02ff */
[----:B------:R-:W-:Y:S04]  /*19710*/  BSSY B1, `(.L_x_2697) ;  /* 0x00000ce000017945 */ /* 0x000fe80003800000 */
[----:B----4-:R-:W-:-:S04]  /*19720*/  IADD3 R8, R0, R8, RZ ;  /* 0x0000000800087210 */ /* 0x010fc80007ffe0ff */
[----:B--2---:R-:W-:-:S13]  /*19730*/  ISETP.GT.AND P0, PT, R8, R9, PT ;  /* 0x000000090800720c */ /* 0x004fda0003f04270 */
[----:B------:R-:W-:Y:S05]  /*19740*/  @P0 BRA `(.L_x_2698) ;  /* 0x0000025000000947 */ /* 0x000fea0003800000 */
.L_x_2702:
        /* <DEDUP_REMOVED lines=17> */
.L_x_2799:
        /* <DEDUP_REMOVED lines=16> */
.L_x_2800:
[----:B--2---:R-:W-:-:S05]  /*19960*/  IMAD R0, R0, c[0x0][0x538], RZ ;  /* 0x00014e0000007a24 */ /* 0x004fca00078e02ff */
[----:B------:R-:W-:-:S04]  /*19970*/  IADD3 R8, R0, R8, RZ ;  /* 0x0000000800087210 */ /* 0x000fc80007ffe0ff */
[----:B------:R-:W-:-:S13]  /*19980*/  ISETP.GT.AND P0, PT, R8, R9, PT ;  /* 0x000000090800720c */ /* 0x000fda0003f04270 */
[----:B-1----:R-:W-:Y:S05]  /*19990*/  @!P0 BRA `(.L_x_2702) ;  /* 0xfffffdb000008947 */ /* 0x002fea000383ffff */
.L_x_2698:
[----:B------:R-:W-:-:S05]  /*199a0*/  IADD3 R5, -R0, R8, RZ ;  /* 0x0000000800057210 */ /* 0x000fca0007ffe1ff */
[----:B------:R-:W-:-:S05]  /*199b0*/  IMAD R0, R4, c[0x0][0x538], R5 ;  /* 0x00014e0004007a24 */ /* 0x000fca00078e0205 */
[----:B------:R-:W-:Y:S01]  /*199c0*/  ISETP.GT.AND P0, PT, R0, R9, PT ;  /* 0x000000090000720c */ /* 0x000fe20003f04270 */
[----:B------:R-:W-:-:S12]  /*199d0*/  BRA.DIV ~URZ, `(.L_x_2703) ;  /* 0x00005d927f007947 */ /* 0x000fd8000b800000 */
[----:B------:R-:W-:-:S03]  /*199e0*/  VOTE.ANY R10, PT, !P0 ;  /* 0x00000000000a7806 */ /* 0x000fc600040e0100 */
.L_x_2801:
[----:B------:R-:W2:Y:S01]  /*199f0*/  LDL.LU R2, [R1+0x4c] ;  /* 0x00004c0001027983 */ /* 0x000ea20000300800 */
[----:B------:R-:W2:Y:S02]  /*19a00*/  POPC R0, R10 ;  /* 0x0000000a00007309 */ /* 0x000ea40000000000 */
[----:B--2---:R-:W-:-:S05]  /*19a10*/  IADD3 R2, R0, R2, RZ ;  /* 0x0000000200027210 */ /* 0x004fca0007ffe0ff */
[----:B------:R2:W-:Y:S01]  /*19a20*/  STL [R1+0x4c], R2 ;  /* 0x00004c0201007387 */ /* 0x0005e20000100800 */
[----:B------:R-:W-:Y:S05]  /*19a30*/  BRA.DIV ~URZ, `(.L_x_2704) ;  /* 0x00005d827f007947 */ /* 0x000fea000b800000 */
[----:B------:R3:W4:Y:S04]  /*19a40*/  SHFL.IDX PT, R8, R6, R0, 0x1f ;  /* 0x00001f0006087589 */ /* 0x00072800000e0000 */
[----:B------:R3:W1:Y:S02]  /*19a50*/  SHFL.IDX PT, R7, R7, R0, 0x1f ;  /* 0x00001f0007077589 */ /* 0x00066400000e0000 */
.L_x_2802:
[----:B------:R-:W-:Y:S01]  /*19a60*/  ISETP.NE.AND P0, PT, R10, RZ, PT ;  /* 0x000000ff0a00720c */ /* 0x000fe20003f05270 */
[----:B------:R-:W-:-:S12]  /*19a70*/  BSSY B0, `(.L_x_2705) ;  /* 0x0000005000007945 */ /* 0x000fd80003800000 */
[----:B------:R-:W-:Y:S05]  /*19a80*/  @!P0 BRA `(.L_x_2706) ;  /* 0x0000003000008947 */ /* 0x000fea0003800000 */
[----:B---3--:R-:W-:Y:S01]  /*19a90*/  IADD3 R0, R0, -0x1, RZ ;  /* 0xffffffff00007810 */ /* 0x008fe20007ffe0ff */
[----:B------:R-:W-:Y:S05]  /*19aa0*/  BRA.DIV ~URZ, `(.L_x_2707) ;  /* 0x00005de27f007947 */ /* 0x000fea000b800000 */
[----:B------:R3:W2:Y:S02]  /*19ab0*/  SHFL.IDX PT, R11, R4, R0, 0x1f ;  /* 0x00001f00040b7589 */ /* 0x0006a400000e0000 */
.L_x_2706:
[----:B------:R-:W-:Y:S05]  /*19ac0*/  BSYNC B0 ;  /* 0x0000000000007941 */ /* 0x000fea0003800000 */
.L_x_2705:
        /* <DEDUP_REMOVED lines=68> */
.L_x_2709:
        /* <DEDUP_REMOVED lines=68> */
.L_x_2710:
[----:B------:R-:W-:Y:S05]  /*1a350*/  BSYNC B0 ;  /* 0x0000000000007941 */ /* 0x000fea0003800000 */
.L_x_2708:
[----:B------:R-:W-:-:S04]  /*1a360*/  LOP3.LUT R2, RZ, R2, RZ, 0x33, !PT ;  /* 0x00000002ff027212 */ /* 0x000fc800078e33ff */
[----:B-1----:R-:W-:-:S05]  /*1a370*/  IADD3 R0, R2, R8, RZ ;  /* 0x0000000802007210 */ /* 0x002fca0007ffe0ff */
[----:B------:R1:W-:Y:S01]  /*1a380*/  STL [R1+0x44], R0 ;  /* 0x0000440001007387 */ /* 0x0003e20000100800 */
[----:B------:R-:W-:Y:S05]  /*1a390*/  BRA `(.L_x_2711) ;  /* 0x0000005000007947 */ /* 0x000fea0003800000 */
.L_x_2699:
[----:B------:R-:W-:Y:S01]  /*1a3a0*/  MOV R0, c[0x0][0x53c] ;  /* 0x00014f0000007a02 */ /* 0x000fe20000000f00 */
[----:B------:R2:W-:Y:S04]  /*1a3b0*/  STL [R1+0x40], R9 ;  /* 0x0000400901007387 */ /* 0x0005e80000100800 */
[----:B------:R2:W-:Y:S04]  /*1a3c0*/  STL [R1+0x44], RZ ;  /* 0x000044ff01007387 */ /* 0x0005e80000100800 */
[----:B------:R2:W-:Y:S04]  /*1a3d0*/  STL [R1+0x48], RZ ;  /* 0x000048ff01007387 */ /* 0x0005e80000100800 */
[----:B------:R2:W-:Y:S02]  /*1a3e0*/  STL [R1+0x4c], R0 ;  /* 0x00004c0001007387 */ /* 0x0005e40000100800 */
.L_x_2711:
[----:B------:R-:W-:Y:S05]  /*1a3f0*/  BSYNC B1 ;  /* 0x0000000000017941 */ /* 0x000fea0003800000 */
.L_x_2697:
        /* <DEDUP_REMOVED lines=9> */
.L_x_2692:
[----:B--2---:R-:W2:Y:S02]  /*1a490*/  LDL R0, [R1+0x4c] ;  /* 0x00004c0001007983 */ /* 0x004ea40000100800 */
[----:B--2---:R-:W-:-:S13]  /*1a4a0*/  ISETP.GE.AND P0, PT, R0, c[0x0][0x53c], PT ;  /* 0x00014f0000007a0c */ /* 0x004fda0003f06270 */
[----:B-1--4-:R-:W-:Y:S01]  /*1a4b0*/  @P0 CALL.REL.NOINC `(.L_x_2712) ;  /* 0x0000001000000944 */ /* 0x012fe20003c00000 */
[----:B------:R-:W-:Y:S05]  /*1a4c0*/  BRA `(.L_x_2713) ;  /* 0xfffe75a000007947 */ /* 0x000fea000383ffff */
.L_x_2712:
[----:B------:R-:W-:Y:S05]  /*1a4d0*/  EXIT ;  /* 0x000000000000794d */ /* 0x000fea0003800000 */
.L_x_2485:
[----:B------:R-:W-:Y:S01]  /*1a4e0*/  IMAD.MOV.U32 R0, RZ, RZ, R5 ;  /* 0x000000ffff007224 */ /* 0x000fe200078e0005 */
[----:B------:R-:W-:Y:S02]  /*1a4f0*/  MOV R2, 0x1 ;  /* 0x0000000100027802 */ /* 0x000fe40000000f00 */
[----:B------:R-:W-:Y:S02]  /*1a500*/  MOV R3, 0x1a520 ;  /* 0x0001a52000037802 */ /* 0x000fe40000000f00 */
[----:B------:R-:W-:Y:S05]  /*1a510*/  CALL.REL.NOINC `($__internal_36_$__cuda_sm70_shflsync_up_p) ;  /* 0x000054a000007944 */ /* 0x000fea0003c00000 */
[----:B------:R-:W-:Y:S01]  /*1a520*/  MOV R0, R4 ;  /* 0x0000000400007202 */ /* 0x000fe20000000f00 */
[----:B------:R-:W-:Y:S05]  /*1a530*/  BRA `(.L_x_2714) ;  /* 0xfffe5f2000007947 */ /* 0x000fea000383ffff */
.L_x_2486:
[----:B------:R-:W-:Y:S01]  /*1a540*/  IMAD.MOV.U32 R0, RZ, RZ, R5 ;  /* 0x000000ffff007224 */ /* 0x000fe200078e0005 */
[----:B------:R-:W-:Y:S02]  /*1a550*/  MOV R2, 0x2 ;  /* 0x0000000200027802 */ /* 0x000fe40000000f00 */
[----:B------:R-:W-:Y:S02]  /*1a560*/  MOV R3, 0x1a580 ;  /* 0x0001a58000037802 */ /* 0x000fe40000000f00 */
[----:B------:R-:W-:Y:S05]  /*1a570*/  CALL.REL.NOINC `($__internal_36_$__cuda_sm70_shflsync_up_p) ;  /* 0x0000544000007944 */ /* 0x000fea0003c00000 */
[----:B------:R-:W-:Y:S01]  /*1a580*/  SEL R0, R4, RZ, P4 ;  /* 0x000000ff04007207 */ /* 0x000fe20002000000 */
[----:B------:R-:W-:Y:S01]  /*1a590*/  IMAD.MOV.U32 R2, RZ, RZ, 0x4 ;  /* 0x00000004ff027424 */ /* 0x000fe200078e00ff */
[----:B------:R-:W-:-:S03]  /*1a5a0*/  MOV R3, 0x1a5d0 ;  /* 0x0001a5d000037802 */ /* 0x000fc60000000f00 */
[----:B------:R-:W-:Y:S02]  /*1a5b0*/  IMAD.IADD R0, R5, 0x1, R0 ;  /* 0x0000000105007824 */ /* 0x000fe400078e0200 */
        /* <DEDUP_REMOVED lines=13> */
[----:B------:R-:W-:Y:S02]  /*1a690*/  MOV R225, 0x1f ;  /* 0x0000001f00e17802 */ /* 0x000fe40000000f00 */
[----:B------:R-:W-:Y:S01]  /*1a6a0*/  MOV R3, 0x1a6e0 ;  /* 0x0001a6e000037802 */ /* 0x000fe20000000f00 */
[----:B------:R-:W-:-:S04]  /*1a6b0*/  IMAD.IADD R4, R0, 0x1, R4 ;  /* 0x0000000100047824 */ /* 0x000fc800078e0204 */
[----:B------:R-:W-:Y:S02]  /*1a6c0*/  IMAD.MOV.U32 R223, RZ, RZ, R4 ;  /* 0x000000ffffdf7224 */ /* 0x000fe400078e0004 */
[----:B------:R-:W-:Y:S05]  /*1a6d0*/  CALL.REL.NOINC `($__internal_35_$__cuda_sm70_shflsync_idx_p) ;  /* 0x0000528000007944 */ /* 0x000fea0003c00000 */
[----:B------:R-:W-:Y:S01]  /*1a6e0*/  MOV R0, R226 ;  /* 0x000000e200007202 */ /* 0x000fe20000000f00 */
[----:B------:R-:W-:Y:S05]  /*1a6f0*/  BRA `(.L_x_2715) ;  /* 0xfffe5e6000007947 */ /* 0x000fea000383ffff */
.L_x_2488:
[----:B------:R-:W-:Y:S02]  /*1a700*/  SEL R0, RZ, 0x1, P0 ;  /* 0x00000001ff007807 */ /* 0x000fe40000000000 */
[----:B------:R-:W-:Y:S02]  /*1a710*/  MOV R2, 0x1a730 ;  /* 0x0001a73000027802 */ /* 0x000fe40000000f00 */
[----:B------:R-:W-:Y:S05]  /*1a720*/  CALL.REL.NOINC `($__internal_37_$__cuda_sm70_votesync_ballot) ;  /* 0x0000530000007944 */ /* 0x000fea0003c00000 */
[----:B------:R-:W-:Y:S01]  /*1a730*/  MOV R7, R0 ;  /* 0x0000000000077202 */ /* 0x000fe20000000f00 */
[----:B------:R-:W-:Y:S05]  /*1a740*/  BRA `(.L_x_2716) ;  /* 0xfffe5ea000007947 */ /* 0x000fea000383ffff */
.L_x_2489:
[----:B------:R-:W-:Y:S01]  /*1a750*/  IMAD.MOV.U32 R223, RZ, RZ, R9 ;  /* 0x000000ffffdf7224 */ /* 0x000fe200078e0009 */
[----:B-1----:R-:W-:Y:S01]  /*1a760*/  MOV R2, R0 ;  /* 0x0000000000027202 */ /* 0x002fe20000000f00 */
[----:B------:R-:W-:Y:S01]  /*1a770*/  IMAD.MOV.U32 R225, RZ, RZ, 0x1f ;  /* 0x0000001fffe17424 */ /* 0x000fe200078e00ff */
[----:B------:R-:W-:Y:S02]  /*1a780*/  MOV R3, 0x1a7a0 ;  /* 0x0001a7a000037802 */ /* 0x000fe40000000f00 */
[----:B------:R-:W-:Y:S05]  /*1a790*/  CALL.REL.NOINC `($__internal_35_$__cuda_sm70_shflsync_idx_p) ;  /* 0x000051c000007944 */ /* 0x000fea0003c00000 */
[----:B------:R-:W-:Y:S01]  /*1a7a0*/  IMAD.MOV.U32 R12, RZ, RZ, R226 ;  /* 0x000000ffff0c7224 */ /* 0x000fe200078e00e2 */
[----:B------:R-:W-:Y:S01]  /*1a7b0*/  MOV R223, R8 ;  /* 0x0000000800df7202 */ /* 0x000fe20000000f00 */
[----:B------:R-:W-:Y:S01]  /*1a7c0*/  IMAD.MOV.U32 R5, RZ, RZ, RZ ;  /* 0x000000ffff057224 */ /* 0x000fe200078e00ff */
[----:B------:R-:W-:Y:S01]  /*1a7d0*/  MOV R2, R0 ;  /* 0x0000000000027202 */ /* 0x000fe20000000f00 */
[----:B------:R-:W-:Y:S01]  /*1a7e0*/  IMAD.MOV.U32 R225, RZ, RZ, 0x1f ;  /* 0x0000001fffe17424 */ /* 0x000fe200078e00ff */
[----:B------:R-:W-:-:S02]  /*1a7f0*/  MOV R3, 0x1a810 ;  /* 0x0001a81000037802 */ /* 0x000fc40000000f00 */
[----:B------:R-:W-:Y:S05]  /*1a800*/  CALL.REL.NOINC `($__internal_35_$__cuda_sm70_shflsync_idx_p) ;  /* 0x0000515000007944 */ /* 0x000fea0003c00000 */
[----:B------:R-:W-:Y:S01]  /*1a810*/  MOV R9, R226 ;  /* 0x000000e200097202 */ /* 0x000fe20000000f00 */
[----:B------:R-:W-:Y:S05]  /*1a820*/  BRA `(.L_x_2717) ;  /* 0xfffe5e3000007947 */ /* 0x000fea000383ffff */
.L_x_2492:
[----:B------:R-:W-:Y:S01]  /*1a830*/  IMAD.MOV.U32 R223, RZ, RZ, R4 ;  /* 0x000000ffffdf7224 */ /* 0x000fe200078e0004 */
[----:B-1----:R-:W-:Y:S01]  /*1a840*/  MOV R2, R0 ;  /* 0x0000000000027202 */ /* 0x002fe20000000f00 */
[----:B------:R-:W-:Y:S01]  /*1a850*/  IMAD.MOV.U32 R225, RZ, RZ, 0x1f ;  /* 0x0000001fffe17424 */ /* 0x000fe200078e00ff */
[----:B------:R-:W-:-:S02]  /*1a860*/  MOV R3, 0x1a880 ;  /* 0x0001a88000037802 */ /* 0x000fc40000000f00 */
[----:B---34-:R-:W-:Y:S05]  /*1a870*/  CALL.REL.NOINC `($__internal_35_$__cuda_sm70_shflsync_idx_p) ;  /* 0x000050e000007944 */ /* 0x018fea0003c00000 */
[----:B------:R-:W-:Y:S01]  /*1a880*/  MOV R5, R226 ;  /* 0x000000e200057202 */ /* 0x000fe20000000f00 */
[----:B------:R-:W-:Y:S05]  /*1a890*/  BRA `(.L_x_2491) ;  /* 0xfffe5e2000007947 */ /* 0x000fea000383ffff */
.L_x_2511:
[----:B------:R-:W-:Y:S01]  /*1a8a0*/  IMAD.MOV.U32 R223, RZ, RZ, R5 ;  /* 0x000000ffffdf7224 */ /* 0x000fe200078e0005 */
[----:B------:R-:W-:Y:S01]  /*1a8b0*/  MOV R2, RZ ;  /* 0x000000ff00027202 */ /* 0x000fe20000000f00 */
[----:B------:R-:W-:Y:S01]  /*1a8c0*/  IMAD.MOV.U32 R225, RZ, RZ, 0x181f ;  /* 0x0000181fffe17424 */ /* 0x000fe200078e00ff */
[----:B------:R-:W-:-:S02]  /*1a8d0*/  MOV R3, 0x1a8f0 ;  /* 0x0001a8f000037802 */ /* 0x000fc40000000f00 */
[----:B-1---5:R-:W-:Y:S05]  /*1a8e0*/  CALL.REL.NOINC `($__internal_35_$__cuda_sm70_shflsync_idx_p) ;  /* 0x0000507000007944 */ /* 0x022fea0003c00000 */
[----:B------:R-:W-:Y:S01]  /*1a8f0*/  MOV R7, R226 ;  /* 0x000000e200077202 */ /* 0x000fe20000000f00 */
[----:B------:R-:W-:Y:S05]  /*1a900*/  BRA `(.L_x_2718) ;  /* 0xfffe804000007947 */ /* 0x000fea000383ffff */
.L_x_2512:
[----:B------:R-:W-:Y:S01]  /*1a910*/  IMAD.MOV.U32 R223, RZ, RZ, R6 ;  /* 0x000000ffffdf7224 */ /* 0x000fe200078e0006 */
[----:B------:R-:W-:Y:S01]  /*1a920*/  MOV R2, RZ ;  /* 0x000000ff00027202 */ /* 0x000fe20000000f00 */
[----:B------:R-:W-:Y:S01]  /*1a930*/  IMAD.MOV.U32 R225, RZ, RZ, 0x181f ;  /* 0x0000181fffe17424 */ /* 0x000fe200078e00ff */
[----:B------:R-:W-:-:S02]  /*1a940*/  MOV R3, 0x1a960 ;  /* 0x0001a96000037802 */ /* 0x000fc40000000f00 */
[----:B-123-5:R-:W-:Y:S05]  /*1a950*/  CALL.REL.NOINC `($__internal_35_$__cuda_sm70_shflsync_idx_p) ;  /* 0x0000500000007944 */ /* 0x02efea0003c00000 */
[----:B------:R-:W-:Y:S01]  /*1a960*/  MOV R2, R226 ;  /* 0x000000e200027202 */ /* 0x000fe20000000f00 */
[----:B------:R-:W-:Y:S05]  /*1a970*/  BRA `(.L_x_2719) ;  /* 0xfffe7ff000007947 */ /* 0x000fea000383ffff */
.L_x_2515:
[----:B------:R-:W-:Y:S01]  /*1a980*/  IMAD.MOV.U32 R223, RZ, RZ, R5 ;  /* 0x000000ffffdf7224 */ /* 0x000fe200078e0005 */
[----:B-1----:R-:W-:Y:S01]  /*1a990*/  MOV R2, 0x1 ;  /* 0x0000000100027802 */ /* 0x002fe20000000f00 */
[----:B------:R-:W-:Y:S01]  /*1a9a0*/  IMAD.MOV.U32 R225, RZ, RZ, 0x181f ;  /* 0x0000181fffe17424 */ /* 0x000fe200078e00ff */
[----:B------:R-:W-:-:S02]  /*1a9b0*/  MOV R3, 0x1a9d0 ;  /* 0x0001a9d000037802 */ /* 0x000fc40000000f00 */
[----:B---3-5:R-:W-:Y:S05]  /*1a9c0*/  CALL.REL.NOINC `($__internal_35_$__cuda_sm70_shflsync_idx_p) ;  /* 0x00004f9000007944 */ /* 0x028fea0003c00000 */
[----:B------:R-:W-:Y:S01]  /*1a9d0*/  IMAD.MOV.U32 R7, RZ, RZ, R226 ;  /* 0x000000ffff077224 */ /* 0x000fe200078e00e2 */
[----:B------:R-:W-:Y:S01]  /*1a9e0*/  MOV R2, 0x1 ;  /* 0x0000000100027802 */ /* 0x000fe20000000f00 */
[----:B------:R-:W-:Y:S01]  /*1a9f0*/  IMAD.MOV.U32 R223, RZ, RZ, R6 ;  /* 0x000000ffffdf7224 */ /* 0x000fe200078e0006 */
[----:B------:R-:W-:-:S02]  /*1aa00*/  MOV R225, 0x181f ;  /* 0x0000181f00e17802 */ /* 0x000fc40000000f00 */
[----:B------:R-:W-:Y:S02]  /*1aa10*/  MOV R3, 0x1aa30 ;  /* 0x0001aa3000037802 */ /* 0x000fe40000000f00 */
[----:B------:R-:W-:Y:S05]  /*1aa20*/  CALL.REL.NOINC `($__internal_35_$__cuda_sm70_shflsync_idx_p) ;  /* 0x00004f3000007944 */ /* 0x000fea0003c00000 */
[----:B------:R-:W-:Y:S01]  /*1aa30*/  MOV R2, R226 ;  /* 0x000000e200027202 */ /* 0x000fe20000000f00 */
[----:B------:R-:W-:Y:S05]  /*1aa40*/  BRA `(.L_x_2720) ;  /* 0xfffe807000007947 */ /* 0x000fea000383ffff */
.L_x_2518:
[----:B------:R-:W-:Y:S01]  /*1aa50*/  IMAD.MOV.U32 R223, RZ, RZ, R5 ;  /* 0x000000ffffdf7224 */ /* 0x000fe200078e0005 */
[----:B-1----:R-:W-:Y:S01]  /*1aa60*/  MOV R2, 0x2 ;  /* 0x0000000200027802 */ /* 0x002fe20000000f00 */
[----:B------:R-:W-:Y:S01]  /*1aa70*/  IMAD.MOV.U32 R225, RZ, RZ, 0x181f ;  /* 0x0000181fffe17424 */ /* 0x000fe200078e00ff */
[----:B------:R-:W-:Y:S02]  /*1aa80*/  MOV R3, 0x1aaa0 ;  /* 0x0001aaa000037802 */ /* 0x000fe40000000f00 */
[----:B--23-5:R-:W-:Y:S05]  /*1aa90*/  CALL.REL.NOINC `($__internal_35_$__cuda_sm70_shflsync_idx_p) ;  /* 0x00004ec000007944 */ /* 0x02cfea0003c00000 */
[----:B------:R-:W-:Y:S01]  /*1aaa0*/  MOV R7, R226 ;  /* 0x000000e200077202 */ /* 0x000fe20000000f00 */
[----:B------:R-:W-:Y:S05]  /*1aab0*/  BRA `(.L_x_2721) ;  /* 0xfffe80e000007947 */ /* 0x000fea000383ffff */
.L_x_2519:
[----:B------:R-:W-:Y:S01]  /*1aac0*/  IMAD.MOV.U32 R223, RZ, RZ, R6 ;  /* 0x000000ffffdf7224 */ /* 0x000fe200078e0006 */
[----:B-1----:R-:W-:Y:S01]  /*1aad0*/  MOV R2, 0x2 ;  /* 0x0000000200027802 */ /* 0x002fe20000000f00 */
[----:B------:R-:W-:Y:S01]  /*1aae0*/  IMAD.MOV.U32 R225, RZ, RZ, 0x181f ;  /* 0x0000181fffe17424 */ /* 0x000fe200078e00ff */
[----:B------:R-:W-:Y:S02]  /*1aaf0*/  MOV R3, 0x1ab10 ;  /* 0x0001ab1000037802 */ /* 0x000fe40000000f00 */
[----:B--2345:R-:W-:Y:S05]  /*1ab00*/  CALL.REL.NOINC `($__internal_35_$__cuda_sm70_shflsync_idx_p) ;  /* 0x00004e5000007944 */ /* 0x03cfea0003c00000 */
[----:B------:R-:W-:Y:S01]  /*1ab10*/  MOV R2, R226 ;  /* 0x000000e200027202 */ /* 0x000fe20000000f00 */
[----:B------:R-:W-:Y:S05]  /*1ab20*/  BRA `(.L_x_2722) ;  /* 0xfffe809000007947 */ /* 0x000fea000383ffff */
.L_x_2522:
[----:B------:R-:W-:Y:S01]  /*1ab30*/  IMAD.MOV.U32 R223, RZ, RZ, R5 ;  /* 0x000000ffffdf7224 */ /* 0x000fe200078e0005 */
[----:B--2---:R-:W-:Y:S01]  /*1ab40*/  MOV R2, 0x3 ;  /* 0x0000000300027802 */ /* 0x004fe20000000f00 */
[----:B------:R-:W-:Y:S01]  /*1ab50*/  IMAD.MOV.U32 R225, RZ, RZ, 0x181f ;  /* 0x0000181fffe17424 */ /* 0x000fe200078e00ff */
[----:B------:R-:W-:-:S02]  /*1ab60*/  MOV R3, 0x1ab80 ;  /* 0x0001ab8000037802 */ /* 0x000fc40000000f00 */
[----:B-1-345:R-:W-:Y:S05]  /*1ab70*/  CALL.REL.NOINC `($__internal_35_$__cuda_sm70_shflsync_idx_p) ;  /* 0x00004de000007944 */ /* 0x03afea0003c00000 */
        /* <DEDUP_REMOVED lines=8> */
.L_x_2525:
[----:B------:R-:W-:Y:S01]  /*1ac00*/  IMAD.MOV.U32 R223, RZ, RZ, R5 ;  /* 0x000000ffffdf7224 */ /* 0x000fe200078e0005 */
[----:B-12---:R-:W-:Y:S01]  /*1ac10*/  MOV R2, 0x4 ;  /* 0x0000000400027802 */ /* 0x006fe20000000f00 */
[----:B------:R-:W-:Y:S01]  /*1ac20*/  IMAD.MOV.U32 R225, RZ, RZ, 0x181f ;  /* 0x0000181fffe17424 */ /* 0x000fe200078e00ff */
[----:B------:R-:W-:Y:S02]  /*1ac30*/  MOV R3, 0x1ac50 ;  /* 0x0001ac5000037802 */ /* 0x000fe40000000f00 */
[----:B---345:R-:W-:Y:S05]  /*1ac40*/  CALL.REL.NOINC `($__internal_35_$__cuda_sm70_shflsync_idx_p) ;  /* 0x00004d1000007944 */ /* 0x038fea0003c00000 */
[----:B------:R-:W-:Y:S01]  /*1ac50*/  MOV R7, R226 ;  /* 0x000000e200077202 */ /* 0x000fe20000000f00 */
[----:B------:R-:W-:Y:S05]  /*1ac60*/  BRA `(.L_x_2724) ;  /* 0xfffe812000007947 */ /* 0x000fea000383ffff */
.L_x_2526:
[----:B------:R-:W-:Y:S01]  /*1ac70*/  IMAD.MOV.U32 R223, RZ, RZ, R6 ;  /* 0x000000ffffdf7224 */ /* 0x000fe200078e0006 */
[----:B--2---:R-:W-:Y:S01]  /*1ac80*/  MOV R2, 0x4 ;  /* 0x0000000400027802 */ /* 0x004fe20000000f00 */
[----:B------:R-:W-:Y:S01]  /*1ac90*/  IMAD.MOV.U32 R225, RZ, RZ, 0x181f ;  /* 0x0000181fffe17424 */ /* 0x000fe200078e00ff */
[----:B------:R-:W-:Y:S02]  /*1aca0*/  MOV R3, 0x1acc0 ;  /* 0x0001acc000037802 */ /* 0x000fe40000000f00 */
[----:B-1-345:R-:W-:Y:S05]  /*1acb0*/  CALL.REL.NOINC `($__internal_35_$__cuda_sm70_shflsync_idx_p) ;  /* 0x00004ca000007944 */ /* 0x03afea0003c00000 */
[----:B------:R-:W-:Y:S01]  /*1acc0*/  MOV R2, R226 ;  /* 0x000000e200027202 */ /* 0x000fe20000000f00 */
[----:B------:R-:W-:Y:S05]  /*1acd0*/  BRA `(.L_x_2725) ;  /* 0xfffe80d000007947 */ /* 0x000fea000383ffff */
.L_x_2529:
[----:B------:R-:W-:Y:S01]  /*1ace0*/  IMAD.MOV.U32 R223, RZ, RZ, R5 ;  /* 0x000000ffffdf7224 */ /* 0x000fe200078e0005 */
[----:B-1----:R-:W-:Y:S01]  /*1acf0*/  MOV R2, 0x5 ;  /* 0x0000000500027802 */ /* 0x002fe20000000f00 */
[----:B------:R-:W-:Y:S01]  /*1ad00*/  IMAD.MOV.U32 R225, RZ, RZ, 0x181f ;  /* 0x0000181fffe17424 */ /* 0x000fe200078e00ff */
[----:B------:R-:W-:-:S02]  /*1ad10*/  MOV R3, 0x1ad30 ;  /* 0x0001ad3000037802 */ /* 0x000fc40000000f00 */
[----:B--2345:R-:W-:Y:S05]  /*1ad20*/  CALL.REL.NOINC `($__internal_35_$__cuda_sm70_shflsync_idx_p) ;  /* 0x00004c3000007944 */ /* 0x03cfea0003c00000 */
        /* <DEDUP_REMOVED lines=8> */
.L_x_2532:
[----:B------:R-:W-:Y:S01]  /*1adb0*/  IMAD.MOV.U32 R223, RZ, RZ, R5 ;  /* 0x000000ffffdf7224 */ /* 0x000fe200078e0005 */
[----:B-1----:R-:W-:Y:S01]  /*1adc0*/  MOV R2, 0x6 ;  /* 0x0000000600027802 */ /* 0x002fe20000000f00 */
[----:B------:R-:W-:Y:S01]  /*1add0*/  IMAD.MOV.U32 R225, RZ, RZ, 0x181f ;  /* 0x0000181fffe17424 */ /* 0x000fe200078e00ff */
[----:B------:R-:W-:Y:S02]  /*1ade0*/  MOV R3, 0x1ae00 ;  /* 0x0001ae0000037802 */ /* 0x000fe40000000f00 */
[----:B--2345:R-:W-:Y:S05]  /*1adf0*/  CALL.REL.NOINC `($__internal_35_$__cuda_sm70_shflsync_idx_p) ;  /* 0x00004b6000007944 */ /* 0x03cfea0003c00000 */
[----:B------:R-:W-:Y:S01]  /*1ae00*/  MOV R7, R226 ;  /* 0x000000e200077202 */ /* 0x000fe20000000f00 */
[----:B------:R-:W-:Y:S05]  /*1ae10*/  BRA `(.L_x_2727) ;  /* 0xfffe816000007947 */ /* 0x000fea000383ffff */
.L_x_2533:
[----:B------:R-:W-:Y:S01]  /*1ae20*/  IMAD.MOV.U32 R223, RZ, RZ, R6 ;  /* 0x000000ffffdf7224 */ /* 0x000fe200078e0006 */
[----:B-1----:R-:W-:Y:S01]  /*1ae30*/  MOV R2, 0x6 ;  /* 0x0000000600027802 */ /* 0x002fe20000000f00 */
[----:B------:R-:W-:Y:S01]  /*1ae40*/  IMAD.MOV.U32 R225, RZ, RZ, 0x181f ;  /* 0x0000181fffe17424 */ /* 0x000fe200078e00ff */
[----:B------:R-:W-:Y:S02]  /*1ae50*/  MOV R3, 0x1ae70 ;  /* 0x0001ae7000037802 */ /* 0x000fe40000000f00 */
[----:B--2345:R-:W-:Y:S05]  /*1ae60*/  CALL.REL.NOINC `($__internal_35_$__cuda_sm70_shflsync_idx_p) ;  /* 0x00004af000007944 */ /* 0x03cfea0003c00000 */
[----:B------:R-:W-:Y:S01]  /*1ae70*/  MOV R2, R226 ;  /* 0x000000e200027202 */ /* 0x000fe20000000f00 */
[----:B------:R-:W-:Y:S05]  /*1ae80*/  BRA `(.L_x_2728) ;  /* 0xfffe811000007947 */ /* 0x000fea000383ffff */
.L_x_2536:
        /* <DEDUP_REMOVED lines=13> */
.L_x_2539:
[----:B------:R-:W-:Y:S01]  /*1af60*/  IMAD.MOV.U32 R223, RZ, RZ, R5 ;  /* 0x000000ffffdf7224 */ /* 0x000fe200078e0005 */
[----:B------:R-:W-:Y:S01]  /*1af70*/  MOV R2, RZ ;  /* 0x000000ff00027202 */ /* 0x000fe20000000f00 */
[----:B------:R-:W-:Y:S01]  /*1af80*/  IMAD.MOV.U32 R225, RZ, RZ, 0x181f ;  /* 0x0000181fffe17424 */ /* 0x000fe200078e00ff */
[----:B------:R-:W-:Y:S02]  /*1af90*/  MOV R3, 0x1afb0 ;  /* 0x0001afb000037802 */ /* 0x000fe40000000f00 */
[----:B------:R-:W-:Y:S05]  /*1afa0*/  CALL.REL.NOINC `($__internal_35_$__cuda_sm70_shflsync_idx_p) ;  /* 0x000049b000007944 */ /* 0x000fea0003c00000 */
[----:B------:R-:W-:Y:S01]  /*1afb0*/  MOV R8, R226 ;  /* 0x000000e200087202 */ /* 0x000fe20000000f00 */
[----:B------:R-:W-:Y:S05]  /*1afc0*/  BRA `(.L_x_2730) ;  /* 0xfffe939000007947 */ /* 0x000fea000383ffff */
.L_x_2540:
[----:B------:R-:W-:Y:S01]  /*1afd0*/  IMAD.MOV.U32 R223, RZ, RZ, R0 ;  /* 0x000000ffffdf7224 */ /* 0x000fe200078e0000 */
[----:B------:R-:W-:Y:S01]  /*1afe0*/  MOV R2, RZ ;  /* 0x000000ff00027202 */ /* 0x000fe20000000f00 */
[----:B------:R-:W-:Y:S01]  /*1aff0*/  IMAD.MOV.U32 R225, RZ, RZ, 0x181f ;  /* 0x0000181fffe17424 */ /* 0x000fe200078e00ff */
[----:B------:R-:W-:Y:S02]  /*1b000*/  MOV R3, 0x1b020 ;  /* 0x0001b02000037802 */ /* 0x000fe40000000f00 */
[----:B-12---:R-:W-:Y:S05]  /*1b010*/  CALL.REL.NOINC `($__internal_35_$__cuda_sm70_shflsync_idx_p) ;  /* 0x0000494000007944 */ /* 0x006fea0003c00000 */
[----:B------:R-:W-:Y:S01]  /*1b020*/  ISETP.GE.AND P1, PT, R205, c[0x0][0x1d4], PT ;  /* 0x00007500cd007a0c */ /* 0x000fe20003f26270 */
[----:B------:R-:W-:Y:S01]  /*1b030*/  IMAD.MOV.U32 R223, RZ, RZ, R5 ;  /* 0x000000ffffdf7224 */ /* 0x000fe200078e0005 */
[----:B------:R-:W-:Y:S01]  /*1b040*/  IADD3 R2, P0, R226, R123, RZ ;  /* 0x0000007be2027210 */ /* 0x000fe20007f1e0ff */
[----:B------:R-:W-:-:S04]  /*1b050*/  IMAD.MOV.U32 R225, RZ, RZ, 0x181f ;  /* 0x0000181fffe17424 */ /* 0x000fc800078e00ff */
[----:B------:R-:W-:-:S06]  /*1b060*/  IMAD.X R3, R8, 0x1, R6, P0 ;  /* 0x0000000108037824 */ /* 0x000fcc00000e0606 */
[----:B------:R-:W-:Y:S01]  /*1b070*/  @!PT LDS RZ, [RZ] ;  /* 0x00000000fffff984 */ /* 0x000fe20000000800 */
[----:B------:R-:W-:Y:S01]  /*1b080*/  @!PT LDS RZ, [RZ] ;  /* 0x00000000fffff984 */ /* 0x000fe20000000800 */
[----:B------:R-:W-:Y:S01]  /*1b090*/  @!PT LDS RZ, [RZ] ;  /* 0x00000000fffff984 */ /* 0x000fe20000000800 */
[----:B------:R1:W-:Y:S02]  /*1b0a0*/  LDGSTS.E.BYPASS.LTC128B.128 [R207+0x2900], [R2.64], !P1 ;  /* 0x0290000002cf7fae */ /* 0x0003e4000c901d46 */
[----:B-1----:R-:W-:Y:S02]  /*1b0b0*/  MOV R2, 0x1 ;  /* 0x0000000100027802 */ /* 0x002fe40000000f00 */
[----:B------:R-:W-:Y:S02]  /*1b0c0*/  MOV R3, 0x1b0e0 ;  /* 0x0001b0e000037802 */ /* 0x000fe40000000f00 */
[----:B------:R-:W-:Y:S05]  /*1b0d0*/  CALL.REL.NOINC `($__internal_35_$__cuda_sm70_shflsync_idx_p) ;  /* 0x0000488000007944 */ /* 0x000fea0003c00000 */
[----:B------:R-:W-:Y:S01]  /*1b0e0*/  IMAD.MOV.U32 R7, RZ, RZ, R226 ;  /* 0x000000ffff077224 */ /* 0x000fe200078e00e2 */
[----:B------:R-:W-:Y:S01]  /*1b0f0*/  MOV R2, 0x1 ;  /* 0x0000000100027802 */ /* 0x000fe20000000f00 */
[----:B------:R-:W-:Y:S01]  /*1b100*/  IMAD.MOV.U32 R223, RZ, RZ, R0 ;  /* 0x000000ffffdf7224 */ /* 0x000fe200078e0000 */
[----:B------:R-:W-:Y:S02]  /*1b110*/  MOV R225, 0x181f ;  /* 0x0000181f00e17802 */ /* 0x000fe40000000f00 */
[----:B------:R-:W-:Y:S02]  /*1b120*/  MOV R3, 0x1b140 ;  /* 0x0001b14000037802 */ /* 0x000fe40000000f00 */
[----:B------:R-:W-:Y:S05]  /*1b130*/  CALL.REL.NOINC `($__internal_35_$__cuda_sm70_shflsync_idx_p) ;  /* 0x0000482000007944 */ /* 0x000fea0003c00000 */
        /* <DEDUP_REMOVED lines=54> */
[----:B------:R-:W-:Y:S01]  /*1b4a0*/  MOV R0, R226 ;  /* 0x000000e200007202 */ /* 0x000fe20000000f00 */
[----:B------:R-:W-:Y:S05]  /*1b4b0*/  BRA `(.L_x_2731) ;  /* 0xfffe901000007947 */ /* 0x000fea000383ffff */
.L_x_2541:
[----:B------:R-:W-:Y:S01]  /*1b4c0*/  IMAD.MOV.U32 R223, RZ, RZ, R8 ;  /* 0x000000ffffdf7224 */ /* 0x000fe200078e0008 */
[----:B------:R-:W-:Y:S01]  /*1b4d0*/  MOV R2, RZ ;  /* 0x000000ff00027202 */ /* 0x000fe20000000f00 */
[----:B------:R-:W-:Y:S01]  /*1b4e0*/  IMAD.MOV.U32 R225, RZ, RZ, 0x1c1f ;  /* 0x00001c1fffe17424 */ /* 0x000fe200078e00ff */
[----:B------:R-:W-:-:S02]  /*1b4f0*/  MOV R3, 0x1b510 ;  /* 0x0001b51000037802 */ /* 0x000fc40000000f00 */
[----:B------:R-:W-:Y:S05]  /*1b500*/  CALL.REL.NOINC `($__internal_35_$__cuda_sm70_shflsync_idx_p) ;  /* 0x0000445000007944 */ /* 0x000fea0003c00000 */
[----:B------:R-:W-:Y:S01]  /*1b510*/  MOV R2, R226 ;  /* 0x000000e200027202 */ /* 0x000fe20000000f00 */
[----:B------:R-:W-:Y:S05]  /*1b520*/  BRA `(.L_x_2732) ;  /* 0xfffe915000007947 */ /* 0x000fea000383ffff */
.L_x_2546:
[----:B------:R-:W-:Y:S01]  /*1b530*/  IMAD.MOV.U32 R223, RZ, RZ, R8 ;  /* 0x000000ffffdf7224 */ /* 0x000fe200078e0008 */
[----:B------:R-:W-:Y:S01]  /*1b540*/  MOV R2, 0x1 ;  /* 0x0000000100027802 */ /* 0x000fe20000000f00 */
[----:B------:R-:W-:Y:S01]  /*1b550*/  IMAD.MOV.U32 R225, RZ, RZ, 0x1c1f ;  /* 0x00001c1fffe17424 */ /* 0x000fe200078e00ff */
[----:B------:R-:W-:-:S02]  /*1b560*/  MOV R3, 0x1b580 ;  /* 0x0001b58000037802 */ /* 0x000fc40000000f00 */
[----:B-1----:R-:W-:Y:S05]  /*1b570*/  CALL.REL.NOINC `($__internal_35_$__cuda_sm70_shflsync_idx_p) ;  /* 0x000043e000007944 */ /* 0x002fea0003c00000 */
[----:B------:R-:W-:Y:S01]  /*1b580*/  MOV R2, R226 ;  /* 0x000000e200027202 */ /* 0x000fe20000000f00 */
[----:B------:R-:W-:Y:S05]  /*1b590*/  BRA `(.L_x_2733) ;  /* 0xfffe92a000007947 */ /* 0x000fea000383ffff */
.L_x_2551:
[----:B------:R-:W-:Y:S01]  /*1b5a0*/  IMAD.MOV.U32 R223, RZ, RZ, R8 ;  /* 0x000000ffffdf7224 */ /* 0x000fe200078e0008 */
[----:B------:R-:W-:Y:S01]  /*1b5b0*/  MOV R2, 0x2 ;  /* 0x0000000200027802 */ /* 0x000fe20000000f00 */
[----:B------:R-:W-:Y:S01]  /*1b5c0*/  IMAD.MOV.U32 R225, RZ, RZ, 0x1c1f ;  /* 0x00001c1fffe17424 */ /* 0x000fe200078e00ff */
[----:B------:R-:W-:-:S02]  /*1b5d0*/  MOV R3, 0x1b5f0 ;  /* 0x0001b5f000037802 */ /* 0x000fc40000000f00 */
[----:B-12---:R-:W-:Y:S05]  /*1b5e0*/  CALL.REL.NOINC `($__internal_35_$__cuda_sm70_shflsync_idx_p) ;  /* 0x0000437000007944 */ /* 0x006fea0003c00000 */
[----:B------:R-:W-:Y:S01]  /*1b5f0*/  MOV R3, R226 ;  /* 0x000000e200037202 */ /* 0x000fe20000000f00 */
[----:B------:R-:W-:Y:S05]  /*1b600*/  BRA `(.L_x_2734) ;  /* 0xfffe9ab000007947 */ /* 0x000fea000383ffff */
.L_x_2556:
[----:B------:R-:W-:Y:S01]  /*1b610*/  IMAD.MOV.U32 R223, RZ, RZ, R8 ;  /* 0x000000ffffdf7224 */ /* 0x000fe200078e0008 */
[----:B------:R-:W-:Y:S01]  /*1b620*/  MOV R2, 0x3 ;  /* 0x0000000300027802 */ /* 0x000fe20000000f00 */
[----:B------:R-:W-:Y:S01]  /*1b630*/  IMAD.MOV.U32 R225, RZ, RZ, 0x1c1f ;  /* 0x00001c1fffe17424 */ /* 0x000fe200078e00ff */
[----:B------:R-:W-:-:S02]  /*1b640*/  MOV R3, 0x1b660 ;  /* 0x0001b66000037802 */ /* 0x000fc40000000f00 */
[----:B-123--:R-:W-:Y:S05]  /*1b650*/  CALL.REL.NOINC `($__internal_35_$__cuda_sm70_shflsync_idx_p) ;  /* 0x0000430000007944 */ /* 0x00efea0003c00000 */
[----:B------:R-:W-:Y:S01]  /*1b660*/  MOV R3, R226 ;  /* 0x000000e200037202 */ /* 0x000fe20000000f00 */
[----:B------:R-:W-:Y:S05]  /*1b670*/  BRA `(.L_x_2735) ;  /* 0xfffea55000007947 */ /* 0x000fea000383ffff */
.L_x_2561:
[----:B------:R-:W-:Y:S01]  /*1b680*/  IMAD.MOV.U32 R92, RZ, RZ, R0 ;  /* 0x000000ffff5c7224 */ /* 0x000fe200078e0000 */
[----:B------:R-:W-:-:S02]  /*1b690*/  MOV R3, 0x2 ;  /* 0x0000000200037802 */ /* 0x000fc40000000f00 */
[----:B------:R-:W-:Y:S02]  /*1b6a0*/  MOV R2, 0x1b6c0 ;  /* 0x0001b6c000027802 */ /* 0x000fe40000000f00 */
[----:B--234-:R-:W-:Y:S05]  /*1b6b0*/  CALL.REL.NOINC `($__internal_34_$__cuda_sm70_shflsync_bfly_p) ;  /* 0x0000424000007944 */ /* 0x01cfea0003c00000 */
[----:B------:R-:W-:Y:S01]  /*1b6c0*/  MOV R2, R225 ;  /* 0x000000e100027202 */ /* 0x000fe20000000f00 */
[----:B------:R-:W-:Y:S05]  /*1b6d0*/  BRA `(.L_x_2736) ;  /* 0xfffeb01000007947 */ /* 0x000fea000383ffff */
.L_x_2562:
[----:B------:R-:W-:Y:S01]  /*1b6e0*/  IMAD.MOV.U32 R92, RZ, RZ, R4 ;  /* 0x000000ffff5c7224 */ /* 0x000fe200078e0004 */
[----:B------:R-:W-:Y:S02]  /*1b6f0*/  MOV R3, 0x1 ;  /* 0x0000000100037802 */ /* 0x000fe40000000f00 */
[----:B------:R-:W-:Y:S02]  /*1b700*/  MOV R2, 0x1b720 ;  /* 0x0001b72000027802 */ /* 0x000fe40000000f00 */
[----:B-1-34-:R-:W-:Y:S05]  /*1b710*/  CALL.REL.NOINC `($__internal_34_$__cuda_sm70_shflsync_bfly_p) ;  /* 0x000041e000007944 */ /* 0x01afea0003c00000 */
[----:B------:R-:W-:Y:S01]  /*1b720*/  FMNMX.FTZ R97, R4, R225, !PT ;  /* 0x000000e104617209 */ /* 0x000fe20007810000 */
[----:B------:R-:W-:Y:S01]  /*1b730*/  IMAD.MOV.U32 R92, RZ, RZ, R5 ;  /* 0x000000ffff5c7224 */ /* 0x000fe200078e0005 */
[----:B------:R-:W-:Y:S01]  /*1b740*/  MOV R2, 0x1b770 ;  /* 0x0001b77000027802 */ /* 0x000fe20000000f00 */
[----:B------:R-:W-:Y:S02]  /*1b750*/  IMAD.MOV.U32 R3, RZ, RZ, 0x2 ;  /* 0x00000002ff037424 */ /* 0x000fe400078e00ff */
[----:B------:R-:W-:Y:S05]  /*1b760*/  CALL.REL.NOINC `($__internal_34_$__cuda_sm70_shflsync_bfly_p) ;  /* 0x0000419000007944 */ /* 0x000fea0003c00000 */
[----:B------:R-:W-:Y:S01]  /*1b770*/  FMNMX.FTZ R5, R5, R225, !PT ;  /* 0x000000e105057209 */ /* 0x000fe20007810000 */
[----:B------:R-:W-:Y:S01]  /*1b780*/  IMAD.MOV.U32 R3, RZ, RZ, 0x1 ;  /* 0x00000001ff037424 */ /* 0x000fe200078e00ff */
[----:B------:R-:W-:-:S03]  /*1b790*/  MOV R2, 0x1b7c0 ;  /* 0x0001b7c000027802 */ /* 0x000fc60000000f00 */
[----:B------:R-:W-:Y:S02]  /*1b7a0*/  IMAD.MOV.U32 R92, RZ, RZ, R5 ;  /* 0x000000ffff5c7224 */ /* 0x000fe400078e0005 */
[----:B------:R-:W-:Y:S05]  /*1b7b0*/  CALL.REL.NOINC `($__internal_34_$__cuda_sm70_shflsync_bfly_p) ;  /* 0x0000414000007944 */ /* 0x000fea0003c00000 */
        /* <DEDUP_REMOVED lines=20> */
[----:B------:R-:W-:Y:S01]  /*1b900*/  MOV R8, R225 ;  /* 0x000000e100087202 */ /* 0x000fe20000000f00 */
[----:B------:R-:W-:Y:S05]  /*1b910*/  BRA `(.L_x_2737) ;  /* 0xfffeaec000007947 */ /* 0x000fea000383ffff */
.L_x_2570:
[----:B------:R-:W-:Y:S01]  /*1b920*/  MOV R2, RZ ;  /* 0x000000ff00027202 */ /* 0x000fe20000000f00 */
[----:B------:R-:W-:Y:S01]  /*1b930*/  IMAD.MOV.U32 R223, RZ, RZ, R4 ;  /* 0x000000ffffdf7224 */ /* 0x000fe200078e0004 */
[----:B------:R-:W-:Y:S01]  /*1b940*/  MOV R3, 0x1b970 ;  /* 0x0001b97000037802 */ /* 0x000fe20000000f00 */
[----:B------:R-:W-:Y:S02]  /*1b950*/  IMAD.MOV.U32 R225, RZ, RZ, 0x181f ;  /* 0x0000181fffe17424 */ /* 0x000fe400078e00ff */
[----:B------:R-:W-:Y:S05]  /*1b960*/  CALL.REL.NOINC `($__internal_35_$__cuda_sm70_shflsync_idx_p) ;  /* 0x00003ff000007944 */ /* 0x000fea0003c00000 */
[----:B------:R-:W-:Y:S01]  /*1b970*/  MOV R7, R226 ;  /* 0x000000e200077202 */ /* 0x000fe20000000f00 */
[----:B------:R-:W-:-:S05]  /*1b980*/  BRA `(.L_x_2738) ;  /* 0xfffecc1000007947 */ /* 0x000fca000383ffff */
.L_x_2571:
[----:B------:R-:W-:Y:S01]  /*1b990*/  MOV R2, RZ ;  /* 0x000000ff00027202 */ /* 0x000fe20000000f00 */
[----:B------:R-:W-:Y:S01]  /*1b9a0*/  IMAD.MOV.U32 R223, RZ, RZ, R0 ;  /* 0x000000ffffdf7224 */ /* 0x000fe200078e0000 */
[----:B------:R-:W-:Y:S01]  /*1b9b0*/  MOV R3, 0x1b9e0 ;  /* 0x0001b9e000037802 */ /* 0x000fe20000000f00 */
[----:B------:R-:W-:Y:S02]  /*1b9c0*/  IMAD.MOV.U32 R225, RZ, RZ, 0x181f ;  /* 0x0000181fffe17424 */ /* 0x000fe400078e00ff */
[----:B-12---:R-:W-:Y:S05]  /*1b9d0*/  CALL.REL.NOINC `($__internal_35_$__cuda_sm70_shflsync_idx_p) ;  /* 0x00003f8000007944 */ /* 0x006fea0003c00000 */
[----:B------:R-:W-:Y:S01]  /*1b9e0*/  ISETP.GE.AND P1, PT, R205, c[0x0][0x1d4], PT ;  /* 0x00007500cd007a0c */ /* 0x000fe20003f26270 */
[----:B------:R-:W-:Y:S01]  /*1b9f0*/  IMAD.MOV.U32 R223, RZ, RZ, R4 ;  /* 0x000000ffffdf7224 */ /* 0x000fe200078e0004 */
[----:B------:R-:W-:Y:S01]  /*1ba00*/  IADD3 R2, P0, R226, R15, RZ ;  /* 0x0000000fe2027210 */ /* 0x000fe20007f1e0ff */
[----:B------:R-:W-:Y:S04]  /*1ba10*/  IMAD.MOV.U32 R225, RZ, RZ, 0x181f ;  /* 0x0000181fffe17424 */ /* 0x000fe800078e00ff */
[----:B------:R-:W-:Y:S06]  /*1ba20*/  IMAD.X R3, R7, 0x1, R5, P0 ;  /* 0x0000000107037824 */ /* 0x000fec00000e0605 */
[----:B------:R-:W-:Y:S01]  /*1ba30*/  @!PT LDS RZ, [RZ] ;  /* 0x00000000fffff984 */ /* 0x000fe20000000800 */
[----:B------:R-:W-:Y:S01]  /*1ba40*/  @!PT LDS RZ, [RZ] ;  /* 0x00000000fffff984 */ /* 0x000fe20000000800 */
[----:B------:R-:W-:Y:S01]  /*1ba50*/  @!PT LDS RZ, [RZ] ;  /* 0x00000000fffff984 */ /* 0x000fe20000000800 */
[----:B------:R1:W-:Y:S02]  /*1ba60*/  LDGSTS.E.BYPASS.LTC128B.128 [R207+0x100], [R2.64], !P1 ;  /* 0x0010000002cf7fae */ /* 0x0003e4000c901d46 */
[----:B-1----:R-:W-:Y:S02]  /*1ba70*/  MOV R2, 0x1 ;  /* 0x0000000100027802 */ /* 0x002fe40000000f00 */
[----:B------:R-:W-:Y:S02]  /*1ba80*/  MOV R3, 0x1baa0 ;  /* 0x0001baa000037802 */ /* 0x000fe40000000f00 */
[----:B------:R-:W-:Y:S05]  /*1ba90*/  CALL.REL.NOINC `($__internal_35_$__cuda_sm70_shflsync_idx_p) ;  /* 0x00003ec000007944 */ /* 0x000fea0003c00000 */
[----:B------:R-:W-:Y:S01]  /*1baa0*/  MOV R2, 0x1 ;  /* 0x0000000100027802 */ /* 0x000fe20000000f00 */
[----:B------:R-:W-:Y:S01]  /*1bab0*/  IMAD.MOV.U32 R6, RZ, RZ, R226 ;  /* 0x000000ffff067224 */ /* 0x000fe200078e00e2 */
[----:B------:R-:W-:Y:S01]  /*1bac0*/  MOV R225, 0x181f ;  /* 0x0000181f00e17802 */ /* 0x000fe20000000f00 */
[----:B------:R-:W-:Y:S01]  /*1bad0*/  IMAD.MOV.U32 R223, RZ, RZ, R0 ;  /* 0x000000ffffdf7224 */ /* 0x000fe200078e0000 */
[----:B------:R-:W-:Y:S02]  /*1bae0*/  MOV R3, 0x1bb00 ;  /* 0x0001bb0000037802 */ /* 0x000fe40000000f00 */
[----:B------:R-:W-:Y:S05]  /*1baf0*/  CALL.REL.NOINC `($__internal_35_$__cuda_sm70_shflsync_idx_p) ;  /* 0x00003e6000007944 */ /* 0x000fea0003c00000 */
        /* <DEDUP_REMOVED lines=54> */
[----:B------:R-:W-:Y:S01]  /*1be60*/  MOV R0, R226 ;  /* 0x000000e200007202 */ /* 0x000fe20000000f00 */
[----:B------:R-:W-:-:S05]  /*1be70*/  BRA `(.L_x_2739) ;  /* 0xfffec89000007947 */ /* 0x000fca000383ffff */
.L_x_2574:
[----:B------:R-:W-:Y:S01]  /*1be80*/  MOV R2, RZ ;  /* 0x000000ff00027202 */ /* 0x000fe20000000f00 */
[----:B------:R-:W-:Y:S01]  /*1be90*/  IMAD.MOV.U32 R223, RZ, RZ, R92 ;  /* 0x000000ffffdf7224 */ /* 0x000fe200078e005c */
[----:B------:R-:W-:Y:S01]  /*1bea0*/  MOV R3, 0x1bed0 ;  /* 0x0001bed000037802 */ /* 0x000fe20000000f00 */
[----:B------:R-:W-:Y:S02]  /*1beb0*/  IMAD.MOV.U32 R225, RZ, RZ, 0x181f ;  /* 0x0000181fffe17424 */ /* 0x000fe400078e00ff */
[----:B------:R-:W-:Y:S05]  /*1bec0*/  CALL.REL.NOINC `($__internal_35_$__cuda_sm70_shflsync_idx_p) ;  /* 0x00003a9000007944 */ /* 0x000fea0003c00000 */
[----:B------:R-:W-:Y:S01]  /*1bed0*/  MOV R97, R226 ;  /* 0x000000e200617202 */ /* 0x000fe20000000f00 */
[----:B------:R-:W-:-:S05]  /*1bee0*/  BRA `(.L_x_2740) ;  /* 0xfffed19000007947 */ /* 0x000fca000383ffff */
.L_x_2575:
        /* <DEDUP_REMOVED lines=79> */
.L_x_2576:
[----:B------:R-:W-:Y:S01]  /*1c3e0*/  MOV R2, RZ ;  /* 0x000000ff00027202 */ /* 0x000fe20000000f00 */
[----:B------:R-:W-:Y:S01]  /*1c3f0*/  IMAD.MOV.U32 R223, RZ, RZ, R157 ;  /* 0x000000ffffdf7224 */ /* 0x000fe200078e009d */
[----:B------:R-:W-:Y:S01]  /*1c400*/  MOV R3, 0x1c430 ;  /* 0x0001c43000037802 */ /* 0x000fe20000000f00 */
[----:B------:R-:W-:Y:S02]  /*1c410*/  IMAD.MOV.U32 R225, RZ, RZ, 0x1c1f ;  /* 0x00001c1fffe17424 */ /* 0x000fe400078e00ff */
[----:B------:R-:W-:Y:S05]  /*1c420*/  CALL.REL.NOINC `($__internal_35_$__cuda_sm70_shflsync_idx_p) ;  /* 0x0000353000007944 */ /* 0x000fea0003c00000 */
[----:B------:R-:W-:Y:S01]  /*1c430*/  MOV R2, R226 ;  /* 0x000000e200027202 */ /* 0x000fe20000000f00 */
[----:B------:R-:W-:-:S05]  /*1c440*/  BRA `(.L_x_2742) ;  /* 0xfffecf1000007947 */ /* 0x000fca000383ffff */
.L_x_2581:
[----:B------:R-:W-:Y:S01]  /*1c450*/  MOV R2, 0x1 ;  /* 0x0000000100027802 */ /* 0x000fe20000000f00 */
[----:B------:R-:W-:Y:S01]  /*1c460*/  IMAD.MOV.U32 R223, RZ, RZ, R157 ;  /* 0x000000ffffdf7224 */ /* 0x000fe200078e009d */
[----:B------:R-:W-:Y:S01]  /*1c470*/  MOV R3, 0x1c4a0 ;  /* 0x0001c4a000037802 */ /* 0x000fe20000000f00 */
[----:B------:R-:W-:Y:S02]  /*1c480*/  IMAD.MOV.U32 R225, RZ, RZ, 0x1c1f ;  /* 0x00001c1fffe17424 */ /* 0x000fe400078e00ff */
[----:B-1----:R-:W-:Y:S05]  /*1c490*/  CALL.REL.NOINC `($__internal_35_$__cuda_sm70_shflsync_idx_p) ;  /* 0x000034c000007944 */ /* 0x002fea0003c00000 */
[----:B------:R-:W-:Y:S01]  /*1c4a0*/  MOV R2, R226 ;  /* 0x000000e200027202 */ /* 0x000fe20000000f00 */
[----:B------:R-:W-:-:S05]  /*1c4b0*/  BRA `(.L_x_2743) ;  /* 0xfffed0a000007947 */ /* 0x000fca000383ffff */
.L_x_2586:
[----:B------:R-:W-:Y:S01]  /*1c4c0*/  MOV R2, 0x2 ;  /* 0x0000000200027802 */ /* 0x000fe20000000f00 */
[----:B------:R-:W-:Y:S01]  /*1c4d0*/  IMAD.MOV.U32 R223, RZ, RZ, R157 ;  /* 0x000000ffffdf7224 */ /* 0x000fe200078e009d */
[----:B------:R-:W-:Y:S01]  /*1c4e0*/  MOV R3, 0x1c510 ;  /* 0x0001c51000037802 */ /* 0x000fe20000000f00 */
[----:B------:R-:W-:Y:S02]  /*1c4f0*/  IMAD.MOV.U32 R225, RZ, RZ, 0x1c1f ;  /* 0x00001c1fffe17424 */ /* 0x000fe400078e00ff */
[----:B-12---:R-:W-:Y:S05]  /*1c500*/  CALL.REL.NOINC `($__internal_35_$__cuda_sm70_shflsync_idx_p) ;  /* 0x0000345000007944 */ /* 0x006fea0003c00000 */
[----:B------:R-:W-:Y:S01]  /*1c510*/  MOV R156, R226 ;  /* 0x000000e2009c7202 */ /* 0x000fe20000000f00 */
[----:B------:R-:W-:-:S05]  /*1c520*/  BRA `(.L_x_2744) ;  /* 0xfffed23000007947 */ /* 0x000fca000383ffff */
.L_x_2591:
[----:B------:R-:W-:Y:S01]  /*1c530*/  MOV R2, 0x3 ;  /* 0x0000000300027802 */ /* 0x000fe20000000f00 */
[----:B------:R-:W-:Y:S01]  /*1c540*/  IMAD.MOV.U32 R223, RZ, RZ, R157 ;  /* 0x000000ffffdf7224 */ /* 0x000fe200078e009d */
[----:B------:R-:W-:Y:S01]  /*1c550*/  MOV R3, 0x1c580 ;  /* 0x0001c58000037802 */ /* 0x000fe20000000f00 */
[----:B------:R-:W-:Y:S02]  /*1c560*/  IMAD.MOV.U32 R225, RZ, RZ, 0x1c1f ;  /* 0x00001c1fffe17424 */ /* 0x000fe400078e00ff */
[----:B-123--:R-:W-:Y:S05]  /*1c570*/  CALL.REL.NOINC `($__internal_35_$__cuda_sm70_shflsync_idx_p) ;  /* 0x000033e000007944 */ /* 0x00efea0003c00000 */
[----:B------:R-:W-:Y:S01]  /*1c580*/  MOV R3, R226 ;  /* 0x000000e200037202 */ /* 0x000fe20000000f00 */
[----:B------:R-:W-:-:S05]  /*1c590*/  BRA `(.L_x_2745) ;  /* 0xfffee30000007947 */ /* 0x000fca000383ffff */
.L_x_2596:
[----:B------:R-:W-:Y:S02]  /*1c5a0*/  MOV R3, 0x2 ;  /* 0x0000000200037802 */ /* 0x000fe40000000f00 */
[----:B------:R-:W-:Y:S02]  /*1c5b0*/  MOV R2, 0x1c5d0 ;  /* 0x0001c5d000027802 */ /* 0x000fe40000000f00 */
[----:B------:R-:W-:Y:S05]  /*1c5c0*/  CALL.REL.NOINC `($__internal_34_$__cuda_sm70_shflsync_bfly_p) ;  /* 0x0000333000007944 */ /* 0x000fea0003c00000 */
[----:B------:R-:W-:Y:S01]  /*1c5d0*/  MOV R2, R225 ;  /* 0x000000e100027202 */ /* 0x000fe20000000f00 */
[----:B------:R-:W-:-:S05]  /*1c5e0*/  BRA `(.L_x_2746) ;  /* 0xfffeee5000007947 */ /* 0x000fca000383ffff */
.L_x_2597:
[----:B------:R-:W-:Y:S01]  /*1c5f0*/  MOV R3, 0x1 ;  /* 0x0000000100037802 */ /* 0x000fe20000000f00 */
[----:B-1----:R-:W-:Y:S01]  /*1c600*/  IMAD.MOV.U32 R92, RZ, RZ, R4 ;  /* 0x000000ffff5c7224 */ /* 0x002fe200078e0004 */
[----:B------:R-:W-:Y:S02]  /*1c610*/  MOV R2, 0x1c630 ;  /* 0x0001c63000027802 */ /* 0x000fe40000000f00 */
[----:B------:R-:W-:Y:S05]  /*1c620*/  CALL.REL.NOINC `($__internal_34_$__cuda_sm70_shflsync_bfly_p) ;  /* 0x000032d000007944 */ /* 0x000fea0003c00000 */
[----:B------:R-:W-:Y:S01]  /*1c630*/  IMAD.MOV.U32 R92, RZ, RZ, R0 ;  /* 0x000000ffff5c7224 */ /* 0x000fe200078e0000 */
[----:B------:R-:W-:Y:S01]  /*1c640*/  FMNMX.FTZ R97, R4, R225, !PT ;  /* 0x000000e104617209 */ /* 0x000fe20007810000 */
[----:B------:R-:W-:Y:S01]  /*1c650*/  IMAD.MOV.U32 R3, RZ, RZ, 0x2 ;  /* 0x00000002ff037424 */ /* 0x000fe200078e00ff */
[----:B------:R-:W-:Y:S02]  /*1c660*/  MOV R2, 0x1c680 ;  /* 0x0001c68000027802 */ /* 0x000fe40000000f00 */
[----:B------:R-:W-:Y:S05]  /*1c670*/  CALL.REL.NOINC `($__internal_34_$__cuda_sm70_shflsync_bfly_p) ;  /* 0x0000328000007944 */ /* 0x000fea0003c00000 */
[----:B------:R-:W-:Y:S01]  /*1c680*/  FMNMX.FTZ R92, R0, R225, !PT ;  /* 0x000000e1005c7209 */ /* 0x000fe20007810000 */
[----:B------:R-:W-:Y:S01]  /*1c690*/  IMAD.MOV.U32 R3, RZ, RZ, 0x1 ;  /* 0x00000001ff037424 */ /* 0x000fe200078e00ff */
[----:B------:R-:W-:Y:S02]  /*1c6a0*/  MOV R2, 0x1c6c0 ;  /* 0x0001c6c000027802 */ /* 0x000fe40000000f00 */
[----:B------:R-:W-:Y:S05]  /*1c6b0*/  CALL.REL.NOINC `($__internal_34_$__cuda_sm70_shflsync_bfly_p) ;  /* 0x0000324000007944 */ /* 0x000fea0003c00000 */
[----:B------:R-:W-:Y:S01]  /*1c6c0*/  IMAD.MOV.U32 R3, RZ, RZ, 0x2 ;  /* 0x00000002ff037424 */ /* 0x000fe200078e00ff */
[----:B------:R-:W-:Y:S01]  /*1c6d0*/  FMNMX.FTZ R96, R92, R225, !PT ;  /* 0x000000e15c607209 */ /* 0x000fe20007810000 */
[----:B------:R-:W-:Y:S01]  /*1c6e0*/  IMAD.MOV.U32 R92, RZ, RZ, R5 ;  /* 0x000000ffff5c7224 */ /* 0x000fe200078e0005 */
        /* <DEDUP_REMOVED lines=15> */
[----:B------:R-:W-:Y:S01]  /*1c7e0*/  MOV R3, R225 ;  /* 0x000000e100037202 */ /* 0x000fe20000000f00 */
[----:B------:R-:W-:-:S05]  /*1c7f0*/  BRA `(.L_x_2747) ;  /* 0xfffeed3000007947 */ /* 0x000fca000383ffff */
.L_x_2606:
[----:B------:R-:W-:Y:S01]  /*1c800*/  MOV R2, RZ ;  /* 0x000000ff00027202 */ /* 0x000fe20000000f00 */
[----:B------:R-:W-:Y:S01]  /*1c810*/  IMAD.MOV.U32 R223, RZ, RZ, R5 ;  /* 0x000000ffffdf7224 */ /* 0x000fe200078e0005 */
[----:B------:R-:W-:Y:S01]  /*1c820*/  MOV R3, 0x1c850 ;  /* 0x0001c85000037802 */ /* 0x000fe20000000f00 */
[----:B------:R-:W-:Y:S02]  /*1c830*/  IMAD.MOV.U32 R225, RZ, RZ, 0x181f ;  /* 0x0000181fffe17424 */ /* 0x000fe400078e00ff */
[----:B------:R-:W-:Y:S05]  /*1c840*/  CALL.REL.NOINC `($__internal_35_$__cuda_sm70_shflsync_idx_p) ;  /* 0x0000311000007944 */ /* 0x000fea0003c00000 */
[----:B------:R-:W-:Y:S01]  /*1c850*/  MOV R8, R226 ;  /* 0x000000e200087202 */ /* 0x000fe20000000f00 */
[----:B------:R-:W-:-:S05]  /*1c860*/  BRA `(.L_x_2748) ;  /* 0xffff106000007947 */ /* 0x000fca000383ffff */
.L_x_2607:
        /* <DEDUP_REMOVED lines=79> */
.L_x_2610:
[----:B------:R-:W-:Y:S01]  /*1cd60*/  MOV R2, RZ ;  /* 0x000000ff00027202 */ /* 0x000fe20000000f00 */
[----:B------:R-:W-:Y:S01]  /*1cd70*/  IMAD.MOV.U32 R223, RZ, RZ, R94 ;  /* 0x000000ffffdf7224 */ /* 0x000fe200078e005e */
[----:B------:R-:W-:Y:S01]  /*1cd80*/  MOV R3, 0x1cdb0 ;  /* 0x0001cdb000037802 */ /* 0x000fe20000000f00 */
[----:B------:R-:W-:Y:S02]  /*1cd90*/  IMAD.MOV.U32 R225, RZ, RZ, 0x181f ;  /* 0x0000181fffe17424 */ /* 0x000fe400078e00ff */
[----:B------:R-:W-:Y:S05]  /*1cda0*/  CALL.REL.NOINC `($__internal_35_$__cuda_sm70_shflsync_idx_p) ;  /* 0x00002bb000007944 */ /* 0x000fea0003c00000 */
[----:B------:R-:W-:Y:S01]  /*1cdb0*/  MOV R97, R226 ;  /* 0x000000e200617202 */ /* 0x000fe20000000f00 */
[----:B------:R-:W-:-:S05]  /*1cdc0*/  BRA `(.L_x_2750) ;  /* 0xffff15e000007947 */ /* 0x000fca000383ffff */
.L_x_2611:
        /* <DEDUP_REMOVED lines=79> */
.L_x_2612:
[----:B------:R-:W-:Y:S02]  /*1d2c0*/  MOV R3, 0x2 ;  /* 0x0000000200037802 */ /* 0x000fe40000000f00 */
[----:B------:R-:W-:Y:S02]  /*1d2d0*/  MOV R2, 0x1d2f0 ;  /* 0x0001d2f000027802 */ /* 0x000fe40000000f00 */
[----:B------:R-:W-:Y:S05]  /*1d2e0*/  CALL.REL.NOINC `($__internal_34_$__cuda_sm70_shflsync_bfly_p) ;  /* 0x0000261000007944 */ /* 0x000fea0003c00000 */
[----:B------:R-:W-:Y:S01]  /*1d2f0*/  MOV R2, R225 ;  /* 0x000000e100027202 */ /* 0x000fe20000000f00 */
[----:B------:R-:W-:-:S05]  /*1d300*/  BRA `(.L_x_2752) ;  /* 0xffff17c000007947 */ /* 0x000fca000383ffff */
.L_x_2613:
        /* <DEDUP_REMOVED lines=33> */
.L_x_2616:
[----:B-1--4-:R-:W-:Y:S01]  /*1d520*/  MOV R2, RZ ;  /* 0x000000ff00027202 */ /* 0x012fe20000000f00 */
[----:B------:R-:W-:Y:S01]  /*1d530*/  IMAD.MOV.U32 R223, RZ, RZ, R52 ;  /* 0x000000ffffdf7224 */ /* 0x000fe200078e0034 */
[----:B------:R-:W-:Y:S01]  /*1d540*/  MOV R3, 0x1d570 ;  /* 0x0001d57000037802 */ /* 0x000fe20000000f00 */
[----:B------:R-:W-:Y:S02]  /*1d550*/  IMAD.MOV.U32 R225, RZ, RZ, 0x181f ;  /* 0x0000181fffe17424 */ /* 0x000fe400078e00ff */
[----:B------:R-:W-:Y:S05]  /*1d560*/  CALL.REL.NOINC `($__internal_35_$__cuda_sm70_shflsync_idx_p) ;  /* 0x000023f000007944 */ /* 0x000fea0003c00000 */
[----:B------:R-:W-:Y:S01]  /*1d570*/  MOV R57, R226 ;  /* 0x000000e200397202 */ /* 0x000fe20000000f00 */
[----:B------:R-:W-:-:S05]  /*1d580*/  BRA `(.L_x_2754) ;  /* 0xffff367000007947 */ /* 0x000fca000383ffff */
.L_x_2619:
[----:B------:R-:W-:Y:S01]  /*1d590*/  MOV R2, RZ ;  /* 0x000000ff00027202 */ /* 0x000fe20000000f00 */
[----:B------:R-:W-:Y:S01]  /*1d5a0*/  IMAD.MOV.U32 R223, RZ, RZ, R92 ;  /* 0x000000ffffdf7224 */ /* 0x000fe200078e005c */
[----:B------:R-:W-:Y:S01]  /*1d5b0*/  MOV R3, 0x1d5e0 ;  /* 0x0001d5e000037802 */ /* 0x000fe20000000f00 */
[----:B------:R-:W-:Y:S02]  /*1d5c0*/  IMAD.MOV.U32 R225, RZ, RZ, 0x181f ;  /* 0x0000181fffe17424 */ /* 0x000fe400078e00ff */
[----:B------:R-:W-:Y:S05]  /*1d5d0*/  CALL.REL.NOINC `($__internal_35_$__cuda_sm70_shflsync_idx_p) ;  /* 0x0000238000007944 */ /* 0x000fea0003c00000 */
[----:B------:R-:W-:Y:S01]  /*1d5e0*/  MOV R97, R226 ;  /* 0x000000e200617202 */ /* 0x000fe20000000f00 */
[----:B------:R-:W-:-:S05]  /*1d5f0*/  BRA `(.L_x_2755) ;  /* 0xffff407000007947 */ /* 0x000fca000383ffff */
.L_x_2620:
        /* <DEDUP_REMOVED lines=79> */
.L_x_2621:
[----:B------:R-:W-:Y:S01]  /*1daf0*/  MOV R2, RZ ;  /* 0x000000ff00027202 */ /* 0x000fe20000000f00 */
[----:B------:R-:W-:Y:S01]  /*1db00*/  IMAD.MOV.U32 R223, RZ, RZ, R157 ;  /* 0x000000ffffdf7224 */ /* 0x000fe200078e009d */
[----:B------:R-:W-:Y:S01]  /*1db10*/  MOV R3, 0x1db40 ;  /* 0x0001db4000037802 */ /* 0x000fe20000000f00 */
[----:B------:R-:W-:Y:S02]  /*1db20*/  IMAD.MOV.U32 R225, RZ, RZ, 0x1c1f ;  /* 0x00001c1fffe17424 */ /* 0x000fe400078e00ff */
[----:B------:R-:W-:Y:S05]  /*1db30*/  CALL.REL.NOINC `($__internal_35_$__cuda_sm70_shflsync_idx_p) ;  /* 0x00001e2000007944 */ /* 0x000fea0003c00000 */
[----:B------:R-:W-:Y:S01]  /*1db40*/  MOV R2, R226 ;  /* 0x000000e200027202 */ /* 0x000fe20000000f00 */
[----:B------:R-:W-:-:S05]  /*1db50*/  BRA `(.L_x_2757) ;  /* 0xffff3e1000007947 */ /* 0x000fca000383ffff */
.L_x_2626:
[----:B------:R-:W-:Y:S01]  /*1db60*/  MOV R2, 0x1 ;  /* 0x0000000100027802 */ /* 0x000fe20000000f00 */
[----:B------:R-:W-:Y:S01]  /*1db70*/  IMAD.MOV.U32 R223, RZ, RZ, R157 ;  /* 0x000000ffffdf7224 */ /* 0x000fe200078e009d */
[----:B------:R-:W-:Y:S01]  /*1db80*/  MOV R3, 0x1dbb0 ;  /* 0x0001dbb000037802 */ /* 0x000fe20000000f00 */
[----:B------:R-:W-:Y:S02]  /*1db90*/  IMAD.MOV.U32 R225, RZ, RZ, 0x1c1f ;  /* 0x00001c1fffe17424 */ /* 0x000fe400078e00ff */
[----:B-1----:R-:W-:Y:S05]  /*1dba0*/  CALL.REL.NOINC `($__internal_35_$__cuda_sm70_shflsync_idx_p) ;  /* 0x00001db000007944 */ /* 0x002fea0003c00000 */
[----:B------:R-:W-:Y:S01]  /*1dbb0*/  MOV R2, R226 ;  /* 0x000000e200027202 */ /* 0x000fe20000000f00 */
[----:B------:R-:W-:-:S05]  /*1dbc0*/  BRA `(.L_x_2758) ;  /* 0xffff3fa000007947 */ /* 0x000fca000383ffff */
.L_x_2631:
[----:B------:R-:W-:Y:S01]  /*1dbd0*/  MOV R2, 0x2 ;  /* 0x0000000200027802 */ /* 0x000fe20000000f00 */
[----:B------:R-:W-:Y:S01]  /*1dbe0*/  IMAD.MOV.U32 R223, RZ, RZ, R157 ;  /* 0x000000ffffdf7224 */ /* 0x000fe200078e009d */
[----:B------:R-:W-:Y:S01]  /*1dbf0*/  MOV R3, 0x1dc20 ;  /* 0x0001dc2000037802 */ /* 0x000fe20000000f00 */
[----:B------:R-:W-:Y:S02]  /*1dc00*/  IMAD.MOV.U32 R225, RZ, RZ, 0x1c1f ;  /* 0x00001c1fffe17424 */ /* 0x000fe400078e00ff */
[----:B-12---:R-:W-:Y:S05]  /*1dc10*/  CALL.REL.NOINC `($__internal_35_$__cuda_sm70_shflsync_idx_p) ;  /* 0x00001d4000007944 */ /* 0x006fea0003c00000 */
[----:B------:R-:W-:Y:S01]  /*1dc20*/  MOV R156, R226 ;  /* 0x000000e2009c7202 */ /* 0x000fe20000000f00 */
[----:B------:R-:W-:-:S05]  /*1dc30*/  BRA `(.L_x_2759) ;  /* 0xffff413000007947 */ /* 0x000fca000383ffff */
.L_x_2636:
[----:B------:R-:W-:Y:S01]  /*1dc40*/  MOV R2, 0x3 ;  /* 0x0000000300027802 */ /* 0x000fe20000000f00 */
[----:B------:R-:W-:Y:S01]  /*1dc50*/  IMAD.MOV.U32 R223, RZ, RZ, R157 ;  /* 0x000000ffffdf7224 */ /* 0x000fe200078e009d */
[----:B------:R-:W-:Y:S01]  /*1dc60*/  MOV R3, 0x1dc90 ;  /* 0x0001dc9000037802 */ /* 0x000fe20000000f00 */
[----:B------:R-:W-:Y:S02]  /*1dc70*/  IMAD.MOV.U32 R225, RZ, RZ, 0x1c1f ;  /* 0x00001c1fffe17424 */ /* 0x000fe400078e00ff */
[----:B-123--:R-:W-:Y:S05]  /*1dc80*/  CALL.REL.NOINC `($__internal_35_$__cuda_sm70_shflsync_idx_p) ;  /* 0x00001cd000007944 */ /* 0x00efea0003c00000 */
[----:B------:R-:W-:Y:S01]  /*1dc90*/  MOV R3, R226 ;  /* 0x000000e200037202 */ /* 0x000fe20000000f00 */
[----:B------:R-:W-:-:S05]  /*1dca0*/  BRA `(.L_x_2760) ;  /* 0xffff520000007947 */ /* 0x000fca000383ffff */
.L_x_2641:
[----:B------:R-:W-:Y:S02]  /*1dcb0*/  MOV R3, 0x2 ;  /* 0x0000000200037802 */ /* 0x000fe40000000f00 */
[----:B------:R-:W-:Y:S02]  /*1dcc0*/  MOV R2, 0x1dce0 ;  /* 0x0001dce000027802 */ /* 0x000fe40000000f00 */
[----:B------:R-:W-:Y:S05]  /*1dcd0*/  CALL.REL.NOINC `($__internal_34_$__cuda_sm70_shflsync_bfly_p) ;  /* 0x00001c2000007944 */ /* 0x000fea0003c00000 */
[----:B------:R-:W-:Y:S01]  /*1dce0*/  MOV R2, R225 ;  /* 0x000000e100027202 */ /* 0x000fe20000000f00 */
[----:B------:R-:W-:-:S05]  /*1dcf0*/  BRA `(.L_x_2761) ;  /* 0xffff5d5000007947 */ /* 0x000fca000383ffff */
.L_x_2642:
        /* <DEDUP_REMOVED lines=33> */
.L_x_2644:
[----:B------:R-:W-:Y:S01]  /*1df10*/  IMAD.MOV.U32 R92, RZ, RZ, R238 ;  /* 0x000000ffff5c7224 */ /* 0x000fe200078e00ee */
[----:B------:R-:W-:-:S02]  /*1df20*/  MOV R3, 0x2 ;  /* 0x0000000200037802 */ /* 0x000fc40000000f00 */
[----:B------:R-:W-:Y:S02]  /*1df30*/  MOV R2, 0x1df50 ;  /* 0x0001df5000027802 */ /* 0x000fe40000000f00 */
[----:B------:R-:W-:Y:S05]  /*1df40*/  CALL.REL.NOINC `($__internal_34_$__cuda_sm70_shflsync_bfly_p) ;  /* 0x000019b000007944 */ /* 0x000fea0003c00000 */
[----:B------:R-:W-:Y:S01]  /*1df50*/  MOV R0, R225 ;  /* 0x000000e100007202 */ /* 0x000fe20000000f00 */
[----:B------:R-:W-:Y:S05]  /*1df60*/  BRA `(.L_x_2763) ;  /* 0xffff7a6000007947 */ /* 0x000fea000383ffff */
.L_x_2645:
[----:B------:R-:W-:Y:S01]  /*1df70*/  IMAD.MOV.U32 R92, RZ, RZ, R4 ;  /* 0x000000ffff5c7224 */ /* 0x000fe200078e0004 */
[----:B------:R-:W-:Y:S02]  /*1df80*/  MOV R3, 0x1 ;  /* 0x0000000100037802 */ /* 0x000fe40000000f00 */
[----:B------:R-:W-:Y:S02]  /*1df90*/  MOV R2, 0x1dfb0 ;  /* 0x0001dfb000027802 */ /* 0x000fe40000000f00 */
[----:B-1----:R-:W-:Y:S05]  /*1dfa0*/  CALL.REL.NOINC `($__internal_34_$__cuda_sm70_shflsync_bfly_p) ;  /* 0x0000195000007944 */ /* 0x002fea0003c00000 */
[----:B------:R-:W-:Y:S01]  /*1dfb0*/  FADD.FTZ R4, R4, R225 ;  /* 0x000000e104047221 */ /* 0x000fe20000010000 */
[----:B------:R-:W-:Y:S02]  /*1dfc0*/  MOV R92, R240 ;  /* 0x000000f0005c7202 */ /* 0x000fe40000000f00 */
[----:B------:R-:W-:Y:S02]  /*1dfd0*/  MOV R3, 0x2 ;  /* 0x0000000200037802 */ /* 0x000fe40000000f00 */
[----:B------:R-:W-:Y:S02]  /*1dfe0*/  MOV R2, 0x1e000 ;  /* 0x0001e00000027802 */ /* 0x000fe40000000f00 */
[----:B------:R-:W-:Y:S05]  /*1dff0*/  CALL.REL.NOINC `($__internal_34_$__cuda_sm70_shflsync_bfly_p) ;  /* 0x0000190000007944 */ /* 0x000fea0003c00000 */
[----:B------:R-:W-:Y:S01]  /*1e000*/  FADD.FTZ R5, R240, R225 ;  /* 0x000000e1f0057221 */ /* 0x000fe20000010000 */
[----:B------:R-:W-:-:S02]  /*1e010*/  MOV R3, 0x1 ;  /* 0x0000000100037802 */ /* 0x000fc40000000f00 */
[----:B------:R-:W-:Y:S02]  /*1e020*/  MOV R2, 0x1e050 ;  /* 0x0001e05000027802 */ /* 0x000fe40000000f00 */
[----:B------:R-:W-:Y:S02]  /*1e030*/  MOV R92, R5 ;  /* 0x00000005005c7202 */ /* 0x000fe40000000f00 */
[----:B------:R-:W-:Y:S05]  /*1e040*/  CALL.REL.NOINC `($__internal_34_$__cuda_sm70_shflsync_bfly_p) ;  /* 0x000018b000007944 */ /* 0x000fea0003c00000 */
[----:B------:R-:W-:Y:S01]  /*1e050*/  FADD.FTZ R5, R5, R225 ;  /* 0x000000e105057221 */ /* 0x000fe20000010000 */
[----:B------:R-:W-:Y:S02]  /*1e060*/  MOV R92, R251 ;  /* 0x000000fb005c7202 */ /* 0x000fe40000000f00 */
[----:B------:R-:W-:Y:S02]  /*1e070*/  MOV R3, 0x2 ;  /* 0x0000000200037802 */ /* 0x000fe40000000f00 */
[----:B------:R-:W-:Y:S02]  /*1e080*/  MOV R2, 0x1e0a0 ;  /* 0x0001e0a000027802 */ /* 0x000fe40000000f00 */
[----:B------:R-:W-:Y:S05]  /*1e090*/  CALL.REL.NOINC `($__internal_34_$__cuda_sm70_shflsync_bfly_p) ;  /* 0x0000186000007944 */ /* 0x000fea0003c00000 */
[----:B------:R-:W-:Y:S01]  /*1e0a0*/  FADD.FTZ R6, R251, R225 ;  /* 0x000000e1fb067221 */ /* 0x000fe20000010000 */
[----:B------:R-:W-:Y:S02]  /*1e0b0*/  MOV R3, 0x1 ;  /* 0x0000000100037802 */ /* 0x000fe40000000f00 */
[----:B------:R-:W-:-:S02]  /*1e0c0*/  MOV R2, 0x1e0f0 ;  /* 0x0001e0f000027802 */ /* 0x000fc40000000f00 */
[----:B------:R-:W-:Y:S02]  /*1e0d0*/  MOV R92, R6 ;  /* 0x00000006005c7202 */ /* 0x000fe40000000f00 */
[----:B------:R-:W-:Y:S05]  /*1e0e0*/  CALL.REL.NOINC `($__internal_34_$__cuda_sm70_shflsync_bfly_p) ;  /* 0x0000181000007944 */ /* 0x000fea0003c00000 */
[----:B------:R1:W5:Y:S01]  /*1e0f0*/  LDL R92, [R1] ;  /* 0x00000000015c7983 */ /* 0x0003620000100800 */
[----:B------:R-:W-:Y:S01]  /*1e100*/  FADD.FTZ R6, R6, R225 ;  /* 0x000000e106067221 */ /* 0x000fe20000010000 */
[----:B------:R-:W-:Y:S02]  /*1e110*/  MOV R3, 0x2 ;  /* 0x0000000200037802 */ /* 0x000fe40000000f00 */
[----:B------:R-:W-:Y:S02]  /*1e120*/  MOV R2, 0x1e140 ;  /* 0x0001e14000027802 */ /* 0x000fe40000000f00 */
[----:B-1---5:R-:W-:Y:S05]  /*1e130*/  CALL.REL.NOINC `($__internal_34_$__cuda_sm70_shflsync_bfly_p) ;  /* 0x000017c000007944 */ /* 0x022fea0003c00000 */
[----:B------:R-:W2:Y:S01]  /*1e140*/  LDL.LU R0, [R1] ;  /* 0x0000000001007983 */ /* 0x000ea20000300800 */
[----:B------:R-:W-:Y:S02]  /*1e150*/  MOV R3, 0x1 ;  /* 0x0000000100037802 */ /* 0x000fe40000000f00 */
[----:B------:R-:W-:Y:S01]  /*1e160*/  MOV R2, 0x1e1a0 ;  /* 0x0001e1a000027802 */ /* 0x000fe20000000f00 */
[----:B--2---:R-:W-:-:S05]  /*1e170*/  FADD.FTZ R7, R0, R225 ;  /* 0x000000e100077221 */ /* 0x004fca0000010000 */
[----:B------:R-:W-:Y:S02]  /*1e180*/  MOV R92, R7 ;  /* 0x00000007005c7202 */ /* 0x000fe40000000f00 */
[----:B------:R-:W-:Y:S05]  /*1e190*/  CALL.REL.NOINC `($__internal_34_$__cuda_sm70_shflsync_bfly_p) ;  /* 0x0000176000007944 */ /* 0x000fea0003c00000 */
[----:B------:R-:W-:Y:S01]  /*1e1a0*/  MOV R8, R225 ;  /* 0x000000e100087202 */ /* 0x000fe20000000f00 */
[----:B------:R-:W-:Y:S05]  /*1e1b0*/  BRA `(.L_x_2764) ;  /* 0xffff791000007947 */ /* 0x000fea000383ffff */
.L_x_2652:
[----:B-1-34-:R-:W-:Y:S01]  /*1e1c0*/  IMAD.MOV.U32 R223, RZ, RZ, R5 ;  /* 0x000000ffffdf7224 */ /* 0x01afe200078e0005 */
[----:B------:R-:W-:Y:S01]  /*1e1d0*/  MOV R2, RZ ;  /* 0x000000ff00027202 */ /* 0x000fe20000000f00 */
[----:B------:R-:W-:Y:S01]  /*1e1e0*/  IMAD.MOV.U32 R225, RZ, RZ, 0x181f ;  /* 0x0000181fffe17424 */ /* 0x000fe200078e00ff */
[----:B------:R-:W-:Y:S02]  /*1e1f0*/  MOV R3, 0x1e210 ;  /* 0x0001e21000037802 */ /* 0x000fe40000000f00 */
[----:B------:R-:W-:Y:S05]  /*1e200*/  CALL.REL.NOINC `($__internal_35_$__cuda_sm70_shflsync_idx_p) ;  /* 0x0000175000007944 */ /* 0x000fea0003c00000 */
[----:B------:R-:W-:Y:S01]  /*1e210*/  MOV R7, R226 ;  /* 0x000000e200077202 */ /* 0x000fe20000000f00 */
[----:B------:R-:W-:Y:S05]  /*1e220*/  BRA `(.L_x_2765) ;  /* 0xffff8ed000007947 */ /* 0x000fea000383ffff */
.L_x_2653:
[----:B------:R-:W-:Y:S01]  /*1e230*/  IMAD.MOV.U32 R223, RZ, RZ, R6 ;  /* 0x000000ffffdf7224 */ /* 0x000fe200078e0006 */
[----:B------:R-:W-:Y:S01]  /*1e240*/  MOV R2, RZ ;  /* 0x000000ff00027202 */ /* 0x000fe20000000f00 */
[----:B------:R-:W-:Y:S01]  /*1e250*/  IMAD.MOV.U32 R225, RZ, RZ, 0x181f ;  /* 0x0000181fffe17424 */ /* 0x000fe200078e00ff */
[----:B------:R-:W-:Y:S02]  /*1e260*/  MOV R3, 0x1e280 ;  /* 0x0001e28000037802 */ /* 0x000fe40000000f00 */
[----:B-12---:R-:W-:Y:S05]  /*1e270*/  CALL.REL.NOINC `($__internal_35_$__cuda_sm70_shflsync_idx_p) ;  /* 0x000016e000007944 */ /* 0x006fea0003c00000 */
[----:B------:R-:W-:Y:S01]  /*1e280*/  MOV R2, R226 ;  /* 0x000000e200027202 */ /* 0x000fe20000000f00 */
[----:B------:R-:W-:Y:S05]  /*1e290*/  BRA `(.L_x_2766) ;  /* 0xffff8e8000007947 */ /* 0x000fea000383ffff */
.L_x_2654:
[----:B------:R-:W-:Y:S01]  /*1e2a0*/  IMAD.MOV.U32 R223, RZ, RZ, R5 ;  /* 0x000000ffffdf7224 */ /* 0x000fe200078e0005 */
[----:B-1----:R-:W-:Y:S01]  /*1e2b0*/  MOV R2, 0x1 ;  /* 0x0000000100027802 */ /* 0x002fe20000000f00 */
[----:B------:R-:W-:Y:S01]  /*1e2c0*/  IMAD.MOV.U32 R225, RZ, RZ, 0x181f ;  /* 0x0000181fffe17424 */ /* 0x000fe200078e00ff */
[----:B------:R-:W-:-:S02]  /*1e2d0*/  MOV R3, 0x1e2f0 ;  /* 0x0001e2f000037802 */ /* 0x000fc40000000f00 */
[----:B---3--:R-:W-:Y:S05]  /*1e2e0*/  CALL.REL.NOINC `($__internal_35_$__cuda_sm70_shflsync_idx_p) ;  /* 0x0000167000007944 */ /* 0x008fea0003c00000 */
        /* <DEDUP_REMOVED lines=8> */
.L_x_2655:
[----:B------:R-:W-:Y:S01]  /*1e370*/  IMAD.MOV.U32 R223, RZ, RZ, R5 ;  /* 0x000000ffffdf7224 */ /* 0x000fe200078e0005 */
[----:B-1----:R-:W-:Y:S01]  /*1e380*/  MOV R2, 0x2 ;  /* 0x0000000200027802 */ /* 0x002fe20000000f00 */
[----:B------:R-:W-:Y:S01]  /*1e390*/  IMAD.MOV.U32 R225, RZ, RZ, 0x181f ;  /* 0x0000181fffe17424 */ /* 0x000fe200078e00ff */
[----:B------:R-:W-:Y:S02]  /*1e3a0*/  MOV R3, 0x1e3c0 ;  /* 0x0001e3c000037802 */ /* 0x000fe40000000f00 */
[----:B--23--:R-:W-:Y:S05]  /*1e3b0*/  CALL.REL.NOINC `($__internal_35_$__cuda_sm70_shflsync_idx_p) ;  /* 0x000015a000007944 */ /* 0x00cfea0003c00000 */
[----:B------:R-:W-:Y:S01]  /*1e3c0*/  MOV R7, R226 ;  /* 0x000000e200077202 */ /* 0x000fe20000000f00 */
[----:B------:R-:W-:Y:S05]  /*1e3d0*/  BRA `(.L_x_2768) ;  /* 0xffff8ea000007947 */ /* 0x000fea000383ffff */
.L_x_2656:
[----:B------:R-:W-:Y:S01]  /*1e3e0*/  IMAD.MOV.U32 R223, RZ, RZ, R6 ;  /* 0x000000ffffdf7224 */ /* 0x000fe200078e0006 */
[----:B-1----:R-:W-:Y:S01]  /*1e3f0*/  MOV R2, 0x2 ;  /* 0x0000000200027802 */ /* 0x002fe20000000f00 */
[----:B------:R-:W-:Y:S01]  /*1e400*/  IMAD.MOV.U32 R225, RZ, RZ, 0x181f ;  /* 0x0000181fffe17424 */ /* 0x000fe200078e00ff */
[----:B------:R-:W-:Y:S02]  /*1e410*/  MOV R3, 0x1e430 ;  /* 0x0001e43000037802 */ /* 0x000fe40000000f00 */
[----:B--234-:R-:W-:Y:S05]  /*1e420*/  CALL.REL.NOINC `($__internal_35_$__cuda_sm70_shflsync_idx_p) ;  /* 0x0000153000007944 */ /* 0x01cfea0003c00000 */
[----:B------:R-:W-:Y:S01]  /*1e430*/  MOV R2, R226 ;  /* 0x000000e200027202 */ /* 0x000fe20000000f00 */
[----:B------:R-:W-:Y:S05]  /*1e440*/  BRA `(.L_x_2769) ;  /* 0xffff8e5000007947 */ /* 0x000fea000383ffff */
.L_x_2657:
[----:B------:R-:W-:Y:S01]  /*1e450*/  IMAD.MOV.U32 R223, RZ, RZ, R5 ;  /* 0x000000ffffdf7224 */ /* 0x000fe200078e0005 */
[----:B--2---:R-:W-:Y:S01]  /*1e460*/  MOV R2, 0x3 ;  /* 0x0000000300027802 */ /* 0x004fe20000000f00 */
[----:B------:R-:W-:Y:S01]  /*1e470*/  IMAD.MOV.U32 R225, RZ, RZ, 0x181f ;  /* 0x0000181fffe17424 */ /* 0x000fe200078e00ff */
[----:B------:R-:W-:-:S02]  /*1e480*/  MOV R3, 0x1e4a0 ;  /* 0x0001e4a000037802 */ /* 0x000fc40000000f00 */
[----:B-1-34-:R-:W-:Y:S05]  /*1e490*/  CALL.REL.NOINC `($__internal_35_$__cuda_sm70_shflsync_idx_p) ;  /* 0x000014c000007944 */ /* 0x01afea0003c00000 */
        /* <DEDUP_REMOVED lines=8> */
.L_x_2658:
[----:B------:R-:W-:Y:S01]  /*1e520*/  IMAD.MOV.U32 R223, RZ, RZ, R5 ;  /* 0x000000ffffdf7224 */ /* 0x000fe200078e0005 */
[----:B--2---:R-:W-:Y:S01]  /*1e530*/  MOV R2, 0x4 ;  /* 0x0000000400027802 */ /* 0x004fe20000000f00 */
[----:B------:R-:W-:Y:S01]  /*1e540*/  IMAD.MOV.U32 R225, RZ, RZ, 0x181f ;  /* 0x0000181fffe17424 */ /* 0x000fe200078e00ff */
[----:B------:R-:W-:Y:S02]  /*1e550*/  MOV R3, 0x1e570 ;  /* 0x0001e57000037802 */ /* 0x000fe40000000f00 */
[----:B-1-34-:R-:W-:Y:S05]  /*1e560*/  CALL.REL.NOINC `($__internal_35_$__cuda_sm70_shflsync_idx_p) ;  /* 0x000013f000007944 */ /* 0x01afea0003c00000 */
[----:B------:R-:W-:Y:S01]  /*1e570*/  MOV R7, R226 ;  /* 0x000000e200077202 */ /* 0x000fe20000000f00 */
[----:B------:R-:W-:Y:S05]  /*1e580*/  BRA `(.L_x_2771) ;  /* 0xffff8e2000007947 */ /* 0x000fea000383ffff */
.L_x_2659:
[----:B------:R-:W-:Y:S01]  /*1e590*/  IMAD.MOV.U32 R223, RZ, RZ, R6 ;  /* 0x000000ffffdf7224 */ /* 0x000fe200078e0006 */
[----:B--2---:R-:W-:Y:S01]  /*1e5a0*/  MOV R2, 0x4 ;  /* 0x0000000400027802 */ /* 0x004fe20000000f00 */
[----:B------:R-:W-:Y:S01]  /*1e5b0*/  IMAD.MOV.U32 R225, RZ, RZ, 0x181f ;  /* 0x0000181fffe17424 */ /* 0x000fe200078e00ff */
[----:B------:R-:W-:Y:S02]  /*1e5c0*/  MOV R3, 0x1e5e0 ;  /* 0x0001e5e000037802 */ /* 0x000fe40000000f00 */
[----:B-1-34-:R-:W-:Y:S05]  /*1e5d0*/  CALL.REL.NOINC `($__internal_35_$__cuda_sm70_shflsync_idx_p) ;  /* 0x0000138000007944 */ /* 0x01afea0003c00000 */
[----:B------:R-:W-:Y:S01]  /*1e5e0*/  MOV R2, R226 ;  /* 0x000000e200027202 */ /* 0x000fe20000000f00 */
[----:B------:R-:W-:Y:S05]  /*1e5f0*/  BRA `(.L_x_2772) ;  /* 0xffff8dd000007947 */ /* 0x000fea000383ffff */
.L_x_2660:
[----:B------:R-:W-:Y:S01]  /*1e600*/  IMAD.MOV.U32 R223, RZ, RZ, R5 ;  /* 0x000000ffffdf7224 */ /* 0x000fe200078e0005 */
[----:B-1----:R-:W-:Y:S01]  /*1e610*/  MOV R2, 0x5 ;  /* 0x0000000500027802 */ /* 0x002fe20000000f00 */
[----:B------:R-:W-:Y:S01]  /*1e620*/  IMAD.MOV.U32 R225, RZ, RZ, 0x181f ;  /* 0x0000181fffe17424 */ /* 0x000fe200078e00ff */
[----:B------:R-:W-:-:S02]  /*1e630*/  MOV R3, 0x1e650 ;  /* 0x0001e65000037802 */ /* 0x000fc40000000f00 */
[----:B--234-:R-:W-:Y:S05]  /*1e640*/  CALL.REL.NOINC `($__internal_35_$__cuda_sm70_shflsync_idx_p) ;  /* 0x0000131000007944 */ /* 0x01cfea0003c00000 */
        /* <DEDUP_REMOVED lines=8> */
.L_x_2661:
[----:B------:R-:W-:Y:S01]  /*1e6d0*/  IMAD.MOV.U32 R223, RZ, RZ, R5 ;  /* 0x000000ffffdf7224 */ /* 0x000fe200078e0005 */
[----:B--2---:R-:W-:Y:S01]  /*1e6e0*/  MOV R2, 0x6 ;  /* 0x0000000600027802 */ /* 0x004fe20000000f00 */
[----:B------:R-:W-:Y:S01]  /*1e6f0*/  IMAD.MOV.U32 R225, RZ, RZ, 0x181f ;  /* 0x0000181fffe17424 */ /* 0x000fe200078e00ff */
[----:B------:R-:W-:Y:S02]  /*1e700*/  MOV R3, 0x1e720 ;  /* 0x0001e72000037802 */ /* 0x000fe40000000f00 */
[----:B-1--4-:R-:W-:Y:S05]  /*1e710*/  CALL.REL.NOINC `($__internal_35_$__cuda_sm70_shflsync_idx_p) ;  /* 0x0000124000007944 */ /* 0x012fea0003c00000 */
[----:B------:R-:W-:Y:S01]  /*1e720*/  MOV R7, R226 ;  /* 0x000000e200077202 */ /* 0x000fe20000000f00 */
[----:B------:R-:W-:Y:S05]  /*1e730*/  BRA `(.L_x_2774) ;  /* 0xffff8da000007947 */ /* 0x000fea000383ffff */
.L_x_2662:
[----:B------:R-:W-:Y:S01]  /*1e740*/  IMAD.MOV.U32 R223, RZ, RZ, R6 ;  /* 0x000000ffffdf7224 */ /* 0x000fe200078e0006 */
[----:B--2---:R-:W-:Y:S01]  /*1e750*/  MOV R2, 0x6 ;  /* 0x0000000600027802 */ /* 0x004fe20000000f00 */
[----:B------:R-:W-:Y:S01]  /*1e760*/  IMAD.MOV.U32 R225, RZ, RZ, 0x181f ;  /* 0x0000181fffe17424 */ /* 0x000fe200078e00ff */
[----:B------:R-:W-:Y:S02]  /*1e770*/  MOV R3, 0x1e790 ;  /* 0x0001e79000037802 */ /* 0x000fe40000000f00 */
[----:B-1-34-:R-:W-:Y:S05]  /*1e780*/  CALL.REL.NOINC `($__internal_35_$__cuda_sm70_shflsync_idx_p) ;  /* 0x000011d000007944 */ /* 0x01afea0003c00000 */
[----:B------:R-:W-:Y:S01]  /*1e790*/  MOV R2, R226 ;  /* 0x000000e200027202 */ /* 0x000fe20000000f00 */
[----:B------:R-:W-:Y:S05]  /*1e7a0*/  BRA `(.L_x_2775) ;  /* 0xffff8d5000007947 */ /* 0x000fea000383ffff */
.L_x_2663:
[----:B------:R-:W-:Y:S01]  /*1e7b0*/  IMAD.MOV.U32 R223, RZ, RZ, R5 ;  /* 0x000000ffffdf7224 */ /* 0x000fe200078e0005 */
[----:B-1----:R-:W-:Y:S01]  /*1e7c0*/  MOV R2, 0x7 ;  /* 0x0000000700027802 */ /* 0x002fe20000000f00 */
[----:B------:R-:W-:Y:S01]  /*1e7d0*/  IMAD.MOV.U32 R225, RZ, RZ, 0x181f ;  /* 0x0000181fffe17424 */ /* 0x000fe200078e00ff */
[----:B------:R-:W-:-:S02]  /*1e7e0*/  MOV R3, 0x1e800 ;  /* 0x0001e80000037802 */ /* 0x000fc40000000f00 */
[----:B--2-4-:R-:W-:Y:S05]  /*1e7f0*/  CALL.REL.NOINC `($__internal_35_$__cuda_sm70_shflsync_idx_p) ;  /* 0x0000116000007944 */ /* 0x014fea0003c00000 */
        /* <DEDUP_REMOVED lines=8> */
.L_x_2665:
[----:B------:R-:W-:Y:S01]  /*1e880*/  IMAD.MOV.U32 R223, RZ, RZ, R5 ;  /* 0x000000ffffdf7224 */ /* 0x000fe200078e0005 */
[----:B------:R-:W-:Y:S01]  /*1e890*/  MOV R2, RZ ;  /* 0x000000ff00027202 */ /* 0x000fe20000000f00 */
[----:B------:R-:W-:Y:S01]  /*1e8a0*/  IMAD.MOV.U32 R225, RZ, RZ, 0x1c1f ;  /* 0x00001c1fffe17424 */ /* 0x000fe200078e00ff */
[----:B------:R-:W-:Y:S02]  /*1e8b0*/  MOV R3, 0x1e8d0 ;  /* 0x0001e8d000037802 */ /* 0x000fe40000000f00 */
[----:B------:R-:W-:Y:S05]  /*1e8c0*/  CALL.REL.NOINC `($__internal_35_$__cuda_sm70_shflsync_idx_p) ;  /* 0x0000109000007944 */ /* 0x000fea0003c00000 */
[----:B------:R-:W-:Y:S01]  /*1e8d0*/  MOV R4, R226 ;  /* 0x000000e200047202 */ /* 0x000fe20000000f00 */
[----:B------:R-:W-:Y:S05]  /*1e8e0*/  BRA `(.L_x_2777) ;  /* 0xffff8f3000007947 */ /* 0x000fea000383ffff */
.L_x_2666:
[----:B------:R-:W-:Y:S01]  /*1e8f0*/  IMAD.MOV.U32 R223, RZ, RZ, R12 ;  /* 0x000000ffffdf7224 */ /* 0x000fe200078e000c */
[----:B------:R-:W-:Y:S01]  /*1e900*/  MOV R2, RZ ;  /* 0x000000ff00027202 */ /* 0x000fe20000000f00 */
[----:B------:R-:W-:Y:S01]  /*1e910*/  IMAD.MOV.U32 R225, RZ, RZ, 0x1c1f ;  /* 0x00001c1fffe17424 */ /* 0x000fe200078e00ff */
[----:B------:R-:W-:Y:S02]  /*1e920*/  MOV R3, 0x1e940 ;  /* 0x0001e94000037802 */ /* 0x000fe40000000f00 */
[----:B-12---:R-:W-:Y:S05]  /*1e930*/  CALL.REL.NOINC `($__internal_35_$__cuda_sm70_shflsync_idx_p) ;  /* 0x0000102000007944 */ /* 0x006fea0003c00000 */
[----:B------:R-:W-:Y:S01]  /*1e940*/  MOV R0, R226 ;  /* 0x000000e200007202 */ /* 0x000fe20000000f00 */
[----:B------:R-:W-:Y:S05]  /*1e950*/  BRA `(.L_x_2778) ;  /* 0xffff8ee000007947 */ /* 0x000fea000383ffff */
.L_x_2669:
[----:B------:R-:W-:Y:S01]  /*1e960*/  IMAD.MOV.U32 R223, RZ, RZ, R5 ;  /* 0x000000ffffdf7224 */ /* 0x000fe200078e0005 */
[----:B----4-:R-:W-:Y:S01]  /*1e970*/  MOV R2, 0x1 ;  /* 0x0000000100027802 */ /* 0x010fe20000000f00 */
[----:B------:R-:W-:Y:S01]  /*1e980*/  IMAD.MOV.U32 R225, RZ, RZ, 0x1c1f ;  /* 0x00001c1fffe17424 */ /* 0x000fe200078e00ff */
[----:B------:R-:W-:-:S02]  /*1e990*/  MOV R3, 0x1e9b0 ;  /* 0x0001e9b000037802 */ /* 0x000fc40000000f00 */
[----:B-123--:R-:W-:Y:S05]  /*1e9a0*/  CALL.REL.NOINC `($__internal_35_$__cuda_sm70_shflsync_idx_p) ;  /* 0x00000fb000007944 */ /* 0x00efea0003c00000 */
        /* <DEDUP_REMOVED lines=8> */
.L_x_2672:
[----:B------:R-:W-:Y:S01]  /*1ea30*/  IMAD.MOV.U32 R223, RZ, RZ, R5 ;  /* 0x000000ffffdf7224 */ /* 0x000fe200078e0005 */
[----:B----4-:R-:W-:Y:S01]  /*1ea40*/  MOV R2, 0x2 ;  /* 0x0000000200027802 */ /* 0x010fe20000000f00 */
[----:B------:R-:W-:Y:S01]  /*1ea50*/  IMAD.MOV.U32 R225, RZ, RZ, 0x1c1f ;  /* 0x00001c1fffe17424 */ /* 0x000fe200078e00ff */
[----:B------:R-:W-:Y:S02]  /*1ea60*/  MOV R3, 0x1ea80 ;  /* 0x0001ea8000037802 */ /* 0x000fe40000000f00 */
[----:B-123--:R-:W-:Y:S05]  /*1ea70*/  CALL.REL.NOINC `($__internal_35_$__cuda_sm70_shflsync_idx_p) ;  /* 0x00000ee000007944 */ /* 0x00efea0003c00000 */
[----:B------:R-:W-:Y:S01]  /*1ea80*/  MOV R4, R226 ;  /* 0x000000e200047202 */ /* 0x000fe20000000f00 */
[----:B------:R-:W-:Y:S05]  /*1ea90*/  BRA `(.L_x_2780) ;  /* 0xffff951000007947 */ /* 0x000fea000383ffff */
.L_x_2673:
[----:B------:R-:W-:Y:S01]  /*1eaa0*/  IMAD.MOV.U32 R223, RZ, RZ, R12 ;  /* 0x000000ffffdf7224 */ /* 0x000fe200078e000c */
[----:B----4-:R-:W-:Y:S01]  /*1eab0*/  MOV R2, 0x2 ;  /* 0x0000000200027802 */ /* 0x010fe20000000f00 */
[----:B------:R-:W-:Y:S01]  /*1eac0*/  IMAD.MOV.U32 R225, RZ, RZ, 0x1c1f ;  /* 0x00001c1fffe17424 */ /* 0x000fe200078e00ff */
[----:B------:R-:W-:Y:S02]  /*1ead0*/  MOV R3, 0x1eaf0 ;  /* 0x0001eaf000037802 */ /* 0x000fe40000000f00 */
[----:B-123--:R-:W-:Y:S05]  /*1eae0*/  CALL.REL.NOINC `($__internal_35_$__cuda_sm70_shflsync_idx_p) ;  /* 0x00000e7000007944 */ /* 0x00efea0003c00000 */
[----:B------:R-:W-:Y:S01]  /*1eaf0*/  MOV R0, R226 ;  /* 0x000000e200007202 */ /* 0x000fe20000000f00 */
[----:B------:R-:W-:Y:S05]  /*1eb00*/  BRA `(.L_x_2781) ;  /* 0xffff94c000007947 */ /* 0x000fea000383ffff */
.L_x_2676:
        /* <DEDUP_REMOVED lines=13> */
.L_x_2680:
[----:B------:R-:W-:Y:S01]  /*1ebe0*/  IMAD.MOV.U32 R223, RZ, RZ, R5 ;  /* 0x000000ffffdf7224 */ /* 0x000fe200078e0005 */
[----:B------:R-:W-:Y:S01]  /*1ebf0*/  MOV R2, RZ ;  /* 0x000000ff00027202 */ /* 0x000fe20000000f00 */
[----:B------:R-:W-:Y:S01]  /*1ec00*/  IMAD.MOV.U32 R225, RZ, RZ, 0x181f ;  /* 0x0000181fffe17424 */ /* 0x000fe200078e00ff */
[----:B------:R-:W-:Y:S02]  /*1ec10*/  MOV R3, 0x1ec30 ;  /* 0x0001ec3000037802 */ /* 0x000fe40000000f00 */
[----:B------:R-:W-:Y:S05]  /*1ec20*/  CALL.REL.NOINC `($__internal_35_$__cuda_sm70_shflsync_idx_p) ;  /* 0x00000d3000007944 */ /* 0x000fea0003c00000 */
[----:B------:R-:W-:Y:S01]  /*1ec30*/  MOV R7, R226 ;  /* 0x000000e200077202 */ /* 0x000fe20000000f00 */
[----:B------:R-:W-:Y:S05]  /*1ec40*/  BRA `(.L_x_2783) ;  /* 0xffffa26000007947 */ /* 0x000fea000383ffff */
.L_x_2681:
[----:B------:R-:W-:Y:S01]  /*1ec50*/  IMAD.MOV.U32 R223, RZ, RZ, R6 ;  /* 0x000000ffffdf7224 */ /* 0x000fe200078e0006 */
[----:B------:R-:W-:Y:S01]  /*1ec60*/  MOV R2, RZ ;  /* 0x000000ff00027202 */ /* 0x000fe20000000f00 */
[----:B------:R-:W-:Y:S01]  /*1ec70*/  IMAD.MOV.U32 R225, RZ, RZ, 0x181f ;  /* 0x0000181fffe17424 */ /* 0x000fe200078e00ff */
[----:B------:R-:W-:Y:S02]  /*1ec80*/  MOV R3, 0x1eca0 ;  /* 0x0001eca000037802 */ /* 0x000fe40000000f00 */
[----:B-12---:R-:W-:Y:S05]  /*1ec90*/  CALL.REL.NOINC `($__internal_35_$__cuda_sm70_shflsync_idx_p) ;  /* 0x00000cc000007944 */ /* 0x006fea0003c00000 */
[----:B------:R-:W-:Y:S01]  /*1eca0*/  MOV R2, R226 ;  /* 0x000000e200027202 */ /* 0x000fe20000000f00 */
[----:B------:R-:W-:Y:S05]  /*1ecb0*/  BRA `(.L_x_2784) ;  /* 0xffffa21000007947 */ /* 0x000fea000383ffff */
.L_x_2682:
        /* <DEDUP_REMOVED lines=13> */
.L_x_2683:
[----:B------:R-:W-:Y:S01]  /*1ed90*/  IMAD.MOV.U32 R223, RZ, RZ, R5 ;  /* 0x000000ffffdf7224 */ /* 0x000fe200078e0005 */
[----:B-1----:R-:W-:Y:S01]  /*1eda0*/  MOV R2, 0x2 ;  /* 0x0000000200027802 */ /* 0x002fe20000000f00 */
[----:B------:R-:W-:Y:S01]  /*1edb0*/  IMAD.MOV.U32 R225, RZ, RZ, 0x181f ;  /* 0x0000181fffe17424 */ /* 0x000fe200078e00ff */
[----:B------:R-:W-:Y:S02]  /*1edc0*/  MOV R3, 0x1ede0 ;  /* 0x0001ede000037802 */ /* 0x000fe40000000f00 */
[----:B--23--:R-:W-:Y:S05]  /*1edd0*/  CALL.REL.NOINC `($__internal_35_$__cuda_sm70_shflsync_idx_p) ;  /* 0x00000b8000007944 */ /* 0x00cfea0003c00000 */
[----:B------:R-:W-:Y:S01]  /*1ede0*/  MOV R7, R226 ;  /* 0x000000e200077202 */ /* 0x000fe20000000f00 */
[----:B------:R-:W-:Y:S05]  /*1edf0*/  BRA `(.L_x_2786) ;  /* 0xffffa24000007947 */ /* 0x000fea000383ffff */
.L_x_2684:
[----:B------:R-:W-:Y:S01]  /*1ee00*/  IMAD.MOV.U32 R223, RZ, RZ, R6 ;  /* 0x000000ffffdf7224 */ /* 0x000fe200078e0006 */
[----:B-1----:R-:W-:Y:S01]  /*1ee10*/  MOV R2, 0x2 ;  /* 0x0000000200027802 */ /* 0x002fe20000000f00 */
[----:B------:R-:W-:Y:S01]  /*1ee20*/  IMAD.MOV.U32 R225, RZ, RZ, 0x181f ;  /* 0x0000181fffe17424 */ /* 0x000fe200078e00ff */
[----:B------:R-:W-:Y:S02]  /*1ee30*/  MOV R3, 0x1ee50 ;  /* 0x0001ee5000037802 */ /* 0x000fe40000000f00 */
[----:B--234-:R-:W-:Y:S05]  /*1ee40*/  CALL.REL.NOINC `($__internal_35_$__cuda_sm70_shflsync_idx_p) ;  /* 0x00000b1000007944 */ /* 0x01cfea0003c00000 */
[----:B------:R-:W-:Y:S01]  /*1ee50*/  MOV R2, R226 ;  /* 0x000000e200027202 */ /* 0x000fe20000000f00 */
[----:B------:R-:W-:Y:S05]  /*1ee60*/  BRA `(.L_x_2787) ;  /* 0xffffa1f000007947 */ /* 0x000fea000383ffff */
.L_x_2685:
        /* <DEDUP_REMOVED lines=13> */
.L_x_2686:
[----:B------:R-:W-:Y:S01]  /*1ef40*/  IMAD.MOV.U32 R223, RZ, RZ, R5 ;  /* 0x000000ffffdf7224 */ /* 0x000fe200078e0005 */
[----:B--2---:R-:W-:Y:S01]  /*1ef50*/  MOV R2, 0x4 ;  /* 0x0000000400027802 */ /* 0x004fe20000000f00 */
[----:B------:R-:W-:Y:S01]  /*1ef60*/  IMAD.MOV.U32 R225, RZ, RZ, 0x181f ;  /* 0x0000181fffe17424 */ /* 0x000fe200078e00ff */
[----:B------:R-:W-:Y:S02]  /*1ef70*/  MOV R3, 0x1ef90 ;  /* 0x0001ef9000037802 */ /* 0x000fe40000000f00 */
[----:B-1-34-:R-:W-:Y:S05]  /*1ef80*/  CALL.REL.NOINC `($__internal_35_$__cuda_sm70_shflsync_idx_p) ;  /* 0x000009d000007944 */ /* 0x01afea0003c00000 */
[----:B------:R-:W-:Y:S01]  /*1ef90*/  MOV R7, R226 ;  /* 0x000000e200077202 */ /* 0x000fe20000000f00 */
[----:B------:R-:W-:Y:S05]  /*1efa0*/  BRA `(.L_x_2789) ;  /* 0xffffa1c000007947 */ /* 0x000fea000383ffff */
.L_x_2687:
[----:B------:R-:W-:Y:S01]  /*1efb0*/  IMAD.MOV.U32 R223, RZ, RZ, R6 ;  /* 0x000000ffffdf7224 */ /* 0x000fe200078e0006 */
[----:B--2---:R-:W-:Y:S01]  /*1efc0*/  MOV R2, 0x4 ;  /* 0x0000000400027802 */ /* 0x004fe20000000f00 */
[----:B------:R-:W-:Y:S01]  /*1efd0*/  IMAD.MOV.U32 R225, RZ, RZ, 0x181f ;  /* 0x0000181fffe17424 */ /* 0x000fe200078e00ff */
[----:B------:R-:W-:Y:S02]  /*1efe0*/  MOV R3, 0x1f000 ;  /* 0x0001f00000037802 */ /* 0x000fe40000000f00 */
[----:B-1-34-:R-:W-:Y:S05]  /*1eff0*/  CALL.REL.NOINC `($__internal_35_$__cuda_sm70_shflsync_idx_p) ;  /* 0x0000096000007944 */ /* 0x01afea0003c00000 */
[----:B------:R-:W-:Y:S01]  /*1f000*/  MOV R2, R226 ;  /* 0x000000e200027202 */ /* 0x000fe20000000f00 */
[----:B------:R-:W-:Y:S05]  /*1f010*/  BRA `(.L_x_2790) ;  /* 0xffffa17000007947 */ /* 0x000fea000383ffff */
.L_x_2688:
        /* <DEDUP_REMOVED lines=13> */
.L_x_2689:
[----:B------:R-:W-:Y:S01]  /*1f0f0*/  IMAD.MOV.U32 R223, RZ, RZ, R5 ;  /* 0x000000ffffdf7224 */ /* 0x000fe200078e0005 */
[----:B--2---:R-:W-:Y:S01]  /*1f100*/  MOV R2, 0x6 ;  /* 0x0000000600027802 */ /* 0x004fe20000000f00 */
[----:B------:R-:W-:Y:S01]  /*1f110*/  IMAD.MOV.U32 R225, RZ, RZ, 0x181f ;  /* 0x0000181fffe17424 */ /* 0x000fe200078e00ff */
[----:B------:R-:W-:Y:S02]  /*1f120*/  MOV R3, 0x1f140 ;  /* 0x0001f14000037802 */ /* 0x000fe40000000f00 */
[----:B-1--4-:R-:W-:Y:S05]  /*1f130*/  CALL.REL.NOINC `($__internal_35_$__cuda_sm70_shflsync_idx_p) ;  /* 0x0000082000007944 */ /* 0x012fea0003c00000 */
[----:B------:R-:W-:Y:S01]  /*1f140*/  MOV R7, R226 ;  /* 0x000000e200077202 */ /* 0x000fe20000000f00 */
[----:B------:R-:W-:Y:S05]  /*1f150*/  BRA `(.L_x_2792) ;  /* 0xffffa14000007947 */ /* 0x000fea000383ffff */
.L_x_2690:
[----:B------:R-:W-:Y:S01]  /*1f160*/  IMAD.MOV.U32 R223, RZ, RZ, R6 ;  /* 0x000000ffffdf7224 */ /* 0x000fe200078e0006 */
[----:B--2---:R-:W-:Y:S01]  /*1f170*/  MOV R2, 0x6 ;  /* 0x0000000600027802 */ /* 0x004fe20000000f00 */
[----:B------:R-:W-:Y:S01]  /*1f180*/  IMAD.MOV.U32 R225, RZ, RZ, 0x181f ;  /* 0x0000181fffe17424 */ /* 0x000fe200078e00ff */
[----:B------:R-:W-:Y:S02]  /*1f190*/  MOV R3, 0x1f1b0 ;  /* 0x0001f1b000037802 */ /* 0x000fe40000000f00 */
[----:B-1-34-:R-:W-:Y:S05]  /*1f1a0*/  CALL.REL.NOINC `($__internal_35_$__cuda_sm70_shflsync_idx_p) ;  /* 0x000007b000007944 */ /* 0x01afea0003c00000 */
[----:B------:R-:W-:Y:S01]  /*1f1b0*/  MOV R2, R226 ;  /* 0x000000e200027202 */ /* 0x000fe20000000f00 */
[----:B------:R-:W-:Y:S05]  /*1f1c0*/  BRA `(.L_x_2793) ;  /* 0xffffa0f000007947 */ /* 0x000fea000383ffff */
.L_x_2691:
        /* <DEDUP_REMOVED lines=13> */
.L_x_2693:
[----:B------:R-:W-:Y:S01]  /*1f2a0*/  IMAD.MOV.U32 R223, RZ, RZ, R60 ;  /* 0x000000ffffdf7224 */ /* 0x000fe200078e003c */
[----:B------:R-:W-:Y:S01]  /*1f2b0*/  MOV R2, RZ ;  /* 0x000000ff00027202 */ /* 0x000fe20000000f00 */
[----:B------:R-:W-:Y:S01]  /*1f2c0*/  IMAD.MOV.U32 R225, RZ, RZ, 0x1f ;  /* 0x0000001fffe17424 */ /* 0x000fe200078e00ff */
[----:B------:R-:W-:Y:S02]  /*1f2d0*/  MOV R3, 0x1f2f0 ;  /* 0x0001f2f000037802 */ /* 0x000fe40000000f00 */
[----:B------:R-:W-:Y:S05]  /*1f2e0*/  CALL.REL.NOINC `($__internal_35_$__cuda_sm70_shflsync_idx_p) ;  /* 0x0000067000007944 */ /* 0x000fea0003c00000 */
[----:B------:R-:W-:Y:S01]  /*1f2f0*/  MOV R9, R226 ;  /* 0x000000e200097202 */ /* 0x000fe20000000f00 */
[----:B------:R-:W-:Y:S05]  /*1f300*/  BRA `(.L_x_2795) ;  /* 0xffffa1a000007947 */ /* 0x000fea000383ffff */
.L_x_2694:
[----:B------:R-:W-:Y:S01]  /*1f310*/  IMAD.MOV.U32 R223, RZ, RZ, R60 ;  /* 0x000000ffffdf7224 */ /* 0x000fe200078e003c */
[----:B------:R-:W-:Y:S01]  /*1f320*/  MOV R2, 0x1 ;  /* 0x0000000100027802 */ /* 0x000fe20000000f00 */
[----:B------:R-:W-:Y:S01]  /*1f330*/  IMAD.MOV.U32 R225, RZ, RZ, 0x1f ;  /* 0x0000001fffe17424 */ /* 0x000fe200078e00ff */
[----:B------:R-:W-:Y:S02]  /*1f340*/  MOV R3, 0x1f360 ;  /* 0x0001f36000037802 */ /* 0x000fe40000000f00 */
[----:B-12---:R-:W-:Y:S05]  /*1f350*/  CALL.REL.NOINC `($__internal_35_$__cuda_sm70_shflsync_idx_p) ;  /* 0x0000060000007944 */ /* 0x006fea0003c00000 */
[----:B------:R-:W-:Y:S01]  /*1f360*/  MOV R8, R226 ;  /* 0x000000e200087202 */ /* 0x000fe20000000f00 */
[----:B------:R-:W-:Y:S05]  /*1f370*/  BRA `(.L_x_2796) ;  /* 0xffffa15000007947 */ /* 0x000fea000383ffff */
.L_x_2695:
[----:B------:R-:W-:Y:S02]  /*1f380*/  MOV R2, 0x1 ;  /* 0x0000000100027802 */ /* 0x000fe40000000f00 */
[----:B------:R-:W-:-:S02]  /*1f390*/  MOV R3, 0x1f3b0 ;  /* 0x0001f3b000037802 */ /* 0x000fc40000000f00 */
[----:B-1234-:R-:W-:Y:S05]  /*1f3a0*/  CALL.REL.NOINC `($__internal_36_$__cuda_sm70_shflsync_up_p) ;  /* 0x0000061000007944 */ /* 0x01efea0003c00000 */
[----:B------:R-:W-:Y:S05]  /*1f3b0*/  BRA `(.L_x_2797) ;  /* 0xffffa24000007947 */ /* 0x000fea000383ffff */
.L_x_2696:
[----:B------:R-:W-:Y:S02]  /*1f3c0*/  MOV R2, 0x2 ;  /* 0x0000000200027802 */ /* 0x000fe40000000f00 */
[----:B------:R-:W-:-:S02]  /*1f3d0*/  MOV R3, 0x1f3f0 ;  /* 0x0001f3f000037802 */ /* 0x000fc40000000f00 */
[----:B--2-4-:R-:W-:Y:S05]  /*1f3e0*/  CALL.REL.NOINC `($__internal_36_$__cuda_sm70_shflsync_up_p) ;  /* 0x000005d000007944 */ /* 0x014fea0003c00000 */
        /* <DEDUP_REMOVED lines=24> */
.L_x_2700:
[----:B------:R-:W-:Y:S02]  /*1f570*/  MOV R2, 0x1 ;  /* 0x0000000100027802 */ /* 0x000fe40000000f00 */
[----:B------:R-:W-:Y:S02]  /*1f580*/  MOV R3, 0x1f5a0 ;  /* 0x0001f5a000037802 */ /* 0x000fe40000000f00 */
[----:B------:R-:W-:Y:S05]  /*1f590*/  CALL.REL.NOINC `($__internal_36_$__cuda_sm70_shflsync_up_p) ;  /* 0x0000042000007944 */ /* 0x000fea0003c00000 */
[----:B------:R-:W-:Y:S01]  /*1f5a0*/  MOV R2, R4 ;  /* 0x0000000400027202 */ /* 0x000fe20000000f00 */
[----:B------:R-:W-:Y:S05]  /*1f5b0*/  BRA `(.L_x_2799) ;  /* 0xffffa2a000007947 */ /* 0x000fea000383ffff */
.L_x_2701:
        /* <DEDUP_REMOVED lines=27> */
.L_x_2703:
[----:B------:R-:W-:Y:S02]  /*1f770*/  SEL R0, RZ, 0x1, P0 ;  /* 0x00000001ff007807 */ /* 0x000fe40000000000 */
[----:B------:R-:W-:Y:S02]  /*1f780*/  MOV R2, 0x1f7a0 ;  /* 0x0001f7a000027802 */ /* 0x000fe40000000f00 */
[----:B-1----:R-:W-:Y:S05]  /*1f790*/  CALL.REL.NOINC `($__internal_37_$__cuda_sm70_votesync_ballot) ;  /* 0x0000029000007944 */ /* 0x002fea0003c00000 */
[----:B------:R-:W-:Y:S01]  /*1f7a0*/  MOV R10, R0 ;  /* 0x00000000000a7202 */ /* 0x000fe20000000f00 */
[----:B------:R-:W-:Y:S05]  /*1f7b0*/  BRA `(.L_x_2801) ;  /* 0xffffa23000007947 */ /* 0x000fea000383ffff */
.L_x_2704:
[----:B------:R-:W-:Y:S01]  /*1f7c0*/  IMAD.MOV.U32 R223, RZ, RZ, R6 ;  /* 0x000000ffffdf7224 */ /* 0x000fe200078e0006 */
[----:B--2---:R-:W-:Y:S01]  /*1f7d0*/  MOV R2, R0 ;  /* 0x0000000000027202 */ /* 0x004fe20000000f00 */
[----:B------:R-:W-:Y:S01]  /*1f7e0*/  IMAD.MOV.U32 R225, RZ, RZ, 0x1f ;  /* 0x0000001fffe17424 */ /* 0x000fe200078e00ff */
[----:B------:R-:W-:Y:S02]  /*1f7f0*/  MOV R3, 0x1f810 ;  /* 0x0001f81000037802 */ /* 0x000fe40000000f00 */
[----:B-1----:R-:W-:Y:S05]  /*1f800*/  CALL.REL.NOINC `($__internal_35_$__cuda_sm70_shflsync_idx_p) ;  /* 0x0000015000007944 */ /* 0x002fea0003c00000 */
[----:B------:R-:W-:Y:S01]  /*1f810*/  IMAD.MOV.U32 R8, RZ, RZ, R226 ;  /* 0x000000ffff087224 */ /* 0x000fe200078e00e2 */
[----:B------:R-:W-:Y:S01]  /*1f820*/  MOV R2, R0 ;  /* 0x0000000000027202 */ /* 0x000fe20000000f00 */
[----:B------:R-:W-:Y:S01]  /*1f830*/  IMAD.MOV.U32 R223, RZ, RZ, R7 ;  /* 0x000000ffffdf7224 */ /* 0x000fe200078e0007 */
[----:B------:R-:W-:-:S02]  /*1f840*/  MOV R225, 0x1f ;  /* 0x0000001f00e17802 */ /* 0x000fc40000000f00 */
[----:B------:R-:W-:Y:S02]  /*1f850*/  MOV R3, 0x1f870 ;  /* 0x0001f87000037802 */ /* 0x000fe40000000f00 */
[----:B------:R-:W-:Y:S05]  /*1f860*/  CALL.REL.NOINC `($__internal_35_$__cuda_sm70_shflsync_idx_p) ;  /* 0x000000f000007944 */ /* 0x000fea0003c00000 */
[----:B------:R-:W-:Y:S01]  /*1f870*/  MOV R7, R226 ;  /* 0x000000e200077202 */ /* 0x000fe20000000f00 */
[----:B------:R-:W-:Y:S05]  /*1f880*/  BRA `(.L_x_2802) ;  /* 0xffffa1d000007947 */ /* 0x000fea000383ffff */
.L_x_2707:
[----:B------:R-:W-:Y:S01]  /*1f890*/  IMAD.MOV.U32 R223, RZ, RZ, R4 ;  /* 0x000000ffffdf7224 */ /* 0x000fe200078e0004 */
[----:B--2---:R-:W-:Y:S01]  /*1f8a0*/  MOV R2, R0 ;  /* 0x0000000000027202 */ /* 0x004fe20000000f00 */
[----:B------:R-:W-:Y:S01]  /*1f8b0*/  IMAD.MOV.U32 R225, RZ, RZ, 0x1f ;  /* 0x0000001fffe17424 */ /* 0x000fe200078e00ff */
[----:B------:R-:W-:Y:S02]  /*1f8c0*/  MOV R3, 0x1f8e0 ;  /* 0x0001f8e000037802 */ /* 0x000fe40000000f00 */
[----:B-1--4-:R-:W-:Y:S05]  /*1f8d0*/  CALL.REL.NOINC `($__internal_35_$__cuda_sm70_shflsync_idx_p) ;  /* 0x0000008000007944 */ /* 0x012fea0003c00000 */
[----:B------:R-:W-:Y:S01]  /*1f8e0*/  MOV R11, R226 ;  /* 0x000000e2000b7202 */ /* 0x000fe20000000f00 */
[----:B------:R-:W-:Y:S05]  /*1f8f0*/  BRA `(.L_x_2706) ;  /* 0xffffa1c000007947 */ /* 0x000fea000383ffff */
        .weak           $__internal_34_$__cuda_sm70_shflsync_bfly_p
        .type           $__internal_34_$__cuda_sm70_shflsync_bfly_p,@function
        .size           $__internal_34_$__cuda_sm70_shflsync_bfly_p,($__internal_35_$__cuda_sm70_shflsync_idx_p - $__internal_34_$__cuda_sm70_shflsync_bfly_p)
$__internal_34_$__cuda_sm70_shflsync_bfly_p:
[----:B------:R-:W-:Y:S02]  /*1f900*/  MOV R225, 0x1f ;  /* 0x0000001f00e17802 */ /* 0x000fe40000000f00 */
[----:B------:R-:W-:-:S04]  /*1f910*/  MOV R226, 0xffffffff ;  /* 0xffffffff00e27802 */ /* 0x000fc80000000f00 */
[----:B------:R-:W-:Y:S04]  /*1f920*/  WARPSYNC R226 ;  /* 0x000000e200007348 */ /* 0x000fe80003800000 */
[----:B------:R1:W2:Y:S02]  /*1f930*/  SHFL.BFLY PT, R225, R92, R3, R225 ;  /* 0x0c0000035ce17389 */ /* 0x0002a400000e00e1 */
[----:B-1----:R-:W-:-:S04]  /*1f940*/  MOV R3, 0x0 ;  /* 0x0000000000037802 */ /* 0x002fc80000000f00 */
[----:B--2---:R-:W-:Y:S05]  /*1f950*/  RET.REL.NODEC R2 `(_ZN7cutlass13device_kernelIN5flash19enable_sm80_to_sm89INS1_16FlashAttnFwdSm80INS1_25CollectiveMainloopFwdSm80ILi4ELi1ELb0EN4cute5tupleIJNS5_1CILi128EEENS7_ILi80EEENS7_ILi64EEEEEELi64ENS_6half_tEfNS_4arch4Sm80ELb0ELb1ELb0ELb1ELb1ELb0ELb1ELb1EEENS1_21CollectiveEpilogueFwdINS6_IJS8_SA_S9_EEENS6_IJNS7_ILi1EEESI_SI_EEESC_SE_Li128ELb1ELb1ELb1ELb0EEENS1_36VarlenDynamicPersistentTileSchedulerILi128ELi80ELi128ELi128ELb1ELb1ELb0ELb1ELb0ELb1EEEEEEEEEvNT_6ParamsE) ;  /* 0xfffe06a002007950 */ /* 0x004fea0003c3ffff */
        .weak           $__internal_35_$__cuda_sm70_shflsync_idx_p
        .type           $__internal_35_$__cuda_sm70_shflsync_idx_p,@function
        .size           $__internal_35_$__cuda_sm70_shflsync_idx_p,($__internal_36_$__cuda_sm70_shflsync_up_p - $__internal_35_$__cuda_sm70_shflsync_idx_p)
$__internal_35_$__cuda_sm70_shflsync_idx_p:
[----:B------:R-:W-:-:S04]  /*1f960*/  MOV R226, 0xffffffff ;  /* 0xffffffff00e27802 */ /* 0x000fc80000000f00 */
[----:B------:R-:W-:Y:S04]  /*1f970*/  WARPSYNC R226 ;  /* 0x000000e200007348 */ /* 0x000fe80003800000 */
[----:B------:R1:W2:Y:S02]  /*1f980*/  SHFL.IDX PT, R226, R223, R2, R225 ;  /* 0x00000002dfe27389 */ /* 0x0002a400000e00e1 */
[----:B-1----:R-:W-:Y:S02]  /*1f990*/  MOV R2, R3 ;  /* 0x0000000300027202 */ /* 0x002fe40000000f00 */
[----:B------:R-:W-:-:S04]  /*1f9a0*/  MOV R3, 0x0 ;  /* 0x0000000000037802 */ /* 0x000fc80000000f00 */
[----:B--2---:R-:W-:Y:S05]  /*1f9b0*/  RET.REL.NODEC R2 `(_ZN7cutlass13device_kernelIN5flash19enable_sm80_to_sm89INS1_16FlashAttnFwdSm80INS1_25CollectiveMainloopFwdSm80ILi4ELi1ELb0EN4cute5tupleIJNS5_1CILi128EEENS7_ILi80EEENS7_ILi64EEEEEELi64ENS_6half_tEfNS_4arch4Sm80ELb0ELb1ELb0ELb1ELb1ELb0ELb1ELb1EEENS1_21CollectiveEpilogueFwdINS6_IJS8_SA_S9_EEENS6_IJNS7_ILi1EEESI_SI_EEESC_SE_Li128ELb1ELb1ELb1ELb0EEENS1_36VarlenDynamicPersistentTileSchedulerILi128ELi80ELi128ELi128ELb1ELb1ELb0ELb1ELb0ELb1EEEEEEEEEvNT_6ParamsE) ;  /* 0xfffe064002007950 */ /* 0x004fea0003c3ffff */
        .weak           $__internal_36_$__cuda_sm70_shflsync_up_p
        .type           $__internal_36_$__cuda_sm70_shflsync_up_p,@function
        .size           $__internal_36_$__cuda_sm70_shflsync_up_p,($__internal_37_$__cuda_sm70_votesync_ballot - $__internal_36_$__cuda_sm70_shflsync_up_p)
$__internal_36_$__cuda_sm70_shflsync_up_p:
[----:B------:R-:W-:Y:S02]  /*1f9c0*/  IMAD.MOV.U32 R4, RZ, RZ, RZ ;  /* 0x000000ffff047224 */ /* 0x000fe400078e00ff */
[----:B------:R-:W-:-:S04]  /*1f9d0*/  IMAD.MOV.U32 R10, RZ, RZ, -0x1 ;  /* 0xffffffffff0a7424 */ /* 0x000fc800078e00ff */
[----:B------:R-:W-:Y:S04]  /*1f9e0*/  WARPSYNC R10 ;  /* 0x0000000a00007348 */ /* 0x000fe80003800000 */
[----:B------:R1:W2:Y:S02]  /*1f9f0*/  SHFL.UP PT, R4, R0, R2, R4 ;  /* 0x0400000200047389 */ /* 0x0002a400000e0004 */
[----:B-1----:R-:W-:Y:S02]  /*1fa00*/  MOV R2, R3 ;  /* 0x0000000300027202 */ /* 0x002fe40000000f00 */
[----:B------:R-:W-:-:S04]  /*1fa10*/  MOV R3, 0x0 ;  /* 0x0000000000037802 */ /* 0x000fc80000000f00 */
[----:B--2---:R-:W-:Y:S05]  /*1fa20*/  RET.REL.NODEC R2 `(_ZN7cutlass13device_kernelIN5flash19enable_sm80_to_sm89INS1_16FlashAttnFwdSm80INS1_25CollectiveMainloopFwdSm80ILi4ELi1ELb0EN4cute5tupleIJNS5_1CILi128EEENS7_ILi80EEENS7_ILi64EEEEEELi64ENS_6half_tEfNS_4arch4Sm80ELb0ELb1ELb0ELb1ELb1ELb0ELb1ELb1EEENS1_21CollectiveEpilogueFwdINS6_IJS8_SA_S9_EEENS6_IJNS7_ILi1EEESI_SI_EEESC_SE_Li128ELb1ELb1ELb1ELb0EEENS1_36VarlenDynamicPersistentTileSchedulerILi128ELi80ELi128ELi128ELb1ELb1ELb0ELb1ELb0ELb1EEEEEEEEEvNT_6ParamsE) ;  /* 0xfffe05d002007950 */ /* 0x004fea0003c3ffff */
        .weak           $__internal_37_$__cuda_sm70_votesync_ballot
        .type           $__internal_37_$__cuda_sm70_votesync_ballot,@function
        .size           $__internal_37_$__cuda_sm70_votesync_ballot,(.L_x_3865 - $__internal_37_$__cuda_sm70_votesync_ballot)
$__internal_37_$__cuda_sm70_votesync_ballot:
[----:B------:R-:W-:Y:S01]  /*1fa30*/  ISETP.NE.U32.AND P0, PT, R0, 0x1, PT ;  /* 0x000000010000780c */ /* 0x000fe20003f05070 */
[----:B------:R-:W-:-:S04]  /*1fa40*/  IMAD.MOV.U32 R3, RZ, RZ, -0x1 ;  /* 0xffffffffff037424 */ /* 0x000fc800078e00ff */
[----:B------:R-:W-:Y:S08]  /*1fa50*/  WARPSYNC R3 ;  /* 0x0000000300007348 */ /* 0x000ff00003800000 */
[----:B------:R-:W-:-:S04]  /*1fa60*/  VOTE.ANY R0, PT, !P0 ;  /* 0x0000000000007806 */ /* 0x000fc800040e0100 */
[----:B------:R-:W-:Y:S01]  /*1fa70*/  LOP3.LUT R0, R0, R3, RZ, 0xc0, !PT ;  /* 0x0000000300007212 */ /* 0x000fe200078ec0ff */
[----:B------:R-:W-:-:S04]  /*1fa80*/  IMAD.MOV.U32 R3, RZ, RZ, 0x0 ;  /* 0x00000000ff037424 */ /* 0x000fc800078e00ff */
[----:B------:R-:W-:Y:S05]  /*1fa90*/  RET.REL.NODEC R2 `(_ZN7cutlass13device_kernelIN5flash19enable_sm80_to_sm89INS1_16FlashAttnFwdSm80INS1_25CollectiveMainloopFwdSm80ILi4ELi1ELb0EN4cute5tupleIJNS5_1CILi128EEENS7_ILi80EEENS7_ILi64EEEEEELi64ENS_6half_tEfNS_4arch4Sm80ELb0ELb1ELb0ELb1ELb1ELb0ELb1ELb1EEENS1_21CollectiveEpilogueFwdINS6_IJS8_SA_S9_EEENS6_IJNS7_ILi1EEESI_SI_EEESC_SE_Li128ELb1ELb1ELb1ELb0EEENS1_36VarlenDynamicPersistentTileSchedulerILi128ELi80ELi128ELi128ELb1ELb1ELb0ELb1ELb0ELb1EEEEEEEEEvNT_6ParamsE) ;  /* 0xfffe056002007950 */ /* 0x000fea0003c3ffff */
.L_x_2803:
        /* <DEDUP_REMOVED lines=14> */
.L_x_3865:


//--------------------- .text._ZN7cutlass13device_kernelIN5flash19enable_sm80_to_sm89INS1_16FlashAttnFwdSm80INS1_25CollectiveMainloopFwdSm80ILi4ELi1ELb0EN4cute5tupleIJNS5_1CILi128EEENS7_ILi80EEENS7_ILi64EEEEEELi64ENS_6half_tEfNS_4arch4Sm80ELb0ELb1ELb0ELb1ELb1ELb1ELb1ELb1EEENS1_21CollectiveEpilogueFwdINS6_IJS8_SA_S9_EEENS6_IJNS7_ILi1EEESI_SI_EEESC_SE_Li128ELb1ELb1ELb1ELb0EEENS1_36VarlenDynamicPersistentTileSchedulerILi128ELi80ELi128ELi128ELb1ELb1ELb0ELb1ELb0ELb1EEEEEEEEEvNT_6ParamsE --------------------------
	.section	.text._ZN7cutlass13device_kernelIN5flash19enable_sm80_to_sm89INS1_16FlashAttnFwdSm80INS1_25CollectiveMainloopFwdSm80ILi4ELi1ELb0EN4cute5tupleIJNS5_1CILi128EEENS7_ILi80EEENS7_ILi64EEEEEELi64ENS_6half_tEfNS_4arch4Sm80ELb0ELb1ELb0ELb1ELb1ELb1ELb1ELb1EEENS1_21CollectiveEpilogueFwdINS6_IJS8_SA_S9_EEENS6_IJNS7_ILi1EEESI_SI_EEESC_SE_Li128ELb1ELb1ELb1ELb0EEENS1_36VarlenDynamicPersistentTileSchedulerILi128ELi80ELi128ELi128ELb1ELb1ELb0ELb1ELb0ELb1EEEEEEEEEvNT_6ParamsE,"ax",@progbits
	.sectioninfo	@"SHI_REGISTERS=255"
	.align	128
.text._ZN7cutlass13device_kernelIN5flash19enable_sm80_to_sm89INS1_16FlashAttnFwdSm80INS1_25CollectiveMainloopFwdSm80ILi4ELi1ELb0EN4cute5tupleIJNS5_1CILi128EEENS7_ILi80EEENS7_ILi64EEEEEELi64ENS_6half_tEfNS_4arch4Sm80ELb0ELb1ELb0ELb1ELb1ELb1ELb1ELb1EEENS1_21CollectiveEpilogueFwdINS6_IJS8_SA_S9_EEENS6_IJNS7_ILi1EEESI_SI_EEESC_SE_Li128ELb1ELb1ELb1ELb0EEENS1_36VarlenDynamicPersistentTileSchedulerILi128ELi80ELi128ELi128ELb1ELb1ELb0ELb1ELb0ELb1EEEEEEEEEvNT_6ParamsE:
        .type           _ZN7cutlass13device_kernelIN5flash19enable_sm80_to_sm89INS1_16FlashAttnFwdSm80INS1_25CollectiveMainloopFwdSm80ILi4ELi1ELb0EN4cute5tupleIJNS5_1CILi128EEENS7_ILi80EEENS7_ILi64EEEEEELi64ENS_6half_tEfNS_4arch4Sm80ELb0ELb1ELb0ELb1ELb1ELb1ELb1ELb1EEENS1_21CollectiveEpilogueFwdINS6_IJS8_SA_S9_EEENS6_IJNS7_ILi1EEESI_SI_EEESC_SE_Li128ELb1ELb1ELb1ELb0EEENS1_36VarlenDynamicPersistentTileSchedulerILi128ELi80ELi128ELi128ELb1ELb1ELb0ELb1ELb0ELb1EEEEEEEEEvNT_6ParamsE,@function
        .size           _ZN7cutlass13device_kernelIN5flash19enable_sm80_to_sm89INS1_16FlashAttnFwdSm80INS1_25CollectiveMainloopFwdSm80ILi4ELi1ELb0EN4cute5tupleIJNS5_1CILi128EEENS7_ILi80EEENS7_ILi64EEEEEELi64ENS_6half_tEfNS_4arch4Sm80ELb0ELb1ELb0ELb1ELb1ELb1ELb1ELb1EEENS1_21CollectiveEpilogueFwdINS6_IJS8_SA_S9_EEENS6_IJNS7_ILi1EEESI_SI_EEESC_SE_Li128ELb1ELb1ELb1ELb0EEENS1_36VarlenDynamicPersistentTileSchedulerILi128ELi80ELi128ELi128ELb1ELb1ELb0ELb1ELb0ELb1EEEEEEEEEvNT_6ParamsE,(.L_x_3870 - _ZN7cutlass13device_kernelIN5flash19enable_sm80_to_sm89INS1_16FlashAttnFwdSm80INS1_25CollectiveMainloopFwdSm80ILi4ELi1ELb0EN4cute5tupleIJNS5_1CILi128EEENS7_ILi80EEENS7_ILi64EEEEEELi64ENS_6half_tEfNS_4arch4Sm80ELb0ELb1ELb0ELb1ELb1ELb1ELb1ELb1EEENS1_21CollectiveEpilogueFwdINS6_IJS8_SA_S9_EEENS6_IJNS7_ILi1EEESI_SI_EEESC_SE_Li128ELb1ELb1ELb1ELb0EEENS1_36VarlenDynamicPersistentTileSchedulerILi128ELi80ELi128ELi128ELb1ELb1ELb0ELb1ELb0ELb1EEEEEEEEEvNT_6ParamsE)
        .other          _ZN7cutlass13device_kernelIN5flash19enable_sm80_to_sm89INS1_16FlashAttnFwdSm80INS1_25CollectiveMainloopFwdSm80ILi4ELi1ELb0EN4cute5tupleIJNS5_1CILi128EEENS7_ILi80EEENS7_ILi64EEEEEELi64ENS_6half_tEfNS_4arch4Sm80ELb0ELb1ELb0ELb1ELb1ELb1ELb1ELb1EEENS1_21CollectiveEpilogueFwdINS6_IJS8_SA_S9_EEENS6_IJNS7_ILi1EEESI_SI_EEESC_SE_Li128ELb1ELb1ELb1ELb0EEENS1_36VarlenDynamicPersistentTileSchedulerILi128ELi80ELi128ELi128ELb1ELb1ELb0ELb1ELb0ELb1EEEEEEEEEvNT_6ParamsE,@"STO_CUDA_ENTRY STV_DEFAULT"
_ZN7cutlass13device_kernelIN5flash19enable_sm80_to_sm89INS1_16FlashAttnFwdSm80INS1_25CollectiveMainloopFwdSm80ILi4ELi1ELb0EN4cute5tupleIJNS5_1CILi128EEENS7_ILi80EEENS7_ILi64EEEEEELi64ENS_6half_tEfNS_4arch4Sm80ELb0ELb1ELb0ELb1ELb1ELb1ELb1ELb1EEENS1_21CollectiveEpilogueFwdINS6_IJS8_SA_S9_EEENS6_IJNS7_ILi1EEESI_SI_EEESC_SE_Li128ELb1ELb1ELb1ELb0EEENS1_36VarlenDynamicPersistentTileSchedulerILi128ELi80ELi128ELi128ELb1ELb1ELb0ELb1ELb0ELb1EEEEEEEEEvNT_6ParamsE:
        /* <DEDUP_REMOVED lines=54> */
.L_x_2809:
        /* <DEDUP_REMOVED lines=16> */
.L_x_3118:
        /* <DEDUP_REMOVED lines=16> */
.L_x_3119:
[----:B--2---:R-:W-:-:S05]  /*0560*/  IMAD R0, R0, c[0x0][0x538], RZ ;  /* 0x00014e0000007a24 */ /* 0x004fca00078e02ff */
[----:B------:R-:W-:-:S04]  /*0570*/  IADD3 R7, R0, R7, RZ ;  /* 0x0000000700077210 */ /* 0x000fc80007ffe0ff */
[----:B------:R-:W-:-:S13]  /*0580*/  ISETP.GT.AND P0, PT, R7, UR4, PT ;  /* 0x0000000407007c0c */ /* 0x000fda000bf04270 */
[----:B-1----:R-:W-:Y:S05]  /*0590*/  @!P0 BRA `(.L_x_2809) ;  /* 0xfffffdc000008947 */ /* 0x002fea000383ffff */
.L_x_2805:
[----:B------:R-:W-:-:S05]  /*05a0*/  IADD3 R10, -R0, R7, RZ ;  /* 0x00000007000a7210 */ /* 0x000fca0007ffe1ff */
[----:B------:R-:W-:-:S05]  /*05b0*/  IMAD R0, R4, c[0x0][0x538], R10 ;  /* 0x00014e0004007a24 */ /* 0x000fca00078e020a */
[----:B------:R-:W-:Y:S01]  /*05c0*/  ISETP.GT.AND P0, PT, R0, UR4, PT ;  /* 0x0000000400007c0c */ /* 0x000fe2000bf04270 */
[----:B------:R-:W-:-:S12]  /*05d0*/  BRA.DIV ~URZ, `(.L_x_2810) ;  /* 0x00025d227f007947 */ /* 0x000fd8000b800000 */
[----:B------:R-:W-:-:S04]  /*05e0*/  VOTE.ANY R7, PT, !P0 ;  /* 0x0000000000077806 */ /* 0x000fc800040e0100 */
.L_x_3120:
[----:B------:R-:W1:Y:S02]  /*05f0*/  POPC R0, R7 ;  /* 0x0000000700007309 */ /* 0x000e640000000000 */
[----:B-1----:R-:W-:-:S05]  /*0600*/  IADD3 R2, R0, R6, RZ ;  /* 0x0000000600027210 */ /* 0x002fca0007ffe0ff */
[----:B------:R1:W-:Y:S01]  /*0610*/  STL [R1+0x5c], R2 ;  /* 0x00005c0201007387 */ /* 0x0003e20000100800 */
[----:B------:R-:W-:Y:S05]  /*0620*/  BRA.DIV ~URZ, `(.L_x_2811) ;  /* 0x00025d227f007947 */ /* 0x000fea000b800000 */
[----:B------:R2:W3:Y:S01]  /*0630*/  SHFL.IDX PT, R12, R9, R0, 0x1f ;  /* 0x00001f00090c7589 */ /* 0x0004e200000e0000 */
[----:B------:R-:W-:-:S03]  /*0640*/  MOV R5, RZ ;  /* 0x000000ff00057202 */ /* 0x000fc60000000f00 */
[----:B------:R2:W4:Y:S04]  /*0650*/  SHFL.IDX PT, R9, R8, R0, 0x1f ;  /* 0x00001f0008097589 */ /* 0x00052800000e0000 */
.L_x_3121:
[----:B------:R-:W-:Y:S01]  /*0660*/  ISETP.NE.AND P0, PT, R7, RZ, PT ;  /* 0x000000ff0700720c */ /* 0x000fe20003f05270 */
[----:B------:R-:W-:-:S12]  /*0670*/  BSSY B0, `(.L_x_2812) ;  /* 0x0000005000007945 */ /* 0x000fd80003800000 */
[----:B------:R-:W-:Y:S05]  /*0680*/  @!P0 BRA `(.L_x_2813) ;  /* 0x0000003000008947 */ /* 0x000fea0003800000 */
[----:B--2---:R-:W-:Y:S01]  /*0690*/  IADD3 R0, R0, -0x1, RZ ;  /* 0xffffffff00007810 */ /* 0x004fe20007ffe0ff */
[----:B------:R-:W-:Y:S05]  /*06a0*/  BRA.DIV ~URZ, `(.L_x_2814) ;  /* 0x00025d827f007947 */ /* 0x000fea000b800000 */
[----:B------:R2:W1:Y:S02]  /*06b0*/  SHFL.IDX PT, R5, R4, R0, 0x1f ;  /* 0x00001f0004057589 */ /* 0x00046400000e0000 */
.L_x_2813:
[----:B------:R-:W-:Y:S05]  /*06c0*/  BSYNC B0 ;  /* 0x0000000000007941 */ /* 0x000fea0003800000 */
.L_x_2812:
        /* <DEDUP_REMOVED lines=69> */
.L_x_2816:
        /* <DEDUP_REMOVED lines=70> */
.L_x_2817:
[----:B------:R-:W-:Y:S05]  /*0f80*/  BSYNC B0 ;  /* 0x0000000000007941 */ /* 0x000fea0003800000 */
.L_x_2815:
[----:B------:R-:W-:-:S04]  /*0f90*/  LOP3.LUT R0, RZ, R0, RZ, 0x33, !PT ;  /* 0x00000000ff007212 */ /* 0x000fc800078e33ff */
[----:B------:R-:W-:-:S05]  /*0fa0*/  IADD3 R0, R0, R12, RZ ;  /* 0x0000000c00007210 */ /* 0x000fca0007ffe0ff */
[----:B------:R2:W-:Y:S01]  /*0fb0*/  STL [R1+0x54], R0 ;  /* 0x0000540001007387 */ /* 0x0005e20000100800 */
[----:B------:R-:W-:Y:S05]  /*0fc0*/  BRA `(.L_x_2818) ;  /* 0x0000006000007947 */ /* 0x000fea0003800000 */
.L_x_2806:
[----:B------:R-:W-:Y:S01]  /*0fd0*/  MOV R0, UR4 ;  /* 0x0000000400007c02 */ /* 0x000fe20008000f00 */
[----:B------:R-:W-:Y:S04]  /*0fe0*/  STL [R1+0x54], RZ ;  /* 0x000054ff01007387 */ /* 0x000fe80000100800 */
[----:B------:R-:W-:Y:S04]  /*0ff0*/  STL [R1+0x58], RZ ;  /* 0x000058ff01007387 */ /* 0x000fe80000100800 */
[----:B------:R1:W-:Y:S02]  /*1000*/  STL [R1+0x50], R0 ;  /* 0x0000500001007387 */ /* 0x0003e40000100800 */
[----:B-1----:R-:W-:-:S05]  /*1010*/  MOV R0, c[0x0][0x53c] ;  /* 0x00014f0000007a02 */ /* 0x002fca0000000f00 */
[----:B------:R1:W-:Y:S02]  /*1020*/  STL [R1+0x5c], R0 ;  /* 0x00005c0001007387 */ /* 0x0003e40000100800 */
.L_x_2818:
        /* <DEDUP_REMOVED lines=8> */
.L_x_2804:
        /* <DEDUP_REMOVED lines=92> */
[----:B------:R-:W-:Y:S01]  /*1670*/  IADD3 R25, R130, 0x20, RZ ;  /* 0x0000002082197810 */ /* 0x000fe20007ffe0ff */
        /* <DEDUP_REMOVED lines=23> */
[----:B------:R-:W-:Y:S02]  /*17f0*/  LEA.HI R3, R9, R24, RZ, 0x3 ;  /* 0x0000001809037211 */ /* 0x000fe400078f18ff */
[----:B------:R-:W-:-:S02]  /*1800*/  IADD3 R228, R88, 0x20, RZ ;  /* 0x0000002058e47810 */ /* 0x000fc40007ffe0ff */
[----:B------:R-:W-:Y:S01]  /*1810*/  LOP3.LUT R9, R10, 0x7ffffffc, RZ, 0xc0, !PT ;  /* 0x7ffffffc0a097812 */ /* 0x000fe200078ec0ff */
[----:B------:R-:W-:Y:S01]  /*1820*/  IMAD.SHL.U32 R3, R3, 0x40, RZ ;  /* 0x0000004003037824 */ /* 0x000fe200078e00ff */
[--C-:B------:R-:W-:Y:S01]  /*1830*/  LOP3.LUT R12, R11, 0x38, R88.reuse, 0xf8, !PT ;  /* 0x000000380b0c7812 */ /* 0x100fe200078ef858 */
[----:B-1----:R-:W-:Y:S01]  /*1840*/  IMAD.SHL.U32 R0, R24, 0x40, RZ ;  /* 0x0000004018007824 */ /* 0x002fe200078e00ff */
[----:B------:R-:W-:Y:S01]  /*1850*/  SHF.R.S32.HI R24, RZ, 0x1f, R95 ;  /* 0x0000001fff187819 */ /* 0x000fe2000001145f */
[----:B------:R-:W-:Y:S01]  /*1860*/  IMAD.IADD R9, R19, 0x1, -R9 ;  /* 0x0000000113097824 */ /* 0x000fe200078e0a09 */
[----:B------:R-:W-:Y:S02]  /*1870*/  SHF.R.U32.HI R13, RZ, 0x3, R11 ;  /* 0x00000003ff0d7819 */ /* 0x000fe4000001160b */
[----:B------:R-:W-:Y:S01]  /*1880*/  LOP3.LUT R8, R0, 0x1c0, RZ, 0xc0, !PT ;  /* 0x000001c000087812 */ /* 0x000fe200078ec0ff */
[----:B------:R1:W-:Y:S01]  /*1890*/  STL [R1+0x90], R24 ;  /* 0x0000901801007387 */ /* 0x0003e20000100800 */
[----:B------:R-:W-:Y:S01]  /*18a0*/  LOP3.LUT R11, R23, 0x38, R88, 0xf8, !PT ;  /* 0x00000038170b7812 */ /* 0x000fe200078ef858 */
[----:B------:R-:W-:Y:S01]  /*18b0*/  IMAD.SHL.U32 R19, R9, 0x2, RZ ;  /* 0x0000000209137824 */ /* 0x000fe200078e00ff */
[----:B------:R-:W-:Y:S01]  /*18c0*/  SHF.R.U32.HI R25, RZ, 0x3, R23 ;  /* 0x00000003ff197819 */ /* 0x000fe20000011617 */
[----:B------:R-:W-:Y:S01]  /*18d0*/  IMAD.IADD R9, R26, 0x1, R14 ;  /* 0x000000011a097824 */ /* 0x000fe200078e020e */
[----:B------:R-:W-:-:S02]  /*18e0*/  LOP3.LUT R10, R8, 0x38, R88, 0xf8, !PT ;  /* 0x00000038080a7812 */ /* 0x000fc400078ef858 */
[----:B------:R-:W-:Y:S02]  /*18f0*/  SHF.R.U32.HI R23, RZ, 0x3, R8 ;  /* 0x00000003ff177819 */ /* 0x000fe40000011608 */
[----:B------:R-:W-:Y:S02]  /*1900*/  SHF.R.S32.HI R8, RZ, 0x1f, R228 ;  /* 0x0000001fff087819 */ /* 0x000fe400000114e4 */
[----:B------:R-:W-:Y:S02]  /*1910*/  LOP3.LUT R7, R7, 0xfffffe00, RZ, 0xc0, !PT ;  /* 0xfffffe0007077812 */ /* 0x000fe400078ec0ff */
[----:B------:R-:W-:Y:S01]  /*1920*/  LOP3.LUT R3, R3, 0xfffffe00, RZ, 0xc0, !PT ;  /* 0xfffffe0003037812 */ /* 0x000fe200078ec0ff */
[----:B------:R2:W-:Y:S01]  /*1930*/  STL [R1+0x10], R8 ;  /* 0x0000100801007387 */ /* 0x0005e20000100800 */
[----:B------:R-:W-:Y:S02]  /*1940*/  LOP3.LUT R13, R7, R12, R13, 0xf6, !PT ;  /* 0x0000000c070d7212 */ /* 0x000fe400078ef60d */
[----:B------:R-:W-:Y:S01]  /*1950*/  LEA R192, R2, 0x2900, 0x1 ;  /* 0x0000290002c07811 */ /* 0x000fe200078e08ff */
[----:B------:R3:W-:Y:S01]  /*1960*/  STL [R1+0x6c], R7 ;  /* 0x00006c0701007387 */ /* 0x0007e20000100800 */
[----:B------:R-:W-:-:S02]  /*1970*/  LEA R14, R13, 0x5100, 0x1 ;  /* 0x000051000d0e7811 */ /* 0x000fc400078e08ff */
[C---:B------:R-:W-:Y:S02]  /*1980*/  SEL R2, R17.reuse, 0xffffffe0, !P5 ;  /* 0xffffffe011027807 */ /* 0x040fe40006800000 */
[----:B------:R-:W-:Y:S02]  /*1990*/  SEL R0, R16, 0xffffffc0, !P2 ;  /* 0xffffffc010007807 */ /* 0x000fe40005000000 */
[----:B-1----:R-:W-:Y:S02]  /*19a0*/  LOP3.LUT R24, R6, 0xfffffe00, RZ, 0xc0, !PT ;  /* 0xfffffe0006187812 */ /* 0x002fe400078ec0ff */
[----:B------:R-:W-:Y:S01]  /*19b0*/  SEL R6, R17, 0xffffffe0, !P0 ;  /* 0xffffffe011067807 */ /* 0x000fe20004000000 */
[----:B------:R-:W-:Y:S01]  /*19c0*/  IMAD.IADD R198, R192, 0x1, R0 ;  /* 0x00000001c0c67824 */ /* 0x000fe200078e0200 */
[----:B------:R-:W-:Y:S01]  /*19d0*/  LOP3.LUT R12, R24, R11, R25, 0xf6, !PT ;  /* 0x0000000b180c7212 */ /* 0x000fe200078ef619 */
[----:B------:R-:W-:Y:S01]  /*19e0*/  STL [R1+0x68], R24 ;  /* 0x0000681801007387 */ /* 0x000fe20000100800 */
[----:B------:R-:W-:-:S02]  /*19f0*/  LOP3.LUT R11, R3, R10, R23, 0xf6, !PT ;  /* 0x0000000a030b7212 */ /* 0x000fc400078ef617 */
[----:B------:R-:W-:Y:S01]  /*1a00*/  LEA R13, R12, 0x5100, 0x1 ;  /* 0x000051000c0d7811 */ /* 0x000fe200078e08ff */
[----:B------:R1:W-:Y:S01]  /*1a10*/  STL [R1+0xec], R3 ;  /* 0x0000ec0301007387 */ /* 0x0003e20000100800 */
[----:B------:R-:W-:Y:S02]  /*1a20*/  LOP3.LUT R10, R22, 0x38, R88, 0xf8, !PT ;  /* 0x00000038160a7812 */ /* 0x000fe400078ef858 */
[----:B------:R-:W-:Y:S01]  /*1a30*/  LEA R12, R11, 0x5100, 0x1 ;  /* 0x000051000b0c7811 */ /* 0x000fe200078e08ff */
[----:B------:R4:W-:Y:S01]  /*1a40*/  STL [R1+0x4c], R9 ;  /* 0x00004c0901007387 */ /* 0x0009e20000100800 */
[----:B------:R-:W-:Y:S02]  /*1a50*/  SHF.R.S32.HI R11, RZ, 0x1f, R19 ;  /* 0x0000001fff0b7819 */ /* 0x000fe40000011413 */
[----:B--2---:R-:W-:Y:S01]  /*1a60*/  SEL R8, R16, 0xffffffc0, !P6 ;  /* 0xffffffc010087807 */ /* 0x004fe20007000000 */
[----:B------:R-:W-:Y:S01]  /*1a70*/  STL [R1+0x4], R19 ;  /* 0x0000041301007387 */ /* 0x000fe20000100800 */
[----:B---3--:R-:W-:-:S02]  /*1a80*/  SEL R7, R18, 0x10, !P1 ;  /* 0x0000001012077807 */ /* 0x008fc40004800000 */
[C---:B------:R-:W-:Y:S01]  /*1a90*/  IADD3 R18, R19.reuse, 0x8, RZ ;  /* 0x0000000813127810 */ /* 0x040fe20007ffe0ff */
[----:B------:R2:W-:Y:S01]  /*1aa0*/  STL [R1+0xe4], R14 ;  /* 0x0000e40e01007387 */ /* 0x0005e20000100800 */
[----:B------:R-:W-:Y:S02]  /*1ab0*/  IADD3 R17, R19, 0x10, RZ ;  /* 0x0000001013117810 */ /* 0x000fe40007ffe0ff */
[----:B------:R-:W-:Y:S01]  /*1ac0*/  LOP3.LUT R10, R20, R10, R21, 0xf6, !PT ;  /* 0x0000000a140a7212 */ /* 0x000fe200078ef615 */
[----:B------:R3:W-:Y:S01]  /*1ad0*/  STL [R1+0xe0], R13 ;  /* 0x0000e00d01007387 */ /* 0x0007e20000100800 */
[----:B------:R-:W-:Y:S02]  /*1ae0*/  IADD3 R203, R192, 0x20, RZ ;  /* 0x00000020c0cb7810 */ /* 0x000fe40007ffe0ff */
[----:B------:R-:W-:Y:S01]  /*1af0*/  LEA R10, R10, 0x5100, 0x1 ;  /* 0x000051000a0a7811 */ /* 0x000fe200078e08ff */
[----:B------:R5:W-:Y:S01]  /*1b00*/  STL [R1+0xdc], R12 ;  /* 0x0000dc0c01007387 */ /* 0x000be20000100800 */
[----:B------:R-:W-:-:S02]  /*1b10*/  @P3 IADD3 R203, R192, -0x20, RZ ;  /* 0xffffffe0c0cb3810 */ /* 0x000fc40007ffe0ff */
[----:B------:R-:W-:Y:S01]  /*1b20*/  LEA R199, R4, 0x5100, 0x1 ;  /* 0x0000510004c77811 */ /* 0x000fe200078e08ff */
[----:B------:R5:W-:Y:S01]  /*1b30*/  STL [R1+0xcc], R11 ;  /* 0x0000cc0b01007387 */ /* 0x000be20000100800 */
[----:B-1----:R-:W-:Y:S01]  /*1b40*/  LOP3.LUT R3, R22, 0x18, R88, 0xf8, !PT ;  /* 0x0000001816037812 */ /* 0x002fe200078ef858 */
[----:B------:R-:W-:Y:S01]  /*1b50*/  IMAD.IADD R195, R0, 0x1, R203 ;  /* 0x0000000100c37824 */ /* 0x000fe200078e02cb */
[----:B------:R-:W-:Y:S01]  /*1b60*/  LEA R193, R5, 0x100, 0x1 ;  /* 0x0000010005c17811 */ /* 0x000fe200078e08ff */
[----:B------:R1:W-:Y:S01]  /*1b70*/  STL [R1+0x88], R18 ;  /* 0x0000881201007387 */ /* 0x0003e20000100800 */
[----:B----4-:R-:W-:Y:S01]  /*1b80*/  LOP3.LUT R9, R20, R3, R21, 0xf6, !PT ;  /* 0x0000000314097212 */ /* 0x010fe200078ef615 */
[----:B------:R-:W-:Y:S01]  /*1b90*/  IMAD.IADD R202, R199, 0x1, R2 ;  /* 0x00000001c7ca7824 */ /* 0x000fe200078e0202 */
[----:B------:R-:W-:Y:S01]  /*1ba0*/  SEL R3, R16, 0xffffffc0, !P4 ;  /* 0xffffffc010037807 */ /* 0x000fe20006000000 */
[----:B------:R4:W-:Y:S01]  /*1bb0*/  STL [R1+0x84], R17 ;  /* 0x0000841101007387 */ /* 0x0009e20000100800 */
[----:B------:R-:W-:Y:S01]  /*1bc0*/  IADD3 R16, R19, 0x18, RZ ;  /* 0x0000001813107810 */ /* 0x000fe20007ffe0ff */
[C---:B------:R-:W-:Y:S01]  /*1bd0*/  IMAD.IADD R197, R2.reuse, 0x1, R193 ;  /* 0x0000000102c57824 */ /* 0x040fe200078e02c1 */
[----:B------:R-:W-:Y:S01]  /*1be0*/  LEA R9, R9, 0x100, 0x1 ;  /* 0x0000010009097811 */ /* 0x000fe200078e08ff */
[----:B------:R-:W-:Y:S01]  /*1bf0*/  IMAD.IADD R200, R199, 0x1, R3 ;  /* 0x00000001c7c87824 */ /* 0x000fe200078e0203 */
[----:B--2---:R-:W-:Y:S01]  /*1c00*/  IADD3 R14, R19, 0x20, RZ ;  /* 0x00000020130e7810 */ /* 0x004fe20007ffe0ff */
[----:B------:R-:W-:Y:S01]  /*1c10*/  STL [R1+0x80], R16 ;  /* 0x0000801001007387 */ /* 0x000fe20000100800 */
[----:B------:R-:W-:Y:S01]  /*1c20*/  IMAD.IADD R194, R3, 0x1, R193 ;  /* 0x0000000103c27824 */ /* 0x000fe200078e02c1 */
[----:B------:R-:W-:Y:S01]  /*1c30*/  SHF.R.S32.HI R249, RZ, 0x1f, R248 ;  /* 0x0000001ffff97819 */ /* 0x000fe200000114f8 */
[C---:B------:R-:W-:Y:S01]  /*1c40*/  IMAD.IADD R201, R2.reuse, 0x1, R200 ;  /* 0x0000000102c97824 */ /* 0x040fe200078e02c8 */
[C---:B---3--:R-:W-:Y:S01]  /*1c50*/  IADD3 R13, R19.reuse, 0x28, RZ ;  /* 0x00000028130d7810 */ /* 0x048fe20007ffe0ff */
[----:B------:R2:W-:Y:S01]  /*1c60*/  STL [R1+0x7c], R14 ;  /* 0x00007c0e01007387 */ /* 0x0005e20000100800 */
[----:B------:R-:W-:Y:S01]  /*1c70*/  SHF.R.S32.HI R89, RZ, 0x1f, R88 ;  /* 0x0000001fff597819 */ /* 0x000fe20000011458 */
[----:B------:R-:W-:Y:S01]  /*1c80*/  IMAD.IADD R196, R2, 0x1, R194 ;  /* 0x0000000102c47824 */ /* 0x000fe200078e02c2 */
[----:B-----5:R-:W-:Y:S01]  /*1c90*/  IADD3 R12, R19, 0x38, RZ ;  /* 0x00000038130c7810 */ /* 0x020fe20007ffe0ff */
[----:B------:R3:W-:Y:S01]  /*1ca0*/  STL [R1+0x78], R13 ;  /* 0x0000780d01007387 */ /* 0x0007e20000100800 */
[----:B------:R-:W-:-:S02]  /*1cb0*/  SHF.R.S32.HI R129, RZ, 0x1f, R128 ;  /* 0x0000001fff817819 */ /* 0x000fc40000011480 */
[----:B------:R-:W-:Y:S02]  /*1cc0*/  IADD3 R11, R19, 0x30, RZ ;  /* 0x00000030130b7810 */ /* 0x000fe40007ffe0ff */
[C---:B------:R-:W-:Y:S02]  /*1cd0*/  IADD3 R207, R203.reuse, 0x800, RZ ;  /* 0x00000800cbcf7810 */ /* 0x040fe40007ffe0ff */
[----:B-1----:R-:W-:Y:S01]  /*1ce0*/  SHF.R.S32.HI R18, RZ, 0x1f, R18 ;  /* 0x0000001fff127819 */ /* 0x002fe20000011412 */
[----:B------:R-:W-:Y:S01]  /*1cf0*/  STL [R1+0x74], R11 ;  /* 0x0000740b01007387 */ /* 0x000fe20000100800 */
[C---:B------:R-:W-:Y:S02]  /*1d00*/  IADD3 R206, R203.reuse, 0x1000, RZ ;  /* 0x00001000cbce7810 */ /* 0x040fe40007ffe0ff */
[----:B----4-:R-:W-:Y:S01]  /*1d10*/  SHF.R.S32.HI R17, RZ, 0x1f, R17 ;  /* 0x0000001fff117819 */ /* 0x010fe20000011411 */
[----:B------:R1:W-:Y:S01]  /*1d20*/  STL [R1+0xd8], R10 ;  /* 0x0000d80a01007387 */ /* 0x0003e20000100800 */
[----:B------:R-:W-:-:S02]  /*1d30*/  IADD3 R205, R203, 0x1800, RZ ;  /* 0x00001800cbcd7810 */ /* 0x000fc40007ffe0ff */
[----:B------:R-:W-:Y:S01]  /*1d40*/  IADD3 R204, R203, 0x2000, RZ ;  /* 0x00002000cbcc7810 */ /* 0x000fe20007ffe0ff */
[----:B------:R-:W-:Y:S04]  /*1d50*/  STL [R1+0x70], R12 ;  /* 0x0000700c01007387 */ /* 0x000fe80000100800 */
[----:B------:R4:W-:Y:S01]  /*1d60*/  STL [R1+0x8], R9 ;  /* 0x0000080901007387 */ /* 0x0009e20000100800 */
[----:B--2---:R-:W-:-:S03]  /*1d70*/  SHF.R.S32.HI R14, RZ, 0x1f, R14 ;  /* 0x0000001fff0e7819 */ /* 0x004fc6000001140e */
[----:B------:R-:W-:Y:S01]  /*1d80*/  STL [R1+0xc8], R18 ;  /* 0x0000c81201007387 */ /* 0x000fe20000100800 */
[----:B---3--:R-:W-:-:S03]  /*1d90*/  SHF.R.S32.HI R13, RZ, 0x1f, R13 ;  /* 0x0000001fff0d7819 */ /* 0x008fc6000001140d */
[----:B------:R-:W-:Y:S01]  /*1da0*/  STL [R1+0xc4], R17 ;  /* 0x0000c41101007387 */ /* 0x000fe20000100800 */
[----:B-1----:R-:W-:-:S05]  /*1db0*/  SHF.R.S32.HI R10, RZ, 0x1f, R16 ;  /* 0x0000001fff0a7819 */ /* 0x002fca0000011410 */
[----:B------:R1:W-:Y:S01]  /*1dc0*/  STL [R1+0xc0], R10 ;  /* 0x0000c00a01007387 */ /* 0x0003e20000100800 */
[----:B----4-:R-:W-:-:S03]  /*1dd0*/  IMAD.IADD R9, R9, 0x1, R8 ;  /* 0x0000000109097824 */ /* 0x010fc600078e0208 */
[----:B------:R-:W-:Y:S04]  /*1de0*/  STL [R1+0xbc], R14 ;  /* 0x0000bc0e01007387 */ /* 0x000fe80000100800 */
[----:B------:R-:W-:Y:S01]  /*1df0*/  STL [R1+0xb8], R13 ;  /* 0x0000b80d01007387 */ /* 0x000fe20000100800 */
[----:B-1----:R-:W-:Y:S02]  /*1e00*/  SHF.R.S32.HI R10, RZ, 0x1f, R11 ;  /* 0x0000001fff0a7819 */ /* 0x002fe4000001140b */
[----:B------:R-:W-:-:S03]  /*1e10*/  LEA R11, R15, 0x80, 0x1 ;  /* 0x000000800f0b7811 */ /* 0x000fc600078e08ff */
[----:B------:R1:W-:Y:S02]  /*1e20*/  STL [R1+0xb4], R10 ;  /* 0x0000b40a01007387 */ /* 0x0003e40000100800 */
[----:B------:R-:W-:Y:S01]  /*1e30*/  IMAD.IADD R0, R11, 0x1, R6 ;  /* 0x000000010b007824 */ /* 0x000fe200078e0206 */
[----:B-1----:R-:W-:-:S05]  /*1e40*/  SHF.R.S32.HI R10, RZ, 0x1f, R12 ;  /* 0x0000001fff0a7819 */ /* 0x002fca000001140c */
[----:B------:R1:W-:Y:S04]  /*1e50*/  STL [R1+0xb0], R10 ;  /* 0x0000b00a01007387 */ /* 0x0003e80000100800 */
[----:B------:R-:W-:Y:S04]  /*1e60*/  STL [R1+0x94], R11 ;  /* 0x0000940b01007387 */ /* 0x000fe80000100800 */
[----:B------:R2:W-:Y:S01]  /*1e70*/  STL [R1+0xc], R9 ;  /* 0x00000c0901007387 */ /* 0x0005e20000100800 */
[----:B-1----:R-:W-:-:S04]  /*1e80*/  IMAD.IADD R10, R11, 0x1, R8 ;  /* 0x000000010b0a7824 */ /* 0x002fc800078e0208 */
[----:B------:R-:W-:Y:S01]  /*1e90*/  IMAD.IADD R4, R6, 0x1, R10 ;  /* 0x0000000106047824 */ /* 0x000fe200078e020a */
[----:B------:R-:W-:Y:S01]  /*1ea0*/  STL [R1+0x98], R10 ;  /* 0x0000980a01007387 */ /* 0x000fe20000100800 */
[----:B--2---:R-:W-:-:S03]  /*1eb0*/  IMAD.IADD R9, R11, 0x1, R7 ;  /* 0x000000010b097824 */ /* 0x004fc600078e0207 */
[----:B------:R1:W-:Y:S01]  /*1ec0*/  STL [R1+0xac], R0 ;  /* 0x0000ac0001007387 */ /* 0x0003e20000100800 */
[----:B------:R-:W-:Y:S02]  /*1ed0*/  IMAD.IADD R3, R7, 0x1, R4 ;  /* 0x0000000107037824 */ /* 0x000fe400078e0204 */
[----:B------:R-:W-:Y:S01]  /*1ee0*/  IMAD.IADD R5, R9, 0x1, R6 ;  /* 0x0000000109057824 */ /* 0x000fe200078e0206 */
[----:B------:R-:W-:Y:S01]  /*1ef0*/  STL [R1+0xa4], R9 ;  /* 0x0000a40901007387 */ /* 0x000fe20000100800 */
[----:B-1----:R-:W-:-:S05]  /*1f00*/  IMAD.IADD R0, R7, 0x1, R10 ;  /* 0x0000000107007824 */ /* 0x002fca00078e020a */
[----:B------:R1:W-:Y:S04]  /*1f10*/  STL [R1+0xa0], R0 ;  /* 0x0000a00001007387 */ /* 0x0003e80000100800 */
[----:B------:R2:W-:Y:S04]  /*1f20*/  STL [R1+0xa8], R5 ;  /* 0x0000a80501007387 */ /* 0x0005e80000100800 */
[----:B------:R2:W-:Y:S04]  /*1f30*/  STL [R1+0x9c], R4 ;  /* 0x00009c0401007387 */ /* 0x0005e80000100800 */
[----:B------:R2:W-:Y:S01]  /*1f40*/  STL [R1+0xd4], R3 ;  /* 0x0000d40301007387 */ /* 0x0005e20000100800 */
[----:B-1----:R-:W-:-:S05]  /*1f50*/  IMAD.IADD R0, R6, 0x1, R0 ;  /* 0x0000000106007824 */ /* 0x002fca00078e0200 */
[----:B------:R2:W-:Y:S02]  /*1f60*/  STL [R1+0xd0], R0 ;  /* 0x0000d00001007387 */ /* 0x0005e40000100800 */
.L_x_3117:
        /* <DEDUP_REMOVED lines=33> */
.L_x_2819:
[----:B------:R-:W-:-:S04]  /*2180*/  ISETP.NE.U32.AND P0, PT, RZ, c[0x0][0x368], PT ;  /* 0x0000da00ff007a0c */ /* 0x000fc80003f05070 */
[----:B------:R-:W-:-:S13]  /*2190*/  ISETP.NE.AND.EX P0, PT, RZ, c[0x0][0x36c], PT, P0 ;  /* 0x0000db00ff007a0c */ /* 0x000fda0003f05300 */
[----:B------:R-:W-:Y:S05]  /*21a0*/  @!P0 BRA `(.L_x_2820) ;  /* 0x0000003000008947 */ /* 0x000fea0003800000 */
[----:B-1----:R-:W-:-:S05]  /*21b0*/  IMAD.WIDE R4, R25, R146, c[0x0][0x368] ;  /* 0x0000da0019047625 */ /* 0x002fca00078e0292 */
[----:B------:R1:W5:Y:S01]  /*21c0*/  LDG.E R13, [R4.64] ;  /* 0x00000008040d7981 */ /* 0x000362000c1e1900 */
[----:B------:R-:W-:Y:S05]  /*21d0*/  BRA `(.L_x_2821) ;  /* 0x0000005000007947 */ /* 0x000fea0003800000 */
.L_x_2820:
[----:B------:R-:W-:Y:S01]  /*21e0*/  MOV R13, UR6 ;  /* 0x00000006000d7c02 */ /* 0x000fe20008000f00 */
[----:B------:R-:W-:Y:S05]  /*21f0*/  @!P3 BRA `(.L_x_2821) ;  /* 0x000000300000b947 */ /* 0x000fea0003800000 */
[----:B-1----:R-:W2:Y:S04]  /*2200*/  LDG.E R6, [R4.64] ;  /* 0x0000000804067981 */ /* 0x002ea8000c1e1900 */
[----:B------:R-:W2:Y:S02]  /*2210*/  LDG.E R0, [R4.64+0x4] ;  /* 0x0000040804007981 */ /* 0x000ea4000c1e1900 */
[----:B--2---:R-:W-:Y:S02]  /*2220*/  IADD3 R13, -R6, R0, RZ ;  /* 0x00000000060d7210 */ /* 0x004fe40007ffe1ff */
.L_x_2821:
[----:B-1----:R1:W2:Y:S04]  /*2230*/  @P5 LDG.E R4, [R2.64] ;  /* 0x0000000802045981 */ /* 0x0022a8000c1e1900 */
[----:B------:R1:W2:Y:S04]  /*2240*/  @P5 LDG.E R0, [R2.64+0x4] ;  /* 0x0000040802005981 */ /* 0x0002a8000c1e1900 */
[----:B------:R-:W3:Y:S01]  /*2250*/  LDL.LU R5, [R1+0x54] ;  /* 0x0000540001057983 */ /* 0x000ee20000300800 */
[----:B------:R-:W-:-:S04]  /*2260*/  ISETP.NE.U32.AND P0, PT, RZ, c[0x0][0x378], PT ;  /* 0x0000de00ff007a0c */ /* 0x000fc80003f05070 */
[----:B------:R-:W-:Y:S01]  /*2270*/  ISETP.NE.AND.EX P0, PT, RZ, c[0x0][0x37c], PT, P0 ;  /* 0x0000df00ff007a0c */ /* 0x000fe20003f05300 */
[----:B-----5:R-:W-:Y:S02]  /*2280*/  IMAD.MOV.U32 R125, RZ, RZ, R13 ;  /* 0x000000ffff7d7224 */ /* 0x020fe400078e000d */
[----:B------:R-:W-:Y:S02]  /*2290*/  IMAD.MOV.U32 R6, RZ, RZ, c[0x0][0x2c4] ;  /* 0x0000b100ff067624 */ /* 0x000fe400078e00ff */
[----:B------:R-:W-:-:S03]  /*22a0*/  IMAD.IADD R12, R13, 0x1, -R12 ;  /* 0x000000010d0c7824 */ /* 0x000fc600078e0a0c */
[----:B------:R-:W-:-:S05]  /*22b0*/  ISETP.NE.AND P2, PT, R6, 0x1, PT ;  /* 0x000000010600780c */ /* 0x000fca0003f45270 */
[----:B-1----:R-:W-:-:S05]  /*22c0*/  @P0 IMAD.WIDE R2, R25, R146, c[0x0][0x378] ;  /* 0x0000de0019020625 */ /* 0x002fca00078e0292 */
[----:B------:R1:W5:Y:S01]  /*22d0*/  @P0 LDG.E R125, [R2.64] ;  /* 0x00000008027d0981 */ /* 0x000362000c1e1900 */
[----:B------:R-:W-:Y:S01]  /*22e0*/  IMAD.MOV.U32 R6, RZ, RZ, c[0x0][0x32c] ;  /* 0x0000cb00ff067624 */ /* 0x000fe200078e00ff */
[----:B------:R-:W-:-:S04]  /*22f0*/  LOP3.LUT R209, R209, 0xffffffef, RZ, 0xc0, !PT ;  /* 0xffffffefd1d17812 */ /* 0x000fc800078ec0ff */
[----:B------:R-:W-:Y:S01]  /*2300*/  ISETP.GE.AND P1, PT, R6, 0x1, PT ;  /* 0x000000010600780c */ /* 0x000fe20003f26270 */
[----:B-1----:R-:W-:Y:S01]  /*2310*/  IMAD.MOV.U32 R2, RZ, RZ, c[0x0][0x228] ;  /* 0x00008a00ff027624 */ /* 0x002fe200078e00ff */
[----:B------:R-:W-:-:S04]  /*2320*/  @P2 LOP3.LUT R209, R209, 0x10, RZ, 0xfc, !PT ;  /* 0x00000010d1d12812 */ /* 0x000fc800078efcff */
[----:B------:R-:W-:-:S07]  /*2330*/  LOP3.LUT R209, R209, 0xfffffffb, RZ, 0xc0, !PT ;  /* 0xfffffffbd1d17812 */ /* 0x000fce00078ec0ff */
[----:B------:R-:W-:Y:S01]  /*2340*/  @P1 LOP3.LUT R209, R209, 0x4, RZ, 0xfc, !PT ;  /* 0x00000004d1d11812 */ /* 0x000fe200078efcff */
[----:B--2---:R-:W-:Y:S02]  /*2350*/  @P5 IMAD.IADD R2, R0, 0x1, -R4 ;  /* 0x0000000100025824 */ /* 0x004fe400078e0a04 */
[----:B---3--:R-:W-:Y:S02]  /*2360*/  IMAD.SHL.U32 R8, R5, 0x80, RZ ;  /* 0x0000008005087824 */ /* 0x008fe400078e00ff */
[----:B------:R-:W-:-:S03]  /*2370*/  IMAD.IADD R7, R12, 0x1, R2 ;  /* 0x000000010c077824 */ /* 0x000fc600078e0202 */
[----:B------:R1:W-:Y:S01]  /*2380*/  STL [R1+0x44], R8 ;  /* 0x0000440801007387 */ /* 0x0003e20000100800 */
[----:B------:R-:W-:-:S03]  /*2390*/  IADD3 R0, R8, 0x7f, RZ ;  /* 0x0000007f08007810 */ /* 0x000fc60007ffe0ff */
[----:B------:R1:W-:Y:S02]  /*23a0*/  STL [R1], R7 ;  /* 0x0000000701007387 */ /* 0x0003e40000100800 */
[----:B------:R-:W-:Y:S01]  /*23b0*/  @P2 IMAD.HI.U32 R4, R0, c[0x0][0x2c8], RZ ;  /* 0x0000b20000042a27 */ /* 0x000fe200078e00ff */
[----:B------:R-:W-:-:S04]  /*23c0*/  IADD3 R3, R7, 0x4f, RZ ;  /* 0x0000004f07037810 */ /* 0x000fc80007ffe0ff */
[----:B------:R-:W-:Y:S01]  /*23d0*/  @P2 SHF.R.U32.HI R0, RZ, c[0x0][0x2cc], R4 ;  /* 0x0000b300ff002a19 */ /* 0x000fe20000011604 */
[----:B------:R-:W-:Y:S01]  /*23e0*/  IMAD.HI R3, R3, 0x66666667, RZ ;  /* 0x6666666703037827 */ /* 0x000fe200078e02ff */
[----:B------:R-:W-:-:S04]  /*23f0*/  IADD3 R4, R7, 0x1, -R252 ;  /* 0x0000000107047810 */ /* 0x000fc80007ffe8fc */
[----:B------:R-:W-:Y:S01]  /*2400*/  SHF.R.U32.HI R5, RZ, 0x1f, R3 ;  /* 0x0000001fff057819 */ /* 0x000fe20000011603 */
[----:B------:R-:W-:-:S03]  /*2410*/  IMAD.IADD R0, R4, 0x1, R0 ;  /* 0x0000000104007824 */ /* 0x000fc600078e0200 */
[----:B------:R-:W-:Y:S02]  /*2420*/  LEA.HI.SX32 R142, R3, R5, 0x1b ;  /* 0x00000005038e7211 */ /* 0x000fe400078fdaff */
        /* <DEDUP_REMOVED lines=12> */
.L_x_2824:
[----:B------:R-:W-:-:S13]  /*24f0*/  ISETP.NE.AND P0, PT, R6, 0x1, PT ;  /* 0x000000010600780c */ /* 0x000fda0003f05270 */
[----:B------:R-:W-:-:S05]  /*2500*/  @P0 IMAD.HI.U32 R0, R3, c[0x0][0x330], RZ ;  /* 0x0000cc0003000a27 */ /* 0x000fca00078e00ff */
[----:B------:R-:W-:Y:S02]  /*2510*/  @P0 SHF.R.U32.HI R3, RZ, c[0x0][0x334], R0 ;  /* 0x0000cd00ff030a19 */ /* 0x000fe40000011600 */
.L_x_2825:
[----:B------:R-:W-:Y:S05]  /*2520*/  BSYNC B0 ;  /* 0x0000000000007941 */ /* 0x000fea0003800000 */
.L_x_2823:
[----:B------:R-:W-:-:S05]  /*2530*/  IMAD R3, R3, R6, c[0x0][0x32c] ;  /* 0x0000cb0003037624 */ /* 0x000fca00078e0206 */
[----:B------:R-:W-:-:S04]  /*2540*/  IMNMX R4, R4, R3, PT ;  /* 0x0000000304047217 */ /* 0x000fc80003800200 */
.L_x_2822:
[----:B------:R-:W-:Y:S01]  /*2550*/  IADD3 R4, R4, 0x4f, RZ ;  /* 0x0000004f04047810 */ /* 0x000fe20007ffe0ff */
[----:B------:R-:W-:-:S04]  /*2560*/  @P2 IMAD.HI.U32 R3, R8, c[0x0][0x2c8], RZ ;  /* 0x0000b20008032a27 */ /* 0x000fc800078e00ff */
[----:B------:R-:W-:-:S04]  /*2570*/  IMAD.HI R4, R4, 0x66666667, RZ ;  /* 0x6666666704047827 */ /* 0x000fc800078e02ff */
[----:B------:R-:W-:Y:S01]  /*2580*/  IMAD.MOV.U32 R0, RZ, RZ, R8 ;  /* 0x000000ffff007224 */ /* 0x000fe200078e0008 */
[----:B------:R-:W-:Y:S01]  /*2590*/  @P2 SHF.R.U32.HI R0, RZ, c[0x0][0x2cc], R3 ;  /* 0x0000b300ff002a19 */ /* 0x000fe20000011603 */
[----:B------:R-:W-:Y:S01]  /*25a0*/  IMAD.IADD R229, R7, 0x1, -R252 ;  /* 0x0000000107e57824 */ /* 0x000fe200078e0afc */
[----:B------:R-:W-:-:S03]  /*25b0*/  SHF.R.U32.HI R3, RZ, 0x1f, R4 ;  /* 0x0000001fff037819 */ /* 0x000fc60000011604 */
[----:B------:R-:W-:Y:S01]  /*25c0*/  IMAD.IADD R0, R229, 0x1, R0 ;  /* 0x00000001e5007824 */ /* 0x000fe200078e0200 */
[----:B-1----:R-:W-:-:S04]  /*25d0*/  LEA.HI.SX32 R7, R4, R3, 0x1b ;  /* 0x0000000304077211 */ /* 0x002fc800078fdaff */
        /* <DEDUP_REMOVED lines=12> */
.L_x_2828:
[----:B------:R-:W-:-:S13]  /*26a0*/  ISETP.NE.AND P0, PT, R6, 0x1, PT ;  /* 0x000000010600780c */ /* 0x000fda0003f05270 */
[----:B------:R-:W-:-:S05]  /*26b0*/  @P0 IMAD.HI.U32 R4, R0, c[0x0][0x330], RZ ;  /* 0x0000cc0000040a27 */ /* 0x000fca00078e00ff */
[----:B------:R-:W-:Y:S02]  /*26c0*/  @P0 SHF.R.U32.HI R0, RZ, c[0x0][0x334], R4 ;  /* 0x0000cd00ff000a19 */ /* 0x000fe40000011604 */
.L_x_2829:
[----:B------:R-:W-:Y:S05]  /*26d0*/  BSYNC B0 ;  /* 0x0000000000007941 */ /* 0x000fea0003800000 */
.L_x_2827:
[----:B------:R-:W-:-:S05]  /*26e0*/  IMAD R0, R0, c[0x0][0x32c], RZ ;  /* 0x0000cb0000007a24 */ /* 0x000fca00078e02ff */
[----:B------:R-:W-:-:S04]  /*26f0*/  IMNMX R3, R3, R0, !PT ;  /* 0x0000000003037217 */ /* 0x000fc80007800200 */
.L_x_2826:
        /* <DEDUP_REMOVED lines=48> */
.L_x_2831:
[----:B------:R-:W-:Y:S05]  /*2a00*/  BSYNC B0 ;  /* 0x0000000000007941 */ /* 0x000fea0003800000 */
.L_x_2830:
        /* <DEDUP_REMOVED lines=90> */
[----:B------:R-:W-:Y:S01]  /*2fb0*/  @P1 LEA R4, P2, R16, R4, 0x6 ;  /* 0x0000000410041211 */ /* 0x000fe200078430ff */
[----:B------:R-:W-:Y:S02]  /*2fc0*/  IMAD R3, R3, c[0x0][0x290], RZ ;  /* 0x0000a40003037a24 */ /* 0x000fe400078e02ff */
[----:B------:R-:W-:Y:S01]  /*2fd0*/  IMAD.WIDE.U32 R6, R130, c[0x0][0x280], R128 ;  /* 0x0000a00082067a25 */ /* 0x000fe200078e0080 */
        /* <DEDUP_REMOVED lines=125> */
.L_x_2867:
        /* <DEDUP_REMOVED lines=9> */
[----:B------:R1:W5:Y:S01]  /*3840*/  LDL R155, [R1+0x8] ;  /* 0x00000800019b7983 */ /* 0x0003620000100800 */
[----:B------:R-:W-:Y:S01]  /*3850*/  WARPSYNC 0xffffffff ;  /* 0xffffffff00007948 */ /* 0x000fe20003800000 */
[----:B------:R-:W-:Y:S01]  /*3860*/  @P1 IMAD.HI.U32 R5, R4, c[0x0][0x2bc], RZ ;  /* 0x0000af0004051a27 */ /* 0x000fe200078e00ff */
[----:B------:R-:W-:Y:S01]  /*3870*/  ISETP.GE.AND P2, PT, R152, 0x1, PT ;  /* 0x000000019800780c */ /* 0x000fe20003f46270 */
[----:B------:R1:W5:Y:S01]  /*3880*/  LDL R154, [R1+0xc] ;  /* 0x00000c00019a7983 */ /* 0x0003620000100800 */
[----:B------:R-:W-:Y:S02]  /*3890*/  BSSY B2, `(.L_x_2833) ;  /* 0x0000416000027945 */ /* 0x000fe40003800000 */
        /* <DEDUP_REMOVED lines=64> */
.L_x_2837:
[----:B------:R-:W-:Y:S05]  /*3ca0*/  BSYNC B0 ;  /* 0x0000000000007941 */ /* 0x000fea0003800000 */
.L_x_2836:
        /* <DEDUP_REMOVED lines=40> */
.L_x_2839:
[----:B------:R-:W-:Y:S05]  /*3f30*/  BSYNC B0 ;  /* 0x0000000000007941 */ /* 0x000fea0003800000 */
.L_x_2838:
        /* <DEDUP_REMOVED lines=39> */
.L_x_2841:
[----:B------:R-:W-:Y:S05]  /*41b0*/  BSYNC B0 ;  /* 0x0000000000007941 */ /* 0x000fea0003800000 */
.L_x_2840:
        /* <DEDUP_REMOVED lines=75> */
.L_x_2845:
[----:B------:R-:W-:Y:S05]  /*4670*/  BSYNC B0 ;  /* 0x0000000000007941 */ /* 0x000fea0003800000 */
.L_x_2844:
        /* <DEDUP_REMOVED lines=57> */
.L_x_2843:
[----:B------:R-:W-:Y:S05]  /*4a10*/  BSYNC B1 ;  /* 0x0000000000017941 */ /* 0x000fea0003800000 */
.L_x_2842:
        /* <DEDUP_REMOVED lines=62> */
.L_x_2849:
[----:B------:R-:W-:Y:S05]  /*4e00*/  BSYNC B0 ;  /* 0x0000000000007941 */ /* 0x000fea0003800000 */
.L_x_2848:
        /* <DEDUP_REMOVED lines=57> */
.L_x_2847:
[----:B------:R-:W-:Y:S05]  /*51a0*/  BSYNC B1 ;  /* 0x0000000000017941 */ /* 0x000fea0003800000 */
.L_x_2846:
        /* <DEDUP_REMOVED lines=61> */
.L_x_2852:
[----:B------:R-:W-:Y:S05]  /*5580*/  BSYNC B0 ;  /* 0x0000000000007941 */ /* 0x000fea0003800000 */
.L_x_2851:
        /* <DEDUP_REMOVED lines=58> */
.L_x_2835:
        /* <DEDUP_REMOVED lines=212> */
.L_x_2854:
[----:B------:R-:W-:Y:S05]  /*6670*/  BSYNC B0 ;  /* 0x0000000000007941 */ /* 0x000fea0003800000 */
.L_x_2853:
        /* <DEDUP_REMOVED lines=126> */
.L_x_2856:
[----:B------:R-:W-:Y:S05]  /*6e60*/  BSYNC B0 ;  /* 0x0000000000007941 */ /* 0x000fea0003800000 */
.L_x_2855:
        /* <DEDUP_REMOVED lines=128> */
.L_x_2834:
        /* <DEDUP_REMOVED lines=11> */
[----:B-----5:R-:W1:Y:S01]  /*7720*/  @!P1 LDS.128 R8, [R155+0x2800] ;  /* 0x002800009b089984 */ /* 0x020e620000000c00 */
        /* <DEDUP_REMOVED lines=9> */
.L_x_2858:
[----:B-12---:R-:W-:Y:S05]  /*77c0*/  BSYNC B0 ;  /* 0x0000000000007941 */ /* 0x006fea0003800000 */
.L_x_2857:
[----:B------:R1:W2:Y:S01]  /*77d0*/  SHFL.IDX PT, R5, R70, 0x1, 0x1c1f ;  /* 0x003c1f0046057f89 */ /* 0x0002a200000e0000 */
[----:B------:R-:W-:Y:S01]  /*77e0*/  ISETP.GE.AND P0, PT, R3, 0x21, PT ;  /* 0x000000210300780c */ /* 0x000fe20003f06270 */
[----:B------:R-:W-:Y:S02]  /*77f0*/  BSSY B0, `(.L_x_2859) ;  /* 0x000000f000007945 */ /* 0x000fe40003800000 */
[----:B---3--:R1:W3:Y:S10]  /*7800*/  SHFL.IDX PT, R4, R71, 0x1, 0x1c1f ;  /* 0x003c1f0047047f89 */ /* 0x0082f400000e0000 */
[----:B------:R-:W-:-:S05]  /*7810*/  @!P0 BRA `(.L_x_2860) ;  /* 0x000000c000008947 */ /* 0x000fca0003800000 */
[C---:B------:R-:W-:Y:S11]  /*7820*/  ISETP.GE.AND P1, PT, R88.reuse, c[0x0][0x1d4], PT ;  /* 0x0000750058007a0c */ /* 0x040ff60003f26270 */
[----:B------:R-:W-:Y:S02]  /*7830*/  @!UPT UIADD3 URZ, URZ, URZ, URZ ;  /* 0x0000003f3f3ff290 */ /* 0x000fe4000fffe03f */
[----:B-----5:R-:W4:Y:S01]  /*7840*/  @!P1 LDS.128 R8, [R155+0x3800] ;  /* 0x003800009b089984 */ /* 0x020f220000000c00 */
        /* <DEDUP_REMOVED lines=9> */
.L_x_2860:
[----:B------:R-:W-:Y:S05]  /*78e0*/  BSYNC B0 ;  /* 0x0000000000007941 */ /* 0x000fea0003800000 */
.L_x_2859:
[----:B--2---:R2:W4:Y:S01]  /*78f0*/  SHFL.IDX PT, R5, R70, 0x2, 0x1c1f ;  /* 0x005c1f0046057f89 */ /* 0x00452200000e0000 */
[----:B------:R-:W-:Y:S03]  /*7900*/  ISETP.GE.AND P0, PT, R3, 0x41, PT ;  /* 0x000000410300780c */ /* 0x000fe60003f06270 */
[----:B---3--:R2:W3:Y:S10]  /*7910*/  SHFL.IDX PT, R4, R71, 0x2, 0x1c1f ;  /* 0x005c1f0047047f89 */ /* 0x0084f400000e0000 */
[----:B------:R-:W-:-:S05]  /*7920*/  @!P0 BRA `(.L_x_2850) ;  /* 0x000000c000008947 */ /* 0x000fca0003800000 */
[C---:B------:R-:W-:Y:S11]  /*7930*/  ISETP.GE.AND P1, PT, R88.reuse, c[0x0][0x1d4], PT ;  /* 0x0000750058007a0c */ /* 0x040ff60003f26270 */
[----:B------:R-:W-:Y:S02]  /*7940*/  @!UPT UIADD3 URZ, URZ, URZ, URZ ;  /* 0x0000003f3f3ff290 */ /* 0x000fe4000fffe03f */
[----:B-----5:R-:W1:Y:S01]  /*7950*/  @!P1 LDS.128 R8, [R155+0x4800] ;  /* 0x004800009b089984 */ /* 0x020e620000000c00 */
[CC--:B---3--:R-:W-:Y:S04]  /*7960*/  @!P1 LEA R6, P0, R88.reuse, R4.reuse, 0x1 ;  /* 0x0000000458069211 */ /* 0x0c8fe800078008ff */
[-C--:B----4-:R-:W-:Y:S02]  /*7970*/  @!P1 LEA.HI.X R7, R88, R5.reuse, R89, 0x1, P0 ;  /* 0x0000000558079211 */ /* 0x090fe400000f0c59 */
[C---:B------:R-:W-:Y:S11]  /*7980*/  ISETP.GE.AND P0, PT, R228.reuse, c[0x0][0x1d4], PT ;  /* 0x00007500e4007a0c */ /* 0x040ff60003f06270 */
[----:B------:R-:W-:Y:S02]  /*7990*/  @!UPT UIADD3 URZ, URZ, URZ, URZ ;  /* 0x0000003f3f3ff290 */ /* 0x000fe4000fffe03f */
[C---:B------:R-:W-:Y:S04]  /*79a0*/  @!P0 LEA R4, P2, R228.reuse, R4, 0x1 ;  /* 0x00000004e4048211 */ /* 0x040fe800078408ff */
[----:B------:R-:W-:Y:S01]  /*79b0*/  @!P0 LEA.HI.X R5, R228, R5, R156, 0x1, P2 ;  /* 0x00000005e4058211 */ /* 0x000fe200010f0c9c */
[----:B-1----:R-:W-:Y:S04]  /*79c0*/  @!P1 ST.E.128 [R6.64], R8 ;  /* 0x0000000806009985 */ /* 0x002fe8000c101d08 */
[----:B------:R-:W1:Y:S04]  /*79d0*/  @!P0 LDS.128 R8, [R154+0x4800] ;  /* 0x004800009a088984 */ /* 0x000e680000000c00 */
[----:B-1----:R1:W-:Y:S02]  /*79e0*/  @!P0 ST.E.128 [R4.64], R8 ;  /* 0x0000000804008985 */ /* 0x0023e4000c101d08 */
.L_x_2850:
[----:B------:R-:W-:Y:S05]  /*79f0*/  BSYNC B2 ;  /* 0x0000000000027941 */ /* 0x000fea0003800000 */
.L_x_2833:
        /* <DEDUP_REMOVED lines=10> */
[C---:B------:R-:W-:Y:S01]  /*7aa0*/  ISETP.GE.AND P1, PT, R3.reuse, 0x31, PT ;  /* 0x000000310300780c */ /* 0x040fe20003f26270 */
        /* <DEDUP_REMOVED lines=79> */
[----:B-----5:R-:W1:Y:S01]  /*7fa0*/  @!P1 LDS.128 R8, [R155] ;  /* 0x000000009b089984 */ /* 0x020e620000000c00 */
        /* <DEDUP_REMOVED lines=9> */
.L_x_2862:
[----:B-123--:R-:W-:Y:S05]  /*8040*/  BSYNC B0 ;  /* 0x0000000000007941 */ /* 0x00efea0003800000 */
.L_x_2861:
[----:B------:R1:W2:Y:S01]  /*8050*/  SHFL.IDX PT, R5, R17, 0x1, 0x1c1f ;  /* 0x003c1f0011057f89 */ /* 0x0002a200000e0000 */
[----:B------:R-:W-:Y:S01]  /*8060*/  ISETP.GE.AND P0, PT, R3, 0x21, PT ;  /* 0x000000210300780c */ /* 0x000fe20003f06270 */
[----:B------:R-:W-:Y:S02]  /*8070*/  BSSY B0, `(.L_x_2863) ;  /* 0x000000f000007945 */ /* 0x000fe40003800000 */
[----:B------:R1:W3:Y:S10]  /*8080*/  SHFL.IDX PT, R4, R18, 0x1, 0x1c1f ;  /* 0x003c1f0012047f89 */ /* 0x0002f400000e0000 */
        /* <DEDUP_REMOVED lines=13> */
.L_x_2864:
[----:B------:R-:W-:Y:S05]  /*8160*/  BSYNC B0 ;  /* 0x0000000000007941 */ /* 0x000fea0003800000 */
.L_x_2863:
[----:B--2---:R2:W4:Y:S01]  /*8170*/  SHFL.IDX PT, R5, R17, 0x2, 0x1c1f ;  /* 0x005c1f0011057f89 */ /* 0x00452200000e0000 */
[----:B------:R-:W-:Y:S01]  /*8180*/  ISETP.GE.AND P0, PT, R3, 0x41, PT ;  /* 0x000000410300780c */ /* 0x000fe20003f06270 */
[----:B------:R-:W-:Y:S02]  /*8190*/  BSSY B0, `(.L_x_2865) ;  /* 0x000000f000007945 */ /* 0x000fe40003800000 */
        /* <DEDUP_REMOVED lines=14> */
.L_x_2866:
[----:B------:R-:W-:Y:S05]  /*8280*/  BSYNC B0 ;  /* 0x0000000000007941 */ /* 0x000fea0003800000 */
.L_x_2865:
        /* <DEDUP_REMOVED lines=33> */
.L_x_2832:
[----:B-1----:R-:W3:Y:S01]  /*84a0*/  LDL R11, [R1+0x44] ;  /* 0x00004400010b7983 */ /* 0x002ee20000100800 */
[----:B------:R-:W-:-:S03]  /*84b0*/  IMAD.MOV.U32 R0, RZ, RZ, c[0x0][0x2c4] ;  /* 0x0000b100ff007624 */ /* 0x000fc600078e00ff */
[----:B------:R-:W4:Y:S02]  /*84c0*/  LDL R2, [R1] ;  /* 0x0000000001027983 */ /* 0x000f240000100800 */
[----:B------:R-:W-:Y:S01]  /*84d0*/  ISETP.NE.AND P3, PT, R0, 0x1, PT ;  /* 0x000000010000780c */ /* 0x000fe20003f65270 */
[----:B------:R-:W-:-:S05]  /*84e0*/  IMAD.MOV.U32 R4, RZ, RZ, c[0x0][0x32c] ;  /* 0x0000cb00ff047624 */ /* 0x000fca00078e00ff */
[----:B------:R-:W-:Y:S02]  /*84f0*/  ISETP.GE.AND P1, PT, R4, 0x1, PT ;  /* 0x000000010400780c */ /* 0x000fe40003f26270 */
[----:B---3--:R-:W-:-:S05]  /*8500*/  IADD3 R0, R11, 0x7f, RZ ;  /* 0x0000007f0b007810 */ /* 0x008fca0007ffe0ff */
[----:B------:R-:W-:Y:S01]  /*8510*/  @P3 IMAD.HI.U32 R3, R0, c[0x0][0x2c8], RZ ;  /* 0x0000b20000033a27 */ /* 0x000fe200078e00ff */
[----:B----4-:R-:W-:-:S04]  /*8520*/  IADD3 R2, R2, 0x1, -R252 ;  /* 0x0000000102027810 */ /* 0x010fc80007ffe8fc */
        /* <DEDUP_REMOVED lines=15> */
.L_x_2870:
[----:B------:R-:W-:-:S13]  /*8620*/  ISETP.NE.AND P0, PT, R4, 0x1, PT ;  /* 0x000000010400780c */ /* 0x000fda0003f05270 */
[----:B------:R-:W-:-:S05]  /*8630*/  @P0 IMAD.HI.U32 R0, R2, c[0x0][0x330], RZ ;  /* 0x0000cc0002000a27 */ /* 0x000fca00078e00ff */
[----:B------:R-:W-:Y:S02]  /*8640*/  @P0 SHF.R.U32.HI R2, RZ, c[0x0][0x334], R0 ;  /* 0x0000cd00ff020a19 */ /* 0x000fe40000011600 */
.L_x_2871:
[----:B------:R-:W-:Y:S05]  /*8650*/  BSYNC B0 ;  /* 0x0000000000007941 */ /* 0x000fea0003800000 */
.L_x_2869:
[----:B------:R-:W-:-:S05]  /*8660*/  IMAD R2, R2, R4, c[0x0][0x32c] ;  /* 0x0000cb0002027624 */ /* 0x000fca00078e0204 */
[----:B------:R-:W-:-:S04]  /*8670*/  IMNMX R3, R3, R2, PT ;  /* 0x0000000203037217 */ /* 0x000fc80003800200 */
.L_x_2868:
        /* <DEDUP_REMOVED lines=21> */
.L_x_2874:
[----:B------:R-:W-:-:S04]  /*87d0*/  MOV R3, c[0x0][0x32c] ;  /* 0x0000cb0000037a02 */ /* 0x000fc80000000f00 */
[----:B------:R-:W-:-:S13]  /*87e0*/  ISETP.NE.AND P0, PT, R3, 0x1, PT ;  /* 0x000000010300780c */ /* 0x000fda0003f05270 */
[----:B------:R-:W-:-:S05]  /*87f0*/  @P0 IMAD.HI.U32 R3, R0, c[0x0][0x330], RZ ;  /* 0x0000cc0000030a27 */ /* 0x000fca00078e00ff */
[----:B------:R-:W-:Y:S02]  /*8800*/  @P0 SHF.R.U32.HI R0, RZ, c[0x0][0x334], R3 ;  /* 0x0000cd00ff000a19 */ /* 0x000fe40000011603 */
.L_x_2875:
[----:B------:R-:W-:Y:S05]  /*8810*/  BSYNC B0 ;  /* 0x0000000000007941 */ /* 0x000fea0003800000 */
.L_x_2873:
[----:B------:R-:W-:-:S05]  /*8820*/  IMAD R0, R0, c[0x0][0x32c], RZ ;  /* 0x0000cb0000007a24 */ /* 0x000fca00078e02ff */
[----:B------:R-:W-:-:S05]  /*8830*/  IMNMX R2, R2, R0, !PT ;  /* 0x0000000002027217 */ /* 0x000fca0007800200 */
.L_x_2872:
        /* <DEDUP_REMOVED lines=37> */
.L_x_2877:
[----:B------:R-:W-:Y:S05]  /*8a90*/  BSYNC B0 ;  /* 0x0000000000007941 */ /* 0x000fea0003800000 */
.L_x_2876:
        /* <DEDUP_REMOVED lines=95> */
.L_x_3122:
[----:B------:R-:W-:Y:S05]  /*9090*/  BRA.DIV ~URZ, `(.L_x_2880) ;  /* 0x0001d4727f007947 */ /* 0x000fea000b800000 */
[----:B------:R3:W4:Y:S02]  /*90a0*/  SHFL.IDX PT, R2, R6, RZ, 0x181f ;  /* 0x00181fff06027589 */ /* 0x00072400000e0000 */
.L_x_3123:
        /* <DEDUP_REMOVED lines=10> */
.L_x_2882:
[----:B------:R-:W-:Y:S05]  /*9150*/  BSYNC B0 ;  /* 0x0000000000007941 */ /* 0x000fea0003800000 */
.L_x_2881:
[----:B------:R-:W-:Y:S05]  /*9160*/  BRA.DIV ~URZ, `(.L_x_2883) ;  /* 0x0001d4127f007947 */ /* 0x000fea000b800000 */
[----:B--2---:R2:W1:Y:S04]  /*9170*/  SHFL.IDX PT, R7, R5, 0x1, 0x181f ;  /* 0x00381f0005077f89 */ /* 0x00446800000e0000 */
[----:B----4-:R2:W4:Y:S02]  /*9180*/  SHFL.IDX PT, R2, R6, 0x1, 0x181f ;  /* 0x00381f0006027f89 */ /* 0x01052400000e0000 */
.L_x_3124:
        /* <DEDUP_REMOVED lines=10> */
.L_x_2885:
[----:B------:R-:W-:Y:S05]  /*9230*/  BSYNC B0 ;  /* 0x0000000000007941 */ /* 0x000fea0003800000 */
.L_x_2884:
[----:B------:R-:W-:Y:S05]  /*9240*/  BRA.DIV ~URZ, `(.L_x_2886) ;  /* 0x0001d4027f007947 */ /* 0x000fea000b800000 */
[----:B-1----:R1:W2:Y:S02]  /*9250*/  SHFL.IDX PT, R7, R5, 0x2, 0x181f ;  /* 0x00581f0005077f89 */ /* 0x0022a400000e0000 */
.L_x_3125:
[----:B------:R-:W-:Y:S05]  /*9260*/  BRA.DIV ~URZ, `(.L_x_2887) ;  /* 0x0001d4527f007947 */ /* 0x000fea000b800000 */
[----:B----4-:R4:W1:Y:S02]  /*9270*/  SHFL.IDX PT, R2, R6, 0x2, 0x181f ;  /* 0x00581f0006027f89 */ /* 0x01086400000e0000 */
.L_x_3126:
        /* <DEDUP_REMOVED lines=10> */
.L_x_2889:
[----:B------:R-:W-:Y:S05]  /*9320*/  BSYNC B0 ;  /* 0x0000000000007941 */ /* 0x000fea0003800000 */
.L_x_2888:
[----:B------:R-:W-:Y:S05]  /*9330*/  BRA.DIV ~URZ, `(.L_x_2890) ;  /* 0x0001d3f27f007947 */ /* 0x000fea000b800000 */
[----:B--2---:R2:W3:Y:S04]  /*9340*/  SHFL.IDX PT, R7, R5, 0x3, 0x181f ;  /* 0x00781f0005077f89 */ /* 0x0044e800000e0000 */
[----:B-1----:R2:W1:Y:S02]  /*9350*/  SHFL.IDX PT, R2, R6, 0x3, 0x181f ;  /* 0x00781f0006027f89 */ /* 0x00246400000e0000 */
.L_x_3127:
        /* <DEDUP_REMOVED lines=10> */
.L_x_2892:
[----:B------:R-:W-:Y:S05]  /*9400*/  BSYNC B0 ;  /* 0x0000000000007941 */ /* 0x000fea0003800000 */
.L_x_2891:
[----:B------:R-:W-:Y:S05]  /*9410*/  BRA.DIV ~URZ, `(.L_x_2893) ;  /* 0x0001d3e27f007947 */ /* 0x000fea000b800000 */
[----:B---3--:R3:W2:Y:S02]  /*9420*/  SHFL.IDX PT, R7, R5, 0x4, 0x181f ;  /* 0x00981f0005077f89 */ /* 0x0086a400000e0000 */
.L_x_3128:
[----:B------:R-:W-:Y:S05]  /*9430*/  BRA.DIV ~URZ, `(.L_x_2894) ;  /* 0x0001d4327f007947 */ /* 0x000fea000b800000 */
[----:B-1----:R1:W3:Y:S02]  /*9440*/  SHFL.IDX PT, R2, R6, 0x4, 0x181f ;  /* 0x00981f0006027f89 */ /* 0x0022e400000e0000 */
.L_x_3129:
        /* <DEDUP_REMOVED lines=10> */
.L_x_2896:
[----:B------:R-:W-:Y:S05]  /*94f0*/  BSYNC B0 ;  /* 0x0000000000007941 */ /* 0x000fea0003800000 */
.L_x_2895:
[----:B------:R-:W-:Y:S05]  /*9500*/  BRA.DIV ~URZ, `(.L_x_2897) ;  /* 0x0001d3d27f007947 */ /* 0x000fea000b800000 */
[----:B--2---:R2:W1:Y:S04]  /*9510*/  SHFL.IDX PT, R7, R5, 0x5, 0x181f ;  /* 0x00b81f0005077f89 */ /* 0x00446800000e0000 */
[----:B---3--:R2:W3:Y:S02]  /*9520*/  SHFL.IDX PT, R2, R6, 0x5, 0x181f ;  /* 0x00b81f0006027f89 */ /* 0x0084e400000e0000 */
.L_x_3130:
        /* <DEDUP_REMOVED lines=10> */
.L_x_2899:
[----:B------:R-:W-:Y:S05]  /*95d0*/  BSYNC B0 ;  /* 0x0000000000007941 */ /* 0x000fea0003800000 */
.L_x_2898:
[----:B------:R-:W-:Y:S05]  /*95e0*/  BRA.DIV ~URZ, `(.L_x_2900) ;  /* 0x0001d3c27f007947 */ /* 0x000fea000b800000 */
[----:B-1----:R1:W2:Y:S02]  /*95f0*/  SHFL.IDX PT, R7, R5, 0x6, 0x181f ;  /* 0x00d81f0005077f89 */ /* 0x0022a400000e0000 */
.L_x_3131:
[----:B------:R-:W-:Y:S05]  /*9600*/  BRA.DIV ~URZ, `(.L_x_2901) ;  /* 0x0001d4127f007947 */ /* 0x000fea000b800000 */
[----:B---3--:R3:W1:Y:S02]  /*9610*/  SHFL.IDX PT, R2, R6, 0x6, 0x181f ;  /* 0x00d81f0006027f89 */ /* 0x00866400000e0000 */
.L_x_3132:
        /* <DEDUP_REMOVED lines=10> */
.L_x_2903:
[----:B------:R-:W-:Y:S05]  /*96c0*/  BSYNC B0 ;  /* 0x0000000000007941 */ /* 0x000fea0003800000 */
.L_x_2902:
[----:B------:R-:W-:Y:S05]  /*96d0*/  BRA.DIV ~URZ, `(.L_x_2904) ;  /* 0x0001d3b27f007947 */ /* 0x000fea000b800000 */
[----:B-12---:R-:W1:Y:S04]  /*96e0*/  SHFL.IDX PT, R5, R5, 0x7, 0x181f ;  /* 0x00f81f0005057f89 */ /* 0x006e6800000e0000 */
[----:B------:R2:W3:Y:S02]  /*96f0*/  SHFL.IDX PT, R3, R6, 0x7, 0x181f ;  /* 0x00f81f0006037f89 */ /* 0x0004e400000e0000 */
.L_x_3133:
        /* <DEDUP_REMOVED lines=18> */
[----:B------:R-:W5:Y:S04]  /*9820*/  LDL R9, [R1] ;  /* 0x0000000001097983 */ /* 0x000f680000100800 */
[----:B--2---:R-:W2:Y:S01]  /*9830*/  LDL R181, [R1+0x48] ;  /* 0x0000480001b57983 */ /* 0x004ea20000100800 */
[----:B------:R-:W-:Y:S02]  /*9840*/  IMAD.MOV.U32 R64, RZ, RZ, 0x50 ;  /* 0x00000050ff407424 */ /* 0x000fe400078e00ff */
[----:B------:R-:W-:-:S02]  /*9850*/  IMAD.MOV.U32 R2, RZ, RZ, c[0x0][0x2b8] ;  /* 0x0000ae00ff027624 */ /* 0x000fc400078e00ff */
[----:B------:R-:W-:-:S03]  /*9860*/  IMAD R172, R230, R64, -0x50 ;  /* 0xffffffb0e6ac7424 */ /* 0x000fc600078e0240 */
[----:B------:R-:W-:Y:S01]  /*9870*/  ISETP.NE.AND P5, PT, R2, 0x1, PT ;  /* 0x000000010200780c */ /* 0x000fe20003fa5270 */
[----:B------:R-:W-:Y:S01]  /*9880*/  IMAD.MOV.U32 R215, RZ, RZ, RZ ;  /* 0x000000ffffd77224 */ /* 0x000fe200078e00ff */
[----:B------:R-:W-:Y:S01]  /*9890*/  BAR.SYNC.DEFER_BLOCKING 0x0 ;  /* 0x0000000000007b1d */ /* 0x000fe20000010000 */
[----:B---3--:R-:W-:-:S05]  /*98a0*/  IMAD.IADD R3, R180, 0x1, R172 ;  /* 0x00000001b4037824 */ /* 0x008fca00078e02ac */
[C---:B-----5:R-:W-:Y:S01]  /*98b0*/  ISETP.GE.AND P0, PT, R3.reuse, R9, PT ;  /* 0x000000090300720c */ /* 0x060fe20003f06270 */
[----:B--2---:R-:W-:-:S03]  /*98c0*/  IMAD.IADD R3, R3, 0x1, R181 ;  /* 0x0000000103037824 */ /* 0x004fc600078e02b5 */
[----:B------:R-:W-:Y:S01]  /*98d0*/  ISETP.GT.OR P0, PT, R180, 0x4f, P0 ;  /* 0x0000004fb400780c */ /* 0x000fe20000704670 */
[----:B------:R-:W-:-:S04]  /*98e0*/  @P5 IMAD.HI.U32 R4, R3, c[0x0][0x2bc], RZ ;  /* 0x0000af0003045a27 */ /* 0x000fc800078e00ff */
[----:B------:R-:W-:Y:S01]  /*98f0*/  IMAD.MOV.U32 R2, RZ, RZ, R3 ;  /* 0x000000ffff027224 */ /* 0x000fe200078e0003 */
[----:B------:R-:W-:-:S07]  /*9900*/  @P5 SHF.R.U32.HI R2, RZ, c[0x0][0x2c0], R4 ;  /* 0x0000b000ff025a19 */ /* 0x000fce0000011604 */
[----:B------:R-:W-:-:S04]  /*9910*/  @!P0 IADD3 R5, P1, R2, R178, RZ ;  /* 0x000000b202058210 */ /* 0x000fc80007f3e0ff */
[----:B----4-:R-:W-:Y:S02]  /*9920*/  @!P0 LEA.HI.X.SX32 R6, R2, R175, 0x1, P1 ;  /* 0x000000af02068211 */ /* 0x010fe400008f0eff */
        /* <DEDUP_REMOVED lines=24> */
[----:B------:R-:W-:-:S04]  /*9ab0*/  LOP3.LUT R209, R209, 0xfffffff7, RZ, 0xc0, !PT ;  /* 0xfffffff7d1d17812 */ /* 0x000fc800078ec0ff */
[----:B------:R-:W-:Y:S02]  /*9ac0*/  @P5 LOP3.LUT R209, R209, 0x8, RZ, 0xfc, !PT ;  /* 0x00000008d1d15812 */ /* 0x000fe400078efcff */
[----:B------:R-:W-:Y:S02]  /*9ad0*/  LOP3.LUT R208, R208, 0xfffffeff, RZ, 0xc0, !PT ;  /* 0xfffffeffd0d07812 */ /* 0x000fe400078ec0ff */
[----:B------:R-:W-:Y:S02]  /*9ae0*/  LOP3.LUT R209, R209, 0xfffffffd, RZ, 0xc0, !PT ;  /* 0xfffffffdd1d17812 */ /* 0x000fe400078ec0ff */
        /* <DEDUP_REMOVED lines=35> */
[----:B-1----:R-:W-:Y:S02]  /*9d20*/  @P0 LEA.HI.X R3, R248, R3, R249, 0x1, P2 ;  /* 0x00000003f8030211 */ /* 0x002fe400010f0cf9 */
[----:B------:R-:W-:-:S03]  /*9d30*/  ISETP.GT.AND P3, PT, R180, 0x4f, PT ;  /* 0x0000004fb400780c */ /* 0x000fc60003f64270 */
[----:B------:R3:W-:Y:S01]  /*9d40*/  @P0 LDGSTS.E.BYPASS.LTC128B.128 [R210+0x4900], [R2.64], !P6 ;  /* 0x0490000002d20fae */ /* 0x0007e2000f101d48 */
[----:B------:R-:W-:-:S03]  /*9d50*/  ISETP.LT.AND P0, PT, RZ, c[0x0][0x27c], PT ;  /* 0x00009f00ff007a0c */ /* 0x000fc60003f01270 */
[----:B------:R-:W0:Y:S06]  /*9d60*/  LDGDEPBAR ;  /* 0x00000000000079af */ /* 0x000e2c0000000000 */
[----:B------:R-:W-:-:S04]  /*9d70*/  @P3 LOP3.LUT R209, R209, 0x2, RZ, 0xfc, !PT ;  /* 0x00000002d1d13812 */ /* 0x000fc800078efcff */
[----:B------:R-:W-:Y:S05]  /*9d80*/  @P0 BRA `(.L_x_2905) ;  /* 0x0000002000000947 */ /* 0x000fea0003800000 */
[----:B------:R-:W-:-:S04]  /*9d90*/  DEPBAR.LE SB0, 0x1 ;  /* 0x000080400000791a */ /* 0x000fc80000000000 */
[----:B------:R-:W-:Y:S05]  /*9da0*/  BRA `(.L_x_2906) ;  /* 0x00004b9000007947 */ /* 0x000fea0003800000 */
.L_x_2905:
[----:B------:R-:W2:Y:S01]  /*9db0*/  LDL R63, [R1+0x44] ;  /* 0x00004400013f7983 */ /* 0x000ea20000100800 */
[----:B------:R-:W-:Y:S01]  /*9dc0*/  ULDC.U8 UR4, c[0x0][0x298] ;  /* 0x0000a60000047ab9 */ /* 0x000fe20000000000 */
[----:B---3--:R-:W-:Y:S01]  /*9dd0*/  SHF.R.S32.HI R2, RZ, 0x1f, R125 ;  /* 0x0000001fff027819 */ /* 0x008fe2000001147d */
[C---:B------:R-:W-:Y:S01]  /*9de0*/  IMAD.WIDE.U32 R6, R125.reuse, c[0x0][0x280], RZ ;  /* 0x0000a0007d067a25 */ /* 0x040fe200078e00ff */
        /* <DEDUP_REMOVED lines=67> */
.L_x_2909:
[----:B------:R-:W-:Y:S05]  /*a220*/  BSYNC B0 ;  /* 0x0000000000007941 */ /* 0x000fea0003800000 */
.L_x_2908:
        /* <DEDUP_REMOVED lines=49> */
.L_x_2911:
[----:B----4-:R-:W-:Y:S05]  /*a540*/  BSYNC B0 ;  /* 0x0000000000007941 */ /* 0x010fea0003800000 */
.L_x_2910:
        /* <DEDUP_REMOVED lines=51> */
.L_x_2913:
[----:B----4-:R-:W-:Y:S05]  /*a880*/  BSYNC B0 ;  /* 0x0000000000007941 */ /* 0x010fea0003800000 */
.L_x_2912:
        /* <DEDUP_REMOVED lines=49> */
.L_x_2915:
[----:B----4-:R-:W-:Y:S05]  /*aba0*/  BSYNC B0 ;  /* 0x0000000000007941 */ /* 0x010fea0003800000 */
.L_x_2914:
        /* <DEDUP_REMOVED lines=24> */
[----:B------:R-:W2:Y:S01]  /*ad30*/  LDL R65, [R1+0x8] ;  /* 0x0000080001417983 */ /* 0x000ea20000100800 */
[--C-:B------:R-:W-:Y:S02]  /*ad40*/  SHF.R.U32.HI R0, RZ, 0x10, R7.reuse ;  /* 0x00000010ff007819 */ /* 0x100fe40000011607 */
[----:B------:R-:W-:Y:S01]  /*ad50*/  SHF.R.U64 R24, R6, 0x10, R7 ;  /* 0x0000001006187819 */ /* 0x000fe20000001207 */
[----:B------:R-:W-:Y:S01]  /*ad60*/  HADD2.F32 R7, -RZ, R47.H1_H1 ;  /* 0x3000002fff077230 */ /* 0x000fe20000004100 */
[--C-:B------:R-:W-:Y:S02]  /*ad70*/  SHF.R.U64 R25, R10, 0x10, R11.reuse ;  /* 0x000000100a197819 */ /* 0x100fe4000000120b */
[----:B------:R-:W-:-:S05]  /*ad80*/  SHF.R.U32.HI R21, RZ, 0x10, R11 ;  /* 0x00000010ff157819 */ /* 0x000fca000001160b */
[----:B------:R-:W-:Y:S01]  /*ad90*/  HADD2.F32 R22, -RZ, R21.H0_H0 ;  /* 0x20000015ff167230 */ /* 0x000fe20000004100 */
[----:B--2---:R-:W1:Y:S02]  /*ada0*/  LDS.128 R16, [R65+0x5000] ;  /* 0x0050000041107984 */ /* 0x004e640000000c00 */
        /* <DEDUP_REMOVED lines=35> */
.L_x_2919:
[----:B------:R-:W-:Y:S05]  /*afe0*/  BSYNC B0 ;  /* 0x0000000000007941 */ /* 0x000fea0003800000 */
.L_x_2918:
[----:B------:R-:W-:-:S13]  /*aff0*/  ISETP.GE.AND P0, PT, R95, c[0x0][0x27c], PT ;  /* 0x00009f005f007a0c */ /* 0x000fda0003f06270 */
[----:B------:R-:W-:Y:S05]  /*b000*/  @P0 BRA `(.L_x_2917) ;  /* 0x000002b000000947 */ /* 0x000fea0003800000 */
[----:B------:R-:W2:Y:S01]  /*b010*/  LDL R22, [R1+0xc] ;  /* 0x00000c0001167983 */ /* 0x000ea20000100800 */
        /* <DEDUP_REMOVED lines=42> */
.L_x_2917:
[----:B------:R-:W-:Y:S05]  /*b2c0*/  BSYNC B1 ;  /* 0x0000000000017941 */ /* 0x000fea0003800000 */
.L_x_2916:
[----:B------:R-:W-:Y:S01]  /*b2d0*/  IADD3 R0, R130, 0x20, RZ ;  /* 0x0000002082007810 */ /* 0x000fe20007ffe0ff */
[----:B------:R-:W-:Y:S03]  /*b2e0*/  BSSY B1, `(.L_x_2920) ;  /* 0x000005f000017945 */ /* 0x000fe60003800000 */
[----:B------:R-:W-:-:S13]  /*b2f0*/  ISETP.GE.AND P0, PT, R0, R46, PT ;  /* 0x0000002e0000720c */ /* 0x000fda0003f06270 */
[----:B------:R-:W-:Y:S05]  /*b300*/  @P0 BRA `(.L_x_2921) ;  /* 0x000005c000000947 */ /* 0x000fea0003800000 */
[----:B------:R-:W-:Y:S01]  /*b310*/  ISETP.GE.AND P0, PT, R128, c[0x0][0x27c], PT ;  /* 0x00009f0080007a0c */ /* 0x000fe20003f06270 */
[----:B------:R-:W-:-:S12]  /*b320*/  BSSY B0, `(.L_x_2922) ;  /* 0x000002d000007945 */ /* 0x000fd80003800000 */
[----:B------:R-:W-:Y:S05]  /*b330*/  @P0 BRA `(.L_x_2923) ;  /* 0x000002b000000947 */ /* 0x000fea0003800000 */
[----:B-1----:R-:W2:Y:S01]  /*b340*/  LDL R18, [R1+0x8] ;  /* 0x0000080001127983 */ /* 0x002ea20000100800 */
[--C-:B------:R-:W-:Y:S01]  /*b350*/  SHF.R.U64 R15, R2, 0x10, R3.reuse ;  /* 0x00000010020f7819 */ /* 0x100fe20000001203 */
[----:B------:R-:W-:Y:S01]  /*b360*/  HADD2.F32 R0, -RZ, R51.H0_H0 ;  /* 0x20000033ff007230 */ /* 0x000fe20000004100 */
[----:B------:R-:W-:Y:S02]  /*b370*/  SHF.R.U32.HI R3, RZ, 0x10, R3 ;  /* 0x00000010ff037819 */ /* 0x000fe40000011603 */
        /* <DEDUP_REMOVED lines=39> */
.L_x_2923:
[----:B------:R-:W-:Y:S05]  /*b5f0*/  BSYNC B0 ;  /* 0x0000000000007941 */ /* 0x000fea0003800000 */
.L_x_2922:
[----:B------:R-:W-:-:S13]  /*b600*/  ISETP.GE.AND P0, PT, R95, c[0x0][0x27c], PT ;  /* 0x00009f005f007a0c */ /* 0x000fda0003f06270 */
[----:B------:R-:W-:Y:S05]  /*b610*/  @P0 BRA `(.L_x_2921) ;  /* 0x000002b000000947 */ /* 0x000fea0003800000 */
[----:B-1----:R-:W2:Y:S01]  /*b620*/  LDL R18, [R1+0xc] ;  /* 0x00000c0001127983 */ /* 0x002ea20000100800 */
[----:B------:R-:W-:Y:S02]  /*b630*/  SHF.R.U32.HI R0, RZ, 0x10, R31 ;  /* 0x00000010ff007819 */ /* 0x000fe4000001161f */
[----:B------:R-:W-:Y:S02]  /*b640*/  SHF.R.U32.HI R2, RZ, 0x10, R37 ;  /* 0x00000010ff027819 */ /* 0x000fe40000011625 */
[----:B------:R-:W-:Y:S01]  /*b650*/  SHF.R.U64 R14, R30, 0x10, R31 ;  /* 0x000000101e0e7819 */ /* 0x000fe2000000121f */
[----:B------:R-:W-:Y:S01]  /*b660*/  HADD2.F32 R12, -RZ, R0.H0_H0 ;  /* 0x20000000ff0c7230 */ /* 0x000fe20000004100 */
[----:B------:R-:W-:Y:S01]  /*b670*/  SHF.R.U64 R16, R36, 0x10, R37 ;  /* 0x0000001024107819 */ /* 0x000fe20000001225 */
[----:B------:R-:W-:Y:S02]  /*b680*/  HADD2.F32 R0, -RZ, R53.H0_H0 ;  /* 0x20000035ff007230 */ /* 0x000fe40000004100 */
[----:B------:R-:W-:-:S02]  /*b690*/  HADD2.F32 R17, -RZ, R2.H0_H0 ;  /* 0x20000002ff117230 */ /* 0x000fc40000004100 */
[----:B------:R-:W-:Y:S01]  /*b6a0*/  HADD2.F32 R2, -RZ, R53.H1_H1 ;  /* 0x30000035ff027230 */ /* 0x000fe20000004100 */
        /* <DEDUP_REMOVED lines=14> */
[-C--:B------:R-:W-:Y:S02]  /*b790*/  FFMA.FTZ R13, R9, R2.reuse, -R13 ;  /* 0x00000002090d7223 */ /* 0x080fe4000001080d */
[----:B------:R-:W-:Y:S01]  /*b7a0*/  FFMA.FTZ R9, R8, R2, R5 ;  /* 0x0000000208097223 */ /* 0x000fe20000010005 */
[----:B------:R-:W-:Y:S01]  /*b7b0*/  HADD2.F32 R8, -RZ, R14.H0_H0 ;  /* 0x2000000eff087230 */ /* 0x000fe20000004100 */
[----:B------:R-:W-:Y:S01]  /*b7c0*/  FMUL.FTZ R12, R10, R12 ;  /* 0x0000000c0a0c7220 */ /* 0x000fe20000410000 */
[----:B------:R-:W-:Y:S01]  /*b7d0*/  HADD2.F32 R2, -RZ, R55.H0_H0 ;  /* 0x20000037ff027230 */ /* 0x000fe20000004100 */
[----:B------:R-:W-:-:S02]  /*b7e0*/  FMUL.FTZ R5, R6, R0 ;  /* 0x0000000006057220 */ /* 0x000fc40000410000 */
[----:B------:R-:W-:Y:S01]  /*b7f0*/  FFMA.FTZ R10, R7, R17, R12 ;  /* 0x00000011070a7223 */ /* 0x000fe2000001000c */
[----:B------:R-:W-:Y:S01]  /*b800*/  HADD2.F32 R12, -RZ, R16.H0_H0 ;  /* 0x20000010ff0c7230 */ /* 0x000fe20000004100 */
[----:B------:R-:W-:Y:S02]  /*b810*/  FMUL.FTZ R0, R11, R0 ;  /* 0x000000000b007220 */ /* 0x000fe40000410000 */
[-C--:B------:R-:W-:Y:S02]  /*b820*/  FMUL.FTZ R7, R3, R8.reuse ;  /* 0x0000000803077220 */ /* 0x080fe40000410000 */
[----:B------:R-:W-:Y:S02]  /*b830*/  FMUL.FTZ R8, R4, R8 ;  /* 0x0000000804087220 */ /* 0x000fe40000410000 */
[-C--:B------:R-:W-:Y:S02]  /*b840*/  FFMA.FTZ R5, R11, R2.reuse, -R5 ;  /* 0x000000020b057223 */ /* 0x080fe40000010805 */
[----:B------:R-:W-:-:S02]  /*b850*/  FFMA.FTZ R2, R6, R2, R0 ;  /* 0x0000000206027223 */ /* 0x000fc40000010000 */
[-C--:B------:R-:W-:Y:S01]  /*b860*/  FFMA.FTZ R0, R4, R12.reuse, -R7 ;  /* 0x0000000c04007223 */ /* 0x080fe20000010807 */
[----:B------:R-:W-:Y:S01]  /*b870*/  F2FP.PACK_AB R7, R10, R15 ;  /* 0x0000000f0a07723e */ /* 0x000fe200000000ff */
[----:B------:R-:W-:Y:S01]  /*b880*/  FFMA.FTZ R3, R3, R12, R8 ;  /* 0x0000000c03037223 */ /* 0x000fe20000010008 */
[----:B------:R-:W-:Y:S02]  /*b890*/  F2FP.PACK_AB R6, R2, R5 ;  /* 0x000000050206723e */ /* 0x000fe400000000ff */
[----:B------:R-:W-:Y:S02]  /*b8a0*/  F2FP.PACK_AB R4, R9, R13 ;  /* 0x0000000d0904723e */ /* 0x000fe400000000ff */
[----:B------:R-:W-:-:S05]  /*b8b0*/  F2FP.PACK_AB R5, R3, R0 ;  /* 0x000000000305723e */ /* 0x000fca00000000ff */
[----:B------:R1:W-:Y:S02]  /*b8c0*/  STS.128 [R18+0x6000], R4 ;  /* 0x0060000412007388 */ /* 0x0003e40000000c00 */
.L_x_2921:
[----:B------:R-:W-:Y:S05]  /*b8d0*/  BSYNC B1 ;  /* 0x0000000000017941 */ /* 0x000fea0003800000 */
.L_x_2920:
        /* <DEDUP_REMOVED lines=50> */
.L_x_2927:
[----:B------:R-:W-:Y:S05]  /*bc00*/  BSYNC B0 ;  /* 0x0000000000007941 */ /* 0x000fea0003800000 */
.L_x_2926:
        /* <DEDUP_REMOVED lines=45> */
.L_x_2925:
[----:B------:R-:W-:Y:S05]  /*bee0*/  BSYNC B1 ;  /* 0x0000000000017941 */ /* 0x000fea0003800000 */
.L_x_2924:
[----:B------:R-:W-:-:S04]  /*bef0*/  IADD3 R0, R130, 0x60, RZ ;  /* 0x0000006082007810 */ /* 0x000fc80007ffe0ff */
        /* <DEDUP_REMOVED lines=48> */
.L_x_2930:
[----:B------:R-:W-:Y:S05]  /*c200*/  BSYNC B0 ;  /* 0x0000000000007941 */ /* 0x000fea0003800000 */
.L_x_2929:
        /* <DEDUP_REMOVED lines=46> */
.L_x_2907:
        /* <DEDUP_REMOVED lines=76> */
.L_x_2932:
[----:B-12---:R-:W-:Y:S05]  /*c9b0*/  BSYNC B0 ;  /* 0x0000000000007941 */ /* 0x006fea0003800000 */
.L_x_2931:
        /* <DEDUP_REMOVED lines=74> */
.L_x_2934:
[----:B----4-:R-:W-:Y:S05]  /*ce60*/  BSYNC B0 ;  /* 0x0000000000007941 */ /* 0x010fea0003800000 */
.L_x_2933:
        /* <DEDUP_REMOVED lines=120> */
.L_x_2936:
[----:B------:R-:W-:Y:S05]  /*d5f0*/  BSYNC B0 ;  /* 0x0000000000007941 */ /* 0x000fea0003800000 */
.L_x_2935:
        /* <DEDUP_REMOVED lines=102> */
.L_x_2938:
[----:B------:R-:W-:Y:S05]  /*dc60*/  BSYNC B0 ;  /* 0x0000000000007941 */ /* 0x000fea0003800000 */
.L_x_2937:
        /* <DEDUP_REMOVED lines=58> */
[--C-:B------:R-:W-:Y:S01]  /*e010*/  HADD2.F32 R0, -RZ, R75.reuse.H0_H0 ;  /* 0x2000004bff007230 */ /* 0x100fe20000004100 */
        /* <DEDUP_REMOVED lines=43> */
.L_x_2940:
[----:B------:R-:W-:Y:S05]  /*e2d0*/  BSYNC B0 ;  /* 0x0000000000007941 */ /* 0x000fea0003800000 */
.L_x_2939:
        /* <DEDUP_REMOVED lines=101> */
.L_x_2928:
[----:B------:R-:W-:Y:S05]  /*e930*/  BSYNC B2 ;  /* 0x0000000000027941 */ /* 0x000fea0003800000 */
.L_x_2906:
[----:B------:R-:W-:Y:S01]  /*e940*/  IMAD.WIDE.U32 R30, R91, c[0x0][0x210], RZ ;  /* 0x000084005b1e7a25 */ /* 0x000fe200078e00ff */
[----:B------:R-:W-:-:S04]  /*e950*/  DEPBAR.LE SB0, 0x0 ;  /* 0x000080000000791a */ /* 0x000fc80000000000 */
[----:B------:R-:W-:Y:S01]  /*e960*/  IMAD R28, R91, c[0x0][0x214], R31 ;  /* 0x000085005b1c7a24 */ /* 0x000fe200078e021f */
[----:B------:R-:W-:Y:S01]  /*e970*/  STL.64 [R1+0x20], R30 ;  /* 0x0000201e01007387 */ /* 0x000fe20000100a00 */
[----:B------:R-:W-:Y:S02]  /*e980*/  IMAD R0, R92, c[0x0][0x208], RZ ;  /* 0x000082005c007a24 */ /* 0x000fe400078e02ff */
[C---:B---3--:R-:W-:Y:S01]  /*e990*/  IMAD.WIDE.U32 R2, R216.reuse, c[0x0][0x208], RZ ;  /* 0x00008200d8027a25 */ /* 0x048fe200078e00ff */
[----:B------:R-:W-:Y:S03]  /*e9a0*/  STL [R1+0x28], R28 ;  /* 0x0000281c01007387 */ /* 0x000fe60000100800 */
[----:B------:R-:W-:Y:S01]  /*e9b0*/  IMAD R0, R216, c[0x0][0x20c], R0 ;  /* 0x00008300d8007a24 */ /* 0x000fe200078e0200 */
[----:B-1----:R-:W2:Y:S03]  /*e9c0*/  LDL R65, [R1+0x14] ;  /* 0x0000140001417983 */ /* 0x002ea60000100800 */
[----:B------:R-:W-:Y:S01]  /*e9d0*/  IMAD.IADD R3, R3, 0x1, R0 ;  /* 0x0000000103037824 */ /* 0x000fe200078e0200 */
[----:B------:R-:W-:Y:S01]  /*e9e0*/  BAR.SYNC.DEFER_BLOCKING 0x0 ;  /* 0x0000000000007b1d */ /* 0x000fe20000010000 */
[----:B------:R-:W-:-:S02]  /*e9f0*/  IMAD R0, R93, c[0x0][0x218], RZ ;  /* 0x000086005d007a24 */ /* 0x000fc400078e02ff */
[----:B------:R-:W-:-:S04]  /*ea00*/  IMAD.WIDE.U32 R2, R215, c[0x0][0x218], R2 ;  /* 0x00008600d7027a25 */ /* 0x000fc800078e0002 */
[----:B------:R-:W-:Y:S01]  /*ea10*/  IMAD R0, R215, c[0x0][0x21c], R0 ;  /* 0x00008700d7007a24 */ /* 0x000fe200078e0200 */
[----:B------:R-:W-:-:S04]  /*ea20*/  IADD3 R2, P0, R2, R30, RZ ;  /* 0x0000001e02027210 */ /* 0x000fc80007f1e0ff */
[----:B------:R-:W-:Y:S01]  /*ea30*/  IADD3.X R3, R28, R3, R0, P0, !PT ;  /* 0x000000031c037210 */ /* 0x000fe200007fe400 */
[----:B------:R-:W-:Y:S04]  /*ea40*/  LDSM.16.M88.4 R4, [R199+0x2000] ;  /* 0x00200000c704783b */ /* 0x000fe80000000200 */
[----:B------:R-:W1:Y:S04]  /*ea50*/  LDSM.16.M88.4 R12, [R192] ;  /* 0x00000000c00c783b */ /* 0x000e680000000200 */
[----:B------:R-:W3:Y:S04]  /*ea60*/  LDSM.16.M88.4 R8, [R199] ;  /* 0x00000000c708783b */ /* 0x000ee80000000200 */
[----:B------:R-:W4:Y:S04]  /*ea70*/  LDSM.16.M88.4 R16, [R192+0x800] ;  /* 0x00080000c010783b */ /* 0x000f280000000200 */
[----:B------:R-:W5:Y:S04]  /*ea80*/  LDSM.16.M88.4 R20, [R192+0x1000] ;  /* 0x00100000c014783b */ /* 0x000f680000000200 */
[----:B------:R-:W4:Y:S01]  /*ea90*/  LDSM.16.M88.4 R24, [R192+0x1800] ;  /* 0x00180000c018783b */ /* 0x000f220000000200 */
[----:B------:R-:W-:-:S03]  /*eaa0*/  LEA R0, P0, R2, c[0x0][0x1f8], 0x1 ;  /* 0x00007e0002007a11 */ /* 0x000fc600078008ff */
[----:B------:R-:W-:Y:S01]  /*eab0*/  LDSM.16.M88.4 R44, [R192+0x2000] ;  /* 0x00200000c02c783b */ /* 0x000fe20000000200 */
[----:B------:R-:W-:-:S03]  /*eac0*/  LEA.HI.X R2, R2, c[0x0][0x1fc], R3, 0x1, P0 ;  /* 0x00007f0002027a11 */ /* 0x000fc600000f0c03 */
[----:B------:R-:W3:Y:S04]  /*ead0*/  SHFL.IDX PT, R3, R0, RZ, 0x181f ;  /* 0x00181fff00037589 */ /* 0x000ee800000e0000 */
[----:B------:R-:W-:Y:S04]  /*eae0*/  LDSM.16.M88.4 R40, [R203] ;  /* 0x00000000cb28783b */ /* 0x000fe80000000200 */
[----:B------:R-:W-:Y:S04]  /*eaf0*/  LDSM.16.M88.4 R36, [R207] ;  /* 0x00000000cf24783b */ /* 0x000fe80000000200 */
[----:B------:R-:W-:Y:S01]  /*eb00*/  LDSM.16.M88.4 R32, [R206] ;  /* 0x00000000ce20783b */ /* 0x000fe20000000200 */
[-C--:B-1----:R-:W-:Y:S03]  /*eb10*/  HMMA.16816.F32 R72, R4, R12.reuse, RZ ;  /* 0x0000000c0448723c */ /* 0x082fe600000018ff */
[----:B------:R-:W-:Y:S04]  /*eb20*/  LDSM.16.M88.4 R28, [R205] ;  /* 0x00000000cd1c783b */ /* 0x000fe80000000200 */
[----:B------:R-:W-:Y:S01]  /*eb30*/  LDSM.16.M88.4 R56, [R204] ;  /* 0x00000000cc38783b */ /* 0x000fe20000000200 */
[----:B---3--:R-:W-:Y:S03]  /*eb40*/  HMMA.16816.F32 R136, R8, R12, RZ ;  /* 0x0000000c0888723c */ /* 0x008fe600000018ff */
[----:B------:R-:W-:Y:S04]  /*eb50*/  SHFL.IDX PT, R12, R0, 0x1, 0x181f ;  /* 0x00381f00000c7f89 */ /* 0x000fe800000e0000 */
[----:B------:R-:W1:Y:S01]  /*eb60*/  SHFL.IDX PT, R13, R2, RZ, 0x181f ;  /* 0x00181fff020d7589 */ /* 0x000e6200000e0000 */
[-C--:B------:R-:W-:Y:S08]  /*eb70*/  HMMA.16816.F32 R96, R4, R14.reuse, RZ ;  /* 0x0000000e0460723c */ /* 0x080ff000000018ff */
[----:B------:R-:W-:Y:S01]  /*eb80*/  HMMA.16816.F32 R160, R8, R14, RZ ;  /* 0x0000000e08a0723c */ /* 0x000fe200000018ff */
[----:B------:R-:W3:Y:S04]  /*eb90*/  SHFL.IDX PT, R14, R0, 0x2, 0x181f ;  /* 0x00581f00000e7f89 */ /* 0x000ee800000e0000 */
[----:B------:R-:W-:Y:S03]  /*eba0*/  SHFL.IDX PT, R15, R0, 0x3, 0x181f ;  /* 0x00781f00000f7f89 */ /* 0x000fe600000e0000 */
[-C--:B----4-:R-:W-:Y:S08]  /*ebb0*/  HMMA.16816.F32 R68, R4, R16.reuse, RZ ;  /* 0x000000100444723c */ /* 0x090ff000000018ff */
[----:B------:R-:W-:Y:S01]  /*ebc0*/  HMMA.16816.F32 R120, R8, R16, RZ ;  /* 0x000000100878723c */ /* 0x000fe200000018ff */
[----:B------:R-:W4:Y:S04]  /*ebd0*/  SHFL.IDX PT, R16, R2, 0x1, 0x181f ;  /* 0x00381f0002107f89 */ /* 0x000f2800000e0000 */
[----:B------:R-:W-:Y:S03]  /*ebe0*/  SHFL.IDX PT, R17, R0, 0x4, 0x181f ;  /* 0x00981f0000117f89 */ /* 0x000fe600000e0000 */
[-C--:B------:R-:W-:Y:S01]  /*ebf0*/  HMMA.16816.F32 R84, R4, R18.reuse, RZ ;  /* 0x000000120454723c */ /* 0x080fe200000018ff */
[----:B------:R-:W-:Y:S07]  /*ec00*/  SHFL.IDX PT, R0, R2, 0x4, 0x181f ;  /* 0x00981f0002007f89 */ /* 0x000fee00000e0000 */
[----:B------:R-:W-:Y:S01]  /*ec10*/  HMMA.16816.F32 R164, R8, R18, RZ ;  /* 0x0000001208a4723c */ /* 0x000fe200000018ff */
[----:B------:R-:W1:Y:S04]  /*ec20*/  SHFL.IDX PT, R18, R2, 0x2, 0x181f ;  /* 0x00581f0002127f89 */ /* 0x000e6800000e0000 */
[----:B------:R1:W1:Y:S03]  /*ec30*/  SHFL.IDX PT, R19, R2, 0x3, 0x181f ;  /* 0x00781f0002137f89 */ /* 0x00026600000e0000 */
[-C--:B-----5:R-:W-:Y:S08]  /*ec40*/  HMMA.16816.F32 R60, R4, R20.reuse, RZ ;  /* 0x00000014043c723c */ /* 0x0a0ff000000018ff */
[----:B------:R-:W-:Y:S07]  /*ec50*/  HMMA.16816.F32 R104, R8, R20, RZ ;  /* 0x000000140868723c */ /* 0x000fee00000018ff */
[C---:B------:R-:W-:Y:S01]  /*ec60*/  IMAD.SHL.U32 R21, R248.reuse, 0x2, RZ ;  /* 0x00000002f8157824 */ /* 0x040fe200078e00ff */
[----:B------:R-:W-:Y:S01]  /*ec70*/  HMMA.16816.F32 R52, R4, R24, RZ ;  /* 0x000000180434723c */ /* 0x000fe200000018ff */
[----:B------:R-:W-:-:S07]  /*ec80*/  SHF.L.U64.HI R20, R248, 0x1, R249 ;  /* 0x00000001f8147819 */ /* 0x000fce00000102f9 */
[----:B------:R-:W-:Y:S07]  /*ec90*/  HMMA.16816.F32 R48, R8, R24, RZ ;  /* 0x000000180830723c */ /* 0x000fee00000018ff */
[----:B------:R-:W-:Y:S01]  /*eca0*/  IADD3 R24, P0, R3, R21, RZ ;  /* 0x0000001503187210 */ /* 0x000fe20007f1e0ff */
[----:B------:R-:W-:Y:S04]  /*ecb0*/  HMMA.16816.F32 R80, R4, R22, RZ ;  /* 0x000000160450723c */ /* 0x000fe800000018ff */
[----:B-1----:R-:W-:-:S04]  /*ecc0*/  IMAD.X R25, R13, 0x1, R20, P0 ;  /* 0x000000010d197824 */ /* 0x002fc800000e0614 */
[----:B------:R-:W-:Y:S01]  /*ecd0*/  HMMA.16816.F32 R148, R8, R22, RZ ;  /* 0x000000160894723c */ /* 0x000fe200000018ff */
[----:B---3--:R-:W-:-:S06]  /*ece0*/  IADD3 R14, P0, R14, R21, RZ ;  /* 0x000000150e0e7210 */ /* 0x008fcc0007f1e0ff */
[-C--:B------:R-:W-:Y:S01]  /*ecf0*/  IADD3 R22, P1, R12, R21.reuse, RZ ;  /* 0x000000150c167210 */ /* 0x080fe20007f3e0ff */
[C---:B------:R-:W-:Y:S04]  /*ed00*/  HMMA.16816.F32 R76, R4.reuse, R44, RZ ;  /* 0x0000002c044c723c */ /* 0x040fe800000018ff */
[--C-:B----4-:R-:W-:Y:S01]  /*ed10*/  IMAD.X R23, R16, 0x1, R20.reuse, P1 ;  /* 0x0000000110177824 */ /* 0x110fe200008e0614 */
[-C--:B------:R-:W-:Y:S01]  /*ed20*/  IADD3 R12, P1, R15, R21.reuse, RZ ;  /* 0x000000150f0c7210 */ /* 0x080fe20007f3e0ff */
[--C-:B------:R-:W-:Y:S01]  /*ed30*/  IMAD.X R15, R18, 0x1, R20.reuse, P0 ;  /* 0x00000001120f7824 */ /* 0x100fe200000e0614 */
[----:B------:R-:W-:Y:S01]  /*ed40*/  IADD3 R2, P0, R17, R21, RZ ;  /* 0x0000001511027210 */ /* 0x000fe20007f1e0ff */
[C---:B------:R-:W-:Y:S02]  /*ed50*/  HMMA.16816.F32 R132, R4.reuse, R26, RZ ;  /* 0x0000001a0484723c */ /* 0x040fe400000018ff */
[--C-:B------:R-:W-:Y:S01]  /*ed60*/  IMAD.X R13, R19, 0x1, R20.reuse, P1 ;  /* 0x00000001130d7824 */ /* 0x100fe200008e0614 */
[----:B------:R-:W-:Y:S01]  /*ed70*/  ISETP.GE.AND P1, PT, R248, c[0x0][0x1d4], PT ;  /* 0x00007500f8007a0c */ /* 0x000fe20003f26270 */
[----:B------:R-:W-:Y:S01]  /*ed80*/  IMAD.X R3, R0, 0x1, R20, P0 ;  /* 0x0000000100037824 */ /* 0x000fe200000e0614 */
[----:B------:R-:W-:Y:S02]  /*ed90*/  LDSM.16.M88.4 R16, [R202] ;  /* 0x00000000ca10783b */ /* 0x000fe40000000200 */
[C---:B------:R-:W-:Y:S01]  /*eda0*/  ISETP.LT.OR P0, PT, R90.reuse, 0x1, P1 ;  /* 0x000000015a00780c */ /* 0x040fe20000f01670 */
[----:B------:R-:W-:Y:S01]  /*edb0*/  HMMA.16816.F32 R124, R4, R46, RZ ;  /* 0x0000002e047c723c */ /* 0x000fe200000018ff */
[----:B------:R-:W1:Y:S11]  /*edc0*/  LDSM.16.M88.4 R4, [R202+0x2000] ;  /* 0x00200000ca04783b */ /* 0x000e760000000200 */
[----:B------:R-:W-:Y:S01]  /*edd0*/  @!PT LDS RZ, [RZ] ;  /* 0x00000000fffff984 */ /* 0x000fe20000000800 */
[----:B------:R-:W-:Y:S01]  /*ede0*/  @!PT LDS RZ, [RZ] ;  /* 0x00000000fffff984 */ /* 0x000fe20000000800 */
[----:B------:R-:W-:Y:S01]  /*edf0*/  @!PT LDS RZ, [RZ] ;  /* 0x00000000fffff984 */ /* 0x000fe20000000800 */
[----:B------:R3:W-:Y:S01]  /*ee00*/  LDGSTS.E.BYPASS.LTC128B.128 [R210+0x100], [R24.64], !P0 ;  /* 0x0010000018d27fae */ /* 0x0007e2000c101d48 */
[C---:B------:R-:W-:Y:S11]  /*ee10*/  ISETP.LT.OR P0, PT, R90.reuse, 0x11, P1 ;  /* 0x000000115a00780c */ /* 0x040ff60000f01670 */
[----:B------:R-:W-:Y:S02]  /*ee20*/  @!UPT UIADD3 URZ, URZ, URZ, URZ ;  /* 0x0000003f3f3ff290 */ /* 0x000fe4000fffe03f */
[----:B------:R4:W-:Y:S01]  /*ee30*/  LDGSTS.E.BYPASS.LTC128B.128 [R210+0x900], [R22.64], !P0 ;  /* 0x0090000016d27fae */ /* 0x0009e2000c101d48 */
[C---:B------:R-:W-:Y:S02]  /*ee40*/  ISETP.LT.OR P0, PT, R90.reuse, 0x21, P1 ;  /* 0x000000215a00780c */ /* 0x040fe40000f01670 */
[----:B------:R-:W-:-:S11]  /*ee50*/  ISETP.LT.OR P2, PT, R90, 0x31, P1 ;  /* 0x000000315a00780c */ /* 0x000fd60000f41670 */
[----:B------:R5:W-:Y:S01]  /*ee60*/  LDGSTS.E.BYPASS.LTC128B.128 [R210+0x1100], [R14.64], !P0 ;  /* 0x011000000ed27fae */ /* 0x000be2000c101d48 */
[----:B------:R-:W-:Y:S01]  /*ee70*/  ISETP.LT.OR P0, PT, R90, 0x41, P1 ;  /* 0x000000415a00780c */ /* 0x000fe20000f01670 */
[C---:B-1----:R-:W-:Y:S02]  /*ee80*/  HMMA.16816.F32 R116, R4.reuse, R40, R72 ;  /* 0x000000280474723c */ /* 0x042fe40000001848 */
[----:B------:R5:W-:Y:S06]  /*ee90*/  LDGSTS.E.BYPASS.LTC128B.128 [R210+0x1900], [R12.64], !P2 ;  /* 0x019000000cd27fae */ /* 0x000bec000d101d48 */
[C---:B------:R-:W-:Y:S04]  /*eea0*/  HMMA.16816.F32 R112, R4.reuse, R36, R68 ;  /* 0x000000240470723c */ /* 0x040fe80000001844 */
[----:B------:R4:W-:Y:S04]  /*eeb0*/  LDGSTS.E.BYPASS.LTC128B.128 [R210+0x2100], [R2.64], !P0 ;  /* 0x0210000002d27fae */ /* 0x0009e8000c101d48 */
[----:B------:R-:W-:Y:S01]  /*eec0*/  HMMA.16816.F32 R72, R4, R56, R76 ;  /* 0x000000380448723c */ /* 0x000fe2000000184c */
[----:B------:R-:W0:Y:S07]  /*eed0*/  LDGDEPBAR ;  /* 0x00000000000079af */ /* 0x000e2e0000000000 */
[C---:B------:R-:W-:Y:S01]  /*eee0*/  HMMA.16816.F32 R152, R8.reuse, R26, RZ ;  /* 0x0000001a0898723c */ /* 0x040fe200000018ff */
[----:B---3--:R-:W-:Y:S04]  /*eef0*/  LDSM.16.M88.4 R24, [R198+0x800] ;  /* 0x00080000c618783b */ /* 0x008fe80000000200 */
[----:B-----5:R-:W-:Y:S03]  /*ef00*/  LDSM.16.M88.4 R12, [R200] ;  /* 0x00000000c80c783b */ /* 0x020fe60000000200 */
[C---:B------:R-:W-:Y:S08]  /*ef10*/  HMMA.16816.F32 R140, R8.reuse, R44, RZ ;  /* 0x0000002c088c723c */ /* 0x040ff000000018ff */
[----:B------:R-:W-:Y:S01]  /*ef20*/  HMMA.16816.F32 R144, R8, R46, RZ ;  /* 0x0000002e0890723c */ /* 0x000fe200000018ff */
[----:B------:R-:W-:Y:S04]  /*ef30*/  LDSM.16.M88.4 R44, [R198+0x1000] ;  /* 0x00100000c62c783b */ /* 0x000fe80000000200 */
[----:B------:R-:W-:Y:S03]  /*ef40*/  LDSM.16.M88.4 R8, [R198] ;  /* 0x00000000c608783b */ /* 0x000fe60000000200 */
[C---:B------:R-:W-:Y:S08]  /*ef50*/  HMMA.16816.F32 R108, R4.reuse, R32, R60 ;  /* 0x00000020046c723c */ /* 0x040ff0000000183c */
[C---:B------:R-:W-:Y:S01]  /*ef60*/  HMMA.16816.F32 R100, R4.reuse, R28, R52 ;  /* 0x0000001c0464723c */ /* 0x040fe20000001834 */
[----:B------:R-:W-:Y:S07]  /*ef70*/  LDSM.16.M88.4 R52, [R198+0x1800] ;  /* 0x00180000c634783b */ /* 0x000fee0000000200 */
[C---:B------:R-:W-:Y:S08]  /*ef80*/  HMMA.16816.F32 R96, R4.reuse, R42, R96 ;  /* 0x0000002a0460723c */ /* 0x040ff00000001860 */
[C---:B------:R-:W-:Y:S08]  /*ef90*/  HMMA.16816.F32 R84, R4.reuse, R38, R84 ;  /* 0x000000260454723c */ /* 0x040ff00000001854 */
[C---:B------:R-:W-:Y:S08]  /*efa0*/  HMMA.16816.F32 R80, R4.reuse, R34, R80 ;  /* 0x000000220450723c */ /* 0x040ff00000001850 */
[C---:B------:R-:W-:Y:S08]  /*efb0*/  HMMA.16816.F32 R76, R4.reuse, R30, R132 ;  /* 0x0000001e044c723c */ /* 0x040ff00000001884 */
[----:B------:R-:W-:Y:S01]  /*efc0*/  HMMA.16816.F32 R68, R4, R58, R124 ;  /* 0x0000003a0444723c */ /* 0x000fe2000000187c */
[----:B------:R-:W1:Y:S07]  /*efd0*/  LDSM.16.M88.4 R4, [R200+0x2000] ;  /* 0x00200000c804783b */ /* 0x000e6e0000000200 */
[C---:B------:R-:W-:Y:S01]  /*efe0*/  HMMA.16816.F32 R168, R16.reuse, R28, R48 ;  /* 0x0000001c10a8723c */ /* 0x040fe20000001830 */
[----:B------:R-:W3:Y:S07]  /*eff0*/  LDSM.16.M88.4 R48, [R198+0x2000] ;  /* 0x00200000c630783b */ /* 0x000eee0000000200 */
        /* <DEDUP_REMOVED lines=11> */
[----:B------:R-:W-:Y:S01]  /*f0b0*/  HMMA.16816.F32 R148, R16, R58, R144 ;  /* 0x0000003a1094723c */ /* 0x000fe20000001890 */
[----:B------:R-:W-:Y:S07]  /*f0c0*/  LDSM.16.M88.4 R16, [R195+0x2000] ;  /* 0x00200000c310783b */ /* 0x000fee0000000200 */
[C---:B-1----:R-:W-:Y:S08]  /*f0d0*/  HMMA.16816.F32 R140, R4.reuse, R24, R112 ;  /* 0x00000018048c723c */ /* 0x042ff00000001870 */
[C---:B------:R-:W-:Y:S08]  /*f0e0*/  HMMA.16816.F32 R132, R4.reuse, R44, R108 ;  /* 0x0000002c0484723c */ /* 0x040ff0000000186c */
[C---:B------:R-:W-:Y:S08]  /*f0f0*/  HMMA.16816.F32 R144, R4.reuse, R8, R116 ;  /* 0x000000080490723c */ /* 0x040ff00000001874 */
[C---:B------:R-:W-:Y:S08]  /*f100*/  HMMA.16816.F32 R120, R4.reuse, R52, R100 ;  /* 0x000000340478723c */ /* 0x040ff00000001864 */
[C---:B------:R-:W-:Y:S08]  /*f110*/  HMMA.16816.F32 R112, R4.reuse, R10, R96 ;  /* 0x0000000a0470723c */ /* 0x040ff00000001860 */
[C---:B------:R-:W-:Y:S08]  /*f120*/  HMMA.16816.F32 R108, R4.reuse, R26, R84 ;  /* 0x0000001a046c723c */ /* 0x040ff00000001854 */
[C---:B---3--:R-:W-:Y:S08]  /*f130*/  HMMA.16816.F32 R116, R4.reuse, R48, R72 ;  /* 0x000000300474723c */ /* 0x048ff00000001848 */
[C---:B------:R-:W-:Y:S08]  /*f140*/  HMMA.16816.F32 R100, R4.reuse, R46, R80 ;  /* 0x0000002e0464723c */ /* 0x040ff00000001850 */
[C---:B------:R-:W-:Y:S08]  /*f150*/  HMMA.16816.F32 R96, R4.reuse, R54, R76 ;  /* 0x000000360460723c */ /* 0x040ff0000000184c */
[----:B------:R-:W-:Y:S01]  /*f160*/  HMMA.16816.F32 R84, R4, R50, R68 ;  /* 0x000000320454723c */ /* 0x000fe20000001844 */
[----:B------:R-:W1:Y:S07]  /*f170*/  LDSM.16.M88.4 R4, [R201+0x2000] ;  /* 0x00200000c904783b */ /* 0x000e6e0000000200 */
[C---:B------:R-:W-:Y:S08]  /*f180*/  HMMA.16816.F32 R80, R12.reuse, R8, R60 ;  /* 0x000000080c50723c */ /* 0x040ff0000000183c */
[C---:B------:R-:W-:Y:S01]  /*f190*/  HMMA.16816.F32 R76, R12.reuse, R10, R40 ;  /* 0x0000000a0c4c723c */ /* 0x040fe20000001828 */
[----:B------:R-:W3:Y:S07]  /*f1a0*/  LDSM.16.M88.4 R8, [R201] ;  /* 0x00000000c908783b */ /* 0x000eee0000000200 */
[C---:B------:R-:W-:Y:S08]  /*f1b0*/  HMMA.16816.F32 R72, R12.reuse, R24, R124 ;  /* 0x000000180c48723c */ /* 0x040ff0000000187c */
[----:B------:R-:W-:Y:S01]  /*f1c0*/  HMMA.16816.F32 R68, R12, R26, R104 ;  /* 0x0000001a0c44723c */ /* 0x000fe20000001868 */
[----:B------:R-:W5:Y:S01]  /*f1d0*/  LDSM.16.M88.4 R24, [R195+0x1800] ;  /* 0x00180000c318783b */ /* 0x000f620000000200 */
[----:B--2---:R-:W-:Y:S01]  /*f1e0*/  ISETP.GT.AND P0, PT, R173, R65, PT ;  /* 0x00000041ad00720c */ /* 0x004fe20003f04270 */
[----:B------:R-:W-:-:S05]  /*f1f0*/  DEPBAR.LE SB0, 0x0 ;  /* 0x000080000000791a */ /* 0x000fca0000000000 */
        /* <DEDUP_REMOVED lines=8> */
[C---:B------:R-:W-:Y:S08]  /*f280*/  HMMA.16816.F32 R144, R4.reuse, R38, R112 ;  /* 0x000000260490723c */ /* 0x040ff00000001870 */
[C---:B------:R-:W-:Y:S08]  /*f290*/  HMMA.16816.F32 R140, R4.reuse, R32, R140 ;  /* 0x00000020048c723c */ /* 0x040ff0000000188c */
[----:B------:R-:W-:Y:S08]  /*f2a0*/  HMMA.16816.F32 R136, R4, R34, R108 ;  /* 0x000000220488723c */ /* 0x000ff0000000186c */
[C---:B---3--:R-:W-:Y:S08]  /*f2b0*/  HMMA.16816.F32 R72, R8.reuse, R32, R72 ;  /* 0x000000200848723c */ /* 0x048ff00000001848 */
[----:B------:R-:W-:Y:S08]  /*f2c0*/  HMMA.16816.F32 R68, R8, R34, R68 ;  /* 0x000000220844723c */ /* 0x000ff00000001844 */
[C---:B------:R-:W-:Y:S08]  /*f2d0*/  HMMA.16816.F32 R132, R4.reuse, R28, R132 ;  /* 0x0000001c0484723c */ /* 0x040ff00000001884 */
[C---:B------:R-:W-:Y:S08]  /*f2e0*/  HMMA.16816.F32 R124, R4.reuse, R30, R100 ;  /* 0x0000001e047c723c */ /* 0x040ff00000001864 */
[C---:B-----5:R-:W-:Y:S08]  /*f2f0*/  HMMA.16816.F32 R120, R4.reuse, R24, R120 ;  /* 0x000000180478723c */ /* 0x060ff00000001878 */
        /* <DEDUP_REMOVED lines=42> */
.L_x_3134:
[----:B------:R-:W-:Y:S05]  /*f5a0*/  BRA.DIV ~URZ, `(.L_x_2944) ;  /* 0x000176227f007947 */ /* 0x000fea000b800000 */
[----:B------:R-:W3:Y:S01]  /*f5b0*/  SHFL.IDX PT, R2, R0, RZ, 0x181f ;  /* 0x00181fff00027589 */ /* 0x000ee200000e0000 */
[----:B------:R-:W-:-:S03]  /*f5c0*/  LOP3.LUT P3, RZ, R208, 0x100, RZ, 0xc0, !PT ;  /* 0x00000100d0ff7812 */ /* 0x000fc6000786c0ff */
        /* <DEDUP_REMOVED lines=20> */
.L_x_3135:
[----:B---3--:R-:W-:Y:S02]  /*f710*/  LOP3.LUT P1, RZ, R208, 0x100, RZ, 0xc0, !PT ;  /* 0x00000100d0ff7812 */ /* 0x008fe4000782c0ff */
[----:B--2---:R-:W-:-:S05]  /*f720*/  IADD3 R2, P0, R0, R21, RZ ;  /* 0x0000001500027210 */ /* 0x004fca0007f1e0ff */
[----:B-1----:R-:W-:-:S06]  /*f730*/  IMAD.X R3, R4, 0x1, R20, P0 ;  /* 0x0000000104037824 */ /* 0x002fcc00000e0614 */
[----:B------:R-:W-:Y:S01]  /*f740*/  @!PT LDS RZ, [RZ] ;  /* 0x00000000fffff984 */ /* 0x000fe20000000800 */
[----:B------:R-:W-:Y:S01]  /*f750*/  @!PT LDS RZ, [RZ] ;  /* 0x00000000fffff984 */ /* 0x000fe20000000800 */
[----:B------:R-:W-:Y:S01]  /*f760*/  @!PT LDS RZ, [RZ] ;  /* 0x00000000fffff984 */ /* 0x000fe20000000800 */
[----:B------:R1:W-:Y:S02]  /*f770*/  LDGSTS.E.BYPASS.LTC128B.128 [R210+0x4900], [R2.64], !P1 ;  /* 0x0490000002d27fae */ /* 0x0003e4000c901d48 */
.L_x_2942:
[----:B----4-:R-:W-:Y:S05]  /*f780*/  BSYNC B0 ;  /* 0x0000000000007941 */ /* 0x010fea0003800000 */
.L_x_2941:
[----:B-1----:R-:W2:Y:S01]  /*f790*/  LDL R2, [R1+0x44] ;  /* 0x0000440001027983 */ /* 0x002ea20000100800 */
[----:B------:R-:W-:-:S03]  /*f7a0*/  IMAD.MOV.U32 R3, RZ, RZ, c[0x0][0x2c4] ;  /* 0x0000b100ff037624 */ /* 0x000fc600078e00ff */
[----:B------:R-:W2:Y:S04]  /*f7b0*/  LDL R0, [R1+0x4c] ;  /* 0x00004c0001007983 */ /* 0x000ea80000100800 */
[----:B------:R-:W3:Y:S01]  /*f7c0*/  LDL R4, [R1+0x4] ;  /* 0x0000040001047983 */ /* 0x000ee20000100800 */
        /* <DEDUP_REMOVED lines=16> */
.L_x_3136:
[----:B------:R-:W-:Y:S01]  /*f8d0*/  IMAD.MOV.U32 R0, RZ, RZ, c[0x0][0x32c] ;  /* 0x0000cb00ff007624 */ /* 0x000fe200078e00ff */
[----:B--2---:R-:W-:-:S04]  /*f8e0*/  IADD3 R3, R8, R2, RZ ;  /* 0x0000000208037210 */ /* 0x004fc80007ffe0ff */
[----:B------:R-:W-:Y:S01]  /*f8f0*/  ISETP.GE.AND P0, PT, R0, 0x1, PT ;  /* 0x000000010000780c */ /* 0x000fe20003f06270 */
[----:B------:R-:W-:Y:S01]  /*f900*/  IMAD.IADD R0, R9, 0x1, R2 ;  /* 0x0000000109007824 */ /* 0x000fe200078e0202 */
[----:B------:R-:W-:-:S11]  /*f910*/  IMNMX R4, R10, R3, PT ;  /* 0x000000030a047217 */ /* 0x000fd60003800200 */
[----:B------:R-:W-:Y:S05]  /*f920*/  @!P0 BRA `(.L_x_2946) ;  /* 0x0000015000008947 */ /* 0x000fea0003800000 */
[----:B------:R-:W2:Y:S01]  /*f930*/  LDL R5, [R1] ;  /* 0x0000000001057983 */ /* 0x000ea20000100800 */
[----:B------:R-:W-:Y:S01]  /*f940*/  BSSY B0, `(.L_x_2947) ;  /* 0x000000f000007945 */ /* 0x000fe20003800000 */
[----:B--2---:R-:W-:-:S04]  /*f950*/  IADD3 R2, -R252, R5, R2 ;  /* 0x00000005fc027210 */ /* 0x004fc80007ffe102 */
        /* <DEDUP_REMOVED lines=9> */
.L_x_2948:
[----:B------:R-:W-:-:S04]  /*f9f0*/  MOV R3, c[0x0][0x32c] ;  /* 0x0000cb0000037a02 */ /* 0x000fc80000000f00 */
[----:B------:R-:W-:-:S13]  /*fa00*/  ISETP.NE.AND P0, PT, R3, 0x1, PT ;  /* 0x000000010300780c */ /* 0x000fda0003f05270 */
[----:B------:R-:W-:-:S05]  /*fa10*/  @P0 IMAD.HI.U32 R3, R2, c[0x0][0x330], RZ ;  /* 0x0000cc0002030a27 */ /* 0x000fca00078e00ff */
[----:B------:R-:W-:Y:S02]  /*fa20*/  @P0 SHF.R.U32.HI R2, RZ, c[0x0][0x334], R3 ;  /* 0x0000cd00ff020a19 */ /* 0x000fe40000011603 */
.L_x_2949:
[----:B------:R-:W-:Y:S05]  /*fa30*/  BSYNC B0 ;  /* 0x0000000000007941 */ /* 0x000fea0003800000 */
.L_x_2947:
[----:B------:R-:W-:-:S05]  /*fa40*/  IMAD R2, R2, c[0x0][0x32c], R11 ;  /* 0x0000cb0002027a24 */ /* 0x000fca00078e020b */
[----:B------:R-:W-:Y:S02]  /*fa50*/  IADD3 R3, R2, c[0x0][0x32c], RZ ;  /* 0x0000cb0002037a10 */ /* 0x000fe40007ffe0ff */
[----:B------:R-:W-:Y:S02]  /*fa60*/  IMNMX R0, R0, R2, !PT ;  /* 0x0000000200007217 */ /* 0x000fe40007800200 */
[----:B------:R-:W-:Y:S02]  /*fa70*/  IMNMX R4, R4, R3, PT ;  /* 0x0000000304047217 */ /* 0x000fe40003800200 */
.L_x_2946:
[----:B------:R-:W-:Y:S05]  /*fa80*/  BRA.DIV ~URZ, `(.L_x_2950) ;  /* 0x000176a27f007947 */ /* 0x000fea000b800000 */
[----:B------:R2:W3:Y:S02]  /*fa90*/  SHFL.IDX PT, R2, R7, 0x1, 0x1c1f ;  /* 0x003c1f0007027f89 */ /* 0x0004e400000e0000 */
.L_x_3137:
[----:B------:R-:W-:Y:S02]  /*faa0*/  IMAD.MOV.U32 R3, RZ, RZ, c[0x0][0x32c] ;  /* 0x0000cb00ff037624 */ /* 0x000fe400078e00ff */
[----:B---3--:R-:W-:-:S03]  /*fab0*/  IMAD.IADD R5, R9, 0x1, R2 ;  /* 0x0000000109057824 */ /* 0x008fc600078e0202 */
[----:B------:R-:W-:Y:S02]  /*fac0*/  ISETP.GE.AND P0, PT, R3, 0x1, PT ;  /* 0x000000010300780c */ /* 0x000fe40003f06270 */
[----:B------:R-:W-:-:S04]  /*fad0*/  IADD3 R3, R8, R2, RZ ;  /* 0x0000000208037210 */ /* 0x000fc80007ffe0ff */
[----:B------:R-:W-:-:S07]  /*fae0*/  IMNMX R6, R10, R3, PT ;  /* 0x000000030a067217 */ /* 0x000fce0003800200 */
[----:B------:R-:W-:Y:S05]  /*faf0*/  @!P0 BRA `(.L_x_2951) ;  /* 0x0000015000008947 */ /* 0x000fea0003800000 */
[----:B------:R-:W3:Y:S01]  /*fb00*/  LDL R12, [R1] ;  /* 0x00000000010c7983 */ /* 0x000ee20000100800 */
[----:B------:R-:W-:Y:S01]  /*fb10*/  BSSY B0, `(.L_x_2952) ;  /* 0x000000f000007945 */ /* 0x000fe20003800000 */
[----:B---3--:R-:W-:-:S04]  /*fb20*/  IADD3 R2, -R252, R12, R2 ;  /* 0x0000000cfc027210 */ /* 0x008fc80007ffe102 */
        /* <DEDUP_REMOVED lines=9> */
.L_x_2953:
[----:B------:R-:W-:-:S04]  /*fbc0*/  MOV R3, c[0x0][0x32c] ;  /* 0x0000cb0000037a02 */ /* 0x000fc80000000f00 */
[----:B------:R-:W-:-:S13]  /*fbd0*/  ISETP.NE.AND P0, PT, R3, 0x1, PT ;  /* 0x000000010300780c */ /* 0x000fda0003f05270 */
[----:B------:R-:W-:-:S05]  /*fbe0*/  @P0 IMAD.HI.U32 R3, R2, c[0x0][0x330], RZ ;  /* 0x0000cc0002030a27 */ /* 0x000fca00078e00ff */
[----:B------:R-:W-:Y:S02]  /*fbf0*/  @P0 SHF.R.U32.HI R2, RZ, c[0x0][0x334], R3 ;  /* 0x0000cd00ff020a19 */ /* 0x000fe40000011603 */
.L_x_2954:
[----:B------:R-:W-:Y:S05]  /*fc00*/  BSYNC B0 ;  /* 0x0000000000007941 */ /* 0x000fea0003800000 */
.L_x_2952:
[----:B------:R-:W-:-:S05]  /*fc10*/  IMAD R2, R2, c[0x0][0x32c], R11 ;  /* 0x0000cb0002027a24 */ /* 0x000fca00078e020b */
[----:B------:R-:W-:Y:S02]  /*fc20*/  IADD3 R3, R2, c[0x0][0x32c], RZ ;  /* 0x0000cb0002037a10 */ /* 0x000fe40007ffe0ff */
[----:B------:R-:W-:Y:S02]  /*fc30*/  IMNMX R5, R5, R2, !PT ;  /* 0x0000000205057217 */ /* 0x000fe40007800200 */
[----:B------:R-:W-:Y:S02]  /*fc40*/  IMNMX R6, R6, R3, PT ;  /* 0x0000000306067217 */ /* 0x000fe40003800200 */
.L_x_2951:
        /* <DEDUP_REMOVED lines=110> */
.L_x_3138:
[----:B------:R-:W-:Y:S01]  /*10330*/  IMAD.MOV.U32 R0, RZ, RZ, c[0x0][0x32c] ;  /* 0x0000cb00ff007624 */ /* 0x000fe200078e00ff */
[----:B----4-:R-:W-:-:S04]  /*10340*/  IADD3 R2, R8, R3, RZ ;  /* 0x0000000308027210 */ /* 0x010fc80007ffe0ff */
[----:B------:R-:W-:Y:S01]  /*10350*/  ISETP.GE.AND P0, PT, R0, 0x1, PT ;  /* 0x000000010000780c */ /* 0x000fe20003f06270 */
[----:B------:R-:W-:Y:S01]  /*10360*/  IMAD.IADD R0, R9, 0x1, R3 ;  /* 0x0000000109007824 */ /* 0x000fe200078e0203 */
[----:B------:R-:W-:-:S11]  /*10370*/  IMNMX R2, R10, R2, PT ;  /* 0x000000020a027217 */ /* 0x000fd60003800200 */
[----:B------:R-:W-:Y:S05]  /*10380*/  @!P0 BRA `(.L_x_2956) ;  /* 0x0000015000008947 */ /* 0x000fea0003800000 */
[----:B------:R-:W4:Y:S01]  /*10390*/  LDL R4, [R1] ;  /* 0x0000000001047983 */ /* 0x000f220000100800 */
[----:B------:R-:W-:Y:S01]  /*103a0*/  BSSY B0, `(.L_x_2957) ;  /* 0x000000f000007945 */ /* 0x000fe20003800000 */
[----:B----4-:R-:W-:-:S04]  /*103b0*/  IADD3 R3, -R252, R4, R3 ;  /* 0x00000004fc037210 */ /* 0x010fc80007ffe103 */
        /* <DEDUP_REMOVED lines=9> */
.L_x_2958:
[----:B------:R-:W-:-:S04]  /*10450*/  MOV R4, c[0x0][0x32c] ;  /* 0x0000cb0000047a02 */ /* 0x000fc80000000f00 */
[----:B------:R-:W-:-:S13]  /*10460*/  ISETP.NE.AND P0, PT, R4, 0x1, PT ;  /* 0x000000010400780c */ /* 0x000fda0003f05270 */
[----:B------:R-:W-:-:S05]  /*10470*/  @P0 IMAD.HI.U32 R4, R3, c[0x0][0x330], RZ ;  /* 0x0000cc0003040a27 */ /* 0x000fca00078e00ff */
[----:B------:R-:W-:Y:S02]  /*10480*/  @P0 SHF.R.U32.HI R3, RZ, c[0x0][0x334], R4 ;  /* 0x0000cd00ff030a19 */ /* 0x000fe40000011604 */
.L_x_2959:
[----:B------:R-:W-:Y:S05]  /*10490*/  BSYNC B0 ;  /* 0x0000000000007941 */ /* 0x000fea0003800000 */
.L_x_2957:
[----:B------:R-:W-:-:S05]  /*104a0*/  IMAD R3, R3, c[0x0][0x32c], R11 ;  /* 0x0000cb0003037a24 */ /* 0x000fca00078e020b */
[----:B------:R-:W-:Y:S02]  /*104b0*/  IADD3 R4, R3, c[0x0][0x32c], RZ ;  /* 0x0000cb0003047a10 */ /* 0x000fe40007ffe0ff */
[----:B------:R-:W-:Y:S02]  /*104c0*/  IMNMX R0, R0, R3, !PT ;  /* 0x0000000300007217 */ /* 0x000fe40007800200 */
[----:B------:R-:W-:Y:S02]  /*104d0*/  IMNMX R2, R2, R4, PT ;  /* 0x0000000402027217 */ /* 0x000fe40003800200 */
.L_x_2956:
        /* <DEDUP_REMOVED lines=151> */
.L_x_3139:
[----:B------:R-:W-:Y:S01]  /*10e50*/  IMAD.MOV.U32 R0, RZ, RZ, c[0x0][0x32c] ;  /* 0x0000cb00ff007624 */ /* 0x000fe200078e00ff */
[----:B-1----:R-:W-:-:S04]  /*10e60*/  IADD3 R2, R8, R3, RZ ;  /* 0x0000000308027210 */ /* 0x002fc80007ffe0ff */
[----:B------:R-:W-:Y:S01]  /*10e70*/  ISETP.GE.AND P0, PT, R0, 0x1, PT ;  /* 0x000000010000780c */ /* 0x000fe20003f06270 */
[----:B------:R-:W-:Y:S01]  /*10e80*/  IMAD.IADD R0, R9, 0x1, R3 ;  /* 0x0000000109007824 */ /* 0x000fe200078e0203 */
[----:B------:R-:W-:-:S11]  /*10e90*/  IMNMX R2, R10, R2, PT ;  /* 0x000000020a027217 */ /* 0x000fd60003800200 */
[----:B------:R-:W-:Y:S05]  /*10ea0*/  @!P0 BRA `(.L_x_2961) ;  /* 0x0000015000008947 */ /* 0x000fea0003800000 */
[----:B------:R-:W5:Y:S01]  /*10eb0*/  LDL R4, [R1] ;  /* 0x0000000001047983 */ /* 0x000f620000100800 */
[----:B------:R-:W-:Y:S01]  /*10ec0*/  BSSY B0, `(.L_x_2962) ;  /* 0x000000f000007945 */ /* 0x000fe20003800000 */
[----:B-----5:R-:W-:-:S04]  /*10ed0*/  IADD3 R3, -R252, R4, R3 ;  /* 0x00000004fc037210 */ /* 0x020fc80007ffe103 */
        /* <DEDUP_REMOVED lines=9> */
.L_x_2963:
[----:B------:R-:W-:-:S04]  /*10f70*/  MOV R4, c[0x0][0x32c] ;  /* 0x0000cb0000047a02 */ /* 0x000fc80000000f00 */
[----:B------:R-:W-:-:S13]  /*10f80*/  ISETP.NE.AND P0, PT, R4, 0x1, PT ;  /* 0x000000010400780c */ /* 0x000fda0003f05270 */
[----:B------:R-:W-:-:S05]  /*10f90*/  @P0 IMAD.HI.U32 R4, R3, c[0x0][0x330], RZ ;  /* 0x0000cc0003040a27 */ /* 0x000fca00078e00ff */
[----:B------:R-:W-:Y:S02]  /*10fa0*/  @P0 SHF.R.U32.HI R3, RZ, c[0x0][0x334], R4 ;  /* 0x0000cd00ff030a19 */ /* 0x000fe40000011604 */
.L_x_2964:
[----:B------:R-:W-:Y:S05]  /*10fb0*/  BSYNC B0 ;  /* 0x0000000000007941 */ /* 0x000fea0003800000 */
.L_x_2962:
[----:B------:R-:W-:-:S05]  /*10fc0*/  IMAD R3, R3, c[0x0][0x32c], R11 ;  /* 0x0000cb0003037a24 */ /* 0x000fca00078e020b */
[----:B------:R-:W-:Y:S02]  /*10fd0*/  IADD3 R4, R3, c[0x0][0x32c], RZ ;  /* 0x0000cb0003047a10 */ /* 0x000fe40007ffe0ff */
[----:B------:R-:W-:Y:S02]  /*10fe0*/  IMNMX R0, R0, R3, !PT ;  /* 0x0000000300007217 */ /* 0x000fe40007800200 */
[----:B------:R-:W-:Y:S02]  /*10ff0*/  IMNMX R2, R2, R4, PT ;  /* 0x0000000402027217 */ /* 0x000fe40003800200 */
.L_x_2961:
        /* <DEDUP_REMOVED lines=85> */
[----:B--234-:R-:W-:Y:S02]  /*11550*/  FMNMX.FTZ R7, R9, R10, !PT ;  /* 0x0000000a09077209 */ /* 0x01cfe40007810000 */
        /* <DEDUP_REMOVED lines=66> */
.L_x_3140:
        /* <DEDUP_REMOVED lines=15> */
.L_x_3141:
        /* <DEDUP_REMOVED lines=27> */
[--C-:B----4-:R-:W-:Y:S02]  /*11c20*/  FFMA.FTZ R0, R15, c[0x0][0x2d0], -R4.reuse ;  /* 0x0000b4000f007a23 */ /* 0x110fe40000010804 */
[----:B------:R-:W-:-:S02]  /*11c30*/  FFMA.FTZ R147, R107, c[0x0][0x2d0], -R4 ;  /* 0x0000b4006b937a23 */ /* 0x000fc40000010804 */
[--C-:B------:R-:W-:Y:S02]  /*11c40*/  FFMA.FTZ R146, R106, c[0x0][0x2d0], -R4.reuse ;  /* 0x0000b4006a927a23 */ /* 0x100fe40000010804 */
[--C-:B------:R-:W-:Y:S01]  /*11c50*/  FFMA.FTZ R165, R105, c[0x0][0x2d0], -R4.reuse ;  /* 0x0000b40069a57a23 */ /* 0x100fe20000010804 */
[----:B------:R4:W-:Y:S01]  /*11c60*/  MUFU.EX2 R159, R0 ;  /* 0x00000000009f7308 */ /* 0x0009e20000000800 */
[----:B---3--:R-:W-:Y:S02]  /*11c70*/  FMUL.FTZ R2, R85, c[0x0][0x2d0] ;  /* 0x0000b40055027a20 */ /* 0x008fe40000410000 */
[--C-:B------:R-:W-:Y:S02]  /*11c80*/  FFMA.FTZ R169, R104, c[0x0][0x2d0], -R4.reuse ;  /* 0x0000b40068a97a23 */ /* 0x100fe40000010804 */
[--C-:B------:R-:W-:Y:S01]  /*11c90*/  FFMA.FTZ R168, R103, c[0x0][0x2d0], -R4.reuse ;  /* 0x0000b40067a87a23 */ /* 0x100fe20000010804 */
[----:B------:R-:W-:Y:S01]  /*11ca0*/  FSEL R2, R2, RZ, P0 ;  /* 0x000000ff02027208 */ /* 0x000fe20000000000 */
[----:B------:R-:W-:Y:S01]  /*11cb0*/  FFMA.FTZ R167, R102, c[0x0][0x2d0], -R4 ;  /* 0x0000b40066a77a23 */ /* 0x000fe20000010804 */
[----:B------:R-:W-:Y:S01]  /*11cc0*/  FSETP.NEU.FTZ.AND P0, PT, R68, -INF , PT ;  /* 0xff8000004400780b */ /* 0x000fe20003f1d000 */
[----:B------:R-:W-:Y:S01]  /*11cd0*/  FFMA.FTZ R166, R65, c[0x0][0x2d0], -R3 ;  /* 0x0000b40041a67a23 */ /* 0x000fe20000010803 */
[----:B------:R-:W-:Y:S01]  /*11ce0*/  MUFU.EX2 R70, R70 ;  /* 0x0000004600467308 */ /* 0x000fe20000000800 */
[----:B-1----:R-:W-:-:S02]  /*11cf0*/  FFMA.FTZ R5, R37, c[0x0][0x2d0], -R2 ;  /* 0x0000b40025057a23 */ /* 0x002fc40000010802 */
[----:B------:R-:W-:Y:S02]  /*11d00*/  FFMA.FTZ R171, R64, c[0x0][0x2d0], -R3 ;  /* 0x0000b40040ab7a23 */ /* 0x000fe40000010803 */
[----:B------:R-:W-:Y:S02]  /*11d10*/  FFMA.FTZ R65, R80, c[0x0][0x2d0], -R2 ;  /* 0x0000b40050417a23 */ /* 0x000fe40000010802 */
[----:B----4-:R-:W-:Y:S01]  /*11d20*/  FFMA.FTZ R0, R19, c[0x0][0x2d0], -R4 ;  /* 0x0000b40013007a23 */ /* 0x010fe20000010804 */
        /* <DEDUP_REMOVED lines=11> */
[----:B-1----:R-:W-:-:S02]  /*11de0*/  FFMA.FTZ R5, R38, c[0x0][0x2d0], -R2 ;  /* 0x0000b40026057a23 */ /* 0x002fc40000010802 */
[----:B------:R-:W-:Y:S02]  /*11df0*/  FFMA.FTZ R176, R90, c[0x0][0x2d0], -R2 ;  /* 0x0000b4005ab07a23 */ /* 0x000fe40000010802 */
[--C-:B------:R-:W-:Y:S02]  /*11e00*/  FFMA.FTZ R71, R71, c[0x0][0x2d0], -R3.reuse ;  /* 0x0000b40047477a23 */ /* 0x100fe40000010803 */
[--C-:B------:R-:W-:Y:S01]  /*11e10*/  FFMA.FTZ R84, R77, c[0x0][0x2d0], -R3.reuse ;  /* 0x0000b4004d547a23 */ /* 0x100fe20000010803 */
[----:B------:R-:W-:Y:S01]  /*11e20*/  MUFU.EX2 R227, R5 ;  /* 0x0000000500e37308 */ /* 0x000fe20000000800 */
[----:B---3--:R-:W-:Y:S02]  /*11e30*/  FFMA.FTZ R0, R22, c[0x0][0x2d0], -R4 ;  /* 0x0000b40016007a23 */ /* 0x008fe40000010804 */
[--C-:B------:R-:W-:Y:S02]  /*11e40*/  FFMA.FTZ R79, R79, c[0x0][0x2d0], -R3.reuse ;  /* 0x0000b4004f4f7a23 */ /* 0x100fe40000010803 */
[----:B------:R-:W-:-:S02]  /*11e50*/  FFMA.FTZ R78, R78, c[0x0][0x2d0], -R3 ;  /* 0x0000b4004e4e7a23 */ /* 0x000fc40000010803 */
[--C-:B------:R-:W-:Y:S01]  /*11e60*/  FFMA.FTZ R92, R92, c[0x0][0x2d0], -R3.reuse ;  /* 0x0000b4005c5c7a23 */ /* 0x100fe20000010803 */
[----:B------:R1:W3:Y:S01]  /*11e70*/  MUFU.EX2 R170, R0 ;  /* 0x0000000000aa7308 */ /* 0x0002e20000000800 */
[--C-:B------:R-:W-:Y:S02]  /*11e80*/  FFMA.FTZ R144, R83, c[0x0][0x2d0], -R3.reuse ;  /* 0x0000b40053907a23 */ /* 0x100fe40000010803 */
[--C-:B------:R-:W-:Y:S02]  /*11e90*/  FFMA.FTZ R145, R81, c[0x0][0x2d0], -R3.reuse ;  /* 0x0000b40051917a23 */ /* 0x100fe40000010803 */
[--C-:B------:R-:W-:Y:S02]  /*11ea0*/  FFMA.FTZ R150, R76, c[0x0][0x2d0], -R3.reuse ;  /* 0x0000b4004c967a23 */ /* 0x100fe40000010803 */
[--C-:B------:R-:W-:Y:S01]  /*11eb0*/  FFMA.FTZ R163, R75, c[0x0][0x2d0], -R3.reuse ;  /* 0x0000b4004ba37a23 */ /* 0x100fe20000010803 */
[----:B------:R-:W-:Y:S01]  /*11ec0*/  MUFU.EX2 R211, R66 ;  /* 0x0000004200d37308 */ /* 0x000fe20000000800 */
[----:B------:R-:W-:-:S02]  /*11ed0*/  FFMA.FTZ R162, R74, c[0x0][0x2d0], -R3 ;  /* 0x0000b4004aa27a23 */ /* 0x000fc40000010803 */
[----:B-1----:R-:W-:Y:S01]  /*11ee0*/  FFMA.FTZ R0, R25, c[0x0][0x2d0], -R4 ;  /* 0x0000b40019007a23 */ /* 0x002fe20000010804 */
[----:B---3--:R-:W-:-:S04]  /*11ef0*/  F2FP.PACK_AB R22, R170, R164 ;  /* 0x000000a4aa16723e */ /* 0x008fc800000000ff */
[----:B------:R-:W-:Y:S08]  /*11f00*/  MUFU.EX2 R191, R78 ;  /* 0x0000004e00bf7308 */ /* 0x000ff00000000800 */
[----:B------:R1:W-:Y:S08]  /*11f10*/  MUFU.EX2 R183, R0 ;  /* 0x0000000000b77308 */ /* 0x0003f00000000800 */
[----:B------:R-:W-:Y:S01]  /*11f20*/  MUFU.EX2 R184, R147 ;  /* 0x0000009300b87308 */ /* 0x000fe20000000800 */
[----:B-1----:R-:W-:-:S07]  /*11f30*/  FFMA.FTZ R0, R26, c[0x0][0x2d0], -R4 ;  /* 0x0000b4001a007a23 */ /* 0x002fce0000010804 */
[----:B------:R-:W-:Y:S08]  /*11f40*/  MUFU.EX2 R185, R146 ;  /* 0x0000009200b97308 */ /* 0x000ff00000000800 */
[----:B------:R1:W3:Y:S02]  /*11f50*/  MUFU.EX2 R222, R0 ;  /* 0x0000000000de7308 */ /* 0x0002e40000000800 */
[----:B-1----:R-:W-:-:S06]  /*11f60*/  FFMA.FTZ R0, R36, c[0x0][0x2d0], -R4 ;  /* 0x0000b40024007a23 */ /* 0x002fcc0000010804 */
[----:B------:R1:W4:Y:S02]  /*11f70*/  MUFU.EX2 R226, R0 ;  /* 0x0000000000e27308 */ /* 0x0003240000000800 */
[----:B-1----:R-:W-:Y:S01]  /*11f80*/  FFMA.FTZ R0, R12, c[0x0][0x2d0], -R3 ;  /* 0x0000b4000c007a23 */ /* 0x002fe20000010803 */
[----:B---3--:R-:W-:Y:S02]  /*11f90*/  F2FP.PACK_AB R12, R222, R183 ;  /* 0x000000b7de0c723e */ /* 0x008fe400000000ff */
[----:B----4-:R-:W-:-:S03]  /*11fa0*/  F2FP.PACK_AB R14, R226, R224 ;  /* 0x000000e0e20e723e */ /* 0x010fc600000000ff */
[----:B------:R1:W-:Y:S02]  /*11fb0*/  MUFU.EX2 R156, R0 ;  /* 0x00000000009c7308 */ /* 0x0003e40000000800 */
[----:B-1----:R-:W-:-:S06]  /*11fc0*/  FFMA.FTZ R0, R13, c[0x0][0x2d0], -R3 ;  /* 0x0000b4000d007a23 */ /* 0x002fcc0000010803 */
[----:B------:R1:W3:Y:S02]  /*11fd0*/  MUFU.EX2 R151, R0 ;  /* 0x0000000000977308 */ /* 0x0002e40000000800 */
[----:B-1----:R-:W-:-:S06]  /*11fe0*/  FFMA.FTZ R0, R16, c[0x0][0x2d0], -R3 ;  /* 0x0000b40010007a23 */ /* 0x002fcc0000010803 */
[----:B------:R1:W-:Y:S02]  /*11ff0*/  MUFU.EX2 R158, R0 ;  /* 0x00000000009e7308 */ /* 0x0003e40000000800 */
[----:B-1----:R-:W-:-:S06]  /*12000*/  FFMA.FTZ R0, R18, c[0x0][0x2d0], -R3 ;  /* 0x0000b40012007a23 */ /* 0x002fcc0000010803 */
[----:B------:R1:W-:Y:S02]  /*12010*/  MUFU.EX2 R161, R0 ;  /* 0x0000000000a17308 */ /* 0x0003e40000000800 */
[----:B-1----:R-:W-:Y:S01]  /*12020*/  FFMA.FTZ R0, R21, c[0x0][0x2d0], -R3 ;  /* 0x0000b40015007a23 */ /* 0x002fe20000010803 */
[----:B---3--:R-:W-:-:S05]  /*12030*/  F2FP.PACK_AB R21, R151, R156 ;  /* 0x0000009c9715723e */ /* 0x008fca00000000ff */
[----:B------:R1:W-:Y:S02]  /*12040*/  MUFU.EX2 R182, R0 ;  /* 0x0000000000b67308 */ /* 0x0003e40000000800 */
[----:B-1----:R-:W-:-:S06]  /*12050*/  FFMA.FTZ R0, R24, c[0x0][0x2d0], -R3 ;  /* 0x0000b40018007a23 */ /* 0x002fcc0000010803 */
        /* <DEDUP_REMOVED lines=10> */
[----:B------:R-:W-:Y:S08]  /*12100*/  MUFU.EX2 R170, R152 ;  /* 0x0000009800aa7308 */ /* 0x000ff00000000800 */
[----:B------:R1:W-:Y:S02]  /*12110*/  MUFU.EX2 R113, R0 ;  /* 0x0000000000717308 */ /* 0x0003e40000000800 */
[----:B-1----:R-:W-:Y:S01]  /*12120*/  FFMA.FTZ R0, R20, c[0x0][0x2d0], -R2 ;  /* 0x0000b40014007a23 */ /* 0x002fe20000010802 */
[----:B------:R-:W-:-:S05]  /*12130*/  F2FP.PACK_AB R20, R159, R160 ;  /* 0x000000a09f14723e */ /* 0x000fca00000000ff */
[----:B------:R-:W-:Y:S08]  /*12140*/  MUFU.EX2 R159, R84 ;  /* 0x00000054009f7308 */ /* 0x000ff00000000800 */
[----:B------:R1:W3:Y:S08]  /*12150*/  MUFU.EX2 R112, R0 ;  /* 0x0000000000707308 */ /* 0x0002f00000000800 */
[----:B------:R-:W-:Y:S01]  /*12160*/  MUFU.EX2 R160, R79 ;  /* 0x0000004f00a07308 */ /* 0x000fe20000000800 */
[----:B-1----:R-:W-:Y:S01]  /*12170*/  FFMA.FTZ R0, R29, c[0x0][0x2d0], -R2 ;  /* 0x0000b4001d007a23 */ /* 0x002fe20000010802 */
[----:B---3--:R-:W-:-:S06]  /*12180*/  F2FP.PACK_AB R16, R112, R113 ;  /* 0x000000717010723e */ /* 0x008fcc00000000ff */
[----:B------:R1:W-:Y:S02]  /*12190*/  MUFU.EX2 R115, R0 ;  /* 0x0000000000737308 */ /* 0x0003e40000000800 */
[----:B-1----:R-:W-:-:S06]  /*121a0*/  FFMA.FTZ R0, R32, c[0x0][0x2d0], -R2 ;  /* 0x0000b40020007a23 */ /* 0x002fcc0000010802 */
[----:B------:R1:W3:Y:S02]  /*121b0*/  MUFU.EX2 R157, R0 ;  /* 0x00000000009d7308 */ /* 0x0002e40000000800 */
[----:B-1----:R-:W-:Y:S01]  /*121c0*/  FFMA.FTZ R0, R33, c[0x0][0x2d0], -R2 ;  /* 0x0000b40021007a23 */ /* 0x002fe20000010802 */
[----:B---3--:R-:W-:-:S05]  /*121d0*/  F2FP.PACK_AB R18, R157, R115 ;  /* 0x000000739d12723e */ /* 0x008fca00000000ff */
[----:B------:R1:W-:Y:S02]  /*121e0*/  MUFU.EX2 R181, R0 ;  /* 0x0000000000b57308 */ /* 0x0003e40000000800 */
[----:B-1----:R-:W-:-:S06]  /*121f0*/  FFMA.FTZ R0, R34, c[0x0][0x2d0], -R2 ;  /* 0x0000b40022007a23 */ /* 0x002fcc0000010802 */
[----:B------:R1:W-:Y:S02]  /*12200*/  MUFU.EX2 R217, R0 ;  /* 0x0000000000d97308 */ /* 0x0003e40000000800 */
[----:B-1----:R-:W-:-:S05]  /*12210*/  FMUL.FTZ R0, R68, c[0x0][0x2d0] ;  /* 0x0000b40044007a20 */ /* 0x002fca0000410000 */
[----:B------:R-:W-:-:S05]  /*12220*/  FSEL R0, R0, RZ, P0 ;  /* 0x000000ff00007208 */ /* 0x000fca0000000000 */
[--C-:B------:R-:W-:Y:S02]  /*12230*/  FFMA.FTZ R5, R9, c[0x0][0x2d0], -R0.reuse ;  /* 0x0000b40009057a23 */ /* 0x100fe40000010800 */
[--C-:B------:R-:W-:Y:S02]  /*12240*/  FFMA.FTZ R6, R31, c[0x0][0x2d0], -R0.reuse ;  /* 0x0000b4001f067a23 */ /* 0x100fe40000010800 */
[----:B------:R1:W-:Y:S01]  /*12250*/  MUFU.EX2 R114, R5 ;  /* 0x0000000500727308 */ /* 0x0003e20000000800 */
[----:B------:R-:W3:Y:S01]  /*12260*/  LDSM.16.MT88.4 R28, [R197+0x800] ;  /* 0x00080000c51c783b */ /* 0x000ee20000004200 */
[--C-:B------:R-:W-:Y:S02]  /*12270*/  FFMA.FTZ R94, R72, c[0x0][0x2d0], -R0.reuse ;  /* 0x0000b400485e7a23 */ /* 0x100fe40000010800 */
[--C-:B------:R-:W-:Y:S02]  /*12280*/  FFMA.FTZ R175, R61, c[0x0][0x2d0], -R0.reuse ;  /* 0x0000b4003daf7a23 */ /* 0x100fe40000010800 */
[----:B------:R-:W-:-:S02]  /*12290*/  FFMA.FTZ R174, R60, c[0x0][0x2d0], -R0 ;  /* 0x0000b4003cae7a23 */ /* 0x000fc40000010800 */
[----:B------:R-:W-:Y:S01]  /*122a0*/  MUFU.EX2 R213, R6 ;  /* 0x0000000600d57308 */ /* 0x000fe20000000800 */
[--C-:B------:R-:W-:Y:S02]  /*122b0*/  FFMA.FTZ R173, R59, c[0x0][0x2d0], -R0.reuse ;  /* 0x0000b4003bad7a23 */ /* 0x100fe40000010800 */
[--C-:B------:R-:W-:Y:S02]  /*122c0*/  FFMA.FTZ R172, R56, c[0x0][0x2d0], -R0.reuse ;  /* 0x0000b40038ac7a23 */ /* 0x100fe40000010800 */
[----:B-1----:R-:W-:-:S03]  /*122d0*/  FFMA.FTZ R5, R10, c[0x0][0x2d0], -R0 ;  /* 0x0000b4000a057a23 */ /* 0x002fc60000010800 */
[----:B------:R-:W-:Y:S08]  /*122e0*/  MUFU.EX2 R94, R94 ;  /* 0x0000005e005e7308 */ /* 0x000ff00000000800 */
[----:B------:R1:W4:Y:S02]  /*122f0*/  MUFU.EX2 R111, R5 ;  /* 0x00000005006f7308 */ /* 0x0003240000000800 */
[----:B-1----:R-:W-:Y:S01]  /*12300*/  FFMA.FTZ R5, R11, c[0x0][0x2d0], -R0 ;  /* 0x0000b4000b057a23 */ /* 0x002fe20000010800 */
[----:B----4-:R-:W-:Y:S01]  /*12310*/  F2FP.PACK_AB R17, R111, R114 ;  /* 0x000000726f11723e */ /* 0x010fe200000000ff */
[----:B------:R-:W-:-:S04]  /*12320*/  FADD.FTZ R90, R114, R111 ;  /* 0x0000006f725a7221 */ /* 0x000fc80000010000 */
[----:B------:R1:W-:Y:S02]  /*12330*/  MUFU.EX2 R180, R5 ;  /* 0x0000000500b47308 */ /* 0x0003e40000000800 */
[----:B-1----:R-:W-:Y:S01]  /*12340*/  FFMA.FTZ R5, R23, c[0x0][0x2d0], -R0 ;  /* 0x0000b40017057a23 */ /* 0x002fe20000010800 */
[----:B------:R-:W-:-:S05]  /*12350*/  F2FP.PACK_AB R23, R161, R158 ;  /* 0x0000009ea117723e */ /* 0x000fca00000000ff */
[----:B------:R1:W4:Y:S02]  /*12360*/  MUFU.EX2 R212, R5 ;  /* 0x0000000500d47308 */ /* 0x0003240000000800 */
[C---:B------:R-:W-:Y:S08]  /*12370*/  HMMA.16816.F32 R8, R20.reuse, R48, RZ ;  /* 0x000000301408723c */ /* 0x040ff000000018ff */
[----:B-----5:R-:W-:Y:S01]  /*12380*/  HMMA.16816.F32 R36, R20, R44, RZ ;  /* 0x0000002c1424723c */ /* 0x020fe200000018ff */
[----:B-1----:R-:W-:Y:S01]  /*12390*/  FFMA.FTZ R5, R35, c[0x0][0x2d0], -R0 ;  /* 0x0000b40023057a23 */ /* 0x002fe20000010800 */
[----:B----4-:R-:W-:-:S03]  /*123a0*/  F2FP.PACK_AB R19, R212, R180 ;  /* 0x000000b4d413723e */ /* 0x010fc600000000ff */
[----:B------:R1:W4:Y:S04]  /*123b0*/  MUFU.EX2 R214, R5 ;  /* 0x0000000500d67308 */ /* 0x0003280000000800 */
[----:B------:R-:W-:Y:S08]  /*123c0*/  HMMA.16816.F32 R32, R16, R48, RZ ;  /* 0x000000301020723c */ /* 0x000ff000000018ff */
[----:B------:R-:W-:Y:S01]  /*123d0*/  HMMA.16816.F32 R124, R12, R40, R8 ;  /* 0x000000280c7c723c */ /* 0x000fe20000001808 */
[----:B-1----:R-:W-:-:S06]  /*123e0*/  FFMA.FTZ R5, R52, c[0x0][0x2d0], -R0 ;  /* 0x0000b40034057a23 */ /* 0x002fcc0000010800 */
[----:B------:R-:W-:Y:S01]  /*123f0*/  F2FP.PACK_AB R8, R217, R181 ;  /* 0x000000b5d908723e */ /* 0x000fe200000000ff */
[----:B------:R1:W-:Y:S01]  /*12400*/  MUFU.EX2 R218, R5 ;  /* 0x0000000500da7308 */ /* 0x0003e20000000800 */
[----:B------:R-:W-:Y:S01]  /*12410*/  F2FP.PACK_AB R10, R227, R219 ;  /* 0x000000dbe30a723e */ /* 0x000fe200000000ff */
[----:B------:R-:W-:Y:S01]  /*12420*/  HMMA.16816.F32 R24, R16, R44, RZ ;  /* 0x0000002c1018723c */ /* 0x000fe200000018ff */
[----:B----4-:R-:W-:-:S07]  /*12430*/  F2FP.PACK_AB R9, R214, R213 ;  /* 0x000000d5d609723e */ /* 0x010fce00000000ff */
[----:B---3--:R-:W-:Y:S01]  /*12440*/  HMMA.16816.F32 R140, R12, R28, R36 ;  /* 0x0000001c0c8c723c */ /* 0x008fe20000001824 */
[----:B------:R-:W-:Y:S01]  /*12450*/  LDSM.16.MT88.4 R36, [R194+0x800] ;  /* 0x00080000c224783b */ /* 0x000fe20000004200 */
[----:B-1----:R-:W-:-:S04]  /*12460*/  FFMA.FTZ R5, R53, c[0x0][0x2d0], -R0 ;  /* 0x0000b40035057a23 */ /* 0x002fc80000010800 */
        /* <DEDUP_REMOVED lines=8> */
[----:B------:R-:W-:Y:S01]  /*124f0*/  MUFU.EX2 R188, R41 ;  /* 0x0000002900bc7308 */ /* 0x000fe20000000800 */
[----:B------:R-:W-:-:S02]  /*12500*/  FFMA.FTZ R151, R73, c[0x0][0x2d0], -R0 ;  /* 0x0000b40049977a23 */ /* 0x000fc40000010800 */
[--C-:B------:R-:W-:Y:S02]  /*12510*/  FFMA.FTZ R29, R57, c[0x0][0x2d0], -R0.reuse ;  /* 0x0000b400391d7a23 */ /* 0x100fe40000010800 */
[--C-:B------:R-:W-:Y:S02]  /*12520*/  FFMA.FTZ R28, R58, c[0x0][0x2d0], -R0.reuse ;  /* 0x0000b4003a1c7a23 */ /* 0x100fe40000010800 */
[--C-:B------:R-:W-:Y:S01]  /*12530*/  FFMA.FTZ R93, R63, c[0x0][0x2d0], -R0.reuse ;  /* 0x0000b4003f5d7a23 */ /* 0x100fe20000010800 */
[----:B------:R-:W-:Y:S01]  /*12540*/  MUFU.EX2 R156, R65 ;  /* 0x00000041009c7308 */ /* 0x000fe20000000800 */
[----:B------:R-:W-:Y:S02]  /*12550*/  FFMA.FTZ R91, R62, c[0x0][0x2d0], -R0 ;  /* 0x0000b4003e5b7a23 */ /* 0x000fe40000010800 */
[----:B------:R-:W-:-:S04]  /*12560*/  FADD.FTZ R2, R158, R2 ;  /* 0x000000029e027221 */ /* 0x000fc80000010000 */
[----:B------:R-:W-:Y:S01]  /*12570*/  FADD.FTZ R76, R161, R2 ;  /* 0x00000002a14c7221 */ /* 0x000fe20000010000 */
[----:B------:R-:W-:Y:S01]  /*12580*/  MUFU.EX2 R158, R64 ;  /* 0x00000040009e7308 */ /* 0x000fe20000000800 */
[----:B------:R-:W-:-:S04]  /*12590*/  FADD.FTZ R2, R183, R77 ;  /* 0x0000004db7027221 */ /* 0x000fc80000010000 */
[----:B------:R-:W-:-:S03]  /*125a0*/  FADD.FTZ R2, R222, R2 ;  /* 0x00000002de027221 */ /* 0x000fc60000010000 */
[----:B------:R-:W3:Y:S01]  /*125b0*/  MUFU.EX2 R161, R69 ;  /* 0x0000004500a17308 */ /* 0x000ee20000000800 */
[----:B------:R-:W-:Y:S01]  /*125c0*/  FADD.FTZ R2, R224, R2 ;  /* 0x00000002e0027221 */ /* 0x000fe20000010000 */
[----:B-1----:R-:W-:Y:S03]  /*125d0*/  HMMA.16816.F32 R24, R20, R32, RZ ;  /* 0x000000201418723c */ /* 0x002fe600000018ff */
[----:B------:R-:W-:-:S03]  /*125e0*/  FADD.FTZ R2, R226, R2 ;  /* 0x00000002e2027221 */ /* 0x000fc60000010000 */
[----:B------:R-:W-:Y:S01]  /*125f0*/  MUFU.EX2 R190, R40 ;  /* 0x0000002800be7308 */ /* 0x000fe20000000800 */
[----:B------:R-:W-:Y:S01]  /*12600*/  FADD.FTZ R2, R70, R2 ;  /* 0x0000000246027221 */ /* 0x000fe20000010000 */
[----:B------:R-:W-:Y:S06]  /*12610*/  HMMA.16816.F32 R4, R16, R32, RZ ;  /* 0x000000201004723c */ /* 0x000fec00000018ff */
[----:B------:R-:W-:Y:S01]  /*12620*/  MUFU.EX2 R187, R29 ;  /* 0x0000001d00bb7308 */ /* 0x000fe20000000800 */
[----:B---3--:R-:W-:-:S04]  /*12630*/  FADD.FTZ R2, R161, R2 ;  /* 0x00000002a1027221 */ /* 0x008fc80000010000 */
[----:B------:R-:W-:-:S03]  /*12640*/  FADD.FTZ R2, R186, R2 ;  /* 0x00000002ba027221 */ /* 0x000fc60000010000 */
[----:B------:R-:W-:Y:S01]  /*12650*/  MUFU.EX2 R189, R28 ;  /* 0x0000001c00bd7308 */ /* 0x000fe20000000800 */
[----:B------:R-:W-:Y:S01]  /*12660*/  FADD.FTZ R2, R211, R2 ;  /* 0x00000002d3027221 */ /* 0x000fe20000010000 */
        /* <DEDUP_REMOVED lines=22> */
[----:B------:R-:W-:Y:S04]  /*127d0*/  MUFU.EX2 R71, R169 ;  /* 0x000000a900477308 */ /* 0x000fe80000000800 */
[----:B---3--:R-:W-:Y:S01]  /*127e0*/  HMMA.16816.F32 R108, R8, R4, R52 ;  /* 0x00000004086c723c */ /* 0x008fe20000001834 */
[----:B-1----:R-:W-:-:S03]  /*127f0*/  FADD.FTZ R0, R25, R0 ;  /* 0x0000000019007221 */ /* 0x002fc60000010000 */
[----:B------:R-:W-:Y:S01]  /*12800*/  MUFU.EX2 R69, R163 ;  /* 0x000000a300457308 */ /* 0x000fe20000000800 */
[----:B------:R-:W-:-:S03]  /*12810*/  FADD.FTZ R0, R159, R0 ;  /* 0x000000009f007221 */ /* 0x000fc60000010000 */
[----:B------:R-:W-:Y:S01]  /*12820*/  HMMA.16816.F32 R52, R16, R50, RZ ;  /* 0x000000321034723c */ /* 0x000fe200000018ff */
[----:B------:R-:W-:-:S04]  /*12830*/  FADD.FTZ R0, R160, R0 ;  /* 0x00000000a0007221 */ /* 0x000fc80000010000 */
[----:B------:R-:W-:-:S03]  /*12840*/  FADD.FTZ R0, R191, R0 ;  /* 0x00000000bf007221 */ /* 0x000fc60000010000 */
        /* <DEDUP_REMOVED lines=17> */
[C---:B------:R-:W-:Y:S01]  /*12960*/  HMMA.16816.F32 R72, R8.reuse, R38, R52 ;  /* 0x000000260848723c */ /* 0x040fe20000001834 */
[----:B------:R-:W-:Y:S01]  /*12970*/  MUFU.EX2 R27, R166 ;  /* 0x000000a6001b7308 */ /* 0x000fe20000000800 */
[----:B---3--:R-:W-:Y:S11]  /*12980*/  F2FP.PACK_AB R5, R157, R26 ;  /* 0x0000001a9d05723e */ /* 0x008ff600000000ff */
        /* <DEDUP_REMOVED lines=15> */
[----:B------:R-:W-:Y:S01]  /*12a80*/  MUFU.EX2 R180, R145 ;  /* 0x0000009100b47308 */ /* 0x000fe20000000800 */
[----:B------:R-:W-:Y:S02]  /*12a90*/  IADD3 R214, R230, -0x2, RZ ;  /* 0xfffffffee6d67810 */ /* 0x000fe40007ffe0ff */
[----:B------:R-:W-:-:S03]  /*12aa0*/  FADD.FTZ R3, R218, R3 ;  /* 0x00000003da037221 */ /* 0x000fc60000010000 */
[----:B------:R-:W-:Y:S01]  /*12ab0*/  HMMA.16816.F32 R104, R4, R14, R56 ;  /* 0x0000000e0468723c */ /* 0x000fe20000001838 */
[----:B------:R-:W-:Y:S01]  /*12ac0*/  FADD.FTZ R3, R225, R3 ;  /* 0x00000003e1037221 */ /* 0x000fe20000010000 */
[----:B------:R-:W-:Y:S03]  /*12ad0*/  MUFU.EX2 R90, R155 ;  /* 0x0000009b005a7308 */ /* 0x000fe60000000800 */
[----:B------:R-:W-:-:S03]  /*12ae0*/  FADD.FTZ R3, R26, R3 ;  /* 0x000000031a037221 */ /* 0x000fc60000010000 */
[----:B------:R-:W-:Y:S01]  /*12af0*/  HMMA.16816.F32 R124, R4, R12, R132 ;  /* 0x0000000c047c723c */ /* 0x000fe20000001884 */
[----:B------:R-:W-:Y:S01]  /*12b00*/  FADD.FTZ R3, R157, R3 ;  /* 0x000000039d037221 */ /* 0x000fe20000010000 */
[----:B------:R-:W1:Y:S03]  /*12b10*/  MUFU.EX2 R70, R171 ;  /* 0x000000ab00467308 */ /* 0x000e660000000800 */
[----:B------:R-:W-:-:S03]  /*12b20*/  FADD.FTZ R3, R187, R3 ;  /* 0x00000003bb037221 */ /* 0x000fc60000010000 */
[----:B------:R-:W-:Y:S01]  /*12b30*/  HMMA.16816.F32 R56, R8, R14, R48 ;  /* 0x0000000e0838723c */ /* 0x000fe20000001830 */
[----:B------:R-:W3:Y:S01]  /*12b40*/  LDSM.16.MT88.4 R12, [R197+0x1000] ;  /* 0x00100000c50c783b */ /* 0x000ee20000004200 */
[----:B------:R-:W-:Y:S01]  /*12b50*/  MUFU.EX2 R25, R176 ;  /* 0x000000b000197308 */ /* 0x000fe20000000800 */
[----:B------:R-:W-:-:S04]  /*12b60*/  FADD.FTZ R3, R189, R3 ;  /* 0x00000003bd037221 */ /* 0x000fc80000010000 */
[----:B------:R-:W-:-:S03]  /*12b70*/  FADD.FTZ R3, R84, R3 ;  /* 0x0000000354037221 */ /* 0x000fc60000010000 */
[----:B------:R-:W-:Y:S01]  /*12b80*/  MUFU.EX2 R26, R172 ;  /* 0x000000ac001a7308 */ /* 0x000fe20000000800 */
[----:B-1----:R-:W-:Y:S01]  /*12b90*/  F2FP.PACK_AB R163, R70, R27 ;  /* 0x0000001b46a3723e */ /* 0x002fe200000000ff */
[----:B------:R-:W-:-:S04]  /*12ba0*/  FADD.FTZ R3, R94, R3 ;  /* 0x000000035e037221 */ /* 0x000fc80000010000 */
[----:B------:R-:W-:Y:S01]  /*12bb0*/  FADD.FTZ R3, R93, R3 ;  /* 0x000000035d037221 */ /* 0x000fe20000010000 */
[-C--:B---3--:R-:W-:Y:S08]  /*12bc0*/  HMMA.16816.F32 R52, R8, R12.reuse, R140 ;  /* 0x0000000c0834723c */ /* 0x088ff0000000188c */
        /* <DEDUP_REMOVED lines=10> */
[C---:B-1----:R-:W-:Y:S01]  /*12c70*/  HMMA.16816.F32 R60, R4.reuse, R12, R108 ;  /* 0x0000000c043c723c */ /* 0x042fe2000000186c */
[----:B------:R-:W1:Y:S07]  /*12c80*/  MUFU.EX2 R109, R149 ;  /* 0x00000095006d7308 */ /* 0x000e6e0000000800 */
[----:B------:R-:W-:Y:S01]  /*12c90*/  HMMA.16816.F32 R40, R4, R14, R80 ;  /* 0x0000000e0428723c */ /* 0x000fe20000001850 */
[----:B------:R-:W3:Y:S06]  /*12ca0*/  MUFU.EX2 R108, R92 ;  /* 0x0000005c006c7308 */ /* 0x000eec0000000800 */
[----:B------:R-:W-:Y:S01]  /*12cb0*/  FADD.FTZ R4, R217, R16 ;  /* 0x00000010d9047221 */ /* 0x000fe20000010000 */
[C---:B------:R-:W-:Y:S01]  /*12cc0*/  HMMA.16816.F32 R36, R8.reuse, R12, R112 ;  /* 0x0000000c0824723c */ /* 0x040fe20000001870 */
[----:B------:R-:W4:Y:S01]  /*12cd0*/  LDSM.16.MT88.4 R16, [R197+0x1800] ;  /* 0x00180000c510783b */ /* 0x000f220000004200 */
[----:B------:R-:W-:Y:S01]  /*12ce0*/  MUFU.EX2 R92, R154 ;  /* 0x0000009a005c7308 */ /* 0x000fe20000000800 */
[----:B------:R-:W-:Y:S01]  /*12cf0*/  FADD.FTZ R24, R219, R4 ;  /* 0x00000004db187221 */ /* 0x000fe20000010000 */
[----:B-1----:R-:W-:Y:S01]  /*12d00*/  F2FP.PACK_AB R4, R183, R109 ;  /* 0x0000006db704723e */ /* 0x002fe200000000ff */
[----:B------:R-:W-:Y:S01]  /*12d10*/  LDSM.16.MT88.4 R112, [R197+0x2000] ;  /* 0x00200000c570783b */ /* 0x000fe20000004200 */
[----:B------:R-:W-:Y:S01]  /*12d20*/  F2FP.PACK_AB R6, R185, R184 ;  /* 0x000000b8b906723e */ /* 0x000fe200000000ff */
[----:B------:R-:W-:Y:S01]  /*12d30*/  FADD.FTZ R24, R227, R24 ;  /* 0x00000018e3187221 */ /* 0x000fe20000010000 */
[----:B------:R-:W-:Y:S01]  /*12d40*/  HMMA.16816.F32 R28, R8, R14, R20 ;  /* 0x0000000e081c723c */ /* 0x000fe20000001814 */
[----:B------:R-:W1:Y:S01]  /*12d50*/  LDSM.16.MT88.4 R20, [R193+0x1800] ;  /* 0x00180000c114783b */ /* 0x000e620000004200 */
[----:B---3--:R-:W-:Y:S01]  /*12d60*/  F2FP.PACK_AB R5, R181, R108 ;  /* 0x0000006cb505723e */ /* 0x008fe200000000ff */
[----:B------:R-:W3:Y:S01]  /*12d70*/  MUFU.EX2 R81, R165 ;  /* 0x000000a500517308 */ /* 0x000ee20000000800 */
[----:B------:R-:W-:Y:S01]  /*12d80*/  F2FP.PACK_AB R7, R182, R180 ;  /* 0x000000b4b607723e */ /* 0x000fe200000000ff */
[----:B------:R-:W5:Y:S04]  /*12d90*/  LDSM.16.MT88.4 R12, [R194+0x1800] ;  /* 0x00180000c20c783b */ /* 0x000f680000004200 */
[----:B------:R-:W2:Y:S02]  /*12da0*/  LDSM.16.MT88.4 R8, [R196+0x1800] ;  /* 0x00180000c408783b */ /* 0x000ea40000004200 */
[----:B------:R-:W-:Y:S08]  /*12db0*/  MUFU.EX2 R82, R168 ;  /* 0x000000a800527308 */ /* 0x000ff00000000800 */
[----:B------:R-:W-:Y:S01]  /*12dc0*/  MUFU.EX2 R83, R167 ;  /* 0x000000a700537308 */ /* 0x000fe20000000800 */
[----:B---3--:R-:W-:-:S07]  /*12dd0*/  F2FP.PACK_AB R160, R71, R81 ;  /* 0x0000005147a0723e */ /* 0x008fce00000000ff */
[----:B------:R-:W3:Y:S01]  /*12de0*/  MUFU.EX2 R80, R162 ;  /* 0x000000a200507308 */ /* 0x000ee20000000800 */
[C---:B----4-:R-:W-:Y:S08]  /*12df0*/  HMMA.16816.F32 R52, R4.reuse, R16, R52 ;  /* 0x000000100434723c */ /* 0x050ff00000001834 */
[----:B-1----:R-:W-:Y:S01]  /*12e00*/  HMMA.16816.F32 R64, R4, R20, R64 ;  /* 0x000000140440723c */ /* 0x002fe20000001840 */
[----:B---3--:R-:W-:-:S02]  /*12e10*/  F2FP.PACK_AB R161, R80, R69 ;  /* 0x0000004550a1723e */ /* 0x008fc400000000ff */
[----:B------:R-:W-:-:S05]  /*12e20*/  F2FP.PACK_AB R162, R83, R82 ;  /* 0x0000005253a2723e */ /* 0x000fca00000000ff */
[C---:B------:R-:W-:Y:S08]  /*12e30*/  HMMA.16816.F32 R56, R4.reuse, R22, R56 ;  /* 0x000000160438723c */ /* 0x040ff00000001838 */
[C---:B------:R-:W-:Y:S08]  /*12e40*/  HMMA.16816.F32 R48, R4.reuse, R18, R48 ;  /* 0x000000120430723c */ /* 0x040ff00000001830 */
[C---:B-----5:R-:W-:Y:S08]  /*12e50*/  HMMA.16816.F32 R44, R4.reuse, R12, R44 ;  /* 0x0000000c042c723c */ /* 0x060ff0000000182c */
[C---:B------:R-:W-:Y:S08]  /*12e60*/  HMMA.16816.F32 R32, R4.reuse, R14, R32 ;  /* 0x0000000e0420723c */ /* 0x040ff00000001820 */
[C---:B--2---:R-:W-:Y:S08]  /*12e70*/  HMMA.16816.F32 R36, R4.reuse, R8, R36 ;  /* 0x000000080424723c */ /* 0x044ff00000001824 */
        /* <DEDUP_REMOVED lines=23> */
[----:B------:R-:W-:Y:S01]  /*12ff0*/  HMMA.16816.F32 R132, R160, R120, R64 ;  /* 0x00000078a084723c */ /* 0x000fe20000001840 */
[----:B------:R-:W-:Y:S01]  /*13000*/  FADD.FTZ R5, R109, R2 ;  /* 0x000000026d057221 */ /* 0x000fe20000010000 */
[----:B------:R-:W2:Y:S01]  /*13010*/  MUFU.EX2 R14, R174 ;  /* 0x000000ae000e7308 */ /* 0x000ea20000000800 */
[----:B------:R-:W-:Y:S02]  /*13020*/  FADD.FTZ R4, R158, R4 ;  /* 0x000000049e047221 */ /* 0x000fe40000010000 */
[----:B------:R-:W-:-:S03]  /*13030*/  @P1 IMAD.HI.U32 R2, R231, c[0x0][0x2c8], RZ ;  /* 0x0000b200e7021a27 */ /* 0x000fc600078e00ff */
[C---:B------:R-:W-:Y:S01]  /*13040*/  HMMA.16816.F32 R136, R160.reuse, R122, R56 ;  /* 0x0000007aa088723c */ /* 0x040fe20000001838 */
[----:B------:R-:W-:Y:S01]  /*13050*/  FADD.FTZ R4, R188, R4 ;  /* 0x00000004bc047221 */ /* 0x000fe20000010000 */
[----:B------:R-:W5:Y:S01]  /*13060*/  MUFU.EX2 R24, R173 ;  /* 0x000000ad00187308 */ /* 0x000f620000000800 */
[----:B------:R-:W-:Y:S01]  /*13070*/  FADD.FTZ R6, R108, R0 ;  /* 0x000000006c067221 */ /* 0x000fe20000010000 */
[----:B------:R-:W-:Y:S01]  /*13080*/  MOV R0, R231 ;  /* 0x000000e700007202 */ /* 0x000fe20000000f00 */
[----:B------:R-:W-:Y:S01]  /*13090*/  FADD.FTZ R4, R190, R4 ;  /* 0x00000004be047221 */ /* 0x000fe20000010000 */
[----:B------:R-:W-:Y:S01]  /*130a0*/  @P1 SHF.R.U32.HI R0, RZ, c[0x0][0x2cc], R2 ;  /* 0x0000b300ff001a19 */ /* 0x000fe20000011602 */
[----:B------:R-:W-:Y:S01]  /*130b0*/  FADD.FTZ R5, R183, R5 ;  /* 0x00000005b7057221 */ /* 0x000fe20000010000 */
[----:B----4-:R-:W-:Y:S01]  /*130c0*/  F2FP.PACK_AB R96, R13, R7 ;  /* 0x000000070d60723e */ /* 0x010fe200000000ff */
[----:B------:R-:W-:Y:S01]  /*130d0*/  FADD.FTZ R6, R181, R6 ;  /* 0x00000006b5067221 */ /* 0x000fe20000010000 */
[----:B------:R-:W-:Y:S01]  /*130e0*/  IADD3 R2, R229, R0, RZ ;  /* 0x00000000e5027210 */ /* 0x000fe20007ffe0ff */
[----:B------:R-:W-:Y:S01]  /*130f0*/  FADD.FTZ R0, R90, R4 ;  /* 0x000000045a007221 */ /* 0x000fe20000010000 */
[----:B--2---:R-:W-:Y:S01]  /*13100*/  F2FP.PACK_AB R97, R14, R12 ;  /* 0x0000000c0e61723e */ /* 0x004fe200000000ff */
[----:B------:R-:W-:Y:S01]  /*13110*/  FADD.FTZ R5, R184, R5 ;  /* 0x00000005b8057221 */ /* 0x000fe20000010000 */
[----:B-1----:R-:W-:Y:S01]  /*13120*/  HMMA.16816.F32 R148, R160, R104, R44 ;  /* 0x00000068a094723c */ /* 0x002fe2000000182c */
[----:B------:R-:W-:-:S02]  /*13130*/  FADD.FTZ R0, R92, R0 ;  /* 0x000000005c007221 */ /* 0x000fc40000010000 */
[----:B------:R-:W-:Y:S01]  /*13140*/  FADD.FTZ R6, R180, R6 ;  /* 0x00000006b4067221 */ /* 0x000fe20000010000 */
[----:B-----5:R-:W-:Y:S01]  /*13150*/  F2FP.PACK_AB R99, R26, R24 ;  /* 0x000000181a63723e */ /* 0x020fe200000000ff */
        /* <DEDUP_REMOVED lines=16> */
[----:B------:R-:W-:Y:S01]  /*13260*/  MOV R16, c[0x0][0x32c] ;  /* 0x0000cb0000107a02 */ /* 0x000fe20000000f00 */
[----:B------:R-:W-:Y:S01]  /*13270*/  HMMA.16816.F32 R124, R96, R120, R124 ;  /* 0x00000078607c723c */ /* 0x000fe2000000187c */
[----:B------:R-:W-:Y:S02]  /*13280*/  FADD.FTZ R0, R82, R5 ;  /* 0x0000000552007221 */ /* 0x000fe40000010000 */
[----:B------:R-:W-:Y:S01]  /*13290*/  ISETP.GE.AND P0, PT, R16, 0x1, PT ;  /* 0x000000011000780c */ /* 0x000fe20003f06270 */
[----:B------:R-:W-:Y:S02]  /*132a0*/  FADD.FTZ R3, R24, R3 ;  /* 0x0000000318037221 */ /* 0x000fe40000010000 */
[----:B------:R-:W-:-:S02]  /*132b0*/  FADD.FTZ R5, R27, R6 ;  /* 0x000000061b057221 */ /* 0x000fc40000010000 */
[----:B------:R-:W-:Y:S01]  /*132c0*/  HMMA.16816.F32 R108, R96, R104, R76 ;  /* 0x00000068606c723c */ /* 0x000fe2000000184c */
[----:B------:R-:W-:Y:S02]  /*132d0*/  FADD.FTZ R4, R15, R4 ;  /* 0x000000040f047221 */ /* 0x000fe40000010000 */
[----:B------:R-:W-:Y:S01]  /*132e0*/  FADD.FTZ R247, R26, R3 ;  /* 0x000000031af77221 */ /* 0x000fe20000010000 */
[----:B------:R-:W-:Y:S01]  /*132f0*/  IADD3 R3, R2, c[0x0][0x328], RZ ;  /* 0x0000ca0002037a10 */ /* 0x000fe20007ffe0ff */
[----:B------:R-:W-:Y:S02]  /*13300*/  FADD.FTZ R229, R83, R0 ;  /* 0x0000000053e57221 */ /* 0x000fe40000010000 */
[----:B------:R-:W-:Y:S01]  /*13310*/  FADD.FTZ R227, R70, R5 ;  /* 0x0000000546e37221 */ /* 0x000fe20000010000 */
[----:B---3--:R-:W-:Y:S01]  /*13320*/  HMMA.16816.F32 R156, R160, R8, R36 ;  /* 0x00000008a09c723c */ /* 0x008fe20000001824 */
[----:B------:R-:W-:-:S07]  /*13330*/  FADD.FTZ R246, R25, R4 ;  /* 0x0000000419f67221 */ /* 0x000fce0000010000 */
        /* <DEDUP_REMOVED lines=17> */
.L_x_2969:
[----:B------:R-:W-:-:S04]  /*13450*/  MOV R2, 0x1 ;  /* 0x0000000100027802 */ /* 0x000fc80000000f00 */
[----:B------:R-:W-:-:S13]  /*13460*/  ISETP.NE.AND P0, PT, R2, c[0x0][0x32c], PT ;  /* 0x0000cb0002007a0c */ /* 0x000fda0003f05270 */
[----:B------:R-:W-:-:S05]  /*13470*/  @P0 IMAD.HI.U32 R2, R0, c[0x0][0x330], RZ ;  /* 0x0000cc0000020a27 */ /* 0x000fca00078e00ff */
[----:B------:R-:W-:Y:S02]  /*13480*/  @P0 SHF.R.U32.HI R0, RZ, c[0x0][0x334], R2 ;  /* 0x0000cd00ff000a19 */ /* 0x000fe40000011602 */
.L_x_2970:
[----:B------:R-:W-:Y:S05]  /*13490*/  BSYNC B0 ;  /* 0x0000000000007941 */ /* 0x000fea0003800000 */
.L_x_2968:
[----:B------:R-:W-:-:S05]  /*134a0*/  MOV R2, c[0x0][0x32c] ;  /* 0x0000cb0000027a02 */ /* 0x000fca0000000f00 */
[----:B------:R-:W-:-:S05]  /*134b0*/  IMAD R0, R0, R2, c[0x0][0x32c] ;  /* 0x0000cb0000007624 */ /* 0x000fca00078e0202 */
[----:B------:R-:W-:-:S04]  /*134c0*/  IMNMX R3, R3, R0, PT ;  /* 0x0000000003037217 */ /* 0x000fc80003800200 */
.L_x_2967:
        /* <DEDUP_REMOVED lines=11> */
.L_x_3002:
        /* <DEDUP_REMOVED lines=24> */
[----:B------:R-:W2:Y:S04]  /*13700*/  LDL.64 R6, [R1+0x20] ;  /* 0x0000200001067983 */ /* 0x000ea80000100a00 */
[----:B------:R-:W-:Y:S02]  /*13710*/  IMAD R0, R0, c[0x0][0x208], RZ ;  /* 0x0000820000007a24 */ /* 0x000fe400078e02ff */
[----:B------:R-:W3:Y:S02]  /*13720*/  LDL R5, [R1+0x28] ;  /* 0x0000280001057983 */ /* 0x000ee40000100800 */
[----:B------:R-:W-:Y:S04]  /*13730*/  IMAD R0, R216, c[0x0][0x20c], R0 ;  /* 0x00008300d8007a24 */ /* 0x000fe800078e0200 */
[----:B------:R-:W-:Y:S01]  /*13740*/  IMAD.IADD R3, R3, 0x1, R0 ;  /* 0x0000000103037824 */ /* 0x000fe200078e0200 */
[----:B------:R-:W-:Y:S03]  /*13750*/  SHF.R.S32.HI R0, RZ, 0x1f, R215 ;  /* 0x0000001fff007819 */ /* 0x000fe600000114d7 */
[C---:B------:R-:W-:Y:S04]  /*13760*/  IMAD.WIDE.U32 R2, R215.reuse, c[0x0][0x218], R2 ;  /* 0x00008600d7027a25 */ /* 0x040fe800078e0002 */
        /* <DEDUP_REMOVED lines=10> */
.L_x_3142:
[----:B------:R-:W-:-:S05]  /*13810*/  BRA.DIV ~URZ, `(.L_x_2975) ;  /* 0x00013d627f007947 */ /* 0x000fca000b800000 */
[----:B------:R-:W3:Y:S01]  /*13820*/  SHFL.IDX PT, R2, R0, RZ, 0x181f ;  /* 0x00181fff00027589 */ /* 0x000ee200000e0000 */
[----:B------:R-:W-:Y:S03]  /*13830*/  LOP3.LUT P2, RZ, R208, 0x100, RZ, 0xc0, !PT ;  /* 0x00000100d0ff7812 */ /* 0x000fe6000784c0ff */
        /* <DEDUP_REMOVED lines=20> */
.L_x_3143:
[----:B-1----:R-:W-:Y:S02]  /*13980*/  LOP3.LUT P1, RZ, R208, 0x100, RZ, 0xc0, !PT ;  /* 0x00000100d0ff7812 */ /* 0x002fe4000782c0ff */
[----:B----4-:R-:W-:Y:S05]  /*13990*/  IADD3 R2, P0, R0, R5, RZ ;  /* 0x0000000500027210 */ /* 0x010fea0007f1e0ff */
[----:B------:R-:W-:Y:S06]  /*139a0*/  IMAD.X R3, R4, 0x1, R6, P0 ;  /* 0x0000000104037824 */ /* 0x000fec00000e0606 */
[----:B------:R-:W-:Y:S01]  /*139b0*/  @!PT LDS RZ, [RZ] ;  /* 0x00000000fffff984 */ /* 0x000fe20000000800 */
[----:B------:R-:W-:Y:S01]  /*139c0*/  @!PT LDS RZ, [RZ] ;  /* 0x00000000fffff984 */ /* 0x000fe20000000800 */
[----:B------:R-:W-:Y:S01]  /*139d0*/  @!PT LDS RZ, [RZ] ;  /* 0x00000000fffff984 */ /* 0x000fe20000000800 */
[----:B------:R1:W-:Y:S02]  /*139e0*/  LDGSTS.E.BYPASS.LTC128B.128 [R210+0x2100], [R2.64], !P1 ;  /* 0x0210000002d27fae */ /* 0x0003e4000c901d48 */
.L_x_2973:
[----:B-1-34-:R-:W-:Y:S05]  /*139f0*/  BSYNC B0 ;  /* 0x0000000000007941 */ /* 0x01afea0003800000 */
.L_x_2972:
        /* <DEDUP_REMOVED lines=142> */
.L_x_3144:
[----:B------:R-:W-:-:S05]  /*142e0*/  BRA.DIV ~URZ, `(.L_x_2979) ;  /* 0x000137f27f007947 */ /* 0x000fca000b800000 */
[----:B------:R-:W3:Y:S01]  /*142f0*/  SHFL.IDX PT, R2, R0, RZ, 0x181f ;  /* 0x00181fff00027589 */ /* 0x000ee200000e0000 */
[----:B------:R-:W-:Y:S02]  /*14300*/  LOP3.LUT P1, RZ, R208, 0x100, RZ, 0xc0, !PT ;  /* 0x00000100d0ff7812 */ /* 0x000fe4000782c0ff */
[-C--:B---3--:R-:W-:Y:S05]  /*14310*/  IADD3 R2, P0, R2, R85.reuse, RZ ;  /* 0x0000005502027210 */ /* 0x088fea0007f1e0ff */
[--C-:B--2---:R-:W-:Y:S06]  /*14320*/  IMAD.X R3, R87, 0x1, R86.reuse, P0 ;  /* 0x0000000157037824 */ /* 0x104fec00000e0656 */
        /* <DEDUP_REMOVED lines=20> */
.L_x_3145:
[----:B----4-:R-:W-:Y:S02]  /*14470*/  LOP3.LUT P1, RZ, R208, 0x100, RZ, 0xc0, !PT ;  /* 0x00000100d0ff7812 */ /* 0x010fe4000782c0ff */
[----:B--2---:R-:W-:Y:S05]  /*14480*/  IADD3 R2, P0, R0, R85, RZ ;  /* 0x0000005500027210 */ /* 0x004fea0007f1e0ff */
[----:B-1----:R-:W-:Y:S06]  /*14490*/  IMAD.X R3, R84, 0x1, R86, P0 ;  /* 0x0000000154037824 */ /* 0x002fec00000e0656 */
[----:B------:R-:W-:Y:S01]  /*144a0*/  @!PT LDS RZ, [RZ] ;  /* 0x00000000fffff984 */ /* 0x000fe20000000800 */
[----:B------:R-:W-:Y:S01]  /*144b0*/  @!PT LDS RZ, [RZ] ;  /* 0x00000000fffff984 */ /* 0x000fe20000000800 */
[----:B------:R-:W-:Y:S01]  /*144c0*/  @!PT LDS RZ, [RZ] ;  /* 0x00000000fffff984 */ /* 0x000fe20000000800 */
[----:B------:R1:W-:Y:S02]  /*144d0*/  LDGSTS.E.BYPASS.LTC128B.128 [R210+0x4900], [R2.64], !P1 ;  /* 0x0490000002d27fae */ /* 0x0003e4000c901d48 */
.L_x_2977:
[----:B------:R-:W-:Y:S05]  /*144e0*/  BSYNC B0 ;  /* 0x0000000000007941 */ /* 0x000fea0003800000 */
.L_x_2976:
[----:B------:R-:W2:Y:S01]  /*144f0*/  LDL R84, [R1+0x44] ;  /* 0x0000440001547983 */ /* 0x000ea20000100800 */
[----:B------:R-:W-:Y:S01]  /*14500*/  IMAD.MOV.U32 R85, RZ, RZ, c[0x0][0x2c4] ;  /* 0x0000b100ff557624 */ /* 0x000fe200078e00ff */
[----:B------:R-:W-:Y:S02]  /*14510*/  LOP3.LUT R166, RZ, c[0x0][0x324], RZ, 0x33, !PT ;  /* 0x0000c900ffa67a12 */ /* 0x000fe400078e33ff */
[----:B------:R-:W2:Y:S02]  /*14520*/  LDL R0, [R1+0x4c] ;  /* 0x00004c0001007983 */ /* 0x000ea40000100800 */
[----:B------:R-:W-:Y:S02]  /*14530*/  ISETP.NE.AND P0, PT, R85, 0x1, PT ;  /* 0x000000015500780c */ /* 0x000fe40003f05270 */
[----:B-1----:R-:W3:Y:S04]  /*14540*/  LDL R3, [R1+0x4] ;  /* 0x0000040001037983 */ /* 0x002ee80000100800 */
[----:B------:R-:W4:Y:S04]  /*14550*/  LDL R2, [R1] ;  /* 0x0000000001027983 */ /* 0x000f280000100800 */
[----:B------:R-:W0:Y:S01]  /*14560*/  LDGDEPBAR ;  /* 0x00000000000079af */ /* 0x000e220000000000 */
[----:B--2---:R-:W-:Y:S02]  /*14570*/  IMAD.IADD R164, R0, 0x1, R84 ;  /* 0x0000000100a47824 */ /* 0x004fe400078e0254 */
[----:B------:R-:W-:Y:S02]  /*14580*/  IMAD R84, R214, -0x50, RZ ;  /* 0xffffffb0d6547824 */ /* 0x000fe400078e02ff */
[----:B------:R-:W-:Y:S05]  /*14590*/  @P0 IMAD.HI.U32 R0, R164, c[0x0][0x2c8], RZ ;  /* 0x0000b200a4000a27 */ /* 0x000fea00078e00ff */
[----:B------:R-:W-:Y:S02]  /*145a0*/  @P0 SHF.R.U32.HI R164, RZ, c[0x0][0x2cc], R0 ;  /* 0x0000b300ffa40a19 */ /* 0x000fe40000011600 */
[----:B---3--:R-:W-:Y:S04]  /*145b0*/  IADD3 R0, -R3, 0x1, R84 ;  /* 0x0000000103007810 */ /* 0x008fe80007ffe154 */
[----:B----4-:R-:W-:Y:S04]  /*145c0*/  IADD3 R85, -R252, R0, R2 ;  /* 0x00000000fc557210 */ /* 0x010fe80007ffe102 */
[----:B------:R-:W-:Y:S01]  /*145d0*/  IADD3 R165, R85, c[0x0][0x328], RZ ;  /* 0x0000ca0055a57a10 */ /* 0x000fe20007ffe0ff */
[----:B------:R-:W-:-:S05]  /*145e0*/  BRA.DIV ~URZ, `(.L_x_2980) ;  /* 0x000139e27f007947 */ /* 0x000fca000b800000 */
[----:B------:R1:W2:Y:S02]  /*145f0*/  SHFL.IDX PT, R0, R164, RZ, 0x1c1f ;  /* 0x001c1fffa4007589 */ /* 0x0002a400000e0000 */
.L_x_3146:
[-C--:B--2---:R-:W-:Y:S01]  /*14600*/  IADD3 R87, R165, R0.reuse, RZ ;  /* 0x00000000a5577210 */ /* 0x084fe20007ffe0ff */
[----:B------:R-:W-:Y:S02]  /*14610*/  IMAD.MOV.U32 R2, RZ, RZ, c[0x0][0x32c] ;  /* 0x0000cb00ff027624 */ /* 0x000fe400078e00ff */
[----:B------:R-:W-:Y:S03]  /*14620*/  IMAD.IADD R166, R166, 0x1, R85 ;  /* 0x00000001a6a67824 */ /* 0x000fe600078e0255 */
[----:B------:R-:W-:Y:S02]  /*14630*/  ISETP.GE.AND P0, PT, R2, 0x1, PT ;  /* 0x000000010200780c */ /* 0x000fe40003f06270 */
[----:B------:R-:W-:Y:S11]  /*14640*/  IADD3 R85, R166, R0, RZ ;  /* 0x00000000a6557210 */ /* 0x000ff60007ffe0ff */
[----:B------:R-:W-:-:S05]  /*14650*/  @!P0 BRA `(.L_x_2981) ;  /* 0x000001a000008947 */ /* 0x000fca0003800000 */
[----:B------:R-:W2:Y:S01]  /*14660*/  LDL R2, [R1] ;  /* 0x0000000001027983 */ /* 0x000ea20000100800 */
[----:B------:R-:W-:Y:S01]  /*14670*/  BSSY B0, `(.L_x_2982) ;  /* 0x0000012000007945 */ /* 0x000fe20003800000 */
[----:B--2---:R-:W-:Y:S04]  /*14680*/  IADD3 R0, -R252, R2, R0 ;  /* 0x00000002fc007210 */ /* 0x004fe80007ffe100 */
        /* <DEDUP_REMOVED lines=11> */
.L_x_2983:
[----:B------:R-:W-:Y:S04]  /*14740*/  MOV R2, c[0x0][0x32c] ;  /* 0x0000cb0000027a02 */ /* 0x000fe80000000f00 */
[----:B------:R-:W-:Y:S11]  /*14750*/  ISETP.NE.AND P0, PT, R2, 0x1, PT ;  /* 0x000000010200780c */ /* 0x000ff60003f05270 */
[----:B------:R-:W-:Y:S02]  /*14760*/  @!UPT UIADD3 URZ, URZ, URZ, URZ ;  /* 0x0000003f3f3ff290 */ /* 0x000fe4000fffe03f */
[----:B------:R-:W-:Y:S05]  /*14770*/  @P0 IMAD.HI.U32 R2, R0, c[0x0][0x330], RZ ;  /* 0x0000cc0000020a27 */ /* 0x000fea00078e00ff */
[----:B------:R-:W-:Y:S02]  /*14780*/  @P0 SHF.R.U32.HI R0, RZ, c[0x0][0x334], R2 ;  /* 0x0000cd00ff000a19 */ /* 0x000fe40000011602 */
.L_x_2984:
[----:B------:R-:W-:Y:S05]  /*14790*/  BSYNC B0 ;  /* 0x0000000000007941 */ /* 0x000fea0003800000 */
.L_x_2982:
[----:B------:R-:W2:Y:S02]  /*147a0*/  LDL R2, [R1+0x4] ;  /* 0x0000040001027983 */ /* 0x000ea40000100800 */
[----:B--2---:R-:W-:Y:S04]  /*147b0*/  IMAD.IADD R2, R84, 0x1, -R2 ;  /* 0x0000000154027824 */ /* 0x004fe800078e0a02 */
[----:B------:R-:W-:Y:S05]  /*147c0*/  IMAD R0, R0, c[0x0][0x32c], R2 ;  /* 0x0000cb0000007a24 */ /* 0x000fea00078e0202 */
[----:B------:R-:W-:Y:S02]  /*147d0*/  IMNMX R85, R85, R0, !PT ;  /* 0x0000000055557217 */ /* 0x000fe40007800200 */
[----:B------:R-:W-:Y:S04]  /*147e0*/  IADD3 R0, R0, c[0x0][0x32c], RZ ;  /* 0x0000cb0000007a10 */ /* 0x000fe80007ffe0ff */
[----:B------:R-:W-:Y:S02]  /*147f0*/  IMNMX R87, R87, R0, PT ;  /* 0x0000000057577217 */ /* 0x000fe40003800200 */
.L_x_2981:
[----:B------:R-:W-:-:S05]  /*14800*/  BRA.DIV ~URZ, `(.L_x_2985) ;  /* 0x000138327f007947 */ /* 0x000fca000b800000 */
[----:B------:R2:W3:Y:S02]  /*14810*/  SHFL.IDX PT, R2, R164, 0x1, 0x1c1f ;  /* 0x003c1f00a4027f89 */ /* 0x0004e400000e0000 */
.L_x_3147:
[----:B---3--:R-:W-:Y:S01]  /*14820*/  IADD3 R86, R165, R2, RZ ;  /* 0x00000002a5567210 */ /* 0x008fe20007ffe0ff */
[----:B------:R-:W-:Y:S05]  /*14830*/  IMAD.MOV.U32 R0, RZ, RZ, c[0x0][0x32c] ;  /* 0x0000cb00ff007624 */ /* 0x000fea00078e00ff */
[----:B------:R-:W-:Y:S01]  /*14840*/  ISETP.GE.AND P0, PT, R0, 0x1, PT ;  /* 0x000000010000780c */ /* 0x000fe20003f06270 */
[----:B------:R-:W-:Y:S11]  /*14850*/  IMAD.IADD R0, R166, 0x1, R2 ;  /* 0x00000001a6007824 */ /* 0x000ff600078e0202 */
[----:B------:R-:W-:Y:S01]  /*14860*/  @!UPT UIADD3 URZ, URZ, URZ, URZ ;  /* 0x0000003f3f3ff290 */ /* 0x000fe2000fffe03f */
[----:B------:R-:W-:-:S05]  /*14870*/  @!P0 BRA `(.L_x_2986) ;  /* 0x000001a000008947 */ /* 0x000fca0003800000 */
[----:B------:R-:W3:Y:S01]  /*14880*/  LDL R3, [R1] ;  /* 0x0000000001037983 */ /* 0x000ee20000100800 */
[----:B------:R-:W-:Y:S01]  /*14890*/  BSSY B0, `(.L_x_2987) ;  /* 0x0000012000007945 */ /* 0x000fe20003800000 */
[----:B---3--:R-:W-:Y:S04]  /*148a0*/  IADD3 R2, -R252, R3, R2 ;  /* 0x00000003fc027210 */ /* 0x008fe80007ffe102 */
        /* <DEDUP_REMOVED lines=11> */
.L_x_2988:
[----:B------:R-:W-:Y:S04]  /*14960*/  MOV R3, c[0x0][0x32c] ;  /* 0x0000cb0000037a02 */ /* 0x000fe80000000f00 */
[----:B------:R-:W-:Y:S11]  /*14970*/  ISETP.NE.AND P0, PT, R3, 0x1, PT ;  /* 0x000000010300780c */ /* 0x000ff60003f05270 */
[----:B------:R-:W-:Y:S02]  /*14980*/  @!UPT UIADD3 URZ, URZ, URZ, URZ ;  /* 0x0000003f3f3ff290 */ /* 0x000fe4000fffe03f */
[----:B------:R-:W-:Y:S05]  /*14990*/  @P0 IMAD.HI.U32 R3, R2, c[0x0][0x330], RZ ;  /* 0x0000cc0002030a27 */ /* 0x000fea00078e00ff */
[----:B------:R-:W-:Y:S02]  /*149a0*/  @P0 SHF.R.U32.HI R2, RZ, c[0x0][0x334], R3 ;  /* 0x0000cd00ff020a19 */ /* 0x000fe40000011603 */
.L_x_2989:
[----:B------:R-:W-:Y:S05]  /*149b0*/  BSYNC B0 ;  /* 0x0000000000007941 */ /* 0x000fea0003800000 */
.L_x_2987:
[----:B------:R-:W3:Y:S02]  /*149c0*/  LDL R3, [R1+0x4] ;  /* 0x0000040001037983 */ /* 0x000ee40000100800 */
[----:B---3--:R-:W-:Y:S04]  /*149d0*/  IMAD.IADD R3, R84, 0x1, -R3 ;  /* 0x0000000154037824 */ /* 0x008fe800078e0a03 */
[----:B------:R-:W-:Y:S05]  /*149e0*/  IMAD R2, R2, c[0x0][0x32c], R3 ;  /* 0x0000cb0002027a24 */ /* 0x000fea00078e0203 */
[----:B------:R-:W-:Y:S02]  /*149f0*/  IMNMX R0, R0, R2, !PT ;  /* 0x0000000200007217 */ /* 0x000fe40007800200 */
[----:B------:R-:W-:Y:S04]  /*14a00*/  IADD3 R2, R2, c[0x0][0x32c], RZ ;  /* 0x0000cb0002027a10 */ /* 0x000fe80007ffe0ff */
[----:B------:R-:W-:Y:S02]  /*14a10*/  IMNMX R86, R86, R2, PT ;  /* 0x0000000256567217 */ /* 0x000fe40003800200 */
.L_x_2986:
[----:B------:R-:W-:-:S05]  /*14a20*/  BRA.DIV ~URZ, `(.L_x_2990) ;  /* 0x000136827f007947 */ /* 0x000fca000b800000 */
[----:B------:R3:W4:Y:S02]  /*14a30*/  SHFL.IDX PT, R94, R164, 0x2, 0x1c1f ;  /* 0x005c1f00a45e7f89 */ /* 0x00072400000e0000 */
.L_x_3148:
[----:B----4-:R-:W-:Y:S01]  /*14a40*/  IADD3 R3, R165, R94, RZ ;  /* 0x0000005ea5037210 */ /* 0x010fe20007ffe0ff */
[----:B------:R-:W-:Y:S05]  /*14a50*/  IMAD.MOV.U32 R2, RZ, RZ, c[0x0][0x32c] ;  /* 0x0000cb00ff027624 */ /* 0x000fea00078e00ff */
[----:B------:R-:W-:Y:S01]  /*14a60*/  ISETP.GE.AND P0, PT, R2, 0x1, PT ;  /* 0x000000010200780c */ /* 0x000fe20003f06270 */
[----:B------:R-:W-:Y:S11]  /*14a70*/  IMAD.IADD R2, R166, 0x1, R94 ;  /* 0x00000001a6027824 */ /* 0x000ff600078e025e */
[----:B------:R-:W-:Y:S01]  /*14a80*/  @!UPT UIADD3 URZ, URZ, URZ, URZ ;  /* 0x0000003f3f3ff290 */ /* 0x000fe2000fffe03f */
[----:B------:R-:W-:-:S05]  /*14a90*/  @!P0 BRA `(.L_x_2991) ;  /* 0x000001a000008947 */ /* 0x000fca0003800000 */
[----:B------:R-:W4:Y:S01]  /*14aa0*/  LDL R167, [R1] ;  /* 0x0000000001a77983 */ /* 0x000f220000100800 */
[----:B------:R-:W-:Y:S01]  /*14ab0*/  BSSY B0, `(.L_x_2992) ;  /* 0x0000012000007945 */ /* 0x000fe20003800000 */
[----:B----4-:R-:W-:Y:S04]  /*14ac0*/  IADD3 R94, -R252, R167, R94 ;  /* 0x000000a7fc5e7210 */ /* 0x010fe80007ffe15e */
        /* <DEDUP_REMOVED lines=11> */
.L_x_2993:
[----:B------:R-:W-:Y:S04]  /*14b80*/  MOV R167, c[0x0][0x32c] ;  /* 0x0000cb0000a77a02 */ /* 0x000fe80000000f00 */
[----:B------:R-:W-:Y:S11]  /*14b90*/  ISETP.NE.AND P0, PT, R167, 0x1, PT ;  /* 0x00000001a700780c */ /* 0x000ff60003f05270 */
[----:B------:R-:W-:Y:S02]  /*14ba0*/  @!UPT UIADD3 URZ, URZ, URZ, URZ ;  /* 0x0000003f3f3ff290 */ /* 0x000fe4000fffe03f */
[----:B------:R-:W-:Y:S05]  /*14bb0*/  @P0 IMAD.HI.U32 R167, R94, c[0x0][0x330], RZ ;  /* 0x0000cc005ea70a27 */ /* 0x000fea00078e00ff */
[----:B------:R-:W-:Y:S02]  /*14bc0*/  @P0 SHF.R.U32.HI R94, RZ, c[0x0][0x334], R167 ;  /* 0x0000cd00ff5e0a19 */ /* 0x000fe400000116a7 */
.L_x_2994:
[----:B------:R-:W-:Y:S05]  /*14bd0*/  BSYNC B0 ;  /* 0x0000000000007941 */ /* 0x000fea0003800000 */
.L_x_2992:
[----:B------:R-:W4:Y:S02]  /*14be0*/  LDL R167, [R1+0x4] ;  /* 0x0000040001a77983 */ /* 0x000f240000100800 */
[----:B----4-:R-:W-:Y:S04]  /*14bf0*/  IMAD.IADD R167, R84, 0x1, -R167 ;  /* 0x0000000154a77824 */ /* 0x010fe800078e0aa7 */
[----:B------:R-:W-:Y:S05]  /*14c00*/  IMAD R94, R94, c[0x0][0x32c], R167 ;  /* 0x0000cb005e5e7a24 */ /* 0x000fea00078e02a7 */
[----:B------:R-:W-:Y:S02]  /*14c10*/  IMNMX R2, R2, R94, !PT ;  /* 0x0000005e02027217 */ /* 0x000fe40007800200 */
[----:B------:R-:W-:Y:S04]  /*14c20*/  IADD3 R94, R94, c[0x0][0x32c], RZ ;  /* 0x0000cb005e5e7a10 */ /* 0x000fe80007ffe0ff */
[----:B------:R-:W-:Y:S02]  /*14c30*/  IMNMX R3, R3, R94, PT ;  /* 0x0000005e03037217 */ /* 0x000fe40003800200 */
.L_x_2991:
[C---:B------:R-:W-:Y:S02]  /*14c40*/  ISETP.GE.AND P0, PT, R84.reuse, 0x9, PT ;  /* 0x000000095400780c */ /* 0x040fe40003f06270 */
[----:B------:R-:W-:Y:S02]  /*14c50*/  ISETP.GE.AND P1, PT, R84, 0xa, PT ;  /* 0x0000000a5400780c */ /* 0x000fe40003f26270 */
[----:B------:R-:W-:Y:S02]  /*14c60*/  LOP3.LUT R208, R208, 0xfffffff7, RZ, 0xc0, !PT ;  /* 0xfffffff7d0d07812 */ /* 0x000fe400078ec0ff */
[C---:B------:R-:W-:Y:S02]  /*14c70*/  ISETP.GE.AND P3, PT, R84.reuse, 0x19, PT ;  /* 0x000000195400780c */ /* 0x040fe40003f66270 */
[C---:B------:R-:W-:Y:S02]  /*14c80*/  ISETP.GE.AND P5, PT, R84.reuse, 0x21, PT ;  /* 0x000000215400780c */ /* 0x040fe40003fa6270 */
[----:B------:R-:W-:Y:S02]  /*14c90*/  ISETP.GE.AND P6, PT, R84, 0x29, PT ;  /* 0x000000295400780c */ /* 0x000fe40003fc6270 */
[----:B------:R-:W-:Y:S02]  /*14ca0*/  LOP3.LUT R209, R209, 0xffffffbf, RZ, 0xc0, !PT ;  /* 0xffffffbfd1d17812 */ /* 0x000fe400078ec0ff */
[----:B------:R-:W-:Y:S02]  /*14cb0*/  @P0 LOP3.LUT R208, R208, 0x8, RZ, 0xfc, !PT ;  /* 0x00000008d0d00812 */ /* 0x000fe400078efcff */
[----:B------:R-:W-:Y:S02]  /*14cc0*/  ISETP.GT.AND P0, PT, R85, 0x8, !P0 ;  /* 0x000000085500780c */ /* 0x000fe40004704270 */
        /* <DEDUP_REMOVED lines=14> */
[----:B------:R-:W-:Y:S02]  /*14db0*/  ISETP.GT.AND P0, PT, R85, 0x11, !P1 ;  /* 0x000000115500780c */ /* 0x000fe40004f04270 */
[----:B------:R-:W-:Y:S07]  /*14dc0*/  FSEL R184, R20, -INF , !P2 ;  /* 0xff80000014b87808 */ /* 0x000fee0005000000 */
[----:B------:R-:W-:Y:S02]  /*14dd0*/  @P1 LOP3.LUT R208, R208, 0x10, RZ, 0xfc, !PT ;  /* 0x00000010d0d01812 */ /* 0x000fe400078efcff */
[----:B------:R-:W-:Y:S02]  /*14de0*/  ISETP.LT.OR P1, PT, R87, 0x12, P0 ;  /* 0x000000125700780c */ /* 0x000fe40000721670 */
[----:B------:R-:W-:Y:S02]  /*14df0*/  LOP3.LUT R208, R208, 0xffffffdf, RZ, 0xc0, !PT ;  /* 0xffffffdfd0d07812 */ /* 0x000fe400078ec0ff */
[----:B------:R-:W-:Y:S02]  /*14e00*/  ISETP.GT.AND P0, PT, R85, 0x18, !P3 ;  /* 0x000000185500780c */ /* 0x000fe40005f04270 */
[----:B------:R-:W-:Y:S02]  /*14e10*/  @P3 LOP3.LUT R208, R208, 0x20, RZ, 0xfc, !PT ;  /* 0x00000020d0d03812 */ /* 0x000fe400078efcff */
[----:B------:R-:W-:Y:S02]  /*14e20*/  ISETP.GE.AND P3, PT, R84, 0x1a, PT ;  /* 0x0000001a5400780c */ /* 0x000fe40003f66270 */
[----:B------:R-:W-:Y:S02]  /*14e30*/  LOP3.LUT R208, R208, 0xffffffbf, RZ, 0xc0, !PT ;  /* 0xffffffbfd0d07812 */ /* 0x000fe400078ec0ff */
[----:B------:R-:W-:Y:S02]  /*14e40*/  ISETP.LT.OR P4, PT, R87, 0x19, P0 ;  /* 0x000000195700780c */ /* 0x000fe40000781670 */
[----:B------:R-:W-:Y:S02]  /*14e50*/  ISETP.GT.AND P0, PT, R85, 0x19, !P3 ;  /* 0x000000195500780c */ /* 0x000fe40005f04270 */
[----:B------:R-:W-:Y:S02]  /*14e60*/  FSEL R183, R21, -INF , !P1 ;  /* 0xff80000015b77808 */ /* 0x000fe40004800000 */
[----:B------:R-:W-:Y:S03]  /*14e70*/  FSEL R180, R32, -INF , !P4 ;  /* 0xff80000020b47808 */ /* 0x000fe60006000000 */
[----:B------:R-:W-:Y:S02]  /*14e80*/  @P3 LOP3.LUT R208, R208, 0x40, RZ, 0xfc, !PT ;  /* 0x00000040d0d03812 */ /* 0x000fe400078efcff */
[----:B------:R-:W-:Y:S02]  /*14e90*/  ISETP.LT.OR P3, PT, R87, 0x1a, P0 ;  /* 0x0000001a5700780c */ /* 0x000fe40000761670 */
[----:B------:R-:W-:Y:S02]  /*14ea0*/  ISETP.GT.AND P0, PT, R85, 0x20, !P5 ;  /* 0x000000205500780c */ /* 0x000fe40006f04270 */
[----:B------:R-:W-:Y:S02]  /*14eb0*/  LOP3.LUT R208, R208, 0xffffff7f, RZ, 0xc0, !PT ;  /* 0xffffff7fd0d07812 */ /* 0x000fe400078ec0ff */
[----:B------:R-:W-:Y:S02]  /*14ec0*/  ISETP.LT.OR P0, PT, R87, 0x21, P0 ;  /* 0x000000215700780c */ /* 0x000fe40000701670 */
[----:B------:R-:W-:Y:S02]  /*14ed0*/  @P5 LOP3.LUT R208, R208, 0x80, RZ, 0xfc, !PT ;  /* 0x00000080d0d05812 */ /* 0x000fe400078efcff */
[----:B------:R-:W-:Y:S02]  /*14ee0*/  ISETP.GE.AND P5, PT, R84, 0x22, PT ;  /* 0x000000225400780c */ /* 0x000fe40003fa6270 */
[----:B------:R-:W-:Y:S02]  /*14ef0*/  LOP3.LUT R208, R208, 0xfffffdff, RZ, 0xc0, !PT ;  /* 0xfffffdffd0d07812 */ /* 0x000fe400078ec0ff */
[----:B------:R-:W-:Y:S02]  /*14f00*/  FSEL R179, R33, -INF , !P3 ;  /* 0xff80000021b37808 */ /* 0x000fe40005800000 */
[----:B------:R-:W-:Y:S04]  /*14f10*/  LOP3.LUT R208, R208, 0xfff7ffff, RZ, 0xc0, !PT ;  /* 0xfff7ffffd0d07812 */ /* 0x000fe800078ec0ff */
[----:B------:R-:W-:Y:S02]  /*14f20*/  @P0 LOP3.LUT R208, R208, 0x80000, RZ, 0xfc, !PT ;  /* 0x00080000d0d00812 */ /* 0x000fe400078efcff */
[----:B------:R-:W-:Y:S02]  /*14f30*/  ISETP.GT.AND P0, PT, R85, 0x21, !P5 ;  /* 0x000000215500780c */ /* 0x000fe40006f04270 */
        /* <DEDUP_REMOVED lines=14> */
[----:B------:R-:W-:Y:S02]  /*15020*/  ISETP.GE.AND P6, PT, R84, 0x31, PT ;  /* 0x000000315400780c */ /* 0x000fe40003fc6270 */
[----:B------:R-:W-:Y:S04]  /*15030*/  LOP3.LUT R208, R208, 0xffffefff, RZ, 0xc0, !PT ;  /* 0xffffefffd0d07812 */ /* 0x000fe800078ec0ff */
[----:B------:R-:W-:Y:S05]  /*15040*/  LOP3.LUT R208, R208, 0xffefffff, RZ, 0xc0, !PT ;  /* 0xffefffffd0d07812 */ /* 0x000fea00078ec0ff */
        /* <DEDUP_REMOVED lines=32> */
[----:B------:R-:W-:Y:S02]  /*15250*/  LOP3.LUT R208, R208, 0xfffbffff, RZ, 0xc0, !PT ;  /* 0xfffbffffd0d07812 */ /* 0x000fe400078ec0ff */
[----:B------:R-:W-:Y:S02]  /*15260*/  ISETP.GE.AND P6, PT, R84, 0x42, PT ;  /* 0x000000425400780c */ /* 0x000fe40003fc6270 */
[----:B------:R-:W-:Y:S07]  /*15270*/  LOP3.LUT R208, R208, 0xefffffff, RZ, 0xc0, !PT ;  /* 0xefffffffd0d07812 */ /* 0x000fee00078ec0ff */
[----:B------:R-:W-:Y:S02]  /*15280*/  @P0 LOP3.LUT R208, R208, 0x10000000, RZ, 0xfc, !PT ;  /* 0x10000000d0d00812 */ /* 0x000fe400078efcff */
[----:B------:R-:W-:Y:S02]  /*15290*/  ISETP.GT.AND P0, PT, R85, 0x41, !P6 ;  /* 0x000000415500780c */ /* 0x000fe40007704270 */
[----:B------:R-:W-:Y:S02]  /*152a0*/  @P6 LOP3.LUT R208, R208, 0x40000, RZ, 0xfc, !PT ;  /* 0x00040000d0d06812 */ /* 0x000fe400078efcff */
[----:B------:R-:W-:Y:S02]  /*152b0*/  ISETP.LT.OR P0, PT, R87, 0x42, P0 ;  /* 0x000000425700780c */ /* 0x000fe40000701670 */
[----:B------:R-:W-:Y:S02]  /*152c0*/  ISETP.GE.AND P6, PT, R84, 0x1, PT ;  /* 0x000000015400780c */ /* 0x000fe40003fc6270 */
[----:B------:R-:W-:Y:S09]  /*152d0*/  LOP3.LUT R208, R208, 0xf7ffffff, RZ, 0xc0, !PT ;  /* 0xf7ffffffd0d07812 */ /* 0x000ff200078ec0ff */
[----:B------:R-:W-:Y:S02]  /*152e0*/  @P0 LOP3.LUT R208, R208, 0x8000000, RZ, 0xfc, !PT ;  /* 0x08000000d0d00812 */ /* 0x000fe400078efcff */
[----:B------:R-:W-:Y:S02]  /*152f0*/  ISETP.GT.AND P0, PT, R85, RZ, !P6 ;  /* 0x000000ff5500720c */ /* 0x000fe40007704270 */
[----:B------:R-:W-:Y:S02]  /*15300*/  @P6 LOP3.LUT R209, R209, 0x40, RZ, 0xfc, !PT ;  /* 0x00000040d1d16812 */ /* 0x000fe400078efcff */
[----:B------:R-:W-:Y:S02]  /*15310*/  ISETP.LT.OR P0, PT, R87, 0x1, P0 ;  /* 0x000000015700780c */ /* 0x000fe40000701670 */
[----:B------:R-:W-:Y:S02]  /*15320*/  ISETP.GE.AND P6, PT, R84, 0x2, PT ;  /* 0x000000025400780c */ /* 0x000fe40003fc6270 */
[----:B------:R-:W-:Y:S02]  /*15330*/  LOP3.LUT R208, R208, 0xfffffffe, RZ, 0xc0, !PT ;  /* 0xfffffffed0d07812 */ /* 0x000fe400078ec0ff */
[----:B------:R-:W-:Y:S02]  /*15340*/  LOP3.LUT R209, R209, 0xffffff7f, RZ, 0xc0, !PT ;  /* 0xffffff7fd1d17812 */ /* 0x000fe400078ec0ff */
[----:B------:R-:W-:Y:S05]  /*15350*/  LOP3.LUT R208, R208, 0xbfffffff, RZ, 0xc0, !PT ;  /* 0xbfffffffd0d07812 */ /* 0x000fea00078ec0ff */
[----:B------:R-:W-:Y:S02]  /*15360*/  @P0 LOP3.LUT R208, R208, 0x40000000, RZ, 0xfc, !PT ;  /* 0x40000000d0d00812 */ /* 0x000fe400078efcff */
[----:B------:R-:W-:Y:S02]  /*15370*/  ISETP.GT.AND P0, PT, R85, 0x1, !P6 ;  /* 0x000000015500780c */ /* 0x000fe40007704270 */
[----:B------:R-:W-:Y:S02]  /*15380*/  @P6 LOP3.LUT R208, R208, 0x1, RZ, 0xfc, !PT ;  /* 0x00000001d0d06812 */ /* 0x000fe400078efcff */
[----:B------:R-:W-:Y:S02]  /*15390*/  ISETP.LT.OR P6, PT, R87, 0x2, P0 ;  /* 0x000000025700780c */ /* 0x000fe400007c1670 */
[----:B------:R-:W-:Y:S11]  /*153a0*/  ISETP.GE.AND P0, PT, R84, 0x49, PT ;  /* 0x000000495400780c */ /* 0x000ff60003f06270 */
[----:B------:R-:W-:Y:S02]  /*153b0*/  @P6 LOP3.LUT R209, R209, 0x80, RZ, 0xfc, !PT ;  /* 0x00000080d1d16812 */ /* 0x000fe400078efcff */
[C---:B------:R-:W-:Y:S02]  /*153c0*/  LOP3.LUT P6, RZ, R208.reuse, 0x20, RZ, 0xc0, !PT ;  /* 0x00000020d0ff7812 */ /* 0x040fe400078cc0ff */
[----:B------:R-:W-:Y:S02]  /*153d0*/  LOP3.LUT R208, R208, 0xfffeffff, RZ, 0xc0, !PT ;  /* 0xfffeffffd0d07812 */ /* 0x000fe400078ec0ff */
[----:B------:R-:W-:Y:S02]  /*153e0*/  LOP3.LUT R209, R209, 0xfffffffe, RZ, 0xc0, !PT ;  /* 0xfffffffed1d17812 */ /* 0x000fe400078ec0ff */
[----:B------:R-:W-:Y:S02]  /*153f0*/  @P0 LOP3.LUT R208, R208, 0x10000, RZ, 0xfc, !PT ;  /* 0x00010000d0d00812 */ /* 0x000fe400078efcff */
[----:B------:R-:W-:Y:S02]  /*15400*/  ISETP.GT.AND P0, PT, R85, 0x48, !P0 ;  /* 0x000000485500780c */ /* 0x000fe40004704270 */
[----:B------:R-:W-:Y:S02]  /*15410*/  LOP3.LUT R208, R208, 0xfdffffff, RZ, 0xc0, !PT ;  /* 0xfdffffffd0d07812 */ /* 0x000fe400078ec0ff */
[----:B------:R-:W-:Y:S11]  /*15420*/  ISETP.LT.OR P0, PT, R87, 0x49, P0 ;  /* 0x000000495700780c */ /* 0x000ff60000701670 */
[----:B------:R-:W-:Y:S02]  /*15430*/  @!UPT UIADD3 URZ, URZ, URZ, URZ ;  /* 0x0000003f3f3ff290 */ /* 0x000fe4000fffe03f */
[----:B------:R-:W-:Y:S02]  /*15440*/  @P0 LOP3.LUT R209, R209, 0x1, RZ, 0xfc, !PT ;  /* 0x00000001d1d10812 */ /* 0x000fe400078efcff */
[----:B------:R-:W-:Y:S02]  /*15450*/  ISETP.GE.AND P0, PT, R84, 0x4a, PT ;  /* 0x0000004a5400780c */ /* 0x000fe40003f06270 */
[----:B------:R-:W-:Y:S11]  /*15460*/  LOP3.LUT R209, R209, 0xfffff7ff, RZ, 0xc0, !PT ;  /* 0xfffff7ffd1d17812 */ /* 0x000ff600078ec0ff */
[----:B------:R-:W-:Y:S02]  /*15470*/  @P0 LOP3.LUT R208, R208, 0x2000000, RZ, 0xfc, !PT ;  /* 0x02000000d0d00812 */ /* 0x000fe400078efcff */
[----:B------:R-:W-:Y:S02]  /*15480*/  ISETP.GT.AND P0, PT, R85, 0x49, !P0 ;  /* 0x000000495500780c */ /* 0x000fe40004704270 */
[----:B------:R-:W-:Y:S02]  /*15490*/  LOP3.LUT R208, R208, 0x7fffffff, RZ, 0xc0, !PT ;  /* 0x7fffffffd0d07812 */ /* 0x000fe400078ec0ff */
[----:B------:R-:W-:Y:S11]  /*154a0*/  ISETP.LT.OR P0, PT, R87, 0x4a, P0 ;  /* 0x0000004a5700780c */ /* 0x000ff60000701670 */
[----:B------:R-:W-:Y:S02]  /*154b0*/  @!UPT UIADD3 URZ, URZ, URZ, URZ ;  /* 0x0000003f3f3ff290 */ /* 0x000fe4000fffe03f */
[----:B------:R-:W-:Y:S04]  /*154c0*/  @P0 LOP3.LUT R208, R208, 0x80000000, RZ, 0xfc, !PT ;  /* 0x80000000d0d00812 */ /* 0x000fe800078efcff */
[C---:B------:R-:W-:Y:S02]  /*154d0*/  LOP3.LUT P0, RZ, R208.reuse, 0x8, RZ, 0xc0, !PT ;  /* 0x00000008d0ff7812 */ /* 0x040fe4000780c0ff */
[----:B------:R-:W-:Y:S02]  /*154e0*/  LOP3.LUT P1, RZ, R208, 0x40, RZ, 0xc0, !PT ;  /* 0x00000040d0ff7812 */ /* 0x000fe4000782c0ff */
[----:B------:R-:W-:Y:S02]  /*154f0*/  ISETP.GT.AND P0, PT, R0, 0x8, !P0 ;  /* 0x000000080000780c */ /* 0x000fe40004704270 */
[----:B------:R-:W-:Y:S02]  /*15500*/  LOP3.LUT P3, RZ, R208, 0x20000, RZ, 0xc0, !PT ;  /* 0x00020000d0ff7812 */ /* 0x000fe4000786c0ff */
[----:B------:R-:W-:Y:S02]  /*15510*/  ISETP.LT.OR P0, PT, R86, 0x9, P0 ;  /* 0x000000095600780c */ /* 0x000fe40000701670 */
[----:B------:R-:W-:Y:S02]  /*15520*/  LOP3.LUT P5, RZ, R208, 0x8000, RZ, 0xc0, !PT ;  /* 0x00008000d0ff7812 */ /* 0x000fe400078ac0ff */
[----:B------:R-:W-:Y:S02]  /*15530*/  FSEL R213, R18, -INF , !P0 ;  /* 0xff80000012d57808 */ /* 0x000fe40004000000 */
[C---:B------:R-:W-:Y:S02]  /*15540*/  LOP3.LUT P0, RZ, R208.reuse, 0x4, RZ, 0xc0, !PT ;  /* 0x00000004d0ff7812 */ /* 0x040fe4000780c0ff */
[----:B------:R-:W-:Y:S02]  /*15550*/  LOP3.LUT P4, RZ, R208, 0x200000, RZ, 0xc0, !PT ;  /* 0x00200000d0ff7812 */ /* 0x000fe4000788c0ff */
[----:B------:R-:W-:Y:S02]  /*15560*/  ISETP.GT.AND P0, PT, R0, 0x9, !P0 ;  /* 0x000000090000780c */ /* 0x000fe40004704270 */
[----:B------:R-:W-:Y:S02]  /*15570*/  FSEL R172, R48, -INF , !P4 ;  /* 0xff80000030ac7808 */ /* 0x000fe40006000000 */
[----:B------:R-:W-:Y:S02]  /*15580*/  ISETP.LT.OR P0, PT, R86, 0xa, P0 ;  /* 0x0000000a5600780c */ /* 0x000fe40000701670 */
[C---:B------:R-:W-:Y:S02]  /*15590*/  LOP3.LUT P4, RZ, R208.reuse, 0x40000, RZ, 0xc0, !PT ;  /* 0x00040000d0ff7812 */ /* 0x040fe4000788c0ff */
[----:B------:R-:W-:Y:S02]  /*155a0*/  FSEL R212, R19, -INF , !P0 ;  /* 0xff80000013d47808 */ /* 0x000fe40004000000 */
[C---:B------:R-:W-:Y:S02]  /*155b0*/  LOP3.LUT P0, RZ, R208.reuse, 0x2, RZ, 0xc0, !PT ;  /* 0x00000002d0ff7812 */ /* 0x040fe4000780c0ff */
[----:B------:R-:W-:Y:S02]  /*155c0*/  LOP3.LUT P2, RZ, R208, 0x80000, RZ, 0xc0, !PT ;  /* 0x00080000d0ff7812 */ /* 0x000fe4000784c0ff */
[----:B------:R-:W-:Y:S02]  /*155d0*/  ISETP.GT.AND P0, PT, R0, 0x10, !P0 ;  /* 0x000000100000780c */ /* 0x000fe40004704270 */
[----:B------:R-:W-:Y:S02]  /*155e0*/  FSEL R176, R36, -INF , !P2 ;  /* 0xff80000024b07808 */ /* 0x000fe40005000000 */
[----:B------:R-:W-:Y:S02]  /*155f0*/  ISETP.LT.OR P0, PT, R86, 0x11, P0 ;  /* 0x000000115600780c */ /* 0x000fe40000701670 */
[----:B------:R-:W-:Y:S02]  /*15600*/  LOP3.LUT P2, RZ, R208, 0x400000, RZ, 0xc0, !PT ;  /* 0x00400000d0ff7812 */ /* 0x000fe4000784c0ff */
[----:B------:R-:W-:Y:S02]  /*15610*/  FSEL R211, R22, -INF , !P0 ;  /* 0xff80000016d37808 */ /* 0x000fe40004000000 */
[----:B------:R-:W-:Y:S02]  /*15620*/  LOP3.LUT P0, RZ, R208, 0x10, RZ, 0xc0, !PT ;  /* 0x00000010d0ff7812 */ /* 0x000fe4000780c0ff */
[----:B------:R-:W-:Y:S02]  /*15630*/  FSEL R167, R53, -INF , !P2 ;  /* 0xff80000035a77808 */ /* 0x000fe40005000000 */
[----:B------:R-:W-:Y:S02]  /*15640*/  ISETP.GT.AND P0, PT, R0, 0x11, !P0 ;  /* 0x000000110000780c */ /* 0x000fe40004704270 */
[----:B------:R-:W-:Y:S02]  /*15650*/  LOP3.LUT P2, RZ, R208, 0x2000000, RZ, 0xc0, !PT ;  /* 0x02000000d0ff7812 */ /* 0x000fe4000784c0ff */
[----:B------:R-:W-:Y:S04]  /*15660*/  ISETP.LT.OR P0, PT, R86, 0x12, P0 ;  /* 0x000000125600780c */ /* 0x000fe80000701670 */
[----:B------:R-:W-:Y:S02]  /*15670*/  FSEL R191, R23, -INF , !P0 ;  /* 0xff80000017bf7808 */ /* 0x000fe40004000000 */
[----:B------:R-:W-:Y:S02]  /*15680*/  ISETP.GT.AND P0, PT, R0, 0x18, !P6 ;  /* 0x000000180000780c */ /* 0x000fe40007704270 */
[----:B------:R-:W-:Y:S02]  /*15690*/  LOP3.LUT P6, RZ, R208, 0x800, RZ, 0xc0, !PT ;  /* 0x00000800d0ff7812 */ /* 0x000fe400078cc0ff */
[----:B------:R-:W-:Y:S04]  /*156a0*/  ISETP.LT.OR P0, PT, R86, 0x19, P0 ;  /* 0x000000195600780c */ /* 0x000fe80000701670 */
[----:B------:R-:W-:Y:S02]  /*156b0*/  FSEL R190, R34, -INF , !P0 ;  /* 0xff80000022be7808 */ /* 0x000fe40004000000 */
[----:B------:R-:W-:Y:S02]  /*156c0*/  ISETP.GT.AND P0, PT, R0, 0x19, !P1 ;  /* 0x000000190000780c */ /* 0x000fe40004f04270 */
[----:B------:R-:W-:Y:S02]  /*156d0*/  LOP3.LUT P1, RZ, R208, 0x800000, RZ, 0xc0, !PT ;  /* 0x00800000d0ff7812 */ /* 0x000fe4000782c0ff */
[----:B------:R-:W-:Y:S02]  /*156e0*/  ISETP.LT.OR P0, PT, R86, 0x1a, P0 ;  /* 0x0000001a5600780c */ /* 0x000fe40000701670 */
[----:B------:R-:W-:Y:S02]  /*156f0*/  @P6 LOP3.LUT R209, R209, 0x800, RZ, 0xfc, !PT ;  /* 0x00000800d1d16812 */ /* 0x000fe400078efcff */
[----:B------:R-:W-:Y:S02]  /*15700*/  FSEL R189, R35, -INF , !P0 ;  /* 0xff80000023bd7808 */ /* 0x000fe40004000000 */
[----:B------:R-:W-:Y:S02]  /*15710*/  LOP3.LUT R209, R209, 0xfffffeff, RZ, 0xc0, !PT ;  /* 0xfffffeffd1d17812 */ /* 0x000fe400078ec0ff */
[----:B------:R-:W-:Y:S02]  /*15720*/  LOP3.LUT P0, RZ, R208, 0x80, RZ, 0xc0, !PT ;  /* 0x00000080d0ff7812 */ /* 0x000fe4000780c0ff */
[----:B------:R-:W-:Y:S02]  /*15730*/  @P3 LOP3.LUT R209, R209, 0x100, RZ, 0xfc, !PT ;  /* 0x00000100d1d13812 */ /* 0x000fe400078efcff */
[----:B------:R-:W-:Y:S02]  /*15740*/  ISETP.GT.AND P0, PT, R0, 0x20, !P0 ;  /* 0x000000200000780c */ /* 0x000fe40004704270 */
[----:B------:R-:W-:Y:S02]  /*15750*/  LOP3.LUT R209, R209, 0xfffffdff, RZ, 0xc0, !PT ;  /* 0xfffffdffd1d17812 */ /* 0x000fe400078ec0ff */
[----:B------:R-:W-:Y:S02]  /*15760*/  LOP3.LUT P3, RZ, R208, 0x200, RZ, 0xc0, !PT ;  /* 0x00000200d0ff7812 */ /* 0x000fe4000786c0ff */
[----:B------:R-:W-:Y:S02]  /*15770*/  ISETP.LT.OR P0, PT, R86, 0x21, P0 ;  /* 0x000000215600780c */ /* 0x000fe40000701670 */
[----:B------:R-:W-:Y:S02]  /*15780*/  @P5 LOP3.LUT R209, R209, 0x200, RZ, 0xfc, !PT ;  /* 0x00000200d1d15812 */ /* 0x000fe400078efcff */
[----:B------:R-:W-:Y:S02]  /*15790*/  LOP3.LUT P5, RZ, R208, 0x1000000, RZ, 0xc0, !PT ;  /* 0x01000000d0ff7812 */ /* 0x000fe400078ac0ff */
[----:B------:R-:W-:Y:S02]  /*157a0*/  FSEL R186, R38, -INF , !P0 ;  /* 0xff80000026ba7808 */ /* 0x000fe40004000000 */
[----:B------:R-:W-:Y:S02]  /*157b0*/  ISETP.GT.AND P0, PT, R0, 0x21, !P3 ;  /* 0x000000210000780c */ /* 0x000fe40005f04270 */
[----:B------:R-:W-:Y:S02]  /*157c0*/  LOP3.LUT R209, R209, 0xfffffbff, RZ, 0xc0, !PT ;  /* 0xfffffbffd1d17812 */ /* 0x000fe400078ec0ff */
[----:B------:R-:W-:Y:S02]  /*157d0*/  ISETP.LT.OR P0, PT, R86, 0x22, P0 ;  /* 0x000000225600780c */ /* 0x000fe40000701670 */
[C---:B------:R-:W-:Y:S02]  /*157e0*/  LOP3.LUT P6, RZ, R208.reuse, 0x100000, RZ, 0xc0, !PT ;  /* 0x00100000d0ff7812 */ /* 0x040fe400078cc0ff */
[----:B------:R-:W-:Y:S02]  /*157f0*/  FSEL R185, R39, -INF , !P0 ;  /* 0xff80000027b97808 */ /* 0x000fe40004000000 */
[----:B------:R-:W-:Y:S02]  /*15800*/  LOP3.LUT P0, RZ, R208, 0x400, RZ, 0xc0, !PT ;  /* 0x00000400d0ff7812 */ /* 0x000fe4000780c0ff */
[----:B------:R-:W-:Y:S02]  /*15810*/  @P5 LOP3.LUT R209, R209, 0x400, RZ, 0xfc, !PT ;  /* 0x00000400d1d15812 */ /* 0x000fe400078efcff */
[----:B------:R-:W-:Y:S02]  /*15820*/  ISETP.GT.AND P0, PT, R0, 0x28, !P0 ;  /* 0x000000280000780c */ /* 0x000fe40004704270 */
[----:B------:R-:W-:Y:S02]  /*15830*/  FSEL R171, R49, -INF , !P6 ;  /* 0xff80000031ab7808 */ /* 0x000fe40007000000 */
[C---:B------:R-:W-:Y:S02]  /*15840*/  LOP3.LUT P6, RZ, R209.reuse, 0x800, RZ, 0xc0, !PT ;  /* 0x00000800d1ff7812 */ /* 0x040fe400078cc0ff */
[----:B------:R-:W-:Y:S02]  /*15850*/  ISETP.LT.OR P0, PT, R86, 0x29, P0 ;  /* 0x000000295600780c */ /* 0x000fe40000701670 */
[----:B------:R-:W-:Y:S02]  /*15860*/  FSEL R168, R52, -INF , !P1 ;  /* 0xff80000034a87808 */ /* 0x000fe40004800000 */
[----:B------:R-:W-:Y:S02]  /*15870*/  FSEL R182, R50, -INF , !P0 ;  /* 0xff80000032b67808 */ /* 0x000fe40004000000 */
[----:B------:R-:W-:Y:S02]  /*15880*/  ISETP.GT.AND P0, PT, R0, 0x29, !P6 ;  /* 0x000000290000780c */ /* 0x000fe40007704270 */
[----:B------:R-:W-:Y:S02]  /*15890*/  LOP3.LUT P1, RZ, R208, 0x10000, RZ, 0xc0, !PT ;  /* 0x00010000d0ff7812 */ /* 0x000fe4000782c0ff */
[----:B------:R-:W-:Y:S02]  /*158a0*/  ISETP.LT.OR P0, PT, R86, 0x2a, P0 ;  /* 0x0000002a5600780c */ /* 0x000fe40000701670 */
[----:B------:R-:W-:Y:S02]  /*158b0*/  LOP3.LUT R209, R209, 0xffffffdf, RZ, 0xc0, !PT ;  /* 0xffffffdfd1d17812 */ /* 0x000fe400078ec0ff */
[----:B------:R-:W-:Y:S02]  /*158c0*/  FSEL R181, R51, -INF , !P0 ;  /* 0xff80000033b57808 */ /* 0x000fe40004000000 */
[C---:B------:R-:W-:Y:S02]  /*158d0*/  LOP3.LUT P0, RZ, R208.reuse, 0x1000, RZ, 0xc0, !PT ;  /* 0x00001000d0ff7812 */ /* 0x040fe4000780c0ff */
[----:B------:R-:W-:Y:S02]  /*158e0*/  LOP3.LUT P5, RZ, R208, 0x4000000, RZ, 0xc0, !PT ;  /* 0x04000000d0ff7812 */ /* 0x000fe400078ac0ff */
[----:B------:R-:W-:Y:S02]  /*158f0*/  ISETP.GT.AND P0, PT, R0, 0x30, !P0 ;  /* 0x000000300000780c */ /* 0x000fe40004704270 */
[----:B------:R-:W-:Y:S02]  /*15900*/  @P1 LOP3.LUT R209, R209, 0x20, RZ, 0xfc, !PT ;  /* 0x00000020d1d11812 */ /* 0x000fe400078efcff */
[----:B------:R-:W-:Y:S02]  /*15910*/  ISETP.LT.OR P0, PT, R86, 0x31, P0 ;  /* 0x000000315600780c */ /* 0x000fe40000701670 */
[----:B------:R-:W-:Y:S02]  /*15920*/  FSEL R94, R64, -INF , !P5 ;  /* 0xff800000405e7808 */ /* 0x000fe40006800000 */
[----:B------:R-:W-:Y:S02]  /*15930*/  FSEL R178, R54, -INF , !P0 ;  /* 0xff80000036b27808 */ /* 0x000fe40004000000 */
[----:B------:R-:W-:Y:S02]  /*15940*/  LOP3.LUT P0, RZ, R208, 0x2000, RZ, 0xc0, !PT ;  /* 0x00002000d0ff7812 */ /* 0x000fe4000780c0ff */
[----:B------:R-:W-:Y:S02]  /*15950*/  LOP3.LUT P5, RZ, R209, 0x400, RZ, 0xc0, !PT ;  /* 0x00000400d1ff7812 */ /* 0x000fe400078ac0ff */
[----:B------:R-:W-:Y:S02]  /*15960*/  ISETP.GT.AND P0, PT, R0, 0x31, !P0 ;  /* 0x000000310000780c */ /* 0x000fe40004704270 */
[----:B------:R-:W-:Y:S02]  /*15970*/  FSEL R65, R65, -INF , !P5 ;  /* 0xff80000041417808 */ /* 0x000fe40006800000 */
        /* <DEDUP_REMOVED lines=10> */
[----:B------:R-:W-:Y:S02]  /*15a20*/  ISETP.GT.AND P0, PT, R0, 0x39, !P5 ;  /* 0x000000390000780c */ /* 0x000fe40006f04270 */
[----:B------:R-:W-:Y:S02]  /*15a30*/  LOP3.LUT P6, RZ, R208, 0x40000000, RZ, 0xc0, !PT ;  /* 0x40000000d0ff7812 */ /* 0x000fe400078cc0ff */
[----:B------:R-:W-:Y:S02]  /*15a40*/  ISETP.LT.OR P0, PT, R86, 0x3a, P0 ;  /* 0x0000003a5600780c */ /* 0x000fe40000701670 */
[----:B------:R-:W-:Y:S02]  /*15a50*/  FSEL R33, R4, -INF , !P6 ;  /* 0xff80000004217808 */ /* 0x000fe40007000000 */
[----:B------:R-:W-:Y:S02]  /*15a60*/  FSEL R173, R67, -INF , !P0 ;  /* 0xff80000043ad7808 */ /* 0x000fe40004000000 */
[----:B------:R-:W-:Y:S02]  /*15a70*/  LOP3.LUT P0, RZ, R208, 0x8000000, RZ, 0xc0, !PT ;  /* 0x08000000d0ff7812 */ /* 0x000fe4000780c0ff */
[----:B------:R-:W-:Y:S02]  /*15a80*/  LOP3.LUT P6, RZ, R209, 0x80, RZ, 0xc0, !PT ;  /* 0x00000080d1ff7812 */ /* 0x000fe400078cc0ff */
[----:B------:R-:W-:Y:S02]  /*15a90*/  FSEL R48, R69, -INF , !P0 ;  /* 0xff80000045307808 */ /* 0x000fe40004000000 */
[----:B------:R-:W-:Y:S02]  /*15aa0*/  ISETP.GT.AND P0, PT, R0, 0x40, !P3 ;  /* 0x000000400000780c */ /* 0x000fe40005f04270 */
[----:B------:R-:W-:Y:S02]  /*15ab0*/  FSEL R37, R5, -INF , !P6 ;  /* 0xff80000005257808 */ /* 0x000fe40007000000 */
[----:B------:R-:W-:Y:S02]  /*15ac0*/  ISETP.LT.OR P0, PT, R86, 0x41, P0 ;  /* 0x000000415600780c */ /* 0x000fe40000701670 */
[C---:B------:R-:W-:Y:S02]  /*15ad0*/  LOP3.LUT P6, RZ, R209.reuse, 0x40, RZ, 0xc0, !PT ;  /* 0x00000040d1ff7812 */ /* 0x040fe400078cc0ff */
        /* <DEDUP_REMOVED lines=8> */
[----:B------:R-:W-:Y:S04]  /*15b60*/  ISETP.GT.AND P0, PT, R0, 0x1, !P0 ;  /* 0x000000010000780c */ /* 0x000fe80004704270 */
[----:B------:R-:W-:Y:S04]  /*15b70*/  ISETP.LT.OR P0, PT, R86, 0x2, P0 ;  /* 0x000000025600780c */ /* 0x000fe80000701670 */
[----:B------:R-:W-:Y:S02]  /*15b80*/  FSEL R66, R7, -INF , !P0 ;  /* 0xff80000007427808 */ /* 0x000fe40004000000 */
[----:B------:R-:W-:Y:S04]  /*15b90*/  ISETP.GT.AND P0, PT, R0, RZ, !P6 ;  /* 0x000000ff0000720c */ /* 0x000fe80007704270 */
[----:B------:R-:W-:Y:S04]  /*15ba0*/  ISETP.LT.OR P0, PT, R86, 0x1, P0 ;  /* 0x000000015600780c */ /* 0x000fe80000701670 */
[----:B------:R-:W-:Y:S02]  /*15bb0*/  FSEL R39, R6, -INF , !P0 ;  /* 0xff80000006277808 */ /* 0x000fe40004000000 */
[----:B------:R-:W-:Y:S04]  /*15bc0*/  LOP3.LUT P0, RZ, R208, 0x80000000, RZ, 0xc0, !PT ;  /* 0x80000000d0ff7812 */ /* 0x000fe8000780c0ff */
[----:B------:R-:W-:Y:S02]  /*15bd0*/  FSEL R34, R81, -INF , !P0 ;  /* 0xff80000051227808 */ /* 0x000fe40004000000 */
[----:B------:R-:W-:Y:S04]  /*15be0*/  ISETP.GT.AND P0, PT, R0, 0x48, !P1 ;  /* 0x000000480000780c */ /* 0x000fe80004f04270 */
[----:B------:R-:W-:Y:S04]  /*15bf0*/  ISETP.LT.OR P0, PT, R86, 0x49, P0 ;  /* 0x000000495600780c */ /* 0x000fe80000701670 */
[----:B------:R-:W-:Y:S02]  /*15c00*/  FSEL R55, R82, -INF , !P0 ;  /* 0xff80000052377808 */ /* 0x000fe40004000000 */
        /* <DEDUP_REMOVED lines=74> */
[----:B------:R-:W-:Y:S04]  /*160b0*/  ISETP.GT.AND P0, PT, R2, 0x49, !P2 ;  /* 0x000000490200780c */ /* 0x000fe80005704270 */
[----:B------:R-:W-:Y:S04]  /*160c0*/  ISETP.LT.OR P0, PT, R3, 0x4a, P0 ;  /* 0x0000004a0300780c */ /* 0x000fe80000701670 */
[----:B------:R-:W-:Y:S01]  /*160d0*/  FSEL R35, R77, -INF , !P0 ;  /* 0xff8000004d237808 */ /* 0x000fe20004000000 */
[----:B------:R-:W-:-:S06]  /*160e0*/  BRA.DIV ~URZ, `(.L_x_2995) ;  /* 0x000120327f007947 */ /* 0x000fcc000b800000 */
[----:B------:R4:W1:Y:S02]  /*160f0*/  SHFL.IDX PT, R3, R164, 0x3, 0x1c1f ;  /* 0x007c1f00a4037f89 */ /* 0x00086400000e0000 */
.L_x_3149:
[----:B-1----:R-:W-:Y:S01]  /*16100*/  IADD3 R2, R165, R3, RZ ;  /* 0x00000003a5027210 */ /* 0x002fe20007ffe0ff */
[----:B------:R-:W-:Y:S05]  /*16110*/  IMAD.MOV.U32 R0, RZ, RZ, c[0x0][0x32c] ;  /* 0x0000cb00ff007624 */ /* 0x000fea00078e00ff */
[----:B------:R-:W-:Y:S01]  /*16120*/  ISETP.GE.AND P0, PT, R0, 0x1, PT ;  /* 0x000000010000780c */ /* 0x000fe20003f06270 */
[----:B------:R-:W-:Y:S11]  /*16130*/  IMAD.IADD R0, R166, 0x1, R3 ;  /* 0x00000001a6007824 */ /* 0x000ff600078e0203 */
[----:B------:R-:W-:Y:S01]  /*16140*/  @!UPT UIADD3 URZ, URZ, URZ, URZ ;  /* 0x0000003f3f3ff290 */ /* 0x000fe2000fffe03f */
[----:B------:R-:W-:-:S05]  /*16150*/  @!P0 BRA `(.L_x_2996) ;  /* 0x000001a000008947 */ /* 0x000fca0003800000 */
[----:B------:R-:W5:Y:S01]  /*16160*/  LDL R4, [R1] ;  /* 0x0000000001047983 */ /* 0x000f620000100800 */
[----:B------:R-:W-:Y:S01]  /*16170*/  BSSY B0, `(.L_x_2997) ;  /* 0x0000012000007945 */ /* 0x000fe20003800000 */
[----:B-----5:R-:W-:Y:S04]  /*16180*/  IADD3 R3, -R252, R4, R3 ;  /* 0x00000004fc037210 */ /* 0x020fe80007ffe103 */
        /* <DEDUP_REMOVED lines=11> */
.L_x_2998:
[----:B------:R-:W-:Y:S04]  /*16240*/  MOV R4, c[0x0][0x32c] ;  /* 0x0000cb0000047a02 */ /* 0x000fe80000000f00 */
[----:B------:R-:W-:Y:S11]  /*16250*/  ISETP.NE.AND P0, PT, R4, 0x1, PT ;  /* 0x000000010400780c */ /* 0x000ff60003f05270 */
[----:B------:R-:W-:Y:S02]  /*16260*/  @!UPT UIADD3 URZ, URZ, URZ, URZ ;  /* 0x0000003f3f3ff290 */ /* 0x000fe4000fffe03f */
[----:B------:R-:W-:Y:S05]  /*16270*/  @P0 IMAD.HI.U32 R4, R3, c[0x0][0x330], RZ ;  /* 0x0000cc0003040a27 */ /* 0x000fea00078e00ff */
[----:B------:R-:W-:Y:S02]  /*16280*/  @P0 SHF.R.U32.HI R3, RZ, c[0x0][0x334], R4 ;  /* 0x0000cd00ff030a19 */ /* 0x000fe40000011604 */
.L_x_2999:
[----:B------:R-:W-:Y:S05]  /*16290*/  BSYNC B0 ;  /* 0x0000000000007941 */ /* 0x000fea0003800000 */
.L_x_2997:
[----:B------:R-:W5:Y:S02]  /*162a0*/  LDL R4, [R1+0x4] ;  /* 0x0000040001047983 */ /* 0x000f640000100800 */
[----:B-----5:R-:W-:Y:S04]  /*162b0*/  IMAD.IADD R4, R84, 0x1, -R4 ;  /* 0x0000000154047824 */ /* 0x020fe800078e0a04 */
[----:B------:R-:W-:Y:S05]  /*162c0*/  IMAD R3, R3, c[0x0][0x32c], R4 ;  /* 0x0000cb0003037a24 */ /* 0x000fea00078e0204 */
[----:B------:R-:W-:Y:S02]  /*162d0*/  IMNMX R0, R0, R3, !PT ;  /* 0x0000000300007217 */ /* 0x000fe40007800200 */
[----:B------:R-:W-:Y:S04]  /*162e0*/  IADD3 R3, R3, c[0x0][0x32c], RZ ;  /* 0x0000cb0003037a10 */ /* 0x000fe80007ffe0ff */
[----:B------:R-:W-:Y:S02]  /*162f0*/  IMNMX R2, R2, R3, PT ;  /* 0x0000000302027217 */ /* 0x000fe40003800200 */
.L_x_2996:
[----:B------:R-:W-:Y:S02]  /*16300*/  ISETP.GT.AND P0, PT, R0, RZ, !P6 ;  /* 0x000000ff0000720c */ /* 0x000fe40007704270 */
[----:B------:R-:W-:Y:S02]  /*16310*/  LOP3.LUT P2, RZ, R208, 0x1, RZ, 0xc0, !PT ;  /* 0x00000001d0ff7812 */ /* 0x000fe4000784c0ff */
[----:B------:R-:W-:Y:S02]  /*16320*/  ISETP.LT.OR P0, PT, R2, 0x1, P0 ;  /* 0x000000010200780c */ /* 0x000fe40000701670 */
[----:B------:R-:W-:Y:S02]  /*16330*/  LOP3.LUT P1, RZ, R208, 0x8, RZ, 0xc0, !PT ;  /* 0x00000008d0ff7812 */ /* 0x000fe4000782c0ff */
[----:B------:R-:W-:Y:S02]  /*16340*/  FSEL R16, R10, -INF , !P0 ;  /* 0xff8000000a107808 */ /* 0x000fe40004000000 */
[----:B------:R-:W-:Y:S02]  /*16350*/  ISETP.GT.AND P0, PT, R0, 0x1, !P2 ;  /* 0x000000010000780c */ /* 0x000fe40005704270 */
        /* <DEDUP_REMOVED lines=57> */
[----:B------:R-:W-:Y:S02]  /*166f0*/  ISETP.GT.AND P1, PT, R0, 0x48, !P1 ;  /* 0x000000480000780c */ /* 0x000fe40004f24270 */
[----:B------:R-:W-:Y:S02]  /*16700*/  FSEL R19, R58, -INF , !P0 ;  /* 0xff8000003a137808 */ /* 0x000fe40004000000 */
[----:B------:R-:W-:Y:S02]  /*16710*/  LOP3.LUT P0, RZ, R208, 0x2000, RZ, 0xc0, !PT ;  /* 0x00002000d0ff7812 */ /* 0x000fe4000780c0ff */
[----:B------:R-:W-:Y:S02]  /*16720*/  ISETP.LT.OR P1, PT, R2, 0x49, P1 ;  /* 0x000000490200780c */ /* 0x000fe40000f21670 */
        /* <DEDUP_REMOVED lines=94> */
.L_x_3150:
        /* <DEDUP_REMOVED lines=15> */
.L_x_3151:
        /* <DEDUP_REMOVED lines=33> */
[----:B------:R-:W2:Y:S02]  /*17010*/  MUFU.EX2 R2, R4 ;  /* 0x0000000400027308 */ /* 0x000ea40000000800 */
[----:B--2---:R-:W-:Y:S01]  /*17020*/  F2FP.PACK_AB R72, R2, R3 ;  /* 0x000000030248723e */ /* 0x004fe200000000ff */
[C---:B------:R-:W-:Y:S01]  /*17030*/  FFMA.FTZ R0, R65.reuse, R229, R3 ;  /* 0x000000e541007223 */ /* 0x040fe20000010003 */
[----:B------:R-:W-:Y:S01]  /*17040*/  F2FP.PACK_AB R74, R30, R31 ;  /* 0x0000001f1e4a723e */ /* 0x000fe200000000ff */
[----:B------:R-:W-:Y:S02]  /*17050*/  FMUL.FTZ R48, R65, R152 ;  /* 0x0000009841307220 */ /* 0x000fe40000410000 */
[----:B------:R-:W-:Y:S01]  /*17060*/  FADD.FTZ R8, R2, R0 ;  /* 0x0000000002087221 */ /* 0x000fe20000010000 */
[C---:B------:R-:W-:Y:S01]  /*17070*/  FSEL R0, R86.reuse, RZ, P0 ;  /* 0x000000ff56007208 */ /* 0x040fe20000000000 */
[----:B------:R-:W-:Y:S04]  /*17080*/  FMUL.FTZ R2, R86, c[0x0][0x2d0] ;  /* 0x0000b40056027a20 */ /* 0x000fe80000410000 */
[----:B------:R-:W-:Y:S01]  /*17090*/  FADD.FTZ R0, -R0, R91 ;  /* 0x0000005b00007221 */ /* 0x000fe20000010100 */
[----:B------:R-:W-:Y:S02]  /*170a0*/  FSEL R2, R2, RZ, P0 ;  /* 0x000000ff02027208 */ /* 0x000fe40000000000 */
[----:B------:R-:W-:Y:S01]  /*170b0*/  FSETP.NEU.FTZ.AND P0, PT, R85, -INF , PT ;  /* 0xff8000005500780b */ /* 0x000fe20003f1d000 */
        /* <DEDUP_REMOVED lines=23> */
[----:B------:R-:W5:Y:S01]  /*17230*/  MUFU.EX2 R2, R4 ;  /* 0x0000000400027308 */ /* 0x000f620000000800 */
[C---:B--2---:R-:W-:Y:S02]  /*17240*/  FFMA.FTZ R0, R3.reuse, R227, R5 ;  /* 0x000000e303007223 */ /* 0x044fe40000010005 */
[C---:B------:R-:W-:Y:S02]  /*17250*/  FMUL.FTZ R50, R3.reuse, R154 ;  /* 0x0000009a03327220 */ /* 0x040fe40000410000 */
[----:B------:R-:W-:Y:S02]  /*17260*/  FMUL.FTZ R51, R3, R155 ;  /* 0x0000009b03337220 */ /* 0x000fe40000410000 */
[C---:B-----5:R-:W-:Y:S01]  /*17270*/  FADD.FTZ R34, R2.reuse, R0 ;  /* 0x0000000002227221 */ /* 0x060fe20000010000 */
        /* <DEDUP_REMOVED lines=8> */
[--C-:B------:R-:W-:Y:S02]  /*17300*/  FFMA.FTZ R166, R80, c[0x0][0x2d0], -R2.reuse ;  /* 0x0000b40050a67a23 */ /* 0x100fe40000010802 */
[--C-:B------:R-:W-:Y:S02]  /*17310*/  FFMA.FTZ R170, R54, c[0x0][0x2d0], -R2.reuse ;  /* 0x0000b40036aa7a23 */ /* 0x100fe40000010802 */
[--C-:B------:R-:W-:Y:S02]  /*17320*/  FFMA.FTZ R177, R53, c[0x0][0x2d0], -R2.reuse ;  /* 0x0000b40035b17a23 */ /* 0x100fe40000010802 */
[--C-:B------:R-:W-:Y:S02]  /*17330*/  FFMA.FTZ R186, R52, c[0x0][0x2d0], -R2.reuse ;  /* 0x0000b40034ba7a23 */ /* 0x100fe40000010802 */
[----:B------:R-:W-:Y:S01]  /*17340*/  LDSM.16.MT88.4 R52, [R194] ;  /* 0x00000000c234783b */ /* 0x000fe20000004200 */
[--C-:B------:R-:W-:Y:S02]  /*17350*/  FFMA.FTZ R241, R38, c[0x0][0x2d0], -R2.reuse ;  /* 0x0000b40026f17a23 */ /* 0x100fe40000010802 */
[--C-:B------:R-:W-:Y:S02]  /*17360*/  FFMA.FTZ R4, R32, c[0x0][0x2d0], -R2.reuse ;  /* 0x0000b40020047a23 */ /* 0x100fe40000010802 */
[--C-:B------:R-:W-:Y:S02]  /*17370*/  FFMA.FTZ R32, R81, c[0x0][0x2d0], -R2.reuse ;  /* 0x0000b40051207a23 */ /* 0x100fe40000010802 */
[----:B------:R2:W-:Y:S01]  /*17380*/  MUFU.EX2 R37, R4 ;  /* 0x0000000400257308 */ /* 0x0005e20000000800 */
[----:B------:R-:W-:Y:S01]  /*17390*/  LDSM.16.MT88.4 R80, [R196] ;  /* 0x00000000c450783b */ /* 0x000fe20000004200 */
[--C-:B------:R-:W-:Y:S02]  /*173a0*/  FFMA.FTZ R185, R49, c[0x0][0x2d0], -R2.reuse ;  /* 0x0000b40031b97a23 */ /* 0x100fe40000010802 */
[----:B------:R-:W-:Y:S02]  /*173b0*/  FMUL.FTZ R49, R65, R153 ;  /* 0x0000009941317220 */ /* 0x000fe40000410000 */
[--C-:B------:R-:W-:Y:S02]  /*173c0*/  FFMA.FTZ R178, R45, c[0x0][0x2d0], -R2.reuse ;  /* 0x0000b4002db27a23 */ /* 0x100fe40000010802 */
[--C-:B------:R-:W-:Y:S01]  /*173d0*/  FFMA.FTZ R174, R44, c[0x0][0x2d0], -R2.reuse ;  /* 0x0000b4002cae7a23 */ /* 0x100fe20000010802 */
[----:B------:R-:W-:Y:S01]  /*173e0*/  LDSM.16.MT88.4 R152, [R194+0x2000] ;  /* 0x00200000c298783b */ /* 0x000fe20000004200 */
[--C-:B------:R-:W-:Y:S02]  /*173f0*/  FFMA.FTZ R165, R71, c[0x0][0x2d0], -R2.reuse ;  /* 0x0000b40047a57a23 */ /* 0x100fe40000010802 */
[----:B------:R-:W-:Y:S01]  /*17400*/  MUFU.EX2 R178, R178 ;  /* 0x000000b200b27308 */ /* 0x000fe20000000800 */
[--C-:B---34-:R-:W-:Y:S02]  /*17410*/  FFMA.FTZ R164, R70, c[0x0][0x2d0], -R2.reuse ;  /* 0x0000b40046a47a23 */ /* 0x118fe40000010802 */
[--C-:B------:R-:W-:Y:S02]  /*17420*/  FFMA.FTZ R94, R69, c[0x0][0x2d0], -R2.reuse ;  /* 0x0000b400455e7a23 */ /* 0x100fe40000010802 */
[--C-:B------:R-:W-:Y:S02]  /*17430*/  FFMA.FTZ R167, R67, c[0x0][0x2d0], -R2.reuse ;  /* 0x0000b40043a77a23 */ /* 0x100fe40000010802 */
[--C-:B------:R-:W-:Y:S02]  /*17440*/  FFMA.FTZ R237, R41, c[0x0][0x2d0], -R2.reuse ;  /* 0x0000b40029ed7a23 */ /* 0x100fe40000010802 */
[--C-:B------:R-:W-:Y:S01]  /*17450*/  FFMA.FTZ R238, R40, c[0x0][0x2d0], -R2.reuse ;  /* 0x0000b40028ee7a23 */ /* 0x100fe20000010802 */
[----:B------:R-:W-:Y:S01]  /*17460*/  MUFU.EX2 R70, R217 ;  /* 0x000000d900467308 */ /* 0x000fe20000000800 */
[--C-:B------:R-:W-:Y:S02]  /*17470*/  FFMA.FTZ R243, R35, c[0x0][0x2d0], -R2.reuse ;  /* 0x0000b40023f37a23 */ /* 0x100fe40000010802 */
[----:B------:R-:W-:Y:S01]  /*17480*/  FFMA.FTZ R169, R64, c[0x0][0x2d0], -R2 ;  /* 0x0000b40040a97a23 */ /* 0x000fe20000010802 */
[----:B------:R-:W-:Y:S01]  /*17490*/  FSEL R2, R68, RZ, P0 ;  /* 0x000000ff44027208 */ /* 0x000fe20000000000 */
[----:B------:R-:W-:Y:S02]  /*174a0*/  FMUL.FTZ R0, R0, c[0x0][0x2d0] ;  /* 0x0000b40000007a20 */ /* 0x000fe40000410000 */
[----:B--2---:R-:W-:Y:S02]  /*174b0*/  FMUL.FTZ R4, R68, c[0x0][0x2d0] ;  /* 0x0000b40044047a20 */ /* 0x004fe40000410000 */
[----:B------:R-:W-:Y:S01]  /*174c0*/  FADD.FTZ R2, -R2, R93 ;  /* 0x0000005d02027221 */ /* 0x000fe20000010100 */
[----:B------:R-:W2:Y:S02]  /*174d0*/  MUFU.EX2 R35, R5 ;  /* 0x0000000500237308 */ /* 0x000ea40000000800 */
[----:B------:R-:W-:Y:S01]  /*174e0*/  FSEL R4, R4, RZ, P0 ;  /* 0x000000ff04047208 */ /* 0x000fe20000000000 */
[----:B------:R-:W-:Y:S01]  /*174f0*/  FMUL.FTZ R2, R2, c[0x0][0x2d0] ;  /* 0x0000b40002027a20 */ /* 0x000fe20000410000 */
[C---:B------:R-:W-:Y:S02]  /*17500*/  ISETP.GT.AND P0, PT, R214.reuse, R250, PT ;  /* 0x000000fad600720c */ /* 0x040fe40003f04270 */
[----:B------:R-:W-:Y:S01]  /*17510*/  IADD3 R214, R214, -0x1, RZ ;  /* 0xffffffffd6d67810 */ /* 0x000fe20007ffe0ff */
[--C-:B------:R-:W-:Y:S02]  /*17520*/  FFMA.FTZ R173, R23, c[0x0][0x2d0], -R4.reuse ;  /* 0x0000b40017ad7a23 */ /* 0x100fe40000010804 */
[--C-:B------:R-:W-:Y:S01]  /*17530*/  FFMA.FTZ R189, R22, c[0x0][0x2d0], -R4.reuse ;  /* 0x0000b40016bd7a23 */ /* 0x100fe20000010804 */
[----:B------:R-:W3:Y:S01]  /*17540*/  MUFU.EX2 R0, R0 ;  /* 0x0000000000007308 */ /* 0x000ee20000000800 */
[--C-:B------:R-:W-:Y:S02]  /*17550*/  FFMA.FTZ R190, R21, c[0x0][0x2d0], -R4.reuse ;  /* 0x0000b40015be7a23 */ /* 0x100fe40000010804 */
[--C-:B------:R-:W-:Y:S02]  /*17560*/  FFMA.FTZ R191, R20, c[0x0][0x2d0], -R4.reuse ;  /* 0x0000b40014bf7a23 */ /* 0x100fe40000010804 */
[----:B------:R-:W4:Y:S01]  /*17570*/  LDSM.16.MT88.4 R20, [R193] ;  /* 0x00000000c114783b */ /* 0x000f220000004200 */
[--C-:B------:R-:W-:Y:S02]  /*17580*/  FFMA.FTZ R6, R16, c[0x0][0x2d0], -R4.reuse ;  /* 0x0000b40010067a23 */ /* 0x100fe40000010804 */
[--C-:B------:R-:W-:Y:S02]  /*17590*/  FFMA.FTZ R7, R29, c[0x0][0x2d0], -R4.reuse ;  /* 0x0000b4001d077a23 */ /* 0x100fe40000010804 */
[----:B------:R-:W5:Y:S01]  /*175a0*/  MUFU.EX2 R2, R2 ;  /* 0x0000000200027308 */ /* 0x000f620000000800 */
[--C-:B------:R-:W-:Y:S02]  /*175b0*/  FFMA.FTZ R17, R17, c[0x0][0x2d0], -R4.reuse ;  /* 0x0000b40011117a23 */ /* 0x100fe40000010804 */
[--C-:B------:R-:W-:Y:S01]  /*175c0*/  FFMA.FTZ R16, R28, c[0x0][0x2d0], -R4.reuse ;  /* 0x0000b4001c107a23 */ /* 0x100fe20000010804 */
[----:B--2---:R-:W-:Y:S01]  /*175d0*/  F2FP.PACK_AB R76, R35, R37 ;  /* 0x00000025234c723e */ /* 0x004fe200000000ff */
[--C-:B------:R-:W-:Y:S02]  /*175e0*/  FFMA.FTZ R93, R26, c[0x0][0x2d0], -R4.reuse ;  /* 0x0000b4001a5d7a23 */ /* 0x100fe40000010804 */
[--C-:B------:R-:W-:Y:S02]  /*175f0*/  FFMA.FTZ R92, R27, c[0x0][0x2d0], -R4.reuse ;  /* 0x0000b4001b5c7a23 */ /* 0x100fe40000010804 */
[--C-:B------:R-:W-:Y:S01]  /*17600*/  FFMA.FTZ R91, R25, c[0x0][0x2d0], -R4.reuse ;  /* 0x0000b400195b7a23 */ /* 0x100fe20000010804 */
[----:B------:R-:W-:Y:S01]  /*17610*/  MUFU.EX2 R64, R219 ;  /* 0x000000db00407308 */ /* 0x000fe20000000800 */
[--C-:B------:R-:W-:Y:S02]  /*17620*/  FFMA.FTZ R67, R24, c[0x0][0x2d0], -R4.reuse ;  /* 0x0000b40018437a23 */ /* 0x100fe40000010804 */
[--C-:B------:R-:W-:Y:S02]  /*17630*/  FFMA.FTZ R227, R19, c[0x0][0x2d0], -R4.reuse ;  /* 0x0000b40013e37a23 */ /* 0x100fe40000010804 */
[C---:B---3--:R-:W-:Y:S02]  /*17640*/  FMUL.FTZ R44, R0.reuse, R104 ;  /* 0x00000068002c7220 */ /* 0x048fe40000410000 */
[C---:B------:R-:W-:Y:S02]  /*17650*/  FMUL.FTZ R45, R0.reuse, R105 ;  /* 0x00000069002d7220 */ /* 0x040fe40000410000 */
[C---:B------:R-:W-:Y:S01]  /*17660*/  FMUL.FTZ R60, R0.reuse, R96 ;  /* 0x00000060003c7220 */ /* 0x040fe20000410000 */
[----:B------:R-:W-:Y:S01]  /*17670*/  MUFU.EX2 R69, R188 ;  /* 0x000000bc00457308 */ /* 0x000fe20000000800 */
        /* <DEDUP_REMOVED lines=9> */
[C---:B------:R-:W-:Y:S02]  /*17710*/  FFMA.FTZ R4, R0.reuse, R246, R37 ;  /* 0x000000f600047223 */ /* 0x040fe40000010025 */
[C---:B------:R-:W-:Y:S01]  /*17720*/  FMUL.FTZ R40, R0.reuse, R108 ;  /* 0x0000006c00287220 */ /* 0x040fe20000410000 */
[----:B------:R-:W-:Y:S01]  /*17730*/  MUFU.EX2 R219, R94 ;  /* 0x0000005e00db7308 */ /* 0x000fe20000000800 */
[C---:B------:R-:W-:Y:S02]  /*17740*/  FMUL.FTZ R41, R0.reuse, R109 ;  /* 0x0000006d00297220 */ /* 0x040fe40000410000 */
[C---:B------:R-:W-:Y:S02]  /*17750*/  FMUL.FTZ R56, R0.reuse, R100 ;  /* 0x0000006400387220 */ /* 0x040fe40000410000 */
[----:B------:R-:W-:Y:S02]  /*17760*/  FMUL.FTZ R57, R0, R101 ;  /* 0x0000006500397220 */ /* 0x000fe40000410000 */
[----:B-----5:R-:W-:Y:S02]  /*17770*/  FMUL.FTZ R59, R2, R103 ;  /* 0x00000067023b7220 */ /* 0x020fe40000410000 */
[C---:B------:R-:W-:Y:S01]  /*17780*/  FMUL.FTZ R9, R0.reuse, R125 ;  /* 0x0000007d00097220 */ /* 0x040fe20000410000 */
[----:B------:R3:W-:Y:S01]  /*17790*/  MUFU.EX2 R103, R36 ;  /* 0x0000002400677308 */ /* 0x0007e20000000800 */
[C---:B------:R-:W-:Y:S02]  /*177a0*/  FMUL.FTZ R12, R0.reuse, R120 ;  /* 0x00000078000c7220 */ /* 0x040fe40000410000 */
[C---:B------:R-:W-:Y:S02]  /*177b0*/  FMUL.FTZ R13, R0.reuse, R121 ;  /* 0x00000079000d7220 */ /* 0x040fe40000410000 */
[C---:B------:R-:W-:Y:S02]  /*177c0*/  FMUL.FTZ R24, R0.reuse, R116 ;  /* 0x0000007400187220 */ /* 0x040fe40000410000 */
[C---:B------:R-:W-:Y:S02]  /*177d0*/  FMUL.FTZ R25, R0.reuse, R117 ;  /* 0x0000007500197220 */ /* 0x040fe40000410000 */
[C---:B------:R-:W-:Y:S01]  /*177e0*/  FMUL.FTZ R28, R0.reuse, R112 ;  /* 0x00000070001c7220 */ /* 0x040fe20000410000 */
[----:B------:R5:W-:Y:S01]  /*177f0*/  MUFU.EX2 R116, R7 ;  /* 0x0000000700747308 */ /* 0x000be20000000800 */
[C---:B------:R-:W-:Y:S02]  /*17800*/  FMUL.FTZ R29, R0.reuse, R113 ;  /* 0x00000071001d7220 */ /* 0x040fe40000410000 */
[----:B------:R-:W-:Y:S02]  /*17810*/  FADD.FTZ R5, R31, R8 ;  /* 0x000000081f057221 */ /* 0x000fe40000010000 */
[----:B------:R-:W-:Y:S02]  /*17820*/  FMUL.FTZ R8, R0, R124 ;  /* 0x0000007c00087220 */ /* 0x000fe40000410000 */
[----:B------:R-:W-:Y:S02]  /*17830*/  FMUL.FTZ R19, R3, R139 ;  /* 0x0000008b03137220 */ /* 0x000fe40000410000 */
[C---:B------:R-:W-:Y:S01]  /*17840*/  FMUL.FTZ R46, R2.reuse, R106 ;  /* 0x0000006a022e7220 */ /* 0x040fe20000410000 */
[----:B------:R-:W1:Y:S01]  /*17850*/  MUFU.EX2 R0, R10 ;  /* 0x0000000a00007308 */ /* 0x000e620000000800 */
[----:B------:R-:W-:Y:S02]  /*17860*/  FMUL.FTZ R58, R2, R102 ;  /* 0x00000066023a7220 */ /* 0x000fe40000410000 */
[----:B------:R-:W-:Y:S01]  /*17870*/  FADD.FTZ R90, R35, R4 ;  /* 0x00000004235a7221 */ /* 0x000fe20000010000 */
[----:B---3--:R-:W3:Y:S01]  /*17880*/  LDSM.16.MT88.4 R36, [R197] ;  /* 0x00000000c524783b */ /* 0x008ee20000004200 */
[----:B------:R-:W-:Y:S02]  /*17890*/  FMUL.FTZ R6, R3, R134 ;  /* 0x0000008603067220 */ /* 0x000fe40000410000 */
[----:B------:R-:W-:Y:S02]  /*178a0*/  FADD.FTZ R66, R30, R5 ;  /* 0x000000051e427221 */ /* 0x000fe40000010000 */
[C---:B------:R-:W-:Y:S01]  /*178b0*/  FMUL.FTZ R4, R65.reuse, R132 ;  /* 0x0000008441047220 */ /* 0x040fe20000410000 */
[----:B------:R-:W-:Y:S01]  /*178c0*/  MUFU.EX2 R102, R33 ;  /* 0x0000002100667308 */ /* 0x000fe20000000800 */
[----:B------:R-:W-:Y:S02]  /*178d0*/  FMUL.FTZ R5, R65, R133 ;  /* 0x0000008541057220 */ /* 0x000fe40000410000 */
[C---:B------:R-:W-:Y:S02]  /*178e0*/  FMUL.FTZ R11, R2.reuse, R127 ;  /* 0x0000007f020b7220 */ /* 0x040fe40000410000 */
[C---:B-----5:R-:W-:Y:S02]  /*178f0*/  FMUL.FTZ R7, R3.reuse, R135 ;  /* 0x0000008703077220 */ /* 0x060fe40000410000 */
[C---:B------:R-:W-:Y:S02]  /*17900*/  FMUL.FTZ R14, R2.reuse, R122 ;  /* 0x0000007a020e7220 */ /* 0x040fe40000410000 */
[C---:B------:R-:W-:Y:S01]  /*17910*/  FMUL.FTZ R15, R2.reuse, R123 ;  /* 0x0000007b020f7220 */ /* 0x040fe20000410000 */
[----:B------:R-:W5:Y:S01]  /*17920*/  MUFU.EX2 R100, R17 ;  /* 0x0000001100647308 */ /* 0x000f620000000800 */
[C---:B-12---:R-:W-:Y:S02]  /*17930*/  FFMA.FTZ R84, R2.reuse, R247, R18 ;  /* 0x000000f702547223 */ /* 0x046fe40000010012 */
[----:B------:R-:W-:Y:S01]  /*17940*/  FMUL.FTZ R35, R3, R147 ;  /* 0x0000009303237220 */ /* 0x000fe20000410000 */
[----:B------:R-:W-:Y:S01]  /*17950*/  F2FP.PACK_AB R75, R103, R0 ;  /* 0x00000000674b723e */ /* 0x000fe200000000ff */
[C---:B------:R-:W-:Y:S02]  /*17960*/  FMUL.FTZ R47, R2.reuse, R107 ;  /* 0x0000006b022f7220 */ /* 0x040fe40000410000 */
[----:B------:R-:W-:Y:S01]  /*17970*/  LDSM.16.MT88.4 R104, [R194+0x1000] ;  /* 0x00100000c268783b */ /* 0x000fe20000004200 */
[C---:B------:R-:W-:Y:S02]  /*17980*/  FMUL.FTZ R62, R2.reuse, R98 ;  /* 0x00000062023e7220 */ /* 0x040fe40000410000 */
[----:B------:R-:W1:Y:S01]  /*17990*/  MUFU.EX2 R101, R16 ;  /* 0x0000001000657308 */ /* 0x000e620000000800 */
[-C--:B----4-:R-:W-:Y:S05]  /*179a0*/  HMMA.16816.F32 R4, R72, R20.reuse, R4 ;  /* 0x000000144804723c */ /* 0x090fea0000001804 */
[C---:B------:R-:W-:Y:S02]  /*179b0*/  FMUL.FTZ R10, R2.reuse, R126 ;  /* 0x0000007e020a7220 */ /* 0x040fe40000410000 */
[C---:B------:R-:W-:Y:S02]  /*179c0*/  FMUL.FTZ R26, R2.reuse, R118 ;  /* 0x00000076021a7220 */ /* 0x040fe40000410000 */
[----:B------:R-:W2:Y:S03]  /*179d0*/  MUFU.EX2 R117, R32 ;  /* 0x0000002000757308 */ /* 0x000ea60000000800 */
[----:B------:R-:W-:Y:S01]  /*179e0*/  FMUL.FTZ R27, R2, R119 ;  /* 0x00000077021b7220 */ /* 0x000fe20000410000 */
[----:B-----5:R-:W-:Y:S01]  /*179f0*/  F2FP.PACK_AB R77, R100, R18 ;  /* 0x00000012644d723e */ /* 0x020fe200000000ff */
[----:B------:R-:W-:Y:S02]  /*17a00*/  FMUL.FTZ R17, R65, R137 ;  /* 0x0000008941117220 */ /* 0x000fe40000410000 */
[----:B------:R-:W-:Y:S02]  /*17a10*/  FMUL.FTZ R18, R3, R138 ;  /* 0x0000008a03127220 */ /* 0x000fe40000410000 */
[C---:B------:R-:W-:Y:S01]  /*17a20*/  FMUL.FTZ R33, R65.reuse, R145 ;  /* 0x0000009141217220 */ /* 0x040fe20000410000 */
[----:B------:R-:W-:Y:S01]  /*17a30*/  MUFU.EX2 R108, R184 ;  /* 0x000000b8006c7308 */ /* 0x000fe20000000800 */
[----:B------:R-:W-:Y:S02]  /*17a40*/  FMUL.FTZ R63, R2, R99 ;  /* 0x00000063023f7220 */ /* 0x000fe40000410000 */
[----:B------:R-:W4:Y:S01]  /*17a50*/  LDSM.16.MT88.4 R96, [R193+0x800] ;  /* 0x00080000c160783b */ /* 0x000f220000004200 */
[----:B-1----:R-:W-:Y:S01]  /*17a60*/  F2FP.PACK_AB R79, R116, R101 ;  /* 0x00000065744f723e */ /* 0x002fe200000000ff */
[----:B------:R-:W-:Y:S02]  /*17a70*/  FMUL.FTZ R16, R65, R136 ;  /* 0x0000008841107220 */ /* 0x000fe40000410000 */
[----:B------:R-:W-:Y:S02]  /*17a80*/  FADD.FTZ R71, R0, R34 ;  /* 0x0000002200477221 */ /* 0x000fe40000010000 */
[----:B------:R-:W-:Y:S01]  /*17a90*/  FMUL.FTZ R34, R3, R146 ;  /* 0x0000009203227220 */ /* 0x000fe20000410000 */
[----:B------:R-:W-:Y:S01]  /*17aa0*/  MUFU.EX2 R109, R183 ;  /* 0x000000b7006d7308 */ /* 0x000fe20000000800 */
[----:B------:R-:W-:Y:S01]  /*17ab0*/  LDSM.16.MT88.4 R136, [R193+0x2000] ;  /* 0x00200000c188783b */ /* 0x000fe20000004200 */
[C---:B------:R-:W-:Y:S01]  /*17ac0*/  FMUL.FTZ R42, R2.reuse, R110 ;  /* 0x0000006e022a7220 */ /* 0x040fe20000410000 */
[----:B--2---:R-:W-:Y:S01]  /*17ad0*/  F2FP.PACK_AB R78, R117, R102 ;  /* 0x00000066754e723e */ /* 0x004fe200000000ff */
[C---:B------:R-:W-:Y:S02]  /*17ae0*/  FMUL.FTZ R32, R65.reuse, R144 ;  /* 0x0000009041207220 */ /* 0x040fe40000410000 */
[C---:B------:R-:W-:Y:S03]  /*17af0*/  FMUL.FTZ R43, R2.reuse, R111 ;  /* 0x0000006f022b7220 */ /* 0x040fe60000410000 */
[----:B------:R-:W-:Y:S01]  /*17b00*/  LDSM.16.MT88.4 R144, [R197+0x2000] ;  /* 0x00200000c590783b */ /* 0x000fe20000004200 */
        /* <DEDUP_REMOVED lines=9> */
[----:B------:R-:W1:Y:S01]  /*17ba0*/  MUFU.EX2 R2, R218 ;  /* 0x000000da00027308 */ /* 0x000e620000000800 */
[----:B------:R-:W-:Y:S02]  /*17bb0*/  FADD.FTZ R0, R64, R66 ;  /* 0x0000004240007221 */ /* 0x000fe40000010000 */
[C---:B------:R-:W-:Y:S02]  /*17bc0*/  FMUL.FTZ R66, R3.reuse, R162 ;  /* 0x000000a203427220 */ /* 0x040fe40000410000 */
[C---:B------:R-:W-:Y:S04]  /*17bd0*/  FMUL.FTZ R22, R3.reuse, R142 ;  /* 0x0000008e03167220 */ /* 0x040fe80000410000 */
[----:B------:R-:W-:Y:S01]  /*17be0*/  FMUL.FTZ R23, R3, R143 ;  /* 0x0000008f03177220 */ /* 0x000fe20000410000 */
[----:B------:R-:W-:Y:S06]  /*17bf0*/  MUFU.EX2 R120, R165 ;  /* 0x000000a500787308 */ /* 0x000fec0000000800 */
[-C--:B---3--:R-:W-:Y:S04]  /*17c00*/  HMMA.16816.F32 R20, R72, R36.reuse, R20 ;  /* 0x000000244814723c */ /* 0x088fe80000001814 */
[----:B------:R-:W-:Y:S04]  /*17c10*/  MUFU.EX2 R94, R180 ;  /* 0x000000b4005e7308 */ /* 0x000fe80000000800 */
[C---:B------:R-:W-:Y:S04]  /*17c20*/  HMMA.16816.F32 R24, R76.reuse, R36, R24 ;  /* 0x000000244c18723c */ /* 0x040fe80000001818 */
[----:B-1----:R-:W-:Y:S02]  /*17c30*/  FADD.FTZ R0, R2, R0 ;  /* 0x0000000002007221 */ /* 0x002fe40000010000 */
[----:B------:R-:W-:Y:S01]  /*17c40*/  MUFU.EX2 R174, R174 ;  /* 0x000000ae00ae7308 */ /* 0x000fe20000000800 */
[C---:B------:R-:W-:Y:S01]  /*17c50*/  FMUL.FTZ R36, R65.reuse, R148 ;  /* 0x0000009441247220 */ /* 0x040fe20000410000 */
[-C--:B------:R-:W-:Y:S04]  /*17c60*/  HMMA.16816.F32 R28, R76, R38.reuse, R28 ;  /* 0x000000264c1c723c */ /* 0x080fe8000000181c */
[----:B------:R-:W-:Y:S02]  /*17c70*/  FADD.FTZ R0, R70, R0 ;  /* 0x0000000046007221 */ /* 0x000fe40000010000 */
[----:B------:R-:W-:Y:S02]  /*17c80*/  FMUL.FTZ R37, R65, R149 ;  /* 0x0000009541257220 */ /* 0x000fe40000410000 */
[C---:B------:R-:W-:Y:S01]  /*17c90*/  HMMA.16816.F32 R32, R72.reuse, R38, R32 ;  /* 0x000000264820723c */ /* 0x040fe20000001820 */
[----:B------:R-:W-:Y:S03]  /*17ca0*/  MUFU.EX2 R166, R229 ;  /* 0x000000e500a67308 */ /* 0x000fe60000000800 */
[----:B------:R-:W-:Y:S03]  /*17cb0*/  FADD.FTZ R0, R69, R0 ;  /* 0x0000000045007221 */ /* 0x000fe60000010000 */
[C---:B------:R-:W-:Y:S02]  /*17cc0*/  FMUL.FTZ R38, R3.reuse, R150 ;  /* 0x0000009603267220 */ /* 0x040fe40000410000 */
[----:B------:R-:W-:Y:S02]  /*17cd0*/  FMUL.FTZ R39, R3, R151 ;  /* 0x0000009703277220 */ /* 0x000fe40000410000 */
[----:B------:R-:W-:Y:S01]  /*17ce0*/  MUFU.EX2 R165, R230 ;  /* 0x000000e600a57308 */ /* 0x000fe20000000800 */
[----:B------:R-:W-:Y:S04]  /*17cf0*/  FADD.FTZ R0, R110, R0 ;  /* 0x000000006e007221 */ /* 0x000fe80000010000 */
[-C--:B------:R-:W-:Y:S03]  /*17d00*/  HMMA.16816.F32 R36, R72, R52.reuse, R36 ;  /* 0x000000344824723c */ /* 0x080fe60000001824 */
[----:B------:R-:W-:Y:S02]  /*17d10*/  FADD.FTZ R0, R108, R0 ;  /* 0x000000006c007221 */ /* 0x000fe40000010000 */
[----:B------:R1:W-:Y:S02]  /*17d20*/  MUFU.EX2 R184, R67 ;  /* 0x0000004300b87308 */ /* 0x0003e40000000800 */
[----:B------:R-:W-:Y:S01]  /*17d30*/  FADD.FTZ R0, R109, R0 ;  /* 0x000000006d007221 */ /* 0x000fe20000010000 */
[C---:B------:R-:W-:Y:S07]  /*17d40*/  HMMA.16816.F32 R40, R76.reuse, R52, R40 ;  /* 0x000000344c28723c */ /* 0x040fee0000001828 */
[C---:B------:R-:W-:Y:S01]  /*17d50*/  FMUL.FTZ R52, R65.reuse, R156 ;  /* 0x0000009c41347220 */ /* 0x040fe20000410000 */
[-C--:B------:R-:W-:Y:S01]  /*17d60*/  HMMA.16816.F32 R44, R76, R54.reuse, R44 ;  /* 0x000000364c2c723c */ /* 0x080fe2000000182c */
[----:B------:R-:W-:Y:S03]  /*17d70*/  MUFU.EX2 R112, R179 ;  /* 0x000000b300707308 */ /* 0x000fe60000000800 */
[----:B------:R-:W-:Y:S04]  /*17d80*/  FMUL.FTZ R53, R65, R157 ;  /* 0x0000009d41357220 */ /* 0x000fe80000410000 */
[C---:B------:R-:W-:Y:S03]  /*17d90*/  HMMA.16816.F32 R48, R72.reuse, R54, R48 ;  /* 0x000000364830723c */ /* 0x040fe60000001830 */
[----:B------:R-:W2:Y:S01]  /*17da0*/  MUFU.EX2 R119, R176 ;  /* 0x000000b000777308 */ /* 0x000ea20000000800 */
[C---:B-1----:R-:W-:Y:S03]  /*17db0*/  FMUL.FTZ R67, R3.reuse, R163 ;  /* 0x000000a303437220 */ /* 0x042fe60000410000 */
[C---:B------:R-:W-:Y:S02]  /*17dc0*/  FMUL.FTZ R54, R3.reuse, R158 ;  /* 0x0000009e03367220 */ /* 0x040fe40000410000 */
[----:B------:R-:W-:Y:S03]  /*17dd0*/  FMUL.FTZ R55, R3, R159 ;  /* 0x0000009f03377220 */ /* 0x000fe60000410000 */
[----:B------:R-:W-:Y:S01]  /*17de0*/  FADD.FTZ R3, R102, R90 ;  /* 0x0000005a66037221 */ /* 0x000fe20000010000 */
[----:B------:R-:W-:Y:S03]  /*17df0*/  MUFU.EX2 R122, R175 ;  /* 0x000000af007a7308 */ /* 0x000fe60000000800 */
[-C--:B------:R-:W-:Y:S07]  /*17e00*/  HMMA.16816.F32 R52, R72, R80.reuse, R52 ;  /* 0x000000504834723c */ /* 0x080fee0000001834 */
[----:B------:R-:W1:Y:S01]  /*17e10*/  MUFU.EX2 R124, R172 ;  /* 0x000000ac007c7308 */ /* 0x000e620000000800 */
[C---:B------:R-:W-:Y:S08]  /*17e20*/  HMMA.16816.F32 R56, R76.reuse, R80, R56 ;  /* 0x000000504c38723c */ /* 0x040ff00000001838 */
[-C--:B------:R-:W-:Y:S01]  /*17e30*/  HMMA.16816.F32 R60, R76, R82.reuse, R60 ;  /* 0x000000524c3c723c */ /* 0x080fe2000000183c */
[----:B------:R-:W3:Y:S06]  /*17e40*/  MUFU.EX2 R123, R164 ;  /* 0x000000a4007b7308 */ /* 0x000eec0000000800 */
[----:B------:R-:W-:Y:S01]  /*17e50*/  F2FP.PACK_AB R76, R2, R64 ;  /* 0x00000040024c723e */ /* 0x000fe200000000ff */
[----:B------:R-:W-:Y:S01]  /*17e60*/  FMUL.FTZ R64, R65, R160 ;  /* 0x000000a041407220 */ /* 0x000fe20000410000 */
[----:B------:R-:W-:Y:S02]  /*17e70*/  F2FP.PACK_AB R78, R69, R70 ;  /* 0x00000046454e723e */ /* 0x000fe400000000ff */
[----:B------:R-:W-:Y:S01]  /*17e80*/  MUFU.EX2 R113, R93 ;  /* 0x0000005d00717308 */ /* 0x000fe20000000800 */
[----:B------:R-:W-:Y:S01]  /*17e90*/  FMUL.FTZ R65, R65, R161 ;  /* 0x000000a141417220 */ /* 0x000fe20000410000 */
[----:B--2---:R-:W-:Y:S01]  /*17ea0*/  F2FP.PACK_AB R77, R119, R112 ;  /* 0x00000070774d723e */ /* 0x004fe200000000ff */
[----:B------:R-:W-:Y:S01]  /*17eb0*/  FADD.FTZ R2, R100, R84 ;  /* 0x0000005464027221 */ /* 0x000fe20000010000 */
[----:B-1----:R-:W-:Y:S01]  /*17ec0*/  F2FP.PACK_AB R79, R124, R122 ;  /* 0x0000007a7c4f723e */ /* 0x002fe200000000ff */
[----:B------:R-:W-:Y:S02]  /*17ed0*/  FADD.FTZ R70, R103, R71 ;  /* 0x0000004767467221 */ /* 0x000fe40000010000 */
[----:B------:R-:W-:Y:S01]  /*17ee0*/  FADD.FTZ R69, R101, R2 ;  /* 0x0000000265457221 */ /* 0x000fe20000010000 */
[----:B------:R-:W-:Y:S01]  /*17ef0*/  HMMA.16816.F32 R64, R72, R82, R64 ;  /* 0x000000524840723c */ /* 0x000fe20000001840 */
[----:B------:R-:W1:Y:S01]  /*17f00*/  LDSM.16.MT88.4 R80, [R197+0x800] ;  /* 0x00080000c550783b */ /* 0x000e620000004200 */
[----:B------:R-:W2:Y:S02]  /*17f10*/  MUFU.EX2 R114, R92 ;  /* 0x0000005c00727308 */ /* 0x000ea40000000800 */
[----:B------:R-:W-:Y:S02]  /*17f20*/  FADD.FTZ R2, R94, R0 ;  /* 0x000000005e027221 */ /* 0x000fe40000010000 */
[----:B------:R-:W-:Y:S01]  /*17f30*/  FADD.FTZ R0, R117, R3 ;  /* 0x0000000375007221 */ /* 0x000fe20000010000 */
[----:B------:R-:W-:Y:S01]  /*17f40*/  F2FP.PACK_AB R72, R120, R111 ;  /* 0x0000006f7848723e */ /* 0x000fe200000000ff */
[-C--:B----4-:R-:W-:Y:S01]  /*17f50*/  HMMA.16816.F32 R4, R76, R96.reuse, R4 ;  /* 0x000000604c04723c */ /* 0x090fe20000001804 */
[----:B------:R-:W4:Y:S03]  /*17f60*/  LDSM.16.MT88.4 R100, [R194+0x800] ;  /* 0x00080000c264783b */ /* 0x000f260000004200 */
[----:B------:R-:W5:Y:S01]  /*17f70*/  MUFU.EX2 R121, R91 ;  /* 0x0000005b00797308 */ /* 0x000f620000000800 */
[----:B---3--:R-:W-:Y:S01]  /*17f80*/  F2FP.PACK_AB R74, R219, R123 ;  /* 0x0000007bdb4a723e */ /* 0x008fe200000000ff */
[----:B------:R-:W-:Y:S02]  /*17f90*/  FADD.FTZ R3, R112, R70 ;  /* 0x0000004670037221 */ /* 0x000fe40000010000 */
[----:B------:R-:W-:Y:S04]  /*17fa0*/  FADD.FTZ R70, R111, R0 ;  /* 0x000000006f467221 */ /* 0x000fe80000010000 */
[----:B------:R-:W-:Y:S02]  /*17fb0*/  FADD.FTZ R69, R116, R69 ;  /* 0x0000004574457221 */ /* 0x000fe40000010000 */
[----:B------:R-:W-:Y:S01]  /*17fc0*/  MUFU.EX2 R172, R186 ;  /* 0x000000ba00ac7308 */ /* 0x000fe20000000800 */
[----:B------:R-:W-:Y:S02]  /*17fd0*/  FADD.FTZ R3, R119, R3 ;  /* 0x0000000377037221 */ /* 0x000fe40000010000 */
[----:B------:R-:W-:Y:S01]  /*17fe0*/  FADD.FTZ R70, R120, R70 ;  /* 0x0000004678467221 */ /* 0x000fe20000010000 */
[----:B--2---:R-:W-:Y:S06]  /*17ff0*/  F2FP.PACK_AB R73, R114, R113 ;  /* 0x000000717249723e */ /* 0x004fec00000000ff */
[----:B------:R-:W-:Y:S01]  /*18000*/  MUFU.EX2 R217, R171 ;  /* 0x000000ab00d97308 */ /* 0x000fe20000000800 */
[----:B-----5:R-:W-:Y:S09]  /*18010*/  F2FP.PACK_AB R75, R184, R121 ;  /* 0x00000079b84b723e */ /* 0x020ff200000000ff */
[----:B------:R-:W2:Y:S01]  /*18020*/  MUFU.EX2 R218, R168 ;  /* 0x000000a800da7308 */ /* 0x000ea20000000800 */
[C---:B------:R-:W-:Y:S08]  /*18030*/  HMMA.16816.F32 R8, R72.reuse, R96, R8 ;  /* 0x000000604808723c */ /* 0x040ff00000001808 */
[-C--:B------:R-:W-:Y:S01]  /*18040*/  HMMA.16816.F32 R12, R72, R98.reuse, R12 ;  /* 0x00000062480c723c */ /* 0x080fe2000000180c */
[----:B------:R-:W-:Y:S07]  /*18050*/  MUFU.EX2 R187, R182 ;  /* 0x000000b600bb7308 */ /* 0x000fee0000000800 */
[C---:B------:R-:W-:Y:S01]  /*18060*/  HMMA.16816.F32 R16, R76.reuse, R98, R16 ;  /* 0x000000624c10723c */ /* 0x040fe20000001810 */
[----:B------:R-:W3:Y:S02]  /*18070*/  LDSM.16.MT88.4 R96, [R196+0x800] ;  /* 0x00080000c460783b */ /* 0x000ee40000004200 */
[----:B------:R-:W5:Y:S05]  /*18080*/  MUFU.EX2 R188, R181 ;  /* 0x000000b500bc7308 */ /* 0x000f6a0000000800 */
[-C--:B-1----:R-:W-:Y:S05]  /*18090*/  HMMA.16816.F32 R20, R76, R80.reuse, R20 ;  /* 0x000000504c14723c */ /* 0x082fea0000001814 */
[----:B------:R-:W-:Y:S03]  /*180a0*/  MUFU.EX2 R183, R167 ;  /* 0x000000a700b77308 */ /* 0x000fe60000000800 */
[C---:B------:R-:W-:Y:S07]  /*180b0*/  HMMA.16816.F32 R24, R72.reuse, R80, R24 ;  /* 0x000000504818723c */ /* 0x040fee0000001818 */
[----:B------:R-:W-:Y:S01]  /*180c0*/  MUFU.EX2 R167, R227 ;  /* 0x000000e300a77308 */ /* 0x000fe20000000800 */
[-C--:B------:R-:W-:Y:S08]  /*180d0*/  HMMA.16816.F32 R28, R72, R82.reuse, R28 ;  /* 0x00000052481c723c */ /* 0x080ff0000000181c */
[C---:B------:R-:W-:Y:S01]  /*180e0*/  HMMA.16816.F32 R32, R76.reuse, R82, R32 ;  /* 0x000000524c20723c */ /* 0x040fe20000001820 */
[----:B------:R-:W1:Y:S01]  /*180f0*/  LDSM.16.MT88.4 R80, [R193+0x1000] ;  /* 0x00100000c150783b */ /* 0x000e620000004200 */
[----:B------:R-:W1:Y:S06]  /*18100*/  MUFU.EX2 R182, R169 ;  /* 0x000000a900b67308 */ /* 0x000e6c0000000800 */
[-C--:B----4-:R-:W-:Y:S04]  /*18110*/  HMMA.16816.F32 R36, R76, R100.reuse, R36 ;  /* 0x000000644c24723c */ /* 0x090fe80000001824 */
[----:B------:R-:W-:Y:S04]  /*18120*/  MUFU.EX2 R159, R170 ;  /* 0x000000aa009f7308 */ /* 0x000fe80000000800 */
[C---:B------:R-:W-:Y:S06]  /*18130*/  HMMA.16816.F32 R40, R72.reuse, R100, R40 ;  /* 0x000000644828723c */ /* 0x040fec0000001828 */
[----:B------:R-:W4:Y:S02]  /*18140*/  MUFU.EX2 R179, R177 ;  /* 0x000000b100b37308 */ /* 0x000f240000000800 */
[-C--:B------:R-:W-:Y:S08]  /*18150*/  HMMA.16816.F32 R44, R72, R102.reuse, R44 ;  /* 0x00000066482c723c */ /* 0x080ff0000000182c */
[C---:B------:R-:W-:Y:S01]  /*18160*/  HMMA.16816.F32 R48, R76.reuse, R102, R48 ;  /* 0x000000664c30723c */ /* 0x040fe20000001830 */
[----:B------:R-:W1:Y:S01]  /*18170*/  LDSM.16.MT88.4 R100, [R197+0x1000] ;  /* 0x00100000c564783b */ /* 0x000e620000004200 */
[----:B------:R-:W-:Y:S06]  /*18180*/  MUFU.EX2 R177, R185 ;  /* 0x000000b900b17308 */ /* 0x000fec0000000800 */
[-C--:B---3--:R-:W-:Y:S04]  /*18190*/  HMMA.16816.F32 R52, R76, R96.reuse, R52 ;  /* 0x000000604c34723c */ /* 0x088fe80000001834 */
[----:B------:R-:W-:Y:S04]  /*181a0*/  MUFU.EX2 R158, R173 ;  /* 0x000000ad009e7308 */ /* 0x000fe80000000800 */
[C---:B------:R-:W-:Y:S06]  /*181b0*/  HMMA.16816.F32 R56, R72.reuse, R96, R56 ;  /* 0x000000604838723c */ /* 0x040fec0000001838 */
[----:B------:R-:W3:Y:S02]  /*181c0*/  MUFU.EX2 R157, R189 ;  /* 0x000000bd009d7308 */ /* 0x000ee40000000800 */
[-C--:B------:R-:W-:Y:S07]  /*181d0*/  HMMA.16816.F32 R60, R72, R98.reuse, R60 ;  /* 0x00000062483c723c */ /* 0x080fee000000183c */
[----:B------:R-:W-:Y:S01]  /*181e0*/  F2FP.PACK_AB R72, R108, R110 ;  /* 0x0000006e6c48723e */ /* 0x000fe200000000ff */
[----:B------:R-:W-:Y:S01]  /*181f0*/  HMMA.16816.F32 R64, R76, R98, R64 ;  /* 0x000000624c40723c */ /* 0x000fe20000001840 */
[----:B------:R-:W-:Y:S01]  /*18200*/  MUFU.EX2 R156, R190 ;  /* 0x000000be009c7308 */ /* 0x000fe20000000800 */
[----:B------:R-:W3:Y:S02]  /*18210*/  LDSM.16.MT88.4 R96, [R196+0x1000] ;  /* 0x00100000c460783b */ /* 0x000ee40000004200 */
[----:B------:R-:W-:Y:S02]  /*18220*/  F2FP.PACK_AB R74, R94, R109 ;  /* 0x0000006d5e4a723e */ /* 0x000fe400000000ff */
[----:B--2---:R-:W-:Y:S02]  /*18230*/  F2FP.PACK_AB R73, R218, R217 ;  /* 0x000000d9da49723e */ /* 0x004fe400000000ff */
[----:B-----5:R-:W-:Y:S02]  /*18240*/  F2FP.PACK_AB R75, R188, R187 ;  /* 0x000000bbbc4b723e */ /* 0x020fe400000000ff */
[----:B------:R-:W-:Y:S01]  /*18250*/  LDSM.16.MT88.4 R108, [R196+0x1800] ;  /* 0x00180000c46c783b */ /* 0x000fe20000004200 */
[----:B------:R-:W2:Y:S01]  /*18260*/  MUFU.EX2 R171, R191 ;  /* 0x000000bf00ab7308 */ /* 0x000ea20000000800 */
[----:B-1----:R-:W-:Y:S02]  /*18270*/  F2FP.PACK_AB R76, R182, R183 ;  /* 0x000000b7b64c723e */ /* 0x002fe400000000ff */
[----:B----4-:R-:W-:Y:S01]  /*18280*/  F2FP.PACK_AB R78, R179, R159 ;  /* 0x0000009fb34e723e */ /* 0x010fe200000000ff */
[-C--:B------:R-:W-:Y:S05]  /*18290*/  HMMA.16816.F32 R4, R72, R80.reuse, R4 ;  /* 0x000000504804723c */ /* 0x080fea0000001804 */
[----:B---3--:R-:W-:Y:S01]  /*182a0*/  F2FP.PACK_AB R77, R157, R158 ;  /* 0x0000009e9d4d723e */ /* 0x008fe200000000ff */
[----:B------:R-:W-:Y:S10]  /*182b0*/  MUFU.EX2 R94, R231 ;  /* 0x000000e7005e7308 */ /* 0x000ff40000000800 */
[----:B------:R-:W1:Y:S01]  /*182c0*/  MUFU.EX2 R84, R225 ;  /* 0x000000e100547308 */ /* 0x000e620000000800 */
[----:B--2---:R-:W-:Y:S09]  /*182d0*/  F2FP.PACK_AB R79, R171, R156 ;  /* 0x0000009cab4f723e */ /* 0x004ff200000000ff */
[----:B------:R-:W2:Y:S01]  /*182e0*/  MUFU.EX2 R71, R224 ;  /* 0x000000e000477308 */ /* 0x000ea20000000800 */
[C---:B------:R-:W-:Y:S08]  /*182f0*/  HMMA.16816.F32 R8, R76.reuse, R80, R8 ;  /* 0x000000504c08723c */ /* 0x040ff00000001808 */
[-C--:B------:R-:W-:Y:S01]  /*18300*/  HMMA.16816.F32 R12, R76, R82.reuse, R12 ;  /* 0x000000524c0c723c */ /* 0x080fe2000000180c */
[----:B------:R-:W3:Y:S03]  /*18310*/  MUFU.EX2 R91, R223 ;  /* 0x000000df005b7308 */ /* 0x000ee60000000800 */
[----:B-1----:R-:W-:Y:S04]  /*18320*/  FADD.FTZ R0, R84, R2 ;  /* 0x0000000254007221 */ /* 0x002fe80000010000 */
[C---:B------:R-:W-:Y:S01]  /*18330*/  HMMA.16816.F32 R16, R72.reuse, R82, R16 ;  /* 0x000000524810723c */ /* 0x040fe20000001810 */
[----:B------:R-:W1:Y:S02]  /*18340*/  LDSM.16.MT88.4 R80, [R193+0x1800] ;  /* 0x00180000c150783b */ /* 0x000e640000004200 */
[----:B------:R-:W4:Y:S01]  /*18350*/  MUFU.EX2 R90, R222 ;  /* 0x000000de005a7308 */ /* 0x000f220000000800 */
[----:B--2---:R-:W-:Y:S04]  /*18360*/  FADD.FTZ R0, R71, R0 ;  /* 0x0000000047007221 */ /* 0x004fe80000010000 */
[-C--:B------:R-:W-:Y:S05]  /*18370*/  HMMA.16816.F32 R20, R72, R100.reuse, R20 ;  /* 0x000000644814723c */ /* 0x080fea0000001814 */
[----:B------:R-:W-:Y:S03]  /*18380*/  MUFU.EX2 R175, R220 ;  /* 0x000000dc00af7308 */ /* 0x000fe60000000800 */
[C---:B------:R-:W-:Y:S04]  /*18390*/  HMMA.16816.F32 R24, R76.reuse, R100, R24 ;  /* 0x000000644c18723c */ /* 0x040fe80000001818 */
[----:B---3--:R-:W-:Y:S03]  /*183a0*/  FADD.FTZ R0, R91, R0 ;  /* 0x000000005b007221 */ /* 0x008fe60000010000 */
[----:B------:R-:W-:Y:S01]  /*183b0*/  MUFU.EX2 R176, R213 ;  /* 0x000000d500b07308 */ /* 0x000fe20000000800 */
[-C--:B------:R-:W-:Y:S04]  /*183c0*/  HMMA.16816.F32 R28, R76, R102.reuse, R28 ;  /* 0x000000664c1c723c */ /* 0x080fe8000000181c */
[----:B----4-:R-:W-:Y:S02]  /*183d0*/  FADD.FTZ R2, R90, R0 ;  /* 0x000000005a027221 */ /* 0x010fe40000010000 */
[----:B------:R-:W-:Y:S02]  /*183e0*/  FADD.FTZ R0, R113, R69 ;  /* 0x0000004571007221 */ /* 0x000fe40000010000 */
[C---:B------:R-:W-:Y:S01]  /*183f0*/  HMMA.16816.F32 R32, R72.reuse, R102, R32 ;  /* 0x000000664820723c */ /* 0x040fe20000001820 */
[----:B------:R-:W2:Y:S01]  /*18400*/  LDSM.16.MT88.4 R100, [R197+0x1800] ;  /* 0x00180000c564783b */ /* 0x000ea20000004200 */
[----:B------:R-:W-:Y:S02]  /*18410*/  MUFU.EX2 R180, R212 ;  /* 0x000000d400b47308 */ /* 0x000fe40000000800 */
[----:B------:R-:W-:Y:S04]  /*18420*/  FADD.FTZ R69, R114, R0 ;  /* 0x0000000072457221 */ /* 0x000fe80000010000 */
[-C--:B------:R-:W-:Y:S04]  /*18430*/  HMMA.16816.F32 R36, R72, R104.reuse, R36 ;  /* 0x000000684824723c */ /* 0x080fe80000001824 */
[----:B------:R-:W-:Y:S04]  /*18440*/  MUFU.EX2 R181, R211 ;  /* 0x000000d300b57308 */ /* 0x000fe80000000800 */
[C---:B------:R-:W-:Y:S06]  /*18450*/  HMMA.16816.F32 R40, R76.reuse, R104, R40 ;  /* 0x000000684c28723c */ /* 0x040fec0000001828 */
[----:B------:R-:W3:Y:S02]  /*18460*/  MUFU.EX2 R118, R221 ;  /* 0x000000dd00767308 */ /* 0x000ee40000000800 */
[-C--:B------:R-:W-:Y:S08]  /*18470*/  HMMA.16816.F32 R44, R76, R106.reuse, R44 ;  /* 0x0000006a4c2c723c */ /* 0x080ff0000000182c */
[C---:B------:R-:W-:Y:S01]  /*18480*/  HMMA.16816.F32 R48, R72.reuse, R106, R48 ;  /* 0x0000006a4830723c */ /* 0x040fe20000001830 */
[----:B------:R-:W4:Y:S01]  /*18490*/  LDSM.16.MT88.4 R104, [R194+0x1800] ;  /* 0x00180000c268783b */ /* 0x000f220000004200 */
[----:B------:R-:W5:Y:S06]  /*184a0*/  MUFU.EX2 R115, R226 ;  /* 0x000000e200737308 */ /* 0x000f6c0000000800 */
[-C--:B------:R-:W-:Y:S04]  /*184b0*/  HMMA.16816.F32 R52, R72, R96.reuse, R52 ;  /* 0x000000604834723c */ /* 0x080fe80000001834 */
[----:B------:R-:W1:Y:S01]  /*184c0*/  MUFU.EX2 R93, R232 ;  /* 0x000000e8005d7308 */ /* 0x000e620000000800 */
[----:B---3--:R-:W-:Y:S03]  /*184d0*/  FADD.FTZ R0, R118, R2 ;  /* 0x0000000276007221 */ /* 0x008fe60000010000 */
[C---:B------:R-:W-:Y:S04]  /*184e0*/  HMMA.16816.F32 R56, R76.reuse, R96, R56 ;  /* 0x000000604c38723c */ /* 0x040fe80000001838 */
[----:B------:R-:W-:Y:S02]  /*184f0*/  FADD.FTZ R2, R121, R69 ;  /* 0x0000004579027221 */ /* 0x000fe40000010000 */
[----:B------:R-:W3:Y:S02]  /*18500*/  MUFU.EX2 R92, R236 ;  /* 0x000000ec005c7308 */ /* 0x000ee40000000800 */
[-C--:B------:R-:W-:Y:S04]  /*18510*/  HMMA.16816.F32 R60, R76, R98.reuse, R60 ;  /* 0x000000624c3c723c */ /* 0x080fe8000000183c */
[C---:B-----5:R-:W-:Y:S01]  /*18520*/  F2FP.PACK_AB R160, R115.reuse, R118 ;  /* 0x0000007673a0723e */ /* 0x060fe200000000ff */
[----:B------:R-:W-:Y:S02]  /*18530*/  FADD.FTZ R0, R115, R0 ;  /* 0x0000000073007221 */ /* 0x000fe40000010000 */
[----:B------:R-:W-:Y:S01]  /*18540*/  F2FP.PACK_AB R76, R71, R84 ;  /* 0x00000054474c723e */ /* 0x000fe200000000ff */
[----:B------:R-:W-:Y:S01]  /*18550*/  HMMA.16816.F32 R64, R72, R98, R64 ;  /* 0x000000624840723c */ /* 0x000fe20000001840 */
[----:B------:R-:W-:Y:S03]  /*18560*/  MUFU.EX2 R170, R233 ;  /* 0x000000e900aa7308 */ /* 0x000fe60000000800 */
[----:B------:R-:W-:Y:S01]  /*18570*/  F2FP.PACK_AB R78, R90, R91 ;  /* 0x0000005b5a4e723e */ /* 0x000fe200000000ff */
[----:B-1----:R-:W-:Y:S01]  /*18580*/  FADD.FTZ R0, R93, R0 ;  /* 0x000000005d007221 */ /* 0x002fe20000010000 */
[----:B------:R-:W-:Y:S01]  /*18590*/  F2FP.PACK_AB R77, R176, R175 ;  /* 0x000000afb04d723e */ /* 0x000fe200000000ff */
[----:B------:R-:W-:Y:S01]  /*185a0*/  FADD.FTZ R2, R184, R2 ;  /* 0x00000002b8027221 */ /* 0x000fe20000010000 */
[----:B------:R-:W-:Y:S03]  /*185b0*/  F2FP.PACK_AB R79, R181, R180 ;  /* 0x000000b4b54f723e */ /* 0x000fe600000000ff */
[----:B------:R-:W1:Y:S01]  /*185c0*/  MUFU.EX2 R169, R234 ;  /* 0x000000ea00a97308 */ /* 0x000e620000000800 */
[----:B------:R-:W-:Y:S01]  /*185d0*/  F2FP.PACK_AB R72, R177, R172 ;  /* 0x000000acb148723e */ /* 0x000fe200000000ff */
[----:B------:R-:W-:Y:S01]  /*185e0*/  FADD.FTZ R2, R158, R2 ;  /* 0x000000029e027221 */ /* 0x000fe20000010000 */
[----:B------:R-:W-:Y:S01]  /*185f0*/  F2FP.PACK_AB R74, R174, R178 ;  /* 0x000000b2ae4a723e */ /* 0x000fe200000000ff */
[-C--:B------:R-:W-:Y:S05]  /*18600*/  HMMA.16816.F32 R4, R76, R80.reuse, R4 ;  /* 0x000000504c04723c */ /* 0x080fea0000001804 */
[----:B------:R-:W-:Y:S01]  /*18610*/  F2FP.PACK_AB R73, R166, R167 ;  /* 0x000000a7a649723e */ /* 0x000fe200000000ff */
[----:B------:R-:W-:Y:S01]  /*18620*/  MUFU.EX2 R168, R235 ;  /* 0x000000eb00a87308 */ /* 0x000fe20000000800 */
[----:B------:R-:W-:Y:S01]  /*18630*/  F2FP.PACK_AB R75, R94, R165 ;  /* 0x000000a55e4b723e */ /* 0x000fe200000000ff */
[C---:B---3--:R-:W-:Y:S01]  /*18640*/  FADD.FTZ R229, R92.reuse, R0 ;  /* 0x000000005ce57221 */ /* 0x048fe20000010000 */
[----:B------:R-:W-:Y:S03]  /*18650*/  F2FP.PACK_AB R162, R92, R93 ;  /* 0x0000005d5ca2723e */ /* 0x000fe600000000ff */
[----:B------:R-:W-:Y:S01]  /*18660*/  FADD.FTZ R0, R122, R3 ;  /* 0x000000037a007221 */ /* 0x000fe20000010000 */
[----:B------:R-:W-:Y:S01]  /*18670*/  MOV R92, R85 ;  /* 0x00000055005c7202 */ /* 0x000fe20000000f00 */
[C---:B------:R-:W-:Y:S02]  /*18680*/  HMMA.16816.F32 R8, R72.reuse, R80, R8 ;  /* 0x000000504808723c */ /* 0x040fe40000001808 */
[----:B------:R-:W3:Y:S02]  /*18690*/  MUFU.EX2 R164, R239 ;  /* 0x000000ef00a47308 */ /* 0x000ee40000000800 */
[----:B------:R-:W-:Y:S01]  /*186a0*/  FADD.FTZ R0, R124, R0 ;  /* 0x000000007c007221 */ /* 0x000fe20000010000 */
[----:B------:R-:W-:Y:S01]  /*186b0*/  MOV R93, R68 ;  /* 0x00000044005d7202 */ /* 0x000fe20000000f00 */
[----:B------:R-:W-:Y:S01]  /*186c0*/  FADD.FTZ R3, R123, R70 ;  /* 0x000000467b037221 */ /* 0x000fe20000010000 */
[----:B-1----:R-:W-:Y:S01]  /*186d0*/  F2FP.PACK_AB R161, R169, R170 ;  /* 0x000000aaa9a1723e */ /* 0x002fe200000000ff */
[-C--:B------:R-:W-:Y:S04]  /*186e0*/  HMMA.16816.F32 R12, R72, R82.reuse, R12 ;  /* 0x00000052480c723c */ /* 0x080fe8000000180c */
[----:B------:R-:W-:Y:S01]  /*186f0*/  MUFU.EX2 R91, R237 ;  /* 0x000000ed005b7308 */ /* 0x000fe20000000800 */
[----:B------:R-:W-:Y:S02]  /*18700*/  FADD.FTZ R3, R219, R3 ;  /* 0x00000003db037221 */ /* 0x000fe40000010000 */
[----:B------:R-:W-:Y:S01]  /*18710*/  FADD.FTZ R2, R157, R2 ;  /* 0x000000029d027221 */ /* 0x000fe20000010000 */
[C---:B------:R-:W-:Y:S04]  /*18720*/  HMMA.16816.F32 R16, R76.reuse, R82, R16 ;  /* 0x000000524c10723c */ /* 0x040fe80000001810 */
[----:B------:R-:W-:Y:S02]  /*18730*/  FADD.FTZ R3, R183, R3 ;  /* 0x00000003b7037221 */ /* 0x000fe40000010000 */
[----:B------:R-:W1:Y:S01]  /*18740*/  MUFU.EX2 R90, R238 ;  /* 0x000000ee005a7308 */ /* 0x000e620000000800 */
[----:B------:R-:W-:Y:S01]  /*18750*/  FADD.FTZ R0, R217, R0 ;  /* 0x00000000d9007221 */ /* 0x000fe20000010000 */
[-C--:B--2---:R-:W-:Y:S04]  /*18760*/  HMMA.16816.F32 R20, R76, R100.reuse, R20 ;  /* 0x000000644c14723c */ /* 0x084fe80000001814 */
[----:B---3--:R-:W-:Y:S01]  /*18770*/  F2FP.PACK_AB R163, R164, R168 ;  /* 0x000000a8a4a3723e */ /* 0x008fe200000000ff */
[----:B------:R-:W-:Y:S02]  /*18780*/  FADD.FTZ R3, R182, R3 ;  /* 0x00000003b6037221 */ /* 0x000fe40000010000 */
[----:B------:R-:W-:Y:S01]  /*18790*/  FADD.FTZ R2, R156, R2 ;  /* 0x000000029c027221 */ /* 0x000fe20000010000 */
[C---:B------:R-:W-:Y:S01]  /*187a0*/  HMMA.16816.F32 R24, R72.reuse, R100, R24 ;  /* 0x000000644818723c */ /* 0x040fe20000001818 */
[----:B------:R-:W-:Y:S03]  /*187b0*/  MUFU.EX2 R84, R241 ;  /* 0x000000f100547308 */ /* 0x000fe60000000800 */
[----:B------:R-:W-:Y:S02]  /*187c0*/  FADD.FTZ R3, R159, R3 ;  /* 0x000000039f037221 */ /* 0x000fe40000010000 */
[----:B------:R-:W-:Y:S02]  /*187d0*/  FADD.FTZ R0, R218, R0 ;  /* 0x00000000da007221 */ /* 0x000fe40000010000 */
[-C--:B------:R-:W-:Y:S03]  /*187e0*/  HMMA.16816.F32 R28, R72, R102.reuse, R28 ;  /* 0x00000066481c723c */ /* 0x080fe6000000181c */
[----:B------:R-:W2:Y:S01]  /*187f0*/  MUFU.EX2 R83, R243 ;  /* 0x000000f300537308 */ /* 0x000ea20000000800 */
[----:B------:R-:W-:Y:S01]  /*18800*/  FADD.FTZ R0, R187, R0 ;  /* 0x00000000bb007221 */ /* 0x000fe20000010000 */
[----:B-1----:R-:W-:Y:S01]  /*18810*/  F2FP.PACK_AB R96, R90, R91 ;  /* 0x0000005b5a60723e */ /* 0x002fe200000000ff */
[----:B------:R-:W-:Y:S02]  /*18820*/  FADD.FTZ R3, R179, R3 ;  /* 0x00000003b3037221 */ /* 0x000fe40000010000 */
[C---:B------:R-:W-:Y:S04]  /*18830*/  HMMA.16816.F32 R32, R76.reuse, R102, R32 ;  /* 0x000000664c20723c */ /* 0x040fe80000001820 */
[----:B------:R-:W-:Y:S01]  /*18840*/  FADD.FTZ R0, R188, R0 ;  /* 0x00000000bc007221 */ /* 0x000fe20000010000 */
[----:B------:R-:W-:Y:S01]  /*18850*/  MUFU.EX2 R81, R240 ;  /* 0x000000f000517308 */ /* 0x000fe20000000800 */
[----:B------:R-:W-:Y:S02]  /*18860*/  FADD.FTZ R2, R171, R2 ;  /* 0x00000002ab027221 */ /* 0x000fe40000010000 */
[-C--:B----4-:R-:W-:Y:S04]  /*18870*/  HMMA.16816.F32 R36, R76, R104.reuse, R36 ;  /* 0x000000684c24723c */ /* 0x090fe80000001824 */
[----:B------:R-:W-:Y:S02]  /*18880*/  FADD.FTZ R0, R175, R0 ;  /* 0x00000000af007221 */ /* 0x000fe40000010000 */
[----:B------:R-:W-:Y:S01]  /*18890*/  FADD.FTZ R3, R172, R3 ;  /* 0x00000003ac037221 */ /* 0x000fe20000010000 */
[----:B------:R-:W1:Y:S01]  /*188a0*/  MUFU.EX2 R82, R242 ;  /* 0x000000f200527308 */ /* 0x000e620000000800 */
[C---:B------:R-:W-:Y:S04]  /*188b0*/  HMMA.16816.F32 R40, R72.reuse, R104, R40 ;  /* 0x000000684828723c */ /* 0x040fe80000001828 */
[----:B--2---:R-:W-:Y:S01]  /*188c0*/  F2FP.PACK_AB R98, R83, R84 ;  /* 0x000000545362723e */ /* 0x004fe200000000ff */
[----:B------:R-:W-:Y:S02]  /*188d0*/  FADD.FTZ R2, R167, R2 ;  /* 0x00000002a7027221 */ /* 0x000fe40000010000 */
[----:B------:R-:W-:Y:S01]  /*188e0*/  FADD.FTZ R0, R176, R0 ;  /* 0x00000000b0007221 */ /* 0x000fe20000010000 */
[-C--:B------:R-:W-:Y:S01]  /*188f0*/  HMMA.16816.F32 R44, R72, R106.reuse, R44 ;  /* 0x0000006a482c723c */ /* 0x080fe2000000182c */
[----:B------:R-:W-:Y:S03]  /*18900*/  MUFU.EX2 R80, R244 ;  /* 0x000000f400507308 */ /* 0x000fe60000000800 */
[----:B------:R-:W-:Y:S02]  /*18910*/  FADD.FTZ R3, R177, R3 ;  /* 0x00000003b1037221 */ /* 0x000fe40000010000 */
[----:B------:R-:W-:Y:S02]  /*18920*/  FADD.FTZ R2, R166, R2 ;  /* 0x00000002a6027221 */ /* 0x000fe40000010000 */
[C---:B------:R-:W-:Y:S03]  /*18930*/  HMMA.16816.F32 R48, R76.reuse, R106, R48 ;  /* 0x0000006a4c30723c */ /* 0x040fe60000001830 */
[----:B------:R-:W2:Y:S01]  /*18940*/  MUFU.EX2 R71, R245 ;  /* 0x000000f500477308 */ /* 0x000ea20000000800 */
[----:B------:R-:W-:Y:S02]  /*18950*/  FADD.FTZ R0, R180, R0 ;  /* 0x00000000b4007221 */ /* 0x000fe40000010000 */
[----:B------:R-:W-:Y:S01]  /*18960*/  FADD.FTZ R3, R178, R3 ;  /* 0x00000003b2037221 */ /* 0x000fe20000010000 */
[----:B-1----:R-:W-:Y:S01]  /*18970*/  F2FP.PACK_AB R97, R82, R81 ;  /* 0x000000515261723e */ /* 0x002fe200000000ff */
[-C--:B------:R-:W-:Y:S04]  /*18980*/  HMMA.16816.F32 R52, R76, R108.reuse, R52 ;  /* 0x0000006c4c34723c */ /* 0x080fe80000001834 */
[----:B------:R-:W-:Y:S02]  /*18990*/  FADD.FTZ R2, R165, R2 ;  /* 0x00000002a5027221 */ /* 0x000fe40000010000 */
[----:B------:R-:W-:Y:S02]  /*189a0*/  FADD.FTZ R0, R181, R0 ;  /* 0x00000000b5007221 */ /* 0x000fe40000010000 */
[C---:B------:R-:W-:Y:S04]  /*189b0*/  HMMA.16816.F32 R56, R72.reuse, R108, R56 ;  /* 0x0000006c4838723c */ /* 0x040fe80000001838 */
[----:B------:R-:W-:Y:S02]  /*189c0*/  FADD.FTZ R3, R174, R3 ;  /* 0x00000003ae037221 */ /* 0x000fe40000010000 */
[----:B------:R-:W-:Y:S02]  /*189d0*/  FADD.FTZ R2, R94, R2 ;  /* 0x000000025e027221 */ /* 0x000fe40000010000 */
[-C--:B------:R-:W-:Y:S01]  /*189e0*/  HMMA.16816.F32 R60, R72, R110.reuse, R60 ;  /* 0x0000006e483c723c */ /* 0x080fe2000000183c */
[----:B------:R-:W1:Y:S03]  /*189f0*/  LDSM.16.MT88.4 R72, [R196+0x2000] ;  /* 0x00200000c448783b */ /* 0x000e660000004200 */
[----:B--2---:R-:W-:Y:S01]  /*18a00*/  F2FP.PACK_AB R99, R71, R80 ;  /* 0x000000504763723e */ /* 0x004fe200000000ff */
[----:B------:R-:W-:Y:S03]  /*18a10*/  FADD.FTZ R0, R170, R0 ;  /* 0x00000000aa007221 */ /* 0x000fe60000010000 */
[----:B------:R-:W-:Y:S08]  /*18a20*/  HMMA.16816.F32 R64, R76, R110, R64 ;  /* 0x0000006e4c40723c */ /* 0x000ff00000001840 */
[-C--:B------:R-:W-:Y:S07]  /*18a30*/  HMMA.16816.F32 R132, R160, R136.reuse, R4 ;  /* 0x00000088a084723c */ /* 0x080fee0000001804 */
[----:B------:R-:W-:Y:S01]  /*18a40*/  FADD.FTZ R4, R91, R3 ;  /* 0x000000035b047221 */ /* 0x000fe20000010000 */
[C---:B------:R-:W-:Y:S04]  /*18a50*/  HMMA.16816.F32 R124, R96.reuse, R136, R8 ;  /* 0x00000088607c723c */ /* 0x040fe80000001808 */
[----:B------:R-:W-:Y:S01]  /*18a60*/  FADD.FTZ R3, R81, R2 ;  /* 0x0000000251037221 */ /* 0x000fe20000010000 */
[----:B------:R-:W-:Y:S01]  /*18a70*/  MOV R91, R86 ;  /* 0x00000056005b7202 */ /* 0x000fe20000000f00 */
        /* <DEDUP_REMOVED lines=25> */
.L_x_2971:
[----:B------:R-:W2:Y:S01]  /*18c10*/  LDL R0, [R1+0x44] ;  /* 0x0000440001007983 */ /* 0x000ea20000100800 */
[----:B------:R-:W-:-:S03]  /*18c20*/  IMAD.MOV.U32 R3, RZ, RZ, c[0x0][0x2c4] ;  /* 0x0000b100ff037624 */ /* 0x000fc600078e00ff */
[----:B------:R-:W3:Y:S02]  /*18c30*/  LDL R2, [R1] ;  /* 0x0000000001027983 */ /* 0x000ee40000100800 */
[----:B------:R-:W-:Y:S01]  /*18c40*/  ISETP.NE.AND P1, PT, R3, 0x1, PT ;  /* 0x000000010300780c */ /* 0x000fe20003f25270 */
[----:B------:R-:W-:-:S05]  /*18c50*/  IMAD.MOV.U32 R4, RZ, RZ, c[0x0][0x32c] ;  /* 0x0000cb00ff047624 */ /* 0x000fca00078e00ff */
[----:B------:R-:W-:Y:S02]  /*18c60*/  ISETP.GE.AND P0, PT, R4, 0x1, PT ;  /* 0x000000010400780c */ /* 0x000fe40003f06270 */
[----:B--2---:R-:W-:-:S05]  /*18c70*/  IADD3 R0, R0, 0x7f, RZ ;  /* 0x0000007f00007810 */ /* 0x004fca0007ffe0ff */
[----:B------:R-:W-:Y:S01]  /*18c80*/  @P1 IMAD.HI.U32 R3, R0, c[0x0][0x2c8], RZ ;  /* 0x0000b20000031a27 */ /* 0x000fe200078e00ff */
[----:B---3--:R-:W-:-:S04]  /*18c90*/  IADD3 R2, R2, 0x1, -R252 ;  /* 0x0000000102027810 */ /* 0x008fc80007ffe8fc */
        /* <DEDUP_REMOVED lines=14> */
.L_x_3005:
[----:B------:R-:W-:-:S04]  /*18d80*/  MOV R3, 0x1 ;  /* 0x0000000100037802 */ /* 0x000fc80000000f00 */
[----:B------:R-:W-:-:S13]  /*18d90*/  ISETP.NE.AND P0, PT, R3, c[0x0][0x32c], PT ;  /* 0x0000cb0003007a0c */ /* 0x000fda0003f05270 */
[----:B------:R-:W-:-:S05]  /*18da0*/  @P0 IMAD.HI.U32 R3, R0, c[0x0][0x330], RZ ;  /* 0x0000cc0000030a27 */ /* 0x000fca00078e00ff */
[----:B------:R-:W-:Y:S02]  /*18db0*/  @P0 SHF.R.U32.HI R0, RZ, c[0x0][0x334], R3 ;  /* 0x0000cd00ff000a19 */ /* 0x000fe40000011603 */
.L_x_3006:
[----:B------:R-:W-:Y:S05]  /*18dc0*/  BSYNC B0 ;  /* 0x0000000000007941 */ /* 0x000fea0003800000 */
.L_x_3004:
[----:B------:R-:W-:-:S05]  /*18dd0*/  IMAD R0, R0, c[0x0][0x32c], RZ ;  /* 0x0000cb0000007a24 */ /* 0x000fca00078e02ff */
[----:B------:R-:W-:-:S03]  /*18de0*/  IMNMX R2, R2, R0, !PT ;  /* 0x0000000002027217 */ /* 0x000fc60007800200 */
.L_x_3003:
        /* <DEDUP_REMOVED lines=13> */
.L_x_3018:
        /* <DEDUP_REMOVED lines=41> */
.L_x_3152:
        /* <DEDUP_REMOVED lines=23> */
.L_x_3153:
[----:B-1----:R-:W-:Y:S02]  /*192c0*/  LOP3.LUT P1, RZ, R208, 0x100, RZ, 0xc0, !PT ;  /* 0x00000100d0ff7812 */ /* 0x002fe4000782c0ff */
[----:B----4-:R-:W-:Y:S05]  /*192d0*/  IADD3 R2, P0, R0, R5, RZ ;  /* 0x0000000500027210 */ /* 0x010fea0007f1e0ff */
[----:B------:R-:W-:Y:S06]  /*192e0*/  IMAD.X R3, R4, 0x1, R6, P0 ;  /* 0x0000000104037824 */ /* 0x000fec00000e0606 */
[----:B------:R-:W-:Y:S01]  /*192f0*/  @!PT LDS RZ, [RZ] ;  /* 0x00000000fffff984 */ /* 0x000fe20000000800 */
[----:B------:R-:W-:Y:S01]  /*19300*/  @!PT LDS RZ, [RZ] ;  /* 0x00000000fffff984 */ /* 0x000fe20000000800 */
[----:B------:R-:W-:Y:S01]  /*19310*/  @!PT LDS RZ, [RZ] ;  /* 0x00000000fffff984 */ /* 0x000fe20000000800 */
[----:B------:R1:W-:Y:S02]  /*19320*/  LDGSTS.E.BYPASS.LTC128B.128 [R210+0x2100], [R2.64], !P1 ;  /* 0x0210000002d27fae */ /* 0x0003e4000c901d48 */
.L_x_3009:
[----:B-1-34-:R-:W-:Y:S05]  /*19330*/  BSYNC B0 ;  /* 0x0000000000007941 */ /* 0x01afea0003800000 */
.L_x_3008:
        /* <DEDUP_REMOVED lines=142> */
.L_x_3154:
        /* <DEDUP_REMOVED lines=25> */
.L_x_3155:
[----:B----4-:R-:W-:Y:S02]  /*19db0*/  LOP3.LUT P1, RZ, R208, 0x100, RZ, 0xc0, !PT ;  /* 0x00000100d0ff7812 */ /* 0x010fe4000782c0ff */
[----:B--2---:R-:W-:Y:S05]  /*19dc0*/  IADD3 R2, P0, R0, R85, RZ ;  /* 0x0000005500027210 */ /* 0x004fea0007f1e0ff */
[----:B-1----:R-:W-:Y:S06]  /*19dd0*/  IMAD.X R3, R84, 0x1, R86, P0 ;  /* 0x0000000154037824 */ /* 0x002fec00000e0656 */
[----:B------:R-:W-:Y:S01]  /*19de0*/  @!PT LDS RZ, [RZ] ;  /* 0x00000000fffff984 */ /* 0x000fe20000000800 */
[----:B------:R-:W-:Y:S01]  /*19df0*/  @!PT LDS RZ, [RZ] ;  /* 0x00000000fffff984 */ /* 0x000fe20000000800 */
[----:B------:R-:W-:Y:S01]  /*19e00*/  @!PT LDS RZ, [RZ] ;  /* 0x00000000fffff984 */ /* 0x000fe20000000800 */
[----:B------:R1:W-:Y:S02]  /*19e10*/  LDGSTS.E.BYPASS.LTC128B.128 [R210+0x4900], [R2.64], !P1 ;  /* 0x0490000002d27fae */ /* 0x0003e4000c901d48 */
.L_x_3013:
[----:B------:R-:W-:Y:S05]  /*19e20*/  BSYNC B0 ;  /* 0x0000000000007941 */ /* 0x000fea0003800000 */
.L_x_3012:
        /* <DEDUP_REMOVED lines=83> */
.L_x_3156:
        /* <DEDUP_REMOVED lines=15> */
.L_x_3157:
[C---:B------:R-:W-:Y:S01]  /*1a450*/  FMUL.FTZ R2, R87.reuse, c[0x0][0x2d0] ;  /* 0x0000b40057027a20 */ /* 0x040fe20000410000 */
        /* <DEDUP_REMOVED lines=29> */
[C---:B------:R-:W-:Y:S01]  /*1a630*/  F2FP.PACK_AB R68, R3.reuse, R2 ;  /* 0x000000020344723e */ /* 0x040fe200000000ff */
[C---:B------:R-:W-:Y:S02]  /*1a640*/  FMUL.FTZ R2, R86.reuse, c[0x0][0x2d0] ;  /* 0x0000b40056027a20 */ /* 0x040fe40000410000 */
        /* <DEDUP_REMOVED lines=208> */
[----:B------:R3:W-:Y:S03]  /*1b350*/  MUFU.EX2 R159, R187 ;  /* 0x000000bb009f7308 */ /* 0x0007e60000000800 */
[-C--:B------:R-:W-:Y:S07]  /*1b360*/  HMMA.16816.F32 R52, R68, R72.reuse, R52 ;  /* 0x000000484434723c */ /* 0x080fee0000001834 */
[----:B------:R-:W-:Y:S01]  /*1b370*/  MUFU.EX2 R110, R171 ;  /* 0x000000ab006e7308 */ /* 0x000fe20000000800 */
[C---:B------:R-:W-:Y:S04]  /*1b380*/  HMMA.16816.F32 R56, R64.reuse, R72, R56 ;  /* 0x000000484038723c */ /* 0x040fe80000001838 */
[C---:B--2---:R-:W-:Y:S01]  /*1b390*/  FADD.FTZ R0, R78.reuse, R0 ;  /* 0x000000004e007221 */ /* 0x044fe20000010000 */
[----:B------:R-:W-:Y:S03]  /*1b3a0*/  F2FP.PACK_AB R78, R78, R77 ;  /* 0x0000004d4e4e723e */ /* 0x000fe600000000ff */
[-C--:B------:R-:W-:Y:S01]  /*1b3b0*/  HMMA.16816.F32 R60, R64, R74.reuse, R60 ;  /* 0x0000004a403c723c */ /* 0x080fe2000000183c */
[----:B------:R-:W2:Y:S03]  /*1b3c0*/  MUFU.EX2 R118, R170 ;  /* 0x000000aa00767308 */ /* 0x000ea60000000800 */
[----:B------:R-:W-:Y:S01]  /*1b3d0*/  FADD.FTZ R0, R107, R0 ;  /* 0x000000006b007221 */ /* 0x000fe20000010000 */
[----:B---3--:R-:W3:Y:S02]  /*1b3e0*/  LDL R187, [R1+0x18] ;  /* 0x0000180001bb7983 */ /* 0x008ee40000100800 */
        /* <DEDUP_REMOVED lines=9> */
[----:B------:R-:W4:Y:S03]  /*1b480*/  MUFU.EX2 R123, R168 ;  /* 0x000000a8007b7308 */ /* 0x000f260000000800 */
        /* <DEDUP_REMOVED lines=8> */
[----:B------:R-:W-:Y:S03]  /*1b510*/  LDSM.16.MT88.4 R100, [R194+0x1000] ;  /* 0x00100000c264783b */ /* 0x000fe60000004200 */
[----:B------:R-:W-:Y:S02]  /*1b520*/  FADD.FTZ R2, R104, R0 ;  /* 0x0000000068027221 */ /* 0x000fe40000010000 */
[----:B------:R-:W-:Y:S02]  /*1b530*/  FADD.FTZ R0, R116, R91 ;  /* 0x0000005b74007221 */ /* 0x000fe40000010000 */
[----:B------:R-:W-:Y:S01]  /*1b540*/  FADD.FTZ R91, R115, R84 ;  /* 0x00000054735b7221 */ /* 0x000fe20000010000 */
[----:B------:R-:W5:Y:S01]  /*1b550*/  MUFU.EX2 R113, R164 ;  /* 0x000000a400717308 */ /* 0x000f620000000800 */
[----:B------:R-:W-:Y:S01]  /*1b560*/  FADD.FTZ R84, R109, R0 ;  /* 0x000000006d547221 */ /* 0x000fe20000010000 */
[----:B----4-:R-:W-:Y:S08]  /*1b570*/  F2FP.PACK_AB R79, R123, R122 ;  /* 0x0000007a7b4f723e */ /* 0x010ff000000000ff */
[----:B------:R-:W4:Y:S01]  /*1b580*/  MUFU.EX2 R120, R93 ;  /* 0x0000005d00787308 */ /* 0x000f220000000800 */
[-C--:B-1----:R-:W-:Y:S09]  /*1b590*/  HMMA.16816.F32 R4, R76, R80.reuse, R4 ;  /* 0x000000504c04723c */ /* 0x082ff20000001804 */
[----:B------:R-:W-:Y:S03]  /*1b5a0*/  MUFU.EX2 R158, R188 ;  /* 0x000000bc009e7308 */ /* 0x000fe60000000800 */
[----:B-----5:R-:W-:Y:S07]  /*1b5b0*/  F2FP.PACK_AB R69, R113, R112 ;  /* 0x000000707145723e */ /* 0x020fee00000000ff */
[----:B------:R-:W-:Y:S01]  /*1b5c0*/  MUFU.EX2 R157, R191 ;  /* 0x000000bf009d7308 */ /* 0x000fe20000000800 */
[----:B----4-:R-:W-:Y:S09]  /*1b5d0*/  F2FP.PACK_AB R71, R184, R120 ;  /* 0x00000078b847723e */ /* 0x010ff200000000ff */
[----:B------:R-:W-:Y:S01]  /*1b5e0*/  MUFU.EX2 R178, R185 ;  /* 0x000000b900b27308 */ /* 0x000fe20000000800 */
[C---:B------:R-:W-:Y:S08]  /*1b5f0*/  HMMA.16816.F32 R8, R68.reuse, R80, R8 ;  /* 0x000000504408723c */ /* 0x040ff00000001808 */
        /* <DEDUP_REMOVED lines=20> */
[----:B------:R-:W5:Y:S06]  /*1b740*/  MUFU.EX2 R108, R224 ;  /* 0x000000e0006c7308 */ /* 0x000f6c0000000800 */
[-C--:B-1----:R-:W-:Y:S04]  /*1b750*/  HMMA.16816.F32 R52, R76, R80.reuse, R52 ;  /* 0x000000504c34723c */ /* 0x082fe80000001834 */
[----:B------:R-:W1:Y:S04]  /*1b760*/  MUFU.EX2 R92, R223 ;  /* 0x000000df005c7308 */ /* 0x000e680000000800 */
[C---:B------:R-:W-:Y:S06]  /*1b770*/  HMMA.16816.F32 R56, R68.reuse, R80, R56 ;  /* 0x000000504438723c */ /* 0x040fec0000001838 */
[----:B------:R-:W2:Y:S02]  /*1b780*/  MUFU.EX2 R94, R222 ;  /* 0x000000de005e7308 */ /* 0x000ea40000000800 */
[-C--:B------:R-:W-:Y:S04]  /*1b790*/  HMMA.16816.F32 R60, R68, R82.reuse, R60 ;  /* 0x00000052443c723c */ /* 0x080fe8000000183c */
[----:B-----5:R-:W-:Y:S03]  /*1b7a0*/  FADD.FTZ R0, R108, R2 ;  /* 0x000000026c007221 */ /* 0x020fe60000010000 */
[----:B------:R-:W-:Y:S01]  /*1b7b0*/  F2FP.PACK_AB R68, R105, R107 ;  /* 0x0000006b6944723e */ /* 0x000fe200000000ff */
[----:B------:R-:W-:Y:S01]  /*1b7c0*/  HMMA.16816.F32 R64, R76, R82, R64 ;  /* 0x000000524c40723c */ /* 0x000fe20000001840 */
[----:B------:R-:W5:Y:S01]  /*1b7d0*/  LDSM.16.MT88.4 R80, [R196+0x1000] ;  /* 0x00100000c450783b */ /* 0x000f620000004200 */
[----:B------:R-:W4:Y:S02]  /*1b7e0*/  MUFU.EX2 R93, R221 ;  /* 0x000000dd005d7308 */ /* 0x000f240000000800 */
[----:B------:R-:W-:Y:S01]  /*1b7f0*/  F2FP.PACK_AB R70, R104, R106 ;  /* 0x0000006a6846723e */ /* 0x000fe200000000ff */
[----:B-1----:R-:W-:Y:S01]  /*1b800*/  FADD.FTZ R0, R92, R0 ;  /* 0x000000005c007221 */ /* 0x002fe20000010000 */
[----:B------:R-:W-:Y:S02]  /*1b810*/  F2FP.PACK_AB R69, R245, R251 ;  /* 0x000000fbf545723e */ /* 0x000fe400000000ff */
[----:B------:R-:W-:Y:S01]  /*1b820*/  F2FP.PACK_AB R71, R247, R246 ;  /* 0x000000f6f747723e */ /* 0x000fe200000000ff */
[----:B------:R-:W-:Y:S03]  /*1b830*/  LDSM.16.MT88.4 R104, [R194+0x1800] ;  /* 0x00180000c268783b */ /* 0x000fe60000004200 */
[----:B------:R-:W-:Y:S01]  /*1b840*/  F2FP.PACK_AB R76, R182, R183 ;  /* 0x000000b7b64c723e */ /* 0x000fe200000000ff */
[----:B------:R-:W-:Y:S01]  /*1b850*/  MUFU.EX2 R175, R219 ;  /* 0x000000db00af7308 */ /* 0x000fe20000000800 */
[----:B------:R-:W-:Y:S01]  /*1b860*/  F2FP.PACK_AB R78, R159, R179 ;  /* 0x000000b39f4e723e */ /* 0x000fe200000000ff */
[-C--:B--2---:R-:W-:Y:S05]  /*1b870*/  HMMA.16816.F32 R4, R68, R72.reuse, R4 ;  /* 0x000000484404723c */ /* 0x084fea0000001804 */
[----:B------:R-:W-:Y:S01]  /*1b880*/  F2FP.PACK_AB R77, R157, R158 ;  /* 0x0000009e9d4d723e */ /* 0x000fe200000000ff */
[----:B------:R-:W-:Y:S01]  /*1b890*/  FADD.FTZ R0, R94, R0 ;  /* 0x000000005e007221 */ /* 0x000fe20000010000 */
[----:B------:R-:W-:Y:S01]  /*1b8a0*/  F2FP.PACK_AB R79, R172, R156 ;  /* 0x0000009cac4f723e */ /* 0x000fe200000000ff */
[----:B------:R-:W1:Y:S04]  /*1b8b0*/  MUFU.EX2 R176, R218 ;  /* 0x000000da00b07308 */ /* 0x000e680000000800 */
[C---:B----4-:R-:W-:Y:S02]  /*1b8c0*/  FADD.FTZ R2, R93.reuse, R0 ;  /* 0x000000005d027221 */ /* 0x050fe40000010000 */
[C---:B------:R-:W-:Y:S04]  /*1b8d0*/  HMMA.16816.F32 R8, R76.reuse, R72, R8 ;  /* 0x000000484c08723c */ /* 0x040fe80000001808 */
[----:B------:R-:W-:Y:S01]  /*1b8e0*/  MUFU.EX2 R180, R217 ;  /* 0x000000d900b47308 */ /* 0x000fe20000000800 */
[----:B------:R-:W-:Y:S02]  /*1b8f0*/  FADD.FTZ R0, R112, R91 ;  /* 0x0000005b70007221 */ /* 0x000fe40000010000 */
[----:B------:R-:W-:Y:S01]  /*1b900*/  F2FP.PACK_AB R72, R92, R108 ;  /* 0x0000006c5c48723e */ /* 0x000fe200000000ff */
[-C--:B------:R-:W-:Y:S06]  /*1b910*/  HMMA.16816.F32 R12, R76, R74.reuse, R12 ;  /* 0x0000004a4c0c723c */ /* 0x080fec000000180c */
[----:B------:R-:W2:Y:S02]  /*1b920*/  MUFU.EX2 R181, R213 ;  /* 0x000000d500b57308 */ /* 0x000ea40000000800 */
[C---:B------:R-:W-:Y:S04]  /*1b930*/  HMMA.16816.F32 R16, R68.reuse, R74, R16 ;  /* 0x0000004a4410723c */ /* 0x040fe80000001810 */
[----:B-1----:R-:W-:Y:S03]  /*1b940*/  F2FP.PACK_AB R73, R176, R175 ;  /* 0x000000afb049723e */ /* 0x002fe600000000ff */
[----:B------:R-:W-:Y:S01]  /*1b950*/  F2FP.PACK_AB R74, R93, R94 ;  /* 0x0000005e5d4a723e */ /* 0x000fe200000000ff */
[-C--:B------:R-:W-:Y:S01]  /*1b960*/  HMMA.16816.F32 R20, R68, R96.reuse, R20 ;  /* 0x000000604414723c */ /* 0x080fe20000001814 */
[----:B------:R-:W-:Y:S07]  /*1b970*/  MUFU.EX2 R117, R220 ;  /* 0x000000dc00757308 */ /* 0x000fee0000000800 */
[C---:B------:R-:W-:Y:S03]  /*1b980*/  HMMA.16816.F32 R24, R76.reuse, R96, R24 ;  /* 0x000000604c18723c */ /* 0x040fe60000001818 */
[----:B------:R-:W1:Y:S01]  /*1b990*/  MUFU.EX2 R114, R225 ;  /* 0x000000e100727308 */ /* 0x000e620000000800 */
[----:B--2---:R-:W-:Y:S04]  /*1b9a0*/  F2FP.PACK_AB R75, R181, R180 ;  /* 0x000000b4b54b723e */ /* 0x004fe800000000ff */
[-C--:B------:R-:W-:Y:S05]  /*1b9b0*/  HMMA.16816.F32 R28, R76, R98.reuse, R28 ;  /* 0x000000624c1c723c */ /* 0x080fea000000181c */
[----:B------:R-:W-:Y:S03]  /*1b9c0*/  MUFU.EX2 R111, R230 ;  /* 0x000000e6006f7308 */ /* 0x000fe60000000800 */
[C---:B------:R-:W-:Y:S01]  /*1b9d0*/  HMMA.16816.F32 R32, R68.reuse, R98, R32 ;  /* 0x000000624420723c */ /* 0x040fe20000001820 */
[----:B------:R-:W2:Y:S06]  /*1b9e0*/  LDSM.16.MT88.4 R96, [R193+0x1800] ;  /* 0x00180000c160783b */ /* 0x000eac0000004200 */
[----:B------:R-:W4:Y:S01]  /*1b9f0*/  MUFU.EX2 R109, R234 ;  /* 0x000000ea006d7308 */ /* 0x000f220000000800 */
[-C--:B------:R-:W-:Y:S04]  /*1ba00*/  HMMA.16816.F32 R36, R68, R100.reuse, R36 ;  /* 0x000000644424723c */ /* 0x080fe80000001824 */
[----:B-1----:R-:W-:Y:S04]  /*1ba10*/  F2FP.PACK_AB R160, R114, R117 ;  /* 0x0000007572a0723e */ /* 0x002fe800000000ff */
[C---:B------:R-:W-:Y:S01]  /*1ba20*/  HMMA.16816.F32 R40, R76.reuse, R100, R40 ;  /* 0x000000644c28723c */ /* 0x040fe20000001828 */
[----:B------:R-:W-:Y:S07]  /*1ba30*/  MUFU.EX2 R171, R231 ;  /* 0x000000e700ab7308 */ /* 0x000fee0000000800 */
[-C--:B------:R-:W-:Y:S03]  /*1ba40*/  HMMA.16816.F32 R44, R76, R102.reuse, R44 ;  /* 0x000000664c2c723c */ /* 0x080fe6000000182c */
[----:B------:R-:W1:Y:S01]  /*1ba50*/  MUFU.EX2 R170, R233 ;  /* 0x000000e900aa7308 */ /* 0x000e620000000800 */
[----:B----4-:R-:W-:Y:S04]  /*1ba60*/  F2FP.PACK_AB R162, R109, R111 ;  /* 0x0000006f6da2723e */ /* 0x010fe800000000ff */
[C---:B------:R-:W-:Y:S01]  /*1ba70*/  HMMA.16816.F32 R48, R68.reuse, R102, R48 ;  /* 0x000000664430723c */ /* 0x040fe20000001830 */
[----:B------:R-:W4:Y:S03]  /*1ba80*/  LDSM.16.MT88.4 R100, [R197+0x1800] ;  /* 0x00180000c564783b */ /* 0x000f260000004200 */
[C---:B---3--:R-:W-:Y:S01]  /*1ba90*/  ISETP.GT.AND P0, PT, R214.reuse, R187, PT ;  /* 0x000000bbd600720c */ /* 0x048fe20003f04270 */
[----:B------:R-:W-:Y:S01]  /*1baa0*/  MUFU.EX2 R169, R235 ;  /* 0x000000eb00a97308 */ /* 0x000fe20000000800 */
[----:B------:R-:W-:Y:S02]  /*1bab0*/  IADD3 R214, R214, -0x1, RZ ;  /* 0xffffffffd6d67810 */ /* 0x000fe40007ffe0ff */
[-C--:B-----5:R-:W-:Y:S07]  /*1bac0*/  HMMA.16816.F32 R52, R68, R80.reuse, R52 ;  /* 0x000000504434723c */ /* 0x0a0fee0000001834 */
[----:B------:R-:W3:Y:S01]  /*1bad0*/  MUFU.EX2 R165, R237 ;  /* 0x000000ed00a57308 */ /* 0x000ee20000000800 */
[C---:B------:R-:W-:Y:S04]  /*1bae0*/  HMMA.16816.F32 R56, R76.reuse, R80, R56 ;  /* 0x000000504c38723c */ /* 0x040fe80000001838 */
[----:B-1----:R-:W-:Y:S03]  /*1baf0*/  F2FP.PACK_AB R161, R170, R171 ;  /* 0x000000abaaa1723e */ /* 0x002fe600000000ff */
[----:B------:R-:W-:Y:S01]  /*1bb00*/  FADD.FTZ R80, R118, R3 ;  /* 0x0000000376507221 */ /* 0x000fe20000010000 */
[-C--:B------:R-:W-:Y:S01]  /*1bb10*/  HMMA.16816.F32 R60, R76, R82.reuse, R60 ;  /* 0x000000524c3c723c */ /* 0x080fe2000000183c */
[----:B------:R-:W1:Y:S01]  /*1bb20*/  LDSM.16.MT88.4 R76, [R196+0x1800] ;  /* 0x00180000c44c783b */ /* 0x000e620000004200 */
[----:B------:R-:W-:Y:S02]  /*1bb30*/  MUFU.EX2 R94, R236 ;  /* 0x000000ec005e7308 */ /* 0x000fe40000000800 */
[----:B------:R-:W-:Y:S02]  /*1bb40*/  FADD.FTZ R3, R119, R84 ;  /* 0x0000005477037221 */ /* 0x000fe40000010000 */
[----:B------:R-:W-:Y:S02]  /*1bb50*/  FADD.FTZ R81, R113, R0 ;  /* 0x0000000071517221 */ /* 0x000fe40000010000 */
[----:B------:R-:W-:Y:S04]  /*1bb60*/  HMMA.16816.F32 R64, R68, R82, R64 ;  /* 0x000000524440723c */ /* 0x000fe80000001840 */
[----:B------:R-:W5:Y:S01]  /*1bb70*/  MUFU.EX2 R93, R238 ;  /* 0x000000ee005d7308 */ /* 0x000f620000000800 */
[----:B------:R-:W-:Y:S02]  /*1bb80*/  FADD.FTZ R0, R117, R2 ;  /* 0x0000000275007221 */ /* 0x000fe40000010000 */
[----:B------:R-:W-:Y:S01]  /*1bb90*/  F2FP.PACK_AB R68, R174, R173 ;  /* 0x000000adae44723e */ /* 0x000fe200000000ff */
[-C--:B--2---:R-:W-:Y:S05]  /*1bba0*/  HMMA.16816.F32 R4, R72, R96.reuse, R4 ;  /* 0x000000604804723c */ /* 0x084fea0000001804 */
[----:B------:R-:W-:Y:S01]  /*1bbb0*/  F2FP.PACK_AB R70, R178, R177 ;  /* 0x000000b1b246723e */ /* 0x000fe200000000ff */
[----:B------:R-:W-:Y:S01]  /*1bbc0*/  MUFU.EX2 R92, R240 ;  /* 0x000000f0005c7308 */ /* 0x000fe20000000800 */
[----:B------:R-:W-:Y:S01]  /*1bbd0*/  F2FP.PACK_AB R69, R167, R168 ;  /* 0x000000a8a745723e */ /* 0x000fe200000000ff */
[----:B------:R-:W-:Y:S01]  /*1bbe0*/  FADD.FTZ R0, R114, R0 ;  /* 0x0000000072007221 */ /* 0x000fe20000010000 */
[----:B------:R-:W-:Y:S03]  /*1bbf0*/  F2FP.PACK_AB R71, R164, R166 ;  /* 0x000000a6a447723e */ /* 0x000fe600000000ff */
[----:B---3--:R-:W-:Y:S01]  /*1bc00*/  F2FP.PACK_AB R163, R165, R169 ;  /* 0x000000a9a5a3723e */ /* 0x008fe200000000ff */
[----:B------:R-:W-:Y:S03]  /*1bc10*/  FADD.FTZ R0, R111, R0 ;  /* 0x000000006f007221 */ /* 0x000fe60000010000 */
[C---:B------:R-:W-:Y:S01]  /*1bc20*/  HMMA.16816.F32 R8, R68.reuse, R96, R8 ;  /* 0x000000604408723c */ /* 0x040fe20000001808 */
[----:B------:R-:W2:Y:S03]  /*1bc30*/  MUFU.EX2 R91, R242 ;  /* 0x000000f2005b7308 */ /* 0x000ea60000000800 */
[----:B------:R-:W-:Y:S02]  /*1bc40*/  FADD.FTZ R229, R109, R0 ;  /* 0x000000006de57221 */ /* 0x000fe40000010000 */
[----:B------:R-:W-:Y:S01]  /*1bc50*/  FADD.FTZ R0, R122, R80 ;  /* 0x000000507a007221 */ /* 0x000fe20000010000 */
[----:B-----5:R-:W-:Y:S01]  /*1bc60*/  F2FP.PACK_AB R96, R93, R94 ;  /* 0x0000005e5d60723e */ /* 0x020fe200000000ff */
[-C--:B------:R-:W-:Y:S03]  /*1bc70*/  HMMA.16816.F32 R12, R68, R98.reuse, R12 ;  /* 0x00000062440c723c */ /* 0x080fe6000000180c */
[----:B------:R-:W-:Y:S01]  /*1bc80*/  MUFU.EX2 R83, R239 ;  /* 0x000000ef00537308 */ /* 0x000fe20000000800 */
[----:B------:R-:W-:Y:S04]  /*1bc90*/  FADD.FTZ R2, R123, R0 ;  /* 0x000000007b027221 */ /* 0x000fe80000010000 */
[C---:B------:R-:W-:Y:S04]  /*1bca0*/  HMMA.16816.F32 R16, R72.reuse, R98, R16 ;  /* 0x000000624810723c */ /* 0x040fe80000001810 */
[----:B------:R-:W-:Y:S01]  /*1bcb0*/  FADD.FTZ R2, R251, R2 ;  /* 0x00000002fb027221 */ /* 0x000fe20000010000 */
[----:B------:R-:W3:Y:S03]  /*1bcc0*/  MUFU.EX2 R84, R241 ;  /* 0x000000f100547308 */ /* 0x000ee60000000800 */
[-C--:B----4-:R-:W-:Y:S04]  /*1bcd0*/  HMMA.16816.F32 R20, R72, R100.reuse, R20 ;  /* 0x000000644814723c */ /* 0x090fe80000001814 */
[----:B--2---:R-:W-:Y:S01]  /*1bce0*/  F2FP.PACK_AB R98, R91, R92 ;  /* 0x0000005c5b62723e */ /* 0x004fe200000000ff */
[----:B------:R-:W-:Y:S02]  /*1bcf0*/  FADD.FTZ R2, R245, R2 ;  /* 0x00000002f5027221 */ /* 0x000fe40000010000 */
[----:B------:R-:W-:Y:S01]  /*1bd00*/  MUFU.EX2 R82, R243 ;  /* 0x000000f300527308 */ /* 0x000fe20000000800 */
[C---:B------:R-:W-:Y:S04]  /*1bd10*/  HMMA.16816.F32 R24, R68.reuse, R100, R24 ;  /* 0x000000644418723c */ /* 0x040fe80000001818 */
[----:B------:R-:W-:Y:S04]  /*1bd20*/  FADD.FTZ R2, R246, R2 ;  /* 0x00000002f6027221 */ /* 0x000fe80000010000 */
[-C--:B------:R-:W-:Y:S04]  /*1bd30*/  HMMA.16816.F32 R28, R68, R102.reuse, R28 ;  /* 0x00000066441c723c */ /* 0x080fe8000000181c */
[----:B------:R-:W-:Y:S01]  /*1bd40*/  FADD.FTZ R2, R247, R2 ;  /* 0x00000002f7027221 */ /* 0x000fe20000010000 */
[----:B---3--:R-:W-:Y:S03]  /*1bd50*/  F2FP.PACK_AB R97, R84, R83 ;  /* 0x000000535461723e */ /* 0x008fe600000000ff */
        /* <DEDUP_REMOVED lines=10> */
[-C--:B-1----:R-:W-:Y:S08]  /*1be00*/  HMMA.16816.F32 R52, R72, R76.reuse, R52 ;  /* 0x0000004c4834723c */ /* 0x082ff00000001834 */
[C---:B------:R-:W-:Y:S01]  /*1be10*/  HMMA.16816.F32 R56, R68.reuse, R76, R56 ;  /* 0x0000004c4438723c */ /* 0x040fe20000001838 */
[----:B------:R-:W1:Y:S06]  /*1be20*/  MUFU.EX2 R77, R244 ;  /* 0x000000f4004d7308 */ /* 0x000e6c0000000800 */
[----:B------:R-:W-:Y:S01]  /*1be30*/  FADD.FTZ R76, R121, R3 ;  /* 0x00000003794c7221 */ /* 0x000fe20000010000 */
        /* <DEDUP_REMOVED lines=8> */
[----:B-1----:R-:W-:Y:S01]  /*1bec0*/  F2FP.PACK_AB R99, R77, R82 ;  /* 0x000000524d63723e */ /* 0x002fe200000000ff */
[----:B------:R-:W-:Y:S02]  /*1bed0*/  FADD.FTZ R3, R158, R3 ;  /* 0x000000039e037221 */ /* 0x000fe40000010000 */
[----:B------:R-:W-:Y:S04]  /*1bee0*/  FADD.FTZ R0, R182, R0 ;  /* 0x00000000b6007221 */ /* 0x000fe80000010000 */
        /* <DEDUP_REMOVED lines=29> */
[-C--:B------:R-:W-:Y:S04]  /*1c0c0*/  HMMA.16816.F32 R104, R96, R154.reuse, R44 ;  /* 0x0000009a6068723c */ /* 0x080fe8000000182c */
[----:B------:R-:W-:Y:S02]  /*1c0d0*/  FADD.FTZ R3, R169, R3 ;  /* 0x00000003a9037221 */ /* 0x000fe40000010000 */
[----:B------:R-:W-:Y:S01]  /*1c0e0*/  FADD.FTZ R2, R92, R2 ;  /* 0x000000025c027221 */ /* 0x000fe20000010000 */
[----:B------:R-:W-:Y:S01]  /*1c0f0*/  MOV R92, R86 ;  /* 0x00000056005c7202 */ /* 0x000fe20000000f00 */
[C---:B------:R-:W-:Y:S04]  /*1c100*/  HMMA.16816.F32 R152, R160.reuse, R154, R48 ;  /* 0x0000009aa098723c */ /* 0x040fe80000001830 */
[----:B------:R-:W-:Y:S02]  /*1c110*/  FADD.FTZ R0, R82, R0 ;  /* 0x0000000052007221 */ /* 0x000fe40000010000 */
[----:B------:R-:W-:Y:S02]  /*1c120*/  FADD.FTZ R227, R165, R3 ;  /* 0x00000003a5e37221 */ /* 0x000fe40000010000 */
[-C--:B--2---:R-:W-:Y:S04]  /*1c130*/  HMMA.16816.F32 R156, R160, R68.reuse, R52 ;  /* 0x00000044a09c723c */ /* 0x084fe80000001834 */
[----:B------:R-:W-:Y:S01]  /*1c140*/  FADD.FTZ R246, R91, R2 ;  /* 0x000000025bf67221 */ /* 0x000fe20000010000 */
[----:B------:R-:W-:Y:S01]  /*1c150*/  MOV R91, R87 ;  /* 0x00000057005b7202 */ /* 0x000fe20000000f00 */
[----:B------:R-:W-:Y:S02]  /*1c160*/  FADD.FTZ R247, R77, R0 ;  /* 0x000000004df77221 */ /* 0x000fe40000010000 */
[C---:B------:R-:W-:Y:S07]  /*1c170*/  HMMA.16816.F32 R100, R96.reuse, R68, R56 ;  /* 0x000000446064723c */ /* 0x040fee0000001838 */
[----:B------:R-:W-:Y:S01]  /*1c180*/  MOV R68, R90 ;  /* 0x0000005a00447202 */ /* 0x000fe20000000f00 */
[-C--:B------:R-:W-:Y:S08]  /*1c190*/  HMMA.16816.F32 R96, R96, R70.reuse, R60 ;  /* 0x000000466060723c */ /* 0x080ff0000000183c */
[----:B------:R-:W-:Y:S01]  /*1c1a0*/  HMMA.16816.F32 R160, R160, R70, R64 ;  /* 0x00000046a0a0723c */ /* 0x000fe20000001840 */
[----:B------:R-:W-:-:S07]  /*1c1b0*/  @P0 BRA `(.L_x_3018) ;  /* 0xffffcd0000000947 */ /* 0x000fce000383ffff */
.L_x_3007:
[----:B------:R-:W2:Y:S02]  /*1c1c0*/  LDL R0, [R1+0x14] ;  /* 0x0000140001007983 */ /* 0x000ea40000100800 */
[----:B--2---:R-:W-:-:S13]  /*1c1d0*/  ISETP.GE.AND P0, PT, R214, R0, PT ;  /* 0x00000000d600720c */ /* 0x004fda0003f06270 */
[----:B------:R-:W-:Y:S05]  /*1c1e0*/  @!P0 BRA `(.L_x_3019) ;  /* 0x0000566000008947 */ /* 0x000fea0003800000 */
[----:B------:R-:W-:Y:S01]  /*1c1f0*/  IMAD.MOV.U32 R91, RZ, RZ, R86 ;  /* 0x000000ffff5b7224 */ /* 0x000fe200078e0056 */
[----:B------:R-:W-:Y:S01]  /*1c200*/  MOV R93, R68 ;  /* 0x00000044005d7202 */ /* 0x000fe20000000f00 */
[----:B------:R-:W-:Y:S01]  /*1c210*/  IMAD.MOV.U32 R90, RZ, RZ, R87 ;  /* 0x000000ffff5a7224 */ /* 0x000fe200078e0057 */
[----:B------:R-:W-:Y:S02]  /*1c220*/  MOV R92, R85 ;  /* 0x00000055005c7202 */ /* 0x000fe40000000f00 */
.L_x_3047:
[----:B------:R-:W2:Y:S01]  /*1c230*/  LDL.64 R6, [R1+0x20] ;  /* 0x0000200001067983 */ /* 0x000ea20000100a00 */
[----:B------:R-:W-:Y:S04]  /*1c240*/  DEPBAR.LE SB0, 0x0 ;  /* 0x000080000000791a */ /* 0x000fe80000000000 */
[----:B------:R-:W3:Y:S01]  /*1c250*/  LDL R4, [R1+0x28] ;  /* 0x0000280001047983 */ /* 0x000ee20000100800 */
[----:B------:R-:W-:Y:S01]  /*1c260*/  WARPSYNC 0xffffffff ;  /* 0xffffffff00007948 */ /* 0x000fe20003800000 */
[----:B------:R-:W-:Y:S01]  /*1c270*/  SHF.R.S32.HI R0, RZ, 0x1f, R216 ;  /* 0x0000001fff007819 */ /* 0x000fe200000114d8 */
[----:B-1----:R-:W-:Y:S01]  /*1c280*/  IMAD.WIDE.U32 R2, R216, c[0x0][0x208], RZ ;  /* 0x00008200d8027a25 */ /* 0x002fe200078e00ff */
        /* <DEDUP_REMOVED lines=30> */
.L_x_3158:
[-C--:B------:R-:W-:Y:S01]  /*1c470*/  HMMA.16816.F32 R4, R80, R16.reuse, RZ ;  /* 0x000000105004723c */ /* 0x080fe200000018ff */
[----:B------:R-:W3:Y:S01]  /*1c480*/  LDL R94, [R1+0x14] ;  /* 0x00001400015e7983 */ /* 0x000ee20000100800 */
[----:B------:R-:W-:Y:S01]  /*1c490*/  BSSY B0, `(.L_x_3021) ;  /* 0x00000c4000007945 */ /* 0x000fe20003800000 */
[----:B------:R-:W-:Y:S02]  /*1c4a0*/  LOP3.LUT P2, RZ, R208, 0x100, RZ, 0xc0, !PT ;  /* 0x00000100d0ff7812 */ /* 0x000fe4000784c0ff */
        /* <DEDUP_REMOVED lines=12> */
[----:B------:R-:W1:Y:S03]  /*1c570*/  SHFL.IDX PT, R0, R0, 0x4, 0x181f ;  /* 0x00981f0000007f89 */ /* 0x000e6600000e0000 */
[C---:B------:R-:W-:Y:S05]  /*1c580*/  HMMA.16816.F32 R32, R80.reuse, R34, RZ ;  /* 0x000000225020723c */ /* 0x040fea00000018ff */
[----:B------:R-:W1:Y:S03]  /*1c590*/  SHFL.IDX PT, R69, R52, 0x3, 0x181f ;  /* 0x00781f0034457f89 */ /* 0x000e6600000e0000 */
[-C--:B------:R-:W-:Y:S05]  /*1c5a0*/  HMMA.16816.F32 R36, R80, R48.reuse, RZ ;  /* 0x000000305024723c */ /* 0x080fea00000018ff */
[----:B------:R1:W1:Y:S03]  /*1c5b0*/  SHFL.IDX PT, R73, R52, 0x4, 0x181f ;  /* 0x00981f0034497f89 */ /* 0x00026600000e0000 */
        /* <DEDUP_REMOVED lines=9> */
[-C--:B------:R-:W-:Y:S03]  /*1c650*/  IADD3 R70, P1, R55, R53.reuse, RZ ;  /* 0x0000003537467210 */ /* 0x080fe60007f3e0ff */
[--C-:B------:R-:W-:Y:S01]  /*1c660*/  IMAD.X R61, R57, 0x1, R68.reuse, P0 ;  /* 0x00000001393d7824 */ /* 0x100fe200000e0644 */
[----:B------:R-:W-:Y:S01]  /*1c670*/  IADD3 R72, P0, R0, R53, RZ ;  /* 0x0000003500487210 */ /* 0x000fe20007f1e0ff */
[--C-:B------:R-:W-:Y:S01]  /*1c680*/  IMAD.X R71, R69, 0x1, R68.reuse, P1 ;  /* 0x0000000145477824 */ /* 0x100fe200008e0644 */
[-C--:B------:R-:W-:Y:S01]  /*1c690*/  HMMA.16816.F32 R52, R80, R64.reuse, RZ ;  /* 0x000000405034723c */ /* 0x080fe200000018ff */
[----:B------:R2:W-:Y:S02]  /*1c6a0*/  LDGSTS.E.BYPASS.LTC128B.128 [R210+0x900], [R62.64], !P2 ;  /* 0x009000003ed27fae */ /* 0x0005e4000d101d48 */
[----:B------:R-:W-:Y:S05]  /*1c6b0*/  IMAD.X R73, R73, 0x1, R68, P0 ;  /* 0x0000000149497824 */ /* 0x000fea00000e0644 */
[C---:B------:R-:W-:Y:S01]  /*1c6c0*/  HMMA.16816.F32 R56, R76.reuse, R64, RZ ;  /* 0x000000404c38723c */ /* 0x040fe200000018ff */
        /* <DEDUP_REMOVED lines=128> */
.L_x_3159:
        /* <DEDUP_REMOVED lines=25> */
.L_x_3160:
[----:B----4-:R-:W-:Y:S02]  /*1d060*/  LOP3.LUT P1, RZ, R208, 0x100, RZ, 0xc0, !PT ;  /* 0x00000100d0ff7812 */ /* 0x010fe4000782c0ff */
[----:B--2---:R-:W-:Y:S05]  /*1d070*/  IADD3 R2, P0, R0, R85, RZ ;  /* 0x0000005500027210 */ /* 0x004fea0007f1e0ff */
[----:B-1----:R-:W-:Y:S06]  /*1d080*/  IMAD.X R3, R84, 0x1, R86, P0 ;  /* 0x0000000154037824 */ /* 0x002fec00000e0656 */
[----:B------:R-:W-:Y:S01]  /*1d090*/  @!PT LDS RZ, [RZ] ;  /* 0x00000000fffff984 */ /* 0x000fe20000000800 */
[----:B------:R-:W-:Y:S01]  /*1d0a0*/  @!PT LDS RZ, [RZ] ;  /* 0x00000000fffff984 */ /* 0x000fe20000000800 */
[----:B------:R-:W-:Y:S01]  /*1d0b0*/  @!PT LDS RZ, [RZ] ;  /* 0x00000000fffff984 */ /* 0x000fe20000000800 */
[----:B------:R1:W-:Y:S02]  /*1d0c0*/  LDGSTS.E.BYPASS.LTC128B.128 [R210+0x4900], [R2.64], !P1 ;  /* 0x0490000002d27fae */ /* 0x0003e4000c901d48 */
.L_x_3022:
[----:B------:R-:W-:Y:S05]  /*1d0d0*/  BSYNC B0 ;  /* 0x0000000000007941 */ /* 0x000fea0003800000 */
.L_x_3021:
[----:B------:R-:W2:Y:S01]  /*1d0e0*/  LDL R84, [R1+0x44] ;  /* 0x0000440001547983 */ /* 0x000ea20000100800 */
[----:B------:R-:W-:Y:S01]  /*1d0f0*/  IMAD.MOV.U32 R85, RZ, RZ, c[0x0][0x2c4] ;  /* 0x0000b100ff557624 */ /* 0x000fe200078e00ff */
[----:B------:R-:W-:Y:S02]  /*1d100*/  ULDC UR4, c[0x0][0x324] ;  /* 0x0000c90000047ab9 */ /* 0x000fe40000000800 */
[----:B------:R-:W2:Y:S01]  /*1d110*/  LDL R0, [R1+0x4c] ;  /* 0x00004c0001007983 */ /* 0x000ea20000100800 */
[----:B------:R-:W-:Y:S01]  /*1d120*/  ULOP3.LUT UR4, URZ, UR4, URZ, 0x33, !UPT ;  /* 0x000000043f047292 */ /* 0x000fe2000f8e333f */
        /* <DEDUP_REMOVED lines=10> */
[C---:B------:R-:W-:Y:S02]  /*1d1d0*/  IADD3 R166, R0.reuse, UR4, RZ ;  /* 0x0000000400a67c10 */ /* 0x040fe4000fffe0ff */
[----:B------:R-:W-:Y:S01]  /*1d1e0*/  IADD3 R165, R0, c[0x0][0x328], RZ ;  /* 0x0000ca0000a57a10 */ /* 0x000fe20007ffe0ff */
[----:B------:R-:W-:-:S05]  /*1d1f0*/  BRA.DIV ~URZ, `(.L_x_3025) ;  /* 0x0000c4827f007947 */ /* 0x000fca000b800000 */
[----:B------:R1:W2:Y:S02]  /*1d200*/  SHFL.IDX PT, R0, R164, RZ, 0x1c1f ;  /* 0x001c1fffa4007589 */ /* 0x0002a400000e0000 */
.L_x_3161:
[----:B--2---:R-:W-:Y:S01]  /*1d210*/  IADD3 R87, R165, R0, RZ ;  /* 0x00000000a5577210 */ /* 0x004fe20007ffe0ff */
[----:B------:R-:W-:Y:S02]  /*1d220*/  IMAD.MOV.U32 R2, RZ, RZ, c[0x0][0x32c] ;  /* 0x0000cb00ff027624 */ /* 0x000fe400078e00ff */
[----:B------:R-:W-:Y:S03]  /*1d230*/  IMAD.IADD R85, R166, 0x1, R0 ;  /* 0x00000001a6557824 */ /* 0x000fe600078e0200 */
[----:B------:R-:W-:Y:S11]  /*1d240*/  ISETP.GE.AND P0, PT, R2, 0x1, PT ;  /* 0x000000010200780c */ /* 0x000ff60003f06270 */
[----:B------:R-:W-:Y:S02]  /*1d250*/  @!UPT UIADD3 URZ, URZ, URZ, URZ ;  /* 0x0000003f3f3ff290 */ /* 0x000fe4000fffe03f */
        /* <DEDUP_REMOVED lines=15> */
.L_x_3028:
[----:B------:R-:W-:Y:S04]  /*1d350*/  MOV R2, c[0x0][0x32c] ;  /* 0x0000cb0000027a02 */ /* 0x000fe80000000f00 */
[----:B------:R-:W-:Y:S11]  /*1d360*/  ISETP.NE.AND P0, PT, R2, 0x1, PT ;  /* 0x000000010200780c */ /* 0x000ff60003f05270 */
[----:B------:R-:W-:Y:S02]  /*1d370*/  @!UPT UIADD3 URZ, URZ, URZ, URZ ;  /* 0x0000003f3f3ff290 */ /* 0x000fe4000fffe03f */
[----:B------:R-:W-:Y:S05]  /*1d380*/  @P0 IMAD.HI.U32 R2, R0, c[0x0][0x330], RZ ;  /* 0x0000cc0000020a27 */ /* 0x000fea00078e00ff */
[----:B------:R-:W-:Y:S02]  /*1d390*/  @P0 SHF.R.U32.HI R0, RZ, c[0x0][0x334], R2 ;  /* 0x0000cd00ff000a19 */ /* 0x000fe40000011602 */
.L_x_3029:
[----:B------:R-:W-:Y:S05]  /*1d3a0*/  BSYNC B0 ;  /* 0x0000000000007941 */ /* 0x000fea0003800000 */
.L_x_3027:
[----:B------:R-:W2:Y:S02]  /*1d3b0*/  LDL R2, [R1+0x4] ;  /* 0x0000040001027983 */ /* 0x000ea40000100800 */
[----:B--2---:R-:W-:Y:S04]  /*1d3c0*/  IMAD.IADD R2, R84, 0x1, -R2 ;  /* 0x0000000154027824 */ /* 0x004fe800078e0a02 */
[----:B------:R-:W-:Y:S05]  /*1d3d0*/  IMAD R0, R0, c[0x0][0x32c], R2 ;  /* 0x0000cb0000007a24 */ /* 0x000fea00078e0202 */
[----:B------:R-:W-:Y:S02]  /*1d3e0*/  IMNMX R85, R85, R0, !PT ;  /* 0x0000000055557217 */ /* 0x000fe40007800200 */
[----:B------:R-:W-:Y:S04]  /*1d3f0*/  IADD3 R0, R0, c[0x0][0x32c], RZ ;  /* 0x0000cb0000007a10 */ /* 0x000fe80007ffe0ff */
[----:B------:R-:W-:Y:S02]  /*1d400*/  IMNMX R87, R87, R0, PT ;  /* 0x0000000057577217 */ /* 0x000fe40003800200 */
.L_x_3026:
[----:B------:R-:W-:-:S05]  /*1d410*/  BRA.DIV ~URZ, `(.L_x_3030) ;  /* 0x0000c2d27f007947 */ /* 0x000fca000b800000 */
[----:B------:R2:W3:Y:S02]  /*1d420*/  SHFL.IDX PT, R2, R164, 0x1, 0x1c1f ;  /* 0x003c1f00a4027f89 */ /* 0x0004e400000e0000 */
.L_x_3162:
        /* <DEDUP_REMOVED lines=20> */
.L_x_3033:
[----:B------:R-:W-:Y:S04]  /*1d570*/  MOV R3, c[0x0][0x32c] ;  /* 0x0000cb0000037a02 */ /* 0x000fe80000000f00 */
[----:B------:R-:W-:Y:S11]  /*1d580*/  ISETP.NE.AND P0, PT, R3, 0x1, PT ;  /* 0x000000010300780c */ /* 0x000ff60003f05270 */
[----:B------:R-:W-:Y:S02]  /*1d590*/  @!UPT UIADD3 URZ, URZ, URZ, URZ ;  /* 0x0000003f3f3ff290 */ /* 0x000fe4000fffe03f */
[----:B------:R-:W-:Y:S05]  /*1d5a0*/  @P0 IMAD.HI.U32 R3, R2, c[0x0][0x330], RZ ;  /* 0x0000cc0002030a27 */ /* 0x000fea00078e00ff */
[----:B------:R-:W-:Y:S02]  /*1d5b0*/  @P0 SHF.R.U32.HI R2, RZ, c[0x0][0x334], R3 ;  /* 0x0000cd00ff020a19 */ /* 0x000fe40000011603 */
.L_x_3034:
[----:B------:R-:W-:Y:S05]  /*1d5c0*/  BSYNC B0 ;  /* 0x0000000000007941 */ /* 0x000fea0003800000 */
.L_x_3032:
[----:B------:R-:W3:Y:S02]  /*1d5d0*/  LDL R3, [R1+0x4] ;  /* 0x0000040001037983 */ /* 0x000ee40000100800 */
[----:B---3--:R-:W-:Y:S04]  /*1d5e0*/  IMAD.IADD R3, R84, 0x1, -R3 ;  /* 0x0000000154037824 */ /* 0x008fe800078e0a03 */
[----:B------:R-:W-:Y:S05]  /*1d5f0*/  IMAD R2, R2, c[0x0][0x32c], R3 ;  /* 0x0000cb0002027a24 */ /* 0x000fea00078e0203 */
[----:B------:R-:W-:Y:S02]  /*1d600*/  IMNMX R0, R0, R2, !PT ;  /* 0x0000000200007217 */ /* 0x000fe40007800200 */
[----:B------:R-:W-:Y:S04]  /*1d610*/  IADD3 R2, R2, c[0x0][0x32c], RZ ;  /* 0x0000cb0002027a10 */ /* 0x000fe80007ffe0ff */
[----:B------:R-:W-:Y:S02]  /*1d620*/  IMNMX R86, R86, R2, PT ;  /* 0x0000000256567217 */ /* 0x000fe40003800200 */
.L_x_3031:
[----:B------:R-:W-:-:S05]  /*1d630*/  BRA.DIV ~URZ, `(.L_x_3035) ;  /* 0x0000c1227f007947 */ /* 0x000fca000b800000 */
[----:B------:R3:W4:Y:S02]  /*1d640*/  SHFL.IDX PT, R94, R164, 0x2, 0x1c1f ;  /* 0x005c1f00a45e7f89 */ /* 0x00072400000e0000 */
.L_x_3163:
        /* <DEDUP_REMOVED lines=20> */
.L_x_3038:
[----:B------:R-:W-:Y:S04]  /*1d790*/  MOV R167, c[0x0][0x32c] ;  /* 0x0000cb0000a77a02 */ /* 0x000fe80000000f00 */
[----:B------:R-:W-:Y:S11]  /*1d7a0*/  ISETP.NE.AND P0, PT, R167, 0x1, PT ;  /* 0x00000001a700780c */ /* 0x000ff60003f05270 */
[----:B------:R-:W-:Y:S02]  /*1d7b0*/  @!UPT UIADD3 URZ, URZ, URZ, URZ ;  /* 0x0000003f3f3ff290 */ /* 0x000fe4000fffe03f */
[----:B------:R-:W-:Y:S05]  /*1d7c0*/  @P0 IMAD.HI.U32 R167, R94, c[0x0][0x330], RZ ;  /* 0x0000cc005ea70a27 */ /* 0x000fea00078e00ff */
[----:B------:R-:W-:Y:S02]  /*1d7d0*/  @P0 SHF.R.U32.HI R94, RZ, c[0x0][0x334], R167 ;  /* 0x0000cd00ff5e0a19 */ /* 0x000fe400000116a7 */
.L_x_3039:
[----:B------:R-:W-:Y:S05]  /*1d7e0*/  BSYNC B0 ;  /* 0x0000000000007941 */ /* 0x000fea0003800000 */
.L_x_3037:
[----:B------:R-:W4:Y:S02]  /*1d7f0*/  LDL R167, [R1+0x4] ;  /* 0x0000040001a77983 */ /* 0x000f240000100800 */
[----:B----4-:R-:W-:Y:S04]  /*1d800*/  IMAD.IADD R167, R84, 0x1, -R167 ;  /* 0x0000000154a77824 */ /* 0x010fe800078e0aa7 */
[----:B------:R-:W-:Y:S05]  /*1d810*/  IMAD R94, R94, c[0x0][0x32c], R167 ;  /* 0x0000cb005e5e7a24 */ /* 0x000fea00078e02a7 */
[----:B------:R-:W-:Y:S02]  /*1d820*/  IMNMX R2, R2, R94, !PT ;  /* 0x0000005e02027217 */ /* 0x000fe40007800200 */
[----:B------:R-:W-:Y:S04]  /*1d830*/  IADD3 R94, R94, c[0x0][0x32c], RZ ;  /* 0x0000cb005e5e7a10 */ /* 0x000fe80007ffe0ff */
[----:B------:R-:W-:Y:S02]  /*1d840*/  IMNMX R3, R3, R94, PT ;  /* 0x0000005e03037217 */ /* 0x000fe40003800200 */
.L_x_3036:
        /* <DEDUP_REMOVED lines=332> */
.L_x_3164:
        /* <DEDUP_REMOVED lines=20> */
.L_x_3043:
[----:B------:R-:W-:Y:S04]  /*1ee50*/  MOV R4, c[0x0][0x32c] ;  /* 0x0000cb0000047a02 */ /* 0x000fe80000000f00 */
[----:B------:R-:W-:Y:S11]  /*1ee60*/  ISETP.NE.AND P0, PT, R4, 0x1, PT ;  /* 0x000000010400780c */ /* 0x000ff60003f05270 */
[----:B------:R-:W-:Y:S02]  /*1ee70*/  @!UPT UIADD3 URZ, URZ, URZ, URZ ;  /* 0x0000003f3f3ff290 */ /* 0x000fe4000fffe03f */
[----:B------:R-:W-:Y:S05]  /*1ee80*/  @P0 IMAD.HI.U32 R4, R3, c[0x0][0x330], RZ ;  /* 0x0000cc0003040a27 */ /* 0x000fea00078e00ff */
[----:B------:R-:W-:Y:S02]  /*1ee90*/  @P0 SHF.R.U32.HI R3, RZ, c[0x0][0x334], R4 ;  /* 0x0000cd00ff030a19 */ /* 0x000fe40000011604 */
.L_x_3044:
[----:B------:R-:W-:Y:S05]  /*1eea0*/  BSYNC B0 ;  /* 0x0000000000007941 */ /* 0x000fea0003800000 */
.L_x_3042:
[----:B------:R-:W5:Y:S02]  /*1eeb0*/  LDL R4, [R1+0x4] ;  /* 0x0000040001047983 */ /* 0x000f640000100800 */
[----:B-----5:R-:W-:Y:S04]  /*1eec0*/  IMAD.IADD R4, R84, 0x1, -R4 ;  /* 0x0000000154047824 */ /* 0x020fe800078e0a04 */
[----:B------:R-:W-:Y:S05]  /*1eed0*/  IMAD R3, R3, c[0x0][0x32c], R4 ;  /* 0x0000cb0003037a24 */ /* 0x000fea00078e0204 */
[----:B------:R-:W-:Y:S02]  /*1eee0*/  IMNMX R0, R0, R3, !PT ;  /* 0x0000000300007217 */ /* 0x000fe40007800200 */
[----:B------:R-:W-:Y:S04]  /*1eef0*/  IADD3 R3, R3, c[0x0][0x32c], RZ ;  /* 0x0000cb0003037a10 */ /* 0x000fe80007ffe0ff */
[----:B------:R-:W-:Y:S02]  /*1ef00*/  IMNMX R2, R2, R3, PT ;  /* 0x0000000302027217 */ /* 0x000fe40003800200 */
.L_x_3041:
        /* <DEDUP_REMOVED lines=161> */
.L_x_3165:
        /* <DEDUP_REMOVED lines=15> */
.L_x_3166:
        /* <DEDUP_REMOVED lines=11> */
[--C-:B------:R-:W-:Y:S02]  /*1fac0*/  FFMA.FTZ R222, R65, c[0x0][0x2d0], -R2.reuse ;  /* 0x0000b40041de7a23 */ /* 0x100fe40000010802 */
[----:B------:R-:W-:Y:S01]  /*1fad0*/  MUFU.EX2 R3, R3 ;  /* 0x0000000300037308 */ /* 0x000fe20000000800 */
[--C-:B-1----:R-:W-:Y:S02]  /*1fae0*/  FFMA.FTZ R4, R37, c[0x0][0x2d0], -R2.reuse ;  /* 0x0000b40025047a23 */ /* 0x102fe40000010802 */
        /* <DEDUP_REMOVED lines=16> */
[----:B------:R-:W5:Y:S01]  /*1fbf0*/  MUFU.EX2 R30, R6 ;  /* 0x00000006001e7308 */ /* 0x000f620000000800 */
[--C-:B------:R-:W-:Y:S02]  /*1fc00*/  FFMA.FTZ R225, R168, c[0x0][0x2d0], -R2.reuse ;  /* 0x0000b400a8e17a23 */ /* 0x100fe40000010802 */
[--C-:B------:R-:W-:Y:S02]  /*1fc10*/  FFMA.FTZ R224, R167, c[0x0][0x2d0], -R2.reuse ;  /* 0x0000b400a7e07a23 */ /* 0x100fe40000010802 */
[----:B------:R-:W-:Y:S05]  /*1fc20*/  FFMA.FTZ R223, R94, c[0x0][0x2d0], -R2 ;  /* 0x0000b4005edf7a23 */ /* 0x000fea0000010802 */
[----:B------:R-:W3:Y:S01]  /*1fc30*/  MUFU.EX2 R2, R4 ;  /* 0x0000000400027308 */ /* 0x000ee20000000800 */
[C---:B-1----:R-:W-:Y:S02]  /*1fc40*/  FFMA.FTZ R0, R65.reuse, R229, R3 ;  /* 0x000000e541007223 */ /* 0x042fe40000010003 */
[----:B------:R-:W-:Y:S01]  /*1fc50*/  FMUL.FTZ R48, R65, R152 ;  /* 0x0000009841307220 */ /* 0x000fe20000410000 */
[----:B-----5:R-:W-:Y:S02]  /*1fc60*/  F2FP.PACK_AB R74, R30, R31 ;  /* 0x0000001f1e4a723e */ /* 0x020fe400000000ff */
[C---:B---3--:R-:W-:Y:S01]  /*1fc70*/  F2FP.PACK_AB R72, R2.reuse, R3 ;  /* 0x000000030248723e */ /* 0x048fe200000000ff */
        /* <DEDUP_REMOVED lines=29> */
[----:B------:R-:W3:Y:S01]  /*1fe50*/  MUFU.EX2 R2, R4 ;  /* 0x0000000400027308 */ /* 0x000ee20000000800 */
[C---:B-1----:R-:W-:Y:S02]  /*1fe60*/  FFMA.FTZ R0, R3.reuse, R227, R5 ;  /* 0x000000e303007223 */ /* 0x042fe40000010005 */
[C---:B------:R-:W-:Y:S02]  /*1fe70*/  FMUL.FTZ R50, R3.reuse, R154 ;  /* 0x0000009a03327220 */ /* 0x040fe40000410000 */
[----:B------:R-:W-:Y:S02]  /*1fe80*/  FMUL.FTZ R51, R3, R155 ;  /* 0x0000009b03337220 */ /* 0x000fe40000410000 */
[C---:B---3--:R-:W-:Y:S01]  /*1fe90*/  FADD.FTZ R34, R2.reuse, R0 ;  /* 0x0000000002227221 */ /* 0x048fe20000010000 */
        /* <DEDUP_REMOVED lines=25> */
[--C-:B----4-:R-:W-:Y:S02]  /*20030*/  FFMA.FTZ R164, R70, c[0x0][0x2d0], -R2.reuse ;  /* 0x0000b40046a47a23 */ /* 0x110fe40000010802 */
        /* <DEDUP_REMOVED lines=9> */
[----:B-1----:R-:W-:Y:S02]  /*200d0*/  FMUL.FTZ R4, R68, c[0x0][0x2d0] ;  /* 0x0000b40044047a20 */ /* 0x002fe40000410000 */
[----:B------:R-:W-:Y:S01]  /*200e0*/  FADD.FTZ R2, -R2, R93 ;  /* 0x0000005d02027221 */ /* 0x000fe20000010100 */
[----:B------:R-:W1:Y:S02]  /*200f0*/  MUFU.EX2 R35, R5 ;  /* 0x0000000500237308 */ /* 0x000e640000000800 */
[----:B------:R-:W-:Y:S01]  /*20100*/  FSEL R4, R4, RZ, P0 ;  /* 0x000000ff04047208 */ /* 0x000fe20000000000 */
[----:B------:R-:W-:Y:S04]  /*20110*/  FMUL.FTZ R2, R2, c[0x0][0x2d0] ;  /* 0x0000b40002027a20 */ /* 0x000fe80000410000 */
        /* <DEDUP_REMOVED lines=11> */
[----:B-1----:R-:W-:Y:S01]  /*201d0*/  F2FP.PACK_AB R76, R35, R37 ;  /* 0x00000025234c723e */ /* 0x002fe200000000ff */
        /* <DEDUP_REMOVED lines=34> */
[----:B------:R-:W-:Y:S01]  /*20400*/  FMUL.FTZ R29, R0, R113 ;  /* 0x00000071001d7220 */ /* 0x000fe20000410000 */
[----:B--2---:R-:W-:Y:S01]  /*20410*/  ISETP.GT.AND P0, PT, R214, R250, PT ;  /* 0x000000fad600720c */ /* 0x004fe20003f04270 */
[----:B------:R-:W-:Y:S02]  /*20420*/  FADD.FTZ R5, R31, R8 ;  /* 0x000000081f057221 */ /* 0x000fe40000010000 */
[----:B------:R-:W-:Y:S02]  /*20430*/  FMUL.FTZ R8, R0, R124 ;  /* 0x0000007c00087220 */ /* 0x000fe40000410000 */
[----:B------:R-:W-:Y:S02]  /*20440*/  FMUL.FTZ R19, R3, R139 ;  /* 0x0000008b03137220 */ /* 0x000fe40000410000 */
[C---:B------:R-:W-:Y:S01]  /*20450*/  FMUL.FTZ R46, R2.reuse, R106 ;  /* 0x0000006a022e7220 */ /* 0x040fe20000410000 */
[----:B------:R-:W2:Y:S01]  /*20460*/  MUFU.EX2 R0, R10 ;  /* 0x0000000a00007308 */ /* 0x000ea20000000800 */
        /* <DEDUP_REMOVED lines=13> */
[C---:B-1----:R-:W-:Y:S02]  /*20540*/  FFMA.FTZ R84, R2.reuse, R247, R18 ;  /* 0x000000f702547223 */ /* 0x042fe40000010012 */
[----:B------:R-:W-:Y:S01]  /*20550*/  FMUL.FTZ R35, R3, R147 ;  /* 0x0000009303237220 */ /* 0x000fe20000410000 */
[----:B--2---:R-:W-:Y:S01]  /*20560*/  F2FP.PACK_AB R75, R103, R0 ;  /* 0x00000000674b723e */ /* 0x004fe200000000ff */
        /* <DEDUP_REMOVED lines=283> */
[----:B------:R-:W-:Y:S01]  /*21720*/  FADD.FTZ R2, R80, R0 ;  /* 0x0000000050027221 */ /* 0x000fe20000010000 */
[----:B------:R-:W-:Y:S01]  /*21730*/  IADD3 R0, R214, -0x1, RZ ;  /* 0xffffffffd6007810 */ /* 0x000fe20007ffe0ff */
        /* <DEDUP_REMOVED lines=17> */
.L_x_3019:
[----:B------:R-:W-:Y:S05]  /*21850*/  BRA.DIV ~URZ, `(.L_x_3048) ;  /* 0x000082227f007947 */ /* 0x000fea000b800000 */
[----:B------:R2:W3:Y:S02]  /*21860*/  SHFL.BFLY PT, R0, R229, 0x2, 0x1f ;  /* 0x0c401f00e5007f89 */ /* 0x0004e400000e0000 */
.L_x_3167:
        /* <DEDUP_REMOVED lines=15> */
.L_x_3168:
        /* <DEDUP_REMOVED lines=8> */
[----:B------:R-:W3:Y:S01]  /*219e0*/  @P3 MUFU.RCP R0, R4 ;  /* 0x0000000400003308 */ /* 0x000ee20000001000 */
[----:B------:R-:W-:-:S05]  /*219f0*/  MOV R22, 0xff800000 ;  /* 0xff80000000167802 */ /* 0x000fca0000000f00 */
[----:B------:R-:W-:Y:S02]  /*21a00*/  @P1 MOV R10, 0x3f317218 ;  /* 0x3f317218000a1802 */ /* 0x000fe40000000f00 */
[----:B------:R4:W-:Y:S01]  /*21a10*/  @P3 MUFU.LG2 R9, R4 ;  /* 0x0000000400093308 */ /* 0x0009e20000000c00 */
[----:B---3--:R-:W-:-:S07]  /*21a20*/  FMUL.FTZ R64, R0, R132 ;  /* 0x0000008400407220 */ /* 0x008fce0000410000 */
        /* <DEDUP_REMOVED lines=11> */
[----:B-1----:R-:W1:Y:S01]  /*21ae0*/  @P2 MUFU.LG2 R7, R6 ;  /* 0x0000000600072308 */ /* 0x002e620000000c00 */
        /* <DEDUP_REMOVED lines=77> */
.L_x_2878:
        /* <DEDUP_REMOVED lines=19> */
.L_x_3051:
[----:B---3--:R-:W-:Y:S05]  /*220f0*/  BSYNC B0 ;  /* 0x0000000000007941 */ /* 0x008fea0003800000 */
.L_x_3050:
        /* <DEDUP_REMOVED lines=101> */
.L_x_3054:
        /* <DEDUP_REMOVED lines=137> */
.L_x_3169:
[----:B------:R-:W-:Y:S05]  /*22fe0*/  BRA.DIV ~URZ, `(.L_x_3057) ;  /* 0x00006d927f007947 */ /* 0x000fea000b800000 */
[----:B------:R3:W4:Y:S02]  /*22ff0*/  SHFL.IDX PT, R2, R6, RZ, 0x181f ;  /* 0x00181fff06027589 */ /* 0x00072400000e0000 */
.L_x_3170:
[----:B------:R-:W-:-:S13]  /*23000*/  ISETP.GE.OR P0, PT, R4, R0, P2 ;  /* 0x000000000400720c */ /* 0x000fda0001706670 */
[----:B----4-:R-:W-:-:S04]  /*23010*/  @!P0 LEA R2, P1, R248, R2, 0x1 ;  /* 0x00000002f8028211 */ /* 0x010fc800078208ff */
[----:B--2---:R-:W-:-:S05]  /*23020*/  @!P0 LEA.HI.X R3, R248, R7, R249, 0x1, P1 ;  /* 0x00000007f8038211 */ /* 0x004fca00008f0cf9 */
[----:B------:R2:W-:Y:S01]  /*23030*/  @!P0 ST.E.128 [R2.64], R12 ;  /* 0x0000000c02008985 */ /* 0x0005e2000c101d08 */
[----:B------:R-:W-:Y:S05]  /*23040*/  BRA.DIV ~URZ, `(.L_x_3058) ;  /* 0x00006da27f007947 */ /* 0x000fea000b800000 */
[----:B------:R4:W1:Y:S04]  /*23050*/  SHFL.IDX PT, R7, R5, 0x1, 0x181f ;  /* 0x00381f0005077f89 */ /* 0x00086800000e0000 */
[----:B--2---:R4:W2:Y:S02]  /*23060*/  SHFL.IDX PT, R2, R6, 0x1, 0x181f ;  /* 0x00381f0006027f89 */ /* 0x0048a400000e0000 */
.L_x_3171:
[----:B------:R-:W-:-:S04]  /*23070*/  IADD3 R3, R4, 0x10, RZ ;  /* 0x0000001004037810 */ /* 0x000fc80007ffe0ff */
[----:B------:R-:W-:-:S13]  /*23080*/  ISETP.GE.OR P0, PT, R3, R0, P2 ;  /* 0x000000000300720c */ /* 0x000fda0001706670 */
[----:B--2---:R-:W-:-:S04]  /*23090*/  @!P0 LEA R2, P1, R248, R2, 0x1 ;  /* 0x00000002f8028211 */ /* 0x004fc800078208ff */
[----:B-1----:R-:W-:-:S05]  /*230a0*/  @!P0 LEA.HI.X R3, R248, R7, R249, 0x1, P1 ;  /* 0x00000007f8038211 */ /* 0x002fca00008f0cf9 */
[----:B------:R1:W-:Y:S01]  /*230b0*/  @!P0 ST.E.128 [R2.64], R16 ;  /* 0x0000001002008985 */ /* 0x0003e2000c101d08 */
[----:B------:R-:W-:Y:S05]  /*230c0*/  BRA.DIV ~URZ, `(.L_x_3059) ;  /* 0x00006df27f007947 */ /* 0x000fea000b800000 */
[----:B------:R2:W1:Y:S02]  /*230d0*/  SHFL.IDX PT, R7, R5, 0x2, 0x181f ;  /* 0x00581f0005077f89 */ /* 0x00046400000e0000 */
.L_x_3172:
[----:B------:R-:W-:Y:S05]  /*230e0*/  BRA.DIV ~URZ, `(.L_x_3060) ;  /* 0x00006e427f007947 */ /* 0x000fea000b800000 */
[----:B-1----:R1:W2:Y:S02]  /*230f0*/  SHFL.IDX PT, R2, R6, 0x2, 0x181f ;  /* 0x00581f0006027f89 */ /* 0x0022a400000e0000 */
.L_x_3173:
        /* <DEDUP_REMOVED lines=8> */
.L_x_3174:
[----:B------:R-:W-:-:S04]  /*23180*/  IADD3 R3, R4, 0x30, RZ ;  /* 0x0000003004037810 */ /* 0x000fc80007ffe0ff */
[----:B------:R-:W-:-:S13]  /*23190*/  ISETP.GE.OR P0, PT, R3, R0, P2 ;  /* 0x000000000300720c */ /* 0x000fda0001706670 */
[----:B--2---:R-:W-:-:S04]  /*231a0*/  @!P0 LEA R2, P1, R248, R2, 0x1 ;  /* 0x00000002f8028211 */ /* 0x004fc800078208ff */
[----:B------:R-:W-:-:S05]  /*231b0*/  @!P0 LEA.HI.X R3, R248, R7, R249, 0x1, P1 ;  /* 0x00000007f8038211 */ /* 0x000fca00008f0cf9 */
[----:B------:R2:W-:Y:S01]  /*231c0*/  @!P0 ST.E.128 [R2.64], R24 ;  /* 0x0000001802008985 */ /* 0x0005e2000c101d08 */
[----:B------:R-:W-:Y:S05]  /*231d0*/  BRA.DIV ~URZ, `(.L_x_3062) ;  /* 0x00006e927f007947 */ /* 0x000fea000b800000 */
[----:B------:R1:W2:Y:S02]  /*231e0*/  SHFL.IDX PT, R7, R5, 0x4, 0x181f ;  /* 0x00981f0005077f89 */ /* 0x0002a400000e0000 */
.L_x_3175:
[----:B------:R-:W-:Y:S05]  /*231f0*/  BRA.DIV ~URZ, `(.L_x_3063) ;  /* 0x00006ee27f007947 */ /* 0x000fea000b800000 */
[----:B--2---:R2:W1:Y:S02]  /*23200*/  SHFL.IDX PT, R2, R6, 0x4, 0x181f ;  /* 0x00981f0006027f89 */ /* 0x00446400000e0000 */
.L_x_3176:
        /* <DEDUP_REMOVED lines=8> */
.L_x_3177:
[----:B------:R-:W-:-:S04]  /*23290*/  IADD3 R3, R4, 0x50, RZ ;  /* 0x0000005004037810 */ /* 0x000fc80007ffe0ff */
[----:B------:R-:W-:-:S13]  /*232a0*/  ISETP.GE.OR P0, PT, R3, R0, P2 ;  /* 0x000000000300720c */ /* 0x000fda0001706670 */
[----:B---3--:R-:W-:-:S04]  /*232b0*/  @!P0 LEA R2, P1, R248, R2, 0x1 ;  /* 0x00000002f8028211 */ /* 0x008fc800078208ff */
[----:B--2---:R-:W-:-:S05]  /*232c0*/  @!P0 LEA.HI.X R3, R248, R7, R249, 0x1, P1 ;  /* 0x00000007f8038211 */ /* 0x004fca00008f0cf9 */
[----:B------:R2:W-:Y:S01]  /*232d0*/  @!P0 ST.E.128 [R2.64], R32 ;  /* 0x0000002002008985 */ /* 0x0005e2000c101d08 */
[----:B------:R-:W-:Y:S05]  /*232e0*/  BRA.DIV ~URZ, `(.L_x_3065) ;  /* 0x00006f327f007947 */ /* 0x000fea000b800000 */
[----:B------:R3:W1:Y:S02]  /*232f0*/  SHFL.IDX PT, R7, R5, 0x6, 0x181f ;  /* 0x00d81f0005077f89 */ /* 0x00066400000e0000 */
.L_x_3178:
[----:B------:R-:W-:Y:S05]  /*23300*/  BRA.DIV ~URZ, `(.L_x_3066) ;  /* 0x00006f827f007947 */ /* 0x000fea000b800000 */
[----:B--2---:R2:W3:Y:S02]  /*23310*/  SHFL.IDX PT, R2, R6, 0x6, 0x181f ;  /* 0x00d81f0006027f89 */ /* 0x0044e400000e0000 */
.L_x_3179:
        /* <DEDUP_REMOVED lines=8> */
.L_x_3180:
[----:B------:R-:W-:-:S04]  /*233a0*/  IADD3 R2, R4, 0x70, RZ ;  /* 0x0000007004027810 */ /* 0x000fc80007ffe0ff */
[----:B------:R-:W-:-:S13]  /*233b0*/  ISETP.GE.OR P0, PT, R2, R0, P2 ;  /* 0x000000000200720c */ /* 0x000fda0001706670 */
[----:B------:R-:W-:Y:S05]  /*233c0*/  @P0 BRA `(.L_x_3068) ;  /* 0x00001be000000947 */ /* 0x000fea0003800000 */
[----:B----4-:R-:W-:-:S04]  /*233d0*/  LEA R2, P0, R248, R3, 0x1 ;  /* 0x00000003f8027211 */ /* 0x010fc800078008ff */
[----:B---3--:R-:W-:-:S05]  /*233e0*/  LEA.HI.X R3, R248, R5, R249, 0x1, P0 ;  /* 0x00000005f8037211 */ /* 0x008fca00000f0cf9 */
[----:B------:R3:W-:Y:S01]  /*233f0*/  ST.E.128 [R2.64], R40 ;  /* 0x0000002802007985 */ /* 0x0007e2000c101d08 */
[----:B------:R-:W-:Y:S05]  /*23400*/  BRA `(.L_x_3068) ;  /* 0x00001ba000007947 */ /* 0x000fea0003800000 */
.L_x_3055:
        /* <DEDUP_REMOVED lines=33> */
.L_x_3181:
[----:B------:R-:W-:Y:S05]  /*23620*/  BRA.DIV ~URZ, `(.L_x_3070) ;  /* 0x00006e127f007947 */ /* 0x000fea000b800000 */
[----:B------:R3:W4:Y:S02]  /*23630*/  SHFL.IDX PT, R0, R12, RZ, 0x1c1f ;  /* 0x001c1fff0c007589 */ /* 0x00072400000e0000 */
.L_x_3182:
        /* <DEDUP_REMOVED lines=50> */
.L_x_3072:
[----:B------:R-:W-:Y:S05]  /*23960*/  BSYNC B0 ;  /* 0x0000000000007941 */ /* 0x000fea0003800000 */
.L_x_3071:
[----:B------:R-:W-:Y:S05]  /*23970*/  BRA.DIV ~URZ, `(.L_x_3073) ;  /* 0x00006b327f007947 */ /* 0x000fea000b800000 */
[----:B--2---:R2:W1:Y:S04]  /*23980*/  SHFL.IDX PT, R4, R5, 0x1, 0x1c1f ;  /* 0x003c1f0005047f89 */ /* 0x00446800000e0000 */
[----:B----4-:R2:W4:Y:S02]  /*23990*/  SHFL.IDX PT, R0, R12, 0x1, 0x1c1f ;  /* 0x003c1f000c007f89 */ /* 0x01052400000e0000 */
.L_x_3183:
        /* <DEDUP_REMOVED lines=50> */
.L_x_3075:
[----:B------:R-:W-:Y:S05]  /*23cc0*/  BSYNC B0 ;  /* 0x0000000000007941 */ /* 0x000fea0003800000 */
.L_x_3074:
[----:B------:R-:W-:Y:S05]  /*23cd0*/  BRA.DIV ~URZ, `(.L_x_3076) ;  /* 0x000068a27f007947 */ /* 0x000fea000b800000 */
[----:B-1----:R1:W2:Y:S02]  /*23ce0*/  SHFL.IDX PT, R4, R5, 0x2, 0x1c1f ;  /* 0x005c1f0005047f89 */ /* 0x0022a400000e0000 */
.L_x_3184:
[----:B------:R-:W-:Y:S05]  /*23cf0*/  BRA.DIV ~URZ, `(.L_x_3077) ;  /* 0x000068f27f007947 */ /* 0x000fea000b800000 */
[----:B----4-:R4:W1:Y:S02]  /*23d00*/  SHFL.IDX PT, R0, R12, 0x2, 0x1c1f ;  /* 0x005c1f000c007f89 */ /* 0x01086400000e0000 */
.L_x_3185:
[----:B------:R-:W-:Y:S01]  /*23d10*/  LOP3.LUT P0, RZ, R208, 0x1, RZ, 0xc0, !PT ;  /* 0x00000001d0ff7812 */ /* 0x000fe2000780c0ff */
[----:B------:R-:W-:-:S12]  /*23d20*/  BSSY B0, `(.L_x_3078) ;  /* 0x0000032000007945 */ /* 0x000fd80003800000 */
        /* <DEDUP_REMOVED lines=49> */
.L_x_3079:
[----:B------:R-:W-:Y:S05]  /*24040*/  BSYNC B0 ;  /* 0x0000000000007941 */ /* 0x000fea0003800000 */
.L_x_3078:
[----:B------:R-:W-:Y:S05]  /*24050*/  BRA.DIV ~URZ, `(.L_x_3080) ;  /* 0x000066027f007947 */ /* 0x000fea000b800000 */
[----:B--2---:R2:W3:Y:S04]  /*24060*/  SHFL.IDX PT, R4, R5, 0x3, 0x1c1f ;  /* 0x007c1f0005047f89 */ /* 0x0044e800000e0000 */
[----:B-1----:R2:W1:Y:S02]  /*24070*/  SHFL.IDX PT, R0, R12, 0x3, 0x1c1f ;  /* 0x007c1f000c007f89 */ /* 0x00246400000e0000 */
.L_x_3186:
[----:B------:R-:W-:-:S13]  /*24080*/  LOP3.LUT P0, RZ, R208, 0x2, RZ, 0xc0, !PT ;  /* 0x00000002d0ff7812 */ /* 0x000fda000780c0ff */
[----:B------:R-:W-:Y:S05]  /*24090*/  @P0 BRA `(.L_x_3068) ;  /* 0x00000f1000000947 */ /* 0x000fea0003800000 */
[----:B---3--:R-:W3:Y:S04]  /*240a0*/  LDL R6, [R1+0x4] ;  /* 0x0000040001067983 */ /* 0x008ee80000100800 */
        /* <DEDUP_REMOVED lines=51> */
.L_x_3053:
[----:B------:R-:W3:Y:S04]  /*243e0*/  LDL.LU R7, [R1+0x54] ;  /* 0x0000540001077983 */ /* 0x000ee80000300800 */
[----:B-1----:R-:W4:Y:S01]  /*243f0*/  LDL R6, [R1+0x5c] ;  /* 0x00005c0001067983 */ /* 0x002f220000100800 */
[----:B------:R-:W-:Y:S01]  /*24400*/  ISETP.NE.U32.AND P0, PT, RZ, c[0x0][0x508], PT ;  /* 0x00014200ff007a0c */ /* 0x000fe20003f05070 */
[----:B------:R-:W-:Y:S01]  /*24410*/  IMAD.MOV.U32 R4, RZ, RZ, 0x4 ;  /* 0x00000004ff047424 */ /* 0x000fe200078e00ff */
[----:B------:R-:W-:Y:S01]  /*24420*/  ISETP.NE.U32.AND P2, PT, RZ, c[0x0][0x500], PT ;  /* 0x00014000ff007a0c */ /* 0x000fe20003f45070 */
[----:B------:R-:W-:Y:S01]  /*24430*/  IMAD.MOV.U32 R15, RZ, RZ, c[0x0][0x388] ;  /* 0x0000e200ff0f7624 */ /* 0x000fe200078e00ff */
        /* <DEDUP_REMOVED lines=11> */
[----:B-1----:R1:W3:Y:S04]  /*244f0*/  LDG.E R4, [R2.64] ;  /* 0x0000000802047981 */ /* 0x0022e8000c1e1900 */
[----:B-1----:R-:W3:Y:S02]  /*24500*/  LDG.E R2, [R2.64+0x4] ;  /* 0x0000040802027981 */ /* 0x002ee4000c1e1900 */
[----:B---3-5:R-:W-:Y:S02]  /*24510*/  IADD3 R15, -R4, R2, RZ ;  /* 0x00000002040f7210 */ /* 0x028fe40007ffe1ff */
.L_x_3081:
[----:B-1----:R-:W3:Y:S01]  /*24520*/  LDL.LU R3, [R1+0x58] ;  /* 0x0000580001037983 */ /* 0x002ee20000300800 */
[----:B------:R-:W-:Y:S01]  /*24530*/  SHF.R.S32.HI R2, RZ, 0x1f, R6 ;  /* 0x0000001fff027819 */ /* 0x000fe20000011406 */
[----:B------:R-:W-:Y:S01]  /*24540*/  BSSY B0, `(.L_x_3082) ;  /* 0x0000039000007945 */ /* 0x000fe20003800000 */
[----:B--2--5:R-:W-:Y:S01]  /*24550*/  SHF.R.S32.HI R18, RZ, 0x1f, R0 ;  /* 0x0000001fff127819 */ /* 0x024fe20000011400 */
[----:B------:R-:W1:Y:S01]  /*24560*/  S2R R4, SR_TID.X ;  /* 0x0000000000047919 */ /* 0x000e620000002100 */
[----:B------:R-:W-:-:S02]  /*24570*/  SEL R9, R6, RZ, !P2 ;  /* 0x000000ff06097207 */ /* 0x000fc40005000000 */
[----:B------:R-:W-:Y:S02]  /*24580*/  SEL R21, R2, RZ, !P2 ;  /* 0x000000ff02157207 */ /* 0x000fe40005000000 */
[----:B-1----:R-:W-:Y:S02]  /*24590*/  ISETP.GT.AND P0, PT, R4, 0x7f, PT ;  /* 0x0000007f0400780c */ /* 0x002fe40003f04270 */
[----:B---3--:R-:W-:-:S11]  /*245a0*/  LOP3.LUT R8, R3, 0xffff, RZ, 0xc0, !PT ;  /* 0x0000ffff03087812 */ /* 0x008fd600078ec0ff */
        /* <DEDUP_REMOVED lines=50> */
.L_x_3083:
[----:B------:R-:W-:Y:S05]  /*248d0*/  BSYNC B0 ;  /* 0x0000000000007941 */ /* 0x000fea0003800000 */
.L_x_3082:
        /* <DEDUP_REMOVED lines=43> */
.L_x_3187:
[----:B------:R-:W-:Y:S05]  /*24b90*/  BRA.DIV ~URZ, `(.L_x_3085) ;  /* 0x00005c027f007947 */ /* 0x000fea000b800000 */
[----:B------:R3:W4:Y:S02]  /*24ba0*/  SHFL.IDX PT, R2, R6, RZ, 0x181f ;  /* 0x00181fff06027589 */ /* 0x00072400000e0000 */
.L_x_3188:
        /* <DEDUP_REMOVED lines=8> */
.L_x_3189:
[----:B------:R-:W-:-:S04]  /*24c30*/  IADD3 R3, R0, 0x10, RZ ;  /* 0x0000001000037810 */ /* 0x000fc80007ffe0ff */
[----:B------:R-:W-:-:S13]  /*24c40*/  ISETP.GE.OR P0, PT, R3, R4, P2 ;  /* 0x000000040300720c */ /* 0x000fda0001706670 */
[----:B--2---:R-:W-:-:S04]  /*24c50*/  @!P0 LEA R2, P1, R248, R2, 0x1 ;  /* 0x00000002f8028211 */ /* 0x004fc800078208ff */
[----:B-1----:R-:W-:-:S05]  /*24c60*/  @!P0 LEA.HI.X R3, R248, R7, R249, 0x1, P1 ;  /* 0x00000007f8038211 */ /* 0x002fca00008f0cf9 */
[----:B------:R1:W-:Y:S01]  /*24c70*/  @!P0 ST.E.128 [R2.64], RZ ;  /* 0x000000ff02008985 */ /* 0x0003e2000c101d08 */
[----:B------:R-:W-:Y:S05]  /*24c80*/  BRA.DIV ~URZ, `(.L_x_3087) ;  /* 0x00005c527f007947 */ /* 0x000fea000b800000 */
[----:B------:R2:W1:Y:S02]  /*24c90*/  SHFL.IDX PT, R7, R5, 0x2, 0x181f ;  /* 0x00581f0005077f89 */ /* 0x00046400000e0000 */
.L_x_3190:
[----:B------:R-:W-:Y:S05]  /*24ca0*/  BRA.DIV ~URZ, `(.L_x_3088) ;  /* 0x00005ca27f007947 */ /* 0x000fea000b800000 */
[----:B-1----:R1:W2:Y:S02]  /*24cb0*/  SHFL.IDX PT, R2, R6, 0x2, 0x181f ;  /* 0x00581f0006027f89 */ /* 0x0022a400000e0000 */
.L_x_3191:
        /* <DEDUP_REMOVED lines=8> */
.L_x_3192:
[----:B------:R-:W-:-:S04]  /*24d40*/  IADD3 R3, R0, 0x30, RZ ;  /* 0x0000003000037810 */ /* 0x000fc80007ffe0ff */
[----:B------:R-:W-:-:S13]  /*24d50*/  ISETP.GE.OR P0, PT, R3, R4, P2 ;  /* 0x000000040300720c */ /* 0x000fda0001706670 */
[----:B--2---:R-:W-:-:S04]  /*24d60*/  @!P0 LEA R2, P1, R248, R2, 0x1 ;  /* 0x00000002f8028211 */ /* 0x004fc800078208ff */
[----:B------:R-:W-:-:S05]  /*24d70*/  @!P0 LEA.HI.X R3, R248, R7, R249, 0x1, P1 ;  /* 0x00000007f8038211 */ /* 0x000fca00008f0cf9 */
[----:B------:R2:W-:Y:S01]  /*24d80*/  @!P0 ST.E.128 [R2.64], RZ ;  /* 0x000000ff02008985 */ /* 0x0005e2000c101d08 */
[----:B------:R-:W-:Y:S05]  /*24d90*/  BRA.DIV ~URZ, `(.L_x_3090) ;  /* 0x00005cf27f007947 */ /* 0x000fea000b800000 */
[----:B------:R1:W2:Y:S02]  /*24da0*/  SHFL.IDX PT, R7, R5, 0x4, 0x181f ;  /* 0x00981f0005077f89 */ /* 0x0002a400000e0000 */
.L_x_3193:
[----:B------:R-:W-:Y:S05]  /*24db0*/  BRA.DIV ~URZ, `(.L_x_3091) ;  /* 0x00005d427f007947 */ /* 0x000fea000b800000 */
[----:B--2---:R2:W1:Y:S02]  /*24dc0*/  SHFL.IDX PT, R2, R6, 0x4, 0x181f ;  /* 0x00981f0006027f89 */ /* 0x00446400000e0000 */
.L_x_3194:
        /* <DEDUP_REMOVED lines=8> */
.L_x_3195:
[----:B------:R-:W-:-:S04]  /*24e50*/  IADD3 R3, R0, 0x50, RZ ;  /* 0x0000005000037810 */ /* 0x000fc80007ffe0ff */
[----:B------:R-:W-:-:S13]  /*24e60*/  ISETP.GE.OR P0, PT, R3, R4, P2 ;  /* 0x000000040300720c */ /* 0x000fda0001706670 */
[----:B---3--:R-:W-:-:S04]  /*24e70*/  @!P0 LEA R2, P1, R248, R2, 0x1 ;  /* 0x00000002f8028211 */ /* 0x008fc800078208ff */
[----:B--2---:R-:W-:-:S05]  /*24e80*/  @!P0 LEA.HI.X R3, R248, R7, R249, 0x1, P1 ;  /* 0x00000007f8038211 */ /* 0x004fca00008f0cf9 */
[----:B------:R2:W-:Y:S01]  /*24e90*/  @!P0 ST.E.128 [R2.64], RZ ;  /* 0x000000ff02008985 */ /* 0x0005e2000c101d08 */
[----:B------:R-:W-:Y:S05]  /*24ea0*/  BRA.DIV ~URZ, `(.L_x_3093) ;  /* 0x00005d927f007947 */ /* 0x000fea000b800000 */
[----:B------:R3:W1:Y:S02]  /*24eb0*/  SHFL.IDX PT, R7, R5, 0x6, 0x181f ;  /* 0x00d81f0005077f89 */ /* 0x00066400000e0000 */
.L_x_3196:
[----:B------:R-:W-:Y:S05]  /*24ec0*/  BRA.DIV ~URZ, `(.L_x_3094) ;  /* 0x00005de27f007947 */ /* 0x000fea000b800000 */
[----:B--2---:R2:W3:Y:S02]  /*24ed0*/  SHFL.IDX PT, R2, R6, 0x6, 0x181f ;  /* 0x00d81f0006027f89 */ /* 0x0044e400000e0000 */
.L_x_3197:
        /* <DEDUP_REMOVED lines=8> */
.L_x_3198:
[----:B------:R-:W-:-:S04]  /*24f60*/  IADD3 R0, R0, 0x70, RZ ;  /* 0x0000007000007810 */ /* 0x000fc80007ffe0ff */
[----:B------:R-:W-:-:S13]  /*24f70*/  ISETP.GE.OR P0, PT, R0, R4, P2 ;  /* 0x000000040000720c */ /* 0x000fda0001706670 */
[----:B----4-:R-:W-:-:S04]  /*24f80*/  @!P0 LEA R2, P1, R248, R2, 0x1 ;  /* 0x00000002f8028211 */ /* 0x010fc800078208ff */
[----:B---3--:R-:W-:-:S05]  /*24f90*/  @!P0 LEA.HI.X R3, R248, R5, R249, 0x1, P1 ;  /* 0x00000005f8038211 */ /* 0x008fca00008f0cf9 */
[----:B------:R3:W-:Y:S04]  /*24fa0*/  @!P0 ST.E.128 [R2.64], RZ ;  /* 0x000000ff02008985 */ /* 0x0007e8000c101d08 */
.L_x_3068:
[----:B------:R-:W-:Y:S05]  /*24fb0*/  BSYNC B1 ;  /* 0x0000000000017941 */ /* 0x000fea0003800000 */
.L_x_3052:
        /* <DEDUP_REMOVED lines=15> */
.L_x_3199:
[----:B------:R-:W-:Y:S05]  /*250b0*/  BRA.DIV ~URZ, `(.L_x_3098) ;  /* 0x00005da27f007947 */ /* 0x000fea000b800000 */
[----:B------:R3:W4:Y:S02]  /*250c0*/  SHFL.IDX PT, R8, R68, 0x1, 0x1f ;  /* 0x00201f0044087f89 */ /* 0x00072400000e0000 */
.L_x_3200:
        /* <DEDUP_REMOVED lines=19> */
.L_x_3201:
        /* <DEDUP_REMOVED lines=16> */
.L_x_3202:
[----:B---3--:R-:W-:Y:S01]  /*25300*/  IMAD R0, R0, c[0x0][0x538], RZ ;  /* 0x00014e0000007a24 */ /* 0x008fe200078e02ff */
[----:B------:R-:W-:Y:S04]  /*25310*/  BSSY B1, `(.L_x_3101) ;  /* 0x00000ce000017945 */ /* 0x000fe80003800000 */
[----:B----4-:R-:W-:-:S04]  /*25320*/  IADD3 R8, R0, R8, RZ ;  /* 0x0000000800087210 */ /* 0x010fc80007ffe0ff */
[----:B--2---:R-:W-:-:S13]  /*25330*/  ISETP.GT.AND P0, PT, R8, R9, PT ;  /* 0x000000090800720c */ /* 0x004fda0003f04270 */
[----:B------:R-:W-:Y:S05]  /*25340*/  @P0 BRA `(.L_x_3102) ;  /* 0x0000025000000947 */ /* 0x000fea0003800000 */
.L_x_3106:
        /* <DEDUP_REMOVED lines=17> */
.L_x_3203:
        /* <DEDUP_REMOVED lines=16> */
.L_x_3204:
[----:B--2---:R-:W-:-:S05]  /*25560*/  IMAD R0, R0, c[0x0][0x538], RZ ;  /* 0x00014e0000007a24 */ /* 0x004fca00078e02ff */
[----:B------:R-:W-:-:S04]  /*25570*/  IADD3 R8, R0, R8, RZ ;  /* 0x0000000800087210 */ /* 0x000fc80007ffe0ff */
[----:B------:R-:W-:-:S13]  /*25580*/  ISETP.GT.AND P0, PT, R8, R9, PT ;  /* 0x000000090800720c */ /* 0x000fda0003f04270 */
[----:B-1----:R-:W-:Y:S05]  /*25590*/  @!P0 BRA `(.L_x_3106) ;  /* 0xfffffdb000008947 */ /* 0x002fea000383ffff */
.L_x_3102:
[----:B------:R-:W-:-:S05]  /*255a0*/  IADD3 R8, -R0, R8, RZ ;  /* 0x0000000800087210 */ /* 0x000fca0007ffe1ff */
[----:B------:R-:W-:-:S05]  /*255b0*/  IMAD R0, R4, c[0x0][0x538], R8 ;  /* 0x00014e0004007a24 */ /* 0x000fca00078e0208 */
[----:B------:R-:W-:Y:S01]  /*255c0*/  ISETP.GT.AND P0, PT, R0, R9, PT ;  /* 0x000000090000720c */ /* 0x000fe20003f04270 */
[----:B------:R-:W-:-:S12]  /*255d0*/  BRA.DIV ~URZ, `(.L_x_3107) ;  /* 0x00005ce27f007947 */ /* 0x000fd8000b800000 */
[----:B------:R-:W-:-:S03]  /*255e0*/  VOTE.ANY R5, PT, !P0 ;  /* 0x0000000000057806 */ /* 0x000fc600040e0100 */
.L_x_3205:
[----:B------:R-:W2:Y:S01]  /*255f0*/  LDL.LU R2, [R1+0x5c] ;  /* 0x00005c0001027983 */ /* 0x000ea20000300800 */
[----:B------:R-:W2:Y:S02]  /*25600*/  POPC R0, R5 ;  /* 0x0000000500007309 */ /* 0x000ea40000000000 */
[----:B--2---:R-:W-:-:S05]  /*25610*/  IADD3 R2, R0, R2, RZ ;  /* 0x0000000200027210 */ /* 0x004fca0007ffe0ff */
[----:B------:R2:W-:Y:S01]  /*25620*/  STL [R1+0x5c], R2 ;  /* 0x00005c0201007387 */ /* 0x0005e20000100800 */
[----:B------:R-:W-:Y:S05]  /*25630*/  BRA.DIV ~URZ, `(.L_x_3108) ;  /* 0x00005cd27f007947 */ /* 0x000fea000b800000 */
[----:B------:R3:W4:Y:S04]  /*25640*/  SHFL.IDX PT, R6, R6, R0, 0x1f ;  /* 0x00001f0006067589 */ /* 0x00072800000e0000 */
[----:B------:R3:W1:Y:S02]  /*25650*/  SHFL.IDX PT, R7, R7, R0, 0x1f ;  /* 0x00001f0007077589 */ /* 0x00066400000e0000 */
.L_x_3206:
[----:B------:R-:W-:Y:S01]  /*25660*/  ISETP.NE.AND P0, PT, R5, RZ, PT ;  /* 0x000000ff0500720c */ /* 0x000fe20003f05270 */
[----:B------:R-:W-:-:S12]  /*25670*/  BSSY B0, `(.L_x_3109) ;  /* 0x0000005000007945 */ /* 0x000fd80003800000 */
[----:B------:R-:W-:Y:S05]  /*25680*/  @!P0 BRA `(.L_x_3110) ;  /* 0x0000003000008947 */ /* 0x000fea0003800000 */
[----:B---3--:R-:W-:Y:S01]  /*25690*/  IADD3 R0, R0, -0x1, RZ ;  /* 0xffffffff00007810 */ /* 0x008fe20007ffe0ff */
[----:B------:R-:W-:Y:S05]  /*256a0*/  BRA.DIV ~URZ, `(.L_x_3111) ;  /* 0x00005d327f007947 */ /* 0x000fea000b800000 */
[----:B------:R3:W2:Y:S02]  /*256b0*/  SHFL.IDX PT, R10, R4, R0, 0x1f ;  /* 0x00001f00040a7589 */ /* 0x0006a400000e0000 */
.L_x_3110:
[----:B------:R-:W-:Y:S05]  /*256c0*/  BSYNC B0 ;  /* 0x0000000000007941 */ /* 0x000fea0003800000 */
.L_x_3109:
        /* <DEDUP_REMOVED lines=68> */
.L_x_3113:
        /* <DEDUP_REMOVED lines=68> */
.L_x_3114:
[----:B------:R-:W-:Y:S05]  /*25f50*/  BSYNC B0 ;  /* 0x0000000000007941 */ /* 0x000fea0003800000 */
.L_x_3112:
[----:B------:R-:W-:-:S04]  /*25f60*/  LOP3.LUT R2, RZ, R2, RZ, 0x33, !PT ;  /* 0x00000002ff027212 */ /* 0x000fc800078e33ff */
[----:B-1----:R-:W-:-:S05]  /*25f70*/  IADD3 R0, R2, R6, RZ ;  /* 0x0000000602007210 */ /* 0x002fca0007ffe0ff */
[----:B------:R1:W-:Y:S01]  /*25f80*/  STL [R1+0x54], R0 ;  /* 0x0000540001007387 */ /* 0x0003e20000100800 */
[----:B------:R-:W-:Y:S05]  /*25f90*/  BRA `(.L_x_3115) ;  /* 0x0000005000007947 */ /* 0x000fea0003800000 */
.L_x_3103:
[----:B------:R-:W-:Y:S01]  /*25fa0*/  MOV R0, c[0x0][0x53c] ;  /* 0x00014f0000007a02 */ /* 0x000fe20000000f00 */
[----:B------:R2:W-:Y:S04]  /*25fb0*/  STL [R1+0x50], R9 ;  /* 0x0000500901007387 */ /* 0x0005e80000100800 */
[----:B------:R2:W-:Y:S04]  /*25fc0*/  STL [R1+0x54], RZ ;  /* 0x000054ff01007387 */ /* 0x0005e80000100800 */
[----:B------:R2:W-:Y:S04]  /*25fd0*/  STL [R1+0x58], RZ ;  /* 0x000058ff01007387 */ /* 0x0005e80000100800 */
[----:B------:R2:W-:Y:S02]  /*25fe0*/  STL [R1+0x5c], R0 ;  /* 0x00005c0001007387 */ /* 0x0005e40000100800 */
.L_x_3115:
[----:B------:R-:W-:Y:S05]  /*25ff0*/  BSYNC B1 ;  /* 0x0000000000017941 */ /* 0x000fea0003800000 */
.L_x_3101:
        /* <DEDUP_REMOVED lines=9> */
.L_x_3096:
[----:B--2---:R-:W2:Y:S02]  /*26090*/  LDL R0, [R1+0x5c] ;  /* 0x00005c0001007983 */ /* 0x004ea40000100800 */
[----:B--2---:R-:W-:-:S13]  /*260a0*/  ISETP.GE.AND P0, PT, R0, c[0x0][0x53c], PT ;  /* 0x00014f0000007a0c */ /* 0x004fda0003f06270 */
[----:B-1--4-:R-:W-:Y:S01]  /*260b0*/  @P0 CALL.REL.NOINC `(.L_x_3116) ;  /* 0x0000001000000944 */ /* 0x012fe20003c00000 */
[----:B------:R-:W-:Y:S05]  /*260c0*/  BRA `(.L_x_3117) ;  /* 0xfffdbea000007947 */ /* 0x000fea000383ffff */
.L_x_3116:
[----:B------:R-:W-:Y:S05]  /*260d0*/  EXIT ;  /* 0x000000000000794d */ /* 0x000fea0003800000 */
.L_x_2807:
[----:B------:R-:W-:Y:S01]  /*260e0*/  IMAD.MOV.U32 R0, RZ, RZ, R5 ;  /* 0x000000ffff007224 */ /* 0x000fe200078e0005 */
[----:B------:R-:W-:Y:S02]  /*260f0*/  MOV R2, 0x1 ;  /* 0x0000000100027802 */ /* 0x000fe40000000f00 */
[----:B------:R-:W-:Y:S02]  /*26100*/  MOV R3, 0x26120 ;  /* 0x0002612000037802 */ /* 0x000fe40000000f00 */
[----:B------:R-:W-:Y:S05]  /*26110*/  CALL.REL.NOINC `($__internal_40_$__cuda_sm70_shflsync_up_p) ;  /* 0x000053f000007944 */ /* 0x000fea0003c00000 */
[----:B------:R-:W-:Y:S01]  /*26120*/  MOV R0, R4 ;  /* 0x0000000400007202 */ /* 0x000fe20000000f00 */
[----:B------:R-:W-:Y:S05]  /*26130*/  BRA `(.L_x_3118) ;  /* 0xfffda32000007947 */ /* 0x000fea000383ffff */
.L_x_2808:
[----:B------:R-:W-:Y:S01]  /*26140*/  IMAD.MOV.U32 R0, RZ, RZ, R5 ;  /* 0x000000ffff007224 */ /* 0x000fe200078e0005 */
[----:B------:R-:W-:Y:S02]  /*26150*/  MOV R2, 0x2 ;  /* 0x0000000200027802 */ /* 0x000fe40000000f00 */
[----:B------:R-:W-:Y:S02]  /*26160*/  MOV R3, 0x26180 ;  /* 0x0002618000037802 */ /* 0x000fe40000000f00 */
[----:B------:R-:W-:Y:S05]  /*26170*/  CALL.REL.NOINC `($__internal_40_$__cuda_sm70_shflsync_up_p) ;  /* 0x0000539000007944 */ /* 0x000fea0003c00000 */
[----:B------:R-:W-:Y:S01]  /*26180*/  SEL R0, R4, RZ, P4 ;  /* 0x000000ff04007207 */ /* 0x000fe20002000000 */
[----:B------:R-:W-:Y:S01]  /*26190*/  IMAD.MOV.U32 R2, RZ, RZ, 0x4 ;  /* 0x00000004ff027424 */ /* 0x000fe200078e00ff */
[----:B------:R-:W-:-:S03]  /*261a0*/  MOV R3, 0x261d0 ;  /* 0x000261d000037802 */ /* 0x000fc60000000f00 */
[----:B------:R-:W-:Y:S02]  /*261b0*/  IMAD.IADD R0, R5, 0x1, R0 ;  /* 0x0000000105007824 */ /* 0x000fe400078e0200 */
        /* <DEDUP_REMOVED lines=13> */
[----:B------:R-:W-:Y:S02]  /*26290*/  MOV R218, 0x1f ;  /* 0x0000001f00da7802 */ /* 0x000fe40000000f00 */
[----:B------:R-:W-:Y:S01]  /*262a0*/  MOV R3, 0x262e0 ;  /* 0x000262e000037802 */ /* 0x000fe20000000f00 */
[----:B------:R-:W-:-:S04]  /*262b0*/  IMAD.IADD R4, R0, 0x1, R4 ;  /* 0x0000000100047824 */ /* 0x000fc800078e0204 */
[----:B------:R-:W-:Y:S02]  /*262c0*/  IMAD.MOV.U32 R217, RZ, RZ, R4 ;  /* 0x000000ffffd97224 */ /* 0x000fe400078e0004 */
[----:B------:R-:W-:Y:S05]  /*262d0*/  CALL.REL.NOINC `($__internal_39_$__cuda_sm70_shflsync_idx_p) ;  /* 0x000051d000007944 */ /* 0x000fea0003c00000 */
[----:B------:R-:W-:Y:S01]  /*262e0*/  MOV R0, R218 ;  /* 0x000000da00007202 */ /* 0x000fe20000000f00 */
[----:B------:R-:W-:Y:S05]  /*262f0*/  BRA `(.L_x_3119) ;  /* 0xfffda26000007947 */ /* 0x000fea000383ffff */
.L_x_2810:
[----:B------:R-:W-:Y:S02]  /*26300*/  SEL R0, RZ, 0x1, P0 ;  /* 0x00000001ff007807 */ /* 0x000fe40000000000 */
[----:B------:R-:W-:Y:S02]  /*26310*/  MOV R2, 0x26330 ;  /* 0x0002633000027802 */ /* 0x000fe40000000f00 */
[----:B------:R-:W-:Y:S05]  /*26320*/  CALL.REL.NOINC `($__internal_41_$__cuda_sm70_votesync_ballot) ;  /* 0x0000525000007944 */ /* 0x000fea0003c00000 */
[----:B------:R-:W-:Y:S01]  /*26330*/  MOV R7, R0 ;  /* 0x0000000000077202 */ /* 0x000fe20000000f00 */
[----:B------:R-:W-:Y:S05]  /*26340*/  BRA `(.L_x_3120) ;  /* 0xfffda2a000007947 */ /* 0x000fea000383ffff */
.L_x_2811:
[----:B------:R-:W-:Y:S01]  /*26350*/  IMAD.MOV.U32 R217, RZ, RZ, R9 ;  /* 0x000000ffffd97224 */ /* 0x000fe200078e0009 */
[----:B-1----:R-:W-:Y:S01]  /*26360*/  MOV R2, R0 ;  /* 0x0000000000027202 */ /* 0x002fe20000000f00 */
[----:B------:R-:W-:Y:S01]  /*26370*/  IMAD.MOV.U32 R218, RZ, RZ, 0x1f ;  /* 0x0000001fffda7424 */ /* 0x000fe200078e00ff */
[----:B------:R-:W-:Y:S02]  /*26380*/  MOV R3, 0x263a0 ;  /* 0x000263a000037802 */ /* 0x000fe40000000f00 */
[----:B------:R-:W-:Y:S05]  /*26390*/  CALL.REL.NOINC `($__internal_39_$__cuda_sm70_shflsync_idx_p) ;  /* 0x0000511000007944 */ /* 0x000fea0003c00000 */
[----:B------:R-:W-:Y:S01]  /*263a0*/  IMAD.MOV.U32 R12, RZ, RZ, R218 ;  /* 0x000000ffff0c7224 */ /* 0x000fe200078e00da */
[----:B------:R-:W-:Y:S01]  /*263b0*/  MOV R217, R8 ;  /* 0x0000000800d97202 */ /* 0x000fe20000000f00 */
[----:B------:R-:W-:Y:S01]  /*263c0*/  IMAD.MOV.U32 R5, RZ, RZ, RZ ;  /* 0x000000ffff057224 */ /* 0x000fe200078e00ff */
[----:B------:R-:W-:Y:S01]  /*263d0*/  MOV R2, R0 ;  /* 0x0000000000027202 */ /* 0x000fe20000000f00 */
[----:B------:R-:W-:Y:S01]  /*263e0*/  IMAD.MOV.U32 R218, RZ, RZ, 0x1f ;  /* 0x0000001fffda7424 */ /* 0x000fe200078e00ff */
[----:B------:R-:W-:-:S02]  /*263f0*/  MOV R3, 0x26410 ;  /* 0x0002641000037802 */ /* 0x000fc40000000f00 */
[----:B------:R-:W-:Y:S05]  /*26400*/  CALL.REL.NOINC `($__internal_39_$__cuda_sm70_shflsync_idx_p) ;  /* 0x000050a000007944 */ /* 0x000fea0003c00000 */
[----:B------:R-:W-:Y:S01]  /*26410*/  MOV R9, R218 ;  /* 0x000000da00097202 */ /* 0x000fe20000000f00 */
[----:B------:R-:W-:Y:S05]  /*26420*/  BRA `(.L_x_3121) ;  /* 0xfffda23000007947 */ /* 0x000fea000383ffff */
.L_x_2814:
[----:B------:R-:W-:Y:S01]  /*26430*/  IMAD.MOV.U32 R217, RZ, RZ, R4 ;  /* 0x000000ffffd97224 */ /* 0x000fe200078e0004 */
[----:B-1----:R-:W-:Y:S01]  /*26440*/  MOV R2, R0 ;  /* 0x0000000000027202 */ /* 0x002fe20000000f00 */
[----:B------:R-:W-:Y:S01]  /*26450*/  IMAD.MOV.U32 R218, RZ, RZ, 0x1f ;  /* 0x0000001fffda7424 */ /* 0x000fe200078e00ff */
[----:B------:R-:W-:-:S02]  /*26460*/  MOV R3, 0x26480 ;  /* 0x0002648000037802 */ /* 0x000fc40000000f00 */
[----:B---34-:R-:W-:Y:S05]  /*26470*/  CALL.REL.NOINC `($__internal_39_$__cuda_sm70_shflsync_idx_p) ;  /* 0x0000503000007944 */ /* 0x018fea0003c00000 */
[----:B------:R-:W-:Y:S01]  /*26480*/  MOV R5, R218 ;  /* 0x000000da00057202 */ /* 0x000fe20000000f00 */
[----:B------:R-:W-:Y:S05]  /*26490*/  BRA `(.L_x_2813) ;  /* 0xfffda22000007947 */ /* 0x000fea000383ffff */
.L_x_2879:
[----:B------:R-:W-:Y:S01]  /*264a0*/  IMAD.MOV.U32 R217, RZ, RZ, R5 ;  /* 0x000000ffffd97224 */ /* 0x000fe200078e0005 */
[----:B------:R-:W-:Y:S01]  /*264b0*/  MOV R2, RZ ;  /* 0x000000ff00027202 */ /* 0x000fe20000000f00 */
[----:B------:R-:W-:Y:S01]  /*264c0*/  IMAD.MOV.U32 R218, RZ, RZ, 0x181f ;  /* 0x0000181fffda7424 */ /* 0x000fe200078e00ff */
[----:B------:R-:W-:-:S02]  /*264d0*/  MOV R3, 0x264f0 ;  /* 0x000264f000037802 */ /* 0x000fc40000000f00 */
[----:B-----5:R-:W-:Y:S05]  /*264e0*/  CALL.REL.NOINC `($__internal_39_$__cuda_sm70_shflsync_idx_p) ;  /* 0x00004fc000007944 */ /* 0x020fea0003c00000 */
[----:B------:R-:W-:Y:S01]  /*264f0*/  MOV R7, R218 ;  /* 0x000000da00077202 */ /* 0x000fe20000000f00 */
[----:B------:R-:W-:Y:S05]  /*26500*/  BRA `(.L_x_3122) ;  /* 0xfffe2b8000007947 */ /* 0x000fea000383ffff */
.L_x_2880:
[----:B------:R-:W-:Y:S01]  /*26510*/  IMAD.MOV.U32 R217, RZ, RZ, R6 ;  /* 0x000000ffffd97224 */ /* 0x000fe200078e0006 */
[----:B------:R-:W-:Y:S01]  /*26520*/  MOV R2, RZ ;  /* 0x000000ff00027202 */ /* 0x000fe20000000f00 */
[----:B------:R-:W-:Y:S01]  /*26530*/  IMAD.MOV.U32 R218, RZ, RZ, 0x181f ;  /* 0x0000181fffda7424 */ /* 0x000fe200078e00ff */
[----:B------:R-:W-:-:S02]  /*26540*/  MOV R3, 0x26560 ;  /* 0x0002656000037802 */ /* 0x000fc40000000f00 */
[----:B-12--5:R-:W-:Y:S05]  /*26550*/  CALL.REL.NOINC `($__internal_39_$__cuda_sm70_shflsync_idx_p) ;  /* 0x00004f5000007944 */ /* 0x026fea0003c00000 */
[----:B------:R-:W-:Y:S01]  /*26560*/  MOV R2, R218 ;  /* 0x000000da00027202 */ /* 0x000fe20000000f00 */
[----:B------:R-:W-:Y:S05]  /*26570*/  BRA `(.L_x_3123) ;  /* 0xfffe2b3000007947 */ /* 0x000fea000383ffff */
.L_x_2883:
[----:B------:R-:W-:Y:S01]  /*26580*/  IMAD.MOV.U32 R217, RZ, RZ, R5 ;  /* 0x000000ffffd97224 */ /* 0x000fe200078e0005 */
[----:B--2-4-:R-:W-:Y:S01]  /*26590*/  MOV R2, 0x1 ;  /* 0x0000000100027802 */ /* 0x014fe20000000f00 */
[----:B------:R-:W-:Y:S01]  /*265a0*/  IMAD.MOV.U32 R218, RZ, RZ, 0x181f ;  /* 0x0000181fffda7424 */ /* 0x000fe200078e00ff */
[----:B------:R-:W-:-:S02]  /*265b0*/  MOV R3, 0x265d0 ;  /* 0x000265d000037802 */ /* 0x000fc40000000f00 */
[----:B-1-3-5:R-:W-:Y:S05]  /*265c0*/  CALL.REL.NOINC `($__internal_39_$__cuda_sm70_shflsync_idx_p) ;  /* 0x00004ee000007944 */ /* 0x02afea0003c00000 */
[----:B------:R-:W-:Y:S01]  /*265d0*/  IMAD.MOV.U32 R7, RZ, RZ, R218 ;  /* 0x000000ffff077224 */ /* 0x000fe200078e00da */
[----:B------:R-:W-:Y:S01]  /*265e0*/  MOV R2, 0x1 ;  /* 0x0000000100027802 */ /* 0x000fe20000000f00 */
[----:B------:R-:W-:Y:S01]  /*265f0*/  IMAD.MOV.U32 R217, RZ, RZ, R6 ;  /* 0x000000ffffd97224 */ /* 0x000fe200078e0006 */
[----:B------:R-:W-:-:S02]  /*26600*/  MOV R218, 0x181f ;  /* 0x0000181f00da7802 */ /* 0x000fc40000000f00 */
[----:B------:R-:W-:Y:S02]  /*26610*/  MOV R3, 0x26630 ;  /* 0x0002663000037802 */ /* 0x000fe40000000f00 */
[----:B------:R-:W-:Y:S05]  /*26620*/  CALL.REL.NOINC `($__internal_39_$__cuda_sm70_shflsync_idx_p) ;  /* 0x00004e8000007944 */ /* 0x000fea0003c00000 */
[----:B------:R-:W-:Y:S01]  /*26630*/  MOV R2, R218 ;  /* 0x000000da00027202 */ /* 0x000fe20000000f00 */
[----:B------:R-:W-:Y:S05]  /*26640*/  BRA `(.L_x_3124) ;  /* 0xfffe2b4000007947 */ /* 0x000fea000383ffff */
.L_x_2886:
[----:B------:R-:W-:Y:S01]  /*26650*/  IMAD.MOV.U32 R217, RZ, RZ, R5 ;  /* 0x000000ffffd97224 */ /* 0x000fe200078e0005 */
[----:B-1--4-:R-:W-:Y:S01]  /*26660*/  MOV R2, 0x2 ;  /* 0x0000000200027802 */ /* 0x012fe20000000f00 */
[----:B------:R-:W-:Y:S01]  /*26670*/  IMAD.MOV.U32 R218, RZ, RZ, 0x181f ;  /* 0x0000181fffda7424 */ /* 0x000fe200078e00ff */
[----:B------:R-:W-:Y:S02]  /*26680*/  MOV R3, 0x266a0 ;  /* 0x000266a000037802 */ /* 0x000fe40000000f00 */
[----:B--23-5:R-:W-:Y:S05]  /*26690*/  CALL.REL.NOINC `($__internal_39_$__cuda_sm70_shflsync_idx_p) ;  /* 0x00004e1000007944 */ /* 0x02cfea0003c00000 */
[----:B------:R-:W-:Y:S01]  /*266a0*/  MOV R7, R218 ;  /* 0x000000da00077202 */ /* 0x000fe20000000f00 */
[----:B------:R-:W-:Y:S05]  /*266b0*/  BRA `(.L_x_3125) ;  /* 0xfffe2ba000007947 */ /* 0x000fea000383ffff */
.L_x_2887:
[----:B------:R-:W-:Y:S01]  /*266c0*/  IMAD.MOV.U32 R217, RZ, RZ, R6 ;  /* 0x000000ffffd97224 */ /* 0x000fe200078e0006 */
[----:B----4-:R-:W-:Y:S01]  /*266d0*/  MOV R2, 0x2 ;  /* 0x0000000200027802 */ /* 0x010fe20000000f00 */
[----:B------:R-:W-:Y:S01]  /*266e0*/  IMAD.MOV.U32 R218, RZ, RZ, 0x181f ;  /* 0x0000181fffda7424 */ /* 0x000fe200078e00ff */
[----:B------:R-:W-:Y:S02]  /*266f0*/  MOV R3, 0x26710 ;  /* 0x0002671000037802 */ /* 0x000fe40000000f00 */
[----:B-123-5:R-:W-:Y:S05]  /*26700*/  CALL.REL.NOINC `($__internal_39_$__cuda_sm70_shflsync_idx_p) ;  /* 0x00004da000007944 */ /* 0x02efea0003c00000 */
[----:B------:R-:W-:Y:S01]  /*26710*/  MOV R2, R218 ;  /* 0x000000da00027202 */ /* 0x000fe20000000f00 */
[----:B------:R-:W-:Y:S05]  /*26720*/  BRA `(.L_x_3126) ;  /* 0xfffe2b5000007947 */ /* 0x000fea000383ffff */
.L_x_2890:
[----:B------:R-:W-:Y:S01]  /*26730*/  IMAD.MOV.U32 R217, RZ, RZ, R5 ;  /* 0x000000ffffd97224 */ /* 0x000fe200078e0005 */
[----:B-1----:R-:W-:Y:S01]  /*26740*/  MOV R2, 0x3 ;  /* 0x0000000300027802 */ /* 0x002fe20000000f00 */
[----:B------:R-:W-:Y:S01]  /*26750*/  IMAD.MOV.U32 R218, RZ, RZ, 0x181f ;  /* 0x0000181fffda7424 */ /* 0x000fe200078e00ff */
[----:B------:R-:W-:-:S02]  /*26760*/  MOV R3, 0x26780 ;  /* 0x0002678000037802 */ /* 0x000fc40000000f00 */
[----:B--2345:R-:W-:Y:S05]  /*26770*/  CALL.REL.NOINC `($__internal_39_$__cuda_sm70_shflsync_idx_p) ;  /* 0x00004d3000007944 */ /* 0x03cfea0003c00000 */
        /* <DEDUP_REMOVED lines=8> */
.L_x_2893:
[----:B------:R-:W-:Y:S01]  /*26800*/  IMAD.MOV.U32 R217, RZ, RZ, R5 ;  /* 0x000000ffffd97224 */ /* 0x000fe200078e0005 */
[----:B-1----:R-:W-:Y:S01]  /*26810*/  MOV R2, 0x4 ;  /* 0x0000000400027802 */ /* 0x002fe20000000f00 */
[----:B------:R-:W-:Y:S01]  /*26820*/  IMAD.MOV.U32 R218, RZ, RZ, 0x181f ;  /* 0x0000181fffda7424 */ /* 0x000fe200078e00ff */
[----:B------:R-:W-:Y:S02]  /*26830*/  MOV R3, 0x26850 ;  /* 0x0002685000037802 */ /* 0x000fe40000000f00 */
[----:B--2345:R-:W-:Y:S05]  /*26840*/  CALL.REL.NOINC `($__internal_39_$__cuda_sm70_shflsync_idx_p) ;  /* 0x00004c6000007944 */ /* 0x03cfea0003c00000 */
[----:B------:R-:W-:Y:S01]  /*26850*/  MOV R7, R218 ;  /* 0x000000da00077202 */ /* 0x000fe20000000f00 */
[----:B------:R-:W-:Y:S05]  /*26860*/  BRA `(.L_x_3128) ;  /* 0xfffe2bc000007947 */ /* 0x000fea000383ffff */
.L_x_2894:
[----:B------:R-:W-:Y:S01]  /*26870*/  IMAD.MOV.U32 R217, RZ, RZ, R6 ;  /* 0x000000ffffd97224 */ /* 0x000fe200078e0006 */
[----:B-1----:R-:W-:Y:S01]  /*26880*/  MOV R2, 0x4 ;  /* 0x0000000400027802 */ /* 0x002fe20000000f00 */
[----:B------:R-:W-:Y:S01]  /*26890*/  IMAD.MOV.U32 R218, RZ, RZ, 0x181f ;  /* 0x0000181fffda7424 */ /* 0x000fe200078e00ff */
[----:B------:R-:W-:Y:S02]  /*268a0*/  MOV R3, 0x268c0 ;  /* 0x000268c000037802 */ /* 0x000fe40000000f00 */
[----:B--2345:R-:W-:Y:S05]  /*268b0*/  CALL.REL.NOINC `($__internal_39_$__cuda_sm70_shflsync_idx_p) ;  /* 0x00004bf000007944 */ /* 0x03cfea0003c00000 */
[----:B------:R-:W-:Y:S01]  /*268c0*/  MOV R2, R218 ;  /* 0x000000da00027202 */ /* 0x000fe20000000f00 */
[----:B------:R-:W-:Y:S05]  /*268d0*/  BRA `(.L_x_3129) ;  /* 0xfffe2b7000007947 */ /* 0x000fea000383ffff */
.L_x_2897:
[----:B------:R-:W-:Y:S01]  /*268e0*/  IMAD.MOV.U32 R217, RZ, RZ, R5 ;  /* 0x000000ffffd97224 */ /* 0x000fe200078e0005 */
[----:B--23--:R-:W-:Y:S01]  /*268f0*/  MOV R2, 0x5 ;  /* 0x0000000500027802 */ /* 0x00cfe20000000f00 */
[----:B------:R-:W-:Y:S01]  /*26900*/  IMAD.MOV.U32 R218, RZ, RZ, 0x181f ;  /* 0x0000181fffda7424 */ /* 0x000fe200078e00ff */
[----:B------:R-:W-:-:S02]  /*26910*/  MOV R3, 0x26930 ;  /* 0x0002693000037802 */ /* 0x000fc40000000f00 */
[----:B-1--45:R-:W-:Y:S05]  /*26920*/  CALL.REL.NOINC `($__internal_39_$__cuda_sm70_shflsync_idx_p) ;  /* 0x00004b8000007944 */ /* 0x032fea0003c00000 */
        /* <DEDUP_REMOVED lines=8> */
.L_x_2900:
[----:B------:R-:W-:Y:S01]  /*269b0*/  IMAD.MOV.U32 R217, RZ, RZ, R5 ;  /* 0x000000ffffd97224 */ /* 0x000fe200078e0005 */
[----:B-1-3--:R-:W-:Y:S01]  /*269c0*/  MOV R2, 0x6 ;  /* 0x0000000600027802 */ /* 0x00afe20000000f00 */
[----:B------:R-:W-:Y:S01]  /*269d0*/  IMAD.MOV.U32 R218, RZ, RZ, 0x181f ;  /* 0x0000181fffda7424 */ /* 0x000fe200078e00ff */
[----:B------:R-:W-:Y:S02]  /*269e0*/  MOV R3, 0x26a00 ;  /* 0x00026a0000037802 */ /* 0x000fe40000000f00 */
[----:B--2-45:R-:W-:Y:S05]  /*269f0*/  CALL.REL.NOINC `($__internal_39_$__cuda_sm70_shflsync_idx_p) ;  /* 0x00004ab000007944 */ /* 0x034fea0003c00000 */
[----:B------:R-:W-:Y:S01]  /*26a00*/  MOV R7, R218 ;  /* 0x000000da00077202 */ /* 0x000fe20000000f00 */
[----:B------:R-:W-:Y:S05]  /*26a10*/  BRA `(.L_x_3131) ;  /* 0xfffe2be000007947 */ /* 0x000fea000383ffff */
.L_x_2901:
[----:B------:R-:W-:Y:S01]  /*26a20*/  IMAD.MOV.U32 R217, RZ, RZ, R6 ;  /* 0x000000ffffd97224 */ /* 0x000fe200078e0006 */
[----:B---3--:R-:W-:Y:S01]  /*26a30*/  MOV R2, 0x6 ;  /* 0x0000000600027802 */ /* 0x008fe20000000f00 */
[----:B------:R-:W-:Y:S01]  /*26a40*/  IMAD.MOV.U32 R218, RZ, RZ, 0x181f ;  /* 0x0000181fffda7424 */ /* 0x000fe200078e00ff */
[----:B------:R-:W-:Y:S02]  /*26a50*/  MOV R3, 0x26a70 ;  /* 0x00026a7000037802 */ /* 0x000fe40000000f00 */
[----:B-12-45:R-:W-:Y:S05]  /*26a60*/  CALL.REL.NOINC `($__internal_39_$__cuda_sm70_shflsync_idx_p) ;  /* 0x00004a4000007944 */ /* 0x036fea0003c00000 */
[----:B------:R-:W-:Y:S01]  /*26a70*/  MOV R2, R218 ;  /* 0x000000da00027202 */ /* 0x000fe20000000f00 */
[----:B------:R-:W-:Y:S05]  /*26a80*/  BRA `(.L_x_3132) ;  /* 0xfffe2b9000007947 */ /* 0x000fea000383ffff */
.L_x_2904:
        /* <DEDUP_REMOVED lines=13> */
.L_x_2943:
[----:B------:R-:W-:Y:S01]  /*26b60*/  IMAD.MOV.U32 R217, RZ, RZ, R4 ;  /* 0x000000ffffd97224 */ /* 0x000fe200078e0004 */
[----:B------:R-:W-:Y:S01]  /*26b70*/  MOV R2, RZ ;  /* 0x000000ff00027202 */ /* 0x000fe20000000f00 */
[----:B------:R-:W-:Y:S01]  /*26b80*/  IMAD.MOV.U32 R218, RZ, RZ, 0x181f ;  /* 0x0000181fffda7424 */ /* 0x000fe200078e00ff */
[----:B------:R-:W-:Y:S02]  /*26b90*/  MOV R3, 0x26bb0 ;  /* 0x00026bb000037802 */ /* 0x000fe40000000f00 */
[----:B------:R-:W-:Y:S05]  /*26ba0*/  CALL.REL.NOINC `($__internal_39_$__cuda_sm70_shflsync_idx_p) ;  /* 0x0000490000007944 */ /* 0x000fea0003c00000 */
[----:B------:R-:W-:Y:S01]  /*26bb0*/  MOV R5, R218 ;  /* 0x000000da00057202 */ /* 0x000fe20000000f00 */
[----:B------:R-:W-:Y:S05]  /*26bc0*/  BRA `(.L_x_3134) ;  /* 0xfffe89d000007947 */ /* 0x000fea000383ffff */
.L_x_2944:
[----:B------:R-:W-:Y:S01]  /*26bd0*/  IMAD.MOV.U32 R217, RZ, RZ, R0 ;  /* 0x000000ffffd97224 */ /* 0x000fe200078e0000 */
[----:B------:R-:W-:Y:S01]  /*26be0*/  MOV R2, RZ ;  /* 0x000000ff00027202 */ /* 0x000fe20000000f00 */
[----:B------:R-:W-:Y:S01]  /*26bf0*/  IMAD.MOV.U32 R218, RZ, RZ, 0x181f ;  /* 0x0000181fffda7424 */ /* 0x000fe200078e00ff */
[----:B------:R-:W-:Y:S02]  /*26c00*/  MOV R3, 0x26c20 ;  /* 0x00026c2000037802 */ /* 0x000fe40000000f00 */
[----:B-12---:R-:W-:Y:S05]  /*26c10*/  CALL.REL.NOINC `($__internal_39_$__cuda_sm70_shflsync_idx_p) ;  /* 0x0000489000007944 */ /* 0x006fea0003c00000 */
[----:B------:R-:W-:Y:S01]  /*26c20*/  LOP3.LUT P1, RZ, R208, 0x100, RZ, 0xc0, !PT ;  /* 0x00000100d0ff7812 */ /* 0x000fe2000782c0ff */
        /* <DEDUP_REMOVED lines=10> */
[----:B------:R-:W-:Y:S05]  /*26cd0*/  CALL.REL.NOINC `($__internal_39_$__cuda_sm70_shflsync_idx_p) ;  /* 0x000047d000007944 */ /* 0x000fea0003c00000 */
[----:B------:R-:W-:Y:S01]  /*26ce0*/  IMAD.MOV.U32 R5, RZ, RZ, R218 ;  /* 0x000000ffff057224 */ /* 0x000fe200078e00da */
[----:B------:R-:W-:Y:S01]  /*26cf0*/  MOV R2, 0x1 ;  /* 0x0000000100027802 */ /* 0x000fe20000000f00 */
[----:B------:R-:W-:Y:S01]  /*26d00*/  IMAD.MOV.U32 R217, RZ, RZ, R0 ;  /* 0x000000ffffd97224 */ /* 0x000fe200078e0000 */
[----:B------:R-:W-:Y:S02]  /*26d10*/  MOV R218, 0x181f ;  /* 0x0000181f00da7802 */ /* 0x000fe40000000f00 */
[----:B------:R-:W-:Y:S02]  /*26d20*/  MOV R3, 0x26d40 ;  /* 0x00026d4000037802 */ /* 0x000fe40000000f00 */
[----:B------:R-:W-:Y:S05]  /*26d30*/  CALL.REL.NOINC `($__internal_39_$__cuda_sm70_shflsync_idx_p) ;  /* 0x0000477000007944 */ /* 0x000fea0003c00000 */
        /* <DEDUP_REMOVED lines=54> */
[----:B------:R-:W-:Y:S01]  /*270a0*/  MOV R0, R218 ;  /* 0x000000da00007202 */ /* 0x000fe20000000f00 */
[----:B------:R-:W-:Y:S05]  /*270b0*/  BRA `(.L_x_3135) ;  /* 0xfffe865000007947 */ /* 0x000fea000383ffff */
.L_x_2945:
[----:B------:R-:W-:Y:S01]  /*270c0*/  IMAD.MOV.U32 R217, RZ, RZ, R7 ;  /* 0x000000ffffd97224 */ /* 0x000fe200078e0007 */
[----:B------:R-:W-:Y:S01]  /*270d0*/  MOV R2, RZ ;  /* 0x000000ff00027202 */ /* 0x000fe20000000f00 */
[----:B------:R-:W-:Y:S01]  /*270e0*/  IMAD.MOV.U32 R218, RZ, RZ, 0x1c1f ;  /* 0x00001c1fffda7424 */ /* 0x000fe200078e00ff */
[----:B------:R-:W-:-:S02]  /*270f0*/  MOV R3, 0x27110 ;  /* 0x0002711000037802 */ /* 0x000fc40000000f00 */
[----:B------:R-:W-:Y:S05]  /*27100*/  CALL.REL.NOINC `($__internal_39_$__cuda_sm70_shflsync_idx_p) ;  /* 0x000043a000007944 */ /* 0x000fea0003c00000 */
[----:B------:R-:W-:Y:S01]  /*27110*/  MOV R2, R218 ;  /* 0x000000da00027202 */ /* 0x000fe20000000f00 */
[----:B------:R-:W-:Y:S05]  /*27120*/  BRA `(.L_x_3136) ;  /* 0xfffe87a000007947 */ /* 0x000fea000383ffff */
.L_x_2950:
[----:B------:R-:W-:Y:S01]  /*27130*/  IMAD.MOV.U32 R217, RZ, RZ, R7 ;  /* 0x000000ffffd97224 */ /* 0x000fe200078e0007 */
[----:B------:R-:W-:Y:S01]  /*27140*/  MOV R2, 0x1 ;  /* 0x0000000100027802 */ /* 0x000fe20000000f00 */
[----:B------:R-:W-:Y:S01]  /*27150*/  IMAD.MOV.U32 R218, RZ, RZ, 0x1c1f ;  /* 0x00001c1fffda7424 */ /* 0x000fe200078e00ff */
[----:B------:R-:W-:-:S02]  /*27160*/  MOV R3, 0x27180 ;  /* 0x0002718000037802 */ /* 0x000fc40000000f00 */
[----:B-1----:R-:W-:Y:S05]  /*27170*/  CALL.REL.NOINC `($__internal_39_$__cuda_sm70_shflsync_idx_p) ;  /* 0x0000433000007944 */ /* 0x002fea0003c00000 */
[----:B------:R-:W-:Y:S01]  /*27180*/  MOV R2, R218 ;  /* 0x000000da00027202 */ /* 0x000fe20000000f00 */
[----:B------:R-:W-:Y:S05]  /*27190*/  BRA `(.L_x_3137) ;  /* 0xfffe890000007947 */ /* 0x000fea000383ffff */
.L_x_2955:
[----:B------:R-:W-:Y:S01]  /*271a0*/  IMAD.MOV.U32 R217, RZ, RZ, R7 ;  /* 0x000000ffffd97224 */ /* 0x000fe200078e0007 */
[----:B------:R-:W-:Y:S01]  /*271b0*/  MOV R2, 0x2 ;  /* 0x0000000200027802 */ /* 0x000fe20000000f00 */
[----:B------:R-:W-:Y:S01]  /*271c0*/  IMAD.MOV.U32 R218, RZ, RZ, 0x1c1f ;  /* 0x00001c1fffda7424 */ /* 0x000fe200078e00ff */
[----:B------:R-:W-:-:S02]  /*271d0*/  MOV R3, 0x271f0 ;  /* 0x000271f000037802 */ /* 0x000fc40000000f00 */
[----:B-12---:R-:W-:Y:S05]  /*271e0*/  CALL.REL.NOINC `($__internal_39_$__cuda_sm70_shflsync_idx_p) ;  /* 0x000042c000007944 */ /* 0x006fea0003c00000 */
[----:B------:R-:W-:Y:S01]  /*271f0*/  MOV R3, R218 ;  /* 0x000000da00037202 */ /* 0x000fe20000000f00 */
[----:B------:R-:W-:Y:S05]  /*27200*/  BRA `(.L_x_3138) ;  /* 0xfffe912000007947 */ /* 0x000fea000383ffff */
.L_x_2960:
[----:B------:R-:W-:Y:S01]  /*27210*/  IMAD.MOV.U32 R217, RZ, RZ, R7 ;  /* 0x000000ffffd97224 */ /* 0x000fe200078e0007 */
[----:B------:R-:W-:Y:S01]  /*27220*/  MOV R2, 0x3 ;  /* 0x0000000300027802 */ /* 0x000fe20000000f00 */
[----:B------:R-:W-:Y:S01]  /*27230*/  IMAD.MOV.U32 R218, RZ, RZ, 0x1c1f ;  /* 0x00001c1fffda7424 */ /* 0x000fe200078e00ff */
[----:B------:R-:W-:-:S02]  /*27240*/  MOV R3, 0x27260 ;  /* 0x0002726000037802 */ /* 0x000fc40000000f00 */
[----:B-123--:R-:W-:Y:S05]  /*27250*/  CALL.REL.NOINC `($__internal_39_$__cuda_sm70_shflsync_idx_p) ;  /* 0x0000425000007944 */ /* 0x00efea0003c00000 */
[----:B------:R-:W-:Y:S01]  /*27260*/  MOV R3, R218 ;  /* 0x000000da00037202 */ /* 0x000fe20000000f00 */
[----:B------:R-:W-:Y:S05]  /*27270*/  BRA `(.L_x_3139) ;  /* 0xfffe9bd000007947 */ /* 0x000fea000383ffff */
.L_x_2965:
[----:B------:R-:W-:Y:S01]  /*27280*/  IMAD.MOV.U32 R84, RZ, RZ, R4 ;  /* 0x000000ffff547224 */ /* 0x000fe200078e0004 */
[----:B------:R-:W-:-:S02]  /*27290*/  MOV R0, 0x2 ;  /* 0x0000000200007802 */ /* 0x000fc40000000f00 */
[----:B------:R-:W-:Y:S02]  /*272a0*/  MOV R2, 0x272c0 ;  /* 0x000272c000027802 */ /* 0x000fe40000000f00 */
[----:B------:R-:W-:Y:S05]  /*272b0*/  CALL.REL.NOINC `($__internal_38_$__cuda_sm70_shflsync_bfly_p) ;  /* 0x0000419000007944 */ /* 0x000fea0003c00000 */
[----:B------:R-:W-:Y:S05]  /*272c0*/  BRA `(.L_x_3140) ;  /* 0xfffea6b000007947 */ /* 0x000fea000383ffff */
.L_x_2966:
[----:B------:R-:W-:Y:S01]  /*272d0*/  IMAD.MOV.U32 R84, RZ, RZ, R4 ;  /* 0x000000ffff547224 */ /* 0x000fe200078e0004 */
[----:B------:R-:W-:Y:S02]  /*272e0*/  MOV R0, 0x1 ;  /* 0x0000000100007802 */ /* 0x000fe40000000f00 */
[----:B------:R-:W-:Y:S02]  /*272f0*/  MOV R2, 0x27310 ;  /* 0x0002731000027802 */ /* 0x000fe40000000f00 */
[----:B------:R-:W-:Y:S05]  /*27300*/  CALL.REL.NOINC `($__internal_38_$__cuda_sm70_shflsync_bfly_p) ;  /* 0x0000414000007944 */ /* 0x000fea0003c00000 */
[----:B------:R-:W-:Y:S01]  /*27310*/  FMNMX.FTZ R87, R4, R0, !PT ;  /* 0x0000000004577209 */ /* 0x000fe20007810000 */
[----:B------:R-:W-:Y:S01]  /*27320*/  IMAD.MOV.U32 R84, RZ, RZ, R5 ;  /* 0x000000ffff547224 */ /* 0x000fe200078e0005 */
[----:B------:R-:W-:Y:S01]  /*27330*/  MOV R2, 0x27360 ;  /* 0x0002736000027802 */ /* 0x000fe20000000f00 */
[----:B------:R-:W-:Y:S02]  /*27340*/  IMAD.MOV.U32 R0, RZ, RZ, 0x2 ;  /* 0x00000002ff007424 */ /* 0x000fe400078e00ff */
[----:B------:R-:W-:Y:S05]  /*27350*/  CALL.REL.NOINC `($__internal_38_$__cuda_sm70_shflsync_bfly_p) ;  /* 0x000040f000007944 */ /* 0x000fea0003c00000 */
[----:B------:R-:W-:Y:S01]  /*27360*/  FMNMX.FTZ R5, R5, R0, !PT ;  /* 0x0000000005057209 */ /* 0x000fe20007810000 */
[----:B------:R-:W-:Y:S01]  /*27370*/  IMAD.MOV.U32 R0, RZ, RZ, 0x1 ;  /* 0x00000001ff007424 */ /* 0x000fe200078e00ff */
[----:B------:R-:W-:-:S03]  /*27380*/  MOV R2, 0x273b0 ;  /* 0x000273b000027802 */ /* 0x000fc60000000f00 */
[----:B------:R-:W-:Y:S02]  /*27390*/  IMAD.MOV.U32 R84, RZ, RZ, R5 ;  /* 0x000000ffff547224 */ /* 0x000fe400078e0005 */
        /* <DEDUP_REMOVED lines=21> */
[----:B------:R-:W-:Y:S01]  /*274f0*/  MOV R8, R0 ;  /* 0x0000000000087202 */ /* 0x000fe20000000f00 */
[----:B------:R-:W-:Y:S05]  /*27500*/  BRA `(.L_x_3141) ;  /* 0xfffea56000007947 */ /* 0x000fea000383ffff */
.L_x_2974:
[----:B------:R-:W-:Y:S01]  /*27510*/  MOV R2, RZ ;  /* 0x000000ff00027202 */ /* 0x000fe20000000f00 */
[----:B------:R-:W-:Y:S01]  /*27520*/  IMAD.MOV.U32 R217, RZ, RZ, R4 ;  /* 0x000000ffffd97224 */ /* 0x000fe200078e0004 */
[----:B------:R-:W-:Y:S01]  /*27530*/  MOV R3, 0x27560 ;  /* 0x0002756000037802 */ /* 0x000fe20000000f00 */
[----:B------:R-:W-:Y:S02]  /*27540*/  IMAD.MOV.U32 R218, RZ, RZ, 0x181f ;  /* 0x0000181fffda7424 */ /* 0x000fe400078e00ff */
[----:B------:R-:W-:Y:S05]  /*27550*/  CALL.REL.NOINC `($__internal_39_$__cuda_sm70_shflsync_idx_p) ;  /* 0x00003f5000007944 */ /* 0x000fea0003c00000 */
[----:B------:R-:W-:Y:S01]  /*27560*/  MOV R8, R218 ;  /* 0x000000da00087202 */ /* 0x000fe20000000f00 */
[----:B------:R-:W-:-:S05]  /*27570*/  BRA `(.L_x_3142) ;  /* 0xfffec29000007947 */ /* 0x000fca000383ffff */
.L_x_2975:
[----:B------:R-:W-:Y:S01]  /*27580*/  MOV R2, RZ ;  /* 0x000000ff00027202 */ /* 0x000fe20000000f00 */
[----:B------:R-:W-:Y:S01]  /*27590*/  IMAD.MOV.U32 R217, RZ, RZ, R0 ;  /* 0x000000ffffd97224 */ /* 0x000fe200078e0000 */
[----:B------:R-:W-:Y:S01]  /*275a0*/  MOV R3, 0x275d0 ;  /* 0x000275d000037802 */ /* 0x000fe20000000f00 */
[----:B------:R-:W-:Y:S02]  /*275b0*/  IMAD.MOV.U32 R218, RZ, RZ, 0x181f ;  /* 0x0000181fffda7424 */ /* 0x000fe400078e00ff */
[----:B-12---:R-:W-:Y:S05]  /*275c0*/  CALL.REL.NOINC `($__internal_39_$__cuda_sm70_shflsync_idx_p) ;  /* 0x00003ee000007944 */ /* 0x006fea0003c00000 */
[----:B------:R-:W-:Y:S01]  /*275d0*/  LOP3.LUT P1, RZ, R208, 0x100, RZ, 0xc0, !PT ;  /* 0x00000100d0ff7812 */ /* 0x000fe2000782c0ff */
        /* <DEDUP_REMOVED lines=10> */
[----:B------:R-:W-:Y:S05]  /*27680*/  CALL.REL.NOINC `($__internal_39_$__cuda_sm70_shflsync_idx_p) ;  /* 0x00003e2000007944 */ /* 0x000fea0003c00000 */
[----:B------:R-:W-:Y:S01]  /*27690*/  MOV R2, 0x1 ;  /* 0x0000000100027802 */ /* 0x000fe20000000f00 */
[----:B------:R-:W-:Y:S01]  /*276a0*/  IMAD.MOV.U32 R7, RZ, RZ, R218 ;  /* 0x000000ffff077224 */ /* 0x000fe200078e00da */
[----:B------:R-:W-:Y:S01]  /*276b0*/  MOV R218, 0x181f ;  /* 0x0000181f00da7802 */ /* 0x000fe20000000f00 */
[----:B------:R-:W-:Y:S01]  /*276c0*/  IMAD.MOV.U32 R217, RZ, RZ, R0 ;  /* 0x000000ffffd97224 */ /* 0x000fe200078e0000 */
[----:B------:R-:W-:Y:S02]  /*276d0*/  MOV R3, 0x276f0 ;  /* 0x000276f000037802 */ /* 0x000fe40000000f00 */
[----:B------:R-:W-:Y:S05]  /*276e0*/  CALL.REL.NOINC `($__internal_39_$__cuda_sm70_shflsync_idx_p) ;  /* 0x00003dc000007944 */ /* 0x000fea0003c00000 */
        /* <DEDUP_REMOVED lines=54> */
[----:B------:R-:W-:Y:S01]  /*27a50*/  MOV R0, R218 ;  /* 0x000000da00007202 */ /* 0x000fe20000000f00 */
[----:B------:R-:W-:-:S05]  /*27a60*/  BRA `(.L_x_3143) ;  /* 0xfffebf1000007947 */ /* 0x000fca000383ffff */
.L_x_2978:
[----:B------:R-:W-:Y:S01]  /*27a70*/  MOV R2, RZ ;  /* 0x000000ff00027202 */ /* 0x000fe20000000f00 */
[----:B------:R-:W-:Y:S01]  /*27a80*/  IMAD.MOV.U32 R217, RZ, RZ, R84 ;  /* 0x000000ffffd97224 */ /* 0x000fe200078e0054 */
[----:B------:R-:W-:Y:S01]  /*27a90*/  MOV R3, 0x27ac0 ;  /* 0x00027ac000037802 */ /* 0x000fe20000000f00 */
[----:B------:R-:W-:Y:S02]  /*27aa0*/  IMAD.MOV.U32 R218, RZ, RZ, 0x181f ;  /* 0x0000181fffda7424 */ /* 0x000fe400078e00ff */
[----:B------:R-:W-:Y:S05]  /*27ab0*/  CALL.REL.NOINC `($__internal_39_$__cuda_sm70_shflsync_idx_p) ;  /* 0x000039f000007944 */ /* 0x000fea0003c00000 */
[----:B------:R-:W-:Y:S01]  /*27ac0*/  MOV R87, R218 ;  /* 0x000000da00577202 */ /* 0x000fe20000000f00 */
[----:B------:R-:W-:-:S05]  /*27ad0*/  BRA `(.L_x_3144) ;  /* 0xfffec80000007947 */ /* 0x000fca000383ffff */
.L_x_2979:
        /* <DEDUP_REMOVED lines=79> */
.L_x_2980:
[----:B------:R-:W-:Y:S01]  /*27fd0*/  MOV R2, RZ ;  /* 0x000000ff00027202 */ /* 0x000fe20000000f00 */
[----:B------:R-:W-:Y:S01]  /*27fe0*/  IMAD.MOV.U32 R217, RZ, RZ, R164 ;  /* 0x000000ffffd97224 */ /* 0x000fe200078e00a4 */
[----:B------:R-:W-:Y:S01]  /*27ff0*/  MOV R3, 0x28020 ;  /* 0x0002802000037802 */ /* 0x000fe20000000f00 */
[----:B------:R-:W-:Y:S02]  /*28000*/  IMAD.MOV.U32 R218, RZ, RZ, 0x1c1f ;  /* 0x00001c1fffda7424 */ /* 0x000fe400078e00ff */
[----:B------:R-:W-:Y:S05]  /*28010*/  CALL.REL.NOINC `($__internal_39_$__cuda_sm70_shflsync_idx_p) ;  /* 0x0000349000007944 */ /* 0x000fea0003c00000 */
[----:B------:R-:W-:Y:S01]  /*28020*/  MOV R0, R218 ;  /* 0x000000da00007202 */ /* 0x000fe20000000f00 */
[----:B------:R-:W-:-:S05]  /*28030*/  BRA `(.L_x_3146) ;  /* 0xfffec5c000007947 */ /* 0x000fca000383ffff */
.L_x_2985:
[----:B------:R-:W-:Y:S01]  /*28040*/  MOV R2, 0x1 ;  /* 0x0000000100027802 */ /* 0x000fe20000000f00 */
[----:B------:R-:W-:Y:S01]  /*28050*/  IMAD.MOV.U32 R217, RZ, RZ, R164 ;  /* 0x000000ffffd97224 */ /* 0x000fe200078e00a4 */
[----:B------:R-:W-:Y:S01]  /*28060*/  MOV R3, 0x28090 ;  /* 0x0002809000037802 */ /* 0x000fe20000000f00 */
[----:B------:R-:W-:Y:S02]  /*28070*/  IMAD.MOV.U32 R218, RZ, RZ, 0x1c1f ;  /* 0x00001c1fffda7424 */ /* 0x000fe400078e00ff */
[----:B-1----:R-:W-:Y:S05]  /*28080*/  CALL.REL.NOINC `($__internal_39_$__cuda_sm70_shflsync_idx_p) ;  /* 0x0000342000007944 */ /* 0x002fea0003c00000 */
[----:B------:R-:W-:Y:S01]  /*28090*/  MOV R2, R218 ;  /* 0x000000da00027202 */ /* 0x000fe20000000f00 */
[----:B------:R-:W-:-:S05]  /*280a0*/  BRA `(.L_x_3147) ;  /* 0xfffec77000007947 */ /* 0x000fca000383ffff */
.L_x_2990:
[----:B------:R-:W-:Y:S01]  /*280b0*/  MOV R2, 0x2 ;  /* 0x0000000200027802 */ /* 0x000fe20000000f00 */
[----:B------:R-:W-:Y:S01]  /*280c0*/  IMAD.MOV.U32 R217, RZ, RZ, R164 ;  /* 0x000000ffffd97224 */ /* 0x000fe200078e00a4 */
[----:B------:R-:W-:Y:S01]  /*280d0*/  MOV R3, 0x28100 ;  /* 0x0002810000037802 */ /* 0x000fe20000000f00 */
[----:B------:R-:W-:Y:S02]  /*280e0*/  IMAD.MOV.U32 R218, RZ, RZ, 0x1c1f ;  /* 0x00001c1fffda7424 */ /* 0x000fe400078e00ff */
[----:B-12---:R-:W-:Y:S05]  /*280f0*/  CALL.REL.NOINC `($__internal_39_$__cuda_sm70_shflsync_idx_p) ;  /* 0x000033b000007944 */ /* 0x006fea0003c00000 */
[----:B------:R-:W-:Y:S01]  /*28100*/  MOV R94, R218 ;  /* 0x000000da005e7202 */ /* 0x000fe20000000f00 */
[----:B------:R-:W-:-:S05]  /*28110*/  BRA `(.L_x_3148) ;  /* 0xfffec92000007947 */ /* 0x000fca000383ffff */
.L_x_2995:
[----:B------:R-:W-:Y:S01]  /*28120*/  MOV R2, 0x3 ;  /* 0x0000000300027802 */ /* 0x000fe20000000f00 */
[----:B------:R-:W-:Y:S01]  /*28130*/  IMAD.MOV.U32 R217, RZ, RZ, R164 ;  /* 0x000000ffffd97224 */ /* 0x000fe200078e00a4 */
[----:B------:R-:W-:Y:S01]  /*28140*/  MOV R3, 0x28170 ;  /* 0x0002817000037802 */ /* 0x000fe20000000f00 */
[----:B------:R-:W-:Y:S02]  /*28150*/  IMAD.MOV.U32 R218, RZ, RZ, 0x1c1f ;  /* 0x00001c1fffda7424 */ /* 0x000fe400078e00ff */
[----:B-123--:R-:W-:Y:S05]  /*28160*/  CALL.REL.NOINC `($__internal_39_$__cuda_sm70_shflsync_idx_p) ;  /* 0x0000334000007944 */ /* 0x00efea0003c00000 */
[----:B------:R-:W-:Y:S01]  /*28170*/  MOV R3, R218 ;  /* 0x000000da00037202 */ /* 0x000fe20000000f00 */
[----:B------:R-:W-:-:S05]  /*28180*/  BRA `(.L_x_3149) ;  /* 0xfffedf7000007947 */ /* 0x000fca000383ffff */
.L_x_3000:
[----:B------:R-:W-:Y:S02]  /*28190*/  MOV R0, 0x2 ;  /* 0x0000000200007802 */ /* 0x000fe40000000f00 */
[----:B------:R-:W-:Y:S02]  /*281a0*/  MOV R2, 0x281c0 ;  /* 0x000281c000027802 */ /* 0x000fe40000000f00 */
[----:B--234-:R-:W-:Y:S05]  /*281b0*/  CALL.REL.NOINC `($__internal_38_$__cuda_sm70_shflsync_bfly_p) ;  /* 0x0000329000007944 */ /* 0x01cfea0003c00000 */
[----:B------:R-:W-:-:S05]  /*281c0*/  BRA `(.L_x_3150) ;  /* 0xfffeeb4000007947 */ /* 0x000fca000383ffff */
.L_x_3001:
[----:B------:R-:W-:Y:S02]  /*281d0*/  MOV R0, 0x1 ;  /* 0x0000000100007802 */ /* 0x000fe40000000f00 */
[----:B------:R-:W-:Y:S02]  /*281e0*/  MOV R2, 0x28200 ;  /* 0x0002820000027802 */ /* 0x000fe40000000f00 */
[----:B---34-:R-:W-:Y:S05]  /*281f0*/  CALL.REL.NOINC `($__internal_38_$__cuda_sm70_shflsync_bfly_p) ;  /* 0x0000325000007944 */ /* 0x018fea0003c00000 */
[----:B------:R-:W-:Y:S01]  /*28200*/  FMNMX.FTZ R87, R84, R0, !PT ;  /* 0x0000000054577209 */ /* 0x000fe20007810000 */
[----:B------:R-:W-:Y:S01]  /*28210*/  IMAD.MOV.U32 R84, RZ, RZ, R4 ;  /* 0x000000ffff547224 */ /* 0x000fe200078e0004 */
[----:B------:R-:W-:Y:S01]  /*28220*/  MOV R2, 0x28250 ;  /* 0x0002825000027802 */ /* 0x000fe20000000f00 */
[----:B------:R-:W-:Y:S02]  /*28230*/  IMAD.MOV.U32 R0, RZ, RZ, 0x2 ;  /* 0x00000002ff007424 */ /* 0x000fe400078e00ff */
[----:B------:R-:W-:Y:S05]  /*28240*/  CALL.REL.NOINC `($__internal_38_$__cuda_sm70_shflsync_bfly_p) ;  /* 0x0000320000007944 */ /* 0x000fea0003c00000 */
[----:B------:R-:W-:Y:S01]  /*28250*/  FMNMX.FTZ R84, R4, R0, !PT ;  /* 0x0000000004547209 */ /* 0x000fe20007810000 */
[----:B------:R-:W-:Y:S01]  /*28260*/  IMAD.MOV.U32 R0, RZ, RZ, 0x1 ;  /* 0x00000001ff007424 */ /* 0x000fe200078e00ff */
        /* <DEDUP_REMOVED lines=20> */
[----:B------:R-:W-:-:S05]  /*283b0*/  BRA `(.L_x_3151) ;  /* 0xfffeea4000007947 */ /* 0x000fca000383ffff */
.L_x_3010:
[----:B------:R-:W-:Y:S01]  /*283c0*/  MOV R2, RZ ;  /* 0x000000ff00027202 */ /* 0x000fe20000000f00 */
[----:B------:R-:W-:Y:S01]  /*283d0*/  IMAD.MOV.U32 R217, RZ, RZ, R4 ;  /* 0x000000ffffd97224 */ /* 0x000fe200078e0004 */
[----:B------:R-:W-:Y:S01]  /*283e0*/  MOV R3, 0x28410 ;  /* 0x0002841000037802 */ /* 0x000fe20000000f00 */
[----:B------:R-:W-:Y:S02]  /*283f0*/  IMAD.MOV.U32 R218, RZ, RZ, 0x181f ;  /* 0x0000181fffda7424 */ /* 0x000fe400078e00ff */
[----:B------:R-:W-:Y:S05]  /*28400*/  CALL.REL.NOINC `($__internal_39_$__cuda_sm70_shflsync_idx_p) ;  /* 0x000030a000007944 */ /* 0x000fea0003c00000 */
[----:B------:R-:W-:Y:S01]  /*28410*/  MOV R8, R218 ;  /* 0x000000da00087202 */ /* 0x000fe20000000f00 */
[----:B------:R-:W-:-:S05]  /*28420*/  BRA `(.L_x_3152) ;  /* 0xffff0d2000007947 */ /* 0x000fca000383ffff */
.L_x_3011:
        /* <DEDUP_REMOVED lines=79> */
.L_x_3014:
[----:B------:R-:W-:Y:S01]  /*28920*/  MOV R2, RZ ;  /* 0x000000ff00027202 */ /* 0x000fe20000000f00 */
[----:B------:R-:W-:Y:S01]  /*28930*/  IMAD.MOV.U32 R217, RZ, RZ, R84 ;  /* 0x000000ffffd97224 */ /* 0x000fe200078e0054 */
[----:B------:R-:W-:Y:S01]  /*28940*/  MOV R3, 0x28970 ;  /* 0x0002897000037802 */ /* 0x000fe20000000f00 */
[----:B------:R-:W-:Y:S02]  /*28950*/  IMAD.MOV.U32 R218, RZ, RZ, 0x181f ;  /* 0x0000181fffda7424 */ /* 0x000fe400078e00ff */
[----:B------:R-:W-:Y:S05]  /*28960*/  CALL.REL.NOINC `($__internal_39_$__cuda_sm70_shflsync_idx_p) ;  /* 0x00002b4000007944 */ /* 0x000fea0003c00000 */
[----:B------:R-:W-:Y:S01]  /*28970*/  MOV R87, R218 ;  /* 0x000000da00577202 */ /* 0x000fe20000000f00 */
[----:B------:R-:W-:-:S05]  /*28980*/  BRA `(.L_x_3154) ;  /* 0xffff129000007947 */ /* 0x000fca000383ffff */
.L_x_3015:
        /* <DEDUP_REMOVED lines=79> */
.L_x_3016:
[----:B------:R-:W-:Y:S02]  /*28e80*/  MOV R0, 0x2 ;  /* 0x0000000200007802 */ /* 0x000fe40000000f00 */
[----:B------:R-:W-:Y:S02]  /*28e90*/  MOV R2, 0x28eb0 ;  /* 0x00028eb000027802 */ /* 0x000fe40000000f00 */
[----:B------:R-:W-:Y:S05]  /*28ea0*/  CALL.REL.NOINC `($__internal_38_$__cuda_sm70_shflsync_bfly_p) ;  /* 0x000025a000007944 */ /* 0x000fea0003c00000 */
[----:B------:R-:W-:-:S05]  /*28eb0*/  BRA `(.L_x_3156) ;  /* 0xffff14a000007947 */ /* 0x000fca000383ffff */
.L_x_3017:
        /* <DEDUP_REMOVED lines=31> */
.L_x_3020:
[----:B-1--4-:R-:W-:Y:S01]  /*290b0*/  MOV R2, RZ ;  /* 0x000000ff00027202 */ /* 0x012fe20000000f00 */
[----:B------:R-:W-:Y:S01]  /*290c0*/  IMAD.MOV.U32 R217, RZ, RZ, R52 ;  /* 0x000000ffffd97224 */ /* 0x000fe200078e0034 */
[----:B------:R-:W-:Y:S01]  /*290d0*/  MOV R3, 0x29100 ;  /* 0x0002910000037802 */ /* 0x000fe20000000f00 */
[----:B------:R-:W-:Y:S02]  /*290e0*/  IMAD.MOV.U32 R218, RZ, RZ, 0x181f ;  /* 0x0000181fffda7424 */ /* 0x000fe400078e00ff */
[----:B------:R-:W-:Y:S05]  /*290f0*/  CALL.REL.NOINC `($__internal_39_$__cuda_sm70_shflsync_idx_p) ;  /* 0x000023b000007944 */ /* 0x000fea0003c00000 */
[----:B------:R-:W-:Y:S01]  /*29100*/  MOV R58, R218 ;  /* 0x000000da003a7202 */ /* 0x000fe20000000f00 */
[----:B------:R-:W-:-:S05]  /*29110*/  BRA `(.L_x_3158) ;  /* 0xffff335000007947 */ /* 0x000fca000383ffff */
.L_x_3023:
[----:B------:R-:W-:Y:S01]  /*29120*/  MOV R2, RZ ;  /* 0x000000ff00027202 */ /* 0x000fe20000000f00 */
[----:B------:R-:W-:Y:S01]  /*29130*/  IMAD.MOV.U32 R217, RZ, RZ, R84 ;  /* 0x000000ffffd97224 */ /* 0x000fe200078e0054 */
[----:B------:R-:W-:Y:S01]  /*29140*/  MOV R3, 0x29170 ;  /* 0x0002917000037802 */ /* 0x000fe20000000f00 */
[----:B------:R-:W-:Y:S02]  /*29150*/  IMAD.MOV.U32 R218, RZ, RZ, 0x181f ;  /* 0x0000181fffda7424 */ /* 0x000fe400078e00ff */
[----:B------:R-:W-:Y:S05]  /*29160*/  CALL.REL.NOINC `($__internal_39_$__cuda_sm70_shflsync_idx_p) ;  /* 0x0000234000007944 */ /* 0x000fea0003c00000 */
[----:B------:R-:W-:Y:S01]  /*29170*/  MOV R87, R218 ;  /* 0x000000da00577202 */ /* 0x000fe20000000f00 */
[----:B------:R-:W-:-:S05]  /*29180*/  BRA `(.L_x_3159) ;  /* 0xffff3d4000007947 */ /* 0x000fca000383ffff */
.L_x_3024:
        /* <DEDUP_REMOVED lines=79> */
.L_x_3025:
[----:B------:R-:W-:Y:S01]  /*29680*/  MOV R2, RZ ;  /* 0x000000ff00027202 */ /* 0x000fe20000000f00 */
[----:B------:R-:W-:Y:S01]  /*29690*/  IMAD.MOV.U32 R217, RZ, RZ, R164 ;  /* 0x000000ffffd97224 */ /* 0x000fe200078e00a4 */
[----:B------:R-:W-:Y:S01]  /*296a0*/  MOV R3, 0x296d0 ;  /* 0x000296d000037802 */ /* 0x000fe20000000f00 */
[----:B------:R-:W-:Y:S02]  /*296b0*/  IMAD.MOV.U32 R218, RZ, RZ, 0x1c1f ;  /* 0x00001c1fffda7424 */ /* 0x000fe400078e00ff */
[----:B------:R-:W-:Y:S05]  /*296c0*/  CALL.REL.NOINC `($__internal_39_$__cuda_sm70_shflsync_idx_p) ;  /* 0x00001de000007944 */ /* 0x000fea0003c00000 */
[----:B------:R-:W-:Y:S01]  /*296d0*/  MOV R0, R218 ;  /* 0x000000da00007202 */ /* 0x000fe20000000f00 */
[----:B------:R-:W-:-:S05]  /*296e0*/  BRA `(.L_x_3161) ;  /* 0xffff3b2000007947 */ /* 0x000fca000383ffff */
.L_x_3030:
[----:B------:R-:W-:Y:S01]  /*296f0*/  MOV R2, 0x1 ;  /* 0x0000000100027802 */ /* 0x000fe20000000f00 */
[----:B------:R-:W-:Y:S01]  /*29700*/  IMAD.MOV.U32 R217, RZ, RZ, R164 ;  /* 0x000000ffffd97224 */ /* 0x000fe200078e00a4 */
[----:B------:R-:W-:Y:S01]  /*29710*/  MOV R3, 0x29740 ;  /* 0x0002974000037802 */ /* 0x000fe20000000f00 */
[----:B------:R-:W-:Y:S02]  /*29720*/  IMAD.MOV.U32 R218, RZ, RZ, 0x1c1f ;  /* 0x00001c1fffda7424 */ /* 0x000fe400078e00ff */
[----:B-1----:R-:W-:Y:S05]  /*29730*/  CALL.REL.NOINC `($__internal_39_$__cuda_sm70_shflsync_idx_p) ;  /* 0x00001d7000007944 */ /* 0x002fea0003c00000 */
[----:B------:R-:W-:Y:S01]  /*29740*/  MOV R2, R218 ;  /* 0x000000da00027202 */ /* 0x000fe20000000f00 */
[----:B------:R-:W-:-:S05]  /*29750*/  BRA `(.L_x_3162) ;  /* 0xffff3cd000007947 */ /* 0x000fca000383ffff */
.L_x_3035:
[----:B------:R-:W-:Y:S01]  /*29760*/  MOV R2, 0x2 ;  /* 0x0000000200027802 */ /* 0x000fe20000000f00 */
[----:B------:R-:W-:Y:S01]  /*29770*/  IMAD.MOV.U32 R217, RZ, RZ, R164 ;  /* 0x000000ffffd97224 */ /* 0x000fe200078e00a4 */
[----:B------:R-:W-:Y:S01]  /*29780*/  MOV R3, 0x297b0 ;  /* 0x000297b000037802 */ /* 0x000fe20000000f00 */
[----:B------:R-:W-:Y:S02]  /*29790*/  IMAD.MOV.U32 R218, RZ, RZ, 0x1c1f ;  /* 0x00001c1fffda7424 */ /* 0x000fe400078e00ff */
[----:B-12---:R-:W-:Y:S05]  /*297a0*/  CALL.REL.NOINC `($__internal_39_$__cuda_sm70_shflsync_idx_p) ;  /* 0x00001d0000007944 */ /* 0x006fea0003c00000 */
[----:B------:R-:W-:Y:S01]  /*297b0*/  MOV R94, R218 ;  /* 0x000000da005e7202 */ /* 0x000fe20000000f00 */
[----:B------:R-:W-:-:S05]  /*297c0*/  BRA `(.L_x_3163) ;  /* 0xffff3e8000007947 */ /* 0x000fca000383ffff */
.L_x_3040:
[----:B------:R-:W-:Y:S01]  /*297d0*/  MOV R2, 0x3 ;  /* 0x0000000300027802 */ /* 0x000fe20000000f00 */
[----:B------:R-:W-:Y:S01]  /*297e0*/  IMAD.MOV.U32 R217, RZ, RZ, R164 ;  /* 0x000000ffffd97224 */ /* 0x000fe200078e00a4 */
[----:B------:R-:W-:Y:S01]  /*297f0*/  MOV R3, 0x29820 ;  /* 0x0002982000037802 */ /* 0x000fe20000000f00 */
[----:B------:R-:W-:Y:S02]  /*29800*/  IMAD.MOV.U32 R218, RZ, RZ, 0x1c1f ;  /* 0x00001c1fffda7424 */ /* 0x000fe400078e00ff */
[----:B-123--:R-:W-:Y:S05]  /*29810*/  CALL.REL.NOINC `($__internal_39_$__cuda_sm70_shflsync_idx_p) ;  /* 0x00001c9000007944 */ /* 0x00efea0003c00000 */
[----:B------:R-:W-:Y:S01]  /*29820*/  MOV R3, R218 ;  /* 0x000000da00037202 */ /* 0x000fe20000000f00 */
[----:B------:R-:W-:-:S05]  /*29830*/  BRA `(.L_x_3164) ;  /* 0xffff54d000007947 */ /* 0x000fca000383ffff */
.L_x_3045:
[----:B------:R-:W-:Y:S02]  /*29840*/  MOV R0, 0x2 ;  /* 0x0000000200007802 */ /* 0x000fe40000000f00 */
[----:B------:R-:W-:Y:S02]  /*29850*/  MOV R2, 0x29870 ;  /* 0x0002987000027802 */ /* 0x000fe40000000f00 */
[----:B--234-:R-:W-:Y:S05]  /*29860*/  CALL.REL.NOINC `($__internal_38_$__cuda_sm70_shflsync_bfly_p) ;  /* 0x00001be000007944 */ /* 0x01cfea0003c00000 */
[----:B------:R-:W-:-:S05]  /*29870*/  BRA `(.L_x_3165) ;  /* 0xffff60a000007947 */ /* 0x000fca000383ffff */
.L_x_3046:
        /* <DEDUP_REMOVED lines=28> */
[----:B------:R-:W-:Y:S03]  /*29a40*/  MOV R2, 0x29a70 ;  /* 0x00029a7000027802 */ /* 0x000fe60000000f00 */
[----:B------:R-:W-:Y:S02]  /*29a50*/  IMAD.MOV.U32 R84, RZ, RZ, R4 ;  /* 0x000000ffff547224 */ /* 0x000fe400078e0004 */
[----:B------:R-:W-:Y:S05]  /*29a60*/  CALL.REL.NOINC `($__internal_38_$__cuda_sm70_shflsync_bfly_p) ;  /* 0x000019e000007944 */ /* 0x000fea0003c00000 */
[----:B------:R-:W-:-:S05]  /*29a70*/  BRA `(.L_x_3166) ;  /* 0xffff5f9000007947 */ /* 0x000fca000383ffff */
.L_x_3048:
[----:B------:R-:W-:Y:S01]  /*29a80*/  IMAD.MOV.U32 R84, RZ, RZ, R229 ;  /* 0x000000ffff547224 */ /* 0x000fe200078e00e5 */
[----:B------:R-:W-:-:S02]  /*29a90*/  MOV R0, 0x2 ;  /* 0x0000000200007802 */ /* 0x000fc40000000f00 */
[----:B------:R-:W-:Y:S02]  /*29aa0*/  MOV R2, 0x29ac0 ;  /* 0x00029ac000027802 */ /* 0x000fe40000000f00 */
[----:B-1----:R-:W-:Y:S05]  /*29ab0*/  CALL.REL.NOINC `($__internal_38_$__cuda_sm70_shflsync_bfly_p) ;  /* 0x0000199000007944 */ /* 0x002fea0003c00000 */
[----:B------:R-:W-:Y:S05]  /*29ac0*/  BRA `(.L_x_3167) ;  /* 0xffff7da000007947 */ /* 0x000fea000383ffff */
.L_x_3049:
[----:B------:R-:W-:Y:S01]  /*29ad0*/  IMAD.MOV.U32 R84, RZ, RZ, R4 ;  /* 0x000000ffff547224 */ /* 0x000fe200078e0004 */
[----:B------:R-:W-:Y:S02]  /*29ae0*/  MOV R0, 0x1 ;  /* 0x0000000100007802 */ /* 0x000fe40000000f00 */
[----:B------:R-:W-:Y:S02]  /*29af0*/  MOV R2, 0x29b10 ;  /* 0x00029b1000027802 */ /* 0x000fe40000000f00 */
[----:B-12---:R-:W-:Y:S05]  /*29b00*/  CALL.REL.NOINC `($__internal_38_$__cuda_sm70_shflsync_bfly_p) ;  /* 0x0000194000007944 */ /* 0x006fea0003c00000 */
[----:B------:R-:W-:Y:S01]  /*29b10*/  FADD.FTZ R4, R4, R0 ;  /* 0x0000000004047221 */ /* 0x000fe20000010000 */
[----:B------:R-:W-:Y:S02]  /*29b20*/  MOV R84, R227 ;  /* 0x000000e300547202 */ /* 0x000fe40000000f00 */
[----:B------:R-:W-:Y:S02]  /*29b30*/  MOV R0, 0x2 ;  /* 0x0000000200007802 */ /* 0x000fe40000000f00 */
[----:B------:R-:W-:Y:S02]  /*29b40*/  MOV R2, 0x29b60 ;  /* 0x00029b6000027802 */ /* 0x000fe40000000f00 */
[----:B------:R-:W-:Y:S05]  /*29b50*/  CALL.REL.NOINC `($__internal_38_$__cuda_sm70_shflsync_bfly_p) ;  /* 0x000018f000007944 */ /* 0x000fea0003c00000 */
[----:B------:R-:W-:Y:S01]  /*29b60*/  FADD.FTZ R6, R227, R0 ;  /* 0x00000000e3067221 */ /* 0x000fe20000010000 */
[----:B------:R-:W-:Y:S02]  /*29b70*/  MOV R0, 0x1 ;  /* 0x0000000100007802 */ /* 0x000fe40000000f00 */
[----:B------:R-:W-:-:S02]  /*29b80*/  MOV R2, 0x29bb0 ;  /* 0x00029bb000027802 */ /* 0x000fc40000000f00 */
[----:B------:R-:W-:Y:S02]  /*29b90*/  MOV R84, R6 ;  /* 0x0000000600547202 */ /* 0x000fe40000000f00 */
[----:B------:R-:W-:Y:S05]  /*29ba0*/  CALL.REL.NOINC `($__internal_38_$__cuda_sm70_shflsync_bfly_p) ;  /* 0x000018a000007944 */ /* 0x000fea0003c00000 */
[----:B------:R-:W-:Y:S01]  /*29bb0*/  FADD.FTZ R6, R6, R0 ;  /* 0x0000000006067221 */ /* 0x000fe20000010000 */
[----:B------:R-:W-:Y:S02]  /*29bc0*/  MOV R84, R246 ;  /* 0x000000f600547202 */ /* 0x000fe40000000f00 */
[----:B------:R-:W-:Y:S02]  /*29bd0*/  MOV R0, 0x2 ;  /* 0x0000000200007802 */ /* 0x000fe40000000f00 */
[----:B------:R-:W-:Y:S02]  /*29be0*/  MOV R2, 0x29c00 ;  /* 0x00029c0000027802 */ /* 0x000fe40000000f00 */
[----:B------:R-:W-:Y:S05]  /*29bf0*/  CALL.REL.NOINC `($__internal_38_$__cuda_sm70_shflsync_bfly_p) ;  /* 0x0000185000007944 */ /* 0x000fea0003c00000 */
[----:B------:R-:W-:Y:S01]  /*29c00*/  FADD.FTZ R5, R246, R0 ;  /* 0x00000000f6057221 */ /* 0x000fe20000010000 */
[----:B------:R-:W-:Y:S02]  /*29c10*/  MOV R0, 0x1 ;  /* 0x0000000100007802 */ /* 0x000fe40000000f00 */
[----:B------:R-:W-:Y:S02]  /*29c20*/  MOV R2, 0x29c50 ;  /* 0x00029c5000027802 */ /* 0x000fe40000000f00 */
[----:B------:R-:W-:-:S02]  /*29c30*/  MOV R84, R5 ;  /* 0x0000000500547202 */ /* 0x000fc40000000f00 */
[----:B------:R-:W-:Y:S05]  /*29c40*/  CALL.REL.NOINC `($__internal_38_$__cuda_sm70_shflsync_bfly_p) ;  /* 0x0000180000007944 */ /* 0x000fea0003c00000 */
[----:B------:R-:W-:Y:S01]  /*29c50*/  FADD.FTZ R5, R5, R0 ;  /* 0x0000000005057221 */ /* 0x000fe20000010000 */
[----:B------:R-:W-:-:S02]  /*29c60*/  MOV R84, R247 ;  /* 0x000000f700547202 */ /* 0x000fc40000000f00 */
[----:B------:R-:W-:Y:S02]  /*29c70*/  MOV R0, 0x2 ;  /* 0x0000000200007802 */ /* 0x000fe40000000f00 */
[----:B------:R-:W-:Y:S02]  /*29c80*/  MOV R2, 0x29ca0 ;  /* 0x00029ca000027802 */ /* 0x000fe40000000f00 */
[----:B------:R-:W-:Y:S05]  /*29c90*/  CALL.REL.NOINC `($__internal_38_$__cuda_sm70_shflsync_bfly_p) ;  /* 0x000017b000007944 */ /* 0x000fea0003c00000 */
[----:B------:R-:W-:Y:S01]  /*29ca0*/  FADD.FTZ R7, R247, R0 ;  /* 0x00000000f7077221 */ /* 0x000fe20000010000 */
[----:B------:R-:W-:Y:S02]  /*29cb0*/  MOV R0, 0x1 ;  /* 0x0000000100007802 */ /* 0x000fe40000000f00 */
[----:B------:R-:W-:Y:S02]  /*29cc0*/  MOV R2, 0x29cf0 ;  /* 0x00029cf000027802 */ /* 0x000fe40000000f00 */
[----:B------:R-:W-:Y:S02]  /*29cd0*/  MOV R84, R7 ;  /* 0x0000000700547202 */ /* 0x000fe40000000f00 */
[----:B------:R-:W-:Y:S05]  /*29ce0*/  CALL.REL.NOINC `($__internal_38_$__cuda_sm70_shflsync_bfly_p) ;  /* 0x0000176000007944 */ /* 0x000fea0003c00000 */
[----:B------:R-:W-:Y:S01]  /*29cf0*/  MOV R8, R0 ;  /* 0x0000000000087202 */ /* 0x000fe20000000f00 */
[----:B------:R-:W-:Y:S05]  /*29d00*/  BRA `(.L_x_3168) ;  /* 0xffff7c5000007947 */ /* 0x000fea000383ffff */
.L_x_3056:
[----:B-1-34-:R-:W-:Y:S01]  /*29d10*/  IMAD.MOV.U32 R217, RZ, RZ, R5 ;  /* 0x000000ffffd97224 */ /* 0x01afe200078e0005 */
[----:B------:R-:W-:Y:S01]  /*29d20*/  MOV R2, RZ ;  /* 0x000000ff00027202 */ /* 0x000fe20000000f00 */
[----:B------:R-:W-:Y:S01]  /*29d30*/  IMAD.MOV.U32 R218, RZ, RZ, 0x181f ;  /* 0x0000181fffda7424 */ /* 0x000fe200078e00ff */
[----:B------:R-:W-:-:S02]  /*29d40*/  MOV R3, 0x29d60 ;  /* 0x00029d6000037802 */ /* 0x000fc40000000f00 */
[----:B------:R-:W-:Y:S05]  /*29d50*/  CALL.REL.NOINC `($__internal_39_$__cuda_sm70_shflsync_idx_p) ;  /* 0x0000175000007944 */ /* 0x000fea0003c00000 */
[----:B------:R-:W-:Y:S01]  /*29d60*/  MOV R7, R218 ;  /* 0x000000da00077202 */ /* 0x000fe20000000f00 */
[----:B------:R-:W-:Y:S05]  /*29d70*/  BRA `(.L_x_3169) ;  /* 0xffff926000007947 */ /* 0x000fea000383ffff */
.L_x_3057:
[----:B------:R-:W-:Y:S01]  /*29d80*/  IMAD.MOV.U32 R217, RZ, RZ, R6 ;  /* 0x000000ffffd97224 */ /* 0x000fe200078e0006 */
[----:B------:R-:W-:Y:S01]  /*29d90*/  MOV R2, RZ ;  /* 0x000000ff00027202 */ /* 0x000fe20000000f00 */
[----:B------:R-:W-:Y:S01]  /*29da0*/  IMAD.MOV.U32 R218, RZ, RZ, 0x181f ;  /* 0x0000181fffda7424 */ /* 0x000fe200078e00ff */
[----:B------:R-:W-:-:S02]  /*29db0*/  MOV R3, 0x29dd0 ;  /* 0x00029dd000037802 */ /* 0x000fc40000000f00 */
[----:B-12---:R-:W-:Y:S05]  /*29dc0*/  CALL.REL.NOINC `($__internal_39_$__cuda_sm70_shflsync_idx_p) ;  /* 0x000016e000007944 */ /* 0x006fea0003c00000 */
[----:B------:R-:W-:Y:S01]  /*29dd0*/  MOV R2, R218 ;  /* 0x000000da00027202 */ /* 0x000fe20000000f00 */
[----:B------:R-:W-:Y:S05]  /*29de0*/  BRA `(.L_x_3170) ;  /* 0xffff921000007947 */ /* 0x000fea000383ffff */
.L_x_3058:
[----:B------:R-:W-:Y:S01]  /*29df0*/  IMAD.MOV.U32 R217, RZ, RZ, R5 ;  /* 0x000000ffffd97224 */ /* 0x000fe200078e0005 */
[----:B--2---:R-:W-:Y:S01]  /*29e00*/  MOV R2, 0x1 ;  /* 0x0000000100027802 */ /* 0x004fe20000000f00 */
[----:B------:R-:W-:Y:S01]  /*29e10*/  IMAD.MOV.U32 R218, RZ, RZ, 0x181f ;  /* 0x0000181fffda7424 */ /* 0x000fe200078e00ff */
[----:B------:R-:W-:-:S02]  /*29e20*/  MOV R3, 0x29e40 ;  /* 0x00029e4000037802 */ /* 0x000fc40000000f00 */
[----:B-1-3--:R-:W-:Y:S05]  /*29e30*/  CALL.REL.NOINC `($__internal_39_$__cuda_sm70_shflsync_idx_p) ;  /* 0x0000167000007944 */ /* 0x00afea0003c00000 */
        /* <DEDUP_REMOVED lines=8> */
.L_x_3059:
[----:B------:R-:W-:Y:S01]  /*29ec0*/  IMAD.MOV.U32 R217, RZ, RZ, R5 ;  /* 0x000000ffffd97224 */ /* 0x000fe200078e0005 */
[----:B-1----:R-:W-:Y:S01]  /*29ed0*/  MOV R2, 0x2 ;  /* 0x0000000200027802 */ /* 0x002fe20000000f00 */
[----:B------:R-:W-:Y:S01]  /*29ee0*/  IMAD.MOV.U32 R218, RZ, RZ, 0x181f ;  /* 0x0000181fffda7424 */ /* 0x000fe200078e00ff */
[----:B------:R-:W-:Y:S02]  /*29ef0*/  MOV R3, 0x29f10 ;  /* 0x00029f1000037802 */ /* 0x000fe40000000f00 */
[----:B---34-:R-:W-:Y:S05]  /*29f00*/  CALL.REL.NOINC `($__internal_39_$__cuda_sm70_shflsync_idx_p) ;  /* 0x000015a000007944 */ /* 0x018fea0003c00000 */
[----:B------:R-:W-:Y:S01]  /*29f10*/  MOV R7, R218 ;  /* 0x000000da00077202 */ /* 0x000fe20000000f00 */
[----:B------:R-:W-:Y:S05]  /*29f20*/  BRA `(.L_x_3172) ;  /* 0xffff91b000007947 */ /* 0x000fea000383ffff */
.L_x_3060:
[----:B------:R-:W-:Y:S01]  /*29f30*/  IMAD.MOV.U32 R217, RZ, RZ, R6 ;  /* 0x000000ffffd97224 */ /* 0x000fe200078e0006 */
[----:B-1----:R-:W-:Y:S01]  /*29f40*/  MOV R2, 0x2 ;  /* 0x0000000200027802 */ /* 0x002fe20000000f00 */
[----:B------:R-:W-:Y:S01]  /*29f50*/  IMAD.MOV.U32 R218, RZ, RZ, 0x181f ;  /* 0x0000181fffda7424 */ /* 0x000fe200078e00ff */
[----:B------:R-:W-:Y:S02]  /*29f60*/  MOV R3, 0x29f80 ;  /* 0x00029f8000037802 */ /* 0x000fe40000000f00 */
[----:B--234-:R-:W-:Y:S05]  /*29f70*/  CALL.REL.NOINC `($__internal_39_$__cuda_sm70_shflsync_idx_p) ;  /* 0x0000153000007944 */ /* 0x01cfea0003c00000 */
[----:B------:R-:W-:Y:S01]  /*29f80*/  MOV R2, R218 ;  /* 0x000000da00027202 */ /* 0x000fe20000000f00 */
[----:B------:R-:W-:Y:S05]  /*29f90*/  BRA `(.L_x_3173) ;  /* 0xffff916000007947 */ /* 0x000fea000383ffff */
.L_x_3061:
[----:B------:R-:W-:Y:S01]  /*29fa0*/  IMAD.MOV.U32 R217, RZ, RZ, R5 ;  /* 0x000000ffffd97224 */ /* 0x000fe200078e0005 */
[----:B--2---:R-:W-:Y:S01]  /*29fb0*/  MOV R2, 0x3 ;  /* 0x0000000300027802 */ /* 0x004fe20000000f00 */
[----:B------:R-:W-:Y:S01]  /*29fc0*/  IMAD.MOV.U32 R218, RZ, RZ, 0x181f ;  /* 0x0000181fffda7424 */ /* 0x000fe200078e00ff */
[----:B------:R-:W-:-:S02]  /*29fd0*/  MOV R3, 0x29ff0 ;  /* 0x00029ff000037802 */ /* 0x000fc40000000f00 */
[----:B-1-34-:R-:W-:Y:S05]  /*29fe0*/  CALL.REL.NOINC `($__internal_39_$__cuda_sm70_shflsync_idx_p) ;  /* 0x000014c000007944 */ /* 0x01afea0003c00000 */
        /* <DEDUP_REMOVED lines=8> */
.L_x_3062:
[----:B------:R-:W-:Y:S01]  /*2a070*/  IMAD.MOV.U32 R217, RZ, RZ, R5 ;  /* 0x000000ffffd97224 */ /* 0x000fe200078e0005 */
[----:B--2---:R-:W-:Y:S01]  /*2a080*/  MOV R2, 0x4 ;  /* 0x0000000400027802 */ /* 0x004fe20000000f00 */
[----:B------:R-:W-:Y:S01]  /*2a090*/  IMAD.MOV.U32 R218, RZ, RZ, 0x181f ;  /* 0x0000181fffda7424 */ /* 0x000fe200078e00ff */
[----:B------:R-:W-:Y:S02]  /*2a0a0*/  MOV R3, 0x2a0c0 ;  /* 0x0002a0c000037802 */ /* 0x000fe40000000f00 */
[----:B-1-34-:R-:W-:Y:S05]  /*2a0b0*/  CALL.REL.NOINC `($__internal_39_$__cuda_sm70_shflsync_idx_p) ;  /* 0x000013f000007944 */ /* 0x01afea0003c00000 */
[----:B------:R-:W-:Y:S01]  /*2a0c0*/  MOV R7, R218 ;  /* 0x000000da00077202 */ /* 0x000fe20000000f00 */
[----:B------:R-:W-:Y:S05]  /*2a0d0*/  BRA `(.L_x_3175) ;  /* 0xffff911000007947 */ /* 0x000fea000383ffff */
.L_x_3063:
[----:B------:R-:W-:Y:S01]  /*2a0e0*/  IMAD.MOV.U32 R217, RZ, RZ, R6 ;  /* 0x000000ffffd97224 */ /* 0x000fe200078e0006 */
[----:B--2---:R-:W-:Y:S01]  /*2a0f0*/  MOV R2, 0x4 ;  /* 0x0000000400027802 */ /* 0x004fe20000000f00 */
[----:B------:R-:W-:Y:S01]  /*2a100*/  IMAD.MOV.U32 R218, RZ, RZ, 0x181f ;  /* 0x0000181fffda7424 */ /* 0x000fe200078e00ff */
[----:B------:R-:W-:Y:S02]  /*2a110*/  MOV R3, 0x2a130 ;  /* 0x0002a13000037802 */ /* 0x000fe40000000f00 */
[----:B-1-34-:R-:W-:Y:S05]  /*2a120*/  CALL.REL.NOINC `($__internal_39_$__cuda_sm70_shflsync_idx_p) ;  /* 0x0000138000007944 */ /* 0x01afea0003c00000 */
[----:B------:R-:W-:Y:S01]  /*2a130*/  MOV R2, R218 ;  /* 0x000000da00027202 */ /* 0x000fe20000000f00 */
[----:B------:R-:W-:Y:S05]  /*2a140*/  BRA `(.L_x_3176) ;  /* 0xffff90c000007947 */ /* 0x000fea000383ffff */
.L_x_3064:
[----:B------:R-:W-:Y:S01]  /*2a150*/  IMAD.MOV.U32 R217, RZ, RZ, R5 ;  /* 0x000000ffffd97224 */ /* 0x000fe200078e0005 */
[----:B-1----:R-:W-:Y:S01]  /*2a160*/  MOV R2, 0x5 ;  /* 0x0000000500027802 */ /* 0x002fe20000000f00 */
[----:B------:R-:W-:Y:S01]  /*2a170*/  IMAD.MOV.U32 R218, RZ, RZ, 0x181f ;  /* 0x0000181fffda7424 */ /* 0x000fe200078e00ff */
[----:B------:R-:W-:-:S02]  /*2a180*/  MOV R3, 0x2a1a0 ;  /* 0x0002a1a000037802 */ /* 0x000fc40000000f00 */
[----:B--234-:R-:W-:Y:S05]  /*2a190*/  CALL.REL.NOINC `($__internal_39_$__cuda_sm70_shflsync_idx_p) ;  /* 0x0000131000007944 */ /* 0x01cfea0003c00000 */
        /* <DEDUP_REMOVED lines=8> */
.L_x_3065:
[----:B------:R-:W-:Y:S01]  /*2a220*/  IMAD.MOV.U32 R217, RZ, RZ, R5 ;  /* 0x000000ffffd97224 */ /* 0x000fe200078e0005 */
[----:B--2---:R-:W-:Y:S01]  /*2a230*/  MOV R2, 0x6 ;  /* 0x0000000600027802 */ /* 0x004fe20000000f00 */
[----:B------:R-:W-:Y:S01]  /*2a240*/  IMAD.MOV.U32 R218, RZ, RZ, 0x181f ;  /* 0x0000181fffda7424 */ /* 0x000fe200078e00ff */
[----:B------:R-:W-:Y:S02]  /*2a250*/  MOV R3, 0x2a270 ;  /* 0x0002a27000037802 */ /* 0x000fe40000000f00 */
[----:B-1--4-:R-:W-:Y:S05]  /*2a260*/  CALL.REL.NOINC `($__internal_39_$__cuda_sm70_shflsync_idx_p) ;  /* 0x0000124000007944 */ /* 0x012fea0003c00000 */
[----:B------:R-:W-:Y:S01]  /*2a270*/  MOV R7, R218 ;  /* 0x000000da00077202 */ /* 0x000fe20000000f00 */
[----:B------:R-:W-:Y:S05]  /*2a280*/  BRA `(.L_x_3178) ;  /* 0xffff907000007947 */ /* 0x000fea000383ffff */
.L_x_3066:
[----:B------:R-:W-:Y:S01]  /*2a290*/  IMAD.MOV.U32 R217, RZ, RZ, R6 ;  /* 0x000000ffffd97224 */ /* 0x000fe200078e0006 */
[----:B--2---:R-:W-:Y:S01]  /*2a2a0*/  MOV R2, 0x6 ;  /* 0x0000000600027802 */ /* 0x004fe20000000f00 */
[----:B------:R-:W-:Y:S01]  /*2a2b0*/  IMAD.MOV.U32 R218, RZ, RZ, 0x181f ;  /* 0x0000181fffda7424 */ /* 0x000fe200078e00ff */
[----:B------:R-:W-:Y:S02]  /*2a2c0*/  MOV R3, 0x2a2e0 ;  /* 0x0002a2e000037802 */ /* 0x000fe40000000f00 */
[----:B-1-34-:R-:W-:Y:S05]  /*2a2d0*/  CALL.REL.NOINC `($__internal_39_$__cuda_sm70_shflsync_idx_p) ;  /* 0x000011d000007944 */ /* 0x01afea0003c00000 */
[----:B------:R-:W-:Y:S01]  /*2a2e0*/  MOV R2, R218 ;  /* 0x000000da00027202 */ /* 0x000fe20000000f00 */
[----:B------:R-:W-:Y:S05]  /*2a2f0*/  BRA `(.L_x_3179) ;  /* 0xffff902000007947 */ /* 0x000fea000383ffff */
.L_x_3067:
[----:B------:R-:W-:Y:S01]  /*2a300*/  IMAD.MOV.U32 R217, RZ, RZ, R5 ;  /* 0x000000ffffd97224 */ /* 0x000fe200078e0005 */
[----:B-1----:R-:W-:Y:S01]  /*2a310*/  MOV R2, 0x7 ;  /* 0x0000000700027802 */ /* 0x002fe20000000f00 */
[----:B------:R-:W-:Y:S01]  /*2a320*/  IMAD.MOV.U32 R218, RZ, RZ, 0x181f ;  /* 0x0000181fffda7424 */ /* 0x000fe200078e00ff */
[----:B------:R-:W-:-:S02]  /*2a330*/  MOV R3, 0x2a350 ;  /* 0x0002a35000037802 */ /* 0x000fc40000000f00 */
[----:B--2-4-:R-:W-:Y:S05]  /*2a340*/  CALL.REL.NOINC `($__internal_39_$__cuda_sm70_shflsync_idx_p) ;  /* 0x0000116000007944 */ /* 0x014fea0003c00000 */
        /* <DEDUP_REMOVED lines=8> */
.L_x_3069:
[----:B------:R-:W-:Y:S01]  /*2a3d0*/  IMAD.MOV.U32 R217, RZ, RZ, R5 ;  /* 0x000000ffffd97224 */ /* 0x000fe200078e0005 */
[----:B------:R-:W-:Y:S01]  /*2a3e0*/  MOV R2, RZ ;  /* 0x000000ff00027202 */ /* 0x000fe20000000f00 */
[----:B------:R-:W-:Y:S01]  /*2a3f0*/  IMAD.MOV.U32 R218, RZ, RZ, 0x1c1f ;  /* 0x00001c1fffda7424 */ /* 0x000fe200078e00ff */
[----:B------:R-:W-:Y:S02]  /*2a400*/  MOV R3, 0x2a420 ;  /* 0x0002a42000037802 */ /* 0x000fe40000000f00 */
[----:B------:R-:W-:Y:S05]  /*2a410*/  CALL.REL.NOINC `($__internal_39_$__cuda_sm70_shflsync_idx_p) ;  /* 0x0000109000007944 */ /* 0x000fea0003c00000 */
[----:B------:R-:W-:Y:S01]  /*2a420*/  MOV R4, R218 ;  /* 0x000000da00047202 */ /* 0x000fe20000000f00 */
[----:B------:R-:W-:Y:S05]  /*2a430*/  BRA `(.L_x_3181) ;  /* 0xffff91e000007947 */ /* 0x000fea000383ffff */
.L_x_3070:
[----:B------:R-:W-:Y:S01]  /*2a440*/  IMAD.MOV.U32 R217, RZ, RZ, R12 ;  /* 0x000000ffffd97224 */ /* 0x000fe200078e000c */
[----:B------:R-:W-:Y:S01]  /*2a450*/  MOV R2, RZ ;  /* 0x000000ff00027202 */ /* 0x000fe20000000f00 */
[----:B------:R-:W-:Y:S01]  /*2a460*/  IMAD.MOV.U32 R218, RZ, RZ, 0x1c1f ;  /* 0x00001c1fffda7424 */ /* 0x000fe200078e00ff */
[----:B------:R-:W-:Y:S02]  /*2a470*/  MOV R3, 0x2a490 ;  /* 0x0002a49000037802 */ /* 0x000fe40000000f00 */
[----:B-12---:R-:W-:Y:S05]  /*2a480*/  CALL.REL.NOINC `($__internal_39_$__cuda_sm70_shflsync_idx_p) ;  /* 0x0000102000007944 */ /* 0x006fea0003c00000 */
[----:B------:R-:W-:Y:S01]  /*2a490*/  MOV R0, R218 ;  /* 0x000000da00007202 */ /* 0x000fe20000000f00 */
[----:B------:R-:W-:Y:S05]  /*2a4a0*/  BRA `(.L_x_3182) ;  /* 0xffff919000007947 */ /* 0x000fea000383ffff */
.L_x_3073:
[----:B------:R-:W-:Y:S01]  /*2a4b0*/  IMAD.MOV.U32 R217, RZ, RZ, R5 ;  /* 0x000000ffffd97224 */ /* 0x000fe200078e0005 */
[----:B---3--:R-:W-:Y:S01]  /*2a4c0*/  MOV R2, 0x1 ;  /* 0x0000000100027802 */ /* 0x008fe20000000f00 */
        /* <DEDUP_REMOVED lines=11> */
.L_x_3076:
[----:B------:R-:W-:Y:S01]  /*2a580*/  IMAD.MOV.U32 R217, RZ, RZ, R5 ;  /* 0x000000ffffd97224 */ /* 0x000fe200078e0005 */
[----:B--23--:R-:W-:Y:S01]  /*2a590*/  MOV R2, 0x2 ;  /* 0x0000000200027802 */ /* 0x00cfe20000000f00 */
[----:B------:R-:W-:Y:S01]  /*2a5a0*/  IMAD.MOV.U32 R218, RZ, RZ, 0x1c1f ;  /* 0x00001c1fffda7424 */ /* 0x000fe200078e00ff */
[----:B------:R-:W-:Y:S02]  /*2a5b0*/  MOV R3, 0x2a5d0 ;  /* 0x0002a5d000037802 */ /* 0x000fe40000000f00 */
[----:B-1--4-:R-:W-:Y:S05]  /*2a5c0*/  CALL.REL.NOINC `($__internal_39_$__cuda_sm70_shflsync_idx_p) ;  /* 0x00000ee000007944 */ /* 0x012fea0003c00000 */
[----:B------:R-:W-:Y:S01]  /*2a5d0*/  MOV R4, R218 ;  /* 0x000000da00047202 */ /* 0x000fe20000000f00 */
[----:B------:R-:W-:Y:S05]  /*2a5e0*/  BRA `(.L_x_3184) ;  /* 0xffff970000007947 */ /* 0x000fea000383ffff */
.L_x_3077:
[----:B------:R-:W-:Y:S01]  /*2a5f0*/  IMAD.MOV.U32 R217, RZ, RZ, R12 ;  /* 0x000000ffffd97224 */ /* 0x000fe200078e000c */
[----:B--23--:R-:W-:Y:S01]  /*2a600*/  MOV R2, 0x2 ;  /* 0x0000000200027802 */ /* 0x00cfe20000000f00 */
[----:B------:R-:W-:Y:S01]  /*2a610*/  IMAD.MOV.U32 R218, RZ, RZ, 0x1c1f ;  /* 0x00001c1fffda7424 */ /* 0x000fe200078e00ff */
[----:B------:R-:W-:Y:S02]  /*2a620*/  MOV R3, 0x2a640 ;  /* 0x0002a64000037802 */ /* 0x000fe40000000f00 */
[----:B-1--4-:R-:W-:Y:S05]  /*2a630*/  CALL.REL.NOINC `($__internal_39_$__cuda_sm70_shflsync_idx_p) ;  /* 0x00000e7000007944 */ /* 0x012fea0003c00000 */
[----:B------:R-:W-:Y:S01]  /*2a640*/  MOV R0, R218 ;  /* 0x000000da00007202 */ /* 0x000fe20000000f00 */
[----:B------:R-:W-:Y:S05]  /*2a650*/  BRA `(.L_x_3185) ;  /* 0xffff96b000007947 */ /* 0x000fea000383ffff */
.L_x_3080:
[----:B------:R-:W-:Y:S01]  /*2a660*/  IMAD.MOV.U32 R217, RZ, RZ, R5 ;  /* 0x000000ffffd97224 */ /* 0x000fe200078e0005 */
[----:B--23--:R-:W-:Y:S01]  /*2a670*/  MOV R2, 0x3 ;  /* 0x0000000300027802 */ /* 0x00cfe20000000f00 */
[----:B------:R-:W-:Y:S01]  /*2a680*/  IMAD.MOV.U32 R218, RZ, RZ, 0x1c1f ;  /* 0x00001c1fffda7424 */ /* 0x000fe200078e00ff */
[----:B------:R-:W-:-:S02]  /*2a690*/  MOV R3, 0x2a6b0 ;  /* 0x0002a6b000037802 */ /* 0x000fc40000000f00 */
[----:B-1--4-:R-:W-:Y:S05]  /*2a6a0*/  CALL.REL.NOINC `($__internal_39_$__cuda_sm70_shflsync_idx_p) ;  /* 0x00000e0000007944 */ /* 0x012fea0003c00000 */
        /* <DEDUP_REMOVED lines=8> */
.L_x_3084:
[----:B------:R-:W-:Y:S01]  /*2a730*/  IMAD.MOV.U32 R217, RZ, RZ, R5 ;  /* 0x000000ffffd97224 */ /* 0x000fe200078e0005 */
[----:B------:R-:W-:Y:S01]  /*2a740*/  MOV R2, RZ ;  /* 0x000000ff00027202 */ /* 0x000fe20000000f00 */
[----:B------:R-:W-:Y:S01]  /*2a750*/  IMAD.MOV.U32 R218, RZ, RZ, 0x181f ;  /* 0x0000181fffda7424 */ /* 0x000fe200078e00ff */
[----:B------:R-:W-:Y:S02]  /*2a760*/  MOV R3, 0x2a780 ;  /* 0x0002a78000037802 */ /* 0x000fe40000000f00 */
[----:B------:R-:W-:Y:S05]  /*2a770*/  CALL.REL.NOINC `($__internal_39_$__cuda_sm70_shflsync_idx_p) ;  /* 0x00000d3000007944 */ /* 0x000fea0003c00000 */
[----:B------:R-:W-:Y:S01]  /*2a780*/  MOV R7, R218 ;  /* 0x000000da00077202 */ /* 0x000fe20000000f00 */
[----:B------:R-:W-:Y:S05]  /*2a790*/  BRA `(.L_x_3187) ;  /* 0xffffa3f000007947 */ /* 0x000fea000383ffff */
.L_x_3085:
[----:B------:R-:W-:Y:S01]  /*2a7a0*/  IMAD.MOV.U32 R217, RZ, RZ, R6 ;  /* 0x000000ffffd97224 */ /* 0x000fe200078e0006 */
[----:B------:R-:W-:Y:S01]  /*2a7b0*/  MOV R2, RZ ;  /* 0x000000ff00027202 */ /* 0x000fe20000000f00 */
[----:B------:R-:W-:Y:S01]  /*2a7c0*/  IMAD.MOV.U32 R218, RZ, RZ, 0x181f ;  /* 0x0000181fffda7424 */ /* 0x000fe200078e00ff */
[----:B------:R-:W-:Y:S02]  /*2a7d0*/  MOV R3, 0x2a7f0 ;  /* 0x0002a7f000037802 */ /* 0x000fe40000000f00 */
[----:B-12---:R-:W-:Y:S05]  /*2a7e0*/  CALL.REL.NOINC `($__internal_39_$__cuda_sm70_shflsync_idx_p) ;  /* 0x00000cc000007944 */ /* 0x006fea0003c00000 */
[----:B------:R-:W-:Y:S01]  /*2a7f0*/  MOV R2, R218 ;  /* 0x000000da00027202 */ /* 0x000fe20000000f00 */
[----:B------:R-:W-:Y:S05]  /*2a800*/  BRA `(.L_x_3188) ;  /* 0xffffa3a000007947 */ /* 0x000fea000383ffff */
.L_x_3086:
        /* <DEDUP_REMOVED lines=13> */
.L_x_3087:
[----:B------:R-:W-:Y:S01]  /*2a8e0*/  IMAD.MOV.U32 R217, RZ, RZ, R5 ;  /* 0x000000ffffd97224 */ /* 0x000fe200078e0005 */
[----:B-1----:R-:W-:Y:S01]  /*2a8f0*/  MOV R2, 0x2 ;  /* 0x0000000200027802 */ /* 0x002fe20000000f00 */
[----:B------:R-:W-:Y:S01]  /*2a900*/  IMAD.MOV.U32 R218, RZ, RZ, 0x181f ;  /* 0x0000181fffda7424 */ /* 0x000fe200078e00ff */
[----:B------:R-:W-:Y:S02]  /*2a910*/  MOV R3, 0x2a930 ;  /* 0x0002a93000037802 */ /* 0x000fe40000000f00 */
[----:B---34-:R-:W-:Y:S05]  /*2a920*/  CALL.REL.NOINC `($__internal_39_$__cuda_sm70_shflsync_idx_p) ;  /* 0x00000b8000007944 */ /* 0x018fea0003c00000 */
[----:B------:R-:W-:Y:S01]  /*2a930*/  MOV R7, R218 ;  /* 0x000000da00077202 */ /* 0x000fe20000000f00 */
[----:B------:R-:W-:Y:S05]  /*2a940*/  BRA `(.L_x_3190) ;  /* 0xffffa35000007947 */ /* 0x000fea000383ffff */
.L_x_3088:
[----:B------:R-:W-:Y:S01]  /*2a950*/  IMAD.MOV.U32 R217, RZ, RZ, R6 ;  /* 0x000000ffffd97224 */ /* 0x000fe200078e0006 */
[----:B-1----:R-:W-:Y:S01]  /*2a960*/  MOV R2, 0x2 ;  /* 0x0000000200027802 */ /* 0x002fe20000000f00 */
[----:B------:R-:W-:Y:S01]  /*2a970*/  IMAD.MOV.U32 R218, RZ, RZ, 0x181f ;  /* 0x0000181fffda7424 */ /* 0x000fe200078e00ff */
[----:B------:R-:W-:Y:S02]  /*2a980*/  MOV R3, 0x2a9a0 ;  /* 0x0002a9a000037802 */ /* 0x000fe40000000f00 */
[----:B--234-:R-:W-:Y:S05]  /*2a990*/  CALL.REL.NOINC `($__internal_39_$__cuda_sm70_shflsync_idx_p) ;  /* 0x00000b1000007944 */ /* 0x01cfea0003c00000 */
[----:B------:R-:W-:Y:S01]  /*2a9a0*/  MOV R2, R218 ;  /* 0x000000da00027202 */ /* 0x000fe20000000f00 */
[----:B------:R-:W-:Y:S05]  /*2a9b0*/  BRA `(.L_x_3191) ;  /* 0xffffa30000007947 */ /* 0x000fea000383ffff */
.L_x_3089:
        /* <DEDUP_REMOVED lines=13> */
.L_x_3090:
[----:B------:R-:W-:Y:S01]  /*2aa90*/  IMAD.MOV.U32 R217, RZ, RZ, R5 ;  /* 0x000000ffffd97224 */ /* 0x000fe200078e0005 */
[----:B--2---:R-:W-:Y:S01]  /*2aaa0*/  MOV R2, 0x4 ;  /* 0x0000000400027802 */ /* 0x004fe20000000f00 */
[----:B------:R-:W-:Y:S01]  /*2aab0*/  IMAD.MOV.U32 R218, RZ, RZ, 0x181f ;  /* 0x0000181fffda7424 */ /* 0x000fe200078e00ff */
[----:B------:R-:W-:Y:S02]  /*2aac0*/  MOV R3, 0x2aae0 ;  /* 0x0002aae000037802 */ /* 0x000fe40000000f00 */
[----:B-1-34-:R-:W-:Y:S05]  /*2aad0*/  CALL.REL.NOINC `($__internal_39_$__cuda_sm70_shflsync_idx_p) ;  /* 0x000009d000007944 */ /* 0x01afea0003c00000 */
[----:B------:R-:W-:Y:S01]  /*2aae0*/  MOV R7, R218 ;  /* 0x000000da00077202 */ /* 0x000fe20000000f00 */
[----:B------:R-:W-:Y:S05]  /*2aaf0*/  BRA `(.L_x_3193) ;  /* 0xffffa2b000007947 */ /* 0x000fea000383ffff */
.L_x_3091:
[----:B------:R-:W-:Y:S01]  /*2ab00*/  IMAD.MOV.U32 R217, RZ, RZ, R6 ;  /* 0x000000ffffd97224 */ /* 0x000fe200078e0006 */
[----:B--2---:R-:W-:Y:S01]  /*2ab10*/  MOV R2, 0x4 ;  /* 0x0000000400027802 */ /* 0x004fe20000000f00 */
[----:B------:R-:W-:Y:S01]  /*2ab20*/  IMAD.MOV.U32 R218, RZ, RZ, 0x181f ;  /* 0x0000181fffda7424 */ /* 0x000fe200078e00ff */
[----:B------:R-:W-:Y:S02]  /*2ab30*/  MOV R3, 0x2ab50 ;  /* 0x0002ab5000037802 */ /* 0x000fe40000000f00 */
[----:B-1-34-:R-:W-:Y:S05]  /*2ab40*/  CALL.REL.NOINC `($__internal_39_$__cuda_sm70_shflsync_idx_p) ;  /* 0x0000096000007944 */ /* 0x01afea0003c00000 */
[----:B------:R-:W-:Y:S01]  /*2ab50*/  MOV R2, R218 ;  /* 0x000000da00027202 */ /* 0x000fe20000000f00 */
[----:B------:R-:W-:Y:S05]  /*2ab60*/  BRA `(.L_x_3194) ;  /* 0xffffa26000007947 */ /* 0x000fea000383ffff */
.L_x_3092:
        /* <DEDUP_REMOVED lines=13> */
.L_x_3093:
[----:B------:R-:W-:Y:S01]  /*2ac40*/  IMAD.MOV.U32 R217, RZ, RZ, R5 ;  /* 0x000000ffffd97224 */ /* 0x000fe200078e0005 */
[----:B--2---:R-:W-:Y:S01]  /*2ac50*/  MOV R2, 0x6 ;  /* 0x0000000600027802 */ /* 0x004fe20000000f00 */
[----:B------:R-:W-:Y:S01]  /*2ac60*/  IMAD.MOV.U32 R218, RZ, RZ, 0x181f ;  /* 0x0000181fffda7424 */ /* 0x000fe200078e00ff */
[----:B------:R-:W-:Y:S02]  /*2ac70*/  MOV R3, 0x2ac90 ;  /* 0x0002ac9000037802 */ /* 0x000fe40000000f00 */
[----:B-1--4-:R-:W-:Y:S05]  /*2ac80*/  CALL.REL.NOINC `($__internal_39_$__cuda_sm70_shflsync_idx_p) ;  /* 0x0000082000007944 */ /* 0x012fea0003c00000 */
[----:B------:R-:W-:Y:S01]  /*2ac90*/  MOV R7, R218 ;  /* 0x000000da00077202 */ /* 0x000fe20000000f00 */
[----:B------:R-:W-:Y:S05]  /*2aca0*/  BRA `(.L_x_3196) ;  /* 0xffffa21000007947 */ /* 0x000fea000383ffff */
.L_x_3094:
[----:B------:R-:W-:Y:S01]  /*2acb0*/  IMAD.MOV.U32 R217, RZ, RZ, R6 ;  /* 0x000000ffffd97224 */ /* 0x000fe200078e0006 */
[----:B--2---:R-:W-:Y:S01]  /*2acc0*/  MOV R2, 0x6 ;  /* 0x0000000600027802 */ /* 0x004fe20000000f00 */
[----:B------:R-:W-:Y:S01]  /*2acd0*/  IMAD.MOV.U32 R218, RZ, RZ, 0x181f ;  /* 0x0000181fffda7424 */ /* 0x000fe200078e00ff */
[----:B------:R-:W-:Y:S02]  /*2ace0*/  MOV R3, 0x2ad00 ;  /* 0x0002ad0000037802 */ /* 0x000fe40000000f00 */
[----:B-1-34-:R-:W-:Y:S05]  /*2acf0*/  CALL.REL.NOINC `($__internal_39_$__cuda_sm70_shflsync_idx_p) ;  /* 0x000007b000007944 */ /* 0x01afea0003c00000 */
[----:B------:R-:W-:Y:S01]  /*2ad00*/  MOV R2, R218 ;  /* 0x000000da00027202 */ /* 0x000fe20000000f00 */
[----:B------:R-:W-:Y:S05]  /*2ad10*/  BRA `(.L_x_3197) ;  /* 0xffffa1c000007947 */ /* 0x000fea000383ffff */
.L_x_3095:
        /* <DEDUP_REMOVED lines=13> */
.L_x_3097:
[----:B------:R-:W-:Y:S01]  /*2adf0*/  IMAD.MOV.U32 R217, RZ, RZ, R68 ;  /* 0x000000ffffd97224 */ /* 0x000fe200078e0044 */
[----:B------:R-:W-:Y:S01]  /*2ae00*/  MOV R2, RZ ;  /* 0x000000ff00027202 */ /* 0x000fe20000000f00 */
[----:B------:R-:W-:Y:S01]  /*2ae10*/  IMAD.MOV.U32 R218, RZ, RZ, 0x1f ;  /* 0x0000001fffda7424 */ /* 0x000fe200078e00ff */
[----:B------:R-:W-:Y:S02]  /*2ae20*/  MOV R3, 0x2ae40 ;  /* 0x0002ae4000037802 */ /* 0x000fe40000000f00 */
[----:B------:R-:W-:Y:S05]  /*2ae30*/  CALL.REL.NOINC `($__internal_39_$__cuda_sm70_shflsync_idx_p) ;  /* 0x0000067000007944 */ /* 0x000fea0003c00000 */
[----:B------:R-:W-:Y:S01]  /*2ae40*/  MOV R9, R218 ;  /* 0x000000da00097202 */ /* 0x000fe20000000f00 */
[----:B------:R-:W-:Y:S05]  /*2ae50*/  BRA `(.L_x_3199) ;  /* 0xffffa25000007947 */ /* 0x000fea000383ffff */
.L_x_3098:
[----:B------:R-:W-:Y:S01]  /*2ae60*/  IMAD.MOV.U32 R217, RZ, RZ, R68 ;  /* 0x000000ffffd97224 */ /* 0x000fe200078e0044 */
[----:B------:R-:W-:Y:S01]  /*2ae70*/  MOV R2, 0x1 ;  /* 0x0000000100027802 */ /* 0x000fe20000000f00 */
[----:B------:R-:W-:Y:S01]  /*2ae80*/  IMAD.MOV.U32 R218, RZ, RZ, 0x1f ;  /* 0x0000001fffda7424 */ /* 0x000fe200078e00ff */
[----:B------:R-:W-:Y:S02]  /*2ae90*/  MOV R3, 0x2aeb0 ;  /* 0x0002aeb000037802 */ /* 0x000fe40000000f00 */
[----:B-12---:R-:W-:Y:S05]  /*2aea0*/  CALL.REL.NOINC `($__internal_39_$__cuda_sm70_shflsync_idx_p) ;  /* 0x0000060000007944 */ /* 0x006fea0003c00000 */
[----:B------:R-:W-:Y:S01]  /*2aeb0*/  MOV R8, R218 ;  /* 0x000000da00087202 */ /* 0x000fe20000000f00 */
[----:B------:R-:W-:Y:S05]  /*2aec0*/  BRA `(.L_x_3200) ;  /* 0xffffa20000007947 */ /* 0x000fea000383ffff */
.L_x_3099:
[----:B------:R-:W-:Y:S02]  /*2aed0*/  MOV R2, 0x1 ;  /* 0x0000000100027802 */ /* 0x000fe40000000f00 */
[----:B------:R-:W-:-:S02]  /*2aee0*/  MOV R3, 0x2af00 ;  /* 0x0002af0000037802 */ /* 0x000fc40000000f00 */
[----:B-1234-:R-:W-:Y:S05]  /*2aef0*/  CALL.REL.NOINC `($__internal_40_$__cuda_sm70_shflsync_up_p) ;  /* 0x0000061000007944 */ /* 0x01efea0003c00000 */
[----:B------:R-:W-:Y:S05]  /*2af00*/  BRA `(.L_x_3201) ;  /* 0xffffa2f000007947 */ /* 0x000fea000383ffff */
.L_x_3100:
[----:B------:R-:W-:Y:S02]  /*2af10*/  MOV R2, 0x2 ;  /* 0x0000000200027802 */ /* 0x000fe40000000f00 */
[----:B------:R-:W-:-:S02]  /*2af20*/  MOV R3, 0x2af40 ;  /* 0x0002af4000037802 */ /* 0x000fc40000000f00 */
[----:B--2-4-:R-:W-:Y:S05]  /*2af30*/  CALL.REL.NOINC `($__internal_40_$__cuda_sm70_shflsync_up_p) ;  /* 0x000005d000007944 */ /* 0x014fea0003c00000 */
        /* <DEDUP_REMOVED lines=24> */
.L_x_3104:
[----:B------:R-:W-:Y:S02]  /*2b0c0*/  MOV R2, 0x1 ;  /* 0x0000000100027802 */ /* 0x000fe40000000f00 */
[----:B------:R-:W-:Y:S02]  /*2b0d0*/  MOV R3, 0x2b0f0 ;  /* 0x0002b0f000037802 */ /* 0x000fe40000000f00 */
[----:B------:R-:W-:Y:S05]  /*2b0e0*/  CALL.REL.NOINC `($__internal_40_$__cuda_sm70_shflsync_up_p) ;  /* 0x0000042000007944 */ /* 0x000fea0003c00000 */
[----:B------:R-:W-:Y:S01]  /*2b0f0*/  MOV R2, R4 ;  /* 0x0000000400027202 */ /* 0x000fe20000000f00 */
[----:B------:R-:W-:Y:S05]  /*2b100*/  BRA `(.L_x_3203) ;  /* 0xffffa35000007947 */ /* 0x000fea000383ffff */
.L_x_3105:
        /* <DEDUP_REMOVED lines=27> */
.L_x_3107:
[----:B------:R-:W-:Y:S02]  /*2b2c0*/  SEL R0, RZ, 0x1, P0 ;  /* 0x00000001ff007807 */ /* 0x000fe40000000000 */
[----:B------:R-:W-:Y:S02]  /*2b2d0*/  MOV R2, 0x2b2f0 ;  /* 0x0002b2f000027802 */ /* 0x000fe40000000f00 */
[----:B-1----:R-:W-:Y:S05]  /*2b2e0*/  CALL.REL.NOINC `($__internal_41_$__cuda_sm70_votesync_ballot) ;  /* 0x0000029000007944 */ /* 0x002fea0003c00000 */
[----:B------:R-:W-:Y:S01]  /*2b2f0*/  MOV R5, R0 ;  /* 0x0000000000057202 */ /* 0x000fe20000000f00 */
[----:B------:R-:W-:Y:S05]  /*2b300*/  BRA `(.L_x_3205) ;  /* 0xffffa2e000007947 */ /* 0x000fea000383ffff */
.L_x_3108:
[----:B------:R-:W-:Y:S01]  /*2b310*/  IMAD.MOV.U32 R217, RZ, RZ, R6 ;  /* 0x000000ffffd97224 */ /* 0x000fe200078e0006 */
[----:B--2---:R-:W-:Y:S01]  /*2b320*/  MOV R2, R0 ;  /* 0x0000000000027202 */ /* 0x004fe20000000f00 */
[----:B------:R-:W-:Y:S01]  /*2b330*/  IMAD.MOV.U32 R218, RZ, RZ, 0x1f ;  /* 0x0000001fffda7424 */ /* 0x000fe200078e00ff */
[----:B------:R-:W-:Y:S02]  /*2b340*/  MOV R3, 0x2b360 ;  /* 0x0002b36000037802 */ /* 0x000fe40000000f00 */
[----:B-1----:R-:W-:Y:S05]  /*2b350*/  CALL.REL.NOINC `($__internal_39_$__cuda_sm70_shflsync_idx_p) ;  /* 0x0000015000007944 */ /* 0x002fea0003c00000 */
[----:B------:R-:W-:Y:S01]  /*2b360*/  IMAD.MOV.U32 R6, RZ, RZ, R218 ;  /* 0x000000ffff067224 */ /* 0x000fe200078e00da */
[----:B------:R-:W-:Y:S01]  /*2b370*/  MOV R2, R0 ;  /* 0x0000000000027202 */ /* 0x000fe20000000f00 */
[----:B------:R-:W-:Y:S01]  /*2b380*/  IMAD.MOV.U32 R217, RZ, RZ, R7 ;  /* 0x000000ffffd97224 */ /* 0x000fe200078e0007 */
[----:B------:R-:W-:-:S02]  /*2b390*/  MOV R218, 0x1f ;  /* 0x0000001f00da7802 */ /* 0x000fc40000000f00 */
[----:B------:R-:W-:Y:S02]  /*2b3a0*/  MOV R3, 0x2b3c0 ;  /* 0x0002b3c000037802 */ /* 0x000fe40000000f00 */
[----:B------:R-:W-:Y:S05]  /*2b3b0*/  CALL.REL.NOINC `($__internal_39_$__cuda_sm70_shflsync_idx_p) ;  /* 0x000000f000007944 */ /* 0x000fea0003c00000 */
[----:B------:R-:W-:Y:S01]  /*2b3c0*/  MOV R7, R218 ;  /* 0x000000da00077202 */ /* 0x000fe20000000f00 */
[----:B------:R-:W-:Y:S05]  /*2b3d0*/  BRA `(.L_x_3206) ;  /* 0xffffa28000007947 */ /* 0x000fea000383ffff */
.L_x_3111:
[----:B------:R-:W-:Y:S01]  /*2b3e0*/  IMAD.MOV.U32 R217, RZ, RZ, R4 ;  /* 0x000000ffffd97224 */ /* 0x000fe200078e0004 */
[----:B--2---:R-:W-:Y:S01]  /*2b3f0*/  MOV R2, R0 ;  /* 0x0000000000027202 */ /* 0x004fe20000000f00 */
[----:B------:R-:W-:Y:S01]  /*2b400*/  IMAD.MOV.U32 R218, RZ, RZ, 0x1f ;  /* 0x0000001fffda7424 */ /* 0x000fe200078e00ff */
[----:B------:R-:W-:Y:S02]  /*2b410*/  MOV R3, 0x2b430 ;  /* 0x0002b43000037802 */ /* 0x000fe40000000f00 */
[----:B-1--4-:R-:W-:Y:S05]  /*2b420*/  CALL.REL.NOINC `($__internal_39_$__cuda_sm70_shflsync_idx_p) ;  /* 0x0000008000007944 */ /* 0x012fea0003c00000 */
[----:B------:R-:W-:Y:S01]  /*2b430*/  MOV R10, R218 ;  /* 0x000000da000a7202 */ /* 0x000fe20000000f00 */
[----:B------:R-:W-:Y:S05]  /*2b440*/  BRA `(.L_x_3110) ;  /* 0xffffa27000007947 */ /* 0x000fea000383ffff */
        .weak           $__internal_38_$__cuda_sm70_shflsync_bfly_p
        .type           $__internal_38_$__cuda_sm70_shflsync_bfly_p,@function
        .size           $__internal_38_$__cuda_sm70_shflsync_bfly_p,($__internal_39_$__cuda_sm70_shflsync_idx_p - $__internal_38_$__cuda_sm70_shflsync_bfly_p)
$__internal_38_$__cuda_sm70_shflsync_bfly_p:
[----:B------:R-:W-:Y:S02]  /*2b450*/  MOV R165, 0xffffffff ;  /* 0xffffffff00a57802 */ /* 0x000fe40000000f00 */
[----:B------:R-:W-:Y:S02]  /*2b460*/  MOV R3, 0x1f ;  /* 0x0000001f00037802 */ /* 0x000fe40000000f00 */
[----:B------:R-:W-:Y:S04]  /*2b470*/  WARPSYNC R165 ;  /* 0x000000a500007348 */ /* 0x000fe80003800000 */
[----:B------:R1:W2:Y:S02]  /*2b480*/  SHFL.BFLY PT, R0, R84, R0, R3 ;  /* 0x0c00000054007389 */ /* 0x0002a400000e0003 */
[----:B-1----:R-:W-:-:S04]  /*2b490*/  MOV R3, 0x0 ;  /* 0x0000000000037802 */ /* 0x002fc80000000f00 */
[----:B--2---:R-:W-:Y:S05]  /*2b4a0*/  RET.REL.NODEC R2 `(_ZN7cutlass13device_kernelIN5flash19enable_sm80_to_sm89INS1_16FlashAttnFwdSm80INS1_25CollectiveMainloopFwdSm80ILi4ELi1ELb0EN4cute5tupleIJNS5_1CILi128EEENS7_ILi80EEENS7_ILi64EEEEEELi64ENS_6half_tEfNS_4arch4Sm80ELb0ELb1ELb0ELb1ELb1ELb1ELb1ELb1EEENS1_21CollectiveEpilogueFwdINS6_IJS8_SA_S9_EEENS6_IJNS7_ILi1EEESI_SI_EEESC_SE_Li128ELb1ELb1ELb1ELb0EEENS1_36VarlenDynamicPersistentTileSchedulerILi128ELi80ELi128ELi128ELb1ELb1ELb0ELb1ELb0ELb1EEEEEEEEEvNT_6ParamsE) ;  /* 0xfffd4b5002007950 */ /* 0x004fea0003c3ffff */
        .weak           $__internal_39_$__cuda_sm70_shflsync_idx_p
        .type           $__internal_39_$__cuda_sm70_shflsync_idx_p,@function
        .size           $__internal_39_$__cuda_sm70_shflsync_idx_p,($__internal_40_$__cuda_sm70_shflsync_up_p - $__internal_39_$__cuda_sm70_shflsync_idx_p)
$__internal_39_$__cuda_sm70_shflsync_idx_p:
[----:B------:R-:W-:-:S04]  /*2b4b0*/  MOV R219, 0xffffffff ;  /* 0xffffffff00db7802 */ /* 0x000fc80000000f00 */
[----:B------:R-:W-:Y:S04]  /*2b4c0*/  WARPSYNC R219 ;  /* 0x000000db00007348 */ /* 0x000fe80003800000 */
[----:B------:R1:W2:Y:S02]  /*2b4d0*/  SHFL.IDX PT, R218, R217, R2, R218 ;  /* 0x00000002d9da7389 */ /* 0x0002a400000e00da */
[----:B-1----:R-:W-:Y:S02]  /*2b4e0*/  MOV R2, R3 ;  /* 0x0000000300027202 */ /* 0x002fe40000000f00 */
[----:B------:R-:W-:-:S04]  /*2b4f0*/  MOV R3, 0x0 ;  /* 0x0000000000037802 */ /* 0x000fc80000000f00 */
[----:B--2---:R-:W-:Y:S05]  /*2b500*/  RET.REL.NODEC R2 `(_ZN7cutlass13device_kernelIN5flash19enable_sm80_to_sm89INS1_16FlashAttnFwdSm80INS1_25CollectiveMainloopFwdSm80ILi4ELi1ELb0EN4cute5tupleIJNS5_1CILi128EEENS7_ILi80EEENS7_ILi64EEEEEELi64ENS_6half_tEfNS_4arch4Sm80ELb0ELb1ELb0ELb1ELb1ELb1ELb1ELb1EEENS1_21CollectiveEpilogueFwdINS6_IJS8_SA_S9_EEENS6_IJNS7_ILi1EEESI_SI_EEESC_SE_Li128ELb1ELb1ELb1ELb0EEENS1_36VarlenDynamicPersistentTileSchedulerILi128ELi80ELi128ELi128ELb1ELb1ELb0ELb1ELb0ELb1EEEEEEEEEvNT_6ParamsE) ;  /* 0xfffd4af002007950 */ /* 0x004fea0003c3ffff */
        .weak           $__internal_40_$__cuda_sm70_shflsync_up_p
        .type           $__internal_40_$__cuda_sm70_shflsync_up_p,@function
        .size           $__internal_40_$__cuda_sm70_shflsync_up_p,($__internal_41_$__cuda_sm70_votesync_ballot - $__internal_40_$__cuda_sm70_shflsync_up_p)
$__internal_40_$__cuda_sm70_shflsync_up_p:
[----:B------:R-:W-:Y:S02]  /*2b510*/  IMAD.MOV.U32 R4, RZ, RZ, RZ ;  /* 0x000000ffff047224 */ /* 0x000fe400078e00ff */
[----:B------:R-:W-:-:S04]  /*2b520*/  IMAD.MOV.U32 R11, RZ, RZ, -0x1 ;  /* 0xffffffffff0b7424 */ /* 0x000fc800078e00ff */
[----:B------:R-:W-:Y:S04]  /*2b530*/  WARPSYNC R11 ;  /* 0x0000000b00007348 */ /* 0x000fe80003800000 */
[----:B------:R1:W2:Y:S02]  /*2b540*/  SHFL.UP PT, R4, R0, R2, R4 ;  /* 0x0400000200047389 */ /* 0x0002a400000e0004 */
[----:B-1----:R-:W-:Y:S02]  /*2b550*/  MOV R2, R3 ;  /* 0x0000000300027202 */ /* 0x002fe40000000f00 */
[----:B------:R-:W-:-:S04]  /*2b560*/  MOV R3, 0x0 ;  /* 0x0000000000037802 */ /* 0x000fc80000000f00 */
[----:B--2---:R-:W-:Y:S05]  /*2b570*/  RET.REL.NODEC R2 `(_ZN7cutlass13device_kernelIN5flash19enable_sm80_to_sm89INS1_16FlashAttnFwdSm80INS1_25CollectiveMainloopFwdSm80ILi4ELi1ELb0EN4cute5tupleIJNS5_1CILi128EEENS7_ILi80EEENS7_ILi64EEEEEELi64ENS_6half_tEfNS_4arch4Sm80ELb0ELb1ELb0ELb1ELb1ELb1ELb1ELb1EEENS1_21CollectiveEpilogueFwdINS6_IJS8_SA_S9_EEENS6_IJNS7_ILi1EEESI_SI_EEESC_SE_Li128ELb1ELb1ELb1ELb0EEENS1_36VarlenDynamicPersistentTileSchedulerILi128ELi80ELi128ELi128ELb1ELb1ELb0ELb1ELb0ELb1EEEEEEEEEvNT_6ParamsE) ;  /* 0xfffd4a8002007950 */ /* 0x004fea0003c3ffff */
        .weak           $__internal_41_$__cuda_sm70_votesync_ballot
        .type           $__internal_41_$__cuda_sm70_votesync_ballot,@function
        .size           $__internal_41_$__cuda_sm70_votesync_ballot,(.L_x_3870 - $__internal_41_$__cuda_sm70_votesync_ballot)
$__internal_41_$__cuda_sm70_votesync_ballot:
[----:B------:R-:W-:Y:S01]  /*2b580*/  ISETP.NE.U32.AND P0, PT, R0, 0x1, PT ;  /* 0x000000010000780c */ /* 0x000fe20003f05070 */
[----:B------:R-:W-:-:S04]  /*2b590*/  IMAD.MOV.U32 R3, RZ, RZ, -0x1 ;  /* 0xffffffffff037424 */ /* 0x000fc800078e00ff */
[----:B------:R-:W-:Y:S08]  /*2b5a0*/  WARPSYNC R3 ;  /* 0x0000000300007348 */ /* 0x000ff00003800000 */
[----:B------:R-:W-:-:S04]  /*2b5b0*/  VOTE.ANY R0, PT, !P0 ;  /* 0x0000000000007806 */ /* 0x000fc800040e0100 */
[----:B------:R-:W-:Y:S01]  /*2b5c0*/  LOP3.LUT R0, R0, R3, RZ, 0xc0, !PT ;  /* 0x0000000300007212 */ /* 0x000fe200078ec0ff */
[----:B------:R-:W-:-:S04]  /*2b5d0*/  IMAD.MOV.U32 R3, RZ, RZ, 0x0 ;  /* 0x00000000ff037424 */ /* 0x000fc800078e00ff */
[----:B------:R-:W-:Y:S05]  /*2b5e0*/  RET.REL.NODEC R2 `(_ZN7cutlass13device_kernelIN5flash19enable_sm80_to_sm89INS1_16FlashAttnFwdSm80INS1_25CollectiveMainloopFwdSm80ILi4ELi1ELb0EN4cute5tupleIJNS5_1CILi128EEENS7_ILi80EEENS7_ILi64EEEEEELi64ENS_6half_tEfNS_4arch4Sm80ELb0ELb1ELb0ELb1ELb1ELb1ELb1ELb1EEENS1_21CollectiveEpilogueFwdINS6_IJS8_SA_S9_EEENS6_IJNS7_ILi1EEESI_SI_EEESC_SE_Li128ELb1ELb1ELb1ELb0EEENS1_36VarlenDynamicPersistentTileSchedulerILi128ELi80ELi128ELi128ELb1ELb1ELb0ELb1ELb0ELb1EEEEEEEEEvNT_6ParamsE) ;  /* 0xfffd4a1002007950 */ /* 0x000fea0003c3ffff */
.L_x_3207:
        /* <DEDUP_REMOVED lines=9> */
.L_x_3870:


//--------------------- .text._ZN7cutlass13device_kernelIN5flash19enable_sm80_to_sm89INS1_16FlashAttnFwdSm80INS1_25CollectiveMainloopFwdSm80ILi4ELi1ELb0EN4cute5tupleIJNS5_1CILi128EEENS7_ILi112EEENS7_ILi64EEEEEELi64ENS_6half_tEfNS_4arch4Sm80ELb1ELb0ELb0ELb0ELb1ELb0ELb1ELb1EEENS1_21CollectiveEpilogueFwdINS6_IJS8_SA_S9_EEENS6_IJNS7_ILi1EEESI_SI_EEESC_SE_Li128ELb0ELb1ELb1ELb0EEENS1_30DynamicPersistentTileSchedulerILi128ELi128ELb1ELb1ELb0EEEEEEEEEvNT_6ParamsE --------------------------
	.section	.text._ZN7cutlass13device_kernelIN5flash19enable_sm80_to_sm89INS1_16FlashAttnFwdSm80INS1_25CollectiveMainloopFwdSm80ILi4ELi1ELb0EN4cute5tupleIJNS5_1CILi128EEENS7_ILi112EEENS7_ILi64EEEEEELi64ENS_6half_tEfNS_4arch4Sm80ELb1ELb0ELb0ELb0ELb1ELb0ELb1ELb1EEENS1_21CollectiveEpilogueFwdINS6_IJS8_SA_S9_EEENS6_IJNS7_ILi1EEESI_SI_EEESC_SE_Li128ELb0ELb1ELb1ELb0EEENS1_30DynamicPersistentTileSchedulerILi128ELi128ELb1ELb1ELb0EEEEEEEEEvNT_6ParamsE,"ax",@progbits
	.sectioninfo	@"SHI_REGISTERS=255"
	.align	128
.text._ZN7cutlass13device_kernelIN5flash19enable_sm80_to_sm89INS1_16FlashAttnFwdSm80INS1_25CollectiveMainloopFwdSm80ILi4ELi1ELb0EN4cute5tupleIJNS5_1CILi128EEENS7_ILi112EEENS7_ILi64EEEEEELi64ENS_6half_tEfNS_4arch4Sm80ELb1ELb0ELb0ELb0ELb1ELb0ELb1ELb1EEENS1_21CollectiveEpilogueFwdINS6_IJS8_SA_S9_EEENS6_IJNS7_ILi1EEESI_SI_EEESC_SE_Li128ELb0ELb1ELb1ELb0EEENS1_30DynamicPersistentTileSchedulerILi128ELi128ELb1ELb1ELb0EEEEEEEEEvNT_6ParamsE:
        .type           _ZN7cutlass13device_kernelIN5flash19enable_sm80_to_sm89INS1_16FlashAttnFwdSm80INS1_25CollectiveMainloopFwdSm80ILi4ELi1ELb0EN4cute5tupleIJNS5_1CILi128EEENS7_ILi112EEENS7_ILi64EEEEEELi64ENS_6half_tEfNS_4arch4Sm80ELb1ELb0ELb0ELb0ELb1ELb0ELb1ELb1EEENS1_21CollectiveEpilogueFwdINS6_IJS8_SA_S9_EEENS6_IJNS7_ILi1EEESI_SI_EEESC_SE_Li128ELb0ELb1ELb1ELb0EEENS1_30DynamicPersistentTileSchedulerILi128ELi128ELb1ELb1ELb0EEEEEEEEEvNT_6ParamsE,@function
        .size           _ZN7cutlass13device_kernelIN5flash19enable_sm80_to_sm89INS1_16FlashAttnFwdSm80INS1_25CollectiveMainloopFwdSm80ILi4ELi1ELb0EN4cute5tupleIJNS5_1CILi128EEENS7_ILi112EEENS7_ILi64EEEEEELi64ENS_6half_tEfNS_4arch4Sm80ELb1ELb0ELb0ELb0ELb1ELb0ELb1ELb1EEENS1_21CollectiveEpilogueFwdINS6_IJS8_SA_S9_EEENS6_IJNS7_ILi1EEESI_SI_EEESC_SE_Li128ELb0ELb1ELb1ELb0EEENS1_30DynamicPersistentTileSchedulerILi128ELi128ELb1ELb1ELb0EEEEEEEEEvNT_6ParamsE,(.L_x_3875 - _ZN7cutlass13device_kernelIN5flash19enable_sm80_to_sm89INS1_16FlashAttnFwdSm80INS1_25CollectiveMainloopFwdSm80ILi4ELi1ELb0EN4cute5tupleIJNS5_1CILi128EEENS7_ILi112EEENS7_ILi64EEEEEELi64ENS_6half_tEfNS_4arch4Sm80ELb1ELb0ELb0ELb0ELb1ELb0ELb1ELb1EEENS1_21CollectiveEpilogueFwdINS6_IJS8_SA_S9_EEENS6_IJNS7_ILi1EEESI_SI_EEESC_SE_Li128ELb0ELb1ELb1ELb0EEENS1_30DynamicPersistentTileSchedulerILi128ELi128ELb1ELb1ELb0EEEEEEEEEvNT_6ParamsE)
        .other          _ZN7cutlass13device_kernelIN5flash19enable_sm80_to_sm89INS1_16FlashAttnFwdSm80INS1_25CollectiveMainloopFwdSm80ILi4ELi1ELb0EN4cute5tupleIJNS5_1CILi128EEENS7_ILi112EEENS7_ILi64EEEEEELi64ENS_6half_tEfNS_4arch4Sm80ELb1ELb0ELb0ELb0ELb1ELb0ELb1ELb1EEENS1_21CollectiveEpilogueFwdINS6_IJS8_SA_S9_EEENS6_IJNS7_ILi1EEESI_SI_EEESC_SE_Li128ELb0ELb1ELb1ELb0EEENS1_30DynamicPersistentTileSchedulerILi128ELi128ELb1ELb1ELb0EEEEEEEEEvNT_6ParamsE,@"STO_CUDA_ENTRY STV_DEFAULT"
_ZN7cutlass13device_kernelIN5flash19enable_sm80_to_sm89INS1_16FlashAttnFwdSm80INS1_25CollectiveMainloopFwdSm80ILi4ELi1ELb0EN4cute5tupleIJNS5_1CILi128EEENS7_ILi112EEENS7_ILi64EEEEEELi64ENS_6half_tEfNS_4arch4Sm80ELb1ELb0ELb0ELb0ELb1ELb0ELb1ELb1EEENS1_21CollectiveEpilogueFwdINS6_IJS8_SA_S9_EEENS6_IJNS7_ILi1EEESI_SI_EEESC_SE_Li128ELb0ELb1ELb1ELb0EEENS1_30DynamicPersistentTileSchedulerILi128ELi128ELb1ELb1ELb0EEEEEEEEEvNT_6ParamsE:
        /* <DEDUP_REMOVED lines=14> */
[----:B------:R-:W-:Y:S01]  /*00e0*/  ULDC.64 UR8, c[0x0][0x118] ;  /* 0x0000460000087ab9 */ /* 0x000fe20000000a00 */
[----:B------:R-:W-:Y:S01]  /*00f0*/  IMAD.MOV.U32 R228, RZ, RZ, 0x20 ;  /* 0x00000020ffe47424 */ /* 0x000fe200078e00ff */
[CC--:B------:R-:W-:Y:S02]  /*0100*/  LEA.HI R13, R15.reuse, R20.reuse, RZ, 0x3 ;  /* 0x000000140f0d7211 */ /* 0x0c0fe400078f18ff */
[CC--:B------:R-:W-:Y:S02]  /*0110*/  LEA.HI R0, R15.reuse, R20.reuse, RZ, 0x2 ;  /* 0x000000140f007211 */ /* 0x0c0fe400078f10ff */
[----:B------:R-:W-:Y:S02]  /*0120*/  LEA.HI R5, R15, R20, RZ, 0x4 ;  /* 0x000000140f057211 */ /* 0x000fe400078f20ff */
[----:B------:R-:W-:-:S02]  /*0130*/  SHF.R.S32.HI R19, RZ, 0x3, R13 ;  /* 0x00000003ff137819 */ /* 0x000fc4000001140d */
[----:B------:R-:W-:Y:S02]  /*0140*/  LOP3.LUT R3, R13, 0xfffffff8, RZ, 0xc0, !PT ;  /* 0xfffffff80d037812 */ /* 0x000fe400078ec0ff */
[----:B------:R-:W-:Y:S01]  /*0150*/  LOP3.LUT R2, R0, 0xfffffffc, RZ, 0xc0, !PT ;  /* 0xfffffffc00027812 */ /* 0x000fe200078ec0ff */
[----:B------:R-:W-:Y:S01]  /*0160*/  IMAD.SHL.U32 R6, R19, 0x40, RZ ;  /* 0x0000004013067824 */ /* 0x000fe200078e00ff */
[C---:B------:R-:W-:Y:S01]  /*0170*/  LOP3.LUT R0, R5.reuse, 0xfffffff0, RZ, 0xc0, !PT ;  /* 0xfffffff005007812 */ /* 0x040fe200078ec0ff */
[C---:B------:R-:W-:Y:S01]  /*0180*/  IMAD.IADD R9, R20.reuse, 0x1, -R3 ;  /* 0x0000000114097824 */ /* 0x040fe200078e0a03 */
[----:B------:R-:W-:Y:S01]  /*0190*/  SHF.R.S32.HI R4, RZ, 0x4, R5 ;  /* 0x00000004ff047819 */ /* 0x000fe20000011405 */
[----:B------:R-:W-:Y:S01]  /*01a0*/  IMAD.IADD R2, R20, 0x1, -R2 ;  /* 0x0000000114027824 */ /* 0x000fe200078e0a02 */
[----:B------:R-:W-:Y:S01]  /*01b0*/  LOP3.LUT R3, R6, 0x1c0, RZ, 0xc0, !PT ;  /* 0x000001c006037812 */ /* 0x000fe200078ec0ff */
[----:B------:R-:W-:Y:S01]  /*01c0*/  IMAD.IADD R0, R20, 0x1, -R0 ;  /* 0x0000000114007824 */ /* 0x000fe200078e0a00 */
[----:B------:R-:W-:Y:S01]  /*01d0*/  LEA.HI R5, R5, R4, RZ, 0x1 ;  /* 0x0000000405057211 */ /* 0x000fe200078f08ff */
[----:B------:R-:W-:Y:S01]  /*01e0*/  IMAD.SHL.U32 R243, R9, 0x8, RZ ;  /* 0x0000000809f37824 */ /* 0x000fe200078e00ff */
[----:B------:R-:W-:-:S02]  /*01f0*/  LEA.HI R8, R2, R2, RZ, 0x1 ;  /* 0x0000000202087211 */ /* 0x000fc400078f08ff */
[----:B------:R-:W-:Y:S02]  /*0200*/  SHF.R.S32.HI R11, RZ, 0x1f, R0 ;  /* 0x0000001fff0b7819 */ /* 0x000fe40000011400 */
[----:B------:R-:W-:Y:S02]  /*0210*/  LOP3.LUT R6, R3, 0x38, R243, 0xf8, !PT ;  /* 0x0000003803067812 */ /* 0x000fe400078ef8f3 */
[----:B------:R-:W-:Y:S02]  /*0220*/  LOP3.LUT R7, R5, 0xfffffffe, RZ, 0xc0, !PT ;  /* 0xfffffffe05077812 */ /* 0x000fe400078ec0ff */
[----:B------:R-:W-:Y:S02]  /*0230*/  SHF.R.U32.HI R3, RZ, 0x3, R3 ;  /* 0x00000003ff037819 */ /* 0x000fe40000011603 */
[----:B------:R-:W-:Y:S01]  /*0240*/  LEA.HI R11, R11, R0, RZ, 0x3 ;  /* 0x000000000b0b7211 */ /* 0x000fe200078f18ff */
[----:B------:R-:W-:Y:S01]  /*0250*/  IMAD.IADD R12, R4, 0x1, -R7 ;  /* 0x00000001040c7824 */ /* 0x000fe200078e0a07 */
[----:B------:R-:W-:-:S02]  /*0260*/  LOP3.LUT R5, R8, 0x1ffffffe, RZ, 0xc0, !PT ;  /* 0x1ffffffe08057812 */ /* 0x000fc400078ec0ff */
[----:B------:R-:W-:Y:S02]  /*0270*/  LOP3.LUT R10, R6, R3, RZ, 0x3c, !PT ;  /* 0x00000003060a7212 */ /* 0x000fe400078e3cff */
[----:B------:R-:W-:Y:S01]  /*0280*/  LOP3.LUT R3, R11, 0xfffffff8, RZ, 0xc0, !PT ;  /* 0xfffffff80b037812 */ /* 0x000fe200078ec0ff */
[----:B------:R-:W-:Y:S01]  /*0290*/  IMAD.IADD R14, R2, 0x1, -R5 ;  /* 0x00000001020e7824 */ /* 0x000fe200078e0a05 */
[-C--:B------:R-:W-:Y:S01]  /*02a0*/  LEA.HI R5, R15, R20.reuse, RZ, 0x5 ;  /* 0x000000140f057211 */ /* 0x080fe200078f28ff */
[----:B------:R-:W-:Y:S02]  /*02b0*/  IMAD.SHL.U32 R2, R9, 0x40, RZ ;  /* 0x0000004009027824 */ /* 0x000fe400078e00ff */
[----:B------:R-:W-:Y:S01]  /*02c0*/  IMAD.IADD R7, R0, 0x1, -R3 ;  /* 0x0000000100077824 */ /* 0x000fe200078e0a03 */
[----:B------:R-:W-:Y:S02]  /*02d0*/  LEA.HI R3, R15, R20, RZ, 0x6 ;  /* 0x000000140f037211 */ /* 0x000fe400078f30ff */
[----:B------:R-:W-:-:S02]  /*02e0*/  LOP3.LUT R0, R2, 0x1c0, RZ, 0xc0, !PT ;  /* 0x000001c002007812 */ /* 0x000fc400078ec0ff */
[--C-:B------:R-:W-:Y:S01]  /*02f0*/  SHF.R.S32.HI R231, RZ, 0x5, R5.reuse ;  /* 0x00000005ffe77819 */ /* 0x100fe20000011405 */
[----:B------:R-:W-:Y:S01]  /*0300*/  IMAD.SHL.U32 R3, R3, 0x8, RZ ;  /* 0x0000000803037824 */ /* 0x000fe200078e00ff */
[----:B------:R-:W-:Y:S02]  /*0310*/  SHF.R.S32.HI R2, RZ, 0x1f, R5 ;  /* 0x0000001fff027819 */ /* 0x000fe40000011405 */
[----:B------:R-:W-:Y:S02]  /*0320*/  LOP3.LUT R6, R0, 0x8, R13, 0xf8, !PT ;  /* 0x0000000800067812 */ /* 0x000fe400078ef80d */
[----:B------:R-:W-:Y:S02]  /*0330*/  SHF.R.U32.HI R4, RZ, 0x3, R0 ;  /* 0x00000003ff047819 */ /* 0x000fe40000011600 */
[----:B------:R-:W-:Y:S01]  /*0340*/  LEA.HI R0, R2, R231, RZ, 0x2 ;  /* 0x000000e702007211 */ /* 0x000fe200078f10ff */
[----:B------:R-:W-:Y:S01]  /*0350*/  IMAD.SHL.U32 R2, R12, 0x8, RZ ;  /* 0x000000080c027824 */ /* 0x000fe200078e00ff */
[----:B------:R-:W-:Y:S01]  /*0360*/  LOP3.LUT R10, R10, 0x7ffffe00, R3, 0xf8, !PT ;  /* 0x7ffffe000a0a7812 */ /* 0x000fe200078ef803 */
[----:B------:R-:W-:Y:S01]  /*0370*/  IMAD.SHL.U32 R3, R7, 0x40, RZ ;  /* 0x0000004007037824 */ /* 0x000fe200078e00ff */
[----:B------:R-:W-:-:S02]  /*0380*/  LOP3.LUT R0, R0, 0xffffffc, RZ, 0xc0, !PT ;  /* 0x0ffffffc00007812 */ /* 0x000fc400078ec0ff */
[----:B------:R-:W-:Y:S01]  /*0390*/  LOP3.LUT R5, R5, 0xffffffe0, RZ, 0xc0, !PT ;  /* 0xffffffe005057812 */ /* 0x000fe200078ec0ff */
[----:B------:R-:W-:Y:S01]  /*03a0*/  IMAD.SHL.U32 R242, R10, 0x2, RZ ;  /* 0x000000020af27824 */ /* 0x000fe200078e00ff */
[----:B------:R-:W-:Y:S01]  /*03b0*/  LOP3.LUT R13, R6, R4, RZ, 0x3c, !PT ;  /* 0x00000004060d7212 */ /* 0x000fe200078e3cff */
[----:B------:R-:W-:Y:S01]  /*03c0*/  IMAD.SHL.U32 R4, R8, 0x20, RZ ;  /* 0x0000002008047824 */ /* 0x000fe200078e00ff */
[----:B------:R-:W-:Y:S01]  /*03d0*/  LOP3.LUT P3, RZ, R7, 0x2, RZ, 0xc0, !PT ;  /* 0x0000000207ff7812 */ /* 0x000fe2000786c0ff */
[----:B------:R-:W-:Y:S01]  /*03e0*/  IMAD.IADD R8, R231, 0x1, -R0 ;  /* 0x00000001e7087824 */ /* 0x000fe200078e0a00 */
[----:B------:R-:W-:Y:S01]  /*03f0*/  LOP3.LUT R0, R3, 0x1c0, RZ, 0xc0, !PT ;  /* 0x000001c003007812 */ /* 0x000fe200078ec0ff */
[----:B------:R-:W-:Y:S01]  /*0400*/  IMAD.SHL.U32 R3, R11, 0x40, RZ ;  /* 0x000000400b037824 */ /* 0x000fe200078e00ff */
[----:B------:R-:W-:Y:S01]  /*0410*/  LOP3.LUT R4, R4, 0xffffffc0, RZ, 0xc0, !PT ;  /* 0xffffffc004047812 */ /* 0x000fe200078ec0ff */
[----:B------:R-:W-:Y:S01]  /*0420*/  IMAD.IADD R18, R20, 0x1, -R5 ;  /* 0x0000000114127824 */ /* 0x000fe200078e0a05 */
[----:B------:R-:W-:-:S02]  /*0430*/  LOP3.LUT R2, R0, 0x8, R2, 0xf8, !PT ;  /* 0x0000000800027812 */ /* 0x000fc400078ef802 */
[----:B------:R-:W-:Y:S01]  /*0440*/  SHF.R.U32.HI R0, RZ, 0x3, R0 ;  /* 0x00000003ff007819 */ /* 0x000fe20000011600 */
[----:B------:R-:W-:Y:S01]  /*0450*/  IMAD R4, R14, 0x8, R4 ;  /* 0x000000080e047824 */ /* 0x000fe200078e0204 */
[----:B------:R-:W-:Y:S02]  /*0460*/  LOP3.LUT R3, R3, 0xfffffe00, RZ, 0xc0, !PT ;  /* 0xfffffe0003037812 */ /* 0x000fe400078ec0ff */
[----:B------:R-:W-:Y:S02]  /*0470*/  SHF.R.S32.HI R6, RZ, 0x1f, R18 ;  /* 0x0000001fff067819 */ /* 0x000fe40000011412 */
[----:B------:R-:W-:Y:S01]  /*0480*/  LOP3.LUT R225, R2, R0, RZ, 0x3c, !PT ;  /* 0x0000000002e17212 */ /* 0x000fe200078e3cff */
[----:B------:R-:W-:Y:S01]  /*0490*/  IMAD R231, R231, 0x400, R3 ;  /* 0x00000400e7e77824 */ /* 0x000fe200078e0203 */
[----:B------:R-:W-:Y:S01]  /*04a0*/  LEA.HI R6, R6, R18, RZ, 0x2 ;  /* 0x0000001206067211 */ /* 0x000fe200078f10ff */
[----:B------:R-:W-:Y:S01]  /*04b0*/  IMAD R0, R12, 0x200, R13 ;  /* 0x000002000c007824 */ /* 0x000fe200078e020d */
[----:B------:R-:W-:Y:S01]  /*04c0*/  LOP3.LUT P0, RZ, R7, 0x4, RZ, 0xc0, !PT ;  /* 0x0000000407ff7812 */ /* 0x000fe2000780c0ff */
[----:B------:R-:W-:Y:S01]  /*04d0*/  IMAD.IADD R231, R231, 0x1, R225 ;  /* 0x00000001e7e77824 */ /* 0x000fe200078e02e1 */
[----:B------:R-:W-:-:S02]  /*04e0*/  SHF.R.S32.HI R5, RZ, 0x2, R6 ;  /* 0x00000002ff057819 */ /* 0x000fc40000011406 */
[----:B------:R-:W-:Y:S02]  /*04f0*/  LOP3.LUT R225, R225, R3, RZ, 0xfc, !PT ;  /* 0x00000003e1e17212 */ /* 0x000fe400078efcff */
[----:B------:R-:W-:Y:S01]  /*0500*/  LOP3.LUT R2, R6, 0x7ffffffc, RZ, 0xc0, !PT ;  /* 0x7ffffffc06027812 */ /* 0x000fe200078ec0ff */
[----:B------:R-:W-:Y:S01]  /*0510*/  IMAD R17, R8, 0x10, R5 ;  /* 0x0000001008117824 */ /* 0x000fe200078e0205 */
[----:B------:R-:W-:Y:S02]  /*0520*/  LEA.HI R3, R15, R20, RZ, 0x7 ;  /* 0x000000140f037211 */ /* 0x000fe400078f38ff */
[----:B------:R-:W-:Y:S01]  /*0530*/  LEA R224, R0, 0x3900, 0x1 ;  /* 0x0000390000e07811 */ /* 0x000fe200078e08ff */
[----:B------:R-:W-:Y:S01]  /*0540*/  IMAD.IADD R2, R18, 0x1, -R2 ;  /* 0x0000000112027824 */ /* 0x000fe200078e0a02 */
[----:B------:R-:W-:Y:S01]  /*0550*/  SHF.R.S32.HI R5, RZ, 0x7, R3 ;  /* 0x00000007ff057819 */ /* 0x000fe20000011403 */
[----:B------:R-:W-:Y:S01]  /*0560*/  IMAD R3, R9, 0x10, R19 ;  /* 0x0000001009037824 */ /* 0x000fe200078e0213 */
[----:B------:R-:W-:Y:S01]  /*0570*/  STL [R1+0x9c], R17 ;  /* 0x00009c1101007387 */ /* 0x000fe20000100800 */
[----:B------:R-:W-:Y:S01]  /*0580*/  IMAD.SHL.U32 R8, R2, 0x2, RZ ;  /* 0x0000000202087824 */ /* 0x000fe200078e00ff */
[----:B------:R-:W-:-:S02]  /*0590*/  SHF.R.S32.HI R5, RZ, 0x1f, R243 ;  /* 0x0000001fff057819 */ /* 0x000fc400000114f3 */
[----:B------:R-:W-:Y:S01]  /*05a0*/  STL [R1+0x74], R16 ;  /* 0x0000741001007387 */ /* 0x000fe20000100800 */
[----:B------:R-:W-:Y:S02]  /*05b0*/  R2P PR, R9, 0x6 ;  /* 0x0000000609007804 */ /* 0x000fe40000000000 */
[----:B------:R-:W-:Y:S01]  /*05c0*/  SHF.R.S32.HI R0, RZ, 0x1f, R8 ;  /* 0x0000001fff007819 */ /* 0x000fe20000011408 */
[----:B------:R1:W-:Y:S01]  /*05d0*/  STL [R1+0x14], R3 ;  /* 0x0000140301007387 */ /* 0x0003e20000100800 */
[C---:B------:R-:W-:Y:S02]  /*05e0*/  IADD3 R7, R8.reuse, 0x8, RZ ;  /* 0x0000000808077810 */ /* 0x040fe40007ffe0ff */
[C---:B------:R-:W-:Y:S02]  /*05f0*/  IADD3 R6, R8.reuse, 0x10, RZ ;  /* 0x0000001008067810 */ /* 0x040fe40007ffe0ff */
[C---:B------:R-:W-:Y:S02]  /*0600*/  IADD3 R5, R8.reuse, 0x18, RZ ;  /* 0x0000001808057810 */ /* 0x040fe40007ffe0ff */
[----:B------:R-:W-:-:S02]  /*0610*/  IADD3 R2, R8, 0x30, RZ ;  /* 0x0000003008027810 */ /* 0x000fc40007ffe0ff */
[C---:B------:R-:W-:Y:S02]  /*0620*/  SEL R227, R226.reuse, 0xffffffc0, !P2 ;  /* 0xffffffc0e2e37807 */ /* 0x040fe40005000000 */
[----:B------:R-:W-:Y:S02]  /*0630*/  SEL R226, R226, 0xffffffc0, !P0 ;  /* 0xffffffc0e2e27807 */ /* 0x000fe40004000000 */
[----:B------:R-:W-:Y:S01]  /*0640*/  LEA R231, R231, 0x7100, 0x1 ;  /* 0x00007100e7e77811 */ /* 0x000fe200078e08ff */
[----:B------:R-:W-:Y:S01]  /*0650*/  IMAD.IADD R230, R224, 0x1, R227 ;  /* 0x00000001e0e67824 */ /* 0x000fe200078e02e3 */
[----:B------:R-:W-:Y:S02]  /*0660*/  LEA R225, R225, 0x100, 0x1 ;  /* 0x00000100e1e17811 */ /* 0x000fe400078e08ff */
[----:B------:R-:W-:Y:S01]  /*0670*/  SEL R228, R228, 0xffffffe0, !P3 ;  /* 0xffffffe0e4e47807 */ /* 0x000fe20005800000 */
[C---:B------:R-:W-:Y:S01]  /*0680*/  IMAD.IADD R232, R231.reuse, 0x1, R226 ;  /* 0x00000001e7e87824 */ /* 0x040fe200078e02e2 */
[----:B------:R-:W-:Y:S01]  /*0690*/  IADD3 R235, R224, 0x20, RZ ;  /* 0x00000020e0eb7810 */ /* 0x000fe20007ffe0ff */
[----:B------:R-:W-:Y:S01]  /*06a0*/  IMAD.IADD R226, R226, 0x1, R225 ;  /* 0x00000001e2e27824 */ /* 0x000fe200078e02e1 */
[----:B------:R-:W-:Y:S01]  /*06b0*/  @P1 IADD3 R235, R224, -0x20, RZ ;  /* 0xffffffe0e0eb1810 */ /* 0x000fe20007ffe0ff */
[----:B------:R-:W-:-:S02]  /*06c0*/  IMAD.IADD R234, R231, 0x1, R228 ;  /* 0x00000001e7ea7824 */ /* 0x000fc400078e02e4 */
[----:B------:R-:W-:Y:S01]  /*06d0*/  IMAD.IADD R229, R228, 0x1, R225 ;  /* 0x00000001e4e57824 */ /* 0x000fe200078e02e1 */
[----:B------:R-:W-:Y:S01]  /*06e0*/  IADD3 R241, R235, 0x800, RZ ;  /* 0x00000800ebf17810 */ /* 0x000fe20007ffe0ff */
[----:B-1----:R-:W-:Y:S01]  /*06f0*/  IMAD.IADD R3, R17, 0x1, R4 ;  /* 0x0000000111037824 */ /* 0x002fe200078e0204 */
[----:B------:R-:W-:Y:S01]  /*0700*/  IADD3 R4, R8, 0x20, RZ ;  /* 0x0000002008047810 */ /* 0x000fe20007ffe0ff */
[C---:B------:R-:W-:Y:S01]  /*0710*/  IMAD.IADD R233, R228.reuse, 0x1, R232 ;  /* 0x00000001e4e97824 */ /* 0x040fe200078e02e8 */
[----:B------:R-:W-:Y:S01]  /*0720*/  IADD3 R240, R235, 0x1000, RZ ;  /* 0x00001000ebf07810 */ /* 0x000fe20007ffe0ff */
[----:B------:R-:W-:Y:S01]  /*0730*/  IMAD.IADD R227, R227, 0x1, R235 ;  /* 0x00000001e3e37824 */ /* 0x000fe200078e02eb */
[----:B------:R1:W-:Y:S01]  /*0740*/  STL [R1+0x98], R3 ;  /* 0x0000980301007387 */ /* 0x0003e20000100800 */
[C---:B------:R-:W-:Y:S01]  /*0750*/  IADD3 R239, R235.reuse, 0x1800, RZ ;  /* 0x00001800ebef7810 */ /* 0x040fe20007ffe0ff */
[----:B------:R-:W-:Y:S01]  /*0760*/  IMAD.IADD R228, R228, 0x1, R226 ;  /* 0x00000001e4e47824 */ /* 0x000fe200078e02e2 */
[C---:B------:R-:W-:Y:S01]  /*0770*/  IADD3 R238, R235.reuse, 0x2000, RZ ;  /* 0x00002000ebee7810 */ /* 0x040fe20007ffe0ff */
[----:B------:R-:W-:Y:S01]  /*0780*/  STL [R1+0x44], R8 ;  /* 0x0000440801007387 */ /* 0x000fe20000100800 */
[----:B------:R-:W-:-:S02]  /*0790*/  IADD3 R237, R235, 0x2800, RZ ;  /* 0x00002800ebed7810 */ /* 0x000fc40007ffe0ff */
[----:B------:R-:W-:Y:S01]  /*07a0*/  IADD3 R236, R235, 0x3000, RZ ;  /* 0x00003000ebec7810 */ /* 0x000fe20007ffe0ff */
[----:B------:R2:W-:Y:S04]  /*07b0*/  STL [R1+0x94], R0 ;  /* 0x0000940001007387 */ /* 0x0005e80000100800 */
[----:B------:R3:W-:Y:S04]  /*07c0*/  STL [R1+0x6c], R7 ;  /* 0x00006c0701007387 */ /* 0x0007e80000100800 */
[----:B------:R4:W-:Y:S04]  /*07d0*/  STL [R1+0x68], R6 ;  /* 0x0000680601007387 */ /* 0x0009e80000100800 */
[----:B------:R5:W-:Y:S04]  /*07e0*/  STL [R1+0x64], R5 ;  /* 0x0000640501007387 */ /* 0x000be80000100800 */
[----:B------:R5:W-:Y:S01]  /*07f0*/  STL [R1+0x54], R4 ;  /* 0x0000540401007387 */ /* 0x000be20000100800 */
[----:B-1----:R-:W-:-:S05]  /*0800*/  IADD3 R3, R8, 0x28, RZ ;  /* 0x0000002808037810 */ /* 0x002fca0007ffe0ff */
[----:B------:R1:W-:Y:S01]  /*0810*/  STL [R1+0x60], R3 ;  /* 0x0000600301007387 */ /* 0x0003e20000100800 */
[----:B--2---:R-:W-:-:S03]  /*0820*/  IADD3 R0, R8, 0x38, RZ ;  /* 0x0000003808007810 */ /* 0x004fc60007ffe0ff */
[----:B------:R2:W-:Y:S01]  /*0830*/  STL [R1+0x5c], R2 ;  /* 0x00005c0201007387 */ /* 0x0005e20000100800 */
[----:B---3--:R-:W-:-:S03]  /*0840*/  SHF.R.S32.HI R7, RZ, 0x1f, R7 ;  /* 0x0000001fff077819 */ /* 0x008fc60000011407 */
[----:B------:R3:W-:Y:S01]  /*0850*/  STL [R1+0x58], R0 ;  /* 0x0000580001007387 */ /* 0x0007e20000100800 */
[----:B----4-:R-:W-:-:S03]  /*0860*/  SHF.R.S32.HI R6, RZ, 0x1f, R6 ;  /* 0x0000001fff067819 */ /* 0x010fc60000011406 */
[----:B------:R4:W-:Y:S01]  /*0870*/  STL [R1+0x90], R7 ;  /* 0x0000900701007387 */ /* 0x0009e20000100800 */
[----:B-----5:R-:W-:-:S03]  /*0880*/  SHF.R.S32.HI R5, RZ, 0x1f, R5 ;  /* 0x0000001fff057819 */ /* 0x020fc60000011405 */
[----:B------:R4:W-:Y:S01]  /*0890*/  STL [R1+0x8c], R6 ;  /* 0x00008c0601007387 */ /* 0x0009e20000100800 */
[----:B------:R-:W-:-:S03]  /*08a0*/  SHF.R.S32.HI R4, RZ, 0x1f, R4 ;  /* 0x0000001fff047819 */ /* 0x000fc60000011404 */
[----:B------:R4:W-:Y:S04]  /*08b0*/  STL [R1+0x88], R5 ;  /* 0x0000880501007387 */ /* 0x0009e80000100800 */
[----:B------:R4:W-:Y:S01]  /*08c0*/  STL [R1+0x84], R4 ;  /* 0x0000840401007387 */ /* 0x0009e20000100800 */
[----:B-1----:R-:W-:Y:S02]  /*08d0*/  SHF.R.S32.HI R3, RZ, 0x1f, R3 ;  /* 0x0000001fff037819 */ /* 0x002fe40000011403 */
[----:B--2---:R-:W-:-:S03]  /*08e0*/  SHF.R.S32.HI R2, RZ, 0x1f, R2 ;  /* 0x0000001fff027819 */ /* 0x004fc60000011402 */
[----:B------:R4:W-:Y:S01]  /*08f0*/  STL [R1+0x80], R3 ;  /* 0x0000800301007387 */ /* 0x0009e20000100800 */
[----:B---3--:R-:W-:-:S03]  /*0900*/  SHF.R.S32.HI R0, RZ, 0x1f, R0 ;  /* 0x0000001fff007819 */ /* 0x008fc60000011400 */
[----:B------:R4:W-:Y:S04]  /*0910*/  STL [R1+0x7c], R2 ;  /* 0x00007c0201007387 */ /* 0x0009e80000100800 */
[----:B------:R4:W-:Y:S02]  /*0920*/  STL [R1+0x78], R0 ;  /* 0x0000780001007387 */ /* 0x0009e40000100800 */
.L_x_3285:
[----:B----4-:R-:W2:Y:S01]  /*0930*/  LDL R4, [R1+0x74] ;  /* 0x0000740001047983 */ /* 0x010ea20000100800 */
        /* <DEDUP_REMOVED lines=11> */
[----:B------:R-:W-:-:S04]  /*09f0*/  MOV R0, c[0x0][0x56c] ;  /* 0x00015b0000007a02 */ /* 0x000fc80000000f00 */
[----:B------:R-:W-:Y:S02]  /*0a00*/  ISETP.NE.AND P0, PT, R0, 0x1, PT ;  /* 0x000000010000780c */ /* 0x000fe40003f05270 */
[----:B------:R-:W-:-:S11]  /*0a10*/  MOV R0, R2 ;  /* 0x0000000200007202 */ /* 0x000fd60000000f00 */
[----:B------:R-:W-:-:S05]  /*0a20*/  @P0 IMAD.HI.U32 R4, R2, c[0x0][0x570], RZ ;  /* 0x00015c0002040a27 */ /* 0x000fca00078e00ff */
[----:B------:R-:W-:-:S05]  /*0a30*/  @P0 SHF.R.U32.HI R0, RZ, c[0x0][0x574], R4 ;  /* 0x00015d00ff000a19 */ /* 0x000fca0000011604 */
[----:B------:R-:W-:Y:S01]  /*0a40*/  IMAD R4, R0, c[0x0][0x56c], RZ ;  /* 0x00015b0000047a24 */ /* 0x000fe200078e02ff */
[----:B------:R-:W-:Y:S05]  /*0a50*/  BRA `(.L_x_3210) ;  /* 0x0000006000007947 */ /* 0x000fea0003800000 */
.L_x_3209:
[----:B------:R-:W-:-:S04]  /*0a60*/  MOV R0, c[0x0][0x554] ;  /* 0x0001550000007a02 */ /* 0x000fc80000000f00 */
[----:B------:R-:W-:Y:S02]  /*0a70*/  ISETP.NE.AND P0, PT, R0, 0x1, PT ;  /* 0x000000010000780c */ /* 0x000fe40003f05270 */
[----:B------:R-:W-:-:S11]  /*0a80*/  MOV R0, R2 ;  /* 0x0000000200007202 */ /* 0x000fd60000000f00 */
[----:B------:R-:W-:-:S05]  /*0a90*/  @P0 IMAD.HI.U32 R4, R2, c[0x0][0x558], RZ ;  /* 0x0001560002040a27 */ /* 0x000fca00078e00ff */
[----:B------:R-:W-:-:S05]  /*0aa0*/  @P0 SHF.R.U32.HI R0, RZ, c[0x0][0x55c], R4 ;  /* 0x00015700ff000a19 */ /* 0x000fca0000011604 */
[----:B------:R-:W-:Y:S02]  /*0ab0*/  IMAD R4, R0, c[0x0][0x554], RZ ;  /* 0x0001550000047a24 */ /* 0x000fe400078e02ff */
.L_x_3210:
[----:B------:R-:W-:Y:S05]  /*0ac0*/  BSYNC B0 ;  /* 0x0000000000007941 */ /* 0x000fea0003800000 */
.L_x_3208:
[----:B------:R-:W-:Y:S01]  /*0ad0*/  IMAD.MOV.U32 R5, RZ, RZ, c[0x0][0x548] ;  /* 0x00015200ff057624 */ /* 0x000fe200078e00ff */
[----:B------:R-:W-:Y:S01]  /*0ae0*/  ISETP.NE.U32.AND P0, PT, RZ, c[0x0][0x370], PT ;  /* 0x0000dc00ff007a0c */ /* 0x000fe20003f05070 */
[----:B------:R-:W-:Y:S02]  /*0af0*/  IMAD.IADD R4, R2, 0x1, -R4 ;  /* 0x0000000102047824 */ /* 0x000fe400078e0a04 */
[----:B------:R-:W-:Y:S01]  /*0b00*/  IMAD.MOV.U32 R6, RZ, RZ, RZ ;  /* 0x000000ffff067224 */ /* 0x000fe200078e00ff */
        /* <DEDUP_REMOVED lines=8> */
[----:B------:R-:W-:Y:S01]  /*0b90*/  MOV R14, R0 ;  /* 0x00000000000e7202 */ /* 0x000fe20000000f00 */
[----:B------:R-:W-:Y:S04]  /*0ba0*/  STL [R1+0x48], R11 ;  /* 0x0000480b01007387 */ /* 0x000fe80000100800 */
[----:B------:R1:W2:Y:S01]  /*0bb0*/  @P0 LDG.E R6, [R2.64] ;  /* 0x0000000802060981 */ /* 0x0002a2000c1e1900 */
[----:B------:R-:W-:Y:S01]  /*0bc0*/  MOV R4, c[0x0][0x168] ;  /* 0x00005a0000047a02 */ /* 0x000fe20000000f00 */
[----:B------:R-:W-:Y:S03]  /*0bd0*/  BSSY B0, `(.L_x_3211) ;  /* 0x0000045000007945 */ /* 0x000fe60003800000 */
[----:B------:R-:W-:Y:S01]  /*0be0*/  IADD3 R4, -R4, 0x70, RZ ;  /* 0x0000007004047810 */ /* 0x000fe20007ffe1ff */
[----:B-1----:R-:W-:-:S05]  /*0bf0*/  IMAD.MOV.U32 R2, RZ, RZ, c[0x0][0x53c] ;  /* 0x00014f00ff027624 */ /* 0x002fca00078e00ff */
[----:B------:R-:W-:Y:S02]  /*0c00*/  ISETP.NE.AND P0, PT, R2, 0x1, PT ;  /* 0x000000010200780c */ /* 0x000fe40003f05270 */
[----:B------:R-:W-:-:S11]  /*0c10*/  LOP3.LUT R2, R0, 0x1ffffff, RZ, 0x3c, !PT ;  /* 0x01ffffff00027812 */ /* 0x000fd600078e3cff */
[----:B------:R-:W-:Y:S01]  /*0c20*/  @P0 IMAD.HI.U32 R3, R0, c[0x0][0x540], RZ ;  /* 0x0001500000030a27 */ /* 0x000fe200078e00ff */
[----:B------:R-:W-:-:S03]  /*0c30*/  IADD3 R0, R2, c[0x0][0x53c], RZ ;  /* 0x00014f0002007a10 */ /* 0x000fc60007ffe0ff */
[----:B------:R-:W-:Y:S01]  /*0c40*/  IMAD.MOV.U32 R2, RZ, RZ, c[0x0][0x2c4] ;  /* 0x0000b100ff027624 */ /* 0x000fe200078e00ff */
[----:B------:R-:W-:Y:S01]  /*0c50*/  @P0 SHF.R.U32.HI R14, RZ, c[0x0][0x544], R3 ;  /* 0x00015100ff0e0a19 */ /* 0x000fe20000011603 */
[----:B------:R-:W-:-:S03]  /*0c60*/  IMAD.MOV.U32 R3, RZ, RZ, c[0x0][0x2ac] ;  /* 0x0000ab00ff037624 */ /* 0x000fc600078e00ff */
[----:B------:R-:W-:Y:S01]  /*0c70*/  ISETP.NE.AND P2, PT, R2, 0x1, PT ;  /* 0x000000010200780c */ /* 0x000fe20003f45270 */
[----:B------:R-:W-:Y:S01]  /*0c80*/  IMAD R0, R14, c[0x0][0x53c], R0 ;  /* 0x00014f000e007a24 */ /* 0x000fe200078e0200 */
[----:B------:R-:W-:Y:S01]  /*0c90*/  STL [R1+0x50], R14 ;  /* 0x0000500e01007387 */ /* 0x000fe20000100800 */
[C---:B------:R-:W-:Y:S02]  /*0ca0*/  IMAD R5, R3.reuse, c[0x0][0x1d0], RZ ;  /* 0x0000740003057a24 */ /* 0x040fe400078e02ff */
[----:B------:R-:W-:Y:S02]  /*0cb0*/  IMAD.SHL.U32 R13, R0, 0x80, RZ ;  /* 0x00000080000d7824 */ /* 0x000fe400078e00ff */
[----:B------:R-:W-:Y:S01]  /*0cc0*/  IMAD R3, R3, c[0x0][0x1d0], R4 ;  /* 0x0000740003037a24 */ /* 0x000fe200078e0204 */
[----:B------:R-:W-:Y:S02]  /*0cd0*/  IADD3 R5, R5, 0x6f, RZ ;  /* 0x0000006f05057810 */ /* 0x000fe40007ffe0ff */
[----:B------:R-:W-:Y:S01]  /*0ce0*/  IADD3 R0, R13, 0x7f, RZ ;  /* 0x0000007f0d007810 */ /* 0x000fe20007ffe0ff */
[----:B------:R-:W-:Y:S01]  /*0cf0*/  STL [R1+0x70], R13 ;  /* 0x0000700d01007387 */ /* 0x000fe20000100800 */
[----:B------:R-:W-:-:S03]  /*0d00*/  MOV R4, RZ ;  /* 0x000000ff00047202 */ /* 0x000fc60000000f00 */
[----:B------:R-:W-:-:S04]  /*0d10*/  @P2 IMAD.HI.U32 R2, R0, c[0x0][0x2c8], RZ ;  /* 0x0000b20000022a27 */ /* 0x000fc800078e00ff */
[----:B------:R-:W-:Y:S01]  /*0d20*/  IMAD.HI R4, R5, -0x6db6db6d, R4 ;  /* 0x9249249305047827 */ /* 0x000fe200078e0204 */
[----:B------:R-:W-:-:S03]  /*0d30*/  @P2 SHF.R.U32.HI R0, RZ, c[0x0][0x2cc], R2 ;  /* 0x0000b300ff002a19 */ /* 0x000fc60000011602 */
[----:B------:R-:W-:Y:S02]  /*0d40*/  IMAD.MOV.U32 R2, RZ, RZ, RZ ;  /* 0x000000ffff027224 */ /* 0x000fe400078e00ff */
[----:B------:R-:W-:Y:S01]  /*0d50*/  IMAD.IADD R3, R3, 0x1, R0 ;  /* 0x0000000103037824 */ /* 0x000fe200078e0200 */
[----:B------:R-:W-:-:S03]  /*0d60*/  SHF.R.U32.HI R0, RZ, 0x1f, R4 ;  /* 0x0000001fff007819 */ /* 0x000fc60000011604 */
[----:B------:R-:W-:Y:S01]  /*0d70*/  IMAD.HI R2, R3, -0x6db6db6d, R2 ;  /* 0x9249249303027827 */ /* 0x000fe200078e0202 */
[----:B------:R-:W-:-:S03]  /*0d80*/  LEA.HI.SX32 R4, R4, R0, 0x1a ;  /* 0x0000000004047211 */ /* 0x000fc600078fd2ff */
[----:B------:R-:W-:-:S04]  /*0d90*/  IMAD.MOV R0, RZ, RZ, -R11 ;  /* 0x000000ffff007224 */ /* 0x000fc800078e0a0b */
[----:B------:R-:W-:Y:S01]  /*0da0*/  IMAD R12, R0, c[0x0][0x548], R7 ;  /* 0x00015200000c7a24 */ /* 0x000fe200078e0207 */
[----:B--2---:R1:W-:Y:S04]  /*0db0*/  STL [R1+0x1c], R6 ;  /* 0x00001c0601007387 */ /* 0x0043e80000100800 */
[----:B------:R2:W-:Y:S01]  /*0dc0*/  STL [R1+0x4c], R12 ;  /* 0x00004c0c01007387 */ /* 0x0005e20000100800 */
[----:B-1----:R-:W-:-:S04]  /*0dd0*/  SHF.R.U32.HI R6, RZ, 0x1f, R2 ;  /* 0x0000001fff067819 */ /* 0x002fc80000011602 */
[----:B------:R-:W-:Y:S02]  /*0de0*/  LEA.HI.SX32 R6, R2, R6, 0x1a ;  /* 0x0000000602067211 */ /* 0x000fe400078fd2ff */
[----:B------:R-:W-:Y:S02]  /*0df0*/  MOV R2, RZ ;  /* 0x000000ff00027202 */ /* 0x000fe40000000f00 */
[----:B------:R-:W-:-:S04]  /*0e00*/  IMNMX R6, R4, R6, PT ;  /* 0x0000000604067217 */ /* 0x000fc80003800200 */
[----:B------:R-:W-:-:S13]  /*0e10*/  ISETP.GE.AND P0, PT, R6, 0x1, PT ;  /* 0x000000010600780c */ /* 0x000fda0003f06270 */
[----:B------:R-:W-:Y:S05]  /*0e20*/  @!P0 BRA `(.L_x_3212) ;  /* 0x000001f000008947 */ /* 0x000fea0003800000 */
[----:B--2---:R-:W-:-:S04]  /*0e30*/  SHF.R.U32.HI R0, RZ, 0x10, R14 ;  /* 0x00000010ff007819 */ /* 0x004fc8000001160e */
[----:B------:R-:W-:-:S04]  /*0e40*/  ISETP.NE.AND P0, PT, R0, RZ, PT ;  /* 0x000000ff0000720c */ /* 0x000fc80003f05270 */
[----:B------:R-:W-:-:S04]  /*0e50*/  SEL R0, R0, c[0x0][0x338], P0 ;  /* 0x0000ce0000007a07 */ /* 0x000fc80000000000 */
[-C--:B------:R-:W-:Y:S02]  /*0e60*/  IABS R3, R0.reuse ;  /* 0x0000000000037213 */ /* 0x080fe40000000000 */
[----:B------:R-:W-:Y:S02]  /*0e70*/  IADD3 R7, R0, -0x1, R6 ;  /* 0xffffffff00077810 */ /* 0x000fe40007ffe006 */
[----:B------:R-:W1:Y:S02]  /*0e80*/  I2F.RP R4, R3 ;  /* 0x0000000300047306 */ /* 0x000e640000209400 */
[----:B------:R-:W-:Y:S02]  /*0e90*/  IABS R10, R7 ;  /* 0x00000007000a7213 */ /* 0x000fe40000000000 */
[----:B------:R-:W-:-:S04]  /*0ea0*/  LOP3.LUT R7, R7, R0, RZ, 0x3c, !PT ;  /* 0x0000000007077212 */ /* 0x000fc800078e3cff */
[----:B------:R-:W-:Y:S01]  /*0eb0*/  ISETP.GE.AND P0, PT, R7, RZ, PT ;  /* 0x000000ff0700720c */ /* 0x000fe20003f06270 */
[----:B-1----:R-:W1:Y:S02]  /*0ec0*/  MUFU.RCP R4, R4 ;  /* 0x0000000400047308 */ /* 0x002e640000001000 */
[----:B-1----:R-:W-:-:S06]  /*0ed0*/  IADD3 R4, R4, 0xffffffe, RZ ;  /* 0x0ffffffe04047810 */ /* 0x002fcc0007ffe0ff */
[----:B------:R-:W1:Y:S02]  /*0ee0*/  F2I.FTZ.U32.TRUNC.NTZ R5, R4 ;  /* 0x0000000400057305 */ /* 0x000e64000021f000 */
[----:B-1----:R-:W-:Y:S02]  /*0ef0*/  IMAD.MOV R2, RZ, RZ, -R5 ;  /* 0x000000ffff027224 */ /* 0x002fe400078e0a05 */
[----:B------:R-:W-:Y:S02]  /*0f00*/  IMAD.MOV.U32 R4, RZ, RZ, RZ ;  /* 0x000000ffff047224 */ /* 0x000fe400078e00ff */
        /* <DEDUP_REMOVED lines=16> */
[----:B------:R-:W-:Y:S02]  /*1010*/  @!P1 LOP3.LUT R2, RZ, R0, RZ, 0x33, !PT ;  /* 0x00000000ff029212 */ /* 0x000fe400078e33ff */
.L_x_3212:
[----:B--2---:R-:W-:Y:S05]  /*1020*/  BSYNC B0 ;  /* 0x0000000000007941 */ /* 0x004fea0003800000 */
.L_x_3211:
[----:B------:R-:W-:Y:S01]  /*1030*/  LOP3.LUT R0, R14, 0xffff, RZ, 0xc0, !PT ;  /* 0x0000ffff0e007812 */ /* 0x000fe200078ec0ff */
[----:B------:R-:W-:Y:S01]  /*1040*/  CS2R R20, SRZ ;  /* 0x0000000000147805 */ /* 0x000fe2000001ff00 */
[----:B------:R-:W-:Y:S01]  /*1050*/  CS2R R22, SRZ ;  /* 0x0000000000167805 */ /* 0x000fe2000001ff00 */
[----:B------:R-:W-:Y:S01]  /*1060*/  CS2R R126, SRZ ;  /* 0x00000000007e7805 */ /* 0x000fe2000001ff00 */
[----:B------:R-:W-:Y:S01]  /*1070*/  CS2R R124, SRZ ;  /* 0x00000000007c7805 */ /* 0x000fe2000001ff00 */
        /* <DEDUP_REMOVED lines=37> */
[----:B-1----:R-:W-:-:S04]  /*12d0*/  ISETP.NE.U32.AND P0, PT, RZ, c[0x0][0x340], PT ;  /* 0x0000d000ff007a0c */ /* 0x002fc80003f05070 */
[----:B------:R-:W-:-:S13]  /*12e0*/  ISETP.NE.AND.EX P0, PT, RZ, c[0x0][0x344], PT, P0 ;  /* 0x0000d100ff007a0c */ /* 0x000fda0003f05300 */
[----:B------:R-:W-:Y:S05]  /*12f0*/  @!P0 BRA `(.L_x_3214) ;  /* 0x0000004000008947 */ /* 0x000fea0003800000 */
[----:B------:R-:W-:-:S05]  /*1300*/  MOV R2, 0x4 ;  /* 0x0000000400027802 */ /* 0x000fca0000000f00 */
[----:B------:R-:W-:-:S05]  /*1310*/  IMAD.WIDE R2, R11, R2, c[0x0][0x340] ;  /* 0x0000d0000b027625 */ /* 0x000fca00078e0202 */
[----:B------:R1:W5:Y:S01]  /*1320*/  LDG.E R8, [R2.64] ;  /* 0x0000000802087981 */ /* 0x000362000c1e1900 */
[----:B------:R-:W-:Y:S05]  /*1330*/  BRA `(.L_x_3215) ;  /* 0x0000001000007947 */ /* 0x000fea0003800000 */
.L_x_3214:
[----:B------:R-:W-:Y:S02]  /*1340*/  MOV R8, R11 ;  /* 0x0000000b00087202 */ /* 0x000fe40000000f00 */
.L_x_3215:
[----:B------:R-:W2:Y:S01]  /*1350*/  LDL R0, [R1+0x14] ;  /* 0x0000140001007983 */ /* 0x000ea20000100800 */
[----:B------:R-:W-:Y:S01]  /*1360*/  SHF.R.S32.HI R78, RZ, 0x1f, R12 ;  /* 0x0000001fff4e7819 */ /* 0x000fe2000001140c */
[----:B-1----:R-:W-:Y:S01]  /*1370*/  IMAD.WIDE.U32 R2, R12, c[0x0][0x1b8], RZ ;  /* 0x00006e000c027a25 */ /* 0x002fe200078e00ff */
[----:B------:R-:W-:Y:S02]  /*1380*/  SHF.R.S32.HI R6, RZ, 0x1f, R11 ;  /* 0x0000001fff067819 */ /* 0x000fe4000001140b */
[----:B------:R-:W-:Y:S01]  /*1390*/  ISETP.GE.AND P3, PT, R243, c[0x0][0x198], PT ;  /* 0x00006600f3007a0c */ /* 0x000fe20003f66270 */
[----:B------:R-:W-:Y:S01]  /*13a0*/  IMAD R5, R78, c[0x0][0x1b8], RZ ;  /* 0x00006e004e057a24 */ /* 0x000fe200078e02ff */
[----:B------:R-:W-:Y:S01]  /*13b0*/  IADD3 R178, R245, -0x1, RZ ;  /* 0xfffffffff5b27810 */ /* 0x000fe20007ffe0ff */
[----:B------:R-:W-:Y:S02]  /*13c0*/  IMAD R6, R6, c[0x0][0x1c0], RZ ;  /* 0x0000700006067a24 */ /* 0x000fe400078e02ff */
[----:B------:R-:W-:-:S05]  /*13d0*/  IMAD R5, R12, c[0x0][0x1bc], R5 ;  /* 0x00006f000c057a24 */ /* 0x000fca00078e0205 */
[----:B------:R-:W-:-:S05]  /*13e0*/  IADD3 R3, R3, R5, RZ ;  /* 0x0000000503037210 */ /* 0x000fca0007ffe0ff */
[----:B------:R-:W-:Y:S01]  /*13f0*/  IMAD.WIDE.U32 R2, R11, c[0x0][0x1c0], R2 ;  /* 0x000070000b027a25 */ /* 0x000fe200078e0002 */
[----:B--2---:R-:W-:-:S04]  /*1400*/  IADD3 R4, R0, R13, RZ ;  /* 0x0000000d00047210 */ /* 0x004fc80007ffe0ff */
[----:B------:R-:W-:Y:S01]  /*1410*/  MOV R0, R4 ;  /* 0x0000000400007202 */ /* 0x000fe20000000f00 */
[----:B------:R-:W-:-:S05]  /*1420*/  @P2 IMAD.HI.U32 R7, R4, c[0x0][0x2c8], RZ ;  /* 0x0000b20004072a27 */ /* 0x000fca00078e00ff */
[----:B------:R-:W-:Y:S01]  /*1430*/  @P2 SHF.R.U32.HI R0, RZ, c[0x0][0x2cc], R7 ;  /* 0x0000b300ff002a19 */ /* 0x000fe20000011607 */
[----:B------:R-:W-:-:S03]  /*1440*/  IMAD R7, R11, c[0x0][0x1c4], R6 ;  /* 0x000071000b077a24 */ /* 0x000fc600078e0206 */
        /* <DEDUP_REMOVED lines=17> */
.L_x_3286:
[----:B------:R-:W-:Y:S05]  /*1560*/  BRA.DIV ~URZ, `(.L_x_3217) ;  /* 0x00011b127f007947 */ /* 0x000fea000b800000 */
[----:B------:R3:W4:Y:S02]  /*1570*/  SHFL.IDX PT, R2, R5, RZ, 0x181f ;  /* 0x00181fff05027589 */ /* 0x00072400000e0000 */
.L_x_3287:
[----:B---3--:R-:W3:Y:S04]  /*1580*/  LDL R3, [R1+0x70] ;  /* 0x0000700001037983 */ /* 0x008ee80000100800 */
[----:B------:R-:W1:Y:S02]  /*1590*/  S2R R7, SR_TID.X ;  /* 0x0000000000077919 */ /* 0x000e640000002100 */
[----:B-1----:R-:W-:-:S04]  /*15a0*/  SHF.R.S32.HI R0, RZ, 0x1f, R7 ;  /* 0x0000001fff007819 */ /* 0x002fc80000011407 */
[----:B------:R-:W-:Y:S01]  /*15b0*/  LEA.HI R0, R0, R7, RZ, 0x3 ;  /* 0x0000000700007211 */ /* 0x000fe200078f18ff */
[----:B------:R-:W-:-:S03]  /*15c0*/  IMAD.MOV.U32 R7, RZ, RZ, c[0x0][0x2c4] ;  /* 0x0000b100ff077624 */ /* 0x000fc600078e00ff */
        /* <DEDUP_REMOVED lines=13> */
.L_x_3219:
[----:B------:R-:W-:Y:S05]  /*16a0*/  BSYNC B0 ;  /* 0x0000000000007941 */ /* 0x000fea0003800000 */
.L_x_3218:
[----:B------:R-:W-:Y:S05]  /*16b0*/  BRA.DIV ~URZ, `(.L_x_3220) ;  /* 0x00011a327f007947 */ /* 0x000fea000b800000 */
[----:B--2---:R2:W3:Y:S04]  /*16c0*/  SHFL.IDX PT, R6, R4, 0x1, 0x181f ;  /* 0x00381f0004067f89 */ /* 0x0044e800000e0000 */
[----:B-1--4-:R2:W1:Y:S02]  /*16d0*/  SHFL.IDX PT, R2, R5, 0x1, 0x181f ;  /* 0x00381f0005027f89 */ /* 0x01246400000e0000 */
.L_x_3288:
        /* <DEDUP_REMOVED lines=11> */
.L_x_3222:
[----:B------:R-:W-:Y:S05]  /*1790*/  BSYNC B0 ;  /* 0x0000000000007941 */ /* 0x000fea0003800000 */
.L_x_3221:
[----:B------:R-:W-:Y:S05]  /*17a0*/  BRA.DIV ~URZ, `(.L_x_3223) ;  /* 0x00011a127f007947 */ /* 0x000fea000b800000 */
[----:B---3--:R3:W4:Y:S02]  /*17b0*/  SHFL.IDX PT, R6, R4, 0x2, 0x181f ;  /* 0x00581f0004067f89 */ /* 0x00872400000e0000 */
.L_x_3289:
[----:B------:R-:W-:Y:S05]  /*17c0*/  BRA.DIV ~URZ, `(.L_x_3224) ;  /* 0x00011a627f007947 */ /* 0x000fea000b800000 */
[----:B-1----:R1:W2:Y:S02]  /*17d0*/  SHFL.IDX PT, R2, R5, 0x2, 0x181f ;  /* 0x00581f0005027f89 */ /* 0x0022a400000e0000 */
.L_x_3290:
        /* <DEDUP_REMOVED lines=11> */
.L_x_3226:
[----:B------:R-:W-:Y:S05]  /*1890*/  BSYNC B0 ;  /* 0x0000000000007941 */ /* 0x000fea0003800000 */
.L_x_3225:
[----:B------:R-:W-:Y:S05]  /*18a0*/  BRA.DIV ~URZ, `(.L_x_3227) ;  /* 0x000119f27f007947 */ /* 0x000fea000b800000 */
[----:B----4-:R4:W1:Y:S04]  /*18b0*/  SHFL.IDX PT, R6, R4, 0x3, 0x181f ;  /* 0x00781f0004067f89 */ /* 0x01086800000e0000 */
[----:B--2---:R4:W2:Y:S02]  /*18c0*/  SHFL.IDX PT, R2, R5, 0x3, 0x181f ;  /* 0x00781f0005027f89 */ /* 0x0048a400000e0000 */
.L_x_3291:
        /* <DEDUP_REMOVED lines=11> */
.L_x_3229:
[----:B------:R-:W-:Y:S05]  /*1980*/  BSYNC B0 ;  /* 0x0000000000007941 */ /* 0x000fea0003800000 */
.L_x_3228:
[----:B------:R-:W-:Y:S05]  /*1990*/  BRA.DIV ~URZ, `(.L_x_3230) ;  /* 0x000119d27f007947 */ /* 0x000fea000b800000 */
[----:B-1----:R1:W3:Y:S02]  /*19a0*/  SHFL.IDX PT, R6, R4, 0x4, 0x181f ;  /* 0x00981f0004067f89 */ /* 0x0022e400000e0000 */
.L_x_3292:
[----:B------:R-:W-:Y:S05]  /*19b0*/  BRA.DIV ~URZ, `(.L_x_3231) ;  /* 0x00011a227f007947 */ /* 0x000fea000b800000 */
[----:B--2---:R2:W1:Y:S02]  /*19c0*/  SHFL.IDX PT, R2, R5, 0x4, 0x181f ;  /* 0x00981f0005027f89 */ /* 0x00446400000e0000 */
.L_x_3293:
        /* <DEDUP_REMOVED lines=11> */
.L_x_3233:
[----:B------:R-:W-:Y:S05]  /*1a80*/  BSYNC B0 ;  /* 0x0000000000007941 */ /* 0x000fea0003800000 */
.L_x_3232:
[----:B------:R-:W-:Y:S05]  /*1a90*/  BRA.DIV ~URZ, `(.L_x_3234) ;  /* 0x000119b27f007947 */ /* 0x000fea000b800000 */
[----:B---3--:R3:W2:Y:S04]  /*1aa0*/  SHFL.IDX PT, R6, R4, 0x5, 0x181f ;  /* 0x00b81f0004067f89 */ /* 0x0086a800000e0000 */
[----:B-1----:R3:W1:Y:S02]  /*1ab0*/  SHFL.IDX PT, R2, R5, 0x5, 0x181f ;  /* 0x00b81f0005027f89 */ /* 0x00266400000e0000 */
.L_x_3294:
        /* <DEDUP_REMOVED lines=11> */
.L_x_3236:
[----:B------:R-:W-:Y:S05]  /*1b70*/  BSYNC B0 ;  /* 0x0000000000007941 */ /* 0x000fea0003800000 */
.L_x_3235:
[----:B------:R-:W-:Y:S05]  /*1b80*/  BRA.DIV ~URZ, `(.L_x_3237) ;  /* 0x000119927f007947 */ /* 0x000fea000b800000 */
[----:B--2---:R2:W3:Y:S02]  /*1b90*/  SHFL.IDX PT, R6, R4, 0x6, 0x181f ;  /* 0x00d81f0004067f89 */ /* 0x0044e400000e0000 */
.L_x_3295:
[----:B------:R-:W-:Y:S05]  /*1ba0*/  BRA.DIV ~URZ, `(.L_x_3238) ;  /* 0x000119e27f007947 */ /* 0x000fea000b800000 */
[----:B-1----:R1:W2:Y:S02]  /*1bb0*/  SHFL.IDX PT, R2, R5, 0x6, 0x181f ;  /* 0x00d81f0005027f89 */ /* 0x0022a400000e0000 */
.L_x_3296:
        /* <DEDUP_REMOVED lines=11> */
.L_x_3240:
[----:B------:R-:W-:Y:S05]  /*1c70*/  BSYNC B0 ;  /* 0x0000000000007941 */ /* 0x000fea0003800000 */
.L_x_3239:
[----:B------:R-:W-:Y:S05]  /*1c80*/  BRA.DIV ~URZ, `(.L_x_3241) ;  /* 0x000119727f007947 */ /* 0x000fea000b800000 */
[----:B--234-:R-:W2:Y:S04]  /*1c90*/  SHFL.IDX PT, R4, R4, 0x7, 0x181f ;  /* 0x00f81f0004047f89 */ /* 0x01cea800000e0000 */
[----:B------:R3:W4:Y:S02]  /*1ca0*/  SHFL.IDX PT, R2, R5, 0x7, 0x181f ;  /* 0x00f81f0005027f89 */ /* 0x00072400000e0000 */
.L_x_3297:
        /* <DEDUP_REMOVED lines=19> */
[----:B-1-3--:R-:W3:Y:S01]  /*1de0*/  LDL R5, [R1+0x1c] ;  /* 0x00001c0001057983 */ /* 0x00aee20000100800 */
[----:B------:R-:W-:Y:S01]  /*1df0*/  IMAD.MOV.U32 R6, RZ, RZ, 0x70 ;  /* 0x00000070ff067424 */ /* 0x000fe200078e00ff */
[----:B------:R-:W-:-:S02]  /*1e00*/  ULDC UR4, c[0x0][0x2b8] ;  /* 0x0000ae0000047ab9 */ /* 0x000fc40000000800 */
[----:B------:R-:W-:Y:S01]  /*1e10*/  UISETP.NE.AND UP0, UPT, UR4, 0x1, UPT ;  /* 0x000000010400788c */ /* 0x000fe2000bf05270 */
[----:B------:R-:W-:Y:S01]  /*1e20*/  IMAD R177, R245, R6, -0x70 ;  /* 0xffffff90f5b17424 */ /* 0x000fe200078e0206 */
[----:B------:R-:W4:Y:S01]  /*1e30*/  LDL R79, [R1+0x4c] ;  /* 0x00004c00014f7983 */ /* 0x000f220000100800 */
[----:B------:R-:W-:-:S03]  /*1e40*/  IMAD.MOV.U32 R9, RZ, RZ, c[0x0][0x2ac] ;  /* 0x0000ab00ff097624 */ /* 0x000fc600078e00ff */
[----:B------:R-:W-:Y:S01]  /*1e50*/  PLOP3.LUT P1, PT, PT, PT, UP0, 0x80, 0x0 ;  /* 0x000000000000781c */ /* 0x000fe20003f2f008 */
[----:B------:R-:W-:Y:S01]  /*1e60*/  IMAD R9, R9, c[0x0][0x1d0], RZ ;  /* 0x0000740009097a24 */ /* 0x000fe200078e02ff */
[----:B------:R-:W-:Y:S01]  /*1e70*/  BAR.SYNC.DEFER_BLOCKING 0x0 ;  /* 0x0000000000007b1d */ /* 0x000fe20000010000 */
[----:B------:R-:W-:Y:S01]  /*1e80*/  PLOP3.LUT P0, PT, PT, PT, UP0, 0x80, 0x0 ;  /* 0x000000000000781c */ /* 0x000fe20003f0f008 */
[----:B------:R-:W-:Y:S02]  /*1e90*/  IMAD.MOV.U32 R244, RZ, RZ, RZ ;  /* 0x000000fffff47224 */ /* 0x000fe400078e00ff */
[----:B--2---:R-:W-:-:S05]  /*1ea0*/  IMAD.IADD R2, R204, 0x1, R177 ;  /* 0x00000001cc027824 */ /* 0x004fca00078e02b1 */
[C---:B------:R-:W-:Y:S01]  /*1eb0*/  ISETP.GE.AND P3, PT, R2.reuse, R9, PT ;  /* 0x000000090200720c */ /* 0x040fe20003f66270 */
[----:B---3--:R-:W-:-:S03]  /*1ec0*/  IMAD.IADD R2, R2, 0x1, R5 ;  /* 0x0000000102027824 */ /* 0x008fc600078e0205 */
        /* <DEDUP_REMOVED lines=10> */
[----:B------:R-:W-:-:S05]  /*1f70*/  IMAD R246, R0, c[0x0][0x2b8], R2 ;  /* 0x0000ae0000f67a24 */ /* 0x000fca00078e0202 */
[----:B------:R-:W-:Y:S01]  /*1f80*/  SHF.R.S32.HI R76, RZ, 0x1f, R246 ;  /* 0x0000001fff4c7819 */ /* 0x000fe200000114f6 */
[----:B------:R-:W-:-:S04]  /*1f90*/  IMAD.WIDE.U32 R2, R246, c[0x0][0x1e0], RZ ;  /* 0x00007800f6027a25 */ /* 0x000fc800078e00ff */
[----:B------:R-:W-:-:S04]  /*1fa0*/  IMAD R0, R76, c[0x0][0x1e0], RZ ;  /* 0x000078004c007a24 */ /* 0x000fc800078e02ff */
[----:B------:R-:W-:-:S05]  /*1fb0*/  IMAD R0, R246, c[0x0][0x1e4], R0 ;  /* 0x00007900f6007a24 */ /* 0x000fca00078e0200 */
[----:B------:R-:W-:Y:S01]  /*1fc0*/  IADD3 R3, R3, R0, RZ ;  /* 0x0000000003037210 */ /* 0x000fe20007ffe0ff */
[----:B------:R-:W-:Y:S02]  /*1fd0*/  IMAD R0, R78, c[0x0][0x1e8], RZ ;  /* 0x00007a004e007a24 */ /* 0x000fe400078e02ff */
[----:B----4-:R-:W-:-:S04]  /*1fe0*/  IMAD.WIDE.U32 R8, R79, c[0x0][0x1e8], RZ ;  /* 0x00007a004f087a25 */ /* 0x010fc800078e00ff */
[----:B------:R-:W-:Y:S01]  /*1ff0*/  IMAD R0, R79, c[0x0][0x1ec], R0 ;  /* 0x00007b004f007a24 */ /* 0x000fe200078e0200 */
[----:B------:R3:W-:Y:S03]  /*2000*/  STL.64 [R1+0x20], R8 ;  /* 0x0000200801007387 */ /* 0x0007e60000100a00 */
[----:B------:R-:W-:Y:S02]  /*2010*/  IMAD.IADD R247, R9, 0x1, R0 ;  /* 0x0000000109f77824 */ /* 0x000fe400078e0200 */
[----:B---3--:R-:W3:Y:S01]  /*2020*/  S2R R9, SR_TID.X ;  /* 0x0000000000097919 */ /* 0x008ee20000002100 */
[----:B------:R-:W-:Y:S02]  /*2030*/  IMAD.MOV.U32 R176, RZ, RZ, c[0x0][0x2ac] ;  /* 0x0000ab00ffb07624 */ /* 0x000fe400078e00ff */
[----:B-1----:R-:W-:-:S04]  /*2040*/  IMAD R5, R245, -0x70, R6 ;  /* 0xffffff90f5057824 */ /* 0x002fc800078e0206 */
[----:B------:R-:W-:Y:S01]  /*2050*/  IMAD R176, R176, c[0x0][0x1d0], R5 ;  /* 0x00007400b0b07a24 */ /* 0x000fe200078e0205 */
[----:B---3--:R-:W-:-:S04]  /*2060*/  SHF.R.S32.HI R7, RZ, 0x1f, R9 ;  /* 0x0000001fff077819 */ /* 0x008fc80000011409 */
[----:B------:R-:W-:-:S04]  /*2070*/  LEA.HI R7, R7, R9, RZ, 0x3 ;  /* 0x0000000907077211 */ /* 0x000fc800078f18ff */
[----:B------:R-:W-:Y:S02]  /*2080*/  SHF.R.S32.HI R7, RZ, 0x3, R7 ;  /* 0x00000003ff077819 */ /* 0x000fe40000011407 */
[----:B------:R-:W-:Y:S02]  /*2090*/  ISETP.GE.AND P3, PT, R243, c[0x0][0x1d4], PT ;  /* 0x00007500f3007a0c */ /* 0x000fe40003f66270 */
        /* <DEDUP_REMOVED lines=9> */
[----:B------:R-:W-:-:S03]  /*2130*/  IMAD.IADD R2, R176, 0x1, -R7 ;  /* 0x00000001b0027824 */ /* 0x000fc600078e0a07 */
[----:B------:R-:W2:Y:S04]  /*2140*/  SHFL.IDX PT, R5, R3, RZ, 0x181f ;  /* 0x00181fff03057589 */ /* 0x000ea800000e0000 */
[----:B------:R-:W3:Y:S01]  /*2150*/  SHFL.IDX PT, R6, R0, 0x1, 0x181f ;  /* 0x00381f0000067f89 */ /* 0x000ee200000e0000 */
[----:B------:R-:W-:-:S03]  /*2160*/  ISETP.GE.AND P0, PT, R2, 0x1, PT ;  /* 0x000000010200780c */ /* 0x000fc60003f06270 */
[----:B------:R-:W4:Y:S04]  /*2170*/  SHFL.IDX PT, R7, R0, 0x2, 0x181f ;  /* 0x00581f0000077f89 */ /* 0x000f2800000e0000 */
[----:B------:R-:W5:Y:S01]  /*2180*/  SHFL.IDX PT, R8, R3, 0x1, 0x181f ;  /* 0x00381f0003087f89 */ /* 0x000f6200000e0000 */
[----:B------:R-:W-:-:S03]  /*2190*/  ISETP.GE.AND P4, PT, R2, 0x11, PT ;  /* 0x000000110200780c */ /* 0x000fc60003f86270 */
[----:B------:R-:W4:Y:S01]  /*21a0*/  SHFL.IDX PT, R9, R3, 0x2, 0x181f ;  /* 0x00581f0003097f89 */ /* 0x000f2200000e0000 */
[----:B------:R-:W-:-:S03]  /*21b0*/  ISETP.GE.AND P1, PT, R2, 0x21, PT ;  /* 0x000000210200780c */ /* 0x000fc60003f26270 */
[----:B------:R-:W4:Y:S01]  /*21c0*/  SHFL.IDX PT, R10, R0, 0x3, 0x181f ;  /* 0x00781f00000a7f89 */ /* 0x000f2200000e0000 */
[----:B-1----:R-:W-:-:S03]  /*21d0*/  @P0 LEA R4, P5, R243, R4, 0x1 ;  /* 0x00000004f3040211 */ /* 0x002fc600078a08ff */
[----:B------:R-:W1:Y:S01]  /*21e0*/  SHFL.IDX PT, R11, R3, 0x3, 0x181f ;  /* 0x00781f00030b7f89 */ /* 0x000e6200000e0000 */
[----:B--2---:R-:W-:-:S03]  /*21f0*/  @P0 LEA.HI.X R5, R243, R5, R205, 0x1, P5 ;  /* 0x00000005f3050211 */ /* 0x004fc600028f0ccd */
[----:B------:R-:W2:Y:S01]  /*2200*/  SHFL.IDX PT, R13, R0, 0x4, 0x181f ;  /* 0x00981f00000d7f89 */ /* 0x000ea200000e0000 */
[----:B------:R-:W-:-:S03]  /*2210*/  ISETP.GE.AND P6, PT, R2, 0x31, PT ;  /* 0x000000310200780c */ /* 0x000fc60003fc6270 */
[----:B------:R-:W1:Y:S01]  /*2220*/  SHFL.IDX PT, R14, R3, 0x4, 0x181f ;  /* 0x00981f00030e7f89 */ /* 0x000e6200000e0000 */
[----:B---3--:R-:W-:-:S03]  /*2230*/  @P4 LEA R6, P5, R243, R6, 0x1 ;  /* 0x00000006f3064211 */ /* 0x008fc600078a08ff */
[----:B------:R-:W3:Y:S04]  /*2240*/  SHFL.IDX PT, R15, R0, 0x5, 0x181f ;  /* 0x00b81f00000f7f89 */ /* 0x000ee800000e0000 */
[----:B------:R4:W-:Y:S04]  /*2250*/  @P0 LDGSTS.E.BYPASS.LTC128B.128 [R242+0x3900], [R4.64], !P3 ;  /* 0x0390000004f20fae */ /* 0x0009e8000d901d48 */
[----:B------:R-:W1:Y:S04]  /*2260*/  SHFL.IDX PT, R12, R3, 0x5, 0x181f ;  /* 0x00b81f00030c7f89 */ /* 0x000e6800000e0000 */
[----:B------:R-:W1:Y:S04]  /*2270*/  SHFL.IDX PT, R0, R0, 0x6, 0x181f ;  /* 0x00d81f0000007f89 */ /* 0x000e6800000e0000 */
[----:B------:R-:W1:Y:S01]  /*2280*/  SHFL.IDX PT, R3, R3, 0x6, 0x181f ;  /* 0x00d81f0003037f89 */ /* 0x000e6200000e0000 */
[----:B----4-:R-:W-:-:S02]  /*2290*/  @P1 LEA R4, P0, R243, R7, 0x1 ;  /* 0x00000007f3041211 */ /* 0x010fc400078008ff */
[C-C-:B-----5:R-:W-:Y:S02]  /*22a0*/  @P4 LEA.HI.X R7, R243.reuse, R8, R205.reuse, 0x1, P5 ;  /* 0x00000008f3074211 */ /* 0x160fe400028f0ccd */
[C---:B------:R-:W-:Y:S02]  /*22b0*/  ISETP.GE.AND P5, PT, R2.reuse, 0x41, PT ;  /* 0x000000410200780c */ /* 0x040fe40003fa6270 */
[C---:B------:R-:W-:Y:S01]  /*22c0*/  @P1 LEA.HI.X R5, R243.reuse, R9, R205, 0x1, P0 ;  /* 0x00000009f3051211 */ /* 0x040fe200000f0ccd */
[----:B------:R3:W-:Y:S01]  /*22d0*/  @P4 LDGSTS.E.BYPASS.LTC128B.128 [R242+0x4100], [R6.64], !P3 ;  /* 0x0410000006f24fae */ /* 0x0007e2000d901d48 */
[C---:B------:R-:W-:Y:S02]  /*22e0*/  ISETP.GE.AND P4, PT, R2.reuse, 0x51, PT ;  /* 0x000000510200780c */ /* 0x040fe40003f86270 */
[----:B------:R-:W-:Y:S01]  /*22f0*/  @P6 LEA R10, P0, R243, R10, 0x1 ;  /* 0x0000000af30a6211 */ /* 0x000fe200078008ff */
[----:B------:R4:W-:Y:S01]  /*2300*/  @P1 LDGSTS.E.BYPASS.LTC128B.128 [R242+0x4900], [R4.64], !P3 ;  /* 0x0490000004f21fae */ /* 0x0009e2000d901d48 */
[----:B------:R-:W-:-:S02]  /*2310*/  ISETP.GE.AND P1, PT, R2, 0x61, PT ;  /* 0x000000610200780c */ /* 0x000fc40003f26270 */
[----:B-1----:R-:W-:-:S03]  /*2320*/  @P6 LEA.HI.X R11, R243, R11, R205, 0x1, P0 ;  /* 0x0000000bf30b6211 */ /* 0x002fc600000f0ccd */
[C---:B--2---:R-:W-:Y:S02]  /*2330*/  @P5 LEA R8, P0, R243.reuse, R13, 0x1 ;  /* 0x0000000df3085211 */ /* 0x044fe400078008ff */
[----:B------:R1:W-:Y:S02]  /*2340*/  @P6 LDGSTS.E.BYPASS.LTC128B.128 [R242+0x5100], [R10.64], !P3 ;  /* 0x051000000af26fae */ /* 0x0003e4000d901d48 */
[----:B------:R-:W-:-:S05]  /*2350*/  @P5 LEA.HI.X R9, R243, R14, R205, 0x1, P0 ;  /* 0x0000000ef3095211 */ /* 0x000fca00000f0ccd */
[----:B------:R1:W-:Y:S01]  /*2360*/  @P5 LDGSTS.E.BYPASS.LTC128B.128 [R242+0x5900], [R8.64], !P3 ;  /* 0x0590000008f25fae */ /* 0x0003e2000d901d48 */
[----:B---3--:R-:W-:-:S04]  /*2370*/  @P4 LEA R6, P0, R243, R15, 0x1 ;  /* 0x0000000ff3064211 */ /* 0x008fc800078008ff */
[C---:B------:R-:W-:Y:S02]  /*2380*/  @P4 LEA.HI.X R7, R243.reuse, R12, R205, 0x1, P0 ;  /* 0x0000000cf3074211 */ /* 0x040fe400000f0ccd */
[----:B----4-:R-:W-:-:S03]  /*2390*/  @P1 LEA R4, P0, R243, R0, 0x1 ;  /* 0x00000000f3041211 */ /* 0x010fc600078008ff */
[----:B------:R2:W-:Y:S01]  /*23a0*/  @P4 LDGSTS.E.BYPASS.LTC128B.128 [R242+0x6100], [R6.64], !P3 ;  /* 0x0610000006f24fae */ /* 0x0005e2000d901d48 */
[----:B------:R-:W-:-:S05]  /*23b0*/  @P1 LEA.HI.X R5, R243, R3, R205, 0x1, P0 ;  /* 0x00000003f3051211 */ /* 0x000fca00000f0ccd */
[----:B------:R2:W-:Y:S04]  /*23c0*/  @P1 LDGSTS.E.BYPASS.LTC128B.128 [R242+0x6900], [R4.64], !P3 ;  /* 0x0690000004f21fae */ /* 0x0005e8000d901d48 */
[----:B------:R-:W0:Y:S01]  /*23d0*/  LDGDEPBAR ;  /* 0x00000000000079af */ /* 0x000e220000000000 */
[----:B------:R-:W-:-:S04]  /*23e0*/  DEPBAR.LE SB0, 0x1 ;  /* 0x000080400000791a */ /* 0x000fc80000000000 */
[----:B------:R-:W-:-:S04]  /*23f0*/  DEPBAR.LE SB0, 0x0 ;  /* 0x000080000000791a */ /* 0x000fc80000000000 */
[----:B------:R-:W-:Y:S06]  /*2400*/  BAR.SYNC.DEFER_BLOCKING 0x0 ;  /* 0x0000000000007b1d */ /* 0x000fec0000010000 */
[----:B--2---:R-:W-:Y:S04]  /*2410*/  LDSM.16.M88.4 R4, [R231+0x2000] ;  /* 0x00200000e704783b */ /* 0x004fe80000000200 */
[----:B------:R-:W2:Y:S04]  /*2420*/  LDSM.16.M88.4 R40, [R224] ;  /* 0x00000000e028783b */ /* 0x000ea80000000200 */
[----:B------:R-:W3:Y:S04]  /*2430*/  LDSM.16.M88.4 R36, [R224+0x800] ;  /* 0x00080000e024783b */ /* 0x000ee80000000200 */
[----:B------:R-:W4:Y:S04]  /*2440*/  LDSM.16.M88.4 R32, [R224+0x1000] ;  /* 0x00100000e020783b */ /* 0x000f280000000200 */
[----:B------:R-:W5:Y:S04]  /*2450*/  LDSM.16.M88.4 R28, [R224+0x1800] ;  /* 0x00180000e01c783b */ /* 0x000f680000000200 */
[----:B------:R-:W2:Y:S04]  /*2460*/  LDSM.16.M88.4 R24, [R224+0x2000] ;  /* 0x00200000e018783b */ /* 0x000ea80000000200 */
[----:B------:R-:W2:Y:S04]  /*2470*/  LDSM.16.M88.4 R20, [R224+0x2800] ;  /* 0x00280000e014783b */ /* 0x000ea80000000200 */
[----:B------:R-:W3:Y:S04]  /*2480*/  LDSM.16.M88.4 R16, [R224+0x3000] ;  /* 0x00300000e010783b */ /* 0x000ee80000000200 */
[----:B-1----:R-:W1:Y:S01]  /*2490*/  LDSM.16.M88.4 R8, [R231] ;  /* 0x00000000e708783b */ /* 0x002e620000000200 */
[----:B------:R-:W-:-:S03]  /*24a0*/  IMAD R0, R76, c[0x0][0x208], RZ ;  /* 0x000082004c007a24 */ /* 0x000fc600078e02ff */
[----:B------:R-:W-:Y:S04]  /*24b0*/  LDSM.16.M88.4 R12, [R234+0x2000] ;  /* 0x00200000ea0c783b */ /* 0x000fe80000000200 */
[----:B------:R-:W-:Y:S04]  /*24c0*/  LDSM.16.M88.4 R96, [R240] ;  /* 0x00000000f060783b */ /* 0x000fe80000000200 */
[----:B------:R-:W1:Y:S04]  /*24d0*/  LDSM.16.M88.4 R128, [R236] ;  /* 0x00000000ec80783b */ /* 0x000e680000000200 */
[----:B------:R-:W1:Y:S04]  /*24e0*/  LDSM.16.M88.4 R84, [R235] ;  /* 0x00000000eb54783b */ /* 0x000e680000000200 */
[----:B------:R-:W1:Y:S04]  /*24f0*/  LDSM.16.M88.4 R88, [R241] ;  /* 0x00000000f158783b */ /* 0x000e680000000200 */
[----:B------:R-:W1:Y:S04]  /*2500*/  LDSM.16.M88.4 R104, [R239] ;  /* 0x00000000ef68783b */ /* 0x000e680000000200 */
[----:B------:R-:W1:Y:S04]  /*2510*/  LDSM.16.M88.4 R108, [R238] ;  /* 0x00000000ee6c783b */ /* 0x000e680000000200 */
[----:B------:R-:W1:Y:S01]  /*2520*/  LDSM.16.M88.4 R112, [R237] ;  /* 0x00000000ed70783b */ /* 0x000e620000000200 */
[----:B--2---:R-:W-:Y:S01]  /*2530*/  HMMA.16816.F32 R80, R4, R40, RZ ;  /* 0x000000280450723c */ /* 0x004fe200000018ff */
[----:B------:R-:W-:-:S07]  /*2540*/  IMAD R0, R246, c[0x0][0x20c], R0 ;  /* 0x00008300f6007a24 */ /* 0x000fce00078e0200 */
        /* <DEDUP_REMOVED lines=12> */
[----:B------:R-:W-:Y:S07]  /*2610*/  HMMA.16816.F32 R120, R4, R18, RZ ;  /* 0x000000120478723c */ /* 0x000fee00000018ff */
[----:B------:R-:W-:-:S04]  /*2620*/  IMAD.WIDE.U32 R4, R246, c[0x0][0x208], RZ ;  /* 0x00008200f6047a25 */ /* 0x000fc800078e00ff */
[----:B------:R-:W-:Y:S02]  /*2630*/  IMAD.IADD R5, R5, 0x1, R0 ;  /* 0x0000000105057824 */ /* 0x000fe400078e0200 */
[----:B------:R-:W-:Y:S01]  /*2640*/  IMAD R0, R78, c[0x0][0x210], RZ ;  /* 0x000084004e007a24 */ /* 0x000fe200078e02ff */
[----:B-1----:R-:W-:Y:S01]  /*2650*/  HMMA.16816.F32 R132, R8, R40, RZ ;  /* 0x000000280884723c */ /* 0x002fe200000018ff */
[----:B------:R-:W-:Y:S02]  /*2660*/  IMAD R3, R77, c[0x0][0x218], RZ ;  /* 0x000086004d037a24 */ /* 0x000fe400078e02ff */
[----:B------:R-:W-:Y:S02]  /*2670*/  IMAD R0, R79, c[0x0][0x214], R0 ;  /* 0x000085004f007a24 */ /* 0x000fe400078e0200 */
[----:B------:R-:W-:-:S04]  /*2680*/  IMAD.WIDE.U32 R4, R244, c[0x0][0x218], R4 ;  /* 0x00008600f4047a25 */ /* 0x000fc800078e0004 */
[----:B------:R-:W-:-:S04]  /*2690*/  IMAD.WIDE.U32 R40, R79, c[0x0][0x210], RZ ;  /* 0x000084004f287a25 */ /* 0x000fc800078e00ff */
[----:B------:R-:W-:Y:S02]  /*26a0*/  IMAD.IADD R6, R41, 0x1, R0 ;  /* 0x0000000129067824 */ /* 0x000fe400078e0200 */
[----:B------:R-:W-:Y:S01]  /*26b0*/  IMAD R0, R244, c[0x0][0x21c], R3 ;  /* 0x00008700f4007a24 */ /* 0x000fe200078e0203 */
[----:B------:R-:W-:-:S04]  /*26c0*/  IADD3 R3, P0, R4, R40, RZ ;  /* 0x0000002804037210 */ /* 0x000fc80007f1e0ff */
[----:B------:R-:W-:Y:S02]  /*26d0*/  IADD3.X R4, R6, R5, R0, P0, !PT ;  /* 0x0000000506047210 */ /* 0x000fe400007fe400 */
[----:B------:R-:W-:-:S04]  /*26e0*/  LEA R0, P0, R3, c[0x0][0x1f8], 0x1 ;  /* 0x00007e0003007a11 */ /* 0x000fc800078008ff */
[----:B------:R-:W-:Y:S02]  /*26f0*/  LEA.HI.X R3, R3, c[0x0][0x1fc], R4, 0x1, P0 ;  /* 0x00007f0003037a11 */ /* 0x000fe400000f0c04 */
[----:B------:R-:W1:Y:S04]  /*2700*/  SHFL.IDX PT, R4, R0, RZ, 0x181f ;  /* 0x00181fff00047589 */ /* 0x000e6800000e0000 */
[----:B------:R-:W-:Y:S04]  /*2710*/  STL [R1+0x38], R247 ;  /* 0x000038f701007387 */ /* 0x000fe80000100800 */
[----:B------:R-:W-:Y:S04]  /*2720*/  STL.64 [R1+0x30], R40 ;  /* 0x0000302801007387 */ /* 0x000fe80000100a00 */
[----:B------:R-:W-:Y:S04]  /*2730*/  STL [R1+0x40], R6 ;  /* 0x0000400601007387 */ /* 0x000fe80000100800 */
[----:B------:R-:W2:Y:S01]  /*2740*/  SHFL.IDX PT, R7, R3, RZ, 0x181f ;  /* 0x00181fff03077589 */ /* 0x000ea200000e0000 */
[C---:B------:R-:W-:Y:S03]  /*2750*/  HMMA.16816.F32 R156, R12.reuse, R128, R44 ;  /* 0x000000800c9c723c */ /* 0x040fe6000000182c */
[----:B------:R-:W-:Y:S04]  /*2760*/  SHFL.IDX PT, R5, R0, 0x1, 0x181f ;  /* 0x00381f0000057f89 */ /* 0x000fe800000e0000 */
[----:B------:R-:W3:Y:S01]  /*2770*/  SHFL.IDX PT, R6, R0, 0x2, 0x181f ;  /* 0x00581f0000067f89 */ /* 0x000ee200000e0000 */
        /* <DEDUP_REMOVED lines=13> */
[----:B------:R-:W-:Y:S04]  /*2850*/  SHFL.IDX PT, R12, R3, 0x1, 0x181f ;  /* 0x00381f00030c7f89 */ /* 0x000fe800000e0000 */
[----:B------:R-:W4:Y:S04]  /*2860*/  SHFL.IDX PT, R15, R3, 0x2, 0x181f ;  /* 0x00581f00030f7f89 */ /* 0x000f2800000e0000 */
[----:B------:R-:W5:Y:S01]  /*2870*/  SHFL.IDX PT, R13, R0, 0x4, 0x181f ;  /* 0x00981f00000d7f89 */ /* 0x000f6200000e0000 */
[----:B------:R-:W-:Y:S01]  /*2880*/  HMMA.16816.F32 R140, R8, R32, RZ ;  /* 0x00000020088c723c */ /* 0x000fe200000018ff */
[----:B------:R-:W-:-:S02]  /*2890*/  IMAD.SHL.U32 R179, R243, 0x2, RZ ;  /* 0x00000002f3b37824 */ /* 0x000fc400078e00ff */
[----:B------:R-:W-:Y:S05]  /*28a0*/  SHFL.IDX PT, R14, R0, 0x3, 0x181f ;  /* 0x00781f00000e7f89 */ /* 0x000fea00000e0000 */
[C---:B------:R-:W-:Y:S08]  /*28b0*/  HMMA.16816.F32 R220, R8.reuse, R34, RZ ;  /* 0x0000002208dc723c */ /* 0x040ff000000018ff */
[C---:B------:R-:W-:Y:S01]  /*28c0*/  HMMA.16816.F32 R32, R8.reuse, R24, RZ ;  /* 0x000000180820723c */ /* 0x040fe200000018ff */
[----:B------:R-:W1:Y:S07]  /*28d0*/  SHFL.IDX PT, R24, R3, 0x4, 0x181f ;  /* 0x00981f0003187f89 */ /* 0x000e6e00000e0000 */
[C---:B------:R-:W-:Y:S08]  /*28e0*/  HMMA.16816.F32 R144, R8.reuse, R28, RZ ;  /* 0x0000001c0890723c */ /* 0x040ff000000018ff */
[C---:B------:R-:W-:Y:S08]  /*28f0*/  HMMA.16816.F32 R216, R8.reuse, R30, RZ ;  /* 0x0000001e08d8723c */ /* 0x040ff000000018ff */
[C---:B------:R-:W-:Y:S01]  /*2900*/  HMMA.16816.F32 R208, R8.reuse, R22, RZ ;  /* 0x0000001608d0723c */ /* 0x040fe200000018ff */
[----:B------:R-:W2:Y:S07]  /*2910*/  SHFL.IDX PT, R22, R3, 0x3, 0x181f ;  /* 0x00781f0003167f89 */ /* 0x000eae00000e0000 */
[C---:B------:R-:W-:Y:S01]  /*2920*/  HMMA.16816.F32 R28, R8.reuse, R20, RZ ;  /* 0x00000014081c723c */ /* 0x040fe200000018ff */
[----:B------:R-:W-:Y:S06]  /*2930*/  SHFL.IDX PT, R23, R3, 0x5, 0x181f ;  /* 0x00b81f0003177f89 */ /* 0x000fec00000e0000 */
[-C--:B-1----:R-:W-:Y:S01]  /*2940*/  IADD3 R20, P0, R4, R179.reuse, RZ ;  /* 0x000000b304147210 */ /* 0x082fe20007f1e0ff */
[C---:B------:R-:W-:Y:S01]  /*2950*/  HMMA.16816.F32 R148, R8.reuse, R16, RZ ;  /* 0x000000100894723c */ /* 0x040fe200000018ff */
[----:B------:R-:W1:Y:S06]  /*2960*/  SHFL.IDX PT, R17, R0, 0x5, 0x181f ;  /* 0x00b81f0000117f89 */ /* 0x000e6c00000e0000 */
[----:B------:R-:W-:Y:S01]  /*2970*/  SHF.L.U64.HI R16, R243, 0x1, R205 ;  /* 0x00000001f3107819 */ /* 0x000fe200000102cd */
[----:B------:R-:W-:Y:S01]  /*2980*/  HMMA.16816.F32 R136, R8, R42, RZ ;  /* 0x0000002a0888723c */ /* 0x000fe200000018ff */
[----:B------:R-:W1:Y:S03]  /*2990*/  SHFL.IDX PT, R0, R0, 0x6, 0x181f ;  /* 0x00d81f0000007f89 */ /* 0x000e6600000e0000 */
[----:B--2---:R-:W-:Y:S01]  /*29a0*/  IMAD.X R21, R7, 0x1, R16, P0 ;  /* 0x0000000107157824 */ /* 0x004fe200000e0610 */
[----:B---3--:R-:W-:-:S03]  /*29b0*/  IADD3 R4, P0, R6, R179, RZ ;  /* 0x000000b306047210 */ /* 0x008fc60007f1e0ff */
[----:B------:R-:W-:Y:S01]  /*29c0*/  HMMA.16816.F32 R200, R8, R18, RZ ;  /* 0x0000001208c8723c */ /* 0x000fe200000018ff */
[----:B------:R-:W-:-:S06]  /*29d0*/  ISETP.GE.AND P1, PT, R243, c[0x0][0x1d4], PT ;  /* 0x00007500f3007a0c */ /* 0x000fcc0003f26270 */
[----:B------:R-:W-:Y:S01]  /*29e0*/  IADD3 R18, P5, R5, R179, RZ ;  /* 0x000000b305127210 */ /* 0x000fe20007fbe0ff */
[----:B----4-:R-:W-:-:S04]  /*29f0*/  IMAD.X R5, R15, 0x1, R16, P0 ;  /* 0x000000010f057824 */ /* 0x010fc800000e0610 */
[--C-:B------:R-:W-:Y:S01]  /*2a00*/  IMAD.X R19, R12, 0x1, R16.reuse, P5 ;  /* 0x000000010c137824 */ /* 0x100fe200028e0610 */
[-C--:B-----5:R-:W-:Y:S02]  /*2a10*/  IADD3 R12, P0, R13, R179.reuse, RZ ;  /* 0x000000b30d0c7210 */ /* 0x0a0fe40007f1e0ff */
[C---:B------:R-:W-:Y:S02]  /*2a20*/  ISETP.LT.OR P6, PT, R2.reuse, 0x1, P1 ;  /* 0x000000010200780c */ /* 0x040fe40000fc1670 */
[----:B------:R-:W-:Y:S01]  /*2a30*/  ISETP.LT.OR P4, PT, R2, 0x11, P1 ;  /* 0x000000110200780c */ /* 0x000fe20000f81670 */
[----:B------:R-:W-:Y:S01]  /*2a40*/  IMAD.X R13, R24, 0x1, R16, P0 ;  /* 0x00000001180d7824 */ /* 0x000fe200000e0610 */
[----:B------:R-:W-:Y:S02]  /*2a50*/  IADD3 R14, P5, R14, R179, RZ ;  /* 0x000000b30e0e7210 */ /* 0x000fe40007fbe0ff */
[----:B------:R-:W-:Y:S01]  /*2a60*/  ISETP.LT.OR P0, PT, R2, 0x21, P1 ;  /* 0x000000210200780c */ /* 0x000fe20000f01670 */
[----:B------:R-:W-:-:S02]  /*2a70*/  IMAD.MOV.U32 R175, RZ, RZ, R136 ;  /* 0x000000ffffaf7224 */ /* 0x000fc400078e0088 */
[----:B------:R-:W-:Y:S01]  /*2a80*/  IMAD.X R15, R22, 0x1, R16, P5 ;  /* 0x00000001160f7824 */ /* 0x000fe200028e0610 */
[----:B-1----:R-:W-:Y:S01]  /*2a90*/  IADD3 R6, P5, R17, R179, RZ ;  /* 0x000000b311067210 */ /* 0x002fe20007fbe0ff */
[----:B------:R-:W-:Y:S01]  /*2aa0*/  IMAD.MOV.U32 R174, RZ, RZ, R137 ;  /* 0x000000ffffae7224 */ /* 0x000fe200078e0089 */
[----:B------:R-:W-:Y:S01]  /*2ab0*/  MOV R172, R139 ;  /* 0x0000008b00ac7202 */ /* 0x000fe20000000f00 */
[----:B------:R-:W-:Y:S01]  /*2ac0*/  IMAD.MOV.U32 R173, RZ, RZ, R138 ;  /* 0x000000ffffad7224 */ /* 0x000fe200078e008a */
[----:B------:R-:W-:Y:S01]  /*2ad0*/  HMMA.16816.F32 R248, R8, R38, RZ ;  /* 0x0000002608f8723c */ /* 0x000fe200000018ff */
[----:B------:R-:W-:Y:S01]  /*2ae0*/  IMAD.X R7, R23, 0x1, R16, P5 ;  /* 0x0000000117077824 */ /* 0x000fe200028e0610 */
[----:B------:R-:W-:-:S06]  /*2af0*/  ISETP.LT.OR P5, PT, R2, 0x41, P1 ;  /* 0x000000410200780c */ /* 0x000fcc0000fa1670 */
[C---:B------:R-:W-:Y:S08]  /*2b00*/  HMMA.16816.F32 R136, R8.reuse, R36, RZ ;  /* 0x000000240888723c */ /* 0x040ff000000018ff */
[----:B------:R-:W-:Y:S01]  /*2b10*/  HMMA.16816.F32 R212, R8, R26, RZ ;  /* 0x0000001a08d4723c */ /* 0x000fe200000018ff */
[----:B------:R-:W1:Y:S04]  /*2b20*/  LDSM.16.M88.4 R8, [R234] ;  /* 0x00000000ea08783b */ /* 0x000e680000000200 */
        /* <DEDUP_REMOVED lines=9> */
[----:B------:R-:W-:-:S03]  /*2bc0*/  IADD3 R2, P0, R0, R179, RZ ;  /* 0x000000b300027210 */ /* 0x000fc60007f1e0ff */
[----:B------:R-:W5:Y:S04]  /*2bd0*/  LDL R0, [R1+0x18] ;  /* 0x0000180001007983 */ /* 0x000f680000100800 */
[----:B------:R-:W2:Y:S04]  /*2be0*/  SHFL.IDX PT, R3, R3, 0x6, 0x181f ;  /* 0x00d81f0003037f89 */ /* 0x000ea800000e0000 */
[----:B------:R3:W-:Y:S04]  /*2bf0*/  LDGSTS.E.BYPASS.LTC128B.128 [R242+0x1900], [R14.64], !P6 ;  /* 0x019000000ef27fae */ /* 0x0007e8000f101d48 */
[----:B------:R3:W-:Y:S04]  /*2c00*/  LDGSTS.E.BYPASS.LTC128B.128 [R242+0x2100], [R12.64], !P5 ;  /* 0x021000000cf27fae */ /* 0x0007e8000e901d48 */
[----:B------:R4:W-:Y:S01]  /*2c10*/  LDGSTS.E.BYPASS.LTC128B.128 [R242+0x2900], [R6.64], !P4 ;  /* 0x0290000006f27fae */ /* 0x0009e2000e101d48 */
[----:B-1----:R-:W-:Y:S01]  /*2c20*/  HMMA.16816.F32 R48, R8, R104, R144 ;  /* 0x000000680830723c */ /* 0x002fe20000001890 */
[----:B--2---:R-:W-:-:S07]  /*2c30*/  IMAD.X R3, R3, 0x1, R16, P0 ;  /* 0x0000000103037824 */ /* 0x004fce00000e0610 */
[C---:B------:R-:W-:Y:S01]  /*2c40*/  HMMA.16816.F32 R32, R8.reuse, R108, R32 ;  /* 0x0000006c0820723c */ /* 0x040fe20000001820 */
[----:B------:R1:W-:Y:S04]  /*2c50*/  LDGSTS.E.BYPASS.LTC128B.128 [R242+0x3100], [R2.64], !P1 ;  /* 0x0310000002f27fae */ /* 0x0003e8000c901d48 */
[----:B------:R-:W-:Y:S03]  /*2c60*/  LDSM.16.M88.4 R60, [R230+0x2000] ;  /* 0x00200000e63c783b */ /* 0x000fe60000000200 */
[C---:B------:R-:W-:Y:S01]  /*2c70*/  HMMA.16816.F32 R40, R8.reuse, R84, R132 ;  /* 0x000000540828723c */ /* 0x040fe20000001884 */
[----:B------:R-:W-:Y:S04]  /*2c80*/  LDSM.16.M88.4 R56, [R230+0x2800] ;  /* 0x00280000e638783b */ /* 0x000fe80000000200 */
[----:B----4-:R-:W2:Y:S03]  /*2c90*/  LDSM.16.M88.4 R4, [R232+0x2000] ;  /* 0x00200000e804783b */ /* 0x010ea60000000200 */
[----:B------:R-:W-:Y:S01]  /*2ca0*/  HMMA.16816.F32 R36, R8, R88, R136 ;  /* 0x000000580824723c */ /* 0x000fe20000001888 */
[----:B------:R-:W-:Y:S01]  /*2cb0*/  IMAD.MOV.U32 R85, RZ, RZ, R50 ;  /* 0x000000ffff557224 */ /* 0x000fe200078e0032 */
[----:B------:R-:W4:Y:S01]  /*2cc0*/  LDSM.16.M88.4 R52, [R230+0x3000] ;  /* 0x00300000e634783b */ /* 0x000f220000000200 */
[----:B------:R-:W-:-:S03]  /*2cd0*/  IMAD.MOV.U32 R84, RZ, RZ, R51 ;  /* 0x000000ffff547224 */ /* 0x000fc600078e0033 */
[----:B------:R-:W1:Y:S01]  /*2ce0*/  LDSM.16.M88.4 R24, [R230] ;  /* 0x00000000e618783b */ /* 0x000e620000000200 */
[----:B------:R-:W-:Y:S01]  /*2cf0*/  MOV R89, R48 ;  /* 0x0000003000597202 */ /* 0x000fe20000000f00 */
[----:B------:R-:W-:Y:S02]  /*2d00*/  IMAD.MOV.U32 R88, RZ, RZ, R49 ;  /* 0x000000ffff587224 */ /* 0x000fe400078e0031 */
[----:B------:R-:W1:Y:S04]  /*2d10*/  LDSM.16.M88.4 R20, [R230+0x800] ;  /* 0x00080000e614783b */ /* 0x000e680000000200 */
[----:B------:R-:W1:Y:S04]  /*2d20*/  LDSM.16.M88.4 R48, [R230+0x1000] ;  /* 0x00100000e630783b */ /* 0x000e680000000200 */
[----:B------:R-:W1:Y:S04]  /*2d30*/  LDSM.16.M88.4 R64, [R230+0x1800] ;  /* 0x00180000e640783b */ /* 0x000e680000000200 */
[----:B---3--:R-:W3:Y:S01]  /*2d40*/  LDSM.16.M88.4 R12, [R232] ;  /* 0x00000000e80c783b */ /* 0x008ee20000000200 */
[----:B------:R-:W-:Y:S01]  /*2d50*/  IMAD.MOV.U32 R116, RZ, RZ, R175 ;  /* 0x000000ffff747224 */ /* 0x000fe200078e00af */
[----:B------:R-:W-:Y:S01]  /*2d60*/  MOV R118, R173 ;  /* 0x000000ad00767202 */ /* 0x000fe20000000f00 */
[----:B------:R-:W-:-:S02]  /*2d70*/  IMAD.MOV.U32 R117, RZ, RZ, R174 ;  /* 0x000000ffff757224 */ /* 0x000fc400078e00ae */
[----:B------:R-:W-:Y:S02]  /*2d80*/  IMAD.MOV.U32 R119, RZ, RZ, R172 ;  /* 0x000000ffff777224 */ /* 0x000fe400078e00ac */
[----:B------:R-:W-:Y:S01]  /*2d90*/  IMAD.MOV.U32 R71, RZ, RZ, R204 ;  /* 0x000000ffff477224 */ /* 0x000fe200078e00cc */
[----:B------:R-:W-:Y:S01]  /*2da0*/  MOV R73, R34 ;  /* 0x0000002200497202 */ /* 0x000fe20000000f00 */
[----:B------:R-:W-:Y:S01]  /*2db0*/  HMMA.16816.F32 R204, R8, R112, R28 ;  /* 0x0000007008cc723c */ /* 0x000fe2000000181c */
[----:B------:R-:W-:Y:S01]  /*2dc0*/  IMAD.MOV.U32 R75, RZ, RZ, R32 ;  /* 0x000000ffff4b7224 */ /* 0x000fe200078e0020 */
[----:B------:R-:W0:Y:S01]  /*2dd0*/  LDGDEPBAR ;  /* 0x00000000000079af */ /* 0x000e220000000000 */
[----:B------:R-:W-:Y:S02]  /*2de0*/  IMAD.MOV.U32 R74, RZ, RZ, R33 ;  /* 0x000000ffff4a7224 */ /* 0x000fe400078e0021 */
[----:B------:R-:W-:-:S03]  /*2df0*/  IMAD.MOV.U32 R72, RZ, RZ, R35 ;  /* 0x000000ffff487224 */ /* 0x000fc600078e0023 */
[C---:B------:R-:W-:Y:S08]  /*2e00*/  HMMA.16816.F32 R28, R8.reuse, R90, R248 ;  /* 0x0000005a081c723c */ /* 0x040ff000000018f8 */
[----:B------:R-:W-:Y:S01]  /*2e10*/  HMMA.16816.F32 R32, R8, R86, R116 ;  /* 0x000000560820723c */ /* 0x000fe20000001874 */
[----:B------:R-:W-:-:S07]  /*2e20*/  IMAD.MOV.U32 R17, RZ, RZ, R71 ;  /* 0x000000ffff117224 */ /* 0x000fce00078e0047 */
[C---:B------:R-:W-:Y:S07]  /*2e30*/  HMMA.16816.F32 R68, R8.reuse, R98, R220 ;  /* 0x000000620844723c */ /* 0x040fee00000018dc */
[----:B------:R-:W-:Y:S01]  /*2e40*/  IMAD.MOV.U32 R220, RZ, RZ, R75 ;  /* 0x000000ffffdc7224 */ /* 0x000fe200078e004b */
[----:B------:R-:W-:Y:S01]  /*2e50*/  HMMA.16816.F32 R80, R8, R96, R140 ;  /* 0x000000600850723c */ /* 0x000fe2000000188c */
[----:B------:R-:W-:Y:S01]  /*2e60*/  IMAD.MOV.U32 R221, RZ, RZ, R74 ;  /* 0x000000ffffdd7224 */ /* 0x000fe200078e004a */
[----:B------:R-:W-:Y:S01]  /*2e70*/  MOV R223, R72 ;  /* 0x0000004800df7202 */ /* 0x000fe20000000f00 */
[----:B------:R-:W-:-:S05]  /*2e80*/  IMAD.MOV.U32 R222, RZ, RZ, R73 ;  /* 0x000000ffffde7224 */ /* 0x000fca00078e0049 */
[C---:B------:R-:W-:Y:S08]  /*2e90*/  HMMA.16816.F32 R72, R8.reuse, R106, R216 ;  /* 0x0000006a0848723c */ /* 0x040ff000000018d8 */
[----:B------:R-:W-:Y:S01]  /*2ea0*/  HMMA.16816.F32 R108, R8, R110, R212 ;  /* 0x0000006e086c723c */ /* 0x000fe200000018d4 */
[----:B------:R-:W-:Y:S02]  /*2eb0*/  IMAD.MOV.U32 R216, RZ, RZ, R89 ;  /* 0x000000ffffd87224 */ /* 0x000fe400078e0059 */
[----:B------:R-:W-:-:S05]  /*2ec0*/  IMAD.MOV.U32 R217, RZ, RZ, R88 ;  /* 0x000000ffffd97224 */ /* 0x000fca00078e0058 */
[C---:B------:R-:W-:Y:S08]  /*2ed0*/  HMMA.16816.F32 R172, R8.reuse, R128, R148 ;  /* 0x0000008008ac723c */ /* 0x040ff00000001894 */
[C---:B------:R-:W-:Y:S08]  /*2ee0*/  HMMA.16816.F32 R112, R8.reuse, R114, R208 ;  /* 0x000000720870723c */ /* 0x040ff000000018d0 */
[----:B------:R-:W-:Y:S01]  /*2ef0*/  HMMA.16816.F32 R128, R8, R130, R200 ;  /* 0x000000820880723c */ /* 0x000fe200000018c8 */
[----:B------:R-:W-:Y:S07]  /*2f00*/  LDSM.16.M88.4 R8, [R233] ;  /* 0x00000000e908783b */ /* 0x000fee0000000200 */
[C---:B--2---:R-:W-:Y:S08]  /*2f10*/  HMMA.16816.F32 R124, R4.reuse, R56, R164 ;  /* 0x00000038047c723c */ /* 0x044ff000000018a4 */
[C---:B----4-:R-:W-:Y:S08]  /*2f20*/  HMMA.16816.F32 R116, R4.reuse, R52, R156 ;  /* 0x000000340474723c */ /* 0x050ff0000000189c */
[C---:B------:R-:W-:Y:S08]  /*2f30*/  HMMA.16816.F32 R132, R4.reuse, R62, R92 ;  /* 0x0000003e0484723c */ /* 0x040ff0000000185c */
[C---:B-1----:R-:W-:Y:S08]  /*2f40*/  HMMA.16816.F32 R168, R4.reuse, R24, R168 ;  /* 0x0000001804a8723c */ /* 0x042ff000000018a8 */
        /* <DEDUP_REMOVED lines=10> */
[----:B------:R-:W-:Y:S04]  /*2ff0*/  LDSM.16.M88.4 R4, [R233+0x2000] ;  /* 0x00200000e904783b */ /* 0x000fe80000000200 */
[----:B------:R-:W-:Y:S03]  /*3000*/  LDSM.16.M88.4 R44, [R227] ;  /* 0x00000000e32c783b */ /* 0x000fe60000000200 */
[C---:B---3--:R-:W-:Y:S01]  /*3010*/  HMMA.16816.F32 R92, R12.reuse, R20, R36 ;  /* 0x000000140c5c723c */ /* 0x048fe20000001824 */
[----:B------:R-:W1:Y:S07]  /*3020*/  LDSM.16.M88.4 R36, [R227+0x1000] ;  /* 0x00100000e324783b */ /* 0x000e6e0000000200 */
[C---:B------:R-:W-:Y:S01]  /*3030*/  HMMA.16816.F32 R88, R12.reuse, R22, R28 ;  /* 0x000000160c58723c */ /* 0x040fe2000000181c */
[----:B------:R-:W2:Y:S04]  /*3040*/  LDSM.16.M88.4 R28, [R227+0x2000] ;  /* 0x00200000e31c783b */ /* 0x000ea80000000200 */
[----:B------:R-:W-:Y:S03]  /*3050*/  LDSM.16.M88.4 R20, [R227+0x3000] ;  /* 0x00300000e314783b */ /* 0x000fe60000000200 */
[C---:B------:R-:W-:Y:S01]  /*3060*/  HMMA.16816.F32 R100, R12.reuse, R24, R40 ;  /* 0x000000180c64723c */ /* 0x040fe20000001828 */
[----:B------:R-:W3:Y:S07]  /*3070*/  LDSM.16.M88.4 R40, [R227+0x800] ;  /* 0x00080000e328783b */ /* 0x000eee0000000200 */
[C---:B------:R-:W-:Y:S01]  /*3080*/  HMMA.16816.F32 R96, R12.reuse, R26, R32 ;  /* 0x0000001a0c60723c */ /* 0x040fe20000001820 */
[----:B------:R-:W4:Y:S04]  /*3090*/  LDSM.16.M88.4 R24, [R227+0x2800] ;  /* 0x00280000e318783b */ /* 0x000f280000000200 */
[----:B------:R-:W1:Y:S01]  /*30a0*/  LDSM.16.M88.4 R32, [R227+0x1800] ;  /* 0x00180000e320783b */ /* 0x000e620000000200 */
[----:B------:R-:W-:Y:S01]  /*30b0*/  IMAD.MOV.U32 R218, RZ, RZ, R85 ;  /* 0x000000ffffda7224 */ /* 0x000fe200078e0055 */
[----:B-----5:R-:W-:Y:S01]  /*30c0*/  ISETP.GT.AND P0, PT, R178, R0, PT ;  /* 0x00000000b200720c */ /* 0x020fe20003f04270 */
[----:B------:R-:W-:Y:S01]  /*30d0*/  IMAD.MOV.U32 R219, RZ, RZ, R84 ;  /* 0x000000ffffdb7224 */ /* 0x000fe200078e0054 */
[----:B------:R-:W-:Y:S01]  /*30e0*/  HMMA.16816.F32 R72, R12, R66, R72 ;  /* 0x000000420c48723c */ /* 0x000fe20000001848 */
[----:B------:R-:W-:-:S07]  /*30f0*/  DEPBAR.LE SB0, 0x0 ;  /* 0x000080000000791a */ /* 0x000fce0000000000 */
        /* <DEDUP_REMOVED lines=9> */
[----:B------:R-:W-:Y:S01]  /*3190*/  BSSY B0, `(.L_x_3242) ;  /* 0x0000068000007945 */ /* 0x000fe20003800000 */
[----:B------:R-:W-:-:S06]  /*31a0*/  ISETP.GT.AND P1, PT, R17, 0x6f, PT ;  /* 0x0000006f1100780c */ /* 0x000fcc0003f24270 */
[C---:B-1----:R-:W-:Y:S08]  /*31b0*/  HMMA.16816.F32 R172, R4.reuse, R36, R152 ;  /* 0x0000002404ac723c */ /* 0x042ff00000001898 */
[C---:B--2---:R-:W-:Y:S08]  /*31c0*/  HMMA.16816.F32 R152, R4.reuse, R30, R132 ;  /* 0x0000001e0498723c */ /* 0x044ff00000001884 */
[C---:B------:R-:W-:Y:S08]  /*31d0*/  HMMA.16816.F32 R188, R4.reuse, R44, R168 ;  /* 0x0000002c04bc723c */ /* 0x040ff000000018a8 */
[C---:B------:R-:W-:Y:S08]  /*31e0*/  HMMA.16816.F32 R184, R4.reuse, R46, R164 ;  /* 0x0000002e04b8723c */ /* 0x040ff000000018a4 */
[C---:B---3--:R-:W-:Y:S08]  /*31f0*/  HMMA.16816.F32 R180, R4.reuse, R40, R160 ;  /* 0x0000002804b4723c */ /* 0x048ff000000018a0 */
[C---:B------:R-:W-:Y:S08]  /*3200*/  HMMA.16816.F32 R52, R4.reuse, R42, R156 ;  /* 0x0000002a0434723c */ /* 0x040ff0000000189c */
[C---:B----4-:R-:W-:Y:S08]  /*3210*/  HMMA.16816.F32 R132, R4.reuse, R24, R124 ;  /* 0x000000180484723c */ /* 0x050ff0000000187c */
[C---:B------:R-:W-:Y:S08]  /*3220*/  HMMA.16816.F32 R116, R4.reuse, R20, R116 ;  /* 0x000000140474723c */ /* 0x040ff00000001874 */
[----:B------:R-:W-:Y:S08]  /*3230*/  HMMA.16816.F32 R192, R4, R22, R104 ;  /* 0x0000001604c0723c */ /* 0x000ff00000001868 */
[----:B------:R-:W-:Y:S08]  /*3240*/  HMMA.16816.F32 R48, R8, R20, R48 ;  /* 0x000000140830723c */ /* 0x000ff00000001830 */
        /* <DEDUP_REMOVED lines=21> */
[----:B------:R-:W2:Y:S04]  /*33a0*/  LDL R0, [R1+0x1c] ;  /* 0x00001c0001007983 */ /* 0x000ea80000100800 */
[----:B------:R-:W3:Y:S01]  /*33b0*/  LDL.64 R248, [R1+0x28] ;  /* 0x0000280001f87983 */ /* 0x000ee20000100a00 */
[----:B------:R-:W-:-:S02]  /*33c0*/  PLOP3.LUT P4, PT, PT, PT, UP0, 0x80, 0x0 ;  /* 0x000000000000781c */ /* 0x000fc40003f8f008 */
[----:B------:R-:W-:Y:S01]  /*33d0*/  PLOP3.LUT P0, PT, PT, PT, UP0, 0x80, 0x0 ;  /* 0x000000000000781c */ /* 0x000fe20003f0f008 */
[----:B------:R-:W-:Y:S01]  /*33e0*/  IMAD.MOV.U32 R244, RZ, RZ, RZ ;  /* 0x000000fffff47224 */ /* 0x000fe200078e00ff */
[----:B------:R-:W4:Y:S01]  /*33f0*/  LDL.64 R18, [R1+0x20] ;  /* 0x0000200001127983 */ /* 0x000f220000100a00 */
[----:B--2---:R-:W-:-:S04]  /*3400*/  IADD3 R2, R17, R177, R0 ;  /* 0x000000b111027210 */ /* 0x004fc80007ffe000 */
[----:B------:R-:W-:-:S05]  /*3410*/  IADD3 R2, R2, -0x70, RZ ;  /* 0xffffff9002027810 */ /* 0x000fca0007ffe0ff */
[----:B------:R-:W-:-:S04]  /*3420*/  @P4 IMAD.HI.U32 R3, R2, c[0x0][0x2bc], RZ ;  /* 0x0000af0002034a27 */ /* 0x000fc800078e00ff */
[----:B------:R-:W-:Y:S01]  /*3430*/  IMAD.MOV.U32 R0, RZ, RZ, R2 ;  /* 0x000000ffff007224 */ /* 0x000fe200078e0002 */
[----:B------:R-:W-:-:S04]  /*3440*/  @P0 SHF.R.U32.HI R0, RZ, c[0x0][0x2c0], R3 ;  /* 0x0000b000ff000a19 */ /* 0x000fc80000011603 */
[----:B---3--:R-:W-:-:S04]  /*3450*/  @!P1 IADD3 R3, P0, R0, R248, RZ ;  /* 0x000000f800039210 */ /* 0x008fc80007f1e0ff */
        /* <DEDUP_REMOVED lines=14> */
[----:B----4-:R-:W-:-:S03]  /*3540*/  IADD3 R0, P4, R18, R2, RZ ;  /* 0x0000000212007210 */ /* 0x010fc60007f9e0ff */
[----:B------:R-:W-:Y:S01]  /*3550*/  IMAD R2, R244, c[0x0][0x1f4], R4 ;  /* 0x00007d00f4027a24 */ /* 0x000fe200078e0204 */
[----:B------:R-:W-:-:S04]  /*3560*/  LEA R4, P0, R0, c[0x0][0x1c8], 0x1 ;  /* 0x0000720000047a11 */ /* 0x000fc800078008ff */
[----:B------:R-:W-:-:S04]  /*3570*/  IADD3.X R2, R247, R3, R2, P4, !PT ;  /* 0x00000003f7027210 */ /* 0x000fc800027fe402 */
[----:B------:R-:W-:Y:S01]  /*3580*/  LEA.HI.X R0, R0, c[0x0][0x1cc], R2, 0x1, P0 ;  /* 0x0000730000007a11 */ /* 0x000fe200000f0c02 */
[----:B------:R-:W-:Y:S05]  /*3590*/  BRA.DIV ~URZ, `(.L_x_3244) ;  /* 0x000101327f007947 */ /* 0x000fea000b800000 */
[----:B------:R1:W2:Y:S02]  /*35a0*/  SHFL.IDX PT, R7, R0, RZ, 0x181f ;  /* 0x00181fff00077589 */ /* 0x0002a400000e0000 */
.L_x_3298:
[----:B------:R-:W-:Y:S05]  /*35b0*/  BRA.DIV ~URZ, `(.L_x_3245) ;  /* 0x000101827f007947 */ /* 0x000fea000b800000 */
[----:B------:R-:W3:Y:S04]  /*35c0*/  SHFL.IDX PT, R2, R4, RZ, 0x181f ;  /* 0x00181fff04027589 */ /* 0x000ee800000e0000 */
[----:B------:R-:W4:Y:S04]  /*35d0*/  SHFL.IDX PT, R3, R4, 0x1, 0x181f ;  /* 0x00381f0004037f89 */ /* 0x000f2800000e0000 */
[----:B------:R-:W5:Y:S04]  /*35e0*/  SHFL.IDX PT, R5, R4, 0x2, 0x181f ;  /* 0x00581f0004057f89 */ /* 0x000f6800000e0000 */
[----:B------:R-:W1:Y:S04]  /*35f0*/  SHFL.IDX PT, R9, R0, 0x1, 0x181f ;  /* 0x00381f0000097f89 */ /* 0x000e6800000e0000 */
[----:B------:R-:W2:Y:S04]  /*3600*/  SHFL.IDX PT, R8, R4, 0x3, 0x181f ;  /* 0x00781f0004087f89 */ /* 0x000ea800000e0000 */
[----:B------:R-:W2:Y:S04]  /*3610*/  SHFL.IDX PT, R11, R0, 0x2, 0x181f ;  /* 0x00581f00000b7f89 */ /* 0x000ea800000e0000 */
[----:B------:R-:W-:Y:S01]  /*3620*/  SHFL.IDX PT, R12, R4, 0x4, 0x181f ;  /* 0x00981f00040c7f89 */ /* 0x000fe200000e0000 */
[----:B---3--:R-:W-:-:S03]  /*3630*/  IADD3 R6, P0, R2, R179, RZ ;  /* 0x000000b302067210 */ /* 0x008fc60007f1e0ff */
[----:B------:R-:W-:Y:S01]  /*3640*/  SHFL.IDX PT, R13, R4, 0x5, 0x181f ;  /* 0x00b81f00040d7f89 */ /* 0x000fe200000e0000 */
[-C--:B----4-:R-:W-:Y:S01]  /*3650*/  IADD3 R2, P4, R3, R179.reuse, RZ ;  /* 0x000000b303027210 */ /* 0x090fe20007f9e0ff */
[----:B--2---:R-:W-:Y:S02]  /*3660*/  IMAD.X R7, R7, 0x1, R16, P0 ;  /* 0x0000000107077824 */ /* 0x004fe400000e0610 */
[----:B------:R-:W2:Y:S01]  /*3670*/  SHFL.IDX PT, R17, R0, 0x3, 0x181f ;  /* 0x00781f0000117f89 */ /* 0x000ea200000e0000 */
[----:B-----5:R-:W-:-:S03]  /*3680*/  IADD3 R10, P0, R5, R179, RZ ;  /* 0x000000b3050a7210 */ /* 0x020fc60007f1e0ff */
[----:B------:R-:W3:Y:S01]  /*3690*/  SHFL.IDX PT, R15, R0, 0x4, 0x181f ;  /* 0x00981f00000f7f89 */ /* 0x000ee200000e0000 */
[----:B-1----:R-:W-:-:S03]  /*36a0*/  IMAD.X R3, R9, 0x1, R16, P4 ;  /* 0x0000000109037824 */ /* 0x002fc600020e0610 */
[----:B------:R-:W1:Y:S01]  /*36b0*/  SHFL.IDX PT, R14, R0, 0x5, 0x181f ;  /* 0x00b81f00000e7f89 */ /* 0x000e6200000e0000 */
[----:B------:R-:W-:-:S03]  /*36c0*/  IADD3 R8, P5, R8, R179, RZ ;  /* 0x000000b308087210 */ /* 0x000fc60007fbe0ff */
[----:B------:R4:W-:Y:S01]  /*36d0*/  LDGSTS.E.BYPASS.LTC128B.128 [R242+0x3900], [R6.64], !P3 ;  /* 0x0390000006f27fae */ /* 0x0009e2000d901d48 */
[----:B------:R-:W-:-:S03]  /*36e0*/  IMAD.X R11, R11, 0x1, R16, P0 ;  /* 0x000000010b0b7824 */ /* 0x000fc600000e0610 */
[----:B------:R5:W-:Y:S04]  /*36f0*/  LDGSTS.E.BYPASS.LTC128B.128 [R242+0x4100], [R2.64], !P3 ;  /* 0x0410000002f27fae */ /* 0x000be8000d901d48 */
[----:B------:R1:W-:Y:S01]  /*3700*/  LDGSTS.E.BYPASS.LTC128B.128 [R242+0x4900], [R10.64], !P3 ;  /* 0x049000000af27fae */ /* 0x0003e2000d901d48 */
[----:B--2---:R-:W-:-:S03]  /*3710*/  IMAD.X R9, R17, 0x1, R16, P5 ;  /* 0x0000000111097824 */ /* 0x004fc600028e0610 */
[----:B------:R-:W2:Y:S04]  /*3720*/  SHFL.IDX PT, R4, R4, 0x6, 0x181f ;  /* 0x00d81f0004047f89 */ /* 0x000ea800000e0000 */
[----:B------:R2:W-:Y:S04]  /*3730*/  LDGSTS.E.BYPASS.LTC128B.128 [R242+0x5100], [R8.64], !P3 ;  /* 0x0510000008f27fae */ /* 0x0005e8000d901d48 */
[----:B------:R-:W2:Y:S01]  /*3740*/  SHFL.IDX PT, R0, R0, 0x6, 0x181f ;  /* 0x00d81f0000007f89 */ /* 0x000ea200000e0000 */
[-C--:B----4-:R-:W-:Y:S02]  /*3750*/  IADD3 R6, P4, R12, R179.reuse, RZ ;  /* 0x000000b30c067210 */ /* 0x090fe40007f9e0ff */
[----:B-----5:R-:W-:-:S03]  /*3760*/  IADD3 R2, P0, R13, R179, RZ ;  /* 0x000000b30d027210 */ /* 0x020fc60007f1e0ff */
[--C-:B---3--:R-:W-:Y:S02]  /*3770*/  IMAD.X R7, R15, 0x1, R16.reuse, P4 ;  /* 0x000000010f077824 */ /* 0x108fe400020e0610 */
[----:B-1----:R-:W-:-:S03]  /*3780*/  IMAD.X R3, R14, 0x1, R16, P0 ;  /* 0x000000010e037824 */ /* 0x002fc600000e0610 */
[----:B------:R1:W-:Y:S04]  /*3790*/  LDGSTS.E.BYPASS.LTC128B.128 [R242+0x5900], [R6.64], !P3 ;  /* 0x0590000006f27fae */ /* 0x0003e8000d901d48 */
[----:B------:R1:W-:Y:S02]  /*37a0*/  LDGSTS.E.BYPASS.LTC128B.128 [R242+0x6100], [R2.64], !P3 ;  /* 0x0610000002f27fae */ /* 0x0003e4000d901d48 */
.L_x_3299:
[----:B-12---:R-:W-:-:S04]  /*37b0*/  IADD3 R2, P0, R4, R179, RZ ;  /* 0x000000b304027210 */ /* 0x006fc80007f1e0ff */
[----:B------:R-:W-:-:S05]  /*37c0*/  IADD3.X R3, R0, R16, RZ, P0, !PT ;  /* 0x0000001000037210 */ /* 0x000fca00007fe4ff */
[----:B------:R-:W-:Y:S01]  /*37d0*/  @!PT LDS RZ, [RZ] ;  /* 0x00000000fffff984 */ /* 0x000fe20000000800 */
[----:B------:R-:W-:Y:S01]  /*37e0*/  @!PT LDS RZ, [RZ] ;  /* 0x00000000fffff984 */ /* 0x000fe20000000800 */
[----:B------:R-:W-:Y:S01]  /*37f0*/  @!PT LDS RZ, [RZ] ;  /* 0x00000000fffff984 */ /* 0x000fe20000000800 */
[----:B------:R1:W-:Y:S04]  /*3800*/  LDGSTS.E.BYPASS.LTC128B.128 [R242+0x6900], [R2.64], !P3 ;  /* 0x0690000002f27fae */ /* 0x0003e8000d901d48 */
.L_x_3243:
[----:B------:R-:W-:Y:S05]  /*3810*/  BSYNC B0 ;  /* 0x0000000000007941 */ /* 0x000fea0003800000 */
.L_x_3242:
[----:B-1----:R-:W2:Y:S04]  /*3820*/  LDL R2, [R1+0x70] ;  /* 0x0000700001027983 */ /* 0x002ea80000100800 */
[----:B------:R-:W2:Y:S04]  /*3830*/  LDL R0, [R1+0x98] ;  /* 0x0000980001007983 */ /* 0x000ea80000100800 */
[----:B------:R-:W3:Y:S04]  /*3840*/  LDL R3, [R1+0x44] ;  /* 0x0000440001037983 */ /* 0x000ee80000100800 */
[----:B------:R-:W0:Y:S01]  /*3850*/  LDGDEPBAR ;  /* 0x00000000000079af */ /* 0x000e220000000000 */
[----:B--2---:R-:W-:-:S04]  /*3860*/  IMAD.IADD R2, R0, 0x1, R2 ;  /* 0x0000000100027824 */ /* 0x004fc800078e0202 */
[----:B------:R-:W-:Y:S01]  /*3870*/  @P2 IMAD.HI.U32 R0, R2, c[0x0][0x2c8], RZ ;  /* 0x0000b20002002a27 */ /* 0x000fe200078e00ff */
[----:B------:R1:W-:Y:S01]  /*3880*/  STL [R1+0x4], R2 ;  /* 0x0000040201007387 */ /* 0x0003e20000100800 */
[----:B------:R-:W-:Y:S02]  /*3890*/  MOV R4, R2 ;  /* 0x0000000200047202 */ /* 0x000fe40000000f00 */
[----:B---3--:R-:W-:Y:S01]  /*38a0*/  IMAD.IADD R6, R176, 0x1, -R3 ;  /* 0x00000001b0067824 */ /* 0x008fe200078e0a03 */
[----:B------:R-:W-:Y:S02]  /*38b0*/  @P2 SHF.R.U32.HI R4, RZ, c[0x0][0x2cc], R0 ;  /* 0x0000b300ff042a19 */ /* 0x000fe40000011600 */
[----:B-1----:R-:W-:-:S04]  /*38c0*/  IADD3 R2, -R3, 0x1, R176 ;  /* 0x0000000103027810 */ /* 0x002fc80007ffe1b0 */
[----:B------:R-:W-:Y:S01]  /*38d0*/  IADD3 R5, R2, -c[0x0][0x168], RZ ;  /* 0x80005a0002057a10 */ /* 0x000fe20007ffe0ff */
[----:B------:R-:W-:Y:S05]  /*38e0*/  BRA.DIV ~URZ, `(.L_x_3246) ;  /* 0x000105227f007947 */ /* 0x000fea000b800000 */
[----:B------:R1:W2:Y:S02]  /*38f0*/  SHFL.IDX PT, R0, R4, RZ, 0x1c1f ;  /* 0x001c1fff04007589 */ /* 0x0002a400000e0000 */
.L_x_3300:
        /* <DEDUP_REMOVED lines=66> */
[C---:B------:R-:W-:Y:S02]  /*3d20*/  ISETP.GT.AND P0, PT, R3.reuse, 0x9, PT ;  /* 0x000000090300780c */ /* 0x040fe40003f04270 */
[----:B------:R-:W-:Y:S02]  /*3d30*/  ISETP.GT.AND P4, PT, R3, 0x8, PT ;  /* 0x000000080300780c */ /* 0x000fe40003f84270 */
[----:B------:R-:W-:Y:S02]  /*3d40*/  FSEL R14, R99, -INF , P0 ;  /* 0xff800000630e7808 */ /* 0x000fe40000000000 */
[----:B------:R-:W-:Y:S02]  /*3d50*/  ISETP.GT.AND P0, PT, R3, 0x19, PT ;  /* 0x000000190300780c */ /* 0x000fe40003f04270 */
[----:B------:R-:W-:Y:S02]  /*3d60*/  FSEL R13, R98, -INF , P4 ;  /* 0xff800000620d7808 */ /* 0x000fe40002000000 */
[----:B------:R-:W-:-:S02]  /*3d70*/  FSEL R27, R91, -INF , P0 ;  /* 0xff8000005b1b7808 */ /* 0x000fc40000000000 */
[C---:B------:R-:W-:Y:S02]  /*3d80*/  ISETP.GT.AND P0, PT, R3.reuse, 0x29, PT ;  /* 0x000000290300780c */ /* 0x040fe40003f04270 */
[----:B------:R-:W-:Y:S02]  /*3d90*/  ISETP.GT.AND P4, PT, R3, 0x18, PT ;  /* 0x000000180300780c */ /* 0x000fe40003f84270 */
[----:B------:R-:W-:Y:S02]  /*3da0*/  FSEL R113, R83, -INF , P0 ;  /* 0xff80000053717808 */ /* 0x000fe40000000000 */
[C---:B------:R-:W-:Y:S02]  /*3db0*/  ISETP.GT.AND P0, PT, R3.reuse, 0x39, PT ;  /* 0x000000390300780c */ /* 0x040fe40003f04270 */
[----:B------:R-:W-:Y:S02]  /*3dc0*/  FSEL R25, R90, -INF , P4 ;  /* 0xff8000005a197808 */ /* 0x000fe40002000000 */
[----:B------:R-:W-:-:S02]  /*3dd0*/  ISETP.GT.AND P5, PT, R3, 0x1, PT ;  /* 0x000000010300780c */ /* 0x000fc40003fa4270 */
[----:B------:R-:W-:Y:S02]  /*3de0*/  ISETP.GT.AND P4, PT, R3, 0x28, PT ;  /* 0x000000280300780c */ /* 0x000fe40003f84270 */
[----:B------:R-:W-:Y:S02]  /*3df0*/  FSEL R109, R75, -INF , P0 ;  /* 0xff8000004b6d7808 */ /* 0x000fe40000000000 */
[----:B------:R-:W-:Y:S02]  /*3e00*/  ISETP.GT.AND P0, PT, R3, 0x49, PT ;  /* 0x000000490300780c */ /* 0x000fe40003f04270 */
[----:B------:R-:W-:Y:S02]  /*3e10*/  FSEL R8, R103, -INF , P5 ;  /* 0xff80000067087808 */ /* 0x000fe40002800000 */
        /* <DEDUP_REMOVED lines=8> */
[----:B------:R-:W-:Y:S02]  /*3ea0*/  FSEL R74, R59, -INF , P0 ;  /* 0xff8000003b4a7808 */ /* 0x000fe40000000000 */
[----:B------:R-:W-:Y:S02]  /*3eb0*/  ISETP.GT.AND P0, PT, R3, 0x61, PT ;  /* 0x000000610300780c */ /* 0x000fe40003f04270 */
[----:B------:R-:W-:Y:S02]  /*3ec0*/  IMNMX R2, R6, R2, PT ;  /* 0x0000000206027217 */ /* 0x000fe40003800200 */
[----:B------:R-:W-:Y:S02]  /*3ed0*/  FSEL R115, R87, -INF , P5 ;  /* 0xff80000057737808 */ /* 0x000fe40002800000 */
[----:B------:R-:W-:Y:S02]  /*3ee0*/  ISETP.GT.AND P5, PT, R3, 0x31, PT ;  /* 0x000000310300780c */ /* 0x000fe40003fa4270 */
[----:B------:R-:W-:-:S02]  /*3ef0*/  FSEL R76, R51, -INF , P0 ;  /* 0xff800000334c7808 */ /* 0x000fc40000000000 */
[----:B------:R-:W-:Y:S02]  /*3f00*/  ISETP.GT.AND P4, PT, R3, 0x48, PT ;  /* 0x000000480300780c */ /* 0x000fe40003f84270 */
[----:B------:R-:W-:Y:S02]  /*3f10*/  ISETP.GT.AND P0, PT, R2, RZ, PT ;  /* 0x000000ff0200720c */ /* 0x000fe40003f04270 */
[----:B------:R-:W-:Y:S02]  /*3f20*/  IMNMX R0, R6, R0, PT ;  /* 0x0000000006007217 */ /* 0x000fe40003800200 */
[----:B------:R-:W-:Y:S02]  /*3f30*/  FSEL R111, R79, -INF , P5 ;  /* 0xff8000004f6f7808 */ /* 0x000fe40002800000 */
[----:B------:R-:W-:Y:S02]  /*3f40*/  ISETP.GT.AND P5, PT, R3, 0x41, PT ;  /* 0x000000410300780c */ /* 0x000fe40003fa4270 */
[----:B------:R-:W-:-:S02]  /*3f50*/  FSEL R101, R66, -INF , P4 ;  /* 0xff80000042657808 */ /* 0x000fc40002000000 */
[----:B------:R-:W-:Y:S02]  /*3f60*/  FSEL R11, R188, -INF , P0 ;  /* 0xff800000bc0b7808 */ /* 0x000fe40000000000 */
[----:B------:R-:W-:Y:S02]  /*3f70*/  ISETP.GT.AND P4, PT, R3, 0x58, PT ;  /* 0x000000580300780c */ /* 0x000fe40003f84270 */
[----:B------:R-:W-:Y:S02]  /*3f80*/  ISETP.GT.AND P0, PT, R0, 0x1, PT ;  /* 0x000000010000780c */ /* 0x000fe40003f04270 */
[----:B------:R-:W-:Y:S02]  /*3f90*/  FSEL R103, R71, -INF , P5 ;  /* 0xff80000047677808 */ /* 0x000fe40002800000 */
[C---:B------:R-:W-:Y:S02]  /*3fa0*/  ISETP.GT.AND P6, PT, R3.reuse, RZ, PT ;  /* 0x000000ff0300720c */ /* 0x040fe40003fc4270 */
[----:B------:R-:W-:-:S02]  /*3fb0*/  ISETP.GT.AND P5, PT, R3, 0x51, PT ;  /* 0x000000510300780c */ /* 0x000fc40003fa4270 */
[----:B------:R-:W-:Y:S02]  /*3fc0*/  FSEL R77, R58, -INF , P4 ;  /* 0xff8000003a4d7808 */ /* 0x000fe40002000000 */
[----:B------:R-:W-:Y:S02]  /*3fd0*/  FSEL R20, R191, -INF , P0 ;  /* 0xff800000bf147808 */ /* 0x000fe40000000000 */
[----:B------:R-:W-:Y:S02]  /*3fe0*/  ISETP.GT.AND P4, PT, R3, 0x69, PT ;  /* 0x000000690300780c */ /* 0x000fe40003f84270 */
        /* <DEDUP_REMOVED lines=29> */
[----:B------:R-:W-:Y:S02]  /*41c0*/  FSEL R23, R181, -INF , P4 ;  /* 0xff800000b5177808 */ /* 0x000fe40002000000 */
[----:B------:R-:W-:Y:S02]  /*41d0*/  FSEL R70, R172, -INF , P0 ;  /* 0xff800000ac467808 */ /* 0x000fe40000000000 */
[----:B------:R-:W-:Y:S02]  /*41e0*/  ISETP.GT.AND P5, PT, R0, RZ, PT ;  /* 0x000000ff0000720c */ /* 0x000fe40003fa4270 */
[----:B------:R-:W-:-:S02]  /*41f0*/  ISETP.GT.AND P4, PT, R2, 0x18, PT ;  /* 0x000000180200780c */ /* 0x000fc40003f84270 */
[----:B------:R-:W-:Y:S02]  /*4200*/  ISETP.GT.AND P0, PT, R0, 0x21, PT ;  /* 0x000000210000780c */ /* 0x000fe40003f04270 */
        /* <DEDUP_REMOVED lines=9> */
[----:B------:R-:W-:Y:S02]  /*42a0*/  ISETP.GT.AND P5, PT, R0, 0x10, PT ;  /* 0x000000100000780c */ /* 0x000fe40003fa4270 */
        /* <DEDUP_REMOVED lines=38> */
[----:B------:R-:W-:Y:S02]  /*4510*/  ISETP.GT.AND P6, PT, R3, 0x50, PT ;  /* 0x000000500300780c */ /* 0x000fe40003fc4270 */
[----:B------:R-:W-:Y:S02]  /*4520*/  FSEL R83, R157, -INF , P5 ;  /* 0xff8000009d537808 */ /* 0x000fe40002800000 */
[----:B------:R-:W-:Y:S02]  /*4530*/  FSEL R172, R158, -INF , P4 ;  /* 0xff8000009eac7808 */ /* 0x000fe40002000000 */
[----:B------:R-:W-:Y:S02]  /*4540*/  FSEL R170, R154, -INF , P0 ;  /* 0xff8000009aaa7808 */ /* 0x000fe40000000000 */
[----:B------:R-:W-:-:S02]  /*4550*/  FSEL R97, R62, -INF , P6 ;  /* 0xff8000003e617808 */ /* 0x000fc40003000000 */
[C---:B------:R-:W-:Y:S02]  /*4560*/  ISETP.GT.AND P5, PT, R2.reuse, 0x48, PT ;  /* 0x000000480200780c */ /* 0x040fe40003fa4270 */
[----:B------:R-:W-:Y:S02]  /*4570*/  ISETP.GT.AND P4, PT, R2, 0x50, PT ;  /* 0x000000500200780c */ /* 0x000fe40003f84270 */
[----:B------:R-:W-:Y:S02]  /*4580*/  ISETP.GT.AND P0, PT, R0, 0x51, PT ;  /* 0x000000510000780c */ /* 0x000fe40003f04270 */
[----:B------:R-:W-:Y:S02]  /*4590*/  ISETP.GT.AND P6, PT, R3, 0x60, PT ;  /* 0x000000600300780c */ /* 0x000fe40003fc4270 */
[----:B------:R-:W-:Y:S02]  /*45a0*/  FSEL R82, R152, -INF , P5 ;  /* 0xff80000098527808 */ /* 0x000fe40002800000 */
[----:B------:R-:W-:-:S02]  /*45b0*/  FSEL R107, R132, -INF , P4 ;  /* 0xff800000846b7808 */ /* 0x000fc40002000000 */
[----:B------:R-:W-:Y:S02]  /*45c0*/  FSEL R167, R135, -INF , P0 ;  /* 0xff80000087a77808 */ /* 0x000fe40000000000 */
[----:B------:R-:W-:Y:S02]  /*45d0*/  FSEL R79, R50, -INF , P6 ;  /* 0xff800000324f7808 */ /* 0x000fe40003000000 */
[C---:B------:R-:W-:Y:S02]  /*45e0*/  ISETP.GT.AND P5, PT, R0.reuse, 0x49, PT ;  /* 0x000000490000780c */ /* 0x040fe40003fa4270 */
[----:B------:R-:W-:Y:S02]  /*45f0*/  ISETP.GT.AND P4, PT, R0, 0x50, PT ;  /* 0x000000500000780c */ /* 0x000fe40003f84270 */
        /* <DEDUP_REMOVED lines=14> */
[C---:B------:R-:W-:Y:S02]  /*46e0*/  ISETP.GT.AND P5, PT, R2.reuse, 0x61, PT ;  /* 0x000000610200780c */ /* 0x040fe40003fa4270 */
[----:B------:R-:W-:Y:S02]  /*46f0*/  ISETP.GT.AND P4, PT, R2, 0x68, PT ;  /* 0x000000680200780c */ /* 0x000fe40003f84270 */
[----:B------:R-:W-:Y:S02]  /*4700*/  FSEL R166, R126, -INF , P6 ;  /* 0xff8000007ea67808 */ /* 0x000fe40003000000 */
[----:B------:R-:W-:Y:S02]  /*4710*/  ISETP.GT.AND P0, PT, R0, 0x60, PT ;  /* 0x000000600000780c */ /* 0x000fe40003f04270 */
[----:B------:R-:W-:Y:S02]  /*4720*/  ISETP.GT.AND P6, PT, R2, 0x69, PT ;  /* 0x000000690200780c */ /* 0x000fe40003fc4270 */
[----:B------:R-:W-:-:S02]  /*4730*/  FMNMX.FTZ R2, R19, R3, !PT ;  /* 0x0000000313027209 */ /* 0x000fc40007810000 */
[----:B------:R-:W-:Y:S02]  /*4740*/  FSEL R99, R117, -INF , P5 ;  /* 0xff80000075637808 */ /* 0x000fe40002800000 */
[----:B------:R-:W-:Y:S02]  /*4750*/  FSEL R98, R192, -INF , P4 ;  /* 0xff800000c0627808 */ /* 0x000fe40002000000 */
[----:B------:R-:W-:Y:S02]  /*4760*/  FSEL R164, R118, -INF , P0 ;  /* 0xff80000076a47808 */ /* 0x000fe40000000000 */
        /* <DEDUP_REMOVED lines=9> */
[----:B-1----:R-:W-:Y:S02]  /*4800*/  FMNMX.FTZ R4, R16, R20, !PT ;  /* 0x0000001410047209 */ /* 0x002fe40007810000 */
        /* <DEDUP_REMOVED lines=91> */
[----:B------:R-:W-:Y:S02]  /*4dc0*/  FSEL R69, R193, -INF , P6 ;  /* 0xff800000c1457808 */ /* 0x000fe40003000000 */
[----:B------:R-:W-:Y:S02]  /*4dd0*/  FMNMX.FTZ R2, R98, R2, !PT ;  /* 0x0000000262027209 */ /* 0x000fe40007810000 */
[----:B------:R-:W-:Y:S02]  /*4de0*/  FSEL R162, R194, -INF , P4 ;  /* 0xff800000c2a27808 */ /* 0x000fe40002000000 */
        /* <DEDUP_REMOVED lines=23> */
[----:B---3--:R-:W-:-:S03]  /*4f60*/  FMNMX.FTZ R118, R118, R3, !PT ;  /* 0x0000000376767209 */ /* 0x008fc60007810000 */
.L_x_3301:
        /* <DEDUP_REMOVED lines=15> */
[--C-:B------:R-:W-:Y:S01]  /*5060*/  FFMA.FTZ R144, R144, c[0x0][0x2d0], -R4.reuse ;  /* 0x0000b40090907a23 */ /* 0x100fe20000010804 */
[----:B------:R-:W4:Y:S01]  /*5070*/  LDSM.16.MT88.4 R36, [R225+0x800] ;  /* 0x00080000e124783b */ /* 0x000f220000004200 */
[----:B------:R-:W-:-:S02]  /*5080*/  FFMA.FTZ R143, R143, c[0x0][0x2d0], -R4 ;  /* 0x0000b4008f8f7a23 */ /* 0x000fc40000010804 */
[----:B------:R5:W5:Y:S01]  /*5090*/  MUFU.EX2 R178, R2 ;  /* 0x0000000200b27308 */ /* 0x000b620000000800 */
[--C-:B------:R-:W-:Y:S02]  /*50a0*/  FFMA.FTZ R142, R142, c[0x0][0x2d0], -R4.reuse ;  /* 0x0000b4008e8e7a23 */ /* 0x100fe40000010804 */
[--C-:B------:R-:W-:Y:S02]  /*50b0*/  FFMA.FTZ R141, R141, c[0x0][0x2d0], -R4.reuse ;  /* 0x0000b4008d8d7a23 */ /* 0x100fe40000010804 */
[--C-:B------:R-:W-:Y:S02]  /*50c0*/  FFMA.FTZ R184, R136, c[0x0][0x2d0], -R4.reuse ;  /* 0x0000b40088b87a23 */ /* 0x100fe40000010804 */
[--C-:B------:R-:W-:Y:S01]  /*50d0*/  FFMA.FTZ R187, R131, c[0x0][0x2d0], -R4.reuse ;  /* 0x0000b40083bb7a23 */ /* 0x100fe20000010804 */
[----:B------:R-:W1:Y:S01]  /*50e0*/  MUFU.EX2 R177, R5 ;  /* 0x0000000500b17308 */ /* 0x000e620000000800 */
[--C-:B--2---:R-:W-:Y:S02]  /*50f0*/  FFMA.FTZ R0, R10, c[0x0][0x2d0], -R4.reuse ;  /* 0x0000b4000a007a23 */ /* 0x104fe40000010804 */
[----:B------:R-:W-:-:S02]  /*5100*/  FFMA.FTZ R186, R130, c[0x0][0x2d0], -R4 ;  /* 0x0000b40082ba7a23 */ /* 0x000fc40000010804 */
[--C-:B------:R-:W-:Y:S02]  /*5110*/  FFMA.FTZ R185, R129, c[0x0][0x2d0], -R4.reuse ;  /* 0x0000b40081b97a23 */ /* 0x100fe40000010804 */
[--C-:B------:R-:W-:Y:S01]  /*5120*/  FFMA.FTZ R193, R128, c[0x0][0x2d0], -R4.reuse ;  /* 0x0000b40080c17a23 */ /* 0x100fe20000010804 */
[----:B------:R2:W-:Y:S01]  /*5130*/  MUFU.EX2 R207, R0 ;  /* 0x0000000000cf7308 */ /* 0x0005e20000000800 */
[----:B-----5:R-:W-:Y:S01]  /*5140*/  FMUL.FTZ R2, R117, c[0x0][0x2d0] ;  /* 0x0000b40075027a20 */ /* 0x020fe20000410000 */
[----:B------:R-:W-:Y:S01]  /*5150*/  MOV R130, R178 ;  /* 0x000000b200827202 */ /* 0x000fe20000000f00 */
[--C-:B------:R-:W-:Y:S02]  /*5160*/  FFMA.FTZ R194, R123, c[0x0][0x2d0], -R4.reuse ;  /* 0x0000b4007bc27a23 */ /* 0x100fe40000010804 */
[--C-:B------:R-:W-:Y:S01]  /*5170*/  FFMA.FTZ R195, R122, c[0x0][0x2d0], -R4.reuse ;  /* 0x0000b4007ac37a23 */ /* 0x100fe20000010804 */
[----:B------:R-:W-:Y:S01]  /*5180*/  FSEL R2, R2, RZ, P0 ;  /* 0x000000ff02027208 */ /* 0x000fe20000000000 */
[----:B------:R-:W-:Y:S01]  /*5190*/  FFMA.FTZ R196, R121, c[0x0][0x2d0], -R4 ;  /* 0x0000b40079c47a23 */ /* 0x000fe20000010804 */
[----:B------:R-:W-:Y:S01]  /*51a0*/  FSETP.NEU.FTZ.AND P0, PT, R68, -INF , PT ;  /* 0xff8000004400780b */ /* 0x000fe20003f1d000 */
[----:B------:R-:W-:Y:S01]  /*51b0*/  FFMA.FTZ R181, R97, c[0x0][0x2d0], -R3 ;  /* 0x0000b40061b57a23 */ /* 0x000fe20000010803 */
[----:B-1----:R-:W-:Y:S01]  /*51c0*/  MOV R131, R177 ;  /* 0x000000b100837202 */ /* 0x002fe20000000f00 */
[----:B------:R-:W-:-:S02]  /*51d0*/  FFMA.FTZ R5, R23, c[0x0][0x2d0], -R2 ;  /* 0x0000b40017057a23 */ /* 0x000fc40000010802 */
[----:B------:R-:W-:Y:S02]  /*51e0*/  FFMA.FTZ R6, R35, c[0x0][0x2d0], -R2 ;  /* 0x0000b40023067a23 */ /* 0x000fe40000010802 */
[----:B------:R1:W5:Y:S01]  /*51f0*/  MUFU.EX2 R197, R5 ;  /* 0x0000000500c57308 */ /* 0x0003620000000800 */
[----:B--2---:R-:W-:Y:S02]  /*5200*/  FFMA.FTZ R0, R19, c[0x0][0x2d0], -R4 ;  /* 0x0000b40013007a23 */ /* 0x004fe40000010804 */
[----:B------:R-:W-:Y:S02]  /*5210*/  FFMA.FTZ R202, R98, c[0x0][0x2d0], -R2 ;  /* 0x0000b40062ca7a23 */ /* 0x000fe40000010802 */
[--C-:B------:R-:W-:Y:S02]  /*5220*/  FFMA.FTZ R183, R74, c[0x0][0x2d0], -R3.reuse ;  /* 0x0000b4004ab77a23 */ /* 0x100fe40000010803 */
[--C-:B------:R-:W-:Y:S01]  /*5230*/  FFMA.FTZ R198, R73, c[0x0][0x2d0], -R3.reuse ;  /* 0x0000b40049c67a23 */ /* 0x100fe20000010803 */
[----:B------:R2:W-:Y:S01]  /*5240*/  MUFU.EX2 R212, R0 ;  /* 0x0000000000d47308 */ /* 0x0005e20000000800 */
[----:B------:R-:W-:-:S02]  /*5250*/  FFMA.FTZ R112, R112, c[0x0][0x2d0], -R3 ;  /* 0x0000b40070707a23 */ /* 0x000fc40000010803 */
[--C-:B------:R-:W-:Y:S02]  /*5260*/  FFMA.FTZ R136, R108, c[0x0][0x2d0], -R3.reuse ;  /* 0x0000b4006c887a23 */ /* 0x100fe40000010803 */
[--C-:B------:R-:W-:Y:S02]  /*5270*/  FFMA.FTZ R180, R80, c[0x0][0x2d0], -R3.reuse ;  /* 0x0000b40050b47a23 */ /* 0x100fe40000010803 */
[--C-:B------:R-:W-:Y:S01]  /*5280*/  FFMA.FTZ R182, R77, c[0x0][0x2d0], -R3.reuse ;  /* 0x0000b4004db67a23 */ /* 0x100fe20000010803 */
[----:B------:R-:W-:Y:S01]  /*5290*/  MUFU.EX2 R220, R6 ;  /* 0x0000000600dc7308 */ /* 0x000fe20000000800 */
[----:B-1----:R-:W-:Y:S02]  /*52a0*/  FFMA.FTZ R5, R32, c[0x0][0x2d0], -R2 ;  /* 0x0000b40020057a23 */ /* 0x002fe40000010802 */
[--C-:B------:R-:W-:Y:S02]  /*52b0*/  FFMA.FTZ R192, R79, c[0x0][0x2d0], -R3.reuse ;  /* 0x0000b4004fc07a23 */ /* 0x100fe40000010803 */
[----:B------:R-:W-:-:S02]  /*52c0*/  FFMA.FTZ R248, R76, c[0x0][0x2d0], -R3 ;  /* 0x0000b4004cf87a23 */ /* 0x000fc40000010803 */
[----:B------:R-:W-:Y:S01]  /*52d0*/  FFMA.FTZ R201, R71, c[0x0][0x2d0], -R3 ;  /* 0x0000b40047c97a23 */ /* 0x000fe20000010803 */
[----:B------:R-:W-:Y:S01]  /*52e0*/  MUFU.EX2 R116, R5 ;  /* 0x0000000500747308 */ /* 0x000fe20000000800 */
[----:B--2---:R-:W-:Y:S01]  /*52f0*/  FFMA.FTZ R0, R24, c[0x0][0x2d0], -R4 ;  /* 0x0000b40018007a23 */ /* 0x004fe20000010804 */
[----:B-----5:R-:W-:Y:S01]  /*5300*/  MOV R71, R197 ;  /* 0x000000c500477202 */ /* 0x020fe20000000f00 */
[--C-:B------:R-:W-:Y:S02]  /*5310*/  FFMA.FTZ R108, R93, c[0x0][0x2d0], -R2.reuse ;  /* 0x0000b4005d6c7a23 */ /* 0x100fe40000010802 */
[----:B------:R-:W-:-:S03]  /*5320*/  FFMA.FTZ R204, R69, c[0x0][0x2d0], -R2 ;  /* 0x0000b40045cc7a23 */ /* 0x000fc60000010802 */
[----:B------:R1:W-:Y:S08]  /*5330*/  MUFU.EX2 R214, R0 ;  /* 0x0000000000d67308 */ /* 0x0003f00000000800 */
[----:B------:R-:W-:Y:S01]  /*5340*/  MUFU.EX2 R248, R248 ;  /* 0x000000f800f87308 */ /* 0x000fe20000000800 */
[----:B-1----:R-:W-:-:S07]  /*5350*/  FFMA.FTZ R0, R28, c[0x0][0x2d0], -R4 ;  /* 0x0000b4001c007a23 */ /* 0x002fce0000010804 */
[----:B------:R1:W-:Y:S02]  /*5360*/  MUFU.EX2 R216, R0 ;  /* 0x0000000000d87308 */ /* 0x0003e40000000800 */
[----:B-1----:R-:W-:-:S06]  /*5370*/  FFMA.FTZ R0, R30, c[0x0][0x2d0], -R4 ;  /* 0x0000b4001e007a23 */ /* 0x002fcc0000010804 */
[----:B------:R1:W2:Y:S02]  /*5380*/  MUFU.EX2 R190, R0 ;  /* 0x0000000000be7308 */ /* 0x0002a40000000800 */
[----:B-1----:R-:W-:Y:S01]  /*5390*/  FFMA.FTZ R0, R33, c[0x0][0x2d0], -R4 ;  /* 0x0000b40021007a23 */ /* 0x002fe20000010804 */
[----:B--2---:R-:W-:-:S05]  /*53a0*/  MOV R121, R190 ;  /* 0x000000be00797202 */ /* 0x004fca0000000f00 */
[----:B------:R1:W2:Y:S02]  /*53b0*/  MUFU.EX2 R252, R0 ;  /* 0x0000000000fc7308 */ /* 0x0002a40000000800 */
[----:B-1----:R-:W-:-:S06]  /*53c0*/  FFMA.FTZ R0, R7, c[0x0][0x2d0], -R3 ;  /* 0x0000b40007007a23 */ /* 0x002fcc0000010803 */
[----:B------:R1:W-:Y:S02]  /*53d0*/  MUFU.EX2 R206, R0 ;  /* 0x0000000000ce7308 */ /* 0x0003e40000000800 */
[----:B-1----:R-:W-:-:S06]  /*53e0*/  FFMA.FTZ R0, R8, c[0x0][0x2d0], -R3 ;  /* 0x0000b40008007a23 */ /* 0x002fcc0000010803 */
[----:B------:R1:W-:Y:S02]  /*53f0*/  MUFU.EX2 R205, R0 ;  /* 0x0000000000cd7308 */ /* 0x0003e40000000800 */
[----:B-1----:R-:W-:-:S06]  /*5400*/  FFMA.FTZ R0, R13, c[0x0][0x2d0], -R3 ;  /* 0x0000b4000d007a23 */ /* 0x002fcc0000010803 */
[----:B------:R1:W-:Y:S02]  /*5410*/  MUFU.EX2 R125, R0 ;  /* 0x00000000007d7308 */ /* 0x0003e40000000800 */
[----:B-1----:R-:W-:Y:S01]  /*5420*/  FFMA.FTZ R0, R14, c[0x0][0x2d0], -R3 ;  /* 0x0000b4000e007a23 */ /* 0x002fe20000010803 */
[----:B--2---:R-:W-:Y:S01]  /*5430*/  F2FP.PACK_AB R14, R252, R178 ;  /* 0x000000b2fc0e723e */ /* 0x004fe200000000ff */
[----:B------:R-:W-:-:S04]  /*5440*/  FFMA.FTZ R178, R83, c[0x0][0x2d0], -R2 ;  /* 0x0000b40053b27a23 */ /* 0x000fc80000010802 */
        /* <DEDUP_REMOVED lines=9> */
[--C-:B-1----:R-:W-:Y:S01]  /*54e0*/  FFMA.FTZ R0, R11, c[0x0][0x2d0], -R2.reuse ;  /* 0x0000b4000b007a23 */ /* 0x102fe20000010802 */
[----:B--2---:R-:W-:Y:S01]  /*54f0*/  F2FP.PACK_AB R15, R221, R177 ;  /* 0x000000b1dd0f723e */ /* 0x004fe200000000ff */
[----:B------:R-:W-:-:S04]  /*5500*/  FFMA.FTZ R177, R82, c[0x0][0x2d0], -R2 ;  /* 0x0000b40052b17a23 */ /* 0x000fc80000010802 */
[----:B------:R1:W-:Y:S02]  /*5510*/  MUFU.EX2 R203, R0 ;  /* 0x0000000000cb7308 */ /* 0x0003e40000000800 */
[--C-:B-1----:R-:W-:Y:S01]  /*5520*/  FFMA.FTZ R0, R12, c[0x0][0x2d0], -R2.reuse ;  /* 0x0000b4000c007a23 */ /* 0x102fe20000010802 */
[----:B------:R-:W-:Y:S01]  /*5530*/  F2FP.PACK_AB R12, R190, R216 ;  /* 0x000000d8be0c723e */ /* 0x000fe200000000ff */
[----:B------:R-:W-:-:S04]  /*5540*/  FFMA.FTZ R190, R106, c[0x0][0x2d0], -R2 ;  /* 0x0000b4006abe7a23 */ /* 0x000fc80000010802 */
[----:B------:R1:W-:Y:S02]  /*5550*/  MUFU.EX2 R199, R0 ;  /* 0x0000000000c77308 */ /* 0x0003e40000000800 */
[----:B-1----:R-:W-:-:S06]  /*5560*/  FFMA.FTZ R0, R17, c[0x0][0x2d0], -R2 ;  /* 0x0000b40011007a23 */ /* 0x002fcc0000010802 */
[----:B------:R1:W-:Y:S02]  /*5570*/  MUFU.EX2 R211, R0 ;  /* 0x0000000000d37308 */ /* 0x0003e40000000800 */
[----:B-1----:R-:W-:Y:S01]  /*5580*/  FFMA.FTZ R0, R21, c[0x0][0x2d0], -R2 ;  /* 0x0000b40015007a23 */ /* 0x002fe20000010802 */
[----:B------:R-:W-:-:S05]  /*5590*/  F2FP.PACK_AB R21, R205, R206 ;  /* 0x000000cecd15723e */ /* 0x000fca00000000ff */
[----:B------:R1:W2:Y:S02]  /*55a0*/  MUFU.EX2 R124, R0 ;  /* 0x00000000007c7308 */ /* 0x0002a40000000800 */
[----:B-1----:R-:W-:Y:S01]  /*55b0*/  FFMA.FTZ R0, R22, c[0x0][0x2d0], -R2 ;  /* 0x0000b40016007a23 */ /* 0x002fe20000010802 */
[----:B------:R-:W-:Y:S02]  /*55c0*/  F2FP.PACK_AB R22, R214, R212 ;  /* 0x000000d4d616723e */ /* 0x000fe400000000ff */
[----:B--2---:R-:W-:-:S03]  /*55d0*/  F2FP.PACK_AB R18, R124, R211 ;  /* 0x000000d37c12723e */ /* 0x004fc600000000ff */
[----:B------:R1:W-:Y:S02]  /*55e0*/  MUFU.EX2 R218, R0 ;  /* 0x0000000000da7308 */ /* 0x0003e40000000800 */
[----:B-1----:R-:W-:-:S05]  /*55f0*/  FMUL.FTZ R0, R68, c[0x0][0x2d0] ;  /* 0x0000b40044007a20 */ /* 0x002fca0000410000 */
[----:B------:R-:W-:-:S05]  /*5600*/  FSEL R0, R0, RZ, P0 ;  /* 0x000000ff00007208 */ /* 0x000fca0000000000 */
[----:B------:R-:W-:Y:S01]  /*5610*/  FFMA.FTZ R5, R16, c[0x0][0x2d0], -R0 ;  /* 0x0000b40010057a23 */ /* 0x000fe20000010800 */
[----:B------:R-:W-:-:S03]  /*5620*/  F2FP.PACK_AB R16, R199, R203 ;  /* 0x000000cbc710723e */ /* 0x000fc600000000ff */
[----:B------:R1:W-:Y:S02]  /*5630*/  MUFU.EX2 R213, R5 ;  /* 0x0000000500d57308 */ /* 0x0003e40000000800 */
[----:B-1----:R-:W-:Y:S01]  /*5640*/  FFMA.FTZ R5, R20, c[0x0][0x2d0], -R0 ;  /* 0x0000b40014057a23 */ /* 0x002fe20000010800 */
[----:B------:R-:W-:-:S05]  /*5650*/  F2FP.PACK_AB R20, R207, R208 ;  /* 0x000000d0cf14723e */ /* 0x000fca00000000ff */
[----:B------:R1:W2:Y:S02]  /*5660*/  MUFU.EX2 R209, R5 ;  /* 0x0000000500d17308 */ /* 0x0002a40000000800 */
[C---:B------:R-:W-:Y:S08]  /*5670*/  HMMA.16816.F32 R8, R20.reuse, R44, RZ ;  /* 0x0000002c1408723c */ /* 0x040ff000000018ff */
[----:B---3--:R-:W-:Y:S01]  /*5680*/  HMMA.16816.F32 R64, R20, R40, RZ ;  /* 0x000000281440723c */ /* 0x008fe200000018ff */
[--C-:B-1----:R-:W-:Y:S01]  /*5690*/  FFMA.FTZ R5, R26, c[0x0][0x2d0], -R0.reuse ;  /* 0x0000b4001a057a23 */ /* 0x102fe20000010800 */
[----:B--2---:R-:W-:Y:S01]  /*56a0*/  F2FP.PACK_AB R17, R209, R213 ;  /* 0x000000d5d111723e */ /* 0x004fe200000000ff */
[----:B------:R-:W1:Y:S02]  /*56b0*/  LDSM.16.MT88.4 R24, [R226] ;  /* 0x00000000e218783b */ /* 0x000e640000004200 */
[----:B------:R2:W-:Y:S11]  /*56c0*/  MUFU.EX2 R210, R5 ;  /* 0x0000000500d27308 */ /* 0x0005f60000000800 */
[----:B----4-:R-:W-:Y:S07]  /*56d0*/  HMMA.16816.F32 R84, R12, R36, R8 ;  /* 0x000000240c54723c */ /* 0x010fee0000001808 */
[----:B------:R-:W-:Y:S01]  /*56e0*/  F2FP.PACK_AB R8, R197, R218 ;  /* 0x000000dac508723e */ /* 0x000fe200000000ff */
[----:B--2---:R-:W-:Y:S01]  /*56f0*/  FFMA.FTZ R5, R29, c[0x0][0x2d0], -R0 ;  /* 0x0000b4001d057a23 */ /* 0x004fe20000010800 */
[----:B------:R-:W-:Y:S01]  /*5700*/  F2FP.PACK_AB R10, R220, R116 ;  /* 0x00000074dc0a723e */ /* 0x000fe200000000ff */
[----:B------:R-:W-:-:S02]  /*5710*/  FFMA.FTZ R197, R102, c[0x0][0x2d0], -R2 ;  /* 0x0000b40066c57a23 */ /* 0x000fc40000010802 */
[----:B------:R2:W3:Y:S02]  /*5720*/  MUFU.EX2 R219, R5 ;  /* 0x0000000500db7308 */ /* 0x0004e40000000800 */
[--C-:B--2---:R-:W-:Y:S01]  /*5730*/  FFMA.FTZ R5, R34, c[0x0][0x2d0], -R0.reuse ;  /* 0x0000b40022057a23 */ /* 0x104fe20000010800 */
[----:B---3--:R-:W-:Y:S01]  /*5740*/  F2FP.PACK_AB R19, R219, R210 ;  /* 0x000000d2db13723e */ /* 0x008fe200000000ff */
[----:B------:R-:W2:Y:S04]  /*5750*/  LDSM.16.MT88.4 R32, [R229+0x800] ;  /* 0x00080000e520783b */ /* 0x000ea80000004200 */
[----:B------:R3:W-:Y:S02]  /*5760*/  MUFU.EX2 R200, R5 ;  /* 0x0000000500c87308 */ /* 0x0007e40000000800 */
[C---:B------:R-:W-:Y:S08]  /*5770*/  HMMA.16816.F32 R60, R16.reuse, R44, RZ ;  /* 0x0000002c103c723c */ /* 0x040ff000000018ff */
[----:B-1----:R-:W-:Y:S01]  /*5780*/  HMMA.16816.F32 R28, R16, R24, RZ ;  /* 0x00000018101c723c */ /* 0x002fe200000018ff */
[----:B---3--:R-:W-:-:S02]  /*5790*/  FFMA.FTZ R5, R48, c[0x0][0x2d0], -R0 ;  /* 0x0000b40030057a23 */ /* 0x008fc40000010800 */
[----:B------:R-:W1:Y:S02]  /*57a0*/  LDSM.16.MT88.4 R48, [R226+0x800] ;  /* 0x00080000e230783b */ /* 0x000e640000004200 */
[----:B------:R3:W4:Y:S03]  /*57b0*/  MUFU.EX2 R189, R5 ;  /* 0x0000000500bd7308 */ /* 0x0007260000000800 */
[----:B------:R-:W-:Y:S01]  /*57c0*/  HMMA.16816.F32 R56, R16, R40, RZ ;  /* 0x000000281038723c */ /* 0x000fe200000018ff */
[----:B---3--:R-:W-:Y:S01]  /*57d0*/  FFMA.FTZ R5, R52, c[0x0][0x2d0], -R0 ;  /* 0x0000b40034057a23 */ /* 0x008fe20000010800 */
[----:B----4-:R-:W-:-:S06]  /*57e0*/  F2FP.PACK_AB R9, R189, R200 ;  /* 0x000000c8bd09723e */ /* 0x010fcc00000000ff */
[----:B--2---:R-:W-:Y:S01]  /*57f0*/  HMMA.16816.F32 R132, R12, R32, R64 ;  /* 0x000000200c84723c */ /* 0x004fe20000001840 */
[----:B------:R-:W-:Y:S01]  /*5800*/  MOV R122, R189 ;  /* 0x000000bd007a7202 */ /* 0x000fe20000000f00 */
[----:B------:R2:W3:Y:S01]  /*5810*/  MUFU.EX2 R179, R5 ;  /* 0x0000000500b37308 */ /* 0x0004e20000000800 */
[----:B------:R-:W-:-:S04]  /*5820*/  FFMA.FTZ R189, R105, c[0x0][0x2d0], -R2 ;  /* 0x0000b40069bd7a23 */ /* 0x000fc80000010802 */
[----:B------:R-:W-:Y:S01]  /*5830*/  FFMA.FTZ R64, R148, c[0x0][0x2d0], -R4 ;  /* 0x0000b40094407a23 */ /* 0x000fe20000010804 */
[----:B------:R-:W-:Y:S01]  /*5840*/  MOV R67, R125 ;  /* 0x0000007d00437202 */ /* 0x000fe20000000f00 */
[----:B------:R-:W-:Y:S01]  /*5850*/  FFMA.FTZ R148, R81, c[0x0][0x2d0], -R2 ;  /* 0x0000b40051947a23 */ /* 0x000fe20000010802 */
[----:B------:R-:W-:Y:S01]  /*5860*/  MOV R66, R124 ;  /* 0x0000007c00427202 */ /* 0x000fe20000000f00 */
[----:B------:R-:W-:Y:S01]  /*5870*/  MUFU.EX2 R250, R64 ;  /* 0x0000004000fa7308 */ /* 0x000fe20000000800 */
[----:B--2---:R-:W-:Y:S01]  /*5880*/  FFMA.FTZ R5, R53, c[0x0][0x2d0], -R0 ;  /* 0x0000b40035057a23 */ /* 0x004fe20000010800 */
[-C--:B---3--:R-:W-:Y:S01]  /*5890*/  MOV R129, R179.reuse ;  /* 0x000000b300817202 */ /* 0x088fe20000000f00 */
[----:B------:R-:W-:Y:S05]  /*58a0*/  HMMA.16816.F32 R52, R20, R24, RZ ;  /* 0x000000181434723c */ /* 0x000fea00000018ff */
[----:B------:R-:W2:Y:S02]  /*58b0*/  MUFU.EX2 R188, R5 ;  /* 0x0000000500bc7308 */ /* 0x000ea40000000800 */
[----:B--2---:R-:W-:Y:S01]  /*58c0*/  F2FP.PACK_AB R11, R188, R179 ;  /* 0x000000b3bc0b723e */ /* 0x004fe200000000ff */
[--C-:B------:R-:W-:Y:S01]  /*58d0*/  FFMA.FTZ R179, R92, c[0x0][0x2d0], -R2.reuse ;  /* 0x0000b4005cb37a23 */ /* 0x100fe20000010802 */
[----:B------:R-:W-:Y:S01]  /*58e0*/  MOV R128, R188 ;  /* 0x000000bc00807202 */ /* 0x000fe20000000f00 */
[----:B------:R-:W-:Y:S11]  /*58f0*/  FFMA.FTZ R188, R104, c[0x0][0x2d0], -R2 ;  /* 0x0000b40068bc7a23 */ /* 0x000ff60000010802 */
[----:B------:R-:W-:Y:S03]  /*5900*/  @!UPT UIADD3 URZ, URZ, URZ, URZ ;  /* 0x0000003f3f3ff290 */ /* 0x000fe6000fffe03f */
[----:B-1----:R-:W-:Y:S08]  /*5910*/  HMMA.16816.F32 R156, R12, R48, R52 ;  /* 0x000000300c9c723c */ /* 0x002ff00000001834 */
[C---:B------:R-:W-:Y:S07]  /*5920*/  HMMA.16816.F32 R88, R8.reuse, R36, R60 ;  /* 0x000000240858723c */ /* 0x040fee000000183c */
[--C-:B------:R-:W-:Y:S01]  /*5930*/  FFMA.FTZ R63, R147, c[0x0][0x2d0], -R4.reuse ;  /* 0x0000b400933f7a23 */ /* 0x100fe20000010804 */
[----:B------:R-:W-:Y:S01]  /*5940*/  HMMA.16816.F32 R152, R8, R48, R28 ;  /* 0x000000300898723c */ /* 0x000fe2000000181c */
[--C-:B------:R-:W-:Y:S01]  /*5950*/  FFMA.FTZ R62, R146, c[0x0][0x2d0], -R4.reuse ;  /* 0x0000b400923e7a23 */ /* 0x100fe20000010804 */
[----:B------:R-:W-:Y:S01]  /*5960*/  LDSM.16.MT88.4 R28, [R228+0x800] ;  /* 0x00080000e41c783b */ /* 0x000fe20000004200 */
[--C-:B------:R-:W-:Y:S01]  /*5970*/  FFMA.FTZ R61, R145, c[0x0][0x2d0], -R4.reuse ;  /* 0x0000b400913d7a23 */ /* 0x100fe20000010804 */
[----:B------:R-:W-:Y:S01]  /*5980*/  MUFU.EX2 R251, R63 ;  /* 0x0000003f00fb7308 */ /* 0x000fe20000000800 */
[----:B------:R-:W-:-:S02]  /*5990*/  FFMA.FTZ R147, R140, c[0x0][0x2d0], -R4 ;  /* 0x0000b4008c937a23 */ /* 0x000fc40000010804 */
[--C-:B------:R-:W-:Y:S01]  /*59a0*/  FFMA.FTZ R146, R139, c[0x0][0x2d0], -R4.reuse ;  /* 0x0000b4008b927a23 */ /* 0x100fe20000010804 */
[----:B------:R-:W-:Y:S01]  /*59b0*/  HMMA.16816.F32 R124, R8, R32, R56 ;  /* 0x00000020087c723c */ /* 0x000fe20000001838 */
[--C-:B------:R-:W-:Y:S02]  /*59c0*/  FFMA.FTZ R145, R138, c[0x0][0x2d0], -R4.reuse ;  /* 0x0000b4008a917a23 */ /* 0x100fe40000010804 */
[----:B------:R-:W-:Y:S01]  /*59d0*/  FFMA.FTZ R140, R137, c[0x0][0x2d0], -R4 ;  /* 0x0000b400898c7a23 */ /* 0x000fe20000010804 */
[----:B------:R-:W-:Y:S01]  /*59e0*/  MUFU.EX2 R106, R62 ;  /* 0x0000003e006a7308 */ /* 0x000fe20000000800 */
[----:B------:R-:W1:Y:S01]  /*59f0*/  LDSM.16.MT88.4 R4, [R228] ;  /* 0x00000000e404783b */ /* 0x000e620000004200 */
[--C-:B------:R-:W-:Y:S02]  /*5a00*/  FFMA.FTZ R49, R115, c[0x0][0x2d0], -R3.reuse ;  /* 0x0000b40073317a23 */ /* 0x100fe40000010803 */
[----:B------:R-:W-:Y:S01]  /*5a10*/  FFMA.FTZ R36, R70, c[0x0][0x2d0], -R2 ;  /* 0x0000b40046247a23 */ /* 0x000fe20000010802 */
[----:B------:R-:W-:Y:S01]  /*5a20*/  MOV R70, R200 ;  /* 0x000000c800467202 */ /* 0x000fe20000000f00 */
[----:B------:R-:W-:-:S02]  /*5a30*/  FFMA.FTZ R115, R111, c[0x0][0x2d0], -R3 ;  /* 0x0000b4006f737a23 */ /* 0x000fc40000010803 */
[--C-:B------:R-:W-:Y:S01]  /*5a40*/  FFMA.FTZ R111, R96, c[0x0][0x2d0], -R2.reuse ;  /* 0x0000b400606f7a23 */ /* 0x100fe20000010802 */
[----:B------:R-:W-:Y:S01]  /*5a50*/  MUFU.EX2 R105, R61 ;  /* 0x0000003d00697308 */ /* 0x000fe20000000800 */
[--C-:B------:R-:W-:Y:S02]  /*5a60*/  FFMA.FTZ R200, R99, c[0x0][0x2d0], -R2.reuse ;  /* 0x0000b40063c87a23 */ /* 0x100fe40000010802 */
[--C-:B------:R-:W-:Y:S02]  /*5a70*/  FFMA.FTZ R33, R72, c[0x0][0x2d0], -R2.reuse ;  /* 0x0000b40048217a23 */ /* 0x100fe40000010802 */
[----:B------:R-:W-:Y:S02]  /*5a80*/  FFMA.FTZ R32, R75, c[0x0][0x2d0], -R2 ;  /* 0x0000b4004b207a23 */ /* 0x000fe40000010802 */
[--C-:B------:R-:W-:Y:S01]  /*5a90*/  FFMA.FTZ R48, R114, c[0x0][0x2d0], -R3.reuse ;  /* 0x0000b40072307a23 */ /* 0x100fe20000010803 */
[----:B------:R-:W-:Y:S01]  /*5aa0*/  MUFU.EX2 R249, R49 ;  /* 0x0000003100f97308 */ /* 0x000fe20000000800 */
[----:B------:R-:W-:-:S02]  /*5ab0*/  FFMA.FTZ R37, R113, c[0x0][0x2d0], -R3 ;  /* 0x0000b40071257a23 */ /* 0x000fc40000010803 */
[--C-:B------:R-:W-:Y:S01]  /*5ac0*/  FFMA.FTZ R60, R120, c[0x0][0x2d0], -R3.reuse ;  /* 0x0000b400783c7a23 */ /* 0x100fe20000010803 */
[----:B------:R-:W-:Y:S01]  /*5ad0*/  MOV R120, R191 ;  /* 0x000000bf00787202 */ /* 0x000fe20000000f00 */
[--C-:B------:R-:W-:Y:S02]  /*5ae0*/  FFMA.FTZ R114, R110, c[0x0][0x2d0], -R3.reuse ;  /* 0x0000b4006e727a23 */ /* 0x100fe40000010803 */
[--C-:B------:R-:W-:Y:S01]  /*5af0*/  FFMA.FTZ R113, R109, c[0x0][0x2d0], -R3.reuse ;  /* 0x0000b4006d717a23 */ /* 0x100fe20000010803 */
[----:B------:R-:W-:Y:S01]  /*5b00*/  MUFU.EX2 R123, R37 ;  /* 0x00000025007b7308 */ /* 0x000fe20000000800 */
[--C-:B------:R-:W-:Y:S02]  /*5b10*/  FFMA.FTZ R137, R103, c[0x0][0x2d0], -R3.reuse ;  /* 0x0000b40067897a23 */ /* 0x100fe40000010803 */
[--C-:B------:R-:W-:Y:S02]  /*5b20*/  FFMA.FTZ R138, R101, c[0x0][0x2d0], -R3.reuse ;  /* 0x0000b400658a7a23 */ /* 0x100fe40000010803 */
[----:B------:R-:W-:-:S02]  /*5b30*/  FFMA.FTZ R139, R100, c[0x0][0x2d0], -R3 ;  /* 0x0000b400648b7a23 */ /* 0x000fc40000010803 */
[--C-:B------:R-:W-:Y:S01]  /*5b40*/  FFMA.FTZ R3, R78, c[0x0][0x2d0], -R2.reuse ;  /* 0x0000b4004e037a23 */ /* 0x100fe20000010802 */
[----:B------:R-:W2:Y:S01]  /*5b50*/  MUFU.EX2 R32, R32 ;  /* 0x0000002000207308 */ /* 0x000ea20000000800 */
[--C-:B------:R-:W-:Y:S02]  /*5b60*/  FFMA.FTZ R110, R95, c[0x0][0x2d0], -R2.reuse ;  /* 0x0000b4005f6e7a23 */ /* 0x100fe40000010802 */
[--C-:B------:R-:W-:Y:S02]  /*5b70*/  FFMA.FTZ R109, R94, c[0x0][0x2d0], -R2.reuse ;  /* 0x0000b4005e6d7a23 */ /* 0x100fe40000010802 */
[----:B------:R-:W-:Y:S02]  /*5b80*/  FFMA.FTZ R191, R107, c[0x0][0x2d0], -R2 ;  /* 0x0000b4006bbf7a23 */ /* 0x000fe40000010802 */
[--C-:B------:R-:W-:Y:S01]  /*5b90*/  FFMA.FTZ R2, R150, c[0x0][0x2d0], -R0.reuse ;  /* 0x0000b40096027a23 */ /* 0x100fe20000010800 */
[-C--:B-1----:R-:W-:Y:S01]  /*5ba0*/  HMMA.16816.F32 R52, R16, R4.reuse, RZ ;  /* 0x000000041034723c */ /* 0x082fe200000018ff */
[----:B------:R1:W-:Y:S07]  /*5bb0*/  MUFU.EX2 R65, R3 ;  /* 0x0000000300417308 */ /* 0x0003ee0000000800 */
[----:B------:R-:W-:Y:S01]  /*5bc0*/  HMMA.16816.F32 R56, R20, R4, RZ ;  /* 0x000000041438723c */ /* 0x000fe200000018ff */
[----:B------:R3:W-:Y:S08]  /*5bd0*/  MUFU.EX2 R150, R2 ;  /* 0x0000000200967308 */ /* 0x0007f00000000800 */
[----:B------:R-:W-:Y:S01]  /*5be0*/  MUFU.EX2 R247, R60 ;  /* 0x0000003c00f77308 */ /* 0x000fe20000000800 */
[----:B-1----:R-:W-:-:S06]  /*5bf0*/  FFMA.FTZ R3, R174, c[0x0][0x2d0], -R0 ;  /* 0x0000b400ae037a23 */ /* 0x002fcc0000010800 */
[----:B------:R-:W-:Y:S01]  /*5c00*/  HMMA.16816.F32 R96, R8, R28, R52 ;  /* 0x0000001c0860723c */ /* 0x000fe20000001834 */
[----:B---3--:R-:W-:Y:S01]  /*5c10*/  FFMA.FTZ R2, R151, c[0x0][0x2d0], -R0 ;  /* 0x0000b40097027a23 */ /* 0x008fe20000010800 */
[----:B------:R-:W-:Y:S01]  /*5c20*/  MUFU.EX2 R107, R48 ;  /* 0x00000030006b7308 */ /* 0x000fe20000000800 */
[----:B--2---:R-:W-:-:S05]  /*5c30*/  MOV R151, R32 ;  /* 0x0000002000977202 */ /* 0x004fca0000000f00 */
[-C--:B------:R-:W-:Y:S02]  /*5c40*/  HMMA.16816.F32 R52, R16, R46.reuse, RZ ;  /* 0x0000002e1034723c */ /* 0x080fe400000018ff */
[----:B------:R1:W2:Y:S06]  /*5c50*/  MUFU.EX2 R69, R2 ;  /* 0x0000000200457308 */ /* 0x0002ac0000000800 */
[----:B------:R-:W-:Y:S02]  /*5c60*/  HMMA.16816.F32 R44, R20, R46, RZ ;  /* 0x0000002e142c723c */ /* 0x000fe400000018ff */
[----:B------:R-:W-:Y:S06]  /*5c70*/  MUFU.EX2 R222, R36 ;  /* 0x0000002400de7308 */ /* 0x000fec0000000800 */
[----:B------:R-:W-:Y:S01]  /*5c80*/  HMMA.16816.F32 R100, R12, R28, R56 ;  /* 0x0000001c0c64723c */ /* 0x000fe20000001838 */
[----:B-1----:R-:W-:Y:S01]  /*5c90*/  FFMA.FTZ R2, R160, c[0x0][0x2d0], -R0 ;  /* 0x0000b400a0027a23 */ /* 0x002fe20000010800 */
[----:B------:R-:W1:Y:S01]  /*5ca0*/  MUFU.EX2 R223, R33 ;  /* 0x0000002100df7308 */ /* 0x000e620000000800 */
[----:B--2---:R-:W-:-:S05]  /*5cb0*/  F2FP.PACK_AB R5, R69, R150 ;  /* 0x000000964505723e */ /* 0x004fca00000000ff */
[----:B------:R-:W-:Y:S02]  /*5cc0*/  HMMA.16816.F32 R72, R8, R38, R52 ;  /* 0x000000260848723c */ /* 0x000fe40000001834 */
[----:B------:R2:W-:Y:S06]  /*5cd0*/  MUFU.EX2 R160, R2 ;  /* 0x0000000200a07308 */ /* 0x0005ec0000000800 */
[----:B------:R-:W-:Y:S01]  /*5ce0*/  HMMA.16816.F32 R52, R16, R42, RZ ;  /* 0x0000002a1034723c */ /* 0x000fe200000018ff */
[----:B-1----:R-:W-:-:S07]  /*5cf0*/  F2FP.PACK_AB R4, R223, R222 ;  /* 0x000000dedf04723e */ /* 0x002fce00000000ff */
[----:B------:R-:W-:Y:S01]  /*5d00*/  HMMA.16816.F32 R40, R20, R42, RZ ;  /* 0x0000002a1428723c */ /* 0x000fe200000018ff */
[----:B--2---:R-:W-:Y:S01]  /*5d10*/  FFMA.FTZ R2, R161, c[0x0][0x2d0], -R0 ;  /* 0x0000b400a1027a23 */ /* 0x004fe20000010800 */
[----:B------:R-:W-:Y:S02]  /*5d20*/  MOV R161, R123 ;  /* 0x0000007b00a17202 */ /* 0x000fe40000000f00 */
[----:B------:R-:W-:Y:S01]  /*5d30*/  MOV R123, R252 ;  /* 0x000000fc007b7202 */ /* 0x000fe20000000f00 */
[----:B------:R1:W2:Y:S03]  /*5d40*/  MUFU.EX2 R104, R2 ;  /* 0x0000000200687308 */ /* 0x0002a60000000800 */
[----:B------:R-:W-:Y:S05]  /*5d50*/  HMMA.16816.F32 R44, R12, R38, R44 ;  /* 0x000000260c2c723c */ /* 0x000fea000000182c */
[----:B------:R3:W-:Y:S03]  /*5d60*/  MUFU.EX2 R252, R144 ;  /* 0x0000009000fc7308 */ /* 0x0007e60000000800 */
[----:B------:R-:W-:Y:S01]  /*5d70*/  HMMA.16816.F32 R76, R8, R34, R52 ;  /* 0x00000022084c723c */ /* 0x000fe20000001834 */
[----:B-1----:R-:W-:-:S07]  /*5d80*/  MOV R2, R65 ;  /* 0x0000004100027202 */ /* 0x002fce0000000f00 */
[----:B------:R-:W-:Y:S01]  /*5d90*/  HMMA.16816.F32 R52, R16, R26, RZ ;  /* 0x0000001a1034723c */ /* 0x000fe200000018ff */
[----:B---3--:R-:W-:-:S07]  /*5da0*/  FFMA.FTZ R144, R164, c[0x0][0x2d0], -R0 ;  /* 0x0000b400a4907a23 */ /* 0x008fce0000010800 */
[----:B------:R-:W-:Y:S08]  /*5db0*/  HMMA.16816.F32 R16, R16, R6, RZ ;  /* 0x000000061010723c */ /* 0x000ff000000018ff */
[C---:B------:R-:W-:Y:S08]  /*5dc0*/  HMMA.16816.F32 R24, R20.reuse, R26, RZ ;  /* 0x0000001a1418723c */ /* 0x040ff000000018ff */
[----:B------:R-:W-:Y:S07]  /*5dd0*/  HMMA.16816.F32 R20, R20, R6, RZ ;  /* 0x000000061414723c */ /* 0x000fee00000018ff */
[----:B------:R-:W-:Y:S01]  /*5de0*/  F2FP.PACK_AB R6, R2, R151 ;  /* 0x000000970206723e */ /* 0x000fe200000000ff */
[----:B------:R-:W-:Y:S01]  /*5df0*/  HMMA.16816.F32 R92, R8, R30, R16 ;  /* 0x0000001e085c723c */ /* 0x000fe20000001810 */
[----:B--2---:R-:W-:-:S07]  /*5e00*/  F2FP.PACK_AB R7, R104, R160 ;  /* 0x000000a06807723e */ /* 0x004fce00000000ff */
[C---:B------:R-:W-:Y:S08]  /*5e10*/  HMMA.16816.F32 R40, R12.reuse, R34, R40 ;  /* 0x000000220c28723c */ /* 0x040ff00000001828 */
[C---:B------:R-:W-:Y:S08]  /*5e20*/  HMMA.16816.F32 R24, R12.reuse, R50, R24 ;  /* 0x000000320c18723c */ /* 0x040ff00000001818 */
[----:B------:R-:W-:Y:S01]  /*5e30*/  HMMA.16816.F32 R16, R12, R30, R20 ;  /* 0x0000001e0c10723c */ /* 0x000fe20000001814 */
[----:B------:R-:W1:Y:S07]  /*5e40*/  LDSM.16.MT88.4 R12, [R225+0x1000] ;  /* 0x00100000e10c783b */ /* 0x000e6e0000004200 */
[----:B------:R-:W-:Y:S07]  /*5e50*/  HMMA.16816.F32 R80, R8, R50, R52 ;  /* 0x000000320850723c */ /* 0x000fee0000001834 */
[----:B------:R-:W-:-:S02]  /*5e60*/  F2FP.PACK_AB R8, R251, R250 ;  /* 0x000000fafb08723e */ /* 0x000fc400000000ff */
[----:B------:R-:W-:Y:S02]  /*5e70*/  F2FP.PACK_AB R9, R249, R247 ;  /* 0x000000f7f909723e */ /* 0x000fe400000000ff */
[----:B------:R-:W-:Y:S02]  /*5e80*/  F2FP.PACK_AB R10, R105, R106 ;  /* 0x0000006a690a723e */ /* 0x000fe400000000ff */
[----:B------:R-:W-:-:S07]  /*5e90*/  F2FP.PACK_AB R11, R161, R107 ;  /* 0x0000006ba10b723e */ /* 0x000fce00000000ff */
[-C--:B-1----:R-:W-:Y:S01]  /*5ea0*/  HMMA.16816.F32 R48, R8, R12.reuse, R84 ;  /* 0x0000000c0830723c */ /* 0x082fe20000001854 */
[----:B------:R-:W1:Y:S06]  /*5eb0*/  MUFU.EX2 R84, R141 ;  /* 0x0000008d00547308 */ /* 0x000e6c0000000800 */
[----:B------:R-:W-:Y:S01]  /*5ec0*/  MOV R87, R66 ;  /* 0x0000004200577202 */ /* 0x000fe20000000f00 */
[----:B------:R-:W-:Y:S01]  /*5ed0*/  HMMA.16816.F32 R56, R4, R12, R88 ;  /* 0x0000000c0438723c */ /* 0x000fe20000001858 */
[----:B------:R-:W-:Y:S02]  /*5ee0*/  MOV R86, R67 ;  /* 0x0000004300567202 */ /* 0x000fe40000000f00 */
[----:B------:R-:W-:Y:S01]  /*5ef0*/  MOV R85, R70 ;  /* 0x0000004600557202 */ /* 0x000fe20000000f00 */
[----:B------:R-:W-:Y:S01]  /*5f00*/  FFMA.FTZ R70, R170, c[0x0][0x2d0], -R0 ;  /* 0x0000b400aa467a23 */ /* 0x000fe20000010800 */
[----:B------:R-:W-:-:S02]  /*5f10*/  MOV R170, R221 ;  /* 0x000000dd00aa7202 */ /* 0x000fc40000000f00 */
[----:B------:R-:W-:Y:S01]  /*5f20*/  MOV R88, R161 ;  /* 0x000000a100587202 */ /* 0x000fe20000000f00 */
[-C--:B------:R-:W-:Y:S01]  /*5f30*/  HMMA.16816.F32 R52, R4, R14.reuse, R72 ;  /* 0x0000000e0434723c */ /* 0x080fe20000001848 */
[----:B------:R-:W-:Y:S01]  /*5f40*/  MOV R161, R121 ;  /* 0x0000007900a17202 */ /* 0x000fe20000000f00 */
[----:B------:R-:W-:Y:S01]  /*5f50*/  MUFU.EX2 R221, R115 ;  /* 0x0000007300dd7308 */ /* 0x000fe20000000800 */
[----:B-1----:R-:W-:Y:S02]  /*5f60*/  MOV R174, R84 ;  /* 0x0000005400ae7202 */ /* 0x002fe40000000f00 */
[----:B------:R-:W-:Y:S02]  /*5f70*/  MOV R84, R107 ;  /* 0x0000006b00547202 */ /* 0x000fe40000000f00 */
[----:B------:R-:W-:Y:S01]  /*5f80*/  MOV R107, R130 ;  /* 0x00000082006b7202 */ /* 0x000fe20000000f00 */
[----:B------:R-:W-:Y:S01]  /*5f90*/  HMMA.16816.F32 R28, R8, R14, R44 ;  /* 0x0000000e081c723c */ /* 0x000fe2000000182c */
[----:B------:R-:W1:Y:S01]  /*5fa0*/  LDSM.16.MT88.4 R12, [R229+0x1000] ;  /* 0x00100000e50c783b */ /* 0x000e620000004200 */
[----:B------:R-:W-:Y:S01]  /*5fb0*/  MOV R121, R116 ;  /* 0x0000007400797202 */ /* 0x000fe20000000f00 */
[--C-:B------:R-:W-:Y:S01]  /*5fc0*/  FFMA.FTZ R130, R167, c[0x0][0x2d0], -R0.reuse ;  /* 0x0000b400a7827a23 */ /* 0x100fe20000010800 */
[----:B------:R-:W-:Y:S01]  /*5fd0*/  MOV R90, R69 ;  /* 0x00000045005a7202 */ /* 0x000fe20000000f00 */
[--C-:B------:R-:W-:Y:S01]  /*5fe0*/  FFMA.FTZ R116, R172, c[0x0][0x2d0], -R0.reuse ;  /* 0x0000b400ac747a23 */ /* 0x100fe20000010800 */
[----:B------:R-:W-:Y:S01]  /*5ff0*/  MOV R167, R218 ;  /* 0x000000da00a77202 */ /* 0x000fe20000000f00 */
[----:B------:R-:W-:Y:S01]  /*6000*/  FFMA.FTZ R69, R169, c[0x0][0x2d0], -R0 ;  /* 0x0000b400a9457a23 */ /* 0x000fe20000010800 */
[----:B------:R-:W-:Y:S01]  /*6010*/  MUFU.EX2 R172, R108 ;  /* 0x0000006c00ac7308 */ /* 0x000fe20000000800 */
[----:B------:R-:W-:-:S02]  /*6020*/  MOV R169, R220 ;  /* 0x000000dc00a97202 */ /* 0x000fc40000000f00 */
[----:B------:R-:W-:Y:S02]  /*6030*/  MOV R141, R122 ;  /* 0x0000007a008d7202 */ /* 0x000fe40000000f00 */
[----:B------:R-:W-:Y:S02]  /*6040*/  MOV R89, R105 ;  /* 0x0000006900597202 */ /* 0x000fe40000000f00 */
[----:B------:R-:W-:Y:S01]  /*6050*/  MOV R91, R106 ;  /* 0x0000006a005b7202 */ /* 0x000fe20000000f00 */
[----:B------:R-:W-:Y:S01]  /*6060*/  MUFU.EX2 R220, R112 ;  /* 0x0000007000dc7308 */ /* 0x000fe20000000800 */
[----:B------:R-:W-:Y:S01]  /*6070*/  MOV R105, R128 ;  /* 0x0000008000697202 */ /* 0x000fe20000000f00 */
[--C-:B------:R-:W-:Y:S01]  /*6080*/  FFMA.FTZ R128, R165, c[0x0][0x2d0], -R0.reuse ;  /* 0x0000b400a5807a23 */ /* 0x100fe20000010800 */
[----:B------:R-:W-:Y:S01]  /*6090*/  MOV R106, R129 ;  /* 0x00000081006a7202 */ /* 0x000fe20000000f00 */
[----:B------:R-:W-:Y:S01]  /*60a0*/  FFMA.FTZ R129, R166, c[0x0][0x2d0], -R0 ;  /* 0x0000b400a6817a23 */ /* 0x000fe20000010800 */
[----:B------:R-:W-:-:S02]  /*60b0*/  MOV R166, R217 ;  /* 0x000000d900a67202 */ /* 0x000fc40000000f00 */
[----:B------:R-:W-:Y:S01]  /*60c0*/  MOV R165, R216 ;  /* 0x000000d800a57202 */ /* 0x000fe20000000f00 */
[----:B------:R-:W-:Y:S08]  /*60d0*/  MUFU.EX2 R217, R140 ;  /* 0x0000008c00d97308 */ /* 0x000ff00000000800 */
[----:B------:R-:W-:Y:S08]  /*60e0*/  MUFU.EX2 R216, R145 ;  /* 0x0000009100d87308 */ /* 0x000ff00000000800 */
[----:B------:R-:W-:Y:S01]  /*60f0*/  MUFU.EX2 R116, R116 ;  /* 0x0000007400747308 */ /* 0x000fe20000000800 */
[-C--:B-1----:R-:W-:Y:S07]  /*6100*/  HMMA.16816.F32 R44, R8, R12.reuse, R132 ;  /* 0x0000000c082c723c */ /* 0x082fee0000001884 */
[----:B------:R-:W-:Y:S01]  /*6110*/  MOV R134, R87 ;  /* 0x0000005700867202 */ /* 0x000fe20000000f00 */
[----:B------:R-:W-:Y:S01]  /*6120*/  HMMA.16816.F32 R36, R4, R12, R124 ;  /* 0x0000000c0424723c */ /* 0x000fe2000000187c */
[----:B------:R-:W-:Y:S01]  /*6130*/  MOV R135, R2 ;  /* 0x0000000200877202 */ /* 0x000fe20000000f00 */
[----:B------:R-:W-:Y:S01]  /*6140*/  FFMA.FTZ R2, R173, c[0x0][0x2d0], -R0 ;  /* 0x0000b400ad027a23 */ /* 0x000fe20000010800 */
[----:B------:R-:W-:Y:S01]  /*6150*/  MOV R87, R120 ;  /* 0x0000007800577202 */ /* 0x000fe20000000f00 */
[----:B------:R-:W1:Y:S01]  /*6160*/  MUFU.EX2 R173, R113 ;  /* 0x0000007100ad7308 */ /* 0x000e620000000800 */
[----:B------:R-:W-:-:S02]  /*6170*/  MOV R133, R86 ;  /* 0x0000005600857202 */ /* 0x000fc40000000f00 */
[----:B------:R-:W-:Y:S01]  /*6180*/  MOV R120, R131 ;  /* 0x0000008300787202 */ /* 0x000fe20000000f00 */
[-C--:B------:R-:W-:Y:S01]  /*6190*/  HMMA.16816.F32 R32, R4, R14.reuse, R76 ;  /* 0x0000000e0420723c */ /* 0x080fe2000000184c */
[----:B------:R-:W-:Y:S01]  /*61a0*/  MOV R86, R71 ;  /* 0x0000004700567202 */ /* 0x000fe20000000f00 */
[--C-:B------:R-:W-:Y:S01]  /*61b0*/  FFMA.FTZ R131, R168, c[0x0][0x2d0], -R0.reuse ;  /* 0x0000b400a8837a23 */ /* 0x100fe20000010800 */
[----:B------:R-:W-:Y:S01]  /*61c0*/  MOV R168, R219 ;  /* 0x000000db00a87202 */ /* 0x000fe20000000f00 */
[----:B------:R-:W-:Y:S01]  /*61d0*/  FFMA.FTZ R71, R171, c[0x0][0x2d0], -R0 ;  /* 0x0000b400ab477a23 */ /* 0x000fe20000010800 */
[----:B------:R-:W-:Y:S01]  /*61e0*/  MUFU.EX2 R219, R110 ;  /* 0x0000006e00db7308 */ /* 0x000fe20000000800 */
[----:B------:R-:W-:Y:S02]  /*61f0*/  MOV R164, R134 ;  /* 0x0000008600a47202 */ /* 0x000fe40000000f00 */
[----:B------:R-:W-:Y:S01]  /*6200*/  HMMA.16816.F32 R20, R8, R14, R40 ;  /* 0x0000000e0814723c */ /* 0x000fe20000001828 */
[----:B------:R-:W2:Y:S01]  /*6210*/  LDSM.16.MT88.4 R12, [R226+0x1000] ;  /* 0x00100000e20c783b */ /* 0x000ea20000004200 */
[----:B------:R-:W-:-:S02]  /*6220*/  MOV R132, R89 ;  /* 0x0000005900847202 */ /* 0x000fc40000000f00 */
[----:B------:R-:W-:Y:S01]  /*6230*/  MOV R134, R91 ;  /* 0x0000005b00867202 */ /* 0x000fe20000000f00 */
[----:B------:R-:W3:Y:S01]  /*6240*/  MUFU.EX2 R171, R3 ;  /* 0x0000000300ab7308 */ /* 0x000ee20000000800 */
[----:B-1----:R-:W-:Y:S02]  /*6250*/  MOV R145, R173 ;  /* 0x000000ad00917202 */ /* 0x002fe40000000f00 */
[-C--:B--2---:R-:W-:Y:S05]  /*6260*/  HMMA.16816.F32 R40, R8, R12.reuse, R156 ;  /* 0x0000000c0828723c */ /* 0x084fea000000189c */
[----:B------:R-:W1:Y:S03]  /*6270*/  MUFU.EX2 R157, R2 ;  /* 0x00000002009d7308 */ /* 0x000e660000000800 */
[C---:B------:R-:W-:Y:S05]  /*6280*/  HMMA.16816.F32 R72, R4.reuse, R12, R152 ;  /* 0x0000000c0448723c */ /* 0x040fea0000001898 */
[----:B------:R-:W-:Y:S02]  /*6290*/  MUFU.EX2 R155, R111 ;  /* 0x0000006f009b7308 */ /* 0x000fe40000000800 */
[--C-:B------:R-:W-:Y:S01]  /*62a0*/  FFMA.FTZ R154, R149, c[0x0][0x2d0], -R0.reuse ;  /* 0x0000b400959a7a23 */ /* 0x100fe20000010800 */
[-C--:B------:R-:W-:Y:S05]  /*62b0*/  HMMA.16816.F32 R64, R4, R14.reuse, R80 ;  /* 0x0000000e0440723c */ /* 0x080fea0000001850 */
[----:B------:R2:W4:Y:S01]  /*62c0*/  MUFU.EX2 R156, R143 ;  /* 0x0000008f009c7308 */ /* 0x0005220000000800 */
[----:B------:R-:W-:Y:S01]  /*62d0*/  MOV R149, R133 ;  /* 0x0000008500957202 */ /* 0x000fe20000000f00 */
[--C-:B------:R-:W-:Y:S01]  /*62e0*/  FFMA.FTZ R152, R163, c[0x0][0x2d0], -R0.reuse ;  /* 0x0000b400a3987a23 */ /* 0x100fe20000010800 */
[----:B------:R-:W-:Y:S01]  /*62f0*/  MOV R133, R90 ;  /* 0x0000005a00857202 */ /* 0x000fe20000000f00 */
[----:B------:R-:W-:Y:S01]  /*6300*/  FFMA.FTZ R153, R162, c[0x0][0x2d0], -R0 ;  /* 0x0000b400a2997a23 */ /* 0x000fe20000010800 */
[----:B------:R-:W-:Y:S01]  /*6310*/  MOV R163, R215 ;  /* 0x000000d700a37202 */ /* 0x000fe20000000f00 */
[----:B------:R-:W-:Y:S01]  /*6320*/  HMMA.16816.F32 R24, R8, R14, R24 ;  /* 0x0000000e0818723c */ /* 0x000fe20000001818 */
[----:B------:R-:W5:Y:S01]  /*6330*/  LDSM.16.MT88.4 R12, [R228+0x1000] ;  /* 0x00100000e40c783b */ /* 0x000f620000004200 */
[----:B------:R1:W-:Y:S01]  /*6340*/  MUFU.EX2 R158, R142 ;  /* 0x0000008e009e7308 */ /* 0x0003e20000000800 */
[----:B------:R-:W-:-:S02]  /*6350*/  MOV R162, R214 ;  /* 0x000000d600a27202 */ /* 0x000fc40000000f00 */
[----:B--2---:R-:W-:-:S05]  /*6360*/  MOV R143, R120 ;  /* 0x00000078008f7202 */ /* 0x004fca0000000f00 */
[----:B------:R-:W-:Y:S01]  /*6370*/  MUFU.EX2 R159, R114 ;  /* 0x00000072009f7308 */ /* 0x000fe20000000800 */
[----:B-1----:R-:W-:-:S07]  /*6380*/  MOV R142, R121 ;  /* 0x00000079008e7202 */ /* 0x002fce0000000f00 */
[----:B------:R3:W-:Y:S08]  /*6390*/  MUFU.EX2 R214, R147 ;  /* 0x0000009300d67308 */ /* 0x0007f00000000800 */
[----:B------:R1:W-:Y:S01]  /*63a0*/  MUFU.EX2 R215, R146 ;  /* 0x0000009200d77308 */ /* 0x0003e20000000800 */
[----:B---3--:R-:W-:Y:S01]  /*63b0*/  MOV R147, R171 ;  /* 0x000000ab00937202 */ /* 0x008fe20000000f00 */
[----:B-----5:R-:W-:Y:S01]  /*63c0*/  HMMA.16816.F32 R76, R8, R12, R100 ;  /* 0x0000000c084c723c */ /* 0x020fe20000001864 */
[----:B-1----:R-:W-:-:S06]  /*63d0*/  MOV R146, R172 ;  /* 0x000000ac00927202 */ /* 0x002fcc0000000f00 */
[----:B------:R-:W-:Y:S01]  /*63e0*/  MOV R103, R135 ;  /* 0x0000008700677202 */ /* 0x000fe20000000f00 */
[C---:B------:R-:W-:Y:S01]  /*63f0*/  HMMA.16816.F32 R80, R4.reuse, R12, R96 ;  /* 0x0000000c0450723c */ /* 0x040fe20000001860 */
[----:B------:R-:W-:Y:S02]  /*6400*/  MOV R135, R84 ;  /* 0x0000005400877202 */ /* 0x000fe40000000f00 */
[----:B------:R-:W-:Y:S02]  /*6410*/  MOV R101, R85 ;  /* 0x0000005500657202 */ /* 0x000fe40000000f00 */
[----:B------:R-:W-:Y:S02]  /*6420*/  MOV R100, R86 ;  /* 0x0000005600647202 */ /* 0x000fe40000000f00 */
[----:B------:R-:W-:Y:S01]  /*6430*/  MOV R98, R161 ;  /* 0x000000a100627202 */ /* 0x000fe20000000f00 */
[----:B------:R-:W-:Y:S01]  /*6440*/  HMMA.16816.F32 R60, R4, R14, R92 ;  /* 0x0000000e043c723c */ /* 0x000fe2000000185c */
[----:B------:R-:W1:Y:S01]  /*6450*/  MUFU.EX2 R161, R109 ;  /* 0x0000006d00a17308 */ /* 0x000e620000000800 */
[----:B------:R-:W-:-:S02]  /*6460*/  MOV R99, R87 ;  /* 0x0000005700637202 */ /* 0x000fc40000000f00 */
[----:B------:R-:W-:Y:S02]  /*6470*/  MOV R97, R104 ;  /* 0x0000006800617202 */ /* 0x000fe40000000f00 */
[----:B------:R-:W-:Y:S01]  /*6480*/  MOV R96, R105 ;  /* 0x0000006900607202 */ /* 0x000fe20000000f00 */
[--C-:B------:R-:W-:Y:S01]  /*6490*/  FFMA.FTZ R5, R176, c[0x0][0x2d0], -R0.reuse ;  /* 0x0000b400b0057a23 */ /* 0x100fe20000010800 */
[----:B------:R-:W-:Y:S01]  /*64a0*/  HMMA.16816.F32 R16, R8, R14, R16 ;  /* 0x0000000e0810723c */ /* 0x000fe20000001810 */
[----:B------:R-:W2:Y:S01]  /*64b0*/  LDSM.16.MT88.4 R12, [R225+0x1800] ;  /* 0x00180000e10c783b */ /* 0x000ea20000004200 */
[----:B------:R-:W-:Y:S01]  /*64c0*/  FFMA.FTZ R4, R175, c[0x0][0x2d0], -R0 ;  /* 0x0000b400af047a23 */ /* 0x000fe20000010800 */
[----:B------:R-:W-:Y:S01]  /*64d0*/  MUFU.EX2 R218, R5 ;  /* 0x0000000500da7308 */ /* 0x000fe20000000800 */
[----:B------:R-:W-:Y:S01]  /*64e0*/  F2FP.PACK_AB R7, R157, R171 ;  /* 0x000000ab9d07723e */ /* 0x000fe200000000ff */
[----:B------:R-:W-:Y:S01]  /*64f0*/  FADD.FTZ R0, R208, R207 ;  /* 0x000000cfd0007221 */ /* 0x000fe20000010000 */
[----:B------:R-:W-:Y:S01]  /*6500*/  MOV R176, R123 ;  /* 0x0000007b00b07202 */ /* 0x000fe20000000f00 */
[----:B------:R-:W-:Y:S01]  /*6510*/  FADD.FTZ R93, R203, R199 ;  /* 0x000000c7cb5d7221 */ /* 0x000fe20000010000 */
[----:B----4-:R-:W-:Y:S01]  /*6520*/  F2FP.PACK_AB R8, R156, R252 ;  /* 0x000000fc9c08723e */ /* 0x010fe200000000ff */
[----:B------:R-:W-:Y:S01]  /*6530*/  FADD.FTZ R92, R206, R205 ;  /* 0x000000cdce5c7221 */ /* 0x000fe20000010000 */
[----:B-1----:R-:W-:Y:S01]  /*6540*/  F2FP.PACK_AB R6, R172, R161 ;  /* 0x000000a1ac06723e */ /* 0x002fe200000000ff */
[----:B------:R1:W3:Y:S01]  /*6550*/  MUFU.EX2 R175, R4 ;  /* 0x0000000400af7308 */ /* 0x0002e20000000800 */
[----:B------:R-:W-:Y:S01]  /*6560*/  F2FP.PACK_AB R9, R221, R220 ;  /* 0x000000dcdd09723e */ /* 0x000fe200000000ff */
[----:B------:R-:W-:Y:S01]  /*6570*/  FADD.FTZ R2, R149, R92 ;  /* 0x0000005c95027221 */ /* 0x000fe20000010000 */
[----:B------:R-:W-:-:S02]  /*6580*/  F2FP.PACK_AB R10, R174, R158 ;  /* 0x0000009eae0a723e */ /* 0x000fc400000000ff */
[----:B------:R-:W-:Y:S01]  /*6590*/  F2FP.PACK_AB R11, R173, R159 ;  /* 0x0000009fad0b723e */ /* 0x000fe200000000ff */
[----:B------:R-:W-:Y:S01]  /*65a0*/  FADD.FTZ R2, R163, R2 ;  /* 0x00000002a3027221 */ /* 0x000fe20000010000 */
[----:B------:R-:W-:Y:S01]  /*65b0*/  MOV R95, R106 ;  /* 0x0000006a005f7202 */ /* 0x000fe20000000f00 */
[----:B------:R-:W-:Y:S01]  /*65c0*/  MUFU.EX2 R199, R179 ;  /* 0x000000b300c77308 */ /* 0x000fe20000000800 */
[----:B------:R-:W-:Y:S01]  /*65d0*/  MOV R94, R107 ;  /* 0x0000006b005e7202 */ /* 0x000fe20000000f00 */
[----:B------:R-:W-:Y:S01]  /*65e0*/  FADD.FTZ R2, R166, R2 ;  /* 0x00000002a6027221 */ /* 0x000fe20000010000 */
[----:B------:R-:W-:Y:S02]  /*65f0*/  MOV R102, R88 ;  /* 0x0000005800667202 */ /* 0x000fe40000000f00 */
[----:B------:R-:W-:Y:S02]  /*6600*/  MOV R207, R212 ;  /* 0x000000d400cf7202 */ /* 0x000fe40000000f00 */
[----:B------:R-:W-:Y:S01]  /*6610*/  MOV R166, R141 ;  /* 0x0000008d00a67202 */ /* 0x000fe20000000f00 */
[----:B------:R-:W-:Y:S01]  /*6620*/  MUFU.EX2 R212, R136 ;  /* 0x0000008800d47308 */ /* 0x000fe20000000800 */
[----:B-1----:R-:W-:Y:S01]  /*6630*/  F2FP.PACK_AB R4, R219, R155 ;  /* 0x0000009bdb04723e */ /* 0x002fe200000000ff */
[----:B------:R-:W-:Y:S01]  /*6640*/  FADD.FTZ R3, R207, R0 ;  /* 0x00000000cf037221 */ /* 0x000fe20000010000 */
[----:B---3--:R-:W-:Y:S01]  /*6650*/  F2FP.PACK_AB R5, R175, R218 ;  /* 0x000000daaf05723e */ /* 0x008fe200000000ff */
[----:B------:R-:W-:Y:S01]  /*6660*/  FADD.FTZ R0, R211, R93 ;  /* 0x0000005dd3007221 */ /* 0x000fe20000010000 */
[----:B------:R-:W-:Y:S01]  /*6670*/  MOV R149, R100 ;  /* 0x0000006400957202 */ /* 0x000fe20000000f00 */
[----:B------:R-:W-:Y:S01]  /*6680*/  FADD.FTZ R3, R162, R3 ;  /* 0x00000003a2037221 */ /* 0x000fe20000010000 */
[----:B------:R-:W-:Y:S01]  /*6690*/  MOV R162, R101 ;  /* 0x0000006500a27202 */ /* 0x000fe20000000f00 */
[----:B------:R1:W3:Y:S01]  /*66a0*/  MUFU.EX2 R211, R137 ;  /* 0x0000008900d37308 */ /* 0x0002e20000000800 */
[----:B------:R-:W-:Y:S01]  /*66b0*/  FADD.FTZ R0, R164, R0 ;  /* 0x00000000a4007221 */ /* 0x000fe20000010000 */
[----:B------:R-:W-:Y:S01]  /*66c0*/  MOV R164, R143 ;  /* 0x0000008f00a47202 */ /* 0x000fe20000000f00 */
[----:B------:R-:W-:Y:S01]  /*66d0*/  FADD.FTZ R3, R165, R3 ;  /* 0x00000003a5037221 */ /* 0x000fe20000010000 */
[----:B------:R-:W-:Y:S01]  /*66e0*/  MOV R165, R142 ;  /* 0x0000008e00a57202 */ /* 0x000fe20000000f00 */
[----:B------:R-:W-:Y:S01]  /*66f0*/  FADD.FTZ R0, R167, R0 ;  /* 0x00000000a7007221 */ /* 0x000fe20000010000 */
[----:B--2---:R-:W-:Y:S01]  /*6700*/  HMMA.16816.F32 R124, R4, R12, R56 ;  /* 0x0000000c047c723c */ /* 0x004fe20000001838 */
[----:B------:R-:W-:Y:S01]  /*6710*/  MOV R167, R176 ;  /* 0x000000b000a77202 */ /* 0x000fe20000000f00 */
[----:B------:R-:W-:Y:S01]  /*6720*/  MUFU.EX2 R203, R178 ;  /* 0x000000b200cb7308 */ /* 0x000fe20000000800 */
[----:B------:R-:W-:Y:S01]  /*6730*/  MOV R143, R102 ;  /* 0x00000066008f7202 */ /* 0x000fe20000000f00 */
[----:B------:R-:W-:Y:S01]  /*6740*/  FADD.FTZ R0, R149, R0 ;  /* 0x0000000095007221 */ /* 0x000fe20000010000 */
[----:B------:R-:W-:-:S02]  /*6750*/  MOV R142, R103 ;  /* 0x00000067008e7202 */ /* 0x000fc40000000f00 */
[----:B------:R-:W-:Y:S01]  /*6760*/  MOV R163, R94 ;  /* 0x0000005e00a37202 */ /* 0x000fe20000000f00 */
[----:B------:R-:W-:Y:S01]  /*6770*/  HMMA.16816.F32 R56, R4, R14, R52 ;  /* 0x0000000e0438723c */ /* 0x000fe20000001834 */
[----:B------:R-:W-:Y:S01]  /*6780*/  MOV R176, R96 ;  /* 0x0000006000b07202 */ /* 0x000fe20000000f00 */
[----:B------:R-:W-:Y:S01]  /*6790*/  MUFU.EX2 R206, R177 ;  /* 0x000000b100ce7308 */ /* 0x000fe20000000800 */
[----:B------:R-:W-:Y:S01]  /*67a0*/  MOV R141, R97 ;  /* 0x00000061008d7202 */ /* 0x000fe20000000f00 */
[----:B------:R-:W-:Y:S01]  /*67b0*/  FADD.FTZ R0, R165, R0 ;  /* 0x00000000a5007221 */ /* 0x000fe20000010000 */
[----:B------:R-:W-:Y:S02]  /*67c0*/  MOV R165, R135 ;  /* 0x0000008700a57202 */ /* 0x000fe40000000f00 */
[----:B-1----:R-:W-:Y:S01]  /*67d0*/  MOV R137, R175 ;  /* 0x000000af00897202 */ /* 0x002fe20000000f00 */
[----:B------:R-:W-:Y:S01]  /*67e0*/  HMMA.16816.F32 R84, R8, R12, R48 ;  /* 0x0000000c0854723c */ /* 0x000fe20000001830 */
[----:B------:R-:W-:Y:S01]  /*67f0*/  FADD.FTZ R0, R169, R0 ;  /* 0x00000000a9007221 */ /* 0x000fe20000010000 */
[----:B------:R-:W-:Y:S01]  /*6800*/  MUFU.EX2 R208, R148 ;  /* 0x0000009400d07308 */ /* 0x000fe20000000800 */
[----:B------:R-:W-:-:S02]  /*6810*/  MOV R169, R143 ;  /* 0x0000008f00a97202 */ /* 0x000fc40000000f00 */
[----:B------:R-:W-:Y:S01]  /*6820*/  FADD.FTZ R0, R222, R0 ;  /* 0x00000000de007221 */ /* 0x000fe20000010000 */
[----:B------:R-:W-:Y:S02]  /*6830*/  MOV R136, R174 ;  /* 0x000000ae00887202 */ /* 0x000fe40000000f00 */
[----:B------:R-:W-:Y:S01]  /*6840*/  HMMA.16816.F32 R52, R8, R14, R28 ;  /* 0x0000000e0834723c */ /* 0x000fe2000000181c */
[----:B------:R-:W1:Y:S01]  /*6850*/  LDSM.16.MT88.4 R12, [R229+0x1800] ;  /* 0x00180000e50c783b */ /* 0x000e620000004200 */
[----:B------:R-:W-:Y:S01]  /*6860*/  MUFU.EX2 R205, R71 ;  /* 0x0000004700cd7308 */ /* 0x000fe20000000800 */
[----:B------:R-:W-:-:S04]  /*6870*/  FADD.FTZ R0, R223, R0 ;  /* 0x00000000df007221 */ /* 0x000fc80000010000 */
[----:B------:R-:W-:Y:S02]  /*6880*/  MOV R30, R98 ;  /* 0x00000062001e7202 */ /* 0x000fe40000000f00 */
[----:B------:R-:W-:Y:S01]  /*6890*/  MOV R31, R99 ;  /* 0x00000063001f7202 */ /* 0x000fe20000000f00 */
[----:B------:R-:W-:Y:S02]  /*68a0*/  MUFU.EX2 R207, R70 ;  /* 0x0000004600cf7308 */ /* 0x000fe40000000800 */
[----:B------:R-:W-:Y:S02]  /*68b0*/  FADD.FTZ R3, R30, R3 ;  /* 0x000000031e037221 */ /* 0x000fe40000010000 */
[----:B------:R-:W-:Y:S02]  /*68c0*/  FADD.FTZ R2, R31, R2 ;  /* 0x000000021f027221 */ /* 0x000fe40000010000 */
[----:B------:R-:W-:Y:S02]  /*68d0*/  FADD.FTZ R3, R163, R3 ;  /* 0x00000003a3037221 */ /* 0x000fe40000010000 */
[----:B------:R-:W-:Y:S01]  /*68e0*/  MUFU.EX2 R71, R191 ;  /* 0x000000bf00477308 */ /* 0x000fe20000000800 */
[----:B------:R-:W-:Y:S01]  /*68f0*/  FADD.FTZ R2, R164, R2 ;  /* 0x00000002a4027221 */ /* 0x000fe20000010000 */
[----:B------:R-:W-:Y:S01]  /*6900*/  MOV R164, R134 ;  /* 0x0000008600a47202 */ /* 0x000fe20000000f00 */
[----:B------:R-:W-:Y:S01]  /*6910*/  FADD.FTZ R3, R167, R3 ;  /* 0x00000003a7037221 */ /* 0x000fe20000010000 */
[----:B------:R-:W-:-:S03]  /*6920*/  MOV R167, R133 ;  /* 0x0000008500a77202 */ /* 0x000fc60000000f00 */
[----:B------:R-:W-:Y:S01]  /*6930*/  FADD.FTZ R3, R250, R3 ;  /* 0x00000003fa037221 */ /* 0x000fe20000010000 */
[----:B------:R-:W-:Y:S03]  /*6940*/  MUFU.EX2 R70, R193 ;  /* 0x000000c100467308 */ /* 0x000fe60000000800 */
[----:B------:R-:W-:-:S04]  /*6950*/  FADD.FTZ R3, R251, R3 ;  /* 0x00000003fb037221 */ /* 0x000fc80000010000 */
[----:B------:R-:W-:Y:S01]  /*6960*/  FADD.FTZ R3, R164, R3 ;  /* 0x00000003a4037221 */ /* 0x000fe20000010000 */
[-C--:B-1----:R-:W-:Y:S08]  /*6970*/  HMMA.16816.F32 R48, R8, R12.reuse, R44 ;  /* 0x0000000c0830723c */ /* 0x082ff0000000182c */
[C---:B------:R-:W-:Y:S08]  /*6980*/  HMMA.16816.F32 R120, R4.reuse, R12, R36 ;  /* 0x0000000c0478723c */ /* 0x040ff00000001824 */
[-C--:B------:R-:W-:Y:S08]  /*6990*/  HMMA.16816.F32 R112, R4, R14.reuse, R32 ;  /* 0x0000000e0470723c */ /* 0x080ff00000001820 */
[C---:B------:R-:W-:Y:S01]  /*69a0*/  HMMA.16816.F32 R44, R8.reuse, R14, R20 ;  /* 0x0000000e082c723c */ /* 0x040fe20000001814 */
[----:B------:R-:W1:Y:S04]  /*69b0*/  LDSM.16.MT88.4 R12, [R226+0x1800] ;  /* 0x00180000e20c783b */ /* 0x000e680000004200 */
[----:B------:R-:W-:Y:S03]  /*69c0*/  LDSM.16.MT88.4 R20, [R225+0x2000] ;  /* 0x00200000e114783b */ /* 0x000fe60000004200 */
[-C--:B-1----:R-:W-:Y:S08]  /*69d0*/  HMMA.16816.F32 R40, R8, R12.reuse, R40 ;  /* 0x0000000c0828723c */ /* 0x082ff00000001828 */
[C---:B------:R-:W-:Y:S08]  /*69e0*/  HMMA.16816.F32 R108, R4.reuse, R12, R72 ;  /* 0x0000000c046c723c */ /* 0x040ff00000001848 */
[-C--:B------:R-:W-:Y:S08]  /*69f0*/  HMMA.16816.F32 R104, R4, R14.reuse, R64 ;  /* 0x0000000e0468723c */ /* 0x080ff00000001840 */
[C---:B------:R-:W-:Y:S01]  /*6a00*/  HMMA.16816.F32 R32, R8.reuse, R14, R24 ;  /* 0x0000000e0820723c */ /* 0x040fe20000001818 */
[----:B------:R-:W1:Y:S07]  /*6a10*/  LDSM.16.MT88.4 R12, [R228+0x1800] ;  /* 0x00180000e40c783b */ /* 0x000e6e0000004200 */
[-C--:B-1----:R-:W-:Y:S08]  /*6a20*/  HMMA.16816.F32 R36, R8, R12.reuse, R76 ;  /* 0x0000000c0824723c */ /* 0x082ff0000000184c */
[----:B------:R-:W-:Y:S08]  /*6a30*/  HMMA.16816.F32 R88, R4, R12, R80 ;  /* 0x0000000c0458723c */ /* 0x000ff00000001850 */
[-C--:B------:R-:W-:Y:S01]  /*6a40*/  HMMA.16816.F32 R24, R8, R14.reuse, R16 ;  /* 0x0000000e0818723c */ /* 0x080fe20000001810 */
[----:B------:R-:W1:Y:S04]  /*6a50*/  LDSM.16.MT88.4 R8, [R228+0x2000] ;  /* 0x00200000e408783b */ /* 0x000e680000004200 */
[----:B------:R-:W2:Y:S03]  /*6a60*/  LDSM.16.MT88.4 R16, [R229+0x2000] ;  /* 0x00200000e510783b */ /* 0x000ea60000004200 */
[----:B------:R-:W-:Y:S01]  /*6a70*/  HMMA.16816.F32 R80, R4, R14, R60 ;  /* 0x0000000e0450723c */ /* 0x000fe2000000183c */
[----:B------:R-:W4:Y:S06]  /*6a80*/  LDSM.16.MT88.4 R12, [R226+0x2000] ;  /* 0x00200000e20c783b */ /* 0x000f2c0000004200 */
[----:B------:R-:W-:Y:S01]  /*6a90*/  FADD.FTZ R4, R213, R209 ;  /* 0x000000d1d5047221 */ /* 0x000fe20000010000 */
[----:B---3--:R-:W-:Y:S01]  /*6aa0*/  F2FP.PACK_AB R5, R211, R212 ;  /* 0x000000d4d305723e */ /* 0x008fe200000000ff */
[----:B------:R3:W-:Y:S01]  /*6ab0*/  MUFU.EX2 R213, R139 ;  /* 0x0000008b00d57308 */ /* 0x0007e20000000800 */
[----:B------:R-:W-:Y:S01]  /*6ac0*/  F2FP.PACK_AB R6, R217, R216 ;  /* 0x000000d8d906723e */ /* 0x000fe200000000ff */
[----:B------:R-:W-:-:S04]  /*6ad0*/  FADD.FTZ R4, R210, R4 ;  /* 0x00000004d2047221 */ /* 0x000fc80000010000 */
[----:B------:R-:W-:Y:S01]  /*6ae0*/  FADD.FTZ R28, R168, R4 ;  /* 0x00000004a81c7221 */ /* 0x000fe20000010000 */
[----:B------:R-:W-:Y:S01]  /*6af0*/  F2FP.PACK_AB R4, R215, R214 ;  /* 0x000000d6d704723e */ /* 0x000fe200000000ff */
[----:B------:R-:W5:Y:S01]  /*6b00*/  MUFU.EX2 R210, R138 ;  /* 0x0000008a00d27308 */ /* 0x000f620000000800 */
[----:B------:R-:W-:Y:S02]  /*6b10*/  MOV R168, R170 ;  /* 0x000000aa00a87202 */ /* 0x000fe40000000f00 */
[----:B------:R-:W-:-:S03]  /*6b20*/  MOV R170, R95 ;  /* 0x0000005f00aa7202 */ /* 0x000fc60000000f00 */
[----:B------:R-:W-:Y:S01]  /*6b30*/  FADD.FTZ R2, R168, R2 ;  /* 0x00000002a8027221 */ /* 0x000fe20000010000 */
[----:B------:R-:W-:Y:S01]  /*6b40*/  MOV R168, R132 ;  /* 0x0000008400a87202 */ /* 0x000fe20000000f00 */
[----:B------:R-:W1:Y:S01]  /*6b50*/  MUFU.EX2 R209, R69 ;  /* 0x0000004500d17308 */ /* 0x000e620000000800 */
[----:B---3--:R-:W-:Y:S01]  /*6b60*/  MOV R139, R159 ;  /* 0x0000009f008b7202 */ /* 0x008fe20000000f00 */
[----:B------:R-:W-:Y:S01]  /*6b70*/  FADD.FTZ R2, R247, R2 ;  /* 0x00000002f7027221 */ /* 0x000fe20000010000 */
[----:B------:R-:W-:Y:S01]  /*6b80*/  LDSM.16.MT88.4 R132, [R226+0x3000] ;  /* 0x00300000e284783b */ /* 0x000fe20000004200 */
[----:B------:R-:W-:Y:S02]  /*6b90*/  FADD.FTZ R3, R168, R3 ;  /* 0x00000003a8037221 */ /* 0x000fe40000010000 */
[----:B------:R-:W-:Y:S01]  /*6ba0*/  FADD.FTZ R2, R249, R2 ;  /* 0x00000002f9027221 */ /* 0x000fe20000010000 */
[----:B-----5:R-:W-:Y:S01]  /*6bb0*/  F2FP.PACK_AB R7, R213, R210 ;  /* 0x000000d2d507723e */ /* 0x020fe200000000ff */
[----:B------:R-:W-:Y:S02]  /*6bc0*/  MUFU.EX2 R69, R194 ;  /* 0x000000c200457308 */ /* 0x000fe40000000800 */
[----:B------:R-:W-:Y:S01]  /*6bd0*/  FADD.FTZ R2, R165, R2 ;  /* 0x00000002a5027221 */ /* 0x000fe20000010000 */
[----:B------:R-:W-:-:S03]  /*6be0*/  MOV R138, R161 ;  /* 0x000000a1008a7202 */ /* 0x000fc60000000f00 */
[----:B------:R-:W-:Y:S01]  /*6bf0*/  FADD.FTZ R2, R169, R2 ;  /* 0x00000002a9027221 */ /* 0x000fe20000010000 */
[C---:B------:R-:W-:Y:S08]  /*6c00*/  HMMA.16816.F32 R100, R4.reuse, R20, R84 ;  /* 0x000000140464723c */ /* 0x040ff00000001854 */
[C---:B-1----:R-:W-:Y:S08]  /*6c10*/  HMMA.16816.F32 R64, R4.reuse, R8, R36 ;  /* 0x000000080440723c */ /* 0x042ff00000001824 */
[C---:B------:R-:W-:Y:S08]  /*6c20*/  HMMA.16816.F32 R96, R4.reuse, R22, R52 ;  /* 0x000000160460723c */ /* 0x040ff00000001834 */
[C---:B--2---:R-:W-:Y:S08]  /*6c30*/  HMMA.16816.F32 R92, R4.reuse, R16, R48 ;  /* 0x00000010045c723c */ /* 0x044ff00000001830 */
[C---:B------:R-:W-:Y:S08]  /*6c40*/  HMMA.16816.F32 R84, R4.reuse, R18, R44 ;  /* 0x000000120454723c */ /* 0x040ff0000000182c */
[C---:B----4-:R-:W-:Y:S08]  /*6c50*/  HMMA.16816.F32 R76, R4.reuse, R12, R40 ;  /* 0x0000000c044c723c */ /* 0x050ff00000001828 */
[C---:B------:R-:W-:Y:S08]  /*6c60*/  HMMA.16816.F32 R72, R4.reuse, R14, R32 ;  /* 0x0000000e0448723c */ /* 0x040ff00000001820 */
[----:B------:R-:W-:Y:S01]  /*6c70*/  HMMA.16816.F32 R36, R4, R10, R24 ;  /* 0x0000000a0424723c */ /* 0x000fe20000001818 */
[----:B------:R-:W-:Y:S01]  /*6c80*/  FADD.FTZ R2, R220, R2 ;  /* 0x00000002dc027221 */ /* 0x000fe20000010000 */
[----:B------:R-:W-:Y:S05]  /*6c90*/  MUFU.EX2 R25, R192 ;  /* 0x000000c000197308 */ /* 0x000fea0000000800 */
[----:B------:R-:W-:Y:S01]  /*6ca0*/  F2FP.PACK_AB R4, R203, R199 ;  /* 0x000000c7cb04723e */ /* 0x000fe200000000ff */
[----:B------:R-:W-:Y:S01]  /*6cb0*/  FADD.FTZ R24, R162, R28 ;  /* 0x0000001ca2187221 */ /* 0x000fe20000010000 */
[----:B------:R-:W-:Y:S01]  /*6cc0*/  F2FP.PACK_AB R6, R208, R206 ;  /* 0x000000ced006723e */ /* 0x000fe200000000ff */
[----:B------:R-:W-:Y:S01]  /*6cd0*/  FADD.FTZ R3, R252, R3 ;  /* 0x00000003fc037221 */ /* 0x000fe20000010000 */
[----:B------:R-:W-:Y:S01]  /*6ce0*/  F2FP.PACK_AB R5, R205, R116 ;  /* 0x00000074cd05723e */ /* 0x000fe200000000ff */
[----:B------:R-:W-:Y:S01]  /*6cf0*/  MUFU.EX2 R27, R195 ;  /* 0x000000c3001b7308 */ /* 0x000fe20000000800 */
[----:B------:R-:W-:-:S07]  /*6d00*/  F2FP.PACK_AB R7, R209, R207 ;  /* 0x000000cfd107723e */ /* 0x000fce00000000ff */
[C---:B------:R-:W-:Y:S01]  /*6d10*/  HMMA.16816.F32 R60, R4.reuse, R20, R124 ;  /* 0x00000014043c723c */ /* 0x040fe2000000187c */
[----:B------:R-:W-:Y:S06]  /*6d20*/  MUFU.EX2 R26, R196 ;  /* 0x000000c4001a7308 */ /* 0x000fec0000000800 */
[----:B------:R-:W-:Y:S01]  /*6d30*/  MOV R125, R156 ;  /* 0x0000009c007d7202 */ /* 0x000fe20000000f00 */
[----:B------:R-:W-:Y:S01]  /*6d40*/  HMMA.16816.F32 R56, R4, R22, R56 ;  /* 0x000000160438723c */ /* 0x000fe20000001838 */
[----:B------:R-:W1:Y:S01]  /*6d50*/  LDSM.16.MT88.4 R20, [R225+0x2800] ;  /* 0x00280000e114783b */ /* 0x000e620000004200 */
[----:B------:R-:W-:-:S02]  /*6d60*/  MOV R127, R158 ;  /* 0x0000009e007f7202 */ /* 0x000fc40000000f00 */
[----:B------:R-:W-:-:S04]  /*6d70*/  MOV R126, R157 ;  /* 0x0000009d007e7202 */ /* 0x000fc80000000f00 */
[C---:B------:R-:W-:Y:S08]  /*6d80*/  HMMA.16816.F32 R48, R4.reuse, R16, R120 ;  /* 0x000000100430723c */ /* 0x040ff00000001878 */
[C---:B------:R-:W-:Y:S01]  /*6d90*/  HMMA.16816.F32 R40, R4.reuse, R18, R112 ;  /* 0x000000120428723c */ /* 0x040fe20000001870 */
[----:B------:R-:W2:Y:S07]  /*6da0*/  LDSM.16.MT88.4 R16, [R229+0x2800] ;  /* 0x00280000e510783b */ /* 0x000eae0000004200 */
[C---:B------:R-:W-:Y:S01]  /*6db0*/  HMMA.16816.F32 R32, R4.reuse, R12, R108 ;  /* 0x0000000c0420723c */ /* 0x040fe2000000186c */
[----:B------:R-:W-:Y:S07]  /*6dc0*/  MUFU.EX2 R109, R184 ;  /* 0x000000b8006d7308 */ /* 0x000fee0000000800 */
[C---:B------:R-:W-:Y:S01]  /*6dd0*/  HMMA.16816.F32 R28, R4.reuse, R14, R104 ;  /* 0x0000000e041c723c */ /* 0x040fe20000001868 */
[----:B------:R-:W3:Y:S01]  /*6de0*/  LDSM.16.MT88.4 R12, [R226+0x2800] ;  /* 0x00280000e20c783b */ /* 0x000ee20000004200 */
[----:B------:R-:W4:Y:S06]  /*6df0*/  MUFU.EX2 R107, R187 ;  /* 0x000000bb006b7308 */ /* 0x000f2c0000000800 */
[C---:B------:R-:W-:Y:S02]  /*6e00*/  HMMA.16816.F32 R44, R4.reuse, R8, R88 ;  /* 0x00000008042c723c */ /* 0x040fe40000001858 */
[----:B------:R-:W-:Y:S06]  /*6e10*/  MUFU.EX2 R108, R186 ;  /* 0x000000ba006c7308 */ /* 0x000fec0000000800 */
[----:B------:R-:W-:Y:S01]  /*6e20*/  HMMA.16816.F32 R52, R4, R10, R80 ;  /* 0x0000000a0434723c */ /* 0x000fe20000001850 */
[----:B------:R-:W5:Y:S01]  /*6e30*/  LDSM.16.MT88.4 R8, [R228+0x2800] ;  /* 0x00280000e408783b */ /* 0x000f620000004200 */
[----:B------:R-:W1:Y:S05]  /*6e40*/  MUFU.EX2 R110, R185 ;  /* 0x000000b9006e7308 */ /* 0x000e6a0000000800 */
[----:B------:R-:W-:Y:S01]  /*6e50*/  FADD.FTZ R4, R166, R24 ;  /* 0x00000018a6047221 */ /* 0x000fe20000010000 */
[----:B------:R-:W-:-:S02]  /*6e60*/  MOV R166, R151 ;  /* 0x0000009700a67202 */ /* 0x000fc40000000f00 */
[----:B------:R-:W-:Y:S01]  /*6e70*/  MUFU.EX2 R105, R181 ;  /* 0x000000b500697308 */ /* 0x000fe20000000800 */
[----:B------:R-:W-:Y:S01]  /*6e80*/  FADD.FTZ R24, R170, R4 ;  /* 0x00000004aa187221 */ /* 0x000fe20000010000 */
[----:B----4-:R-:W-:Y:S01]  /*6e90*/  F2FP.PACK_AB R4, R107, R109 ;  /* 0x0000006d6b04723e */ /* 0x010fe200000000ff */
[----:B------:R-:W-:Y:S01]  /*6ea0*/  FADD.FTZ R0, R166, R0 ;  /* 0x00000000a6007221 */ /* 0x000fe20000010000 */
[----:B------:R-:W-:-:S04]  /*6eb0*/  MOV R170, R142 ;  /* 0x0000008e00aa7202 */ /* 0x000fc80000000f00 */
[----:B------:R-:W4:Y:S01]  /*6ec0*/  MUFU.EX2 R106, R180 ;  /* 0x000000b4006a7308 */ /* 0x000f220000000800 */
[----:B-1----:R-:W-:Y:S01]  /*6ed0*/  F2FP.PACK_AB R6, R110, R108 ;  /* 0x0000006c6e06723e */ /* 0x002fe200000000ff */
[----:B------:R-:W-:-:S06]  /*6ee0*/  FADD.FTZ R0, R170, R0 ;  /* 0x00000000aa007221 */ /* 0x000fcc0000010000 */
[----:B------:R-:W-:Y:S08]  /*6ef0*/  MUFU.EX2 R91, R182 ;  /* 0x000000b6005b7308 */ /* 0x000ff00000000800 */
[----:B------:R-:W1:Y:S01]  /*6f00*/  MUFU.EX2 R104, R183 ;  /* 0x000000b700687308 */ /* 0x000e620000000800 */
[----:B----4-:R-:W-:-:S07]  /*6f10*/  F2FP.PACK_AB R5, R106, R105 ;  /* 0x000000696a05723e */ /* 0x010fce00000000ff */
[----:B------:R-:W-:Y:S08]  /*6f20*/  MUFU.EX2 R81, R190 ;  /* 0x000000be00517308 */ /* 0x000ff00000000800 */
[----:B------:R-:W-:Y:S01]  /*6f30*/  MUFU.EX2 R83, R189 ;  /* 0x000000bd00537308 */ /* 0x000fe20000000800 */
[----:B-1----:R-:W-:-:S07]  /*6f40*/  F2FP.PACK_AB R7, R104, R91 ;  /* 0x0000005b6807723e */ /* 0x002fce00000000ff */
[----:B------:R-:W1:Y:S01]  /*6f50*/  MUFU.EX2 R89, R188 ;  /* 0x000000bc00597308 */ /* 0x000e620000000800 */
[C---:B------:R-:W-:Y:S07]  /*6f60*/  HMMA.16816.F32 R100, R4.reuse, R20, R100 ;  /* 0x000000140464723c */ /* 0x040fee0000001864 */
[----:B------:R-:W-:Y:S01]  /*6f70*/  MUFU.EX2 R80, R131 ;  /* 0x0000008300507308 */ /* 0x000fe20000000800 */
[C---:B------:R-:W-:Y:S07]  /*6f80*/  HMMA.16816.F32 R96, R4.reuse, R22, R96 ;  /* 0x000000160460723c */ /* 0x040fee0000001860 */
[----:B------:R-:W4:Y:S01]  /*6f90*/  MUFU.EX2 R82, R130 ;  /* 0x0000008200527308 */ /* 0x000f220000000800 */
[C---:B--2---:R-:W-:Y:S07]  /*6fa0*/  HMMA.16816.F32 R92, R4.reuse, R16, R92 ;  /* 0x00000010045c723c */ /* 0x044fee000000185c */
[----:B------:R-:W-:Y:S01]  /*6fb0*/  MUFU.EX2 R88, R129 ;  /* 0x0000008100587308 */ /* 0x000fe20000000800 */
[C---:B------:R-:W-:Y:S07]  /*6fc0*/  HMMA.16816.F32 R84, R4.reuse, R18, R84 ;  /* 0x000000120454723c */ /* 0x040fee0000001854 */
[----:B------:R-:W2:Y:S01]  /*6fd0*/  MUFU.EX2 R90, R128 ;  /* 0x00000080005a7308 */ /* 0x000ea20000000800 */
[C---:B---3--:R-:W-:Y:S08]  /*6fe0*/  HMMA.16816.F32 R76, R4.reuse, R12, R76 ;  /* 0x0000000c044c723c */ /* 0x048ff0000000184c */
[C---:B------:R-:W-:Y:S08]  /*6ff0*/  HMMA.16816.F32 R72, R4.reuse, R14, R72 ;  /* 0x0000000e0448723c */ /* 0x040ff00000001848 */
[C---:B-----5:R-:W-:Y:S08]  /*7000*/  HMMA.16816.F32 R64, R4.reuse, R8, R64 ;  /* 0x000000080440723c */ /* 0x060ff00000001840 */
[----:B------:R-:W-:Y:S07]  /*7010*/  HMMA.16816.F32 R36, R4, R10, R36 ;  /* 0x0000000a0424723c */ /* 0x000fee0000001824 */
[----:B------:R-:W-:Y:S01]  /*7020*/  FADD.FTZ R4, R176, R24 ;  /* 0x00000018b0047221 */ /* 0x000fe20000010000 */
[----:B-1----:R-:W-:-:S02]  /*7030*/  F2FP.PACK_AB R6, R89, R83 ;  /* 0x000000535906723e */ /* 0x002fc400000000ff */
[----:B----4-:R-:W-:Y:S01]  /*7040*/  F2FP.PACK_AB R5, R82, R80 ;  /* 0x000000505205723e */ /* 0x010fe200000000ff */
[----:B------:R-:W-:Y:S01]  /*7050*/  FADD.FTZ R24, R150, R4 ;  /* 0x0000000496187221 */ /* 0x000fe20000010000 */
[----:B------:R-:W-:Y:S01]  /*7060*/  F2FP.PACK_AB R4, R81, R71 ;  /* 0x000000475104723e */ /* 0x000fe200000000ff */
[----:B------:R-:W-:Y:S01]  /*7070*/  FADD.FTZ R0, R155, R0 ;  /* 0x000000009b007221 */ /* 0x000fe20000010000 */
[----:B--2---:R-:W-:Y:S01]  /*7080*/  F2FP.PACK_AB R7, R90, R88 ;  /* 0x000000585a07723e */ /* 0x004fe200000000ff */
[----:B------:R-:W1:Y:S01]  /*7090*/  LDSM.16.MT88.4 R148, [R225+0x3000] ;  /* 0x00300000e194783b */ /* 0x000e620000004200 */
[----:B------:R-:W-:Y:S02]  /*70a0*/  MOV R112, R139 ;  /* 0x0000008b00707202 */ /* 0x000fe40000000f00 */
[----:B------:R-:W-:Y:S02]  /*70b0*/  MOV R176, R141 ;  /* 0x0000008d00b07202 */ /* 0x000fe40000000f00 */
[----:B------:R-:W-:Y:S01]  /*70c0*/  MOV R111, R127 ;  /* 0x0000007f006f7202 */ /* 0x000fe20000000f00 */
[C---:B------:R-:W-:Y:S01]  /*70d0*/  HMMA.16816.F32 R60, R4.reuse, R20, R60 ;  /* 0x00000014043c723c */ /* 0x040fe2000000183c */
[----:B------:R-:W-:Y:S01]  /*70e0*/  MOV R124, R176 ;  /* 0x000000b0007c7202 */ /* 0x000fe20000000f00 */
[----:B------:R-:W2:Y:S06]  /*70f0*/  LDSM.16.MT88.4 R140, [R229+0x3000] ;  /* 0x00300000e58c783b */ /* 0x000eac0000004200 */
[C---:B------:R-:W-:Y:S08]  /*7100*/  HMMA.16816.F32 R56, R4.reuse, R22, R56 ;  /* 0x000000160438723c */ /* 0x040ff00000001838 */
[C---:B------:R-:W-:Y:S08]  /*7110*/  HMMA.16816.F32 R48, R4.reuse, R16, R48 ;  /* 0x000000100430723c */ /* 0x040ff00000001830 */
[C---:B------:R-:W-:Y:S08]  /*7120*/  HMMA.16816.F32 R40, R4.reuse, R18, R40 ;  /* 0x000000120428723c */ /* 0x040ff00000001828 */
[C---:B------:R-:W-:Y:S08]  /*7130*/  HMMA.16816.F32 R32, R4.reuse, R12, R32 ;  /* 0x0000000c0420723c */ /* 0x040ff00000001820 */
[C---:B------:R-:W-:Y:S08]  /*7140*/  HMMA.16816.F32 R28, R4.reuse, R14, R28 ;  /* 0x0000000e041c723c */ /* 0x040ff0000000181c */
[C---:B------:R-:W-:Y:S08]  /*7150*/  HMMA.16816.F32 R44, R4.reuse, R8, R44 ;  /* 0x00000008042c723c */ /* 0x040ff0000000182c */
[----:B------:R-:W-:Y:S01]  /*7160*/  HMMA.16816.F32 R52, R4, R10, R52 ;  /* 0x0000000a0434723c */ /* 0x000fe20000001834 */
[----:B------:R-:W-:-:S02]  /*7170*/  MOV R113, R138 ;  /* 0x0000008a00717202 */ /* 0x000fc40000000f00 */
[----:B------:R-:W-:Y:S02]  /*7180*/  MOV R114, R137 ;  /* 0x0000008900727202 */ /* 0x000fe40000000f00 */
[----:B------:R-:W-:Y:S02]  /*7190*/  MOV R115, R136 ;  /* 0x0000008800737202 */ /* 0x000fe40000000f00 */
[----:B------:R-:W-:Y:S01]  /*71a0*/  MOV R120, R145 ;  /* 0x0000009100787202 */ /* 0x000fe20000000f00 */
[----:B------:R-:W-:Y:S01]  /*71b0*/  FADD.FTZ R4, R167, R24 ;  /* 0x00000018a7047221 */ /* 0x000fe20000010000 */
[----:B------:R-:W-:Y:S01]  /*71c0*/  MOV R121, R146 ;  /* 0x0000009200797202 */ /* 0x000fe20000000f00 */
[----:B------:R-:W3:Y:S01]  /*71d0*/  LDL R24, [R1+0x70] ;  /* 0x0000700001187983 */ /* 0x000ee20000100800 */
[----:B------:R-:W-:Y:S01]  /*71e0*/  FADD.FTZ R6, R221, R2 ;  /* 0x00000002dd067221 */ /* 0x000fe20000010000 */
[----:B------:R-:W-:Y:S01]  /*71f0*/  MOV R9, c[0x0][0x2ac] ;  /* 0x0000ab0000097a02 */ /* 0x000fe20000000f00 */
[----:B------:R-:W-:Y:S01]  /*7200*/  FADD.FTZ R5, R219, R0 ;  /* 0x00000000db057221 */ /* 0x000fe20000010000 */
[----:B------:R-:W-:-:S02]  /*7210*/  MOV R122, R147 ;  /* 0x00000093007a7202 */ /* 0x000fc40000000f00 */
[----:B------:R-:W-:Y:S01]  /*7220*/  MOV R123, R126 ;  /* 0x0000007e007b7202 */ /* 0x000fe20000000f00 */
[----:B------:R-:W-:Y:S01]  /*7230*/  IMAD R9, R9, c[0x0][0x1d0], RZ ;  /* 0x0000740009097a24 */ /* 0x000fe200078e02ff */
[----:B------:R-:W4:Y:S01]  /*7240*/  MUFU.EX2 R19, R197 ;  /* 0x000000c500137308 */ /* 0x000f220000000800 */
[----:B------:R-:W-:Y:S01]  /*7250*/  FADD.FTZ R7, R125, R3 ;  /* 0x000000037d077221 */ /* 0x000fe20000010000 */
[----:B------:R-:W5:Y:S01]  /*7260*/  LDSM.16.MT88.4 R12, [R228+0x3000] ;  /* 0x00300000e40c783b */ /* 0x000f620000004200 */
[----:B------:R-:W-:-:S04]  /*7270*/  FADD.FTZ R4, R160, R4 ;  /* 0x00000004a0047221 */ /* 0x000fc80000010000 */
[----:B------:R-:W-:Y:S01]  /*7280*/  FADD.FTZ R4, R124, R4 ;  /* 0x000000047c047221 */ /* 0x000fe20000010000 */
[----:B------:R-:W-:Y:S03]  /*7290*/  MUFU.EX2 R21, R202 ;  /* 0x000000ca00157308 */ /* 0x000fe60000000800 */
[----:B------:R-:W-:Y:S02]  /*72a0*/  FADD.FTZ R8, R218, R4 ;  /* 0x00000004da087221 */ /* 0x000fe40000010000 */
[----:B------:R-:W-:Y:S02]  /*72b0*/  FADD.FTZ R4, R113, R5 ;  /* 0x0000000571047221 */ /* 0x000fe40000010000 */
[----:B------:R-:W-:Y:S01]  /*72c0*/  FADD.FTZ R5, R114, R8 ;  /* 0x0000000872057221 */ /* 0x000fe20000010000 */
[----:B------:R-:W-:Y:S01]  /*72d0*/  F2FP.PACK_AB R185, R248, R25 ;  /* 0x00000019f8b9723e */ /* 0x000fe200000000ff */
[----:B------:R-:W-:Y:S01]  /*72e0*/  FADD.FTZ R4, R121, R4 ;  /* 0x0000000479047221 */ /* 0x000fe20000010000 */
[----:B------:R-:W-:Y:S01]  /*72f0*/  MUFU.EX2 R20, R204 ;  /* 0x000000cc00147308 */ /* 0x000fe20000000800 */
[----:B------:R-:W-:-:S02]  /*7300*/  FADD.FTZ R5, R122, R5 ;  /* 0x000000057a057221 */ /* 0x000fc40000010000 */
[----:B------:R-:W-:-:S05]  /*7310*/  FADD.FTZ R4, R199, R4 ;  /* 0x00000004c7047221 */ /* 0x000fca0000010000 */
[----:B------:R-:W-:Y:S08]  /*7320*/  MUFU.EX2 R23, R198 ;  /* 0x000000c600177308 */ /* 0x000ff00000000800 */
[----:B------:R-:W-:Y:S01]  /*7330*/  MUFU.EX2 R22, R201 ;  /* 0x000000c900167308 */ /* 0x000fe20000000800 */
[----:B---3--:R-:W-:Y:S01]  /*7340*/  @P2 IMAD.HI.U32 R2, R24, c[0x0][0x2c8], RZ ;  /* 0x0000b20018022a27 */ /* 0x008fe200078e00ff */
[----:B------:R-:W-:-:S04]  /*7350*/  MOV R0, R24 ;  /* 0x0000001800007202 */ /* 0x000fc80000000f00 */
[----:B------:R-:W-:Y:S02]  /*7360*/  @P2 SHF.R.U32.HI R0, RZ, c[0x0][0x2cc], R2 ;  /* 0x0000b300ff002a19 */ /* 0x000fe40000011602 */
[----:B------:R-:W-:Y:S02]  /*7370*/  MOV R2, RZ ;  /* 0x000000ff00027202 */ /* 0x000fe40000000f00 */
[----:B------:R-:W-:-:S05]  /*7380*/  IADD3 R3, R0, -c[0x0][0x168], R9 ;  /* 0x80005a0000037a10 */ /* 0x000fca0007ffe009 */
[----:B------:R-:W-:-:S04]  /*7390*/  IMAD.HI R2, R3, -0x6db6db6d, R2 ;  /* 0x9249249303027827 */ /* 0x000fc800078e0202 */
[----:B------:R-:W-:Y:S02]  /*73a0*/  FADD.FTZ R3, R112, R6 ;  /* 0x0000000670037221 */ /* 0x000fe40000010000 */
[----:B------:R-:W3:Y:S01]  /*73b0*/  LDL R6, [R1+0x18] ;  /* 0x0000180001067983 */ /* 0x000ee20000100800 */
[----:B------:R-:W-:-:S04]  /*73c0*/  SHF.R.U32.HI R0, RZ, 0x1f, R2 ;  /* 0x0000001fff007819 */ /* 0x000fc80000011602 */
[----:B------:R-:W-:Y:S01]  /*73d0*/  LEA.HI.SX32 R9, R2, R0, 0x1a ;  /* 0x0000000002097211 */ /* 0x000fe200078fd2ff */
        /* <DEDUP_REMOVED lines=28> */
[----:B------:R-:W1:Y:S01]  /*75a0*/  MUFU.EX2 R17, R144 ;  /* 0x0000009000117308 */ /* 0x000e620000000800 */
[----:B------:R-:W-:Y:S02]  /*75b0*/  FADD.FTZ R0, R91, R3 ;  /* 0x000000035b007221 */ /* 0x000fe40000010000 */
[----:B------:R-:W-:Y:S02]  /*75c0*/  FADD.FTZ R4, R83, R4 ;  /* 0x0000000453047221 */ /* 0x000fe40000010000 */
[----:B------:R-:W-:-:S02]  /*75d0*/  FADD.FTZ R5, R82, R5 ;  /* 0x0000000552057221 */ /* 0x000fc40000010000 */
[----:B------:R-:W-:Y:S01]  /*75e0*/  FADD.FTZ R3, R110, R2 ;  /* 0x000000026e037221 */ /* 0x000fe20000010000 */
[----:B------:R-:W1:Y:S01]  /*75f0*/  MUFU.EX2 R16, R152 ;  /* 0x0000009800107308 */ /* 0x000e620000000800 */
[----:B------:R-:W-:Y:S02]  /*7600*/  FADD.FTZ R2, R104, R0 ;  /* 0x0000000068027221 */ /* 0x000fe40000010000 */
[----:B------:R-:W-:Y:S02]  /*7610*/  FADD.FTZ R0, R89, R4 ;  /* 0x0000000459007221 */ /* 0x000fe40000010000 */
[----:B------:R-:W-:Y:S02]  /*7620*/  FADD.FTZ R5, R88, R5 ;  /* 0x0000000558057221 */ /* 0x000fe40000010000 */
[----:B------:R-:W-:Y:S01]  /*7630*/  FADD.FTZ R4, R70, R3 ;  /* 0x0000000346047221 */ /* 0x000fe20000010000 */
[----:B------:R-:W2:Y:S01]  /*7640*/  MUFU.EX2 R11, R153 ;  /* 0x00000099000b7308 */ /* 0x000ea20000000800 */
[----:B------:R-:W-:-:S02]  /*7650*/  FADD.FTZ R3, R25, R2 ;  /* 0x0000000219037221 */ /* 0x000fc40000010000 */
[----:B----4-:R-:W-:Y:S02]  /*7660*/  FADD.FTZ R0, R19, R0 ;  /* 0x0000000013007221 */ /* 0x010fe40000010000 */
[----:B------:R-:W-:-:S03]  /*7670*/  FADD.FTZ R2, R90, R5 ;  /* 0x000000055a027221 */ /* 0x000fc60000010000 */
[----:B------:R-:W4:Y:S01]  /*7680*/  MUFU.EX2 R10, R154 ;  /* 0x0000009a000a7308 */ /* 0x000f220000000800 */
[----:B------:R-:W-:Y:S02]  /*7690*/  FADD.FTZ R248, R248, R3 ;  /* 0x00000003f8f87221 */ /* 0x000fe40000010000 */
[----:B-1----:R-:W-:Y:S02]  /*76a0*/  FADD.FTZ R3, R18, R0 ;  /* 0x0000000012037221 */ /* 0x002fe40000010000 */
[----:B------:R-:W-:Y:S02]  /*76b0*/  FADD.FTZ R0, R17, R2 ;  /* 0x0000000211007221 */ /* 0x000fe40000010000 */
[----:B------:R-:W-:Y:S02]  /*76c0*/  FADD.FTZ R4, R69, R4 ;  /* 0x0000000445047221 */ /* 0x000fe40000010000 */
[----:B------:R-:W-:Y:S02]  /*76d0*/  FADD.FTZ R0, R16, R0 ;  /* 0x0000000010007221 */ /* 0x000fe40000010000 */
[----:B------:R-:W-:-:S02]  /*76e0*/  FADD.FTZ R2, R27, R4 ;  /* 0x000000041b027221 */ /* 0x000fc40000010000 */
[----:B--2---:R-:W-:Y:S02]  /*76f0*/  FADD.FTZ R0, R11, R0 ;  /* 0x000000000b007221 */ /* 0x004fe40000010000 */
[----:B------:R-:W-:Y:S02]  /*7700*/  FADD.FTZ R3, R21, R3 ;  /* 0x0000000315037221 */ /* 0x000fe40000010000 */
[----:B------:R-:W-:Y:S02]  /*7710*/  FADD.FTZ R4, R26, R2 ;  /* 0x000000021a047221 */ /* 0x000fe40000010000 */
[----:B----4-:R-:W-:Y:S02]  /*7720*/  FADD.FTZ R0, R10, R0 ;  /* 0x000000000a007221 */ /* 0x010fe40000010000 */
[----:B------:R-:W-:Y:S01]  /*7730*/  FADD.FTZ R2, R20, R3 ;  /* 0x0000000314027221 */ /* 0x000fe20000010000 */
[----:B------:R-:W-:Y:S02]  /*7740*/  IADD3 R245, R245, -0x2, RZ ;  /* 0xfffffffef5f57810 */ /* 0x000fe40007ffe0ff */
[----:B------:R-:W-:-:S02]  /*7750*/  F2FP.PACK_AB R184, R69, R70 ;  /* 0x0000004645b8723e */ /* 0x000fc400000000ff */
[----:B------:R-:W-:Y:S02]  /*7760*/  F2FP.PACK_AB R186, R26, R27 ;  /* 0x0000001b1aba723e */ /* 0x000fe400000000ff */
[----:B------:R-:W-:Y:S02]  /*7770*/  F2FP.PACK_AB R187, R22, R23 ;  /* 0x0000001716bb723e */ /* 0x000fe400000000ff */
[----:B------:R-:W-:Y:S02]  /*7780*/  F2FP.PACK_AB R124, R18, R19 ;  /* 0x00000013127c723e */ /* 0x000fe400000000ff */
[----:B------:R-:W-:Y:S02]  /*7790*/  F2FP.PACK_AB R126, R20, R21 ;  /* 0x00000015147e723e */ /* 0x000fe400000000ff */
[----:B------:R-:W-:Y:S02]  /*77a0*/  F2FP.PACK_AB R125, R16, R17 ;  /* 0x00000011107d723e */ /* 0x000fe400000000ff */
[----:B------:R-:W-:Y:S01]  /*77b0*/  F2FP.PACK_AB R127, R10, R11 ;  /* 0x0000000b0a7f723e */ /* 0x000fe200000000ff */
[----:B------:R-:W-:Y:S01]  /*77c0*/  HMMA.16816.F32 R156, R184, R148, R100 ;  /* 0x00000094b89c723c */ /* 0x000fe20000001864 */
[----:B------:R-:W-:-:S07]  /*77d0*/  FADD.FTZ R248, R23, R248 ;  /* 0x000000f817f87221 */ /* 0x000fce0000010000 */
[----:B------:R-:W-:Y:S01]  /*77e0*/  HMMA.16816.F32 R160, R184, R150, R96 ;  /* 0x00000096b8a0723c */ /* 0x000fe20000001860 */
[----:B------:R-:W-:-:S07]  /*77f0*/  FADD.FTZ R248, R22, R248 ;  /* 0x000000f816f87221 */ /* 0x000fce0000010000 */
[C---:B------:R-:W-:Y:S08]  /*7800*/  HMMA.16816.F32 R164, R184.reuse, R140, R92 ;  /* 0x0000008cb8a4723c */ /* 0x040ff0000000185c */
[C---:B------:R-:W-:Y:S08]  /*7810*/  HMMA.16816.F32 R168, R184.reuse, R142, R84 ;  /* 0x0000008eb8a8723c */ /* 0x040ff00000001854 */
[C---:B------:R-:W-:Y:S08]  /*7820*/  HMMA.16816.F32 R172, R184.reuse, R132, R76 ;  /* 0x00000084b8ac723c */ /* 0x040ff0000000184c */
[----:B------:R-:W-:Y:S08]  /*7830*/  HMMA.16816.F32 R176, R184, R134, R72 ;  /* 0x00000086b8b0723c */ /* 0x000ff00000001848 */
[C---:B------:R-:W-:Y:S08]  /*7840*/  HMMA.16816.F32 R152, R124.reuse, R148, R60 ;  /* 0x000000947c98723c */ /* 0x040ff0000000183c */
[C---:B------:R-:W-:Y:S08]  /*7850*/  HMMA.16816.F32 R144, R124.reuse, R140, R48 ;  /* 0x0000008c7c90723c */ /* 0x040ff00000001830 */
[----:B------:R-:W-:Y:S08]  /*7860*/  HMMA.16816.F32 R136, R124, R132, R32 ;  /* 0x000000847c88723c */ /* 0x000ff00000001820 */
[----:B-----5:R-:W-:Y:S08]  /*7870*/  HMMA.16816.F32 R180, R184, R12, R64 ;  /* 0x0000000cb8b4723c */ /* 0x020ff00000001840 */
[C---:B------:R-:W-:Y:S08]  /*7880*/  HMMA.16816.F32 R148, R124.reuse, R150, R56 ;  /* 0x000000967c94723c */ /* 0x040ff00000001838 */
[C---:B------:R-:W-:Y:S08]  /*7890*/  HMMA.16816.F32 R140, R124.reuse, R142, R40 ;  /* 0x0000008e7c8c723c */ /* 0x040ff00000001828 */
[C---:B------:R-:W-:Y:S08]  /*78a0*/  HMMA.16816.F32 R132, R124.reuse, R134, R28 ;  /* 0x000000867c84723c */ /* 0x040ff0000000181c */
[----:B------:R-:W-:Y:S08]  /*78b0*/  HMMA.16816.F32 R128, R124, R12, R44 ;  /* 0x0000000c7c80723c */ /* 0x000ff0000000182c */
[-C--:B------:R-:W-:Y:S08]  /*78c0*/  HMMA.16816.F32 R184, R184, R14.reuse, R36 ;  /* 0x0000000eb8b8723c */ /* 0x080ff00000001824 */
[----:B------:R-:W-:Y:S01]  /*78d0*/  HMMA.16816.F32 R124, R124, R14, R52 ;  /* 0x0000000e7c7c723c */ /* 0x000fe20000001834 */
[----:B---3--:R-:W-:-:S05]  /*78e0*/  IMNMX R6, R6, R9, !PT ;  /* 0x0000000906067217 */ /* 0x008fca0007800200 */
[----:B------:R1:W-:Y:S04]  /*78f0*/  STL [R1+0x8], R6 ;  /* 0x0000080601007387 */ /* 0x0003e80000100800 */
[----:B------:R1:W-:Y:S04]  /*7900*/  STL [R1], R4 ;  /* 0x0000000401007387 */ /* 0x0003e80000100800 */
[----:B------:R1:W-:Y:S04]  /*7910*/  STL [R1+0x10], R0 ;  /* 0x0000100001007387 */ /* 0x0003e80000100800 */
[----:B------:R1:W-:Y:S01]  /*7920*/  STL [R1+0xc], R2 ;  /* 0x00000c0201007387 */ /* 0x0003e20000100800 */
[----:B------:R-:W-:Y:S11]  /*7930*/  ISETP.GE.AND P0, PT, R245, R6, PT ;  /* 0x00000006f500720c */ /* 0x000ff60003f06270 */
[----:B------:R-:W-:Y:S02]  /*7940*/  @!UPT UIADD3 URZ, URZ, URZ, URZ ;  /* 0x0000003f3f3ff290 */ /* 0x000fe4000fffe03f */
[----:B------:R-:W-:Y:S05]  /*7950*/  @!P0 BRA `(.L_x_3248) ;  /* 0x0000540000008947 */ /* 0x000fea0003800000 */
[----:B------:R-:W-:Y:S01]  /*7960*/  IMAD.MOV.U32 R121, RZ, RZ, R118 ;  /* 0x000000ffff797224 */ /* 0x000fe200078e0076 */
[----:B------:R-:W-:Y:S01]  /*7970*/  MOV R123, R68 ;  /* 0x00000044007b7202 */ /* 0x000fe20000000f00 */
[----:B------:R-:W-:Y:S01]  /*7980*/  IMAD.MOV.U32 R120, RZ, RZ, R119 ;  /* 0x000000ffff787224 */ /* 0x000fe200078e0077 */
[----:B------:R-:W-:Y:S02]  /*7990*/  MOV R122, R117 ;  /* 0x00000075007a7202 */ /* 0x000fe40000000f00 */
.L_x_3259:
[----:B-1----:R-:W2:Y:S01]  /*79a0*/  LDL R0, [R1+0x18] ;  /* 0x0000180001007983 */ /* 0x002ea20000100800 */
        /* <DEDUP_REMOVED lines=27> */
[----:B------:R-:W2:Y:S01]  /*7b60*/  LDL.64 R8, [R1+0x30] ;  /* 0x0000300001087983 */ /* 0x000ea20000100a00 */
[----:B------:R-:W-:Y:S01]  /*7b70*/  SHF.R.S32.HI R4, RZ, 0x1f, R244 ;  /* 0x0000001fff047819 */ /* 0x000fe200000114f4 */
[C---:B------:R-:W-:Y:S01]  /*7b80*/  IMAD.SHL.U32 R20, R243.reuse, 0x2, RZ ;  /* 0x00000002f3147824 */ /* 0x040fe200078e00ff */
[----:B------:R-:W-:Y:S01]  /*7b90*/  SHF.R.S32.HI R5, RZ, 0x1f, R243 ;  /* 0x0000001fff057819 */ /* 0x000fe200000114f3 */
[----:B------:R-:W-:Y:S02]  /*7ba0*/  IMAD R0, R0, c[0x0][0x208], RZ ;  /* 0x0000820000007a24 */ /* 0x000fe400078e02ff */
[----:B------:R-:W-:Y:S01]  /*7bb0*/  IMAD R4, R4, c[0x0][0x218], RZ ;  /* 0x0000860004047a24 */ /* 0x000fe200078e02ff */
[----:B------:R-:W-:Y:S01]  /*7bc0*/  SHF.L.U64.HI R5, R243, 0x1, R5 ;  /* 0x00000001f3057819 */ /* 0x000fe20000010205 */
[----:B------:R-:W-:Y:S01]  /*7bd0*/  IMAD R0, R246, c[0x0][0x20c], R0 ;  /* 0x00008300f6007a24 */ /* 0x000fe200078e0200 */
[----:B------:R-:W3:Y:S03]  /*7be0*/  LDL R6, [R1+0x40] ;  /* 0x0000400001067983 */ /* 0x000ee60000100800 */
[----:B------:R-:W-:Y:S04]  /*7bf0*/  IMAD.IADD R3, R3, 0x1, R0 ;  /* 0x0000000103037824 */ /* 0x000fe800078e0200 */
[----:B------:R-:W-:Y:S05]  /*7c00*/  IMAD.WIDE.U32 R2, R244, c[0x0][0x218], R2 ;  /* 0x00008600f4027a25 */ /* 0x000fea00078e0002 */
[----:B--2---:R-:W-:Y:S01]  /*7c10*/  IADD3 R0, P4, R8, R2, RZ ;  /* 0x0000000208007210 */ /* 0x004fe20007f9e0ff */
[----:B------:R-:W-:Y:S03]  /*7c20*/  IMAD R2, R244, c[0x0][0x21c], R4 ;  /* 0x00008700f4027a24 */ /* 0x000fe600078e0204 */
[----:B------:R-:W-:Y:S02]  /*7c30*/  LEA R4, P0, R0, c[0x0][0x1f8], 0x1 ;  /* 0x00007e0000047a11 */ /* 0x000fe400078008ff */
[----:B---3--:R-:W-:Y:S04]  /*7c40*/  IADD3.X R2, R6, R3, R2, P4, !PT ;  /* 0x0000000306027210 */ /* 0x008fe800027fe402 */
[----:B------:R-:W-:Y:S01]  /*7c50*/  LEA.HI.X R0, R0, c[0x0][0x1fc], R2, 0x1, P0 ;  /* 0x00007f0000007a11 */ /* 0x000fe200000f0c02 */
[----:B------:R-:W-:-:S05]  /*7c60*/  BRA.DIV ~URZ, `(.L_x_3251) ;  /* 0x0000d7327f007947 */ /* 0x000fca000b800000 */
[----:B------:R1:W2:Y:S02]  /*7c70*/  SHFL.IDX PT, R7, R0, RZ, 0x181f ;  /* 0x00181fff00077589 */ /* 0x0002a400000e0000 */
.L_x_3302:
[----:B------:R-:W-:-:S05]  /*7c80*/  BRA.DIV ~URZ, `(.L_x_3252) ;  /* 0x0000d7827f007947 */ /* 0x000fca000b800000 */
[----:B------:R-:W3:Y:S04]  /*7c90*/  SHFL.IDX PT, R6, R4, RZ, 0x181f ;  /* 0x00181fff04067589 */ /* 0x000ee800000e0000 */
[----:B------:R-:W4:Y:S04]  /*7ca0*/  SHFL.IDX PT, R2, R4, 0x1, 0x181f ;  /* 0x00381f0004027f89 */ /* 0x000f2800000e0000 */
[----:B------:R-:W-:Y:S04]  /*7cb0*/  SHFL.IDX PT, R3, R0, 0x1, 0x181f ;  /* 0x00381f0000037f89 */ /* 0x000fe800000e0000 */
[----:B------:R-:W-:Y:S04]  /*7cc0*/  SHFL.IDX PT, R10, R4, 0x2, 0x181f ;  /* 0x00581f00040a7f89 */ /* 0x000fe800000e0000 */
[----:B------:R-:W5:Y:S04]  /*7cd0*/  SHFL.IDX PT, R8, R4, 0x3, 0x181f ;  /* 0x00781f0004087f89 */ /* 0x000f6800000e0000 */
[----:B------:R-:W1:Y:S04]  /*7ce0*/  SHFL.IDX PT, R11, R0, 0x2, 0x181f ;  /* 0x00581f00000b7f89 */ /* 0x000e6800000e0000 */
[----:B------:R-:W2:Y:S04]  /*7cf0*/  SHFL.IDX PT, R9, R4, 0x4, 0x181f ;  /* 0x00981f0004097f89 */ /* 0x000ea800000e0000 */
[----:B------:R-:W1:Y:S04]  /*7d00*/  SHFL.IDX PT, R15, R0, 0x3, 0x181f ;  /* 0x00781f00000f7f89 */ /* 0x000e6800000e0000 */
[----:B------:R-:W1:Y:S04]  /*7d10*/  SHFL.IDX PT, R12, R4, 0x5, 0x181f ;  /* 0x00b81f00040c7f89 */ /* 0x000e6800000e0000 */
[----:B------:R-:W1:Y:S04]  /*7d20*/  SHFL.IDX PT, R14, R0, 0x4, 0x181f ;  /* 0x00981f00000e7f89 */ /* 0x000e6800000e0000 */
        /* <DEDUP_REMOVED lines=8> */
[--C-:B------:R-:W-:Y:S03]  /*7db0*/  IMAD.X R3, R3, 0x1, R5.reuse, P4 ;  /* 0x0000000103037824 */ /* 0x100fe600020e0605 */
[----:B------:R2:W-:Y:S01]  /*7dc0*/  LDGSTS.E.BYPASS.LTC128B.128 [R242+0x100], [R6.64], !P3 ;  /* 0x0010000006f27fae */ /* 0x0005e2000d901d48 */
[--C-:B------:R-:W-:Y:S03]  /*7dd0*/  IMAD.X R11, R11, 0x1, R5.reuse, P0 ;  /* 0x000000010b0b7824 */ /* 0x100fe600000e0605 */
[----:B------:R3:W-:Y:S04]  /*7de0*/  LDGSTS.E.BYPASS.LTC128B.128 [R242+0x900], [R2.64], !P3 ;  /* 0x0090000002f27fae */ /* 0x0007e8000d901d48 */
[----:B------:R4:W-:Y:S01]  /*7df0*/  LDGSTS.E.BYPASS.LTC128B.128 [R242+0x1100], [R10.64], !P3 ;  /* 0x011000000af27fae */ /* 0x0009e2000d901d48 */
[-C--:B--2---:R-:W-:Y:S01]  /*7e00*/  IADD3 R6, P4, R9, R20.reuse, RZ ;  /* 0x0000001409067210 */ /* 0x084fe20007f9e0ff */
[--C-:B------:R-:W-:Y:S01]  /*7e10*/  IMAD.X R9, R15, 0x1, R5.reuse, P5 ;  /* 0x000000010f097824 */ /* 0x100fe200028e0605 */
[----:B---3--:R-:W-:Y:S03]  /*7e20*/  IADD3 R2, P0, R12, R20, RZ ;  /* 0x000000140c027210 */ /* 0x008fe60007f1e0ff */
[--C-:B------:R-:W-:Y:S01]  /*7e30*/  IMAD.X R7, R14, 0x1, R5.reuse, P4 ;  /* 0x000000010e077824 */ /* 0x100fe200020e0605 */
[----:B------:R4:W-:Y:S01]  /*7e40*/  LDGSTS.E.BYPASS.LTC128B.128 [R242+0x1900], [R8.64], !P3 ;  /* 0x0190000008f27fae */ /* 0x0009e2000d901d48 */
[----:B------:R-:W-:Y:S03]  /*7e50*/  IMAD.X R3, R13, 0x1, R5, P0 ;  /* 0x000000010d037824 */ /* 0x000fe600000e0605 */
[----:B------:R4:W-:Y:S04]  /*7e60*/  LDGSTS.E.BYPASS.LTC128B.128 [R242+0x2100], [R6.64], !P3 ;  /* 0x0210000006f27fae */ /* 0x0009e8000d901d48 */
[----:B------:R4:W-:Y:S02]  /*7e70*/  LDGSTS.E.BYPASS.LTC128B.128 [R242+0x2900], [R2.64], !P3 ;  /* 0x0290000002f27fae */ /* 0x0009e4000d901d48 */
.L_x_3303:
[----:B-1--4-:R-:W-:Y:S04]  /*7e80*/  IADD3 R2, P0, R4, R20, RZ ;  /* 0x0000001404027210 */ /* 0x012fe80007f1e0ff */
[----:B------:R-:W-:Y:S05]  /*7e90*/  IADD3.X R3, R0, R5, RZ, P0, !PT ;  /* 0x0000000500037210 */ /* 0x000fea00007fe4ff */
[----:B------:R-:W-:Y:S01]  /*7ea0*/  @!PT LDS RZ, [RZ] ;  /* 0x00000000fffff984 */ /* 0x000fe20000000800 */
[----:B------:R-:W-:Y:S01]  /*7eb0*/  @!PT LDS RZ, [RZ] ;  /* 0x00000000fffff984 */ /* 0x000fe20000000800 */
[----:B------:R-:W-:Y:S01]  /*7ec0*/  @!PT LDS RZ, [RZ] ;  /* 0x00000000fffff984 */ /* 0x000fe20000000800 */
[----:B------:R1:W-:Y:S04]  /*7ed0*/  LDGSTS.E.BYPASS.LTC128B.128 [R242+0x3100], [R2.64], !P3 ;  /* 0x0310000002f27fae */ /* 0x0003e8000d901d48 */
.L_x_3250:
[----:B-1-34-:R-:W-:Y:S05]  /*7ee0*/  BSYNC B0 ;  /* 0x0000000000007941 */ /* 0x01afea0003800000 */
.L_x_3249:
        /* <DEDUP_REMOVED lines=139> */
[----:B------:R-:W-:Y:S01]  /*87a0*/  IMAD.MOV.U32 R244, RZ, RZ, RZ ;  /* 0x000000fffff47224 */ /* 0x000fe200078e00ff */
[----:B------:R-:W-:Y:S01]  /*87b0*/  PLOP3.LUT P4, PT, PT, PT, UP0, 0x80, 0x0 ;  /* 0x000000000000781c */ /* 0x000fe20003f8f008 */
[C---:B------:R-:W-:Y:S01]  /*87c0*/  IMAD.SHL.U32 R119, R243.reuse, 0x2, RZ ;  /* 0x00000002f3777824 */ /* 0x040fe200078e00ff */
[----:B------:R-:W-:Y:S01]  /*87d0*/  PLOP3.LUT P0, PT, PT, PT, UP0, 0x80, 0x0 ;  /* 0x000000000000781c */ /* 0x000fe20003f0f008 */
[----:B------:R-:W2:Y:S01]  /*87e0*/  LDL R2, [R1+0x1c] ;  /* 0x00001c0001027983 */ /* 0x000ea20000100800 */
[----:B------:R-:W-:Y:S03]  /*87f0*/  SHF.R.S32.HI R117, RZ, 0x1f, R243 ;  /* 0x0000001fff757819 */ /* 0x000fe600000114f3 */
[----:B------:R-:W3:Y:S01]  /*8800*/  LDL R0, [R1+0x14] ;  /* 0x0000140001007983 */ /* 0x000ee20000100800 */
[----:B------:R-:W-:Y:S03]  /*8810*/  SHF.L.U64.HI R117, R243, 0x1, R117 ;  /* 0x00000001f3757819 */ /* 0x000fe60000010275 */
[----:B------:R-:W4:Y:S04]  /*8820*/  LDL.64 R222, [R1+0x28] ;  /* 0x0000280001de7983 */ /* 0x000f280000100a00 */
[----:B------:R-:W5:Y:S04]  /*8830*/  LDL R249, [R1+0x3c] ;  /* 0x00003c0001f97983 */ /* 0x000f680000100800 */
[----:B------:R-:W4:Y:S04]  /*8840*/  LDL.64 R220, [R1+0x20] ;  /* 0x0000200001dc7983 */ /* 0x000f280000100a00 */
[----:B------:R-:W5:Y:S01]  /*8850*/  LDL R247, [R1+0x38] ;  /* 0x0000380001f77983 */ /* 0x000f620000100800 */
[----:B--2---:R-:W-:Y:S05]  /*8860*/  IMAD R2, R245, 0x70, R2 ;  /* 0x00000070f5027824 */ /* 0x004fea00078e0202 */
[----:B---3--:R-:W-:Y:S05]  /*8870*/  IADD3 R2, R2, -0x70, R0 ;  /* 0xffffff9002027810 */ /* 0x008fea0007ffe000 */
        /* <DEDUP_REMOVED lines=25> */
.L_x_3304:
        /* <DEDUP_REMOVED lines=34> */
.L_x_3305:
[----:B--2-4-:R-:W-:Y:S04]  /*8c30*/  IADD3 R2, P0, R116, R119, RZ ;  /* 0x0000007774027210 */ /* 0x014fe80007f1e0ff */
[----:B-1----:R-:W-:Y:S05]  /*8c40*/  IADD3.X R3, R0, R117, RZ, P0, !PT ;  /* 0x0000007500037210 */ /* 0x002fea00007fe4ff */
[----:B------:R-:W-:Y:S01]  /*8c50*/  @!PT LDS RZ, [RZ] ;  /* 0x00000000fffff984 */ /* 0x000fe20000000800 */
[----:B------:R-:W-:Y:S01]  /*8c60*/  @!PT LDS RZ, [RZ] ;  /* 0x00000000fffff984 */ /* 0x000fe20000000800 */
[----:B------:R-:W-:Y:S01]  /*8c70*/  @!PT LDS RZ, [RZ] ;  /* 0x00000000fffff984 */ /* 0x000fe20000000800 */
[----:B------:R1:W-:Y:S04]  /*8c80*/  LDGSTS.E.BYPASS.LTC128B.128 [R242+0x6900], [R2.64], !P3 ;  /* 0x0690000002f27fae */ /* 0x0003e8000d901d48 */
.L_x_3254:
[----:B------:R-:W-:Y:S05]  /*8c90*/  BSYNC B0 ;  /* 0x0000000000007941 */ /* 0x000fea0003800000 */
.L_x_3253:
[----:B-1----:R-:W2:Y:S01]  /*8ca0*/  LDL R3, [R1+0x4] ;  /* 0x0000040001037983 */ /* 0x002ea20000100800 */
[----:B------:R-:W-:Y:S03]  /*8cb0*/  IMAD R117, R245, -0x70, RZ ;  /* 0xffffff90f5757824 */ /* 0x000fe600078e02ff */
[----:B------:R-:W3:Y:S04]  /*8cc0*/  LDL R2, [R1+0x44] ;  /* 0x0000440001027983 */ /* 0x000ee80000100800 */
[----:B------:R-:W0:Y:S01]  /*8cd0*/  LDGDEPBAR ;  /* 0x00000000000079af */ /* 0x000e220000000000 */
[----:B--2---:R-:W-:Y:S01]  /*8ce0*/  MOV R116, R3 ;  /* 0x0000000300747202 */ /* 0x004fe20000000f00 */
[----:B------:R-:W-:Y:S01]  /*8cf0*/  @P2 IMAD.HI.U32 R0, R3, c[0x0][0x2c8], RZ ;  /* 0x0000b20003002a27 */ /* 0x000fe200078e00ff */
[----:B---3--:R-:W-:Y:S04]  /*8d00*/  IADD3 R117, -R2, 0x1, R117 ;  /* 0x0000000102757810 */ /* 0x008fe80007ffe175 */
[----:B------:R-:W-:Y:S02]  /*8d10*/  @P2 SHF.R.U32.HI R116, RZ, c[0x0][0x2cc], R0 ;  /* 0x0000b300ff742a19 */ /* 0x000fe40000011600 */
[----:B------:R-:W-:Y:S05]  /*8d20*/  MOV R0, c[0x0][0x2ac] ;  /* 0x0000ab0000007a02 */ /* 0x000fea0000000f00 */
[----:B------:R-:W-:Y:S05]  /*8d30*/  IMAD R117, R0, c[0x0][0x1d0], R117 ;  /* 0x0000740000757a24 */ /* 0x000fea00078e0275 */
[----:B------:R-:W-:Y:S01]  /*8d40*/  IADD3 R117, R117, -c[0x0][0x168], RZ ;  /* 0x80005a0075757a10 */ /* 0x000fe20007ffe0ff */
[----:B------:R-:W-:-:S05]  /*8d50*/  BRA.DIV ~URZ, `(.L_x_3257) ;  /* 0x0000d4c27f007947 */ /* 0x000fca000b800000 */
[----:B------:R1:W2:Y:S02]  /*8d60*/  SHFL.IDX PT, R0, R116, RZ, 0x1c1f ;  /* 0x001c1fff74007589 */ /* 0x0002a400000e0000 */
.L_x_3306:
        /* <DEDUP_REMOVED lines=58> */
[----:B------:R-:W-:Y:S01]  /*9110*/  FMNMX.FTZ R119, R4, R120, !PT ;  /* 0x0000007804777209 */ /* 0x000fe20007810000 */
[----:B------:R-:W2:Y:S03]  /*9120*/  SHFL.IDX PT, R3, R116, 0x1, 0x1c1f ;  /* 0x003c1f0074037f89 */ /* 0x000ea600000e0000 */
[----:B------:R-:W-:Y:S04]  /*9130*/  FMNMX.FTZ R119, R196, R119, !PT ;  /* 0x00000077c4777209 */ /* 0x000fe80007810000 */
[----:B------:R-:W-:Y:S01]  /*9140*/  FMNMX.FTZ R119, R195, R119, !PT ;  /* 0x00000077c3777209 */ /* 0x000fe20007810000 */
[----:B------:R-:W3:Y:S03]  /*9150*/  SHFL.IDX PT, R2, R116, 0x2, 0x1c1f ;  /* 0x005c1f0074027f89 */ /* 0x000ee600000e0000 */
[----:B------:R-:W-:Y:S04]  /*9160*/  FMNMX.FTZ R119, R194, R119, !PT ;  /* 0x00000077c2777209 */ /* 0x000fe80007810000 */
[----:B------:R-:W-:Y:S01]  /*9170*/  FMNMX.FTZ R119, R193, R119, !PT ;  /* 0x00000077c1777209 */ /* 0x000fe20007810000 */
[----:B------:R-:W4:Y:S03]  /*9180*/  SHFL.IDX PT, R0, R116, 0x3, 0x1c1f ;  /* 0x007c1f0074007f89 */ /* 0x000f2600000e0000 */
[----:B------:R-:W-:Y:S04]  /*9190*/  FMNMX.FTZ R119, R192, R119, !PT ;  /* 0x00000077c0777209 */ /* 0x000fe80007810000 */
[----:B------:R-:W-:Y:S04]  /*91a0*/  FMNMX.FTZ R119, R191, R119, !PT ;  /* 0x00000077bf777209 */ /* 0x000fe80007810000 */
[----:B------:R-:W-:Y:S04]  /*91b0*/  FMNMX.FTZ R119, R190, R119, !PT ;  /* 0x00000077be777209 */ /* 0x000fe80007810000 */
[----:B------:R-:W-:Y:S04]  /*91c0*/  FMNMX.FTZ R119, R189, R119, !PT ;  /* 0x00000077bd777209 */ /* 0x000fe80007810000 */
[----:B------:R-:W-:Y:S04]  /*91d0*/  FMNMX.FTZ R119, R188, R119, !PT ;  /* 0x00000077bc777209 */ /* 0x000fe80007810000 */
[----:B------:R-:W-:Y:S01]  /*91e0*/  FMNMX.FTZ R119, R48, R119, !PT ;  /* 0x0000007730777209 */ /* 0x000fe20007810000 */
[C---:B--2---:R-:W-:Y:S02]  /*91f0*/  IMAD.IADD R3, R117.reuse, 0x1, R3 ;  /* 0x0000000175037824 */ /* 0x044fe400078e0203 */
[----:B---3--:R-:W-:Y:S01]  /*9200*/  IMAD.IADD R2, R117, 0x1, R2 ;  /* 0x0000000175027824 */ /* 0x008fe200078e0202 */
[----:B------:R-:W-:Y:S01]  /*9210*/  FMNMX.FTZ R119, R49, R119, !PT ;  /* 0x0000007731777209 */ /* 0x000fe20007810000 */
[----:B----4-:R-:W-:Y:S01]  /*9220*/  IMAD.IADD R0, R117, 0x1, R0 ;  /* 0x0000000175007824 */ /* 0x010fe200078e0200 */
[C---:B------:R-:W-:Y:S02]  /*9230*/  ISETP.GT.AND P6, PT, R3.reuse, RZ, PT ;  /* 0x000000ff0300720c */ /* 0x040fe40003fc4270 */
[C---:B------:R-:W-:Y:S02]  /*9240*/  ISETP.GT.AND P5, PT, R3.reuse, 0x1, PT ;  /* 0x000000010300780c */ /* 0x040fe40003fa4270 */
[C---:B------:R-:W-:Y:S02]  /*9250*/  ISETP.GT.AND P4, PT, R3.reuse, 0x8, PT ;  /* 0x000000080300780c */ /* 0x040fe40003f84270 */
[----:B------:R-:W-:Y:S02]  /*9260*/  ISETP.GT.AND P0, PT, R3, 0x9, PT ;  /* 0x000000090300780c */ /* 0x000fe40003f04270 */
[----:B------:R-:W-:Y:S02]  /*9270*/  FSEL R21, R6, -INF , P6 ;  /* 0xff80000006157808 */ /* 0x000fe40003000000 */
[----:B------:R-:W-:Y:S02]  /*9280*/  FSEL R36, R7, -INF , P5 ;  /* 0xff80000007247808 */ /* 0x000fe40002800000 */
[----:B------:R-:W-:Y:S02]  /*9290*/  FSEL R32, R18, -INF , P4 ;  /* 0xff80000012207808 */ /* 0x000fe40002000000 */
[----:B------:R-:W-:Y:S02]  /*92a0*/  FSEL R33, R19, -INF , P0 ;  /* 0xff80000013217808 */ /* 0x000fe40000000000 */
[C---:B------:R-:W-:Y:S02]  /*92b0*/  ISETP.GT.AND P6, PT, R3.reuse, 0x10, PT ;  /* 0x000000100300780c */ /* 0x040fe40003fc4270 */
        /* <DEDUP_REMOVED lines=27> */
[----:B------:R-:W-:Y:S02]  /*9470*/  FMNMX.FTZ R119, R52, R119, !PT ;  /* 0x0000007734777209 */ /* 0x000fe40007810000 */
        /* <DEDUP_REMOVED lines=18> */
[----:B------:R-:W-:Y:S02]  /*95a0*/  FMNMX.FTZ R119, R64, R119, !PT ;  /* 0x0000007740777209 */ /* 0x000fe40007810000 */
[----:B------:R-:W-:Y:S02]  /*95b0*/  FSEL R102, R102, -INF , P6 ;  /* 0xff80000066667808 */ /* 0x000fe40003000000 */
[----:B------:R-:W-:Y:S02]  /*95c0*/  FSEL R103, R103, -INF , P5 ;  /* 0xff80000067677808 */ /* 0x000fe40002800000 */
[----:B------:R-:W-:Y:S02]  /*95d0*/  FSEL R114, R114, -INF , P4 ;  /* 0xff80000072727808 */ /* 0x000fe40002000000 */
[----:B------:R-:W-:Y:S02]  /*95e0*/  FSEL R115, R115, -INF , P0 ;  /* 0xff80000073737808 */ /* 0x000fe40000000000 */
[C---:B------:R-:W-:Y:S02]  /*95f0*/  ISETP.GT.AND P6, PT, R2.reuse, RZ, PT ;  /* 0x000000ff0200720c */ /* 0x040fe40003fc4270 */
[----:B------:R-:W-:Y:S02]  /*9600*/  ISETP.GT.AND P5, PT, R2, 0x1, PT ;  /* 0x000000010200780c */ /* 0x000fe40003fa4270 */
[C---:B------:R-:W-:Y:S02]  /*9610*/  ISETP.GT.AND P4, PT, R0.reuse, RZ, PT ;  /* 0x000000ff0000720c */ /* 0x040fe40003f84270 */
[----:B------:R-:W-:Y:S02]  /*9620*/  ISETP.GT.AND P0, PT, R0, 0x1, PT ;  /* 0x000000010000780c */ /* 0x000fe40003f04270 */
[----:B------:R-:W-:Y:S02]  /*9630*/  FMNMX.FTZ R118, R36, R118, !PT ;  /* 0x0000007624767209 */ /* 0x000fe40007810000 */
[----:B------:R-:W-:Y:S02]  /*9640*/  FMNMX.FTZ R119, R65, R119, !PT ;  /* 0x0000007741777209 */ /* 0x000fe40007810000 */
[----:B------:R-:W-:Y:S02]  /*9650*/  FSEL R5, R8, -INF , P6 ;  /* 0xff80000008057808 */ /* 0x000fe40003000000 */
[----:B------:R-:W-:Y:S02]  /*9660*/  FSEL R17, R9, -INF , P5 ;  /* 0xff80000009117808 */ /* 0x000fe40002800000 */
[----:B------:R-:W-:Y:S02]  /*9670*/  FSEL R16, R10, -INF , P4 ;  /* 0xff8000000a107808 */ /* 0x000fe40002000000 */
[----:B------:R-:W-:Y:S02]  /*9680*/  FSEL R20, R11, -INF , P0 ;  /* 0xff8000000b147808 */ /* 0x000fe40000000000 */
[C---:B------:R-:W-:Y:S02]  /*9690*/  ISETP.GT.AND P6, PT, R2.reuse, 0x8, PT ;  /* 0x000000080200780c */ /* 0x040fe40003fc4270 */
[----:B------:R-:W-:Y:S02]  /*96a0*/  ISETP.GT.AND P5, PT, R2, 0x9, PT ;  /* 0x000000090200780c */ /* 0x000fe40003fa4270 */
        /* <DEDUP_REMOVED lines=137> */
[----:B--2---:R-:W-:Y:S02]  /*9f40*/  FMNMX.FTZ R119, R0, R119, !PT ;  /* 0x0000007700777209 */ /* 0x004fe40007810000 */
        /* <DEDUP_REMOVED lines=16> */
[----:B------:R-:W-:Y:S01]  /*a050*/  FMNMX.FTZ R117, R60, R117, !PT ;  /* 0x000000753c757209 */ /* 0x000fe20007810000 */
[----:B------:R-:W2:Y:S01]  /*a060*/  SHFL.BFLY PT, R0, R118, 0x2, 0x1f ;  /* 0x0c401f0076007f89 */ /* 0x000ea200000e0000 */
[----:B------:R-:W-:Y:S02]  /*a070*/  FSEL R106, R106, -INF , P6 ;  /* 0xff8000006a6a7808 */ /* 0x000fe40003000000 */
[----:B------:R-:W-:Y:S02]  /*a080*/  FMNMX.FTZ R117, R61, R117, !PT ;  /* 0x000000753d757209 */ /* 0x000fe40007810000 */
[----:B------:R-:W-:Y:S02]  /*a090*/  FSEL R107, R107, -INF , P5 ;  /* 0xff8000006b6b7808 */ /* 0x000fe40002800000 */
[----:B------:R-:W-:Y:S02]  /*a0a0*/  FMNMX.FTZ R117, R13, R117, !PT ;  /* 0x000000750d757209 */ /* 0x000fe40007810000 */
[----:B------:R-:W-:Y:S02]  /*a0b0*/  FSEL R110, R110, -INF , P4 ;  /* 0xff8000006e6e7808 */ /* 0x000fe40002000000 */
[----:B------:R-:W-:Y:S02]  /*a0c0*/  FMNMX.FTZ R117, R12, R117, !PT ;  /* 0x000000750c757209 */ /* 0x000fe40007810000 */
[----:B------:R-:W-:Y:S02]  /*a0d0*/  FSEL R111, R111, -INF , P0 ;  /* 0xff8000006f6f7808 */ /* 0x000fe40000000000 */
[----:B------:R-:W-:Y:S04]  /*a0e0*/  FMNMX.FTZ R117, R76, R117, !PT ;  /* 0x000000754c757209 */ /* 0x000fe80007810000 */
[----:B------:R-:W-:Y:S04]  /*a0f0*/  FMNMX.FTZ R117, R77, R117, !PT ;  /* 0x000000754d757209 */ /* 0x000fe80007810000 */
[----:B------:R-:W-:Y:S02]  /*a100*/  FMNMX.FTZ R117, R88, R117, !PT ;  /* 0x0000007558757209 */ /* 0x000fe40007810000 */
[----:B--2---:R-:W-:Y:S02]  /*a110*/  FMNMX.FTZ R118, R118, R0, !PT ;  /* 0x0000000076767209 */ /* 0x004fe40007810000 */
[----:B------:R-:W-:Y:S03]  /*a120*/  FMNMX.FTZ R117, R89, R117, !PT ;  /* 0x0000007559757209 */ /* 0x000fe60007810000 */
[----:B------:R-:W2:Y:S01]  /*a130*/  SHFL.BFLY PT, R0, R118, 0x1, 0x1f ;  /* 0x0c201f0076007f89 */ /* 0x000ea200000e0000 */
[----:B------:R-:W-:Y:S04]  /*a140*/  FMNMX.FTZ R117, R92, R117, !PT ;  /* 0x000000755c757209 */ /* 0x000fe80007810000 */
[----:B------:R-:W-:Y:S04]  /*a150*/  FMNMX.FTZ R117, R93, R117, !PT ;  /* 0x000000755d757209 */ /* 0x000fe80007810000 */
[----:B------:R-:W-:Y:S04]  /*a160*/  FMNMX.FTZ R117, R104, R117, !PT ;  /* 0x0000007568757209 */ /* 0x000fe80007810000 */
[----:B------:R-:W-:Y:S04]  /*a170*/  FMNMX.FTZ R117, R105, R117, !PT ;  /* 0x0000007569757209 */ /* 0x000fe80007810000 */
[----:B------:R-:W-:Y:S04]  /*a180*/  FMNMX.FTZ R117, R108, R117, !PT ;  /* 0x000000756c757209 */ /* 0x000fe80007810000 */
[----:B------:R-:W-:Y:S02]  /*a190*/  FMNMX.FTZ R117, R109, R117, !PT ;  /* 0x000000756d757209 */ /* 0x000fe40007810000 */
[----:B--2---:R-:W-:Y:S03]  /*a1a0*/  FMNMX.FTZ R118, R118, R0, !PT ;  /* 0x0000000076767209 */ /* 0x004fe60007810000 */
        /* <DEDUP_REMOVED lines=27> */
[----:B-1----:R-:W-:Y:S04]  /*a360*/  FMNMX.FTZ R116, R95, R0, !PT ;  /* 0x000000005f747209 */ /* 0x002fe80007810000 */
[----:B------:R-:W-:Y:S04]  /*a370*/  FMNMX.FTZ R116, R106, R116, !PT ;  /* 0x000000746a747209 */ /* 0x000fe80007810000 */
[----:B------:R-:W-:Y:S04]  /*a380*/  FMNMX.FTZ R116, R107, R116, !PT ;  /* 0x000000746b747209 */ /* 0x000fe80007810000 */
[----:B------:R-:W-:Y:S04]  /*a390*/  FMNMX.FTZ R116, R110, R116, !PT ;  /* 0x000000746e747209 */ /* 0x000fe80007810000 */
[----:B------:R-:W-:Y:S05]  /*a3a0*/  FMNMX.FTZ R116, R111, R116, !PT ;  /* 0x000000746f747209 */ /* 0x000fea0007810000 */
[----:B------:R-:W1:Y:S02]  /*a3b0*/  SHFL.BFLY PT, R0, R116, 0x2, 0x1f ;  /* 0x0c401f0074007f89 */ /* 0x000e6400000e0000 */
[----:B-1----:R-:W-:Y:S06]  /*a3c0*/  FMNMX.FTZ R116, R116, R0, !PT ;  /* 0x0000000074747209 */ /* 0x002fec0007810000 */
[----:B------:R1:W2:Y:S02]  /*a3d0*/  SHFL.BFLY PT, R0, R116, 0x1, 0x1f ;  /* 0x0c201f0074007f89 */ /* 0x0002a400000e0000 */
.L_x_3307:
[----:B------:R-:W3:Y:S01]  /*a3e0*/  LDL.LU R8, [R1] ;  /* 0x0000000001087983 */ /* 0x000ee20000300800 */
        /* <DEDUP_REMOVED lines=43> */
[----:B------:R-:W-:Y:S05]  /*a6a0*/  FMUL.FTZ R2, R118, c[0x0][0x2d0] ;  /* 0x0000b40076027a20 */ /* 0x000fea0000410000 */
[----:B------:R-:W-:Y:S02]  /*a6b0*/  FSEL R2, R2, RZ, P0 ;  /* 0x000000ff02027208 */ /* 0x000fe40000000000 */
[----:B------:R-:W-:Y:S03]  /*a6c0*/  MUFU.EX2 R204, R204 ;  /* 0x000000cc00cc7308 */ /* 0x000fe60000000800 */
[--C-:B------:R-:W-:Y:S01]  /*a6d0*/  FFMA.FTZ R189, R50, c[0x0][0x2d0], -R2.reuse ;  /* 0x0000b40032bd7a23 */ /* 0x100fe20000010802 */
[----:B------:R-:W-:Y:S01]  /*a6e0*/  MOV R50, R73 ;  /* 0x0000004900327202 */ /* 0x000fe20000000f00 */
[--C-:B------:R-:W-:Y:S02]  /*a6f0*/  FFMA.FTZ R81, R35, c[0x0][0x2d0], -R2.reuse ;  /* 0x0000b40023517a23 */ /* 0x100fe40000010802 */
[--C-:B------:R-:W-:Y:S02]  /*a700*/  FFMA.FTZ R188, R51, c[0x0][0x2d0], -R2.reuse ;  /* 0x0000b40033bc7a23 */ /* 0x100fe40000010802 */
[--C-:B------:R-:W-:Y:S01]  /*a710*/  FFMA.FTZ R120, R55, c[0x0][0x2d0], -R2.reuse ;  /* 0x0000b40037787a23 */ /* 0x100fe20000010802 */
[----:B------:R-:W-:Y:S01]  /*a720*/  MUFU.EX2 R201, R201 ;  /* 0x000000c900c97308 */ /* 0x000fe20000000800 */
[--C-:B------:R-:W-:Y:S01]  /*a730*/  FFMA.FTZ R206, R82, c[0x0][0x2d0], -R2.reuse ;  /* 0x0000b40052ce7a23 */ /* 0x100fe20000010802 */
[----:B------:R-:W4:Y:S01]  /*a740*/  LDL.LU R51, [R1+0xc] ;  /* 0x00000c0001337983 */ /* 0x000f220000300800 */
        /* <DEDUP_REMOVED lines=21> */
[--C-:B-1----:R-:W-:Y:S01]  /*a8a0*/  FFMA.FTZ R116, R66, c[0x0][0x2d0], -R2.reuse ;  /* 0x0000b40042747a23 */ /* 0x102fe20000010802 */
[----:B------:R-:W-:Y:S01]  /*a8b0*/  MUFU.EX2 R71, R192 ;  /* 0x000000c000477308 */ /* 0x000fe20000000800 */
[--C-:B------:R-:W-:Y:S09]  /*a8c0*/  FFMA.FTZ R64, R115, c[0x0][0x2d0], -R2.reuse ;  /* 0x0000b40073407a23 */ /* 0x100ff20000010802 */
        /* <DEDUP_REMOVED lines=25> */
[C---:B--2---:R-:W-:Y:S01]  /*aa60*/  F2FP.PACK_AB R72, R4.reuse, R3 ;  /* 0x000000030448723e */ /* 0x044fe200000000ff */
[----:B------:R-:W-:Y:S02]  /*aa70*/  FFMA.FTZ R3, R21, c[0x0][0x2d0], -R2 ;  /* 0x0000b40015037a23 */ /* 0x000fe40000010802 */
[----:B------:R-:W-:Y:S01]  /*aa80*/  FADD.FTZ R8, R4, R0 ;  /* 0x0000000004087221 */ /* 0x000fe20000010000 */
[----:B------:R-:W-:Y:S01]  /*aa90*/  FSEL R0, R118, RZ, P0 ;  /* 0x000000ff76007208 */ /* 0x000fe20000000000 */
[--C-:B------:R-:W-:Y:S01]  /*aaa0*/  FFMA.FTZ R4, R36, c[0x0][0x2d0], -R2.reuse ;  /* 0x0000b40024047a23 */ /* 0x100fe20000010802 */
[C---:B------:R-:W-:Y:S02]  /*aab0*/  FSETP.NEU.FTZ.AND P0, PT, R117.reuse, -INF , PT ;  /* 0xff8000007500780b */ /* 0x040fe40003f1d000 */
[----:B------:R-:W-:Y:S01]  /*aac0*/  MUFU.EX2 R73, R3 ;  /* 0x0000000300497308 */ /* 0x000fe20000000800 */
[----:B------:R-:W-:Y:S01]  /*aad0*/  FADD.FTZ R0, -R0, R121 ;  /* 0x0000007900007221 */ /* 0x000fe20000010100 */
[----:B------:R-:W-:Y:S01]  /*aae0*/  MOV R36, R11 ;  /* 0x0000000b00247202 */ /* 0x000fe20000000f00 */
[----:B------:R-:W-:Y:S02]  /*aaf0*/  FFMA.FTZ R121, R54, c[0x0][0x2d0], -R2 ;  /* 0x0000b40036797a23 */ /* 0x000fe40000010802 */
[----:B------:R-:W-:Y:S02]  /*ab00*/  FMUL.FTZ R0, R0, c[0x0][0x2d0] ;  /* 0x0000b40000007a20 */ /* 0x000fe40000410000 */
[----:B------:R-:W-:Y:S03]  /*ab10*/  FMUL.FTZ R2, R117, c[0x0][0x2d0] ;  /* 0x0000b40075027a20 */ /* 0x000fe60000410000 */
[----:B------:R-:W1:Y:S02]  /*ab20*/  MUFU.EX2 R3, R0 ;  /* 0x0000000000037308 */ /* 0x000e640000000800 */
[----:B------:R-:W-:Y:S05]  /*ab30*/  FSEL R2, R2, RZ, P0 ;  /* 0x000000ff02027208 */ /* 0x000fea0000000000 */
        /* <DEDUP_REMOVED lines=8> */
[----:B------:R3:W5:Y:S01]  /*abc0*/  MUFU.EX2 R11, R6 ;  /* 0x00000006000b7308 */ /* 0x0007620000000800 */
[--C-:B------:R-:W-:Y:S02]  /*abd0*/  FFMA.FTZ R21, R105, c[0x0][0x2d0], -R2.reuse ;  /* 0x0000b40069157a23 */ /* 0x100fe40000010802 */
[--C-:B------:R-:W-:Y:S02]  /*abe0*/  FFMA.FTZ R23, R109, c[0x0][0x2d0], -R2.reuse ;  /* 0x0000b4006d177a23 */ /* 0x100fe40000010802 */
[----:B-1----:R-:W-:Y:S02]  /*abf0*/  FFMA.FTZ R0, R3, R248, R73 ;  /* 0x000000f803007223 */ /* 0x002fe40000010049 */
[--C-:B------:R-:W-:Y:S02]  /*ac00*/  FFMA.FTZ R19, R19, c[0x0][0x2d0], -R2.reuse ;  /* 0x0000b40013137a23 */ /* 0x100fe40000010802 */
[--C-:B------:R-:W-:Y:S02]  /*ac10*/  FFMA.FTZ R18, R18, c[0x0][0x2d0], -R2.reuse ;  /* 0x0000b40012127a23 */ /* 0x100fe40000010802 */
[--C-:B------:R-:W-:Y:S02]  /*ac20*/  FFMA.FTZ R48, R24, c[0x0][0x2d0], -R2.reuse ;  /* 0x0000b40018307a23 */ /* 0x100fe40000010802 */
[----:B------:R-:W-:Y:S01]  /*ac30*/  FFMA.FTZ R49, R25, c[0x0][0x2d0], -R2 ;  /* 0x0000b40019317a23 */ /* 0x000fe20000010802 */
[C---:B--2---:R-:W-:Y:S01]  /*ac40*/  F2FP.PACK_AB R73, R4.reuse, R73 ;  /* 0x000000490449723e */ /* 0x044fe200000000ff */
[----:B------:R-:W-:Y:S01]  /*ac50*/  FADD.FTZ R32, R4, R0 ;  /* 0x0000000004207221 */ /* 0x000fe20000010000 */
[----:B------:R-:W-:Y:S01]  /*ac60*/  FSEL R0, R117, RZ, P0 ;  /* 0x000000ff75007208 */ /* 0x000fe20000000000 */
[--C-:B------:R-:W-:Y:S01]  /*ac70*/  FFMA.FTZ R4, R5, c[0x0][0x2d0], -R2.reuse ;  /* 0x0000b40005047a23 */ /* 0x100fe20000010802 */
[----:B------:R-:W-:Y:S01]  /*ac80*/  FSETP.NEU.FTZ.AND P0, PT, R68, -INF , PT ;  /* 0xff8000004400780b */ /* 0x000fe20003f1d000 */
[----:B------:R-:W-:Y:S02]  /*ac90*/  FFMA.FTZ R5, R17, c[0x0][0x2d0], -R2 ;  /* 0x0000b40011057a23 */ /* 0x000fe40000010802 */
[----:B------:R-:W-:Y:S01]  /*aca0*/  MUFU.EX2 R76, R4 ;  /* 0x00000004004c7308 */ /* 0x000fe20000000800 */
[----:B------:R-:W-:Y:S02]  /*acb0*/  FADD.FTZ R0, -R0, R122 ;  /* 0x0000007a00007221 */ /* 0x000fe40000010100 */
        /* <DEDUP_REMOVED lines=14> */
[----:B------:R-:W-:Y:S01]  /*ada0*/  FFMA.FTZ R122, R12, c[0x0][0x2d0], -R2 ;  /* 0x0000b4000c7a7a23 */ /* 0x000fe20000010802 */
[----:B------:R-:W-:Y:S01]  /*adb0*/  FSEL R2, R68, RZ, P0 ;  /* 0x000000ff44027208 */ /* 0x000fe20000000000 */
[----:B------:R-:W-:Y:S01]  /*adc0*/  FMUL.FTZ R0, R0, c[0x0][0x2d0] ;  /* 0x0000b40000007a20 */ /* 0x000fe20000410000 */
[----:B------:R-:W-:Y:S01]  /*add0*/  MUFU.EX2 R220, R220 ;  /* 0x000000dc00dc7308 */ /* 0x000fe20000000800 */
[----:B---3--:R-:W-:Y:S02]  /*ade0*/  FMUL.FTZ R6, R68, c[0x0][0x2d0] ;  /* 0x0000b40044067a20 */ /* 0x008fe40000410000 */
[----:B------:R-:W-:Y:S02]  /*adf0*/  FADD.FTZ R2, -R2, R123 ;  /* 0x0000007b02027221 */ /* 0x000fe40000010100 */
[----:B-----5:R-:W-:Y:S01]  /*ae00*/  FADD.FTZ R5, R11, R8 ;  /* 0x000000080b057221 */ /* 0x020fe20000010000 */
[----:B------:R-:W-:Y:S01]  /*ae10*/  FSEL R4, R6, RZ, P0 ;  /* 0x000000ff06047208 */ /* 0x000fe20000000000 */
[----:B------:R-:W-:Y:S02]  /*ae20*/  FMUL.FTZ R2, R2, c[0x0][0x2d0] ;  /* 0x0000b40002027a20 */ /* 0x000fe40000410000 */
[C---:B------:R-:W-:Y:S01]  /*ae30*/  FADD.FTZ R67, R74.reuse, R5 ;  /* 0x000000054a437221 */ /* 0x040fe20000010000 */
[----:B------:R-:W1:Y:S01]  /*ae40*/  MUFU.EX2 R0, R0 ;  /* 0x0000000000007308 */ /* 0x000e620000000800 */
[----:B------:R-:W2:Y:S01]  /*ae50*/  LDL.LU R5, [R1+0x10] ;  /* 0x0000100001057983 */ /* 0x000ea20000300800 */
        /* <DEDUP_REMOVED lines=14> */
[C---:B-1----:R-:W-:Y:S01]  /*af40*/  FMUL.FTZ R24, R0.reuse, R144 ;  /* 0x0000009000187220 */ /* 0x042fe20000410000 */
[----:B------:R-:W-:Y:S01]  /*af50*/  MOV R144, R23 ;  /* 0x0000001700907202 */ /* 0x000fe20000000f00 */
[C---:B------:R-:W-:Y:S01]  /*af60*/  FMUL.FTZ R28, R0.reuse, R140 ;  /* 0x0000008c001c7220 */ /* 0x040fe20000410000 */
[----:B------:R-:W-:Y:S01]  /*af70*/  MOV R140, R21 ;  /* 0x00000015008c7202 */ /* 0x000fe20000000f00 */
[C---:B------:R-:W-:Y:S01]  /*af80*/  FMUL.FTZ R29, R0.reuse, R141 ;  /* 0x0000008d001d7220 */ /* 0x040fe20000410000 */
[----:B------:R-:W-:Y:S01]  /*af90*/  MOV R141, R22 ;  /* 0x00000016008d7202 */ /* 0x000fe20000000f00 */
[C---:B------:R-:W-:Y:S01]  /*afa0*/  FMUL.FTZ R13, R0.reuse, R149 ;  /* 0x00000095000d7220 */ /* 0x040fe20000410000 */
[----:B------:R-:W1:Y:S01]  /*afb0*/  LDSM.16.MT88.4 R20, [R225] ;  /* 0x00000000e114783b */ /* 0x000e620000004200 */
[----:B------:R-:W-:Y:S01]  /*afc0*/  MOV R149, R106 ;  /* 0x0000006a00957202 */ /* 0x000fe20000000f00 */
[----:B------:R-:W-:Y:S01]  /*afd0*/  MUFU.EX2 R77, R6 ;  /* 0x00000006004d7308 */ /* 0x000fe20000000800 */
[----:B------:R-:W-:Y:S01]  /*afe0*/  FMUL.FTZ R12, R0, R148 ;  /* 0x00000094000c7220 */ /* 0x000fe20000410000 */
[----:B------:R-:W-:Y:S01]  /*aff0*/  MOV R148, R107 ;  /* 0x0000006b00947202 */ /* 0x000fe20000000f00 */
[--C-:B------:R-:W-:Y:S02]  /*b000*/  FFMA.FTZ R93, R27, c[0x0][0x2d0], -R4.reuse ;  /* 0x0000b4001b5d7a23 */ /* 0x100fe40000010804 */
[--C-:B------:R-:W-:Y:S02]  /*b010*/  FFMA.FTZ R92, R30, c[0x0][0x2d0], -R4.reuse ;  /* 0x0000b4001e5c7a23 */ /* 0x100fe40000010804 */
[--C-:B------:R-:W-:Y:S02]  /*b020*/  FFMA.FTZ R89, R31, c[0x0][0x2d0], -R4.reuse ;  /* 0x0000b4001f597a23 */ /* 0x100fe40000010804 */
[--C-:B------:R-:W-:Y:S01]  /*b030*/  FFMA.FTZ R37, R78, c[0x0][0x2d0], -R4.reuse ;  /* 0x0000b4004e257a23 */ /* 0x100fe20000010804 */
[----:B------:R-:W-:Y:S01]  /*b040*/  MUFU.EX2 R106, R7 ;  /* 0x00000007006a7308 */ /* 0x000fe20000000800 */
[C---:B---3--:R-:W-:Y:S01]  /*b050*/  FMUL.FTZ R10, R2.reuse, R154 ;  /* 0x0000009a020a7220 */ /* 0x048fe20000410000 */
[----:B------:R-:W-:Y:S01]  /*b060*/  MOV R154, R95 ;  /* 0x0000005f009a7202 */ /* 0x000fe20000000f00 */
[C---:B------:R-:W-:Y:S01]  /*b070*/  FMUL.FTZ R11, R2.reuse, R155 ;  /* 0x0000009b020b7220 */ /* 0x040fe20000410000 */
[----:B------:R-:W-:Y:S01]  /*b080*/  MOV R155, R94 ;  /* 0x0000005e009b7202 */ /* 0x000fe20000000f00 */
[C---:B------:R-:W-:Y:S01]  /*b090*/  FMUL.FTZ R14, R2.reuse, R150 ;  /* 0x00000096020e7220 */ /* 0x040fe20000410000 */
[----:B------:R-:W-:Y:S01]  /*b0a0*/  MOV R150, R91 ;  /* 0x0000005b00967202 */ /* 0x000fe20000000f00 */
[----:B------:R-:W-:Y:S01]  /*b0b0*/  FMUL.FTZ R15, R2, R151 ;  /* 0x00000097020f7220 */ /* 0x000fe20000410000 */
[----:B------:R-:W-:Y:S01]  /*b0c0*/  MOV R151, R90 ;  /* 0x0000005a00977202 */ /* 0x000fe20000000f00 */
[--C-:B------:R-:W-:Y:S01]  /*b0d0*/  FFMA.FTZ R79, R79, c[0x0][0x2d0], -R4.reuse ;  /* 0x0000b4004f4f7a23 */ /* 0x100fe20000010804 */
[----:B------:R-:W3:Y:S01]  /*b0e0*/  MUFU.EX2 R95, R33 ;  /* 0x00000021005f7308 */ /* 0x000ee20000000800 */
        /* <DEDUP_REMOVED lines=13> */
[----:B------:R-:W-:Y:S02]  /*b1c0*/  FFMA.FTZ R110, R110, c[0x0][0x2d0], -R4 ;  /* 0x0000b4006e6e7a23 */ /* 0x000fe40000010804 */
[----:B----4-:R-:W-:Y:S01]  /*b1d0*/  FFMA.FTZ R4, R0, R51, R76 ;  /* 0x0000003300047223 */ /* 0x010fe2000001004c */
[C---:B------:R-:W-:Y:S01]  /*b1e0*/  F2FP.PACK_AB R76, R69.reuse, R76 ;  /* 0x0000004c454c723e */ /* 0x040fe200000000ff */
[C---:B------:R-:W-:Y:S01]  /*b1f0*/  FMUL.FTZ R26, R2.reuse, R146 ;  /* 0x00000092021a7220 */ /* 0x040fe20000410000 */
[----:B------:R-:W-:Y:S01]  /*b200*/  MOV R146, R39 ;  /* 0x0000002700927202 */ /* 0x000fe20000000f00 */
[C---:B------:R-:W-:Y:S01]  /*b210*/  FMUL.FTZ R30, R2.reuse, R142 ;  /* 0x0000008e021e7220 */ /* 0x040fe20000410000 */
[----:B------:R-:W4:Y:S01]  /*b220*/  MUFU.EX2 R91, R16 ;  /* 0x00000010005b7308 */ /* 0x000f220000000800 */
[C---:B------:R-:W-:Y:S01]  /*b230*/  FMUL.FTZ R31, R2.reuse, R143 ;  /* 0x0000008f021f7220 */ /* 0x040fe20000410000 */
[----:B------:R-:W-:Y:S01]  /*b240*/  MOV R142, R38 ;  /* 0x00000026008e7202 */ /* 0x000fe20000000f00 */
[C---:B------:R-:W-:Y:S01]  /*b250*/  FMUL.FTZ R58, R2.reuse, R130 ;  /* 0x00000082023a7220 */ /* 0x040fe20000410000 */
[----:B------:R-:W-:Y:S01]  /*b260*/  MOV R143, R36 ;  /* 0x00000024008f7202 */ /* 0x000fe20000000f00 */
[C---:B------:R-:W-:Y:S02]  /*b270*/  FMUL.FTZ R59, R2.reuse, R131 ;  /* 0x00000083023b7220 */ /* 0x040fe40000410000 */
[C---:B------:R-:W-:Y:S02]  /*b280*/  FMUL.FTZ R62, R2.reuse, R126 ;  /* 0x0000007e023e7220 */ /* 0x040fe40000410000 */
[C---:B------:R-:W-:Y:S01]  /*b290*/  FMUL.FTZ R63, R2.reuse, R127 ;  /* 0x0000007f023f7220 */ /* 0x040fe20000410000 */
[----:B------:R-:W5:Y:S01]  /*b2a0*/  MUFU.EX2 R107, R18 ;  /* 0x00000012006b7308 */ /* 0x000f620000000800 */
[----:B------:R-:W-:Y:S02]  /*b2b0*/  FADD.FTZ R69, R69, R4 ;  /* 0x0000000445457221 */ /* 0x000fe40000010000 */
[----:B------:R-:W-:Y:S01]  /*b2c0*/  FADD.FTZ R70, R75, R32 ;  /* 0x000000204b467221 */ /* 0x000fe20000010000 */
[----:B---3--:R-:W-:Y:S01]  /*b2d0*/  F2FP.PACK_AB R75, R95, R75 ;  /* 0x0000004b5f4b723e */ /* 0x008fe200000000ff */
[----:B------:R-:W-:Y:S01]  /*b2e0*/  FMUL.FTZ R4, R65, R156 ;  /* 0x0000009c41047220 */ /* 0x000fe20000410000 */
[----:B------:R-:W-:Y:S01]  /*b2f0*/  MOV R156, R37 ;  /* 0x00000025009c7202 */ /* 0x000fe20000000f00 */
[C---:B------:R-:W-:Y:S01]  /*b300*/  FMUL.FTZ R6, R3.reuse, R158 ;  /* 0x0000009e03067220 */ /* 0x040fe20000410000 */
[----:B------:R-:W3:Y:S01]  /*b310*/  LDSM.16.MT88.4 R36, [R229] ;  /* 0x00000000e524783b */ /* 0x000ee20000004200 */
[----:B------:R-:W-:Y:S01]  /*b320*/  FMUL.FTZ R7, R3, R159 ;  /* 0x0000009f03077220 */ /* 0x000fe20000410000 */
[----:B------:R-:W-:Y:S01]  /*b330*/  MOV R158, R52 ;  /* 0x00000034009e7202 */ /* 0x000fe20000000f00 */
[C---:B------:R-:W-:Y:S01]  /*b340*/  FMUL.FTZ R27, R2.reuse, R147 ;  /* 0x00000093021b7220 */ /* 0x040fe20000410000 */
[----:B------:R-:W-:Y:S01]  /*b350*/  MOV R147, R35 ;  /* 0x0000002300937202 */ /* 0x000fe20000000f00 */
[C---:B------:R-:W-:Y:S01]  /*b360*/  FMUL.FTZ R42, R2.reuse, R138 ;  /* 0x0000008a022a7220 */ /* 0x040fe20000410000 */
[----:B------:R-:W-:Y:S01]  /*b370*/  MUFU.EX2 R127, R87 ;  /* 0x00000057007f7308 */ /* 0x000fe20000000800 */
[C---:B------:R-:W-:Y:S01]  /*b380*/  FMUL.FTZ R43, R2.reuse, R139 ;  /* 0x0000008b022b7220 */ /* 0x040fe20000410000 */
[----:B------:R-:W-:Y:S01]  /*b390*/  MOV R139, R79 ;  /* 0x0000004f008b7202 */ /* 0x000fe20000000f00 */
[----:B------:R-:W-:Y:S01]  /*b3a0*/  FMUL.FTZ R46, R2, R134 ;  /* 0x00000086022e7220 */ /* 0x000fe20000410000 */
[----:B----4-:R-:W-:Y:S01]  /*b3b0*/  F2FP.PACK_AB R79, R106, R91 ;  /* 0x0000005b6a4f723e */ /* 0x010fe200000000ff */
[----:B------:R-:W-:Y:S01]  /*b3c0*/  FMUL.FTZ R47, R2, R135 ;  /* 0x00000087022f7220 */ /* 0x000fe20000410000 */
[----:B------:R-:W-:Y:S01]  /*b3d0*/  MOV R138, R50 ;  /* 0x00000032008a7202 */ /* 0x000fe20000000f00 */
[C---:B------:R-:W-:Y:S01]  /*b3e0*/  FMUL.FTZ R8, R0.reuse, R152 ;  /* 0x0000009800087220 */ /* 0x040fe20000410000 */
[----:B------:R-:W-:Y:S01]  /*b3f0*/  MOV R152, R111 ;  /* 0x0000006f00987202 */ /* 0x000fe20000000f00 */
[C---:B------:R-:W-:Y:S01]  /*b400*/  FMUL.FTZ R9, R0.reuse, R153 ;  /* 0x0000009900097220 */ /* 0x040fe20000410000 */
[----:B-----5:R-:W-:Y:S01]  /*b410*/  F2FP.PACK_AB R78, R107, R94 ;  /* 0x0000005e6b4e723e */ /* 0x020fe200000000ff */
[C---:B------:R-:W-:Y:S01]  /*b420*/  FMUL.FTZ R16, R65.reuse, R160 ;  /* 0x000000a041107220 */ /* 0x040fe20000410000 */
[----:B------:R-:W-:Y:S01]  /*b430*/  MUFU.EX2 R111, R80 ;  /* 0x00000050006f7308 */ /* 0x000fe20000000800 */
[----:B------:R-:W-:Y:S01]  /*b440*/  FMUL.FTZ R17, R65, R161 ;  /* 0x000000a141117220 */ /* 0x000fe20000410000 */
[----:B------:R-:W-:Y:S01]  /*b450*/  MOV R153, R110 ;  /* 0x0000006e00997202 */ /* 0x000fe20000000f00 */
[C---:B------:R-:W-:Y:S02]  /*b460*/  FMUL.FTZ R18, R3.reuse, R162 ;  /* 0x000000a203127220 */ /* 0x040fe40000410000 */
[----:B------:R-:W-:Y:S02]  /*b470*/  FMUL.FTZ R19, R3, R163 ;  /* 0x000000a303137220 */ /* 0x000fe40000410000 */
[C---:B------:R-:W-:Y:S01]  /*b480*/  FMUL.FTZ R25, R0.reuse, R145 ;  /* 0x0000009100197220 */ /* 0x040fe20000410000 */
[----:B------:R-:W-:Y:S01]  /*b490*/  MOV R145, R34 ;  /* 0x0000002200917202 */ /* 0x000fe20000000f00 */
[C---:B------:R-:W-:Y:S01]  /*b4a0*/  FMUL.FTZ R61, R0.reuse, R125 ;  /* 0x0000007d003d7220 */ /* 0x040fe20000410000 */
[----:B------:R-:W-:Y:S01]  /*b4b0*/  MUFU.EX2 R110, R101 ;  /* 0x00000065006e7308 */ /* 0x000fe20000000800 */
[C---:B------:R-:W-:Y:S01]  /*b4c0*/  FMUL.FTZ R32, R65.reuse, R168 ;  /* 0x000000a841207220 */ /* 0x040fe20000410000 */
[----:B------:R-:W-:Y:S01]  /*b4d0*/  LDSM.16.MT88.4 R160, [R225+0x3000] ;  /* 0x00300000e1a0783b */ /* 0x000fe20000004200 */
[----:B------:R-:W-:Y:S02]  /*b4e0*/  FMUL.FTZ R33, R65, R169 ;  /* 0x000000a941217220 */ /* 0x000fe40000410000 */
[C---:B------:R-:W-:Y:S02]  /*b4f0*/  FMUL.FTZ R34, R3.reuse, R170 ;  /* 0x000000aa03227220 */ /* 0x040fe40000410000 */
[C---:B------:R-:W-:Y:S02]  /*b500*/  FMUL.FTZ R35, R3.reuse, R171 ;  /* 0x000000ab03237220 */ /* 0x040fe40000410000 */
[C---:B------:R-:W-:Y:S01]  /*b510*/  FMUL.FTZ R60, R0.reuse, R124 ;  /* 0x0000007c003c7220 */ /* 0x040fe20000410000 */
[----:B------:R4:W-:Y:S01]  /*b520*/  MUFU.EX2 R125, R81 ;  /* 0x00000051007d7308 */ /* 0x0009e20000000800 */
[C---:B------:R-:W-:Y:S01]  /*b530*/  FMUL.FTZ R40, R0.reuse, R136 ;  /* 0x0000008800287220 */ /* 0x040fe20000410000 */
[----:B------:R-:W-:Y:S01]  /*b540*/  LDSM.16.MT88.4 R168, [R229+0x3000] ;  /* 0x00300000e5a8783b */ /* 0x000fe20000004200 */
[C---:B------:R-:W-:Y:S01]  /*b550*/  FMUL.FTZ R41, R0.reuse, R137 ;  /* 0x0000008900297220 */ /* 0x040fe20000410000 */
[----:B------:R-:W-:Y:S01]  /*b560*/  MOV R137, R64 ;  /* 0x0000004000897202 */ /* 0x000fe20000000f00 */
[C---:B------:R-:W-:Y:S02]  /*b570*/  FMUL.FTZ R45, R0.reuse, R133 ;  /* 0x00000085002d7220 */ /* 0x040fe40000410000 */
[C---:B------:R-:W-:Y:S02]  /*b580*/  FMUL.FTZ R44, R0.reuse, R132 ;  /* 0x00000084002c7220 */ /* 0x040fe40000410000 */
[C---:B------:R-:W-:Y:S01]  /*b590*/  FMUL.FTZ R57, R0.reuse, R129 ;  /* 0x0000008100397220 */ /* 0x040fe20000410000 */
[----:B------:R5:W-:Y:S01]  /*b5a0*/  MUFU.EX2 R101, R49 ;  /* 0x0000003100657308 */ /* 0x000be20000000800 */
[C---:B------:R-:W-:Y:S02]  /*b5b0*/  FMUL.FTZ R50, R3.reuse, R178 ;  /* 0x000000b203327220 */ /* 0x040fe40000410000 */
[C---:B------:R-:W-:Y:S02]  /*b5c0*/  FMUL.FTZ R51, R3.reuse, R179 ;  /* 0x000000b303337220 */ /* 0x040fe40000410000 */
[----:B------:R-:W-:Y:S02]  /*b5d0*/  FMUL.FTZ R56, R0, R128 ;  /* 0x0000008000387220 */ /* 0x000fe40000410000 */
[----:B------:R-:W-:Y:S02]  /*b5e0*/  FADD.FTZ R0, R66, R67 ;  /* 0x0000004342007221 */ /* 0x000fe40000010000 */
[----:B------:R-:W-:Y:S01]  /*b5f0*/  FMUL.FTZ R67, R3, R187 ;  /* 0x000000bb03437220 */ /* 0x000fe20000410000 */
[----:B------:R-:W-:Y:S01]  /*b600*/  MUFU.EX2 R124, R100 ;  /* 0x00000064007c7308 */ /* 0x000fe20000000800 */
[----:B------:R-:W-:Y:S01]  /*b610*/  FADD.FTZ R70, R95, R70 ;  /* 0x000000465f467221 */ /* 0x000fe20000010000 */
[----:B----4-:R-:W-:Y:S08]  /*b620*/  LDSM.16.MT88.4 R80, [R228] ;  /* 0x00000000e450783b */ /* 0x010ff00000004200 */
[----:B------:R4:W-:Y:S01]  /*b630*/  MUFU.EX2 R100, R48 ;  /* 0x0000003000647308 */ /* 0x0009e20000000800 */
[C---:B-----5:R-:W-:Y:S09]  /*b640*/  FMUL.FTZ R49, R65.reuse, R177 ;  /* 0x000000b141317220 */ /* 0x060ff20000410000 */
[----:B------:R-:W-:Y:S10]  /*b650*/  MUFU.EX2 R129, R86 ;  /* 0x0000005600817308 */ /* 0x000ff40000000800 */
[----:B------:R-:W-:Y:S01]  /*b660*/  MUFU.EX2 R133, R85 ;  /* 0x0000005500857308 */ /* 0x000fe20000000800 */
[----:B----4-:R-:W-:Y:S02]  /*b670*/  FMUL.FTZ R48, R65, R176 ;  /* 0x000000b041307220 */ /* 0x010fe40000410000 */
[----:B------:R-:W-:Y:S07]  /*b680*/  LDSM.16.MT88.4 R176, [R226+0x3000] ;  /* 0x00300000e2b0783b */ /* 0x000fee0000004200 */
[----:B------:R4:W-:Y:S10]  /*b690*/  MUFU.EX2 R136, R84 ;  /* 0x0000005400887308 */ /* 0x0009f40000000800 */
[----:B------:R-:W5:Y:S10]  /*b6a0*/  MUFU.EX2 R64, R194 ;  /* 0x000000c200407308 */ /* 0x000f740000000800 */
[----:B------:R-:W1:Y:S01]  /*b6b0*/  MUFU.EX2 R126, R97 ;  /* 0x00000061007e7308 */ /* 0x000e620000000800 */
[----:B----4-:R-:W-:Y:S09]  /*b6c0*/  LDSM.16.MT88.4 R84, [R225+0x800] ;  /* 0x00080000e154783b */ /* 0x010ff20000004200 */
[----:B------:R-:W-:Y:S01]  /*b6d0*/  MUFU.EX2 R97, R93 ;  /* 0x0000005d00617308 */ /* 0x000fe20000000800 */
[----:B-----5:R-:W-:Y:S04]  /*b6e0*/  FADD.FTZ R0, R64, R0 ;  /* 0x0000000040007221 */ /* 0x020fe80000010000 */
[----:B------:R-:W-:Y:S05]  /*b6f0*/  FADD.FTZ R0, R88, R0 ;  /* 0x0000000058007221 */ /* 0x000fea0000010000 */
[----:B------:R-:W-:Y:S01]  /*b700*/  MUFU.EX2 R131, R98 ;  /* 0x0000006200837308 */ /* 0x000fe20000000800 */
[----:B------:R-:W-:Y:S04]  /*b710*/  FADD.FTZ R0, R71, R0 ;  /* 0x0000000047007221 */ /* 0x000fe80000010000 */
[----:B------:R-:W-:Y:S05]  /*b720*/  FADD.FTZ R0, R204, R0 ;  /* 0x00000000cc007221 */ /* 0x000fea0000010000 */
[----:B------:R4:W-:Y:S01]  /*b730*/  MUFU.EX2 R98, R92 ;  /* 0x0000005c00627308 */ /* 0x0009e20000000800 */
[----:B------:R-:W-:Y:S04]  /*b740*/  FADD.FTZ R0, R203, R0 ;  /* 0x00000000cb007221 */ /* 0x000fe80000010000 */
[----:B------:R-:W-:Y:S05]  /*b750*/  FADD.FTZ R0, R202, R0 ;  /* 0x00000000ca007221 */ /* 0x000fea0000010000 */
[----:B------:R-:W-:Y:S10]  /*b760*/  MUFU.EX2 R132, R99 ;  /* 0x0000006300847308 */ /* 0x000ff40000000800 */
[----:B------:R5:W-:Y:S10]  /*b770*/  MUFU.EX2 R99, R89 ;  /* 0x0000005900637308 */ /* 0x000bf40000000800 */
[----:B------:R-:W1:Y:S10]  /*b780*/  MUFU.EX2 R96, R96 ;  /* 0x0000006000607308 */ /* 0x000e740000000800 */
[----:B------:R-:W-:Y:S10]  /*b790*/  MUFU.EX2 R248, R248 ;  /* 0x000000f800f87308 */ /* 0x000ff40000000800 */
[----:B------:R-:W-:Y:S01]  /*b7a0*/  MUFU.EX2 R134, R121 ;  /* 0x0000007900867308 */ /* 0x000fe20000000800 */
[----:B--2---:R-:W-:Y:S01]  /*b7b0*/  FFMA.FTZ R2, R2, R5, R77 ;  /* 0x0000000502027223 */ /* 0x004fe2000001004d */
[C---:B------:R-:W-:Y:S01]  /*b7c0*/  F2FP.PACK_AB R77, R90.reuse, R77 ;  /* 0x0000004d5a4d723e */ /* 0x040fe200000000ff */
[C---:B------:R-:W-:Y:S01]  /*b7d0*/  FMUL.FTZ R5, R65.reuse, R157 ;  /* 0x0000009d41057220 */ /* 0x040fe20000410000 */
[----:B------:R-:W-:Y:S01]  /*b7e0*/  MOV R157, R53 ;  /* 0x00000035009d7202 */ /* 0x000fe20000000f00 */
[----:B------:R-:W-:Y:S01]  /*b7f0*/  FADD.FTZ R2, R90, R2 ;  /* 0x000000025a027221 */ /* 0x000fe20000010000 */
[----:B------:R-:W2:Y:S04]  /*b800*/  LDSM.16.MT88.4 R52, [R226] ;  /* 0x00000000e234783b */ /* 0x000ea80000004200 */
[-C--:B-1----:R-:W-:Y:S01]  /*b810*/  HMMA.16816.F32 R4, R72, R20.reuse, R4 ;  /* 0x000000144804723c */ /* 0x082fe20000001804 */
[----:B------:R-:W-:Y:S07]  /*b820*/  MUFU.EX2 R135, R120 ;  /* 0x0000007800877308 */ /* 0x000fee0000000800 */
[C---:B------:R-:W-:Y:S03]  /*b830*/  HMMA.16816.F32 R8, R76.reuse, R20, R8 ;  /* 0x000000144c08723c */ /* 0x040fe60000001808 */
[----:B------:R-:W-:Y:S04]  /*b840*/  MUFU.EX2 R193, R113 ;  /* 0x0000007100c17308 */ /* 0x000fe80000000800 */
[C---:B------:R-:W-:Y:S01]  /*b850*/  FMUL.FTZ R20, R65.reuse, R164 ;  /* 0x000000a441147220 */ /* 0x040fe20000410000 */
[-C--:B------:R-:W-:Y:S04]  /*b860*/  HMMA.16816.F32 R12, R76, R22.reuse, R12 ;  /* 0x000000164c0c723c */ /* 0x080fe8000000180c */
[----:B------:R-:W-:Y:S01]  /*b870*/  FMUL.FTZ R21, R65, R165 ;  /* 0x000000a541157220 */ /* 0x000fe20000410000 */
[----:B------:R-:W-:Y:S03]  /*b880*/  MUFU.EX2 R120, R115 ;  /* 0x0000007300787308 */ /* 0x000fe60000000800 */
[C---:B------:R-:W-:Y:S07]  /*b890*/  HMMA.16816.F32 R16, R72.reuse, R22, R16 ;  /* 0x000000164810723c */ /* 0x040fee0000001810 */
[C---:B------:R-:W-:Y:S01]  /*b8a0*/  FMUL.FTZ R22, R3.reuse, R166 ;  /* 0x000000a603167220 */ /* 0x040fe20000410000 */
[----:B------:R-:W-:Y:S01]  /*b8b0*/  MUFU.EX2 R121, R114 ;  /* 0x0000007200797308 */ /* 0x000fe20000000800 */
[----:B------:R-:W-:Y:S07]  /*b8c0*/  FMUL.FTZ R23, R3, R167 ;  /* 0x000000a703177220 */ /* 0x000fee0000410000 */
[-C--:B---3--:R-:W-:Y:S02]  /*b8d0*/  HMMA.16816.F32 R20, R72, R36.reuse, R20 ;  /* 0x000000244814723c */ /* 0x088fe40000001814 */
[----:B------:R-:W-:Y:S06]  /*b8e0*/  MUFU.EX2 R113, R104 ;  /* 0x0000006800717308 */ /* 0x000fec0000000800 */
[C---:B------:R-:W-:Y:S04]  /*b8f0*/  HMMA.16816.F32 R24, R76.reuse, R36, R24 ;  /* 0x000000244c18723c */ /* 0x040fe80000001818 */
[----:B------:R-:W1:Y:S03]  /*b900*/  MUFU.EX2 R114, R105 ;  /* 0x0000006900727308 */ /* 0x000e660000000800 */
[C---:B------:R-:W-:Y:S01]  /*b910*/  FMUL.FTZ R36, R65.reuse, R172 ;  /* 0x000000ac41247220 */ /* 0x040fe20000410000 */
[-C--:B------:R-:W-:Y:S04]  /*b920*/  HMMA.16816.F32 R28, R76, R38.reuse, R28 ;  /* 0x000000264c1c723c */ /* 0x080fe8000000181c */
[----:B------:R-:W-:Y:S02]  /*b930*/  FMUL.FTZ R37, R65, R173 ;  /* 0x000000ad41257220 */ /* 0x000fe40000410000 */
[----:B------:R-:W-:Y:S02]  /*b940*/  MUFU.EX2 R105, R158 ;  /* 0x0000009e00697308 */ /* 0x000fe40000000800 */
[C---:B------:R-:W-:Y:S07]  /*b950*/  HMMA.16816.F32 R32, R72.reuse, R38, R32 ;  /* 0x000000264820723c */ /* 0x040fee0000001820 */
[C---:B------:R-:W-:Y:S01]  /*b960*/  FMUL.FTZ R38, R3.reuse, R174 ;  /* 0x000000ae03267220 */ /* 0x040fe20000410000 */
[----:B------:R-:W-:Y:S01]  /*b970*/  MUFU.EX2 R116, R108 ;  /* 0x0000006c00747308 */ /* 0x000fe20000000800 */
[----:B------:R-:W-:Y:S07]  /*b980*/  FMUL.FTZ R39, R3, R175 ;  /* 0x000000af03277220 */ /* 0x000fee0000410000 */
[-C--:B--2---:R-:W-:Y:S02]  /*b990*/  HMMA.16816.F32 R36, R72, R52.reuse, R36 ;  /* 0x000000344824723c */ /* 0x084fe40000001824 */
[----:B------:R-:W2:Y:S06]  /*b9a0*/  MUFU.EX2 R115, R109 ;  /* 0x0000006d00737308 */ /* 0x000eac0000000800 */
[C---:B------:R-:W-:Y:S04]  /*b9b0*/  HMMA.16816.F32 R40, R76.reuse, R52, R40 ;  /* 0x000000344c28723c */ /* 0x040fe80000001828 */
[----:B------:R-:W-:Y:S03]  /*b9c0*/  MUFU.EX2 R130, R102 ;  /* 0x0000006600827308 */ /* 0x000fe60000000800 */
        /* <DEDUP_REMOVED lines=8> */
[-C--:B------:R-:W-:Y:S02]  /*ba50*/  HMMA.16816.F32 R52, R72, R80.reuse, R52 ;  /* 0x000000504834723c */ /* 0x080fe40000001834 */
[----:B------:R-:W-:Y:S06]  /*ba60*/  MUFU.EX2 R217, R217 ;  /* 0x000000d900d97308 */ /* 0x000fec0000000800 */
[C---:B------:R-:W-:Y:S04]  /*ba70*/  HMMA.16816.F32 R56, R76.reuse, R80, R56 ;  /* 0x000000504c38723c */ /* 0x040fe80000001838 */
[----:B------:R-:W-:Y:S04]  /*ba80*/  MUFU.EX2 R219, R219 ;  /* 0x000000db00db7308 */ /* 0x000fe80000000800 */
[-C--:B------:R-:W-:Y:S06]  /*ba90*/  HMMA.16816.F32 R60, R76, R82.reuse, R60 ;  /* 0x000000524c3c723c */ /* 0x080fec000000183c */
[----:B------:R-:W-:Y:S01]  /*baa0*/  MUFU.EX2 R221, R221 ;  /* 0x000000dd00dd7308 */ /* 0x000fe20000000800 */
[----:B------:R-:W-:Y:S01]  /*bab0*/  F2FP.PACK_AB R76, R64, R66 ;  /* 0x00000042404c723e */ /* 0x000fe200000000ff */
[----:B------:R-:W-:Y:S01]  /*bac0*/  FMUL.FTZ R64, R65, R184 ;  /* 0x000000b841407220 */ /* 0x000fe20000410000 */
[----:B------:R-:W-:Y:S03]  /*bad0*/  F2FP.PACK_AB R78, R71, R88 ;  /* 0x00000058474e723e */ /* 0x000fe600000000ff */
[----:B------:R-:W-:Y:S01]  /*bae0*/  FMUL.FTZ R65, R65, R185 ;  /* 0x000000b941417220 */ /* 0x000fe20000410000 */
[----:B------:R-:W-:Y:S01]  /*baf0*/  F2FP.PACK_AB R77, R110, R112 ;  /* 0x000000706e4d723e */ /* 0x000fe200000000ff */
[----:B------:R-:W-:Y:S01]  /*bb00*/  FMUL.FTZ R66, R3, R186 ;  /* 0x000000ba03427220 */ /* 0x000fe20000410000 */
[----:B------:R-:W-:Y:S01]  /*bb10*/  F2FP.PACK_AB R79, R125, R124 ;  /* 0x0000007c7d4f723e */ /* 0x000fe200000000ff */
[----:B------:R-:W-:Y:S01]  /*bb20*/  FADD.FTZ R3, R94, R69 ;  /* 0x000000455e037221 */ /* 0x000fe20000010000 */
[----:B------:R-:W3:Y:S01]  /*bb30*/  MUFU.EX2 R184, R157 ;  /* 0x0000009d00b87308 */ /* 0x000ee20000000800 */
[----:B----4-:R-:W-:Y:S01]  /*bb40*/  LDSM.16.MT88.4 R92, [R226+0x1000] ;  /* 0x00100000e25c783b */ /* 0x010fe20000004200 */
[----:B------:R-:W-:Y:S02]  /*bb50*/  FADD.FTZ R69, R91, R2 ;  /* 0x000000025b457221 */ /* 0x000fe40000010000 */
[----:B------:R-:W-:Y:S04]  /*bb60*/  HMMA.16816.F32 R64, R72, R82, R64 ;  /* 0x000000524840723c */ /* 0x000fe80000001840 */
[----:B------:R-:W-:Y:S01]  /*bb70*/  FADD.FTZ R69, R106, R69 ;  /* 0x000000456a457221 */ /* 0x000fe20000010000 */
[----:B------:R-:W4:Y:S01]  /*bb80*/  LDSM.16.MT88.4 R80, [R229+0x800] ;  /* 0x00080000e550783b */ /* 0x000f220000004200 */
[----:B------:R-:W-:Y:S01]  /*bb90*/  MUFU.EX2 R186, R143 ;  /* 0x0000008f00ba7308 */ /* 0x000fe20000000800 */
[----:B------:R-:W-:Y:S01]  /*bba0*/  F2FP.PACK_AB R72, R101, R100 ;  /* 0x000000646548723e */ /* 0x000fe200000000ff */
[-C--:B------:R-:W-:Y:S05]  /*bbb0*/  HMMA.16816.F32 R4, R76, R84.reuse, R4 ;  /* 0x000000544c04723c */ /* 0x080fea0000001804 */
[----:B------:R-:W-:Y:S01]  /*bbc0*/  F2FP.PACK_AB R74, R126, R111 ;  /* 0x0000006f7e4a723e */ /* 0x000fe200000000ff */
[----:B-----5:R-:W5:Y:S01]  /*bbd0*/  LDSM.16.MT88.4 R88, [R226+0x800] ;  /* 0x00080000e258783b */ /* 0x020f620000004200 */
[----:B------:R-:W-:Y:S01]  /*bbe0*/  F2FP.PACK_AB R73, R97, R96 ;  /* 0x000000606149723e */ /* 0x000fe200000000ff */
[----:B------:R-:W-:Y:S01]  /*bbf0*/  MUFU.EX2 R196, R196 ;  /* 0x000000c400c47308 */ /* 0x000fe20000000800 */
[----:B------:R-:W-:Y:S03]  /*bc00*/  F2FP.PACK_AB R75, R99, R98 ;  /* 0x00000062634b723e */ /* 0x000fe600000000ff */
[----:B------:R-:W-:Y:S02]  /*bc10*/  FADD.FTZ R2, R201, R0 ;  /* 0x00000000c9027221 */ /* 0x000fe40000010000 */
[----:B------:R-:W-:Y:S02]  /*bc20*/  FADD.FTZ R0, R107, R3 ;  /* 0x000000036b007221 */ /* 0x000fe40000010000 */
[C---:B------:R-:W-:Y:S02]  /*bc30*/  HMMA.16816.F32 R8, R72.reuse, R84, R8 ;  /* 0x000000544808723c */ /* 0x040fe40000001808 */
[----:B------:R-:W-:Y:S02]  /*bc40*/  MUFU.EX2 R122, R122 ;  /* 0x0000007a007a7308 */ /* 0x000fe40000000800 */
[----:B------:R-:W-:Y:S02]  /*bc50*/  FADD.FTZ R3, R112, R70 ;  /* 0x0000004670037221 */ /* 0x000fe40000010000 */
[----:B------:R-:W-:Y:S02]  /*bc60*/  FADD.FTZ R70, R100, R0 ;  /* 0x0000000064467221 */ /* 0x000fe40000010000 */
[-C--:B------:R-:W-:Y:S04]  /*bc70*/  HMMA.16816.F32 R12, R72, R86.reuse, R12 ;  /* 0x00000056480c723c */ /* 0x080fe8000000180c */
[----:B------:R-:W-:Y:S01]  /*bc80*/  MUFU.EX2 R250, R250 ;  /* 0x000000fa00fa7308 */ /* 0x000fe20000000800 */
[----:B------:R-:W-:Y:S03]  /*bc90*/  FADD.FTZ R0, R200, R2 ;  /* 0x00000002c8007221 */ /* 0x000fe60000010000 */
[C---:B------:R-:W-:Y:S01]  /*bca0*/  HMMA.16816.F32 R16, R76.reuse, R86, R16 ;  /* 0x000000564c10723c */ /* 0x040fe20000001810 */
[----:B------:R-:W1:Y:S03]  /*bcb0*/  LDSM.16.MT88.4 R84, [R228+0x800] ;  /* 0x00080000e454783b */ /* 0x000e660000004200 */
[----:B------:R-:W-:Y:S02]  /*bcc0*/  FADD.FTZ R0, R199, R0 ;  /* 0x00000000c7007221 */ /* 0x000fe40000010000 */
[----:B------:R-:W-:Y:S02]  /*bcd0*/  MUFU.EX2 R252, R252 ;  /* 0x000000fc00fc7308 */ /* 0x000fe40000000800 */
[-C--:B----4-:R-:W-:Y:S04]  /*bce0*/  HMMA.16816.F32 R20, R76, R80.reuse, R20 ;  /* 0x000000504c14723c */ /* 0x090fe80000001814 */
[----:B------:R-:W-:Y:S04]  /*bcf0*/  FADD.FTZ R0, R198, R0 ;  /* 0x00000000c6007221 */ /* 0x000fe80000010000 */
        /* <DEDUP_REMOVED lines=9> */
[----:B------:R-:W4:Y:S03]  /*bd90*/  LDSM.16.MT88.4 R80, [R225+0x1000] ;  /* 0x00100000e150783b */ /* 0x000f260000004200 */
[----:B------:R-:W-:Y:S01]  /*bda0*/  FADD.FTZ R70, R97, R0 ;  /* 0x0000000061467221 */ /* 0x000fe20000010000 */
[----:B------:R-:W-:Y:S01]  /*bdb0*/  MUFU.EX2 R110, R156 ;  /* 0x0000009c006e7308 */ /* 0x000fe20000000800 */
[----:B------:R-:W-:Y:S02]  /*bdc0*/  FADD.FTZ R0, R209, R2 ;  /* 0x00000002d1007221 */ /* 0x000fe40000010000 */
[-C--:B-----5:R-:W-:Y:S04]  /*bdd0*/  HMMA.16816.F32 R36, R76, R88.reuse, R36 ;  /* 0x000000584c24723c */ /* 0x0a0fe80000001824 */
[----:B------:R-:W-:Y:S03]  /*bde0*/  FADD.FTZ R0, R212, R0 ;  /* 0x00000000d4007221 */ /* 0x000fe60000010000 */
[----:B------:R-:W-:Y:S01]  /*bdf0*/  MUFU.EX2 R251, R251 ;  /* 0x000000fb00fb7308 */ /* 0x000fe20000000800 */
[C---:B------:R-:W-:Y:S04]  /*be00*/  HMMA.16816.F32 R40, R72.reuse, R88, R40 ;  /* 0x000000584828723c */ /* 0x040fe80000001828 */
[----:B------:R-:W-:Y:S04]  /*be10*/  FADD.FTZ R0, R215, R0 ;  /* 0x00000000d7007221 */ /* 0x000fe80000010000 */
[-C--:B------:R-:W-:Y:S01]  /*be20*/  HMMA.16816.F32 R44, R72, R90.reuse, R44 ;  /* 0x0000005a482c723c */ /* 0x080fe2000000182c */
[----:B------:R-:W-:Y:S03]  /*be30*/  MUFU.EX2 R103, R151 ;  /* 0x0000009700677308 */ /* 0x000fe60000000800 */
[----:B------:R-:W-:Y:S02]  /*be40*/  FADD.FTZ R2, R214, R0 ;  /* 0x00000000d6027221 */ /* 0x000fe40000010000 */
[----:B------:R-:W-:Y:S02]  /*be50*/  FADD.FTZ R0, R124, R69 ;  /* 0x000000457c007221 */ /* 0x000fe40000010000 */
[C---:B------:R-:W-:Y:S01]  /*be60*/  HMMA.16816.F32 R48, R76.reuse, R90, R48 ;  /* 0x0000005a4c30723c */ /* 0x040fe20000001830 */
[----:B------:R-:W5:Y:S02]  /*be70*/  LDSM.16.MT88.4 R88, [R229+0x1000] ;  /* 0x00100000e558783b */ /* 0x000f640000004200 */
[----:B------:R-:W-:Y:S01]  /*be80*/  MUFU.EX2 R104, R150 ;  /* 0x0000009600687308 */ /* 0x000fe20000000800 */
[----:B------:R-:W-:Y:S02]  /*be90*/  FADD.FTZ R71, R125, R0 ;  /* 0x000000007d477221 */ /* 0x000fe40000010000 */
[----:B------:R-:W-:Y:S02]  /*bea0*/  FADD.FTZ R69, R111, R3 ;  /* 0x000000036f457221 */ /* 0x000fe40000010000 */
[-C--:B-1----:R-:W-:Y:S04]  /*beb0*/  HMMA.16816.F32 R52, R76, R84.reuse, R52 ;  /* 0x000000544c34723c */ /* 0x082fe80000001834 */
        /* <DEDUP_REMOVED lines=8> */
[----:B------:R-:W-:Y:S03]  /*bf40*/  FADD.FTZ R0, R210, R0 ;  /* 0x00000000d2007221 */ /* 0x000fe60000010000 */
[----:B------:R-:W-:Y:S01]  /*bf50*/  F2FP.PACK_AB R72, R203, R204 ;  /* 0x000000cccb48723e */ /* 0x000fe200000000ff */
[----:B------:R-:W-:Y:S01]  /*bf60*/  HMMA.16816.F32 R64, R76, R86, R64 ;  /* 0x000000564c40723c */ /* 0x000fe20000001840 */
[----:B------:R-:W1:Y:S01]  /*bf70*/  LDSM.16.MT88.4 R84, [R228+0x1000] ;  /* 0x00100000e454783b */ /* 0x000e620000004200 */
[----:B------:R-:W1:Y:S02]  /*bf80*/  MUFU.EX2 R96, R138 ;  /* 0x0000008a00607308 */ /* 0x000e640000000800 */
        /* <DEDUP_REMOVED lines=9> */
[-C--:B----4-:R-:W-:Y:S05]  /*c020*/  HMMA.16816.F32 R4, R72, R80.reuse, R4 ;  /* 0x000000504804723c */ /* 0x090fea0000001804 */
[----:B------:R-:W-:Y:S01]  /*c030*/  F2FP.PACK_AB R77, R114, R113 ;  /* 0x00000071724d723e */ /* 0x000fe200000000ff */
[----:B------:R-:W-:Y:S01]  /*c040*/  FADD.FTZ R3, R127, R0 ;  /* 0x000000007f037221 */ /* 0x000fe20000010000 */
[----:B--2---:R-:W-:Y:S01]  /*c050*/  F2FP.PACK_AB R79, R115, R116 ;  /* 0x00000074734f723e */ /* 0x004fe200000000ff */
[----:B------:R-:W-:Y:S01]  /*c060*/  MUFU.EX2 R108, R142 ;  /* 0x0000008e006c7308 */ /* 0x000fe20000000800 */
[----:B------:R-:W-:Y:S03]  /*c070*/  FADD.FTZ R0, R105, R2 ;  /* 0x0000000269007221 */ /* 0x000fe60000010000 */
[----:B------:R-:W-:Y:S02]  /*c080*/  FADD.FTZ R3, R129, R3 ;  /* 0x0000000381037221 */ /* 0x000fe40000010000 */
[C---:B------:R-:W-:Y:S04]  /*c090*/  HMMA.16816.F32 R8, R76.reuse, R80, R8 ;  /* 0x000000504c08723c */ /* 0x040fe80000001808 */
[C---:B---3--:R-:W-:Y:S01]  /*c0a0*/  FADD.FTZ R0, R184.reuse, R0 ;  /* 0x00000000b8007221 */ /* 0x048fe20000010000 */
[----:B------:R-:W-:Y:S01]  /*c0b0*/  F2FP.PACK_AB R184, R184, R105 ;  /* 0x00000069b8b8723e */ /* 0x000fe200000000ff */
[----:B------:R-:W2:Y:S01]  /*c0c0*/  MUFU.EX2 R107, R147 ;  /* 0x00000093006b7308 */ /* 0x000ea20000000800 */
[----:B------:R-:W-:Y:S01]  /*c0d0*/  FADD.FTZ R3, R133, R3 ;  /* 0x0000000385037221 */ /* 0x000fe20000010000 */
[-C--:B------:R-:W-:Y:S04]  /*c0e0*/  HMMA.16816.F32 R12, R76, R82.reuse, R12 ;  /* 0x000000524c0c723c */ /* 0x080fe8000000180c */
[----:B-1----:R-:W-:Y:S02]  /*c0f0*/  FADD.FTZ R0, R96, R0 ;  /* 0x0000000060007221 */ /* 0x002fe40000010000 */
[----:B------:R-:W-:Y:S02]  /*c100*/  FADD.FTZ R3, R136, R3 ;  /* 0x0000000388037221 */ /* 0x000fe40000010000 */
[C---:B------:R-:W-:Y:S01]  /*c110*/  HMMA.16816.F32 R16, R72.reuse, R82, R16 ;  /* 0x000000524810723c */ /* 0x040fe20000001810 */
[----:B------:R-:W1:Y:S01]  /*c120*/  LDSM.16.MT88.4 R80, [R225+0x1800] ;  /* 0x00180000e150783b */ /* 0x000e620000004200 */
[----:B------:R-:W-:Y:S02]  /*c130*/  MUFU.EX2 R106, R146 ;  /* 0x00000092006a7308 */ /* 0x000fe40000000800 */
[C---:B------:R-:W-:Y:S01]  /*c140*/  FADD.FTZ R0, R186.reuse, R0 ;  /* 0x00000000ba007221 */ /* 0x040fe20000010000 */
[----:B------:R-:W-:Y:S01]  /*c150*/  F2FP.PACK_AB R186, R186, R96 ;  /* 0x00000060baba723e */ /* 0x000fe200000000ff */
[----:B------:R-:W-:Y:S02]  /*c160*/  FADD.FTZ R3, R131, R3 ;  /* 0x0000000383037221 */ /* 0x000fe40000010000 */
[-C--:B-----5:R-:W-:Y:S04]  /*c170*/  HMMA.16816.F32 R20, R72, R88.reuse, R20 ;  /* 0x000000584814723c */ /* 0x0a0fe80000001814 */
[----:B------:R-:W3:Y:S01]  /*c180*/  MUFU.EX2 R102, R137 ;  /* 0x0000008900667308 */ /* 0x000ee20000000800 */
[----:B------:R-:W-:Y:S01]  /*c190*/  FADD.FTZ R3, R132, R3 ;  /* 0x0000000384037221 */ /* 0x000fe20000010000 */
[----:B--2---:R-:W-:Y:S01]  /*c1a0*/  F2FP.PACK_AB R185, R107, R108 ;  /* 0x0000006c6bb9723e */ /* 0x004fe200000000ff */
[----:B------:R-:W-:Y:S01]  /*c1b0*/  FADD.FTZ R2, R190, R69 ;  /* 0x00000045be027221 */ /* 0x000fe20000010000 */
[C---:B------:R-:W-:Y:S04]  /*c1c0*/  HMMA.16816.F32 R24, R76.reuse, R88, R24 ;  /* 0x000000584c18723c */ /* 0x040fe80000001818 */
[----:B------:R-:W-:Y:S02]  /*c1d0*/  FADD.FTZ R3, R130, R3 ;  /* 0x0000000382037221 */ /* 0x000fe40000010000 */
[----:B------:R-:W-:Y:S02]  /*c1e0*/  MUFU.EX2 R97, R145 ;  /* 0x0000009100617308 */ /* 0x000fe40000000800 */
[-C--:B------:R-:W-:Y:S04]  /*c1f0*/  HMMA.16816.F32 R28, R76, R90.reuse, R28 ;  /* 0x0000005a4c1c723c */ /* 0x080fe8000000181c */
[----:B------:R-:W-:Y:S04]  /*c200*/  FADD.FTZ R3, R128, R3 ;  /* 0x0000000380037221 */ /* 0x000fe80000010000 */
[C---:B------:R-:W-:Y:S01]  /*c210*/  HMMA.16816.F32 R32, R72.reuse, R90, R32 ;  /* 0x0000005a4820723c */ /* 0x040fe20000001820 */
[----:B------:R-:W2:Y:S01]  /*c220*/  LDSM.16.MT88.4 R88, [R229+0x1800] ;  /* 0x00180000e558783b */ /* 0x000ea20000004200 */
[----:B------:R-:W-:Y:S02]  /*c230*/  MUFU.EX2 R98, R140 ;  /* 0x0000008c00627308 */ /* 0x000fe40000000800 */
[----:B---3--:R-:W-:Y:S01]  /*c240*/  F2FP.PACK_AB R187, R102, R106 ;  /* 0x0000006a66bb723e */ /* 0x008fe200000000ff */
[----:B------:R-:W-:Y:S03]  /*c250*/  FADD.FTZ R3, R196, R3 ;  /* 0x00000003c4037221 */ /* 0x000fe60000010000 */
[-C--:B------:R-:W-:Y:S04]  /*c260*/  HMMA.16816.F32 R36, R72, R92.reuse, R36 ;  /* 0x0000005c4824723c */ /* 0x080fe80000001824 */
[----:B------:R-:W3:Y:S01]  /*c270*/  MUFU.EX2 R99, R141 ;  /* 0x0000008d00637308 */ /* 0x000ee20000000800 */
[----:B------:R-:W-:Y:S03]  /*c280*/  FADD.FTZ R3, R122, R3 ;  /* 0x000000037a037221 */ /* 0x000fe60000010000 */
[C---:B------:R-:W-:Y:S04]  /*c290*/  HMMA.16816.F32 R40, R76.reuse, R92, R40 ;  /* 0x0000005c4c28723c */ /* 0x040fe80000001828 */
[----:B------:R-:W-:Y:S04]  /*c2a0*/  FADD.FTZ R3, R120, R3 ;  /* 0x0000000378037221 */ /* 0x000fe80000010000 */
[-C--:B------:R-:W-:Y:S04]  /*c2b0*/  HMMA.16816.F32 R44, R76, R94.reuse, R44 ;  /* 0x0000005e4c2c723c */ /* 0x080fe8000000182c */
[----:B------:R-:W-:Y:S04]  /*c2c0*/  FADD.FTZ R3, R121, R3 ;  /* 0x0000000379037221 */ /* 0x000fe80000010000 */
[C---:B------:R-:W-:Y:S01]  /*c2d0*/  HMMA.16816.F32 R48, R72.reuse, R94, R48 ;  /* 0x0000005e4830723c */ /* 0x040fe20000001830 */
[----:B------:R-:W4:Y:S03]  /*c2e0*/  LDSM.16.MT88.4 R92, [R226+0x1800] ;  /* 0x00180000e25c783b */ /* 0x000f260000004200 */
[----:B---3--:R-:W-:Y:S01]  /*c2f0*/  F2FP.PACK_AB R124, R98, R99 ;  /* 0x00000063627c723e */ /* 0x008fe200000000ff */
[----:B------:R-:W-:Y:S03]  /*c300*/  FADD.FTZ R3, R220, R3 ;  /* 0x00000003dc037221 */ /* 0x000fe60000010000 */
[-C--:B------:R-:W-:Y:S04]  /*c310*/  HMMA.16816.F32 R52, R72, R84.reuse, R52 ;  /* 0x000000544834723c */ /* 0x080fe80000001834 */
[----:B------:R-:W-:Y:S04]  /*c320*/  FADD.FTZ R3, R248, R3 ;  /* 0x00000003f8037221 */ /* 0x000fe80000010000 */
[C---:B------:R-:W-:Y:S04]  /*c330*/  HMMA.16816.F32 R56, R76.reuse, R84, R56 ;  /* 0x000000544c38723c */ /* 0x040fe80000001838 */
[----:B------:R-:W-:Y:S04]  /*c340*/  FADD.FTZ R3, R249, R3 ;  /* 0x00000003f9037221 */ /* 0x000fe80000010000 */
[-C--:B------:R-:W-:Y:S04]  /*c350*/  HMMA.16816.F32 R60, R76, R86.reuse, R60 ;  /* 0x000000564c3c723c */ /* 0x080fe8000000183c */
[----:B------:R-:W-:Y:S03]  /*c360*/  FADD.FTZ R3, R251, R3 ;  /* 0x00000003fb037221 */ /* 0x000fe60000010000 */
[----:B------:R-:W-:Y:S01]  /*c370*/  F2FP.PACK_AB R76, R199, R200 ;  /* 0x000000c8c74c723e */ /* 0x000fe200000000ff */
[----:B------:R-:W-:Y:S01]  /*c380*/  HMMA.16816.F32 R64, R72, R86, R64 ;  /* 0x000000564840723c */ /* 0x000fe20000001840 */
[----:B------:R-:W3:Y:S03]  /*c390*/  LDSM.16.MT88.4 R84, [R228+0x1800] ;  /* 0x00180000e454783b */ /* 0x000ee60000004200 */
[----:B------:R-:W-:Y:S01]  /*c3a0*/  F2FP.PACK_AB R78, R197, R198 ;  /* 0x000000c6c54e723e */ /* 0x000fe200000000ff */
[----:B------:R-:W-:Y:S01]  /*c3b0*/  FADD.FTZ R3, R99, R3 ;  /* 0x0000000363037221 */ /* 0x000fe20000010000 */
[----:B------:R-:W-:Y:S02]  /*c3c0*/  F2FP.PACK_AB R77, R135, R134 ;  /* 0x00000086874d723e */ /* 0x000fe400000000ff */
[----:B------:R-:W-:Y:S04]  /*c3d0*/  F2FP.PACK_AB R79, R193, R192 ;  /* 0x000000c0c14f723e */ /* 0x000fe800000000ff */
        /* <DEDUP_REMOVED lines=29> */
[----:B------:R-:W-:Y:S01]  /*c5b0*/  F2FP.PACK_AB R78, R121, R120 ;  /* 0x00000078794e723e */ /* 0x000fe200000000ff */
[-C--:B-1----:R-:W-:Y:S05]  /*c5c0*/  HMMA.16816.F32 R4, R72, R80.reuse, R4 ;  /* 0x000000504804723c */ /* 0x082fea0000001804 */
[----:B------:R-:W-:Y:S02]  /*c5d0*/  F2FP.PACK_AB R77, R252, R250 ;  /* 0x000000fafc4d723e */ /* 0x000fe400000000ff */
[----:B------:R-:W-:Y:S02]  /*c5e0*/  F2FP.PACK_AB R79, R109, R110 ;  /* 0x0000006e6d4f723e */ /* 0x000fe400000000ff */
[----:B------:R-:W-:Y:S03]  /*c5f0*/  MOV R121, R118 ;  /* 0x0000007600797202 */ /* 0x000fe60000000f00 */
[----:B------:R-:W-:Y:S02]  /*c600*/  MOV R120, R119 ;  /* 0x0000007700787202 */ /* 0x000fe40000000f00 */
[C---:B------:R-:W-:Y:S04]  /*c610*/  HMMA.16816.F32 R8, R76.reuse, R80, R8 ;  /* 0x000000504c08723c */ /* 0x040fe80000001808 */
[----:B------:R-:W-:Y:S04]  /*c620*/  MOV R122, R117 ;  /* 0x00000075007a7202 */ /* 0x000fe80000000f00 */
        /* <DEDUP_REMOVED lines=26> */
[----:B------:R-:W-:Y:S07]  /*c7d0*/  F2FP.PACK_AB R75, R100, R101 ;  /* 0x00000065644b723e */ /* 0x000fee00000000ff */
[C---:B------:R-:W-:Y:S01]  /*c7e0*/  HMMA.16816.F32 R8, R72.reuse, R80, R8 ;  /* 0x000000504808723c */ /* 0x040fe20000001808 */
[----:B------:R-:W1:Y:S07]  /*c7f0*/  MUFU.EX2 R80, R153 ;  /* 0x0000009900507308 */ /* 0x000e6e0000000800 */
[-C--:B------:R-:W-:Y:S03]  /*c800*/  HMMA.16816.F32 R12, R72, R82.reuse, R12 ;  /* 0x00000052480c723c */ /* 0x080fe6000000180c */
[----:B------:R-:W-:Y:S05]  /*c810*/  MUFU.EX2 R81, R148 ;  /* 0x0000009400517308 */ /* 0x000fea0000000800 */
[C---:B------:R-:W-:Y:S05]  /*c820*/  HMMA.16816.F32 R16, R76.reuse, R82, R16 ;  /* 0x000000524c10723c */ /* 0x040fea0000001810 */
[----:B------:R-:W5:Y:S03]  /*c830*/  MUFU.EX2 R83, R144 ;  /* 0x0000009000537308 */ /* 0x000f660000000800 */
[-C--:B--2---:R-:W-:Y:S04]  /*c840*/  HMMA.16816.F32 R20, R76, R88.reuse, R20 ;  /* 0x000000584c14723c */ /* 0x084fe80000001814 */
[----:B-1----:R-:W-:Y:S03]  /*c850*/  F2FP.PACK_AB R127, R71, R80 ;  /* 0x00000050477f723e */ /* 0x002fe600000000ff */
[----:B------:R-:W1:Y:S01]  /*c860*/  MUFU.EX2 R82, R149 ;  /* 0x0000009500527308 */ /* 0x000e620000000800 */
[C---:B------:R-:W-:Y:S08]  /*c870*/  HMMA.16816.F32 R24, R72.reuse, R88, R24 ;  /* 0x000000584818723c */ /* 0x040ff00000001818 */
[-C--:B------:R-:W-:Y:S04]  /*c880*/  HMMA.16816.F32 R28, R72, R90.reuse, R28 ;  /* 0x0000005a481c723c */ /* 0x080fe8000000181c */
[----:B-----5:R-:W-:Y:S04]  /*c890*/  F2FP.PACK_AB R126, R83, R97 ;  /* 0x00000061537e723e */ /* 0x020fe800000000ff */
[C---:B------:R-:W-:Y:S04]  /*c8a0*/  HMMA.16816.F32 R32, R76.reuse, R90, R32 ;  /* 0x0000005a4c20723c */ /* 0x040fe80000001820 */
[----:B-1----:R-:W-:Y:S04]  /*c8b0*/  F2FP.PACK_AB R125, R81, R82 ;  /* 0x00000052517d723e */ /* 0x002fe800000000ff */
[-C--:B----4-:R-:W-:Y:S08]  /*c8c0*/  HMMA.16816.F32 R36, R76, R92.reuse, R36 ;  /* 0x0000005c4c24723c */ /* 0x090ff00000001824 */
[C---:B------:R-:W-:Y:S08]  /*c8d0*/  HMMA.16816.F32 R40, R72.reuse, R92, R40 ;  /* 0x0000005c4828723c */ /* 0x040ff00000001828 */
[-C--:B------:R-:W-:Y:S08]  /*c8e0*/  HMMA.16816.F32 R44, R72, R94.reuse, R44 ;  /* 0x0000005e482c723c */ /* 0x080ff0000000182c */
[C---:B------:R-:W-:Y:S08]  /*c8f0*/  HMMA.16816.F32 R48, R76.reuse, R94, R48 ;  /* 0x0000005e4c30723c */ /* 0x040ff00000001830 */
[-C--:B---3--:R-:W-:Y:S08]  /*c900*/  HMMA.16816.F32 R52, R76, R84.reuse, R52 ;  /* 0x000000544c34723c */ /* 0x088ff00000001834 */
[C---:B------:R-:W-:Y:S08]  /*c910*/  HMMA.16816.F32 R56, R72.reuse, R84, R56 ;  /* 0x000000544838723c */ /* 0x040ff00000001838 */
[-C--:B------:R-:W-:Y:S01]  /*c920*/  HMMA.16816.F32 R60, R72, R86.reuse, R60 ;  /* 0x00000056483c723c */ /* 0x080fe2000000183c */
[----:B------:R-:W2:Y:S04]  /*c930*/  LDL R72, [R1+0x8] ;  /* 0x0000080001487983 */ /* 0x000ea80000100800 */
[----:B------:R1:W-:Y:S03]  /*c940*/  STL [R1], R0 ;  /* 0x0000000001007387 */ /* 0x0003e60000100800 */
[----:B------:R-:W-:Y:S08]  /*c950*/  HMMA.16816.F32 R64, R76, R86, R64 ;  /* 0x000000564c40723c */ /* 0x000ff00000001840 */
[-C--:B------:R-:W-:Y:S01]  /*c960*/  HMMA.16816.F32 R156, R184, R160.reuse, R4 ;  /* 0x000000a0b89c723c */ /* 0x080fe20000001804 */
[----:B------:R-:W3:Y:S07]  /*c970*/  LDSM.16.MT88.4 R4, [R228+0x3000] ;  /* 0x00300000e404783b */ /* 0x000eee0000004200 */
[C---:B------:R-:W-:Y:S04]  /*c980*/  HMMA.16816.F32 R152, R124.reuse, R160, R8 ;  /* 0x000000a07c98723c */ /* 0x040fe80000001808 */
        /* <DEDUP_REMOVED lines=34> */
[-C--:B---3--:R-:W-:Y:S03]  /*cbb0*/  HMMA.16816.F32 R180, R184, R4.reuse, R52 ;  /* 0x00000004b8b4723c */ /* 0x088fe60000001834 */
        /* <DEDUP_REMOVED lines=20> */
[----:B------:R1:W-:Y:S03]  /*cd00*/  STL [R1+0xc], R2 ;  /* 0x00000c0201007387 */ /* 0x0003e60000100800 */
[----:B------:R-:W-:Y:S01]  /*cd10*/  FADD.FTZ R248, R102, R4 ;  /* 0x0000000466f87221 */ /* 0x000fe20000010000 */
[----:B------:R1:W-:Y:S01]  /*cd20*/  STL [R1+0x10], R0 ;  /* 0x0000100001007387 */ /* 0x0003e20000100800 */
[C---:B--2---:R-:W-:Y:S02]  /*cd30*/  ISETP.GT.AND P0, PT, R245.reuse, R72, PT ;  /* 0x00000048f500720c */ /* 0x044fe40003f04270 */
[----:B------:R-:W-:Y:S11]  /*cd40*/  IADD3 R245, R245, -0x1, RZ ;  /* 0xfffffffff5f57810 */ /* 0x000ff60007ffe0ff */
[----:B-1----:R-:W-:-:S05]  /*cd50*/  @P0 BRA `(.L_x_3259) ;  /* 0xffffac4000000947 */ /* 0x002fca000383ffff */
.L_x_3248:
[----:B-1----:R-:W2:Y:S02]  /*cd60*/  LDL R0, [R1+0x18] ;  /* 0x0000180001007983 */ /* 0x002ea40000100800 */
[----:B--2---:R-:W-:-:S13]  /*cd70*/  ISETP.GE.AND P0, PT, R245, R0, PT ;  /* 0x00000000f500720c */ /* 0x004fda0003f06270 */
[----:B------:R-:W-:Y:S05]  /*cd80*/  @!P0 BRA `(.L_x_3260) ;  /* 0x000043d000008947 */ /* 0x000fea0003800000 */
[----:B------:R-:W-:Y:S01]  /*cd90*/  IMAD.MOV.U32 R121, RZ, RZ, R118 ;  /* 0x000000ffff797224 */ /* 0x000fe200078e0076 */
[----:B------:R-:W-:Y:S01]  /*cda0*/  MOV R123, R68 ;  /* 0x00000044007b7202 */ /* 0x000fe20000000f00 */
[----:B------:R-:W-:Y:S01]  /*cdb0*/  IMAD.MOV.U32 R120, RZ, RZ, R119 ;  /* 0x000000ffff787224 */ /* 0x000fe200078e0077 */
[----:B------:R-:W-:Y:S02]  /*cdc0*/  MOV R122, R117 ;  /* 0x00000075007a7202 */ /* 0x000fe40000000f00 */
.L_x_3267:
        /* <DEDUP_REMOVED lines=41> */
.L_x_3308:
[-C--:B------:R-:W-:Y:S01]  /*d060*/  HMMA.16816.F32 R4, R112, R16.reuse, RZ ;  /* 0x000000107004723c */ /* 0x080fe200000018ff */
[----:B------:R-:W3:Y:S01]  /*d070*/  LDL R247, [R1+0x18] ;  /* 0x0000180001f77983 */ /* 0x000ee20000100800 */
[----:B------:R-:W-:Y:S03]  /*d080*/  BSSY B0, `(.L_x_3262) ;  /* 0x00000f9000007945 */ /* 0x000fe60003800000 */
[----:B------:R-:W4:Y:S03]  /*d090*/  SHFL.IDX PT, R84, R0, RZ, 0x181f ;  /* 0x00181fff00547589 */ /* 0x000f2600000e0000 */
[C---:B------:R-:W-:Y:S05]  /*d0a0*/  HMMA.16816.F32 R8, R108.reuse, R16, RZ ;  /* 0x000000106c08723c */ /* 0x040fea00000018ff */
[----:B------:R-:W5:Y:S03]  /*d0b0*/  SHFL.IDX PT, R2, R0, 0x1, 0x181f ;  /* 0x00381f0000027f89 */ /* 0x000f6600000e0000 */
[-C--:B------:R-:W-:Y:S05]  /*d0c0*/  HMMA.16816.F32 R12, R108, R18.reuse, RZ ;  /* 0x000000126c0c723c */ /* 0x080fea00000018ff */
[----:B------:R-:W-:Y:S03]  /*d0d0*/  SHFL.IDX PT, R3, R88, 0x1, 0x181f ;  /* 0x00381f0058037f89 */ /* 0x000fe600000e0000 */
[C---:B------:R-:W-:Y:S05]  /*d0e0*/  HMMA.16816.F32 R16, R112.reuse, R18, RZ ;  /* 0x000000127010723c */ /* 0x040fea00000018ff */
[----:B------:R-:W1:Y:S03]  /*d0f0*/  SHFL.IDX PT, R90, R0, 0x2, 0x181f ;  /* 0x00581f00005a7f89 */ /* 0x000e6600000e0000 */
[-C--:B------:R-:W-:Y:S05]  /*d100*/  HMMA.16816.F32 R20, R112, R32.reuse, RZ ;  /* 0x000000207014723c */ /* 0x080fea00000018ff */
[----:B------:R-:W-:Y:S03]  /*d110*/  SHFL.IDX PT, R86, R88, 0x2, 0x181f ;  /* 0x00581f0058567f89 */ /* 0x000fe600000e0000 */
        /* <DEDUP_REMOVED lines=11> */
[----:B------:R-:W1:Y:S03]  /*d1d0*/  SHFL.IDX PT, R93, R88, 0x4, 0x181f ;  /* 0x00981f00585d7f89 */ /* 0x000e6600000e0000 */
[C---:B------:R-:W-:Y:S05]  /*d1e0*/  HMMA.16816.F32 R48, R112.reuse, R50, RZ ;  /* 0x000000327030723c */ /* 0x040fea00000018ff */
[----:B------:R-:W1:Y:S03]  /*d1f0*/  SHFL.IDX PT, R101, R88, 0x5, 0x181f ;  /* 0x00b81f0058657f89 */ /* 0x000e6600000e0000 */
[-C--:B------:R-:W-:Y:S08]  /*d200*/  HMMA.16816.F32 R52, R112, R64.reuse, RZ ;  /* 0x000000407034723c */ /* 0x080ff000000018ff */
[C---:B------:R-:W-:Y:S08]  /*d210*/  HMMA.16816.F32 R56, R108.reuse, R64, RZ ;  /* 0x000000406c38723c */ /* 0x040ff000000018ff */
[-C--:B------:R-:W-:Y:S08]  /*d220*/  HMMA.16816.F32 R60, R108, R66.reuse, RZ ;  /* 0x000000426c3c723c */ /* 0x080ff000000018ff */
[C---:B------:R-:W-:Y:S08]  /*d230*/  HMMA.16816.F32 R64, R112.reuse, R66, RZ ;  /* 0x000000427040723c */ /* 0x040ff000000018ff */
[-C--:B------:R-:W-:Y:S08]  /*d240*/  HMMA.16816.F32 R68, R112, R80.reuse, RZ ;  /* 0x000000507044723c */ /* 0x080ff000000018ff */
[C---:B------:R-:W-:Y:S08]  /*d250*/  HMMA.16816.F32 R72, R108.reuse, R80, RZ ;  /* 0x000000506c48723c */ /* 0x040ff000000018ff */
[-C--:B------:R-:W-:Y:S08]  /*d260*/  HMMA.16816.F32 R76, R108, R82.reuse, RZ ;  /* 0x000000526c4c723c */ /* 0x080ff000000018ff */
[C---:B------:R-:W-:Y:S04]  /*d270*/  HMMA.16816.F32 R80, R112.reuse, R82, RZ ;  /* 0x000000527050723c */ /* 0x040fe800000018ff */
[-C--:B----4-:R-:W-:Y:S02]  /*d280*/  IADD3 R84, P2, R84, R104.reuse, RZ ;  /* 0x0000006854547210 */ /* 0x090fe40007f5e0ff */
[-C--:B-----5:R-:W-:Y:S02]  /*d290*/  IADD3 R2, P0, R2, R104.reuse, RZ ;  /* 0x0000006802027210 */ /* 0x0a0fe40007f1e0ff */
[-C--:B-1----:R-:W-:Y:S01]  /*d2a0*/  IADD3 R90, P6, R90, R104.reuse, RZ ;  /* 0x000000685a5a7210 */ /* 0x082fe20007fde0ff */
[--C-:B--2---:R-:W-:Y:S03]  /*d2b0*/  IMAD.X R85, R85, 0x1, R100.reuse, P2 ;  /* 0x0000000155557824 */ /* 0x104fe600010e0664 */
[--C-:B------:R-:W-:Y:S01]  /*d2c0*/  IMAD.X R3, R3, 0x1, R100.reuse, P0 ;  /* 0x0000000103037824 */ /* 0x100fe200000e0664 */
[-C--:B------:R-:W-:Y:S01]  /*d2d0*/  IADD3 R94, P5, R94, R104.reuse, RZ ;  /* 0x000000685e5e7210 */ /* 0x080fe20007fbe0ff */
[----:B------:R1:W-:Y:S01]  /*d2e0*/  LDGSTS.E.BYPASS.LTC128B.128 [R242+0x100], [R84.64], !P3 ;  /* 0x0010000054f27fae */ /* 0x0003e2000d901d48 */
[--C-:B------:R-:W-:Y:S01]  /*d2f0*/  IMAD.X R91, R86, 0x1, R100.reuse, P6 ;  /* 0x00000001565b7824 */ /* 0x100fe200030e0664 */
[-C--:B------:R-:W-:Y:S02]  /*d300*/  IADD3 R92, P4, R92, R104.reuse, RZ ;  /* 0x000000685c5c7210 */ /* 0x080fe40007f9e0ff */
[--C-:B------:R-:W-:Y:S01]  /*d310*/  IMAD.X R95, R89, 0x1, R100.reuse, P5 ;  /* 0x00000001595f7824 */ /* 0x100fe200028e0664 */
[-C--:B------:R-:W-:Y:S02]  /*d320*/  IADD3 R102, P2, R102, R104.reuse, RZ ;  /* 0x0000006866667210 */ /* 0x080fe40007f5e0ff */
[----:B------:R-:W-:Y:S01]  /*d330*/  IADD3 R104, P0, R0, R104, RZ ;  /* 0x0000006800687210 */ /* 0x000fe20007f1e0ff */
[----:B------:R2:W-:Y:S01]  /*d340*/  LDGSTS.E.BYPASS.LTC128B.128 [R242+0x900], [R2.64], !P3 ;  /* 0x0090000002f27fae */ /* 0x0005e2000d901d48 */
[--C-:B------:R-:W-:Y:S02]  /*d350*/  IMAD.X R93, R93, 0x1, R100.reuse, P4 ;  /* 0x000000015d5d7824 */ /* 0x100fe400020e0664 */
[--C-:B------:R-:W-:Y:S05]  /*d360*/  IMAD.X R103, R101, 0x1, R100.reuse, P2 ;  /* 0x0000000165677824 */ /* 0x100fea00010e0664 */
[----:B------:R4:W-:Y:S08]  /*d370*/  LDGSTS.E.BYPASS.LTC128B.128 [R242+0x1100], [R90.64], !P3 ;  /* 0x011000005af27fae */ /* 0x0009f0000d901d48 */
[----:B------:R5:W-:Y:S01]  /*d380*/  LDGSTS.E.BYPASS.LTC128B.128 [R242+0x1900], [R94.64], !P3 ;  /* 0x019000005ef27fae */ /* 0x000be2000d901d48 */
[-C--:B-1----:R-:W-:Y:S07]  /*d390*/  HMMA.16816.F32 R84, R112, R96.reuse, RZ ;  /* 0x000000607054723c */ /* 0x082fee00000018ff */
[----:B------:R4:W1:Y:S08]  /*d3a0*/  SHFL.IDX PT, R0, R88, 0x6, 0x181f ;  /* 0x00d81f0058007f89 */ /* 0x00087000000e0000 */
[----:B------:R5:W-:Y:S08]  /*d3b0*/  LDGSTS.E.BYPASS.LTC128B.128 [R242+0x2100], [R92.64], !P3 ;  /* 0x021000005cf27fae */ /* 0x000bf0000d901d48 */
[----:B------:R2:W-:Y:S01]  /*d3c0*/  LDGSTS.E.BYPASS.LTC128B.128 [R242+0x2900], [R102.64], !P3 ;  /* 0x0290000066f27fae */ /* 0x0005e2000d901d48 */
[C---:B----4-:R-:W-:Y:S02]  /*d3d0*/  HMMA.16816.F32 R88, R108.reuse, R96, RZ ;  /* 0x000000606c58723c */ /* 0x050fe400000018ff */
[----:B-1----:R-:W-:Y:S05]  /*d3e0*/  IMAD.X R105, R0, 0x1, R100, P0 ;  /* 0x0000000100697824 */ /* 0x002fea00000e0664 */
[----:B------:R1:W-:Y:S01]  /*d3f0*/  LDGSTS.E.BYPASS.LTC128B.128 [R242+0x3100], [R104.64], !P3 ;  /* 0x0310000068f27fae */ /* 0x0003e2000d901d48 */
[-C--:B-----5:R-:W-:Y:S07]  /*d400*/  HMMA.16816.F32 R92, R108, R98.reuse, RZ ;  /* 0x000000626c5c723c */ /* 0x0a0fee00000018ff */
[----:B------:R-:W0:Y:S01]  /*d410*/  LDGDEPBAR ;  /* 0x00000000000079af */ /* 0x000e220000000000 */
[C---:B------:R-:W-:Y:S08]  /*d420*/  HMMA.16816.F32 R96, R112.reuse, R98, RZ ;  /* 0x000000627060723c */ /* 0x040ff000000018ff */
[-C--:B--2---:R-:W-:Y:S08]  /*d430*/  HMMA.16816.F32 R100, R112, R116.reuse, RZ ;  /* 0x000000747064723c */ /* 0x084ff000000018ff */
[C---:B-1----:R-:W-:Y:S08]  /*d440*/  HMMA.16816.F32 R104, R108.reuse, R116, RZ ;  /* 0x000000746c68723c */ /* 0x042ff000000018ff */
[-C--:B------:R-:W-:Y:S08]  /*d450*/  HMMA.16816.F32 R108, R108, R118.reuse, RZ ;  /* 0x000000766c6c723c */ /* 0x080ff000000018ff */
[----:B------:R-:W-:Y:S01]  /*d460*/  HMMA.16816.F32 R112, R112, R118, RZ ;  /* 0x000000767070723c */ /* 0x000fe200000018ff */
[----:B------:R-:W-:Y:S07]  /*d470*/  LDSM.16.M88.4 R116, [R232] ;  /* 0x00000000e874783b */ /* 0x000fee0000000200 */
[-C--:B------:R-:W-:Y:S08]  /*d480*/  HMMA.16816.F32 R4, R188, R192.reuse, R4 ;  /* 0x000000c0bc04723c */ /* 0x080ff00000001804 */
[C---:B------:R-:W-:Y:S08]  /*d490*/  HMMA.16816.F32 R8, R196.reuse, R192, R8 ;  /* 0x000000c0c408723c */ /* 0x040ff00000001808 */
[-C--:B------:R-:W-:Y:S03]  /*d4a0*/  HMMA.16816.F32 R12, R196, R194.reuse, R12 ;  /* 0x000000c2c40c723c */ /* 0x080fe6000000180c */
[----:B---3--:R-:W-:Y:S05]  /*d4b0*/  ISETP.GT.AND P0, PT, R245, R247, PT ;  /* 0x000000f7f500720c */ /* 0x008fea0003f04270 */
        /* <DEDUP_REMOVED lines=72> */
[C---:B---3--:R-:W-:Y:S01]  /*d940*/  HMMA.16816.F32 R8, R196.reuse, R208, R8 ;  /* 0x000000d0c408723c */ /* 0x048fe20000001808 */
[----:B------:R-:W-:Y:S07]  /*d950*/  BAR.SYNC.DEFER_BLOCKING 0x0 ;  /* 0x0000000000007b1d */ /* 0x000fee0000010000 */
        /* <DEDUP_REMOVED lines=67> */
.L_x_3309:
        /* <DEDUP_REMOVED lines=34> */
.L_x_3310:
[----:B--2-4-:R-:W-:Y:S04]  /*dfb0*/  IADD3 R2, P0, R116, R119, RZ ;  /* 0x0000007774027210 */ /* 0x014fe80007f1e0ff */
[----:B-1----:R-:W-:Y:S05]  /*dfc0*/  IADD3.X R3, R0, R117, RZ, P0, !PT ;  /* 0x0000007500037210 */ /* 0x002fea00007fe4ff */
[----:B------:R-:W-:Y:S01]  /*dfd0*/  @!PT LDS RZ, [RZ] ;  /* 0x00000000fffff984 */ /* 0x000fe20000000800 */
[----:B------:R-:W-:Y:S01]  /*dfe0*/  @!PT LDS RZ, [RZ] ;  /* 0x00000000fffff984 */ /* 0x000fe20000000800 */
[----:B------:R-:W-:Y:S01]  /*dff0*/  @!PT LDS RZ, [RZ] ;  /* 0x00000000fffff984 */ /* 0x000fe20000000800 */
[----:B------:R1:W-:Y:S04]  /*e000*/  LDGSTS.E.BYPASS.LTC128B.128 [R242+0x6900], [R2.64], !P3 ;  /* 0x0690000002f27fae */ /* 0x0003e8000d901d48 */
.L_x_3263:
[----:B------:R-:W-:Y:S05]  /*e010*/  BSYNC B0 ;  /* 0x0000000000007941 */ /* 0x000fea0003800000 */
.L_x_3262:
        /* <DEDUP_REMOVED lines=115> */
[----:B-1----:R-:W-:Y:S02]  /*e750*/  FMNMX.FTZ R116, R116, R0, !PT ;  /* 0x0000000074747209 */ /* 0x002fe40007810000 */
[----:B------:R-:W1:Y:S04]  /*e760*/  SHFL.BFLY PT, R0, R118, 0x2, 0x1f ;  /* 0x0c401f0076007f89 */ /* 0x000e6800000e0000 */
[----:B------:R-:W2:Y:S01]  /*e770*/  SHFL.BFLY PT, R119, R116, 0x1, 0x1f ;  /* 0x0c201f0074777f89 */ /* 0x000ea200000e0000 */
[----:B-1----:R-:W-:Y:S02]  /*e780*/  FMNMX.FTZ R118, R118, R0, !PT ;  /* 0x0000000076767209 */ /* 0x002fe40007810000 */
[----:B--2---:R-:W-:Y:S03]  /*e790*/  FMNMX.FTZ R119, R116, R119, !PT ;  /* 0x0000007774777209 */ /* 0x004fe60007810000 */
[----:B------:R-:W1:Y:S04]  /*e7a0*/  SHFL.BFLY PT, R0, R118, 0x1, 0x1f ;  /* 0x0c201f0076007f89 */ /* 0x000e6800000e0000 */
[----:B------:R-:W2:Y:S01]  /*e7b0*/  SHFL.BFLY PT, R116, R188, 0x2, 0x1f ;  /* 0x0c401f00bc747f89 */ /* 0x000ea200000e0000 */
[----:B-1----:R-:W-:Y:S03]  /*e7c0*/  FMNMX.FTZ R118, R118, R0, !PT ;  /* 0x0000000076767209 */ /* 0x002fe60007810000 */
[----:B------:R-:W1:Y:S01]  /*e7d0*/  SHFL.BFLY PT, R0, R117, 0x2, 0x1f ;  /* 0x0c401f0075007f89 */ /* 0x000e6200000e0000 */
[----:B--2---:R-:W-:Y:S02]  /*e7e0*/  FMNMX.FTZ R116, R188, R116, !PT ;  /* 0x00000074bc747209 */ /* 0x004fe40007810000 */
[----:B-1----:R-:W-:Y:S05]  /*e7f0*/  FMNMX.FTZ R117, R117, R0, !PT ;  /* 0x0000000075757209 */ /* 0x002fea0007810000 */
[----:B------:R-:W1:Y:S02]  /*e800*/  SHFL.BFLY PT, R0, R117, 0x1, 0x1f ;  /* 0x0c201f0075007f89 */ /* 0x000e6400000e0000 */
[----:B-1----:R-:W-:Y:S02]  /*e810*/  FMNMX.FTZ R117, R117, R0, !PT ;  /* 0x0000000075757209 */ /* 0x002fe40007810000 */
[----:B------:R1:W2:Y:S04]  /*e820*/  SHFL.BFLY PT, R0, R116, 0x1, 0x1f ;  /* 0x0c201f0074007f89 */ /* 0x0002a800000e0000 */
.L_x_3311:
[----:B------:R-:W3:Y:S01]  /*e830*/  LDL.LU R188, [R1] ;  /* 0x0000000001bc7983 */ /* 0x000ee20000300800 */
[C---:B------:R-:W-:Y:S01]  /*e840*/  FMUL.FTZ R2, R119.reuse, c[0x0][0x2d0] ;  /* 0x0000b40077027a20 */ /* 0x040fe20000410000 */
[----:B-12---:R-:W-:Y:S01]  /*e850*/  FMNMX.FTZ R116, R0, R116, !PT ;  /* 0x0000007400747209 */ /* 0x006fe20007810000 */
[----:B------:R-:W-:Y:S01]  /*e860*/  FADD.FTZ R0, -R119, R120 ;  /* 0x0000007877007221 */ /* 0x000fe20000010100 */
[----:B------:R-:W-:Y:S01]  /*e870*/  WARPSYNC 0xffffffff ;  /* 0xffffffff00007948 */ /* 0x000fe20003800000 */
        /* <DEDUP_REMOVED lines=35> */
[----:B------:R-:W-:Y:S04]  /*eab0*/  FMUL.FTZ R2, R118, c[0x0][0x2d0] ;  /* 0x0000b40076027a20 */ /* 0x000fe80000410000 */
[--C-:B------:R-:W-:Y:S02]  /*eac0*/  FFMA.FTZ R20, R18, c[0x0][0x2d0], -R2.reuse ;  /* 0x0000b40012147a23 */ /* 0x100fe40000010802 */
[--C-:B------:R-:W-:Y:S01]  /*ead0*/  FFMA.FTZ R52, R115, c[0x0][0x2d0], -R2.reuse ;  /* 0x0000b40073347a23 */ /* 0x100fe20000010802 */
[----:B------:R-:W-:Y:S01]  /*eae0*/  MUFU.EX2 R205, R205 ;  /* 0x000000cd00cd7308 */ /* 0x000fe20000000800 */
[--C-:B------:R-:W-:Y:S02]  /*eaf0*/  FFMA.FTZ R19, R19, c[0x0][0x2d0], -R2.reuse ;  /* 0x0000b40013137a23 */ /* 0x100fe40000010802 */
[--C-:B------:R-:W-:Y:S01]  /*eb00*/  FFMA.FTZ R112, R22, c[0x0][0x2d0], -R2.reuse ;  /* 0x0000b40016707a23 */ /* 0x100fe20000010802 */
[----:B------:R-:W-:Y:S01]  /*eb10*/  MOV R22, R3 ;  /* 0x0000000300167202 */ /* 0x000fe20000000f00 */
        /* <DEDUP_REMOVED lines=26> */
[----:B------:R-:W2:Y:S10]  /*ecc0*/  MUFU.EX2 R7, R7 ;  /* 0x0000000700077308 */ /* 0x000eb40000000800 */
        /* <DEDUP_REMOVED lines=25> */
[C---:B-1----:R-:W-:Y:S01]  /*ee60*/  F2FP.PACK_AB R68, R5.reuse, R4 ;  /* 0x000000040544723e */ /* 0x042fe200000000ff */
[----:B------:R-:W-:Y:S01]  /*ee70*/  FFMA.FTZ R188, R54, c[0x0][0x2d0], -R2 ;  /* 0x0000b40036bc7a23 */ /* 0x000fe20000010802 */
[----:B------:R-:W-:Y:S01]  /*ee80*/  MOV R54, R197 ;  /* 0x000000c500367202 */ /* 0x000fe20000000f00 */
[----:B------:R-:W-:Y:S01]  /*ee90*/  FADD.FTZ R32, R5, R0 ;  /* 0x0000000005207221 */ /* 0x000fe20000010000 */
[----:B--2---:R-:W-:Y:S01]  /*eea0*/  F2FP.PACK_AB R69, R7, R6 ;  /* 0x000000060745723e */ /* 0x004fe200000000ff */
[----:B------:R-:W-:Y:S02]  /*eeb0*/  FADD.FTZ R0, -R118, R121 ;  /* 0x0000007976007221 */ /* 0x000fe40000010100 */
[--C-:B------:R-:W-:Y:S01]  /*eec0*/  FFMA.FTZ R121, R55, c[0x0][0x2d0], -R2.reuse ;  /* 0x0000b40037797a23 */ /* 0x100fe20000010802 */
[----:B------:R-:W-:Y:S01]  /*eed0*/  MUFU.EX2 R188, R188 ;  /* 0x000000bc00bc7308 */ /* 0x000fe20000000800 */
[----:B------:R-:W-:Y:S02]  /*eee0*/  FFMA.FTZ R197, R67, c[0x0][0x2d0], -R2 ;  /* 0x0000b40043c57a23 */ /* 0x000fe40000010802 */
[----:B------:R-:W-:Y:S02]  /*eef0*/  FMUL.FTZ R2, R117, c[0x0][0x2d0] ;  /* 0x0000b40075027a20 */ /* 0x000fe40000410000 */
[----:B------:R-:W-:Y:S02]  /*ef00*/  FADD.FTZ R5, R120, R32 ;  /* 0x0000002078057221 */ /* 0x000fe40000010000 */
[--C-:B------:R-:W-:Y:S02]  /*ef10*/  FFMA.FTZ R18, R12, c[0x0][0x2d0], -R2.reuse ;  /* 0x0000b4000c127a23 */ /* 0x100fe40000010802 */
[----:B------:R-:W2:Y:S01]  /*ef20*/  LDL.LU R12, [R1+0xc] ;  /* 0x00000c00010c7983 */ /* 0x000ea20000300800 */
[C---:B------:R-:W-:Y:S01]  /*ef30*/  FADD.FTZ R64, R70.reuse, R5 ;  /* 0x0000000546407221 */ /* 0x040fe20000010000 */
[----:B------:R-:W-:Y:S01]  /*ef40*/  F2FP.PACK_AB R70, R70, R120 ;  /* 0x000000784646723e */ /* 0x000fe200000000ff */
[----:B------:R-:W-:Y:S01]  /*ef50*/  FMUL.FTZ R0, R0, c[0x0][0x2d0] ;  /* 0x0000b40000007a20 */ /* 0x000fe20000410000 */
[----:B------:R-:W3:Y:S01]  /*ef60*/  LDL.LU R5, [R1+0x10] ;  /* 0x0000100001057983 */ /* 0x000ee20000300800 */
        /* <DEDUP_REMOVED lines=22> */
[----:B-1----:R-:W-:Y:S02]  /*f0d0*/  FFMA.FTZ R0, R3, R248, R6 ;  /* 0x000000f803007223 */ /* 0x002fe40000010006 */
[----:B------:R-:W-:Y:S02]  /*f0e0*/  FFMA.FTZ R96, R40, c[0x0][0x2d0], -R2 ;  /* 0x0000b40028607a23 */ /* 0x000fe40000010802 */
[----:B------:R-:W-:Y:S01]  /*f0f0*/  FADD.FTZ R33, R7, R0 ;  /* 0x0000000007217221 */ /* 0x000fe20000010000 */
[----:B------:R-:W-:Y:S01]  /*f100*/  MUFU.EX2 R120, R98 ;  /* 0x0000006200787308 */ /* 0x000fe20000000800 */
[----:B------:R-:W-:Y:S02]  /*f110*/  FADD.FTZ R0, -R117, R122 ;  /* 0x0000007a75007221 */ /* 0x000fe40000010100 */
[--C-:B------:R-:W-:Y:S02]  /*f120*/  FFMA.FTZ R122, R76, c[0x0][0x2d0], -R2.reuse ;  /* 0x0000b4004c7a7a23 */ /* 0x100fe40000010802 */
[----:B------:R-:W-:Y:S02]  /*f130*/  FMUL.FTZ R0, R0, c[0x0][0x2d0] ;  /* 0x0000b40000007a20 */ /* 0x000fe40000410000 */
        /* <DEDUP_REMOVED lines=9> */
[----:B------:R-:W-:Y:S02]  /*f1d0*/  FMUL.FTZ R4, R116, c[0x0][0x2d0] ;  /* 0x0000b40074047a20 */ /* 0x000fe40000410000 */
[----:B------:R-:W-:Y:S02]  /*f1e0*/  FMUL.FTZ R32, R65, R168 ;  /* 0x000000a841207220 */ /* 0x000fe40000410000 */
[--C-:B------:R-:W-:Y:S02]  /*f1f0*/  FFMA.FTZ R89, R27, c[0x0][0x2d0], -R4.reuse ;  /* 0x0000b4001b597a23 */ /* 0x100fe40000010804 */
[--C-:B------:R-:W-:Y:S02]  /*f200*/  FFMA.FTZ R37, R74, c[0x0][0x2d0], -R4.reuse ;  /* 0x0000b4004a257a23 */ /* 0x100fe40000010804 */
[--C-:B------:R-:W-:Y:S01]  /*f210*/  FFMA.FTZ R78, R78, c[0x0][0x2d0], -R4.reuse ;  /* 0x0000b4004e4e7a23 */ /* 0x100fe20000010804 */
[----:B------:R1:W4:Y:S01]  /*f220*/  MUFU.EX2 R2, R0 ;  /* 0x0000000000027308 */ /* 0x0003220000000800 */
        /* <DEDUP_REMOVED lines=14> */
[----:B-1----:R-:W-:Y:S02]  /*f310*/  FADD.FTZ R0, -R116, R123 ;  /* 0x0000007b74007221 */ /* 0x002fe40000010100 */
[----:B----4-:R-:W-:Y:S01]  /*f320*/  FMUL.FTZ R29, R2, R141 ;  /* 0x0000008d021d7220 */ /* 0x010fe20000410000 */
[----:B------:R-:W-:Y:S01]  /*f330*/  MOV R141, R71 ;  /* 0x00000047008d7202 */ /* 0x000fe20000000f00 */
[----:B------:R-:W-:Y:S01]  /*f340*/  FMUL.FTZ R0, R0, c[0x0][0x2d0] ;  /* 0x0000b40000007a20 */ /* 0x000fe20000410000 */
[----:B------:R-:W1:Y:S01]  /*f350*/  MUFU.EX2 R71, R20 ;  /* 0x0000001400477308 */ /* 0x000e620000000800 */
[--C-:B------:R-:W-:Y:S02]  /*f360*/  FFMA.FTZ R7, R14, c[0x0][0x2d0], -R4.reuse ;  /* 0x0000b4000e077a23 */ /* 0x100fe40000010804 */
[--C-:B------:R-:W-:Y:S02]  /*f370*/  FFMA.FTZ R6, R15, c[0x0][0x2d0], -R4.reuse ;  /* 0x0000b4000f067a23 */ /* 0x100fe40000010804 */
[--C-:B------:R-:W-:Y:S02]  /*f380*/  FFMA.FTZ R67, R30, c[0x0][0x2d0], -R4.reuse ;  /* 0x0000b4001e437a23 */ /* 0x100fe40000010804 */
[--C-:B------:R-:W-:Y:S02]  /*f390*/  FFMA.FTZ R66, R31, c[0x0][0x2d0], -R4.reuse ;  /* 0x0000b4001f427a23 */ /* 0x100fe40000010804 */
[--C-:B------:R-:W-:Y:S01]  /*f3a0*/  FFMA.FTZ R104, R42, c[0x0][0x2d0], -R4.reuse ;  /* 0x0000b4002a687a23 */ /* 0x100fe20000010804 */
[----:B------:R-:W4:Y:S01]  /*f3b0*/  MUFU.EX2 R0, R0 ;  /* 0x0000000000007308 */ /* 0x000f220000000800 */
[--C-:B------:R-:W-:Y:S02]  /*f3c0*/  FFMA.FTZ R105, R43, c[0x0][0x2d0], -R4.reuse ;  /* 0x0000b4002b697a23 */ /* 0x100fe40000010804 */
[--C-:B------:R-:W-:Y:S01]  /*f3d0*/  FFMA.FTZ R108, R46, c[0x0][0x2d0], -R4.reuse ;  /* 0x0000b4002e6c7a23 */ /* 0x100fe20000010804 */
[----:B-----5:R-:W-:Y:S01]  /*f3e0*/  F2FP.PACK_AB R74, R107, R94 ;  /* 0x0000005e6b4a723e */ /* 0x020fe200000000ff */
[--C-:B------:R-:W-:Y:S02]  /*f3f0*/  FFMA.FTZ R109, R47, c[0x0][0x2d0], -R4.reuse ;  /* 0x0000b4002f6d7a23 */ /* 0x100fe40000010804 */
[--C-:B------:R-:W-:Y:S02]  /*f400*/  FFMA.FTZ R220, R58, c[0x0][0x2d0], -R4.reuse ;  /* 0x0000b4003adc7a23 */ /* 0x100fe40000010804 */
[--C-:B------:R-:W-:Y:S01]  /*f410*/  FFMA.FTZ R222, R59, c[0x0][0x2d0], -R4.reuse ;  /* 0x0000b4003bde7a23 */ /* 0x100fe20000010804 */
[----:B------:R-:W-:Y:S01]  /*f420*/  MUFU.EX2 R73, R10 ;  /* 0x0000000a00497308 */ /* 0x000fe20000000800 */
[--C-:B------:R-:W-:Y:S02]  /*f430*/  FFMA.FTZ R123, R62, c[0x0][0x2d0], -R4.reuse ;  /* 0x0000b4003e7b7a23 */ /* 0x100fe40000010804 */
[--C-:B------:R-:W-:Y:S02]  /*f440*/  FFMA.FTZ R248, R63, c[0x0][0x2d0], -R4.reuse ;  /* 0x0000b4003ff87a23 */ /* 0x100fe40000010804 */
[----:B------:R-:W-:Y:S02]  /*f450*/  FFMA.FTZ R95, R95, c[0x0][0x2d0], -R4 ;  /* 0x0000b4005f5f7a23 */ /* 0x000fe40000010804 */
[C---:B------:R-:W-:Y:S01]  /*f460*/  FMUL.FTZ R28, R2.reuse, R140 ;  /* 0x0000008c021c7220 */ /* 0x040fe20000410000 */
[----:B------:R-:W-:Y:S01]  /*f470*/  MOV R140, R23 ;  /* 0x00000017008c7202 */ /* 0x000fe20000000f00 */
[----:B-1----:R-:W-:Y:S01]  /*f480*/  FADD.FTZ R88, R71, R33 ;  /* 0x0000002147587221 */ /* 0x002fe20000010000 */
[----:B------:R1:W-:Y:S01]  /*f490*/  MUFU.EX2 R93, R7 ;  /* 0x00000007005d7308 */ /* 0x0003e20000000800 */
[C---:B------:R-:W-:Y:S01]  /*f4a0*/  FMUL.FTZ R9, R2.reuse, R153 ;  /* 0x0000009902097220 */ /* 0x040fe20000410000 */
[----:B------:R-:W-:Y:S01]  /*f4b0*/  MOV R153, R53 ;  /* 0x0000003500997202 */ /* 0x000fe20000000f00 */
[----:B------:R-:W-:Y:S01]  /*f4c0*/  FMUL.FTZ R25, R2, R145 ;  /* 0x0000009102197220 */ /* 0x000fe20000410000 */
[----:B------:R-:W-:Y:S01]  /*f4d0*/  MOV R145, R76 ;  /* 0x0000004c00917202 */ /* 0x000fe20000000f00 */
[C---:B----4-:R-:W-:Y:S01]  /*f4e0*/  FMUL.FTZ R42, R0.reuse, R138 ;  /* 0x0000008a002a7220 */ /* 0x050fe20000410000 */
[----:B------:R-:W-:Y:S01]  /*f4f0*/  MOV R138, R51 ;  /* 0x00000033008a7202 */ /* 0x000fe20000000f00 */
[C---:B------:R-:W-:Y:S01]  /*f500*/  FMUL.FTZ R11, R0.reuse, R155 ;  /* 0x0000009b000b7220 */ /* 0x040fe20000410000 */
[----:B------:R-:W-:Y:S01]  /*f510*/  MOV R51, R22 ;  /* 0x0000001600337202 */ /* 0x000fe20000000f00 */
[----:B------:R-:W-:Y:S01]  /*f520*/  FMUL.FTZ R15, R0, R151 ;  /* 0x00000097000f7220 */ /* 0x000fe20000410000 */
[----:B------:R-:W-:Y:S01]  /*f530*/  MOV R155, R95 ;  /* 0x0000005f009b7202 */ /* 0x000fe20000000f00 */
[----:B------:R-:W4:Y:S01]  /*f540*/  MUFU.EX2 R106, R6 ;  /* 0x00000006006a7308 */ /* 0x000f220000000800 */
[----:B------:R-:W-:Y:S01]  /*f550*/  MOV R151, R91 ;  /* 0x0000005b00977202 */ /* 0x000fe20000000f00 */
[C---:B------:R-:W-:Y:S02]  /*f560*/  FMUL.FTZ R41, R2.reuse, R137 ;  /* 0x0000008902297220 */ /* 0x040fe40000410000 */
[C---:B------:R-:W-:Y:S02]  /*f570*/  FMUL.FTZ R56, R2.reuse, R128 ;  /* 0x0000008002387220 */ /* 0x040fe40000410000 */
[C---:B------:R-:W-:Y:S02]  /*f580*/  FMUL.FTZ R57, R2.reuse, R129 ;  /* 0x0000008102397220 */ /* 0x040fe40000410000 */
[C---:B------:R-:W-:Y:S02]  /*f590*/  FMUL.FTZ R60, R2.reuse, R124 ;  /* 0x0000007c023c7220 */ /* 0x040fe40000410000 */
[----:B------:R-:W5:Y:S01]  /*f5a0*/  MUFU.EX2 R95, R19 ;  /* 0x00000013005f7308 */ /* 0x000f620000000800 */
[C---:B------:R-:W-:Y:S02]  /*f5b0*/  FMUL.FTZ R61, R2.reuse, R125 ;  /* 0x0000007d023d7220 */ /* 0x040fe40000410000 */
[C---:B-1----:R-:W-:Y:S01]  /*f5c0*/  FMUL.FTZ R7, R3.reuse, R159 ;  /* 0x0000009f03077220 */ /* 0x042fe20000410000 */
[----:B------:R-:W-:Y:S01]  /*f5d0*/  MOV R159, R37 ;  /* 0x00000025009f7202 */ /* 0x000fe20000000f00 */
[C---:B------:R-:W-:Y:S01]  /*f5e0*/  FMUL.FTZ R8, R2.reuse, R152 ;  /* 0x0000009802087220 */ /* 0x040fe20000410000 */
[----:B------:R-:W-:Y:S01]  /*f5f0*/  MOV R152, R111 ;  /* 0x0000006f00987202 */ /* 0x000fe20000000f00 */
[C---:B------:R-:W-:Y:S01]  /*f600*/  FMUL.FTZ R13, R2.reuse, R149 ;  /* 0x00000095020d7220 */ /* 0x040fe20000410000 */
[----:B------:R-:W-:Y:S01]  /*f610*/  MOV R111, R36 ;  /* 0x00000024006f7202 */ /* 0x000fe20000000f00 */
[C---:B------:R-:W-:Y:S01]  /*f620*/  FMUL.FTZ R24, R2.reuse, R144 ;  /* 0x0000009002187220 */ /* 0x040fe20000410000 */
[----:B------:R1:W1:Y:S01]  /*f630*/  MUFU.EX2 R91, R16 ;  /* 0x00000010005b7308 */ /* 0x0002620000000800 */
[C---:B------:R-:W-:Y:S01]  /*f640*/  FMUL.FTZ R40, R2.reuse, R136 ;  /* 0x0000008802287220 */ /* 0x040fe20000410000 */
[----:B------:R-:W-:Y:S01]  /*f650*/  MOV R149, R86 ;  /* 0x0000005600957202 */ /* 0x000fe20000000f00 */
[----:B------:R-:W-:Y:S01]  /*f660*/  FMUL.FTZ R44, R2, R132 ;  /* 0x00000084022c7220 */ /* 0x000fe20000410000 */
[----:B----4-:R-:W-:Y:S01]  /*f670*/  F2FP.PACK_AB R75, R106, R93 ;  /* 0x0000005d6a4b723e */ /* 0x010fe200000000ff */
[----:B------:R-:W-:Y:S01]  /*f680*/  FMUL.FTZ R6, R3, R158 ;  /* 0x0000009e03067220 */ /* 0x000fe20000410000 */
[----:B------:R-:W-:Y:S01]  /*f690*/  MOV R144, R87 ;  /* 0x0000005700907202 */ /* 0x000fe20000000f00 */
[----:B------:R-:W-:Y:S01]  /*f6a0*/  FMUL.FTZ R45, R2, R133 ;  /* 0x00000085022d7220 */ /* 0x000fe20000410000 */
[----:B------:R-:W-:Y:S01]  /*f6b0*/  MOV R158, R84 ;  /* 0x00000054009e7202 */ /* 0x000fe20000000f00 */
[C---:B------:R-:W-:Y:S01]  /*f6c0*/  FMUL.FTZ R31, R0.reuse, R143 ;  /* 0x0000008f001f7220 */ /* 0x040fe20000410000 */
[----:B------:R-:W-:Y:S01]  /*f6d0*/  MOV R143, R38 ;  /* 0x00000026008f7202 */ /* 0x000fe20000000f00 */
[C---:B------:R-:W-:Y:S01]  /*f6e0*/  FMUL.FTZ R10, R0.reuse, R154 ;  /* 0x0000009a000a7220 */ /* 0x040fe20000410000 */
[----:B------:R-:W-:Y:S01]  /*f6f0*/  MOV R154, R52 ;  /* 0x00000034009a7202 */ /* 0x000fe20000000f00 */
[C---:B------:R-:W-:Y:S01]  /*f700*/  FMUL.FTZ R14, R0.reuse, R150 ;  /* 0x00000096000e7220 */ /* 0x040fe20000410000 */
[----:B-----5:R-:W-:Y:S01]  /*f710*/  F2FP.PACK_AB R71, R95, R71 ;  /* 0x000000475f47723e */ /* 0x020fe200000000ff */
[C---:B------:R-:W-:Y:S01]  /*f720*/  FMUL.FTZ R18, R3.reuse, R162 ;  /* 0x000000a203127220 */ /* 0x040fe20000410000 */
[----:B------:R-:W-:Y:S01]  /*f730*/  MOV R150, R55 ;  /* 0x0000003700967202 */ /* 0x000fe20000000f00 */
[----:B------:R-:W-:Y:S01]  /*f740*/  FMUL.FTZ R19, R3, R163 ;  /* 0x000000a303137220 */ /* 0x000fe20000410000 */
[----:B------:R4:W-:Y:S01]  /*f750*/  MUFU.EX2 R125, R49 ;  /* 0x00000031007d7308 */ /* 0x0009e20000000800 */
[C---:B------:R-:W-:Y:S01]  /*f760*/  FMUL.FTZ R17, R65.reuse, R161 ;  /* 0x000000a141117220 */ /* 0x040fe20000410000 */
[----:B------:R-:W-:Y:S01]  /*f770*/  MOV R161, R51 ;  /* 0x0000003300a17202 */ /* 0x000fe20000000f00 */
[C---:B------:R-:W-:Y:S01]  /*f780*/  FMUL.FTZ R26, R0.reuse, R146 ;  /* 0x00000092001a7220 */ /* 0x040fe20000410000 */
[----:B------:R-:W-:Y:S01]  /*f790*/  MOV R146, R34 ;  /* 0x0000002200927202 */ /* 0x000fe20000000f00 */
[C---:B------:R-:W-:Y:S01]  /*f7a0*/  FMUL.FTZ R27, R0.reuse, R147 ;  /* 0x00000093001b7220 */ /* 0x040fe20000410000 */
[----:B------:R-:W-:Y:S01]  /*f7b0*/  MOV R147, R35 ;  /* 0x0000002300937202 */ /* 0x000fe20000000f00 */
[C---:B-1----:R-:W-:Y:S01]  /*f7c0*/  FMUL.FTZ R16, R65.reuse, R160 ;  /* 0x000000a041107220 */ /* 0x042fe20000410000 */
[----:B------:R-:W-:Y:S01]  /*f7d0*/  MOV R160, R54 ;  /* 0x0000003600a07202 */ /* 0x000fe20000000f00 */
[C---:B------:R-:W-:Y:S01]  /*f7e0*/  FMUL.FTZ R30, R0.reuse, R142 ;  /* 0x0000008e001e7220 */ /* 0x040fe20000410000 */
[----:B------:R-:W-:Y:S01]  /*f7f0*/  LDSM.16.MT88.4 R52, [R226] ;  /* 0x00000000e234783b */ /* 0x000fe20000004200 */
[----:B------:R-:W-:Y:S01]  /*f800*/  FMUL.FTZ R33, R65, R169 ;  /* 0x000000a941217220 */ /* 0x000fe20000410000 */
[----:B------:R-:W-:Y:S01]  /*f810*/  MUFU.EX2 R124, R100 ;  /* 0x00000064007c7308 */ /* 0x000fe20000000800 */
[C---:B------:R-:W-:Y:S01]  /*f820*/  FMUL.FTZ R34, R3.reuse, R170 ;  /* 0x000000aa03227220 */ /* 0x040fe20000410000 */
[----:B------:R-:W-:Y:S01]  /*f830*/  MOV R142, R50 ;  /* 0x00000032008e7202 */ /* 0x000fe20000000f00 */
[----:B------:R-:W-:Y:S02]  /*f840*/  FMUL.FTZ R35, R3, R171 ;  /* 0x000000ab03237220 */ /* 0x000fe40000410000 */
[C---:B------:R-:W-:Y:S01]  /*f850*/  FMUL.FTZ R43, R0.reuse, R139 ;  /* 0x0000008b002b7220 */ /* 0x040fe20000410000 */
[----:B------:R-:W-:Y:S01]  /*f860*/  MOV R139, R85 ;  /* 0x00000055008b7202 */ /* 0x000fe20000000f00 */
[C---:B------:R-:W-:Y:S01]  /*f870*/  FMUL.FTZ R47, R0.reuse, R135 ;  /* 0x00000087002f7220 */ /* 0x040fe20000410000 */
[----:B------:R-:W-:Y:S01]  /*f880*/  LDSM.16.MT88.4 R168, [R229+0x3000] ;  /* 0x00300000e5a8783b */ /* 0x000fe20000004200 */
[C---:B------:R-:W-:Y:S01]  /*f890*/  FMUL.FTZ R59, R0.reuse, R131 ;  /* 0x00000083003b7220 */ /* 0x040fe20000410000 */
[----:B------:R1:W-:Y:S01]  /*f8a0*/  MUFU.EX2 R100, R48 ;  /* 0x0000003000647308 */ /* 0x0003e20000000800 */
[C---:B------:R-:W-:Y:S02]  /*f8b0*/  FMUL.FTZ R46, R0.reuse, R134 ;  /* 0x00000086002e7220 */ /* 0x040fe40000410000 */
[----:B----4-:R-:W-:Y:S02]  /*f8c0*/  FMUL.FTZ R49, R65, R177 ;  /* 0x000000b141317220 */ /* 0x010fe40000410000 */
[C---:B------:R-:W-:Y:S02]  /*f8d0*/  FMUL.FTZ R50, R3.reuse, R178 ;  /* 0x000000b203327220 */ /* 0x040fe40000410000 */
[----:B------:R-:W-:Y:S02]  /*f8e0*/  FMUL.FTZ R51, R3, R179 ;  /* 0x000000b303337220 */ /* 0x000fe40000410000 */
[C---:B------:R-:W-:Y:S01]  /*f8f0*/  FMUL.FTZ R58, R0.reuse, R130 ;  /* 0x00000082003a7220 */ /* 0x040fe20000410000 */
[----:B------:R-:W-:Y:S01]  /*f900*/  MUFU.EX2 R131, R82 ;  /* 0x0000005200837308 */ /* 0x000fe20000000800 */
[C---:B------:R-:W-:Y:S02]  /*f910*/  FMUL.FTZ R62, R0.reuse, R126 ;  /* 0x0000007e003e7220 */ /* 0x040fe40000410000 */
[----:B------:R-:W-:Y:S07]  /*f920*/  FMUL.FTZ R63, R0, R127 ;  /* 0x0000007f003f7220 */ /* 0x000fee0000410000 */
[----:B------:R-:W-:Y:S01]  /*f930*/  MUFU.EX2 R135, R81 ;  /* 0x0000005100877308 */ /* 0x000fe20000000800 */
[----:B-1----:R-:W-:Y:S02]  /*f940*/  FMUL.FTZ R48, R65, R176 ;  /* 0x000000b041307220 */ /* 0x002fe40000410000 */
[----:B------:R-:W-:Y:S07]  /*f950*/  LDSM.16.MT88.4 R176, [R226+0x3000] ;  /* 0x00300000e2b0783b */ /* 0x000fee0000004200 */
[----:B------:R-:W-:Y:S10]  /*f960*/  MUFU.EX2 R137, R80 ;  /* 0x0000005000897308 */ /* 0x000ff40000000800 */
[----:B------:R-:W-:Y:S10]  /*f970*/  MUFU.EX2 R110, R101 ;  /* 0x00000065006e7308 */ /* 0x000ff40000000800 */
[----:B------:R1:W-:Y:S10]  /*f980*/  MUFU.EX2 R101, R83 ;  /* 0x0000005300657308 */ /* 0x0003f40000000800 */
[----:B------:R-:W4:Y:S10]  /*f990*/  MUFU.EX2 R85, R196 ;  /* 0x000000c400557308 */ /* 0x000f340000000800 */
[----:B------:R-:W-:Y:S01]  /*f9a0*/  MUFU.EX2 R86, R193 ;  /* 0x000000c100567308 */ /* 0x000fe20000000800 */
[----:B-1----:R-:W-:Y:S09]  /*f9b0*/  LDSM.16.MT88.4 R80, [R225+0x800] ;  /* 0x00080000e150783b */ /* 0x002ff20000004200 */
[----:B------:R-:W-:Y:S10]  /*f9c0*/  MUFU.EX2 R193, R113 ;  /* 0x0000007100c17308 */ /* 0x000ff40000000800 */
[----:B------:R1:W-:Y:S01]  /*f9d0*/  MUFU.EX2 R98, R67 ;  /* 0x0000004300627308 */ /* 0x0003e20000000800 */
[C---:B--2---:R-:W-:Y:S01]  /*f9e0*/  FFMA.FTZ R4, R2.reuse, R12, R72 ;  /* 0x0000000c02047223 */ /* 0x044fe20000010048 */
[C---:B------:R-:W-:Y:S01]  /*f9f0*/  F2FP.PACK_AB R72, R21.reuse, R72 ;  /* 0x000000481548723e */ /* 0x040fe200000000ff */
[----:B------:R-:W-:Y:S01]  /*fa00*/  FMUL.FTZ R12, R2, R148 ;  /* 0x00000094020c7220 */ /* 0x000fe20000410000 */
[----:B------:R-:W-:Y:S01]  /*fa10*/  MOV R148, R39 ;  /* 0x0000002700947202 */ /* 0x000fe20000000f00 */
[----:B------:R-:W-:Y:S01]  /*fa20*/  FADD.FTZ R90, R21, R4 ;  /* 0x00000004155a7221 */ /* 0x000fe20000010000 */
[----:B------:R-:W-:Y:S01]  /*fa30*/  LDSM.16.MT88.4 R36, [R229] ;  /* 0x00000000e524783b */ /* 0x000fe20000004200 */
[----:B---3--:R-:W-:Y:S01]  /*fa40*/  FFMA.FTZ R2, R0, R5, R73 ;  /* 0x0000000500027223 */ /* 0x008fe20000010049 */
[----:B------:R-:W-:Y:S01]  /*fa50*/  F2FP.PACK_AB R73, R91, R73 ;  /* 0x000000495b49723e */ /* 0x000fe200000000ff */
[C---:B------:R-:W-:Y:S01]  /*fa60*/  FMUL.FTZ R4, R65.reuse, R156 ;  /* 0x0000009c41047220 */ /* 0x040fe20000410000 */
[----:B------:R-:W-:Y:S01]  /*fa70*/  MOV R156, R79 ;  /* 0x0000004f009c7202 */ /* 0x000fe20000000f00 */
[----:B------:R-:W-:Y:S01]  /*fa80*/  FMUL.FTZ R5, R65, R157 ;  /* 0x0000009d41057220 */ /* 0x000fe20000410000 */
[----:B------:R-:W-:Y:S01]  /*fa90*/  MOV R157, R78 ;  /* 0x0000004e009d7202 */ /* 0x000fe20000000f00 */
[----:B------:R2:W-:Y:S01]  /*faa0*/  MUFU.EX2 R113, R66 ;  /* 0x0000004200717308 */ /* 0x0005e20000000800 */
[----:B------:R-:W3:Y:S01]  /*fab0*/  LDSM.16.MT88.4 R20, [R225] ;  /* 0x00000000e114783b */ /* 0x000ee20000004200 */
[----:B----4-:R-:W-:Y:S02]  /*fac0*/  FADD.FTZ R0, R85, R64 ;  /* 0x0000004055007221 */ /* 0x010fe40000010000 */
[----:B------:R-:W-:Y:S02]  /*fad0*/  FADD.FTZ R2, R91, R2 ;  /* 0x000000025b027221 */ /* 0x000fe40000010000 */
[----:B------:R-:W-:Y:S02]  /*fae0*/  FMUL.FTZ R64, R65, R184 ;  /* 0x000000b841407220 */ /* 0x000fe40000410000 */
[----:B------:R-:W-:Y:S01]  /*faf0*/  FADD.FTZ R93, R93, R2 ;  /* 0x000000025d5d7221 */ /* 0x000fe20000010000 */
[----:B------:R-:W4:Y:S01]  /*fb00*/  LDSM.16.MT88.4 R76, [R228] ;  /* 0x00000000e44c783b */ /* 0x000f220000004200 */
[----:B------:R-:W5:Y:S01]  /*fb10*/  MUFU.EX2 R84, R195 ;  /* 0x000000c300547308 */ /* 0x000f620000000800 */
[C---:B-1----:R-:W-:Y:S02]  /*fb20*/  FMUL.FTZ R67, R3.reuse, R187 ;  /* 0x000000bb03437220 */ /* 0x042fe40000410000 */
[----:B------:R-:W-:Y:S07]  /*fb30*/  FADD.FTZ R93, R106, R93 ;  /* 0x0000005d6a5d7221 */ /* 0x000fee0000010000 */
[----:B------:R-:W1:Y:S01]  /*fb40*/  MUFU.EX2 R87, R194 ;  /* 0x000000c200577308 */ /* 0x000e620000000800 */
[----:B--2---:R-:W-:Y:S09]  /*fb50*/  FMUL.FTZ R66, R3, R186 ;  /* 0x000000ba03427220 */ /* 0x004ff20000410000 */
[----:B------:R-:W-:Y:S01]  /*fb60*/  MUFU.EX2 R184, R160 ;  /* 0x000000a000b87308 */ /* 0x000fe20000000800 */
[----:B-----5:R-:W-:Y:S09]  /*fb70*/  FADD.FTZ R0, R84, R0 ;  /* 0x0000000054007221 */ /* 0x020ff20000010000 */
[----:B------:R-:W-:Y:S01]  /*fb80*/  MUFU.EX2 R126, R97 ;  /* 0x00000061007e7308 */ /* 0x000fe20000000800 */
[-C--:B---3--:R-:W-:Y:S05]  /*fb90*/  HMMA.16816.F32 R4, R68, R20.reuse, R4 ;  /* 0x000000144404723c */ /* 0x088fea0000001804 */
[----:B-1----:R-:W-:Y:S03]  /*fba0*/  FADD.FTZ R0, R87, R0 ;  /* 0x0000000057007221 */ /* 0x002fe60000010000 */
[C---:B------:R-:W-:Y:S01]  /*fbb0*/  HMMA.16816.F32 R8, R72.reuse, R20, R8 ;  /* 0x000000144808723c */ /* 0x040fe20000001808 */
[----:B------:R-:W-:Y:S03]  /*fbc0*/  MUFU.EX2 R97, R89 ;  /* 0x0000005900617308 */ /* 0x000fe60000000800 */
[----:B------:R-:W-:Y:S03]  /*fbd0*/  FADD.FTZ R0, R86, R0 ;  /* 0x0000000056007221 */ /* 0x000fe60000010000 */
[C---:B------:R-:W-:Y:S01]  /*fbe0*/  FMUL.FTZ R20, R65.reuse, R164 ;  /* 0x000000a441147220 */ /* 0x040fe20000410000 */
[-C--:B------:R-:W-:Y:S03]  /*fbf0*/  HMMA.16816.F32 R12, R72, R22.reuse, R12 ;  /* 0x00000016480c723c */ /* 0x080fe6000000180c */
[----:B------:R-:W-:Y:S01]  /*fc00*/  MUFU.EX2 R132, R103 ;  /* 0x0000006700847308 */ /* 0x000fe20000000800 */
[----:B------:R-:W-:Y:S02]  /*fc10*/  FMUL.FTZ R21, R65, R165 ;  /* 0x000000a541157220 */ /* 0x000fe40000410000 */
[----:B------:R-:W-:Y:S02]  /*fc20*/  FADD.FTZ R0, R207, R0 ;  /* 0x00000000cf007221 */ /* 0x000fe40000010000 */
[C---:B------:R-:W-:Y:S04]  /*fc30*/  HMMA.16816.F32 R16, R68.reuse, R22, R16 ;  /* 0x000000164410723c */ /* 0x040fe80000001810 */
[----:B------:R-:W-:Y:S01]  /*fc40*/  FADD.FTZ R0, R206, R0 ;  /* 0x00000000ce007221 */ /* 0x000fe20000010000 */
[----:B------:R-:W-:Y:S02]  /*fc50*/  MUFU.EX2 R127, R96 ;  /* 0x00000060007f7308 */ /* 0x000fe40000000800 */
[C---:B------:R-:W-:Y:S02]  /*fc60*/  FMUL.FTZ R22, R3.reuse, R166 ;  /* 0x000000a603167220 */ /* 0x040fe40000410000 */
[----:B------:R-:W-:Y:S03]  /*fc70*/  FMUL.FTZ R23, R3, R167 ;  /* 0x000000a703177220 */ /* 0x000fe60000410000 */
[----:B------:R-:W-:Y:S03]  /*fc80*/  FADD.FTZ R0, R205, R0 ;  /* 0x00000000cd007221 */ /* 0x000fe60000010000 */
[----:B------:R1:W-:Y:S01]  /*fc90*/  MUFU.EX2 R103, R161 ;  /* 0x000000a100677308 */ /* 0x0003e20000000800 */
[-C--:B------:R-:W-:Y:S03]  /*fca0*/  HMMA.16816.F32 R20, R68, R36.reuse, R20 ;  /* 0x000000244414723c */ /* 0x080fe60000001814 */
[----:B------:R-:W-:Y:S05]  /*fcb0*/  FADD.FTZ R2, R204, R0 ;  /* 0x00000000cc027221 */ /* 0x000fea0000010000 */
[C---:B------:R-:W-:Y:S01]  /*fcc0*/  HMMA.16816.F32 R24, R72.reuse, R36, R24 ;  /* 0x000000244818723c */ /* 0x040fe20000001818 */
[----:B------:R2:W3:Y:S06]  /*fcd0*/  MUFU.EX2 R96, R92 ;  /* 0x0000005c00607308 */ /* 0x0004ec0000000800 */
[C---:B------:R-:W-:Y:S01]  /*fce0*/  FMUL.FTZ R36, R65.reuse, R172 ;  /* 0x000000ac41247220 */ /* 0x040fe20000410000 */
[-C--:B------:R-:W-:Y:S03]  /*fcf0*/  HMMA.16816.F32 R28, R72, R38.reuse, R28 ;  /* 0x00000026481c723c */ /* 0x080fe6000000181c */
[----:B------:R-:W-:Y:S01]  /*fd00*/  MUFU.EX2 R186, R138 ;  /* 0x0000008a00ba7308 */ /* 0x000fe20000000800 */
[----:B------:R-:W-:Y:S01]  /*fd10*/  FMUL.FTZ R37, R65, R173 ;  /* 0x000000ad41257220 */ /* 0x000fe20000410000 */
[----:B-1----:R-:W-:Y:S03]  /*fd20*/  LDSM.16.MT88.4 R160, [R225+0x3000] ;  /* 0x00300000e1a0783b */ /* 0x002fe60000004200 */
[C---:B------:R-:W-:Y:S05]  /*fd30*/  HMMA.16816.F32 R32, R68.reuse, R38, R32 ;  /* 0x000000264420723c */ /* 0x040fea0000001820 */
[----:B------:R-:W-:Y:S02]  /*fd40*/  MUFU.EX2 R136, R121 ;  /* 0x0000007900887308 */ /* 0x000fe40000000800 */
[C---:B------:R-:W-:Y:S02]  /*fd50*/  FMUL.FTZ R38, R3.reuse, R174 ;  /* 0x000000ae03267220 */ /* 0x040fe40000410000 */
[----:B------:R-:W-:Y:S03]  /*fd60*/  FMUL.FTZ R39, R3, R175 ;  /* 0x000000af03277220 */ /* 0x000fe60000410000 */
[----:B--2---:R-:W-:Y:S03]  /*fd70*/  FADD.FTZ R92, R94, R90 ;  /* 0x0000005a5e5c7221 */ /* 0x004fe60000010000 */
[----:B------:R-:W-:Y:S01]  /*fd80*/  MUFU.EX2 R130, R114 ;  /* 0x0000007200827308 */ /* 0x000fe20000000800 */
[-C--:B------:R-:W-:Y:S03]  /*fd90*/  HMMA.16816.F32 R36, R68, R52.reuse, R36 ;  /* 0x000000344424723c */ /* 0x080fe60000001824 */
[----:B------:R-:W-:Y:S04]  /*fda0*/  FADD.FTZ R0, R107, R92 ;  /* 0x0000005c6b007221 */ /* 0x000fe80000010000 */
[----:B------:R-:W-:Y:S01]  /*fdb0*/  FADD.FTZ R92, R100, R0 ;  /* 0x00000000645c7221 */ /* 0x000fe20000010000 */
[C---:B------:R-:W-:Y:S01]  /*fdc0*/  HMMA.16816.F32 R40, R72.reuse, R52, R40 ;  /* 0x000000344828723c */ /* 0x040fe20000001828 */
[----:B------:R-:W-:Y:S03]  /*fdd0*/  MUFU.EX2 R107, R156 ;  /* 0x0000009c006b7308 */ /* 0x000fe60000000800 */
[----:B------:R-:W-:Y:S03]  /*fde0*/  FADD.FTZ R0, R203, R2 ;  /* 0x00000002cb007221 */ /* 0x000fe60000010000 */
[C---:B------:R-:W-:Y:S01]  /*fdf0*/  FMUL.FTZ R52, R65.reuse, R180 ;  /* 0x000000b441347220 */ /* 0x040fe20000410000 */
[-C--:B------:R-:W-:Y:S03]  /*fe00*/  HMMA.16816.F32 R44, R72, R54.reuse, R44 ;  /* 0x00000036482c723c */ /* 0x080fe6000000182c */
[----:B------:R-:W-:Y:S01]  /*fe10*/  MUFU.EX2 R128, R122 ;  /* 0x0000007a00807308 */ /* 0x000fe20000000800 */
[C---:B------:R-:W-:Y:S02]  /*fe20*/  FMUL.FTZ R53, R65.reuse, R181 ;  /* 0x000000b541357220 */ /* 0x040fe40000410000 */
[----:B------:R-:W-:Y:S02]  /*fe30*/  FMUL.FTZ R65, R65, R185 ;  /* 0x000000b941417220 */ /* 0x000fe40000410000 */
[C---:B------:R-:W-:Y:S04]  /*fe40*/  HMMA.16816.F32 R48, R68.reuse, R54, R48 ;  /* 0x000000364430723c */ /* 0x040fe80000001830 */
[----:B------:R-:W-:Y:S01]  /*fe50*/  FADD.FTZ R0, R202, R0 ;  /* 0x00000000ca007221 */ /* 0x000fe20000010000 */
[----:B------:R-:W-:Y:S02]  /*fe60*/  MUFU.EX2 R129, R115 ;  /* 0x0000007300817308 */ /* 0x000fe40000000800 */
[C---:B------:R-:W-:Y:S02]  /*fe70*/  FMUL.FTZ R54, R3.reuse, R182 ;  /* 0x000000b603367220 */ /* 0x040fe40000410000 */
[----:B------:R-:W-:Y:S03]  /*fe80*/  FMUL.FTZ R55, R3, R183 ;  /* 0x000000b703377220 */ /* 0x000fe60000410000 */
[----:B------:R-:W-:Y:S02]  /*fe90*/  FADD.FTZ R3, R95, R88 ;  /* 0x000000585f037221 */ /* 0x000fe40000010000 */
[----:B------:R-:W-:Y:S01]  /*fea0*/  LDSM.16.MT88.4 R88, [R226+0x1000] ;  /* 0x00100000e258783b */ /* 0x000fe20000004200 */
[----:B------:R-:W-:Y:S01]  /*feb0*/  MUFU.EX2 R114, R104 ;  /* 0x0000006800727308 */ /* 0x000fe20000000800 */
[-C--:B----4-:R-:W-:Y:S03]  /*fec0*/  HMMA.16816.F32 R52, R68, R76.reuse, R52 ;  /* 0x0000004c4434723c */ /* 0x090fe60000001834 */
[----:B------:R-:W-:Y:S02]  /*fed0*/  FADD.FTZ R3, R112, R3 ;  /* 0x0000000370037221 */ /* 0x000fe40000010000 */
[----:B------:R-:W-:Y:S03]  /*fee0*/  FADD.FTZ R0, R201, R0 ;  /* 0x00000000c9007221 */ /* 0x000fe60000010000 */
[C---:B------:R-:W-:Y:S01]  /*fef0*/  HMMA.16816.F32 R56, R72.reuse, R76, R56 ;  /* 0x0000004c4838723c */ /* 0x040fe20000001838 */
[----:B------:R-:W-:Y:S03]  /*ff00*/  MUFU.EX2 R115, R105 ;  /* 0x0000006900737308 */ /* 0x000fe60000000800 */
[----:B------:R-:W-:Y:S02]  /*ff10*/  FADD.FTZ R2, R200, R0 ;  /* 0x00000000c8027221 */ /* 0x000fe40000010000 */
[----:B---3--:R-:W-:Y:S02]  /*ff20*/  FADD.FTZ R0, R96, R93 ;  /* 0x0000005d60007221 */ /* 0x008fe40000010000 */
[-C--:B------:R-:W-:Y:S03]  /*ff30*/  HMMA.16816.F32 R60, R72, R78.reuse, R60 ;  /* 0x0000004e483c723c */ /* 0x080fe6000000183c */
[----:B------:R-:W-:Y:S01]  /*ff40*/  MUFU.EX2 R122, R108 ;  /* 0x0000006c007a7308 */ /* 0x000fe20000000800 */
[----:B------:R-:W-:Y:S02]  /*ff50*/  FADD.FTZ R93, R110, R3 ;  /* 0x000000036e5d7221 */ /* 0x000fe40000010000 */
[----:B------:R-:W-:Y:S01]  /*ff60*/  FADD.FTZ R3, R101, R92 ;  /* 0x0000005c65037221 */ /* 0x000fe20000010000 */
[----:B------:R-:W-:Y:S01]  /*ff70*/  F2FP.PACK_AB R72, R84, R85 ;  /* 0x000000555448723e */ /* 0x000fe200000000ff */
[----:B------:R-:W-:Y:S01]  /*ff80*/  HMMA.16816.F32 R64, R68, R78, R64 ;  /* 0x0000004e4440723c */ /* 0x000fe20000001840 */
[----:B------:R-:W1:Y:S03]  /*ff90*/  LDSM.16.MT88.4 R76, [R229+0x800] ;  /* 0x00080000e54c783b */ /* 0x000e660000004200 */
[----:B------:R-:W-:Y:S01]  /*ffa0*/  F2FP.PACK_AB R74, R86, R87 ;  /* 0x00000057564a723e */ /* 0x000fe200000000ff */
[----:B------:R-:W-:Y:S01]  /*ffb0*/  MUFU.EX2 R121, R109 ;  /* 0x0000006d00797308 */ /* 0x000fe20000000800 */
[----:B------:R-:W-:Y:S01]  /*ffc0*/  F2FP.PACK_AB R73, R110, R112 ;  /* 0x000000706e49723e */ /* 0x000fe200000000ff */
[----:B------:R-:W-:Y:S01]  /*ffd0*/  FADD.FTZ R92, R97, R0 ;  /* 0x00000000615c7221 */ /* 0x000fe20000010000 */
[----:B------:R-:W-:Y:S01]  /*ffe0*/  F2FP.PACK_AB R75, R125, R124 ;  /* 0x0000007c7d4b723e */ /* 0x000fe200000000ff */
[----:B------:R-:W2:Y:S03]  /*fff0*/  LDSM.16.MT88.4 R84, [R226+0x800] ;  /* 0x00080000e254783b */ /* 0x000ea60000004200 */
[----:B------:R-:W-:Y:S01]  /*10000*/  F2FP.PACK_AB R68, R101, R100 ;  /* 0x000000646544723e */ /* 0x000fe200000000ff */
[----:B------:R-:W-:Y:S01]  /*10010*/  FADD.FTZ R0, R212, R2 ;  /* 0x00000002d4007221 */ /* 0x000fe20000010000 */
[----:B------:R-:W-:Y:S01]  /*10020*/  F2FP.PACK_AB R70, R126, R120 ;  /* 0x000000787e46723e */ /* 0x000fe200000000ff */
[-C--:B------:R-:W-:Y:S01]  /*10030*/  HMMA.16816.F32 R4, R72, R80.reuse, R4 ;  /* 0x000000504804723c */ /* 0x080fe20000001804 */
[----:B------:R-:W-:Y:S04]  /*10040*/  MUFU.EX2 R110, R159 ;  /* 0x0000009f006e7308 */ /* 0x000fe80000000800 */
[----:B------:R-:W-:Y:S01]  /*10050*/  F2FP.PACK_AB R69, R97, R96 ;  /* 0x000000606145723e */ /* 0x000fe200000000ff */
[----:B------:R-:W-:Y:S01]  /*10060*/  FADD.FTZ R0, R216, R0 ;  /* 0x00000000d8007221 */ /* 0x000fe20000010000 */
[----:B------:R-:W-:Y:S04]  /*10070*/  F2FP.PACK_AB R71, R113, R98 ;  /* 0x000000627147723e */ /* 0x000fe800000000ff */
[----:B------:R-:W-:Y:S01]  /*10080*/  MUFU.EX2 R109, R158 ;  /* 0x0000009e006d7308 */ /* 0x000fe20000000800 */
[----:B------:R-:W-:Y:S02]  /*10090*/  FADD.FTZ R0, R218, R0 ;  /* 0x00000000da007221 */ /* 0x000fe40000010000 */
[C---:B------:R-:W-:Y:S04]  /*100a0*/  HMMA.16816.F32 R8, R68.reuse, R80, R8 ;  /* 0x000000504408723c */ /* 0x040fe80000001808 */
[----:B------:R-:W-:Y:S02]  /*100b0*/  FADD.FTZ R2, R217, R0 ;  /* 0x00000000d9027221 */ /* 0x000fe40000010000 */
[----:B------:R-:W-:Y:S01]  /*100c0*/  FADD.FTZ R0, R124, R93 ;  /* 0x0000005d7c007221 */ /* 0x000fe20000010000 */
[----:B------:R-:W-:Y:S01]  /*100d0*/  MUFU.EX2 R108, R157 ;  /* 0x0000009d006c7308 */ /* 0x000fe20000000800 */
[-C--:B------:R-:W-:Y:S04]  /*100e0*/  HMMA.16816.F32 R12, R68, R82.reuse, R12 ;  /* 0x00000052440c723c */ /* 0x080fe8000000180c */
[----:B------:R-:W-:Y:S01]  /*100f0*/  FADD.FTZ R93, R120, R3 ;  /* 0x00000003785d7221 */ /* 0x000fe20000010000 */
[----:B------:R-:W-:Y:S01]  /*10100*/  MOV R120, R119 ;  /* 0x0000007700787202 */ /* 0x000fe20000000f00 */
[----:B------:R-:W-:Y:S02]  /*10110*/  FADD.FTZ R3, R98, R92 ;  /* 0x0000005c62037221 */ /* 0x000fe40000010000 */
[C---:B------:R-:W-:Y:S01]  /*10120*/  HMMA.16816.F32 R16, R72.reuse, R82, R16 ;  /* 0x000000524810723c */ /* 0x040fe20000001810 */
[----:B------:R-:W3:Y:S01]  /*10130*/  LDSM.16.MT88.4 R80, [R228+0x800] ;  /* 0x00080000e450783b */ /* 0x000ee20000004200 */
[----:B------:R-:W-:Y:S02]  /*10140*/  MUFU.EX2 R101, R146 ;  /* 0x0000009200657308 */ /* 0x000fe40000000800 */
[----:B------:R-:W-:Y:S02]  /*10150*/  FADD.FTZ R92, R125, R0 ;  /* 0x000000007d5c7221 */ /* 0x000fe40000010000 */
[----:B------:R-:W-:Y:S02]  /*10160*/  FADD.FTZ R0, R215, R2 ;  /* 0x00000002d7007221 */ /* 0x000fe40000010000 */
[-C--:B-1----:R-:W-:Y:S04]  /*10170*/  HMMA.16816.F32 R20, R72, R76.reuse, R20 ;  /* 0x0000004c4814723c */ /* 0x082fe80000001814 */
[----:B------:R-:W1:Y:S01]  /*10180*/  MUFU.EX2 R133, R102 ;  /* 0x0000006600857308 */ /* 0x000e620000000800 */
[----:B------:R-:W-:Y:S02]  /*10190*/  FADD.FTZ R0, R214, R0 ;  /* 0x00000000d6007221 */ /* 0x000fe40000010000 */
[----:B------:R-:W-:Y:S01]  /*101a0*/  FADD.FTZ R92, R192, R92 ;  /* 0x0000005cc05c7221 */ /* 0x000fe20000010000 */
[C---:B------:R-:W-:Y:S04]  /*101b0*/  HMMA.16816.F32 R24, R68.reuse, R76, R24 ;  /* 0x0000004c4418723c */ /* 0x040fe80000001818 */
[----:B------:R-:W-:Y:S02]  /*101c0*/  FADD.FTZ R0, R213, R0 ;  /* 0x00000000d5007221 */ /* 0x000fe40000010000 */
[----:B------:R-:W-:Y:S02]  /*101d0*/  MUFU.EX2 R102, R151 ;  /* 0x0000009700667308 */ /* 0x000fe40000000800 */
[-C--:B------:R-:W-:Y:S04]  /*101e0*/  HMMA.16816.F32 R28, R68, R78.reuse, R28 ;  /* 0x0000004e441c723c */ /* 0x080fe8000000181c */
[----:B------:R-:W-:Y:S02]  /*101f0*/  FADD.FTZ R2, R219, R0 ;  /* 0x00000000db027221 */ /* 0x000fe40000010000 */
[----:B------:R-:W-:Y:S02]  /*10200*/  FADD.FTZ R0, R126, R93 ;  /* 0x0000005d7e007221 */ /* 0x000fe40000010000 */
[C---:B------:R-:W-:Y:S01]  /*10210*/  HMMA.16816.F32 R32, R72.reuse, R78, R32 ;  /* 0x0000004e4820723c */ /* 0x040fe20000001820 */
[----:B------:R-:W4:Y:S01]  /*10220*/  LDSM.16.MT88.4 R76, [R225+0x1000] ;  /* 0x00100000e14c783b */ /* 0x000f220000004200 */
[----:B------:R-:W5:Y:S02]  /*10230*/  MUFU.EX2 R134, R99 ;  /* 0x0000006300867308 */ /* 0x000f640000000800 */
[----:B------:R-:W-:Y:S02]  /*10240*/  FADD.FTZ R93, R113, R3 ;  /* 0x00000003715d7221 */ /* 0x000fe40000010000 */
[----:B------:R-:W-:Y:S02]  /*10250*/  FADD.FTZ R3, R127, R0 ;  /* 0x000000007f037221 */ /* 0x000fe40000010000 */
[-C--:B--2---:R-:W-:Y:S04]  /*10260*/  HMMA.16816.F32 R36, R72, R84.reuse, R36 ;  /* 0x000000544824723c */ /* 0x084fe80000001824 */
[----:B------:R-:W-:Y:S01]  /*10270*/  MUFU.EX2 R220, R220 ;  /* 0x000000dc00dc7308 */ /* 0x000fe20000000800 */
[----:B------:R-:W-:Y:S02]  /*10280*/  FADD.FTZ R0, R103, R2 ;  /* 0x0000000267007221 */ /* 0x000fe40000010000 */
[----:B------:R-:W-:Y:S01]  /*10290*/  FADD.FTZ R3, R131, R3 ;  /* 0x0000000383037221 */ /* 0x000fe20000010000 */
[C---:B------:R-:W-:Y:S04]  /*102a0*/  HMMA.16816.F32 R40, R68.reuse, R84, R40 ;  /* 0x000000544428723c */ /* 0x040fe80000001828 */
[C---:B------:R-:W-:Y:S01]  /*102b0*/  FADD.FTZ R0, R184.reuse, R0 ;  /* 0x00000000b8007221 */ /* 0x040fe20000010000 */
[----:B------:R-:W-:Y:S01]  /*102c0*/  F2FP.PACK_AB R184, R184, R103 ;  /* 0x00000067b8b8723e */ /* 0x000fe200000000ff */
[----:B------:R-:W-:Y:S01]  /*102d0*/  MUFU.EX2 R222, R222 ;  /* 0x000000de00de7308 */ /* 0x000fe20000000800 */
[----:B------:R-:W-:Y:S01]  /*102e0*/  FADD.FTZ R3, R135, R3 ;  /* 0x0000000387037221 */ /* 0x000fe20000010000 */
[-C--:B------:R-:W-:Y:S04]  /*102f0*/  HMMA.16816.F32 R44, R68, R86.reuse, R44 ;  /* 0x00000056442c723c */ /* 0x080fe8000000182c */
[----:B------:R-:W-:Y:S02]  /*10300*/  FADD.FTZ R3, R137, R3 ;  /* 0x0000000389037221 */ /* 0x000fe40000010000 */
[----:B------:R-:W-:Y:S02]  /*10310*/  FADD.FTZ R2, R191, R92 ;  /* 0x0000005cbf027221 */ /* 0x000fe40000010000 */
[C---:B------:R-:W-:Y:S01]  /*10320*/  HMMA.16816.F32 R48, R72.reuse, R86, R48 ;  /* 0x000000564830723c */ /* 0x040fe20000001830 */
[----:B------:R-:W2:Y:S01]  /*10330*/  LDSM.16.MT88.4 R84, [R229+0x1000] ;  /* 0x00100000e554783b */ /* 0x000ea20000004200 */
[----:B------:R-:W-:Y:S02]  /*10340*/  MUFU.EX2 R123, R123 ;  /* 0x0000007b007b7308 */ /* 0x000fe40000000800 */
[----:B-1----:R-:W-:Y:S04]  /*10350*/  FADD.FTZ R3, R133, R3 ;  /* 0x0000000385037221 */ /* 0x002fe80000010000 */
[-C--:B---3--:R-:W-:Y:S04]  /*10360*/  HMMA.16816.F32 R52, R72, R80.reuse, R52 ;  /* 0x000000504834723c */ /* 0x088fe80000001834 */
[----:B------:R-:W-:Y:S01]  /*10370*/  MUFU.EX2 R248, R248 ;  /* 0x000000f800f87308 */ /* 0x000fe20000000800 */
[----:B-----5:R-:W-:Y:S03]  /*10380*/  FADD.FTZ R3, R134, R3 ;  /* 0x0000000386037221 */ /* 0x020fe60000010000 */
[C---:B------:R-:W-:Y:S04]  /*10390*/  HMMA.16816.F32 R56, R68.reuse, R80, R56 ;  /* 0x000000504438723c */ /* 0x040fe80000001838 */
[----:B------:R-:W-:Y:S02]  /*103a0*/  FADD.FTZ R3, R132, R3 ;  /* 0x0000000384037221 */ /* 0x000fe40000010000 */
[----:B------:R-:W1:Y:S02]  /*103b0*/  MUFU.EX2 R199, R199 ;  /* 0x000000c700c77308 */ /* 0x000e640000000800 */
[-C--:B------:R-:W-:Y:S04]  /*103c0*/  HMMA.16816.F32 R60, R68, R82.reuse, R60 ;  /* 0x00000052443c723c */ /* 0x080fe8000000183c */
[----:B------:R-:W-:Y:S03]  /*103d0*/  FADD.FTZ R3, R130, R3 ;  /* 0x0000000382037221 */ /* 0x000fe60000010000 */
[----:B------:R-:W-:Y:S01]  /*103e0*/  F2FP.PACK_AB R68, R206, R207 ;  /* 0x000000cfce44723e */ /* 0x000fe200000000ff */
[----:B------:R-:W-:Y:S01]  /*103f0*/  HMMA.16816.F32 R64, R72, R82, R64 ;  /* 0x000000524840723c */ /* 0x000fe20000001840 */
[----:B------:R-:W3:Y:S01]  /*10400*/  LDSM.16.MT88.4 R80, [R228+0x1000] ;  /* 0x00100000e450783b */ /* 0x000ee20000004200 */
[----:B------:R-:W5:Y:S02]  /*10410*/  MUFU.EX2 R198, R198 ;  /* 0x000000c600c67308 */ /* 0x000f640000000800 */
[----:B------:R-:W-:Y:S02]  /*10420*/  F2FP.PACK_AB R70, R204, R205 ;  /* 0x000000cdcc46723e */ /* 0x000fe400000000ff */
[----:B------:R-:W-:Y:S02]  /*10430*/  F2FP.PACK_AB R69, R191, R192 ;  /* 0x000000c0bf45723e */ /* 0x000fe400000000ff */
[----:B------:R-:W-:Y:S04]  /*10440*/  F2FP.PACK_AB R71, R189, R190 ;  /* 0x000000bebd47723e */ /* 0x000fe800000000ff */
[----:B------:R-:W-:Y:S01]  /*10450*/  F2FP.PACK_AB R72, R131, R127 ;  /* 0x0000007f8348723e */ /* 0x000fe200000000ff */
[----:B------:R-:W2:Y:S01]  /*10460*/  MUFU.EX2 R252, R252 ;  /* 0x000000fc00fc7308 */ /* 0x000ea20000000800 */
[----:B------:R-:W-:Y:S01]  /*10470*/  F2FP.PACK_AB R74, R137, R135 ;  /* 0x00000087894a723e */ /* 0x000fe200000000ff */
[-C--:B----4-:R-:W-:Y:S05]  /*10480*/  HMMA.16816.F32 R4, R68, R76.reuse, R4 ;  /* 0x0000004c4404723c */ /* 0x090fea0000001804 */
[----:B------:R-:W-:Y:S01]  /*10490*/  F2FP.PACK_AB R73, R115, R114 ;  /* 0x000000727349723e */ /* 0x000fe200000000ff */
[----:B-1----:R-:W-:Y:S01]  /*104a0*/  FADD.FTZ R3, R199, R3 ;  /* 0x00000003c7037221 */ /* 0x002fe20000010000 */
[----:B------:R-:W-:Y:S01]  /*104b0*/  F2FP.PACK_AB R75, R121, R122 ;  /* 0x0000007a794b723e */ /* 0x000fe200000000ff */
[----:B------:R-:W1:Y:S04]  /*104c0*/  MUFU.EX2 R111, R111 ;  /* 0x0000006f006f7308 */ /* 0x000e680000000800 */
[----:B-----5:R-:W-:Y:S02]  /*104d0*/  FADD.FTZ R3, R198, R3 ;  /* 0x00000003c6037221 */ /* 0x020fe40000010000 */
[C---:B------:R-:W-:Y:S04]  /*104e0*/  HMMA.16816.F32 R8, R72.reuse, R76, R8 ;  /* 0x0000004c4808723c */ /* 0x040fe80000001808 */
[----:B------:R-:W-:Y:S01]  /*104f0*/  MUFU.EX2 R99, R150 ;  /* 0x0000009600637308 */ /* 0x000fe20000000800 */
[----:B------:R-:W-:Y:S03]  /*10500*/  FADD.FTZ R3, R128, R3 ;  /* 0x0000000380037221 */ /* 0x000fe60000010000 */
[-C--:B------:R-:W-:Y:S04]  /*10510*/  HMMA.16816.F32 R12, R72, R78.reuse, R12 ;  /* 0x0000004e480c723c */ /* 0x080fe8000000180c */
[----:B------:R-:W-:Y:S02]  /*10520*/  FADD.FTZ R3, R129, R3 ;  /* 0x0000000381037221 */ /* 0x000fe40000010000 */
[----:B------:R-:W-:Y:S02]  /*10530*/  MUFU.EX2 R98, R155 ;  /* 0x0000009b00627308 */ /* 0x000fe40000000800 */
[C---:B------:R-:W-:Y:S01]  /*10540*/  HMMA.16816.F32 R16, R68.reuse, R78, R16 ;  /* 0x0000004e4410723c */ /* 0x040fe20000001810 */
[----:B------:R-:W4:Y:S03]  /*10550*/  LDSM.16.MT88.4 R76, [R225+0x1800] ;  /* 0x00180000e14c783b */ /* 0x000f260000004200 */
[----:B------:R-:W-:Y:S04]  /*10560*/  FADD.FTZ R3, R223, R3 ;  /* 0x00000003df037221 */ /* 0x000fe80000010000 */
[-C--:B--2---:R-:W-:Y:S01]  /*10570*/  HMMA.16816.F32 R20, R68, R84.reuse, R20 ;  /* 0x000000544414723c */ /* 0x084fe20000001814 */
[----:B------:R-:W2:Y:S03]  /*10580*/  MUFU.EX2 R94, R139 ;  /* 0x0000008b005e7308 */ /* 0x000ea60000000800 */
[----:B------:R-:W-:Y:S04]  /*10590*/  FADD.FTZ R3, R251, R3 ;  /* 0x00000003fb037221 */ /* 0x000fe80000010000 */
[C---:B------:R-:W-:Y:S03]  /*105a0*/  HMMA.16816.F32 R24, R72.reuse, R84, R24 ;  /* 0x000000544818723c */ /* 0x040fe60000001818 */
[----:B------:R-:W-:Y:S01]  /*105b0*/  MUFU.EX2 R106, R143 ;  /* 0x0000008f006a7308 */ /* 0x000fe20000000800 */
[----:B------:R-:W-:Y:S04]  /*105c0*/  FADD.FTZ R3, R252, R3 ;  /* 0x00000003fc037221 */ /* 0x000fe80000010000 */
[-C--:B------:R-:W-:Y:S04]  /*105d0*/  HMMA.16816.F32 R28, R72, R86.reuse, R28 ;  /* 0x00000056481c723c */ /* 0x080fe8000000181c */
[----:B-1----:R-:W-:Y:S01]  /*105e0*/  FADD.FTZ R3, R111, R3 ;  /* 0x000000036f037221 */ /* 0x002fe20000010000 */
[----:B------:R-:W1:Y:S03]  /*105f0*/  MUFU.EX2 R105, R142 ;  /* 0x0000008e00697308 */ /* 0x000e660000000800 */
[C---:B------:R-:W-:Y:S01]  /*10600*/  HMMA.16816.F32 R32, R68.reuse, R86, R32 ;  /* 0x000000564420723c */ /* 0x040fe20000001820 */
[----:B------:R-:W5:Y:S03]  /*10610*/  LDSM.16.MT88.4 R84, [R229+0x1800] ;  /* 0x00180000e554783b */ /* 0x000f660000004200 */
[----:B--2---:R-:W-:Y:S03]  /*10620*/  FADD.FTZ R0, R94, R0 ;  /* 0x000000005e007221 */ /* 0x004fe60000010000 */
[----:B------:R-:W-:Y:S01]  /*10630*/  MUFU.EX2 R104, R147 ;  /* 0x0000009300687308 */ /* 0x000fe20000000800 */
[-C--:B------:R-:W-:Y:S04]  /*10640*/  HMMA.16816.F32 R36, R68, R88.reuse, R36 ;  /* 0x000000584424723c */ /* 0x080fe80000001824 */
[C---:B------:R-:W-:Y:S01]  /*10650*/  FADD.FTZ R0, R186.reuse, R0 ;  /* 0x00000000ba007221 */ /* 0x040fe20000010000 */
[----:B------:R-:W-:Y:S03]  /*10660*/  F2FP.PACK_AB R186, R186, R94 ;  /* 0x0000005ebaba723e */ /* 0x000fe600000000ff */
[C---:B------:R-:W-:Y:S01]  /*10670*/  HMMA.16816.F32 R40, R72.reuse, R88, R40 ;  /* 0x000000584828723c */ /* 0x040fe20000001828 */
[----:B------:R-:W2:Y:S03]  /*10680*/  MUFU.EX2 R100, R154 ;  /* 0x0000009a00647308 */ /* 0x000ea60000000800 */
[----:B-1----:R-:W-:Y:S04]  /*10690*/  F2FP.PACK_AB R185, R105, R106 ;  /* 0x0000006a69b9723e */ /* 0x002fe800000000ff */
[-C--:B------:R-:W-:Y:S03]  /*106a0*/  HMMA.16816.F32 R44, R72, R90.reuse, R44 ;  /* 0x0000005a482c723c */ /* 0x080fe6000000182c */
[----:B------:R-:W-:Y:S05]  /*106b0*/  MUFU.EX2 R95, R145 ;  /* 0x00000091005f7308 */ /* 0x000fea0000000800 */
[C---:B------:R-:W-:Y:S01]  /*106c0*/  HMMA.16816.F32 R48, R68.reuse, R90, R48 ;  /* 0x0000005a4430723c */ /* 0x040fe20000001830 */
[----:B------:R-:W1:Y:S04]  /*106d0*/  LDSM.16.MT88.4 R88, [R226+0x1800] ;  /* 0x00180000e258783b */ /* 0x000e680000004200 */
[----:B------:R-:W-:Y:S03]  /*106e0*/  MUFU.EX2 R96, R140 ;  /* 0x0000008c00607308 */ /* 0x000fe60000000800 */
[-C--:B---3--:R-:W-:Y:S04]  /*106f0*/  HMMA.16816.F32 R52, R68, R80.reuse, R52 ;  /* 0x000000504434723c */ /* 0x088fe80000001834 */
[----:B--2---:R-:W-:Y:S03]  /*10700*/  F2FP.PACK_AB R187, R100, R104 ;  /* 0x0000006864bb723e */ /* 0x004fe600000000ff */
[----:B------:R-:W2:Y:S01]  /*10710*/  MUFU.EX2 R97, R141 ;  /* 0x0000008d00617308 */ /* 0x000ea20000000800 */
        /* <DEDUP_REMOVED lines=10> */
[-C--:B----4-:R-:W-:Y:S05]  /*107c0*/  HMMA.16816.F32 R4, R72, R76.reuse, R4 ;  /* 0x0000004c4804723c */ /* 0x090fea0000001804 */
[----:B------:R-:W-:Y:S02]  /*107d0*/  F2FP.PACK_AB R69, R222, R220 ;  /* 0x000000dcde45723e */ /* 0x000fe400000000ff */
[----:B------:R-:W-:Y:S02]  /*107e0*/  F2FP.PACK_AB R71, R248, R123 ;  /* 0x0000007bf847723e */ /* 0x000fe400000000ff */
[----:B--2---:R-:W-:Y:S05]  /*107f0*/  F2FP.PACK_AB R124, R96, R97 ;  /* 0x00000061607c723e */ /* 0x004fea00000000ff */
[C---:B------:R-:W-:Y:S08]  /*10800*/  HMMA.16816.F32 R8, R68.reuse, R76, R8 ;  /* 0x0000004c4408723c */ /* 0x040ff00000001808 */
[-C--:B------:R-:W-:Y:S08]  /*10810*/  HMMA.16816.F32 R12, R68, R78.reuse, R12 ;  /* 0x0000004e440c723c */ /* 0x080ff0000000180c */
[C---:B------:R-:W-:Y:S01]  /*10820*/  HMMA.16816.F32 R16, R72.reuse, R78, R16 ;  /* 0x0000004e4810723c */ /* 0x040fe20000001810 */
[----:B------:R-:W2:Y:S07]  /*10830*/  LDSM.16.MT88.4 R76, [R225+0x2000] ;  /* 0x00200000e14c783b */ /* 0x000eae0000004200 */
[-C--:B-----5:R-:W-:Y:S08]  /*10840*/  HMMA.16816.F32 R20, R72, R84.reuse, R20 ;  /* 0x000000544814723c */ /* 0x0a0ff00000001814 */
[C---:B------:R-:W-:Y:S08]  /*10850*/  HMMA.16816.F32 R24, R68.reuse, R84, R24 ;  /* 0x000000544418723c */ /* 0x040ff00000001818 */
[-C--:B------:R-:W-:Y:S08]  /*10860*/  HMMA.16816.F32 R28, R68, R86.reuse, R28 ;  /* 0x00000056441c723c */ /* 0x080ff0000000181c */
[C---:B------:R-:W-:Y:S01]  /*10870*/  HMMA.16816.F32 R32, R72.reuse, R86, R32 ;  /* 0x000000564820723c */ /* 0x040fe20000001820 */
[----:B------:R-:W4:Y:S07]  /*10880*/  LDSM.16.MT88.4 R84, [R229+0x2000] ;  /* 0x00200000e554783b */ /* 0x000f2e0000004200 */
[-C--:B-1----:R-:W-:Y:S08]  /*10890*/  HMMA.16816.F32 R36, R72, R88.reuse, R36 ;  /* 0x000000584824723c */ /* 0x082ff00000001824 */
[C---:B------:R-:W-:Y:S08]  /*108a0*/  HMMA.16816.F32 R40, R68.reuse, R88, R40 ;  /* 0x000000584428723c */ /* 0x040ff00000001828 */
[-C--:B------:R-:W-:Y:S08]  /*108b0*/  HMMA.16816.F32 R44, R68, R90.reuse, R44 ;  /* 0x0000005a442c723c */ /* 0x080ff0000000182c */
[C---:B------:R-:W-:Y:S01]  /*108c0*/  HMMA.16816.F32 R48, R72.reuse, R90, R48 ;  /* 0x0000005a4830723c */ /* 0x040fe20000001830 */
[----:B------:R-:W1:Y:S07]  /*108d0*/  LDSM.16.MT88.4 R88, [R226+0x2000] ;  /* 0x00200000e258783b */ /* 0x000e6e0000004200 */
        /* <DEDUP_REMOVED lines=11> */
[-C--:B--2---:R-:W-:Y:S05]  /*10990*/  HMMA.16816.F32 R4, R68, R76.reuse, R4 ;  /* 0x0000004c4404723c */ /* 0x084fea0000001804 */
[----:B------:R-:W-:Y:S02]  /*109a0*/  F2FP.PACK_AB R73, R109, R110 ;  /* 0x0000006e6d49723e */ /* 0x000fe400000000ff */
[----:B------:R-:W-:Y:S07]  /*109b0*/  F2FP.PACK_AB R75, R107, R108 ;  /* 0x0000006c6b4b723e */ /* 0x000fee00000000ff */
        /* <DEDUP_REMOVED lines=28> */
[C---:B------:R-:W-:Y:S01]  /*10b80*/  HMMA.16816.F32 R8, R68.reuse, R76, R8 ;  /* 0x0000004c4408723c */ /* 0x040fe20000001808 */
[----:B------:R-:W-:Y:S07]  /*10b90*/  MUFU.EX2 R76, R152 ;  /* 0x00000098004c7308 */ /* 0x000fee0000000800 */
[-C--:B------:R-:W-:Y:S03]  /*10ba0*/  HMMA.16816.F32 R12, R68, R78.reuse, R12 ;  /* 0x0000004e440c723c */ /* 0x080fe6000000180c */
[----:B------:R-:W2:Y:S05]  /*10bb0*/  MUFU.EX2 R77, R153 ;  /* 0x00000099004d7308 */ /* 0x000eaa0000000800 */
[C---:B------:R-:W-:Y:S05]  /*10bc0*/  HMMA.16816.F32 R16, R72.reuse, R78, R16 ;  /* 0x0000004e4810723c */ /* 0x040fea0000001810 */
[----:B------:R-:W-:Y:S03]  /*10bd0*/  MUFU.EX2 R79, R149 ;  /* 0x00000095004f7308 */ /* 0x000fe60000000800 */
[-C--:B----4-:R-:W-:Y:S07]  /*10be0*/  HMMA.16816.F32 R20, R72, R84.reuse, R20 ;  /* 0x000000544814723c */ /* 0x090fee0000001814 */
[----:B------:R-:W4:Y:S01]  /*10bf0*/  MUFU.EX2 R78, R148 ;  /* 0x00000094004e7308 */ /* 0x000f220000000800 */
[C---:B------:R-:W-:Y:S04]  /*10c00*/  HMMA.16816.F32 R24, R68.reuse, R84, R24 ;  /* 0x000000544418723c */ /* 0x040fe80000001818 */
[----:B--2---:R-:W-:Y:S04]  /*10c10*/  F2FP.PACK_AB R127, R76, R77 ;  /* 0x0000004d4c7f723e */ /* 0x004fe800000000ff */
[-C--:B------:R-:W-:Y:S01]  /*10c20*/  HMMA.16816.F32 R28, R68, R86.reuse, R28 ;  /* 0x00000056441c723c */ /* 0x080fe2000000181c */
[----:B------:R-:W2:Y:S07]  /*10c30*/  MUFU.EX2 R84, R144 ;  /* 0x0000009000547308 */ /* 0x000eae0000000800 */
[C---:B------:R-:W-:Y:S04]  /*10c40*/  HMMA.16816.F32 R32, R72.reuse, R86, R32 ;  /* 0x000000564820723c */ /* 0x040fe80000001820 */
[----:B----4-:R-:W-:Y:S04]  /*10c50*/  F2FP.PACK_AB R125, R78, R79 ;  /* 0x0000004f4e7d723e */ /* 0x010fe800000000ff */
[-C--:B-1----:R-:W-:Y:S08]  /*10c60*/  HMMA.16816.F32 R36, R72, R88.reuse, R36 ;  /* 0x000000584824723c */ /* 0x082ff00000001824 */
[C---:B------:R-:W-:Y:S04]  /*10c70*/  HMMA.16816.F32 R40, R68.reuse, R88, R40 ;  /* 0x000000584428723c */ /* 0x040fe80000001828 */
[----:B--2---:R-:W-:Y:S04]  /*10c80*/  F2FP.PACK_AB R126, R84, R95 ;  /* 0x0000005f547e723e */ /* 0x004fe800000000ff */
        /* <DEDUP_REMOVED lines=21> */
[----:B------:R-:W-:Y:S01]  /*10de0*/  MOV R122, R117 ;  /* 0x00000075007a7202 */ /* 0x000fe20000000f00 */
[----:B------:R-:W-:Y:S01]  /*10df0*/  FADD.FTZ R2, R121, R2 ;  /* 0x0000000279027221 */ /* 0x000fe20000010000 */
[----:B------:R-:W-:Y:S01]  /*10e00*/  MOV R121, R118 ;  /* 0x0000007600797202 */ /* 0x000fe20000000f00 */
[C---:B------:R-:W-:Y:S04]  /*10e10*/  HMMA.16816.F32 R144, R124.reuse, R168, R24 ;  /* 0x000000a87c90723c */ /* 0x040fe80000001818 */
[----:B------:R-:W-:Y:S02]  /*10e20*/  FADD.FTZ R0, R136, R0 ;  /* 0x0000000088007221 */ /* 0x000fe40000010000 */
[----:B------:R-:W-:Y:S02]  /*10e30*/  FADD.FTZ R2, R220, R2 ;  /* 0x00000002dc027221 */ /* 0x000fe40000010000 */
        /* <DEDUP_REMOVED lines=39> */
[----:B------:R-:W-:Y:S01]  /*110b0*/  FADD.FTZ R2, R77, R0 ;  /* 0x000000004d027221 */ /* 0x000fe20000010000 */
[C---:B------:R-:W-:Y:S01]  /*110c0*/  IADD3 R0, R245.reuse, -0x1, RZ ;  /* 0xfffffffff5007810 */ /* 0x040fe20007ffe0ff */
[----:B------:R-:W-:Y:S02]  /*110d0*/  FADD.FTZ R3, R84, R3 ;  /* 0x0000000354037221 */ /* 0x000fe40000010000 */
[----:B------:R-:W-:Y:S02]  /*110e0*/  FADD.FTZ R2, R76, R2 ;  /* 0x000000024c027221 */ /* 0x000fe40000010000 */
[----:B------:R-:W-:Y:S01]  /*110f0*/  FADD.FTZ R4, R104, R4 ;  /* 0x0000000468047221 */ /* 0x000fe20000010000 */
[----:B------:R1:W-:Y:S03]  /*11100*/  STL [R1+0xc], R3 ;  /* 0x00000c0301007387 */ /* 0x0003e60000100800 */
[----:B------:R-:W-:Y:S01]  /*11110*/  FADD.FTZ R248, R100, R4 ;  /* 0x0000000464f87221 */ /* 0x000fe20000010000 */
[----:B------:R1:W-:Y:S01]  /*11120*/  STL [R1+0x10], R2 ;  /* 0x0000100201007387 */ /* 0x0003e20000100800 */
[----:B--2---:R-:W-:Y:S02]  /*11130*/  ISETP.GT.AND P0, PT, R245, R69, PT ;  /* 0x00000045f500720c */ /* 0x004fe40003f04270 */
[----:B------:R-:W-:Y:S11]  /*11140*/  MOV R245, R0 ;  /* 0x0000000000f57202 */ /* 0x000ff60000000f00 */
[----:B-1----:R-:W-:-:S05]  /*11150*/  @P0 BRA `(.L_x_3267) ;  /* 0xffffbc7000000947 */ /* 0x002fca000383ffff */
.L_x_3260:
[----:B------:R-:W-:Y:S05]  /*11160*/  BRA.DIV ~URZ, `(.L_x_3268) ;  /* 0x00006fd27f007947 */ /* 0x000fea000b800000 */
[----:B------:R-:W2:Y:S04]  /*11170*/  LDL R0, [R1] ;  /* 0x0000000001007983 */ /* 0x000ea80000100800 */
[----:B--2---:R1:W2:Y:S02]  /*11180*/  SHFL.BFLY PT, R4, R0, 0x2, 0x1f ;  /* 0x0c401f0000047f89 */ /* 0x0042a400000e0000 */
.L_x_3312:
[----:B-1----:R-:W3:Y:S02]  /*11190*/  LDL.LU R0, [R1] ;  /* 0x0000000001007983 */ /* 0x002ee40000300800 */
[----:B--23--:R-:W-:Y:S01]  /*111a0*/  FADD.FTZ R4, R4, R0 ;  /* 0x0000000004047221 */ /* 0x00cfe20000010000 */
[----:B------:R-:W-:Y:S05]  /*111b0*/  BRA.DIV ~URZ, `(.L_x_3269) ;  /* 0x00006fe27f007947 */ /* 0x000fea000b800000 */
[----:B------:R-:W2:Y:S04]  /*111c0*/  LDL.LU R0, [R1+0xc] ;  /* 0x00000c0001007983 */ /* 0x000ea80000300800 */
[----:B------:R-:W3:Y:S04]  /*111d0*/  LDL.LU R9, [R1+0x10] ;  /* 0x0000100001097983 */ /* 0x000ee80000300800 */
[----:B------:R-:W1:Y:S02]  /*111e0*/  SHFL.BFLY PT, R5, R248, 0x2, 0x1f ;  /* 0x0c401f00f8057f89 */ /* 0x000e6400000e0000 */
[----:B-1----:R-:W-:-:S05]  /*111f0*/  FADD.FTZ R5, R5, R248 ;  /* 0x000000f805057221 */ /* 0x002fca0000010000 */
[----:B------:R-:W1:Y:S02]  /*11200*/  SHFL.BFLY PT, R2, R5, 0x1, 0x1f ;  /* 0x0c201f0005027f89 */ /* 0x000e6400000e0000 */
[----:B-1----:R-:W-:Y:S02]  /*11210*/  FADD.FTZ R5, R5, R2 ;  /* 0x0000000205057221 */ /* 0x002fe40000010000 */
[----:B--2---:R-:W1:Y:S04]  /*11220*/  SHFL.BFLY PT, R6, R0, 0x2, 0x1f ;  /* 0x0c401f0000067f89 */ /* 0x004e6800000e0000 */
[----:B---3--:R-:W2:Y:S01]  /*11230*/  SHFL.BFLY PT, R7, R9, 0x2, 0x1f ;  /* 0x0c401f0009077f89 */ /* 0x008ea200000e0000 */
[----:B-1----:R-:W-:-:S03]  /*11240*/  FADD.FTZ R6, R6, R0 ;  /* 0x0000000006067221 */ /* 0x002fc60000010000 */
[----:B------:R-:W1:Y:S01]  /*11250*/  SHFL.BFLY PT, R0, R4, 0x1, 0x1f ;  /* 0x0c201f0004007f89 */ /* 0x000e6200000e0000 */
[----:B--2---:R-:W-:-:S03]  /*11260*/  FADD.FTZ R7, R7, R9 ;  /* 0x0000000907077221 */ /* 0x004fc60000010000 */
[----:B------:R-:W2:Y:S04]  /*11270*/  SHFL.BFLY PT, R3, R6, 0x1, 0x1f ;  /* 0x0c201f0006037f89 */ /* 0x000ea800000e0000 */
[----:B------:R3:W4:Y:S01]  /*11280*/  SHFL.BFLY PT, R8, R7, 0x1, 0x1f ;  /* 0x0c201f0007087f89 */ /* 0x00072200000e0000 */
[----:B-1----:R-:W-:Y:S02]  /*11290*/  FADD.FTZ R4, R4, R0 ;  /* 0x0000000004047221 */ /* 0x002fe40000010000 */
[----:B--2---:R-:W-:-:S03]  /*112a0*/  FADD.FTZ R6, R6, R3 ;  /* 0x0000000306067221 */ /* 0x004fc60000010000 */
.L_x_3313:
[----:B------:R-:W-:Y:S01]  /*112b0*/  FSETP.NE.FTZ.AND P3, PT, R4, RZ, PT ;  /* 0x000000ff0400720b */ /* 0x000fe20003f75000 */
[----:B------:R-:W-:Y:S01]  /*112c0*/  CS2R R2, SRZ ;  /* 0x0000000000027805 */ /* 0x000fe2000001ff00 */
[----:B------:R-:W-:Y:S02]  /*112d0*/  FSETP.NE.FTZ.AND P1, PT, R6, RZ, PT ;  /* 0x000000ff0600720b */ /* 0x000fe40003f35000 */
[----:B------:R-:W-:-:S02]  /*112e0*/  FSETP.NE.FTZ.AND P2, PT, R5, RZ, PT ;  /* 0x000000ff0500720b */ /* 0x000fc40003f55000 */
[----:B------:R-:W-:Y:S02]  /*112f0*/  MOV R0, RZ ;  /* 0x000000ff00007202 */ /* 0x000fe40000000f00 */
[----:B------:R-:W-:Y:S02]  /*11300*/  MOV R23, 0xff800000 ;  /* 0xff80000000177802 */ /* 0x000fe40000000f00 */
[----:B------:R-:W-:Y:S02]  /*11310*/  MOV R21, 0xff800000 ;  /* 0xff80000000157802 */ /* 0x000fe40000000f00 */
[----:B------:R-:W-:Y:S01]  /*11320*/  MOV R22, 0xff800000 ;  /* 0xff80000000167802 */ /* 0x000fe20000000f00 */
[----:B------:R-:W1:Y:S01]  /*11330*/  @P3 MUFU.RCP R0, R4 ;  /* 0x0000000400003308 */ /* 0x000e620000001000 */
[----:B------:R-:W-:-:S07]  /*11340*/  MOV R20, 0xff800000 ;  /* 0xff80000000147802 */ /* 0x000fce0000000f00 */
[----:B------:R2:W-:Y:S08]  /*11350*/  @P3 MUFU.LG2 R9, R4 ;  /* 0x0000000400093308 */ /* 0x0005f00000000c00 */
[----:B------:R-:W5:Y:S01]  /*11360*/  @P1 MUFU.RCP R2, R6 ;  /* 0x0000000600021308 */ /* 0x000f620000001000 */
[C---:B-1----:R-:W-:Y:S02]  /*11370*/  FMUL.FTZ R156, R0.reuse, R156 ;  /* 0x0000009c009c7220 */ /* 0x042fe40000410000 */
[----:B------:R-:W-:-:S02]  /*11380*/  FMUL.FTZ R157, R0, R157 ;  /* 0x0000009d009d7220 */ /* 0x000fc40000410000 */
[C---:B------:R-:W-:Y:S02]  /*11390*/  FMUL.FTZ R160, R0.reuse, R160 ;  /* 0x000000a000a07220 */ /* 0x040fe40000410000 */
[----:B------:R-:W-:Y:S01]  /*113a0*/  FMUL.FTZ R161, R0, R161 ;  /* 0x000000a100a17220 */ /* 0x000fe20000410000 */
[----:B------:R-:W1:Y:S01]  /*113b0*/  @P2 MUFU.RCP R3, R5 ;  /* 0x0000000500032308 */ /* 0x000e620000001000 */
[----:B--2-4-:R-:W-:Y:S01]  /*113c0*/  FADD.FTZ R4, R8, R7 ;  /* 0x0000000708047221 */ /* 0x014fe20000010000 */
[----:B---3--:R-:W-:Y:S01]  /*113d0*/  @P3 MOV R7, 0x3f317218 ;  /* 0x3f31721800073802 */ /* 0x008fe20000000f00 */
[C---:B------:R-:W-:Y:S02]  /*113e0*/  FMUL.FTZ R164, R0.reuse, R164 ;  /* 0x000000a400a47220 */ /* 0x040fe40000410000 */
[----:B------:R-:W-:Y:S01]  /*113f0*/  FMUL.FTZ R165, R0, R165 ;  /* 0x000000a500a57220 */ /* 0x000fe20000410000 */
[----:B------:R-:W-:Y:S01]  /*11400*/  FSETP.NE.FTZ.AND P0, PT, R4, RZ, PT ;  /* 0x000000ff0400720b */ /* 0x000fe20003f15000 */
[C---:B------:R-:W-:Y:S01]  /*11410*/  FMUL.FTZ R168, R0.reuse, R168 ;  /* 0x000000a800a87220 */ /* 0x040fe20000410000 */
[----:B------:R-:W2:Y:S01]  /*11420*/  @P1 MUFU.LG2 R6, R6 ;  /* 0x0000000600061308 */ /* 0x000ea20000000c00 */
[----:B------:R-:W-:-:S02]  /*11430*/  FMUL.FTZ R169, R0, R169 ;  /* 0x000000a900a97220 */ /* 0x000fc40000410000 */
[C---:B------:R-:W-:Y:S02]  /*11440*/  FMUL.FTZ R172, R0.reuse, R172 ;  /* 0x000000ac00ac7220 */ /* 0x040fe40000410000 */
[C---:B------:R-:W-:Y:S02]  /*11450*/  FMUL.FTZ R173, R0.reuse, R173 ;  /* 0x000000ad00ad7220 */ /* 0x040fe40000410000 */
[C---:B------:R-:W-:Y:S01]  /*11460*/  FMUL.FTZ R176, R0.reuse, R176 ;  /* 0x000000b000b07220 */ /* 0x040fe20000410000 */
[----:B------:R3:W4:Y:S01]  /*11470*/  @P2 MUFU.LG2 R8, R5 ;  /* 0x0000000500082308 */ /* 0x0007220000000c00 */
[C---:B------:R-:W-:Y:S02]  /*11480*/  FMUL.FTZ R177, R0.reuse, R177 ;  /* 0x000000b100b17220 */ /* 0x040fe40000410000 */
[C---:B------:R-:W-:Y:S02]  /*11490*/  FMUL.FTZ R180, R0.reuse, R180 ;  /* 0x000000b400b47220 */ /* 0x040fe40000410000 */
[----:B------:R-:W-:-:S02]  /*114a0*/  FMUL.FTZ R181, R0, R181 ;  /* 0x000000b500b57220 */ /* 0x000fc40000410000 */
[C---:B------:R-:W-:Y:S02]  /*114b0*/  FMUL.FTZ R184, R0.reuse, R184 ;  /* 0x000000b800b87220 */ /* 0x040fe40000410000 */
[----:B------:R-:W-:Y:S01]  /*114c0*/  FMUL.FTZ R185, R0, R185 ;  /* 0x000000b900b97220 */ /* 0x000fe20000410000 */
[----:B------:R-:W-:Y:S01]  /*114d0*/  MOV R0, RZ ;  /* 0x000000ff00007202 */ /* 0x000fe20000000f00 */
[C---:B-----5:R-:W-:Y:S02]  /*114e0*/  FMUL.FTZ R152, R2.reuse, R152 ;  /* 0x0000009802987220 */ /* 0x060fe40000410000 */
[C---:B------:R-:W-:Y:S02]  /*114f0*/  FMUL.FTZ R153, R2.reuse, R153 ;  /* 0x0000009902997220 */ /* 0x040fe40000410000 */
[C---:B------:R-:W-:Y:S01]  /*11500*/  FMUL.FTZ R148, R2.reuse, R148 ;  /* 0x0000009402947220 */ /* 0x040fe20000410000 */
[----:B------:R-:W-:Y:S01]  /*11510*/  @P0 MUFU.RCP R0, R4 ;  /* 0x0000000400000308 */ /* 0x000fe20000001000 */
[C---:B------:R-:W-:Y:S01]  /*11520*/  FMUL.FTZ R149, R2.reuse, R149 ;  /* 0x0000009502957220 */ /* 0x040fe20000410000 */
[----:B---3--:R-:W-:Y:S01]  /*11530*/  @P2 MOV R5, 0x3f317218 ;  /* 0x3f31721800052802 */ /* 0x008fe20000000f00 */
        /* <DEDUP_REMOVED lines=12> */
[C---:B-1----:R-:W-:Y:S01]  /*11600*/  FMUL.FTZ R158, R3.reuse, R158 ;  /* 0x0000009e039e7220 */ /* 0x042fe20000410000 */
[----:B------:R1:W3:Y:S01]  /*11610*/  @P0 MUFU.LG2 R2, R4 ;  /* 0x0000000400020308 */ /* 0x0002e20000000c00 */
        /* <DEDUP_REMOVED lines=8> */
[----:B-1----:R-:W-:Y:S01]  /*116a0*/  MOV R4, 0x1 ;  /* 0x0000000100047802 */ /* 0x002fe20000000f00 */
        /* <DEDUP_REMOVED lines=8> */
[----:B--2---:R-:W-:Y:S02]  /*11730*/  @P1 FMUL.FTZ R6, R6, 0.69314718246459960938 ;  /* 0x3f31721806061820 */ /* 0x004fe40000410000 */
[----:B------:R-:W-:Y:S02]  /*11740*/  @P3 FMUL.FTZ R9, R9, 0.69314718246459960938 ;  /* 0x3f31721809093820 */ /* 0x000fe40000410000 */
[----:B------:R-:W-:Y:S02]  /*11750*/  @P1 FMUL.FTZ R3, R3, c[0x0][0x2d0] ;  /* 0x0000b40003031a20 */ /* 0x000fe40000410000 */
[----:B------:R-:W-:-:S02]  /*11760*/  @P3 FMUL.FTZ R7, R7, c[0x0][0x2d0] ;  /* 0x0000b40007073a20 */ /* 0x000fc40000410000 */
[----:B------:R-:W-:Y:S01]  /*11770*/  @P1 FFMA.FTZ R23, R3, R117, R6 ;  /* 0x0000007503171223 */ /* 0x000fe20000010006 */
[----:B------:R-:W-:Y:S01]  /*11780*/  @P0 MOV R3, 0x3f317218 ;  /* 0x3f31721800030802 */ /* 0x000fe20000000f00 */
[----:B----4-:R-:W-:Y:S02]  /*11790*/  @P2 FMUL.FTZ R8, R8, 0.69314718246459960938 ;  /* 0x3f31721808082820 */ /* 0x010fe40000410000 */
[----:B------:R-:W-:Y:S02]  /*117a0*/  @P2 FMUL.FTZ R5, R5, c[0x0][0x2d0] ;  /* 0x0000b40005052a20 */ /* 0x000fe40000410000 */
[----:B---3--:R-:W-:Y:S02]  /*117b0*/  @P0 FMUL.FTZ R2, R2, 0.69314718246459960938 ;  /* 0x3f31721802020820 */ /* 0x008fe40000410000 */
[----:B------:R-:W-:Y:S02]  /*117c0*/  @P0 FMUL.FTZ R3, R3, c[0x0][0x2d0] ;  /* 0x0000b40003030a20 */ /* 0x000fe40000410000 */
        /* <DEDUP_REMOVED lines=16> */
[----:B------:R-:W-:Y:S01]  /*118d0*/  PRMT R0, R4, 0x7610, R0 ;  /* 0x0000761004007816 */ /* 0x000fe20000000000 */
[----:B------:R-:W-:Y:S02]  /*118e0*/  @P3 FFMA.FTZ R21, R7, R119, R9 ;  /* 0x0000007707153223 */ /* 0x000fe40000010009 */
[----:B------:R-:W-:Y:S02]  /*118f0*/  @P2 FFMA.FTZ R22, R5, R118, R8 ;  /* 0x0000007605162223 */ /* 0x000fe40000010008 */
[----:B------:R-:W-:-:S02]  /*11900*/  @P0 FFMA.FTZ R20, R3, R68, R2 ;  /* 0x0000004403140223 */ /* 0x000fc40000010002 */
.L_x_3213:
[----:B-1----:R1:W5:Y:S01]  /*11910*/  LDL R7, [R1+0x74] ;  /* 0x0000740001077983 */ /* 0x0023620000100800 */
[----:B------:R-:W-:Y:S03]  /*11920*/  BSSY B0, `(.L_x_3270) ;  /* 0x0000012000007945 */ /* 0x000fe60003800000 */
[----:B------:R-:W2:Y:S02]  /*11930*/  S2R R6, SR_TID.X ;  /* 0x0000000000067919 */ /* 0x000ea40000002100 */
        /* <DEDUP_REMOVED lines=16> */
.L_x_3271:
[----:B-1----:R-:W-:Y:S05]  /*11a40*/  BSYNC B0 ;  /* 0x0000000000007941 */ /* 0x002fea0003800000 */
.L_x_3270:
        /* <DEDUP_REMOVED lines=8> */
[----:B------:R-:W-:Y:S01]  /*11ad0*/  SHF.R.S32.HI R2, RZ, 0x1f, R6 ;  /* 0x0000001fff027819 */ /* 0x000fe20000011406 */
[----:B------:R-:W-:Y:S02]  /*11ae0*/  IMAD.MOV.U32 R249, RZ, RZ, RZ ;  /* 0x000000fffff97224 */ /* 0x000fe400078e00ff */
[----:B------:R-:W-:Y:S01]  /*11af0*/  IMAD.MOV.U32 R3, RZ, RZ, 0x1f ;  /* 0x0000001fff037424 */ /* 0x000fe200078e00ff */
[----:B------:R-:W-:-:S04]  /*11b00*/  LEA.HI R2, R2, R6, RZ, 0x7 ;  /* 0x0000000602027211 */ /* 0x000fc800078f38ff */
[----:B------:R-:W-:-:S05]  /*11b10*/  SHF.R.S32.HI R2, RZ, 0x7, R2 ;  /* 0x00000007ff027819 */ /* 0x000fca0000011402 */
[----:B------:R-:W-:Y:S01]  /*11b20*/  IMAD.MOV.U32 R247, RZ, RZ, R2 ;  /* 0x000000fffff77224 */ /* 0x000fe200078e0002 */
[----:B------:R-:W-:Y:S02]  /*11b30*/  MOV R2, 0x11b50 ;  /* 0x00011b5000027802 */ /* 0x000fe40000000f00 */
[----:B------:R-:W-:Y:S05]  /*11b40*/  CALL.REL.NOINC `($__internal_43_$__cuda_sm70_shflsync_idx_p) ;  /* 0x0000698000007944 */ /* 0x000fea0003c00000 */
.L_x_3274:
[----:B------:R-:W2:Y:S04]  /*11b50*/  LDL.LU R4, [R1+0x4c] ;  /* 0x00004c0001047983 */ /* 0x000ea80000300800 */
[----:B------:R-:W3:Y:S04]  /*11b60*/  LDL R8, [R1+0x98] ;  /* 0x0000980001087983 */ /* 0x000ee80000100800 */
[----:B------:R-:W4:Y:S04]  /*11b70*/  LDL.LU R13, [R1+0x48] ;  /* 0x00004800010d7983 */ /* 0x000f280000300800 */
[----:B------:R-:W3:Y:S04]  /*11b80*/  LDL.LU R16, [R1+0x50] ;  /* 0x0000500001107983 */ /* 0x000ee80000300800 */
[----:B------:R-:W3:Y:S01]  /*11b90*/  LDL.LU R15, [R1+0x70] ;  /* 0x00007000010f7983 */ /* 0x000ee20000300800 */
[----:B------:R-:W-:-:S03]  /*11ba0*/  MOV R3, 0x1 ;  /* 0x0000000100037802 */ /* 0x000fc60000000f00 */
[----:B------:R-:W3:Y:S01]  /*11bb0*/  LDL R14, [R1+0x9c] ;  /* 0x00009c00010e7983 */ /* 0x000ee20000100800 */
[----:B------:R-:W-:-:S03]  /*11bc0*/  ISETP.NE.AND P0, PT, R3, c[0x0][0x4e8], PT ;  /* 0x00013a0003007a0c */ /* 0x000fc60003f05270 */
[----:B------:R1:W5:Y:S04]  /*11bd0*/  LDL R40, [R1+0x94] ;  /* 0x0000940001287983 */ /* 0x0003680000100800 */
        /* <DEDUP_REMOVED lines=14> */
[----:B------:R1:W5:Y:S01]  /*11cc0*/  LDL R25, [R1+0x58] ;  /* 0x0000580001197983 */ /* 0x0003620000100800 */
[----:B------:R-:W-:-:S02]  /*11cd0*/  ULDC UR5, c[0x0][0x4e8] ;  /* 0x00013a0000057ab9 */ /* 0x000fc40000000800 */
[----:B------:R-:W-:Y:S02]  /*11ce0*/  ULDC UR4, c[0x0][0x388] ;  /* 0x0000e20000047ab9 */ /* 0x000fe40000000800 */
[----:B------:R-:W-:Y:S01]  /*11cf0*/  UIMAD UR4, UR5, UR4, URZ ;  /* 0x00000004050472a4 */ /* 0x000fe2000f8e023f */
[----:B------:R-:W-:Y:S01]  /*11d00*/  BSSY B0, `(.L_x_3275) ;  /* 0x000007f000007945 */ /* 0x000fe20003800000 */
[----:B--2---:R-:W-:Y:S01]  /*11d10*/  SHF.R.S32.HI R0, RZ, 0x1f, R4 ;  /* 0x0000001fff007819 */ /* 0x004fe20000011404 */
[----:B------:R-:W-:-:S04]  /*11d20*/  IMAD.WIDE.U32 R6, R4, c[0x0][0x4d0], RZ ;  /* 0x0001340004067a25 */ /* 0x000fc800078e00ff */
[C---:B------:R-:W-:Y:S02]  /*11d30*/  IMAD R2, R0.reuse, c[0x0][0x4d0], RZ ;  /* 0x0001340000027a24 */ /* 0x040fe400078e02ff */
[----:B------:R-:W-:Y:S02]  /*11d40*/  IMAD R0, R0, c[0x0][0x438], RZ ;  /* 0x00010e0000007a24 */ /* 0x000fe400078e02ff */
[C---:B------:R-:W-:Y:S02]  /*11d50*/  IMAD R2, R4.reuse, c[0x0][0x4d4], R2 ;  /* 0x0001350004027a24 */ /* 0x040fe400078e0202 */
[C---:B------:R-:W-:Y:S02]  /*11d60*/  IMAD R0, R4.reuse, c[0x0][0x43c], R0 ;  /* 0x00010f0004007a24 */ /* 0x040fe400078e0200 */
[----:B------:R-:W-:Y:S01]  /*11d70*/  IMAD.WIDE.U32 R4, R4, c[0x0][0x438], RZ ;  /* 0x00010e0004047a25 */ /* 0x000fe200078e00ff */
[----:B------:R-:W-:Y:S02]  /*11d80*/  IADD3 R7, R7, R2, RZ ;  /* 0x0000000207077210 */ /* 0x000fe40007ffe0ff */
[----:B----4-:R-:W-:Y:S01]  /*11d90*/  SHF.R.S32.HI R2, RZ, 0x1f, R13 ;  /* 0x0000001fff027819 */ /* 0x010fe2000001140d */
[----:B------:R-:W-:Y:S01]  /*11da0*/  IMAD.IADD R5, R5, 0x1, R0 ;  /* 0x0000000105057824 */ /* 0x000fe200078e0200 */
[----:B---3--:R-:W-:Y:S01]  /*11db0*/  IADD3 R0, R8, R15, RZ ;  /* 0x0000000f08007210 */ /* 0x008fe20007ffe0ff */
[----:B------:R-:W-:-:S04]  /*11dc0*/  IMAD.WIDE.U32 R6, R13, c[0x0][0x4d8], R6 ;  /* 0x000136000d067a25 */ /* 0x000fc800078e0006 */
[----:B------:R-:W-:-:S04]  /*11dd0*/  @P0 IMAD.HI.U32 R10, R0, c[0x0][0x4ec], RZ ;  /* 0x00013b00000a0a27 */ /* 0x000fc800078e00ff */
[C---:B------:R-:W-:Y:S02]  /*11de0*/  IMAD R9, R2.reuse, c[0x0][0x4d8], RZ ;  /* 0x0001360002097a24 */ /* 0x040fe400078e02ff */
[----:B------:R-:W-:Y:S01]  /*11df0*/  IMAD R8, R2, c[0x0][0x440], RZ ;  /* 0x0001100002087a24 */ /* 0x000fe200078e02ff */
[----:B------:R-:W-:Y:S01]  /*11e00*/  MOV R2, R0 ;  /* 0x0000000000027202 */ /* 0x000fe20000000f00 */
[----:B------:R-:W-:Y:S01]  /*11e10*/  IMAD.MOV.U32 R3, RZ, RZ, R0 ;  /* 0x000000ffff037224 */ /* 0x000fe200078e0000 */
[----:B------:R-:W-:Y:S01]  /*11e20*/  @P0 SHF.R.U32.HI R3, RZ, c[0x0][0x4f0], R10 ;  /* 0x00013c00ff030a19 */ /* 0x000fe2000001160a */
[C---:B------:R-:W-:Y:S02]  /*11e30*/  IMAD R11, R13.reuse, c[0x0][0x4dc], R9 ;  /* 0x000137000d0b7a24 */ /* 0x040fe400078e0209 */
[----:B------:R-:W-:Y:S01]  /*11e40*/  IMAD R12, R13, c[0x0][0x444], R8 ;  /* 0x000111000d0c7a24 */ /* 0x000fe200078e0208 */
[----:B------:R-:W-:Y:S01]  /*11e50*/  SHF.R.S32.HI R8, RZ, 0x1f, R16 ;  /* 0x0000001fff087819 */ /* 0x000fe20000011410 */
[----:B------:R-:W-:-:S04]  /*11e60*/  @P0 IMAD.HI.U32 R9, R0, c[0x0][0x4ec], RZ ;  /* 0x00013b0000090a27 */ /* 0x000fc800078e00ff */
[----:B------:R-:W-:Y:S01]  /*11e70*/  IMAD.WIDE.U32 R4, R13, c[0x0][0x440], R4 ;  /* 0x000110000d047a25 */ /* 0x000fe200078e0004 */
[----:B------:R-:W-:-:S03]  /*11e80*/  @P0 SHF.R.U32.HI R2, RZ, c[0x0][0x4f0], R9 ;  /* 0x00013c00ff020a19 */ /* 0x000fc60000011609 */
[----:B------:R-:W-:Y:S02]  /*11e90*/  IMAD.MOV R10, RZ, RZ, -R3 ;  /* 0x000000ffff0a7224 */ /* 0x000fe400078e0a03 */
[C---:B------:R-:W-:Y:S01]  /*11ea0*/  IMAD R9, R8.reuse, c[0x0][0x4e0], RZ ;  /* 0x0001380008097a24 */ /* 0x040fe200078e02ff */
[----:B------:R-:W-:Y:S01]  /*11eb0*/  IADD3 R5, R5, R12, RZ ;  /* 0x0000000c05057210 */ /* 0x000fe20007ffe0ff */
[----:B------:R-:W-:Y:S02]  /*11ec0*/  IMAD.IADD R7, R7, 0x1, R11 ;  /* 0x0000000107077824 */ /* 0x000fe400078e020b */
[----:B------:R-:W-:Y:S02]  /*11ed0*/  IMAD R8, R8, c[0x0][0x448], RZ ;  /* 0x0001120008087a24 */ /* 0x000fe400078e02ff */
[----:B------:R-:W-:Y:S02]  /*11ee0*/  IMAD R10, R10, c[0x0][0x4e8], R0 ;  /* 0x00013a000a0a7a24 */ /* 0x000fe400078e0200 */
[C---:B------:R-:W-:Y:S01]  /*11ef0*/  IMAD R12, R16.reuse, c[0x0][0x44c], R8 ;  /* 0x00011300100c7a24 */ /* 0x040fe200078e0208 */
[----:B------:R-:W-:Y:S01]  /*11f00*/  SHF.R.S32.HI R8, RZ, 0x1f, R2 ;  /* 0x0000001fff087819 */ /* 0x000fe20000011402 */
[----:B------:R-:W-:-:S04]  /*11f10*/  IMAD.WIDE.U32 R6, R16, c[0x0][0x4e0], R6 ;  /* 0x0001380010067a25 */ /* 0x000fc800078e0006 */
[C---:B------:R-:W-:Y:S01]  /*11f20*/  IMAD R13, R16.reuse, c[0x0][0x4e4], R9 ;  /* 0x00013900100d7a24 */ /* 0x040fe200078e0209 */
[----:B------:R-:W-:Y:S01]  /*11f30*/  SHF.R.S32.HI R9, RZ, 0x1f, R10 ;  /* 0x0000001fff097819 */ /* 0x000fe2000001140a */
[----:B------:R-:W-:Y:S01]  /*11f40*/  IMAD.WIDE.U32 R4, R16, c[0x0][0x448], R4 ;  /* 0x0001120010047a25 */ /* 0x000fe200078e0004 */
[----:B------:R-:W-:Y:S02]  /*11f50*/  SHF.R.S32.HI R11, RZ, 0x1f, R3 ;  /* 0x0000001fff0b7819 */ /* 0x000fe40000011403 */
[----:B------:R-:W-:Y:S01]  /*11f60*/  IADD3 R6, P0, R3, R6, RZ ;  /* 0x0000000603067210 */ /* 0x000fe20007f1e0ff */
[----:B------:R-:W-:Y:S01]  /*11f70*/  IMAD R3, R8, c[0x0][0x430], RZ ;  /* 0x00010c0008037a24 */ /* 0x000fe200078e02ff */
[----:B------:R-:W-:Y:S01]  /*11f80*/  IADD3 R5, R5, R12, RZ ;  /* 0x0000000c05057210 */ /* 0x000fe20007ffe0ff */
[----:B------:R-:W-:Y:S01]  /*11f90*/  IMAD R8, R9, c[0x0][0x4c8], RZ ;  /* 0x0001320009087a24 */ /* 0x000fe200078e02ff */
[----:B------:R-:W-:Y:S01]  /*11fa0*/  IADD3.X R7, R11, R7, R13, P0, !PT ;  /* 0x000000070b077210 */ /* 0x000fe200007fe40d */
[----:B------:R-:W-:-:S02]  /*11fb0*/  IMAD R11, R2, c[0x0][0x434], R3 ;  /* 0x00010d00020b7a24 */ /* 0x000fc400078e0203 */
[----:B------:R-:W-:Y:S02]  /*11fc0*/  IMAD R12, R10, c[0x0][0x4cc], R8 ;  /* 0x000133000a0c7a24 */ /* 0x000fe400078e0208 */
[----:B------:R-:W-:-:S04]  /*11fd0*/  IMAD.WIDE.U32 R8, R2, c[0x0][0x430], R4 ;  /* 0x00010c0002087a25 */ /* 0x000fc800078e0004 */
[----:B------:R-:W-:Y:S01]  /*11fe0*/  IMAD.WIDE.U32 R4, R10, c[0x0][0x4c8], R6 ;  /* 0x000132000a047a25 */ /* 0x000fe200078e0006 */
[----:B------:R-:W-:-:S03]  /*11ff0*/  IADD3 R7, R9, R11, RZ ;  /* 0x0000000b09077210 */ /* 0x000fc60007ffe0ff */
[----:B------:R-:W-:Y:S02]  /*12000*/  IMAD.MOV R3, RZ, RZ, -R2 ;  /* 0x000000ffff037224 */ /* 0x000fe400078e0a02 */
[----:B------:R-:W-:Y:S02]  /*12010*/  IMAD.IADD R9, R5, 0x1, R12 ;  /* 0x0000000105097824 */ /* 0x000fe400078e020c */
[----:B------:R-:W-:Y:S02]  /*12020*/  IMAD R5, R3, c[0x0][0x4e8], R0 ;  /* 0x00013a0003057a24 */ /* 0x000fe400078e0200 */
[----:B------:R-:W-:Y:S02]  /*12030*/  IMAD.IADD R3, R14, 0x1, R15 ;  /* 0x000000010e037824 */ /* 0x000fe400078e020f */
[----:B------:R-:W2:Y:S01]  /*12040*/  S2R R14, SR_TID.X ;  /* 0x00000000000e7919 */ /* 0x000ea20000002100 */
[----:B------:R-:W-:-:S04]  /*12050*/  LEA R2, P0, R4, c[0x0][0x4a8], 0x2 ;  /* 0x00012a0004027a11 */ /* 0x000fc800078010ff */
[----:B------:R-:W-:Y:S01]  /*12060*/  LEA.HI.X R0, R4, c[0x0][0x4ac], R9, 0x2, P0 ;  /* 0x00012b0004007a11 */ /* 0x000fe200000f1409 */
[----:B------:R-:W-:Y:S04]  /*12070*/  SHFL.IDX PT, R12, R2, RZ, 0x1c1f ;  /* 0x001c1fff020c7589 */ /* 0x000fe800000e0000 */
[----:B------:R-:W3:Y:S04]  /*12080*/  SHFL.IDX PT, R13, R0, RZ, 0x1c1f ;  /* 0x001c1fff000d7589 */ /* 0x000ee800000e0000 */
[----:B------:R-:W-:Y:S01]  /*12090*/  SHFL.IDX PT, R10, R2, 0x1, 0x1c1f ;  /* 0x003c1f00020a7f89 */ /* 0x000fe200000e0000 */
[----:B--2---:R-:W-:-:S04]  /*120a0*/  SHF.R.S32.HI R16, RZ, 0x1f, R14 ;  /* 0x0000001fff107819 */ /* 0x004fc8000001140e */
[----:B------:R-:W-:Y:S01]  /*120b0*/  LEA.HI R16, R16, R14, RZ, 0x5 ;  /* 0x0000000e10107211 */ /* 0x000fe200078f28ff */
[----:B------:R-:W2:Y:S03]  /*120c0*/  SHFL.IDX PT, R11, R0, 0x1, 0x1c1f ;  /* 0x003c1f00000b7f89 */ /* 0x000ea600000e0000 */
[----:B------:R-:W-:-:S04]  /*120d0*/  LOP3.LUT R16, R16, 0xffffffe0, RZ, 0xc0, !PT ;  /* 0xffffffe010107812 */ /* 0x000fc800078ec0ff */
[----:B------:R-:W-:Y:S02]  /*120e0*/  IADD3 R16, -R16, R14, RZ ;  /* 0x0000000e10107210 */ /* 0x000fe40007ffe1ff */
[C---:B------:R-:W-:Y:S02]  /*120f0*/  IADD3 R17, R3.reuse, 0x8, RZ ;  /* 0x0000000803117810 */ /* 0x040fe40007ffe0ff */
[----:B------:R-:W-:Y:S02]  /*12100*/  LOP3.LUT P1, RZ, R16, 0x3, RZ, 0xc0, !PT ;  /* 0x0000000310ff7812 */ /* 0x000fe4000782c0ff */
[----:B------:R-:W-:Y:S01]  /*12110*/  SHF.R.S32.HI R4, RZ, 0x1f, R5 ;  /* 0x0000001fff047819 */ /* 0x000fe20000011405 */
[----:B------:R-:W-:Y:S01]  /*12120*/  SHFL.IDX PT, R9, R0, 0x2, 0x1c1f ;  /* 0x005c1f0000097f89 */ /* 0x000fe200000e0000 */
[----:B------:R-:W-:Y:S02]  /*12130*/  MOV R6, R8 ;  /* 0x0000000800067202 */ /* 0x000fe40000000f00 */
[----:B------:R-:W-:Y:S01]  /*12140*/  ISETP.GE.OR P4, PT, R3, UR4, P1 ;  /* 0x0000000403007c0c */ /* 0x000fe20008f86670 */
[----:B------:R-:W4:Y:S01]  /*12150*/  SHFL.IDX PT, R8, R2, 0x2, 0x1c1f ;  /* 0x005c1f0002087f89 */ /* 0x000f2200000e0000 */
[----:B------:R-:W-:-:S03]  /*12160*/  ISETP.GE.OR P3, PT, R17, UR4, P1 ;  /* 0x0000000411007c0c */ /* 0x000fc60008f66670 */
[----:B------:R-:W-:Y:S04]  /*12170*/  SHFL.IDX PT, R14, R2, 0x3, 0x1c1f ;  /* 0x007c1f00020e7f89 */ /* 0x000fe800000e0000 */
[----:B------:R1:W4:Y:S01]  /*12180*/  SHFL.IDX PT, R15, R0, 0x3, 0x1c1f ;  /* 0x007c1f00000f7f89 */ /* 0x00032200000e0000 */
[----:B------:R-:W-:-:S03]  /*12190*/  IADD3 R16, R3, 0x40, RZ ;  /* 0x0000004003107810 */ /* 0x000fc60007ffe0ff */
[----:B---3--:R3:W-:Y:S01]  /*121a0*/  @!P4 ST.E [R12.64], R21 ;  /* 0x000000150c00c985 */ /* 0x0087e2000c101908 */
[----:B------:R-:W-:-:S03]  /*121b0*/  ISETP.GE.OR P2, PT, R16, UR4, P1 ;  /* 0x0000000410007c0c */ /* 0x000fc60008f46670 */
[----:B--2---:R3:W-:Y:S01]  /*121c0*/  @!P3 ST.E [R10.64], R22 ;  /* 0x000000160a00b985 */ /* 0x0047e2000c101908 */
[----:B------:R-:W-:Y:S01]  /*121d0*/  ISETP.GE.AND P3, PT, R3, UR4, PT ;  /* 0x0000000403007c0c */ /* 0x000fe2000bf66270 */
[----:B-1----:R-:W-:-:S04]  /*121e0*/  IMAD R0, R4, c[0x0][0x428], RZ ;  /* 0x00010a0004007a24 */ /* 0x002fc800078e02ff */
[C---:B------:R-:W-:Y:S02]  /*121f0*/  IMAD R0, R5.reuse, c[0x0][0x42c], R0 ;  /* 0x00010b0005007a24 */ /* 0x040fe400078e0200 */
[----:B------:R-:W-:Y:S01]  /*12200*/  IMAD.WIDE.U32 R4, R5, c[0x0][0x428], R6 ;  /* 0x00010a0005047a25 */ /* 0x000fe200078e0006 */
[----:B------:R-:W-:-:S04]  /*12210*/  IADD3 R6, R3, 0x48, RZ ;  /* 0x0000004803067810 */ /* 0x000fc80007ffe0ff */
[----:B------:R-:W-:Y:S01]  /*12220*/  ISETP.GE.OR P1, PT, R6, UR4, P1 ;  /* 0x0000000406007c0c */ /* 0x000fe20008f26670 */
[----:B------:R-:W-:Y:S01]  /*12230*/  IMAD.IADD R18, R5, 0x1, R0 ;  /* 0x0000000105127824 */ /* 0x000fe200078e0200 */
[C---:B------:R-:W-:Y:S01]  /*12240*/  LEA R19, P0, R4.reuse, c[0x0][0x400], 0x2 ;  /* 0x0001000004137a11 */ /* 0x040fe200078010ff */
[----:B----4-:R3:W-:Y:S03]  /*12250*/  @!P2 ST.E [R8.64], R23 ;  /* 0x000000170800a985 */ /* 0x0107e6000c101908 */
[----:B------:R-:W-:Y:S01]  /*12260*/  LEA.HI.X R18, R4, c[0x0][0x404], R18, 0x2, P0 ;  /* 0x0001010004127a11 */ /* 0x000fe200000f1412 */
[----:B------:R3:W1:Y:S01]  /*12270*/  SHFL.IDX PT, R0, R19, RZ, 0x1c1f ;  /* 0x001c1fff13007589 */ /* 0x00066200000e0000 */
[----:B------:R-:W-:Y:S02]  /*12280*/  ISETP.GE.AND P2, PT, R17, UR4, PT ;  /* 0x0000000411007c0c */ /* 0x000fe4000bf46270 */
[----:B------:R-:W-:Y:S01]  /*12290*/  ISETP.GE.AND P0, PT, R6, UR4, PT ;  /* 0x0000000406007c0c */ /* 0x000fe2000bf06270 */
[----:B------:R3:W2:Y:S04]  /*122a0*/  SHFL.IDX PT, R2, R18, RZ, 0x1c1f ;  /* 0x001c1fff12027589 */ /* 0x0006a800000e0000 */
[----:B------:R3:W-:Y:S01]  /*122b0*/  @!P1 ST.E [R14.64], R20 ;  /* 0x000000140e009985 */ /* 0x0007e2000c101908 */
[----:B------:R-:W-:Y:S01]  /*122c0*/  ISETP.GE.AND P1, PT, R16, UR4, PT ;  /* 0x0000000410007c0c */ /* 0x000fe2000bf26270 */
[----:B------:R-:W-:Y:S07]  /*122d0*/  @P3 BRA `(.L_x_3276) ;  /* 0x0000021000003947 */ /* 0x000fee0003800000 */
[----:B-----5:R-:W-:Y:S02]  /*122e0*/  ISETP.GE.AND P3, PT, R39, c[0x0][0x3c8], PT ;  /* 0x0000f20027007a0c */ /* 0x020fe40003f66270 */
[----:B------:R-:W-:-:S02]  /*122f0*/  ISETP.GE.AND P5, PT, R37, c[0x0][0x3c8], PT ;  /* 0x0000f20025007a0c */ /* 0x000fc40003fa6270 */
[----:B------:R-:W-:-:S09]  /*12300*/  ISETP.GE.AND P6, PT, R29, c[0x0][0x3c8], PT ;  /* 0x0000f2001d007a0c */ /* 0x000fd20003fc6270 */
[----:B-1----:R-:W-:-:S04]  /*12310*/  @!P3 LEA R4, P4, R39, R0, 0x2 ;  /* 0x000000002704b211 */ /* 0x002fc800078810ff */
[----:B--2---:R-:W-:Y:S02]  /*12320*/  @!P3 LEA.HI.X R5, R39, R2, R40, 0x2, P4 ;  /* 0x000000022705b211 */ /* 0x004fe400020f1428 */
[----:B------:R-:W-:-:S03]  /*12330*/  ISETP.GE.AND P4, PT, R35, c[0x0][0x3c8], PT ;  /* 0x0000f20023007a0c */ /* 0x000fc60003f86270 */
[----:B------:R1:W-:Y:S02]  /*12340*/  @!P3 ST.E.64 [R4.64], R156 ;  /* 0x0000009c0400b985 */ /* 0x0003e4000c101b08 */
[----:B-1----:R-:W-:-:S04]  /*12350*/  @!P5 LEA R4, P3, R37, R0, 0x2 ;  /* 0x000000002504d211 */ /* 0x002fc800078610ff */
[----:B------:R-:W-:Y:S02]  /*12360*/  @!P5 LEA.HI.X R5, R37, R2, R38, 0x2, P3 ;  /* 0x000000022505d211 */ /* 0x000fe400018f1426 */
        /* <DEDUP_REMOVED lines=9> */
[----:B------:R1:W-:Y:S01]  /*12400*/  @!P3 ST.E.64 [R4.64], R168 ;  /* 0x000000a80400b985 */ /* 0x0003e2000c101b08 */
[----:B---3--:R-:W-:-:S04]  /*12410*/  @!P5 LEA R10, P3, R31, R0, 0x2 ;  /* 0x000000001f0ad211 */ /* 0x008fc800078610ff */
[----:B------:R-:W-:Y:S02]  /*12420*/  @!P5 LEA.HI.X R11, R31, R2, R32, 0x2, P3 ;  /* 0x000000021f0bd211 */ /* 0x000fe400018f1420 */
[----:B------:R-:W-:Y:S02]  /*12430*/  ISETP.GE.AND P5, PT, R27, c[0x0][0x3c8], PT ;  /* 0x0000f2001b007a0c */ /* 0x000fe40003fa6270 */
[----:B------:R-:W-:-:S04]  /*12440*/  @!P6 LEA R8, P3, R29, R0, 0x2 ;  /* 0x000000001d08e211 */ /* 0x000fc800078610ff */
[----:B------:R-:W-:-:S07]  /*12450*/  @!P6 LEA.HI.X R9, R29, R2, R30, 0x2, P3 ;  /* 0x000000021d09e211 */ /* 0x000fce00018f141e */
[----:B------:R-:W-:-:S04]  /*12460*/  @!P5 LEA R6, P3, R27, R0, 0x2 ;  /* 0x000000001b06d211 */ /* 0x000fc800078610ff */
[----:B------:R-:W-:Y:S02]  /*12470*/  @!P5 LEA.HI.X R7, R27, R2, R28, 0x2, P3 ;  /* 0x000000021b07d211 */ /* 0x000fe400018f141c */
[----:B-1----:R-:W-:-:S04]  /*12480*/  @!P4 LEA R4, P3, R25, R0, 0x2 ;  /* 0x000000001904c211 */ /* 0x002fc800078610ff */
[----:B------:R-:W-:Y:S02]  /*12490*/  @!P4 LEA.HI.X R5, R25, R2, R26, 0x2, P3 ;  /* 0x000000021905c211 */ /* 0x000fe400018f141a */
[----:B------:R-:W-:-:S13]  /*124a0*/  ISETP.GE.AND P3, PT, R31, c[0x0][0x3c8], PT ;  /* 0x0000f2001f007a0c */ /* 0x000fda0003f66270 */
[----:B------:R1:W-:Y:S04]  /*124b0*/  @!P3 ST.E.64 [R10.64], R172 ;  /* 0x000000ac0a00b985 */ /* 0x0003e8000c101b08 */
[----:B------:R1:W-:Y:S04]  /*124c0*/  @!P6 ST.E.64 [R8.64], R176 ;  /* 0x000000b00800e985 */ /* 0x0003e8000c101b08 */
[----:B------:R1:W-:Y:S04]  /*124d0*/  @!P5 ST.E.64 [R6.64], R180 ;  /* 0x000000b40600d985 */ /* 0x0003e8000c101b08 */
[----:B------:R1:W-:Y:S02]  /*124e0*/  @!P4 ST.E.64 [R4.64], R184 ;  /* 0x000000b80400c985 */ /* 0x0003e4000c101b08 */
.L_x_3276:
[----:B------:R-:W-:Y:S05]  /*124f0*/  BSYNC B0 ;  /* 0x0000000000007941 */ /* 0x000fea0003800000 */
.L_x_3275:
[----:B--2---:R2:W4:Y:S01]  /*12500*/  SHFL.IDX PT, R2, R18, 0x1, 0x1c1f ;  /* 0x003c1f0012027f89 */ /* 0x00452200000e0000 */
[----:B------:R-:W-:Y:S03]  /*12510*/  BSSY B0, `(.L_x_3277) ;  /* 0x0000023000007945 */ /* 0x000fe60003800000 */
[----:B-1----:R2:W1:Y:S01]  /*12520*/  SHFL.IDX PT, R0, R19, 0x1, 0x1c1f ;  /* 0x003c1f0013007f89 */ /* 0x00246200000e0000 */
[----:B------:R-:W-:Y:S05]  /*12530*/  @P2 BRA `(.L_x_3278) ;  /* 0x0000020000002947 */ /* 0x000fea0003800000 */
[----:B-----5:R-:W-:Y:S02]  /*12540*/  ISETP.GE.AND P3, PT, R39, c[0x0][0x3c8], PT ;  /* 0x0000f20027007a0c */ /* 0x020fe40003f66270 */
[----:B------:R-:W-:-:S02]  /*12550*/  ISETP.GE.AND P5, PT, R37, c[0x0][0x3c8], PT ;  /* 0x0000f20025007a0c */ /* 0x000fc40003fa6270 */
[----:B------:R-:W-:-:S09]  /*12560*/  ISETP.GE.AND P2, PT, R35, c[0x0][0x3c8], PT ;  /* 0x0000f20023007a0c */ /* 0x000fd20003f46270 */
[----:B-1----:R-:W-:-:S04]  /*12570*/  @!P3 LEA R4, P4, R39, R0, 0x2 ;  /* 0x000000002704b211 */ /* 0x002fc800078810ff */
[----:B----4-:R-:W-:Y:S02]  /*12580*/  @!P3 LEA.HI.X R5, R39, R2, R40, 0x2, P4 ;  /* 0x000000022705b211 */ /* 0x010fe400020f1428 */
[----:B------:R-:W-:-:S03]  /*12590*/  @!P5 LEA R6, P4, R37, R0, 0x2 ;  /* 0x000000002506d211 */ /* 0x000fc600078810ff */
[----:B------:R1:W-:Y:S01]  /*125a0*/  @!P3 ST.E.64 [R4.64], R158 ;  /* 0x0000009e0400b985 */ /* 0x0003e2000c101b08 */
[----:B------:R-:W-:Y:S02]  /*125b0*/  ISETP.GE.AND P3, PT, R33, c[0x0][0x3c8], PT ;  /* 0x0000f20021007a0c */ /* 0x000fe40003f66270 */
[----:B------:R-:W-:-:S05]  /*125c0*/  @!P5 LEA.HI.X R7, R37, R2, R38, 0x2, P4 ;  /* 0x000000022507d211 */ /* 0x000fca00020f1426 */
[----:B------:R4:W-:Y:S01]  /*125d0*/  @!P5 ST.E.64 [R6.64], R162 ;  /* 0x000000a20600d985 */ /* 0x0009e2000c101b08 */
[----:B------:R-:W-:Y:S02]  /*125e0*/  ISETP.GE.AND P5, PT, R31, c[0x0][0x3c8], PT ;  /* 0x0000f2001f007a0c */ /* 0x000fe40003fa6270 */
[----:B-1----:R-:W-:-:S04]  /*125f0*/  @!P2 LEA R4, P4, R35, R0, 0x2 ;  /* 0x000000002304a211 */ /* 0x002fc800078810ff */
[----:B------:R-:W-:Y:S02]  /*12600*/  @!P2 LEA.HI.X R5, R35, R2, R36, 0x2, P4 ;  /* 0x000000022305a211 */ /* 0x000fe400020f1424 */
[----:B----4-:R-:W-:-:S03]  /*12610*/  @!P3 LEA R6, P4, R33, R0, 0x2 ;  /* 0x000000002106b211 */ /* 0x010fc600078810ff */
[----:B------:R1:W-:Y:S01]  /*12620*/  @!P2 ST.E.64 [R4.64], R166 ;  /* 0x000000a60400a985 */ /* 0x0003e2000c101b08 */
[----:B------:R-:W-:Y:S02]  /*12630*/  @!P3 LEA.HI.X R7, R33, R2, R34, 0x2, P4 ;  /* 0x000000022107b211 */ /* 0x000fe400020f1422 */
[----:B------:R-:W-:-:S03]  /*12640*/  ISETP.GE.AND P4, PT, R29, c[0x0][0x3c8], PT ;  /* 0x0000f2001d007a0c */ /* 0x000fc60003f86270 */
[----:B------:R4:W-:Y:S01]  /*12650*/  @!P3 ST.E.64 [R6.64], R170 ;  /* 0x000000aa0600b985 */ /* 0x0009e2000c101b08 */
[----:B------:R-:W-:Y:S02]  /*12660*/  ISETP.GE.AND P3, PT, R27, c[0x0][0x3c8], PT ;  /* 0x0000f2001b007a0c */ /* 0x000fe40003f66270 */
[----:B-1----:R-:W-:-:S04]  /*12670*/  @!P5 LEA R4, P2, R31, R0, 0x2 ;  /* 0x000000001f04d211 */ /* 0x002fc800078410ff */
[----:B------:R-:W-:Y:S02]  /*12680*/  @!P5 LEA.HI.X R5, R31, R2, R32, 0x2, P2 ;  /* 0x000000021f05d211 */ /* 0x000fe400010f1420 */
[----:B------:R-:W-:-:S03]  /*12690*/  ISETP.GE.AND P2, PT, R25, c[0x0][0x3c8], PT ;  /* 0x0000f20019007a0c */ /* 0x000fc60003f46270 */
[----:B------:R1:W-:Y:S01]  /*126a0*/  @!P5 ST.E.64 [R4.64], R174 ;  /* 0x000000ae0400d985 */ /* 0x0003e2000c101b08 */
[----:B---3--:R-:W-:-:S04]  /*126b0*/  @!P4 LEA R8, P5, R29, R0, 0x2 ;  /* 0x000000001d08c211 */ /* 0x008fc800078a10ff */
[----:B------:R-:W-:Y:S02]  /*126c0*/  @!P4 LEA.HI.X R9, R29, R2, R30, 0x2, P5 ;  /* 0x000000021d09c211 */ /* 0x000fe400028f141e */
[----:B----4-:R-:W-:-:S03]  /*126d0*/  @!P3 LEA R6, P5, R27, R0, 0x2 ;  /* 0x000000001b06b211 */ /* 0x010fc600078a10ff */
[----:B------:R3:W-:Y:S01]  /*126e0*/  @!P4 ST.E.64 [R8.64], R178 ;  /* 0x000000b20800c985 */ /* 0x0007e2000c101b08 */
[----:B------:R-:W-:-:S05]  /*126f0*/  @!P3 LEA.HI.X R7, R27, R2, R28, 0x2, P5 ;  /* 0x000000021b07b211 */ /* 0x000fca00028f141c */
[----:B------:R3:W-:Y:S01]  /*12700*/  @!P3 ST.E.64 [R6.64], R182 ;  /* 0x000000b60600b985 */ /* 0x0007e2000c101b08 */
[----:B-1----:R-:W-:-:S04]  /*12710*/  @!P2 LEA R4, P5, R25, R0, 0x2 ;  /* 0x000000001904a211 */ /* 0x002fc800078a10ff */
[----:B------:R-:W-:-:S05]  /*12720*/  @!P2 LEA.HI.X R5, R25, R2, R26, 0x2, P5 ;  /* 0x000000021905a211 */ /* 0x000fca00028f141a */
[----:B------:R3:W-:Y:S04]  /*12730*/  @!P2 ST.E.64 [R4.64], R186 ;  /* 0x000000ba0400a985 */ /* 0x0007e8000c101b08 */
.L_x_3278:
[----:B------:R-:W-:Y:S05]  /*12740*/  BSYNC B0 ;  /* 0x0000000000007941 */ /* 0x000fea0003800000 */
.L_x_3277:
[----:B----4-:R4:W2:Y:S01]  /*12750*/  SHFL.IDX PT, R2, R18, 0x2, 0x1c1f ;  /* 0x005c1f0012027f89 */ /* 0x0108a200000e0000 */
[----:B------:R-:W-:Y:S03]  /*12760*/  BSSY B0, `(.L_x_3279) ;  /* 0x0000023000007945 */ /* 0x000fe60003800000 */
[----:B-1----:R4:W1:Y:S01]  /*12770*/  SHFL.IDX PT, R0, R19, 0x2, 0x1c1f ;  /* 0x005c1f0013007f89 */ /* 0x00286200000e0000 */
[----:B------:R-:W-:Y:S05]  /*12780*/  @P1 BRA `(.L_x_3280) ;  /* 0x0000020000001947 */ /* 0x000fea0003800000 */
[----:B-----5:R-:W-:Y:S02]  /*12790*/  ISETP.GE.AND P3, PT, R39, c[0x0][0x3c8], PT ;  /* 0x0000f20027007a0c */ /* 0x020fe40003f66270 */
[----:B------:R-:W-:Y:S02]  /*127a0*/  ISETP.GE.AND P5, PT, R37, c[0x0][0x3c8], PT ;  /* 0x0000f20025007a0c */ /* 0x000fe40003fa6270 */
[----:B------:R-:W-:Y:S02]  /*127b0*/  ISETP.GE.AND P2, PT, R35, c[0x0][0x3c8], PT ;  /* 0x0000f20023007a0c */ /* 0x000fe40003f46270 */
[----:B------:R-:W-:-:S07]  /*127c0*/  ISETP.GE.AND P1, PT, R33, c[0x0][0x3c8], PT ;  /* 0x0000f20021007a0c */ /* 0x000fce0003f26270 */
[----:B-1-3--:R-:W-:-:S04]  /*127d0*/  @!P3 LEA R4, P4, R39, R0, 0x2 ;  /* 0x000000002704b211 */ /* 0x00afc800078810ff */
[----:B--2---:R-:W-:Y:S02]  /*127e0*/  @!P3 LEA.HI.X R5, R39, R2, R40, 0x2, P4 ;  /* 0x000000022705b211 */ /* 0x004fe400020f1428 */
        /* <DEDUP_REMOVED lines=16> */
[----:B--2---:R-:W-:-:S03]  /*128f0*/  @!P3 LEA R8, P5, R29, R0, 0x2 ;  /* 0x000000001d08b211 */ /* 0x004fc600078a10ff */
[----:B------:R2:W-:Y:S01]  /*12900*/  @!P4 ST.E.64 [R10.64], R136 ;  /* 0x000000880a00c985 */ /* 0x0005e2000c101b08 */
[----:B------:R-:W-:Y:S02]  /*12910*/  @!P3 LEA.HI.X R9, R29, R2, R30, 0x2, P5 ;  /* 0x000000021d09b211 */ /* 0x000fe400028f141e */
[----:B---3--:R-:W-:-:S03]  /*12920*/  @!P2 LEA R6, P5, R27, R0, 0x2 ;  /* 0x000000001b06a211 */ /* 0x008fc600078a10ff */
[----:B------:R2:W-:Y:S01]  /*12930*/  @!P3 ST.E.64 [R8.64], R132 ;  /* 0x000000840800b985 */ /* 0x0005e2000c101b08 */
[----:B------:R-:W-:-:S05]  /*12940*/  @!P2 LEA.HI.X R7, R27, R2, R28, 0x2, P5 ;  /* 0x000000021b07a211 */ /* 0x000fca00028f141c */
[----:B------:R2:W-:Y:S01]  /*12950*/  @!P2 ST.E.64 [R6.64], R128 ;  /* 0x000000800600a985 */ /* 0x0005e2000c101b08 */
[----:B-1----:R-:W-:-:S04]  /*12960*/  @!P1 LEA R4, P5, R25, R0, 0x2 ;  /* 0x0000000019049211 */ /* 0x002fc800078a10ff */
[----:B------:R-:W-:-:S05]  /*12970*/  @!P1 LEA.HI.X R5, R25, R2, R26, 0x2, P5 ;  /* 0x0000000219059211 */ /* 0x000fca00028f141a */
[----:B------:R2:W-:Y:S04]  /*12980*/  @!P1 ST.E.64 [R4.64], R124 ;  /* 0x0000007c04009985 */ /* 0x0005e8000c101b08 */
.L_x_3280:
[----:B------:R-:W-:Y:S05]  /*12990*/  BSYNC B0 ;  /* 0x0000000000007941 */ /* 0x000fea0003800000 */
.L_x_3279:
[----:B--2---:R2:W3:Y:S04]  /*129a0*/  SHFL.IDX PT, R2, R18, 0x3, 0x1c1f ;  /* 0x007c1f0012027f89 */ /* 0x0044e800000e0000 */
[----:B-1----:R2:W1:Y:S01]  /*129b0*/  SHFL.IDX PT, R0, R19, 0x3, 0x1c1f ;  /* 0x007c1f0013007f89 */ /* 0x00246200000e0000 */
[----:B------:R-:W-:Y:S05]  /*129c0*/  @P0 BRA `(.L_x_3281) ;  /* 0x000004e000000947 */ /* 0x000fea0003800000 */
[----:B-----5:R-:W-:Y:S02]  /*129d0*/  ISETP.GE.AND P1, PT, R39, c[0x0][0x3c8], PT ;  /* 0x0000f20027007a0c */ /* 0x020fe40003f26270 */
[----:B------:R-:W-:Y:S02]  /*129e0*/  ISETP.GE.AND P0, PT, R37, c[0x0][0x3c8], PT ;  /* 0x0000f20025007a0c */ /* 0x000fe40003f06270 */
[----:B------:R-:W-:-:S09]  /*129f0*/  ISETP.GE.AND P4, PT, R35, c[0x0][0x3c8], PT ;  /* 0x0000f20023007a0c */ /* 0x000fd20003f86270 */
[-C--:B-1-3--:R-:W-:Y:S02]  /*12a00*/  @!P1 LEA R4, P3, R39, R0.reuse, 0x2 ;  /* 0x0000000027049211 */ /* 0x08afe400078610ff */
[----:B------:R-:W-:Y:S02]  /*12a10*/  @!P0 LEA R6, P2, R37, R0, 0x2 ;  /* 0x0000000025068211 */ /* 0x000fe400078410ff */
[-C--:B------:R-:W-:Y:S02]  /*12a20*/  @!P1 LEA.HI.X R5, R39, R2.reuse, R40, 0x2, P3 ;  /* 0x0000000227059211 */ /* 0x080fe400018f1428 */
[----:B------:R-:W-:Y:S02]  /*12a30*/  ISETP.GE.AND P3, PT, R33, c[0x0][0x3c8], PT ;  /* 0x0000f20021007a0c */ /* 0x000fe40003f66270 */
[----:B------:R-:W-:Y:S01]  /*12a40*/  @!P0 LEA.HI.X R7, R37, R2, R38, 0x2, P2 ;  /* 0x0000000225078211 */ /* 0x000fe200010f1426 */
[----:B------:R1:W-:Y:S01]  /*12a50*/  @!P1 ST.E.64 [R4.64], R154 ;  /* 0x0000009a04009985 */ /* 0x0003e2000c101b08 */
[----:B------:R-:W-:-:S02]  /*12a60*/  ISETP.GE.AND P2, PT, R31, c[0x0][0x3c8], PT ;  /* 0x0000f2001f007a0c */ /* 0x000fc40003f46270 */
[----:B------:R-:W-:Y:S01]  /*12a70*/  ISETP.GE.AND P1, PT, R29, c[0x0][0x3c8], PT ;  /* 0x0000f2001d007a0c */ /* 0x000fe20003f26270 */
        /* <DEDUP_REMOVED lines=8> */
[----:B---3--:R-:W-:Y:S02]  /*12b00*/  @!P1 LEA R6, P5, R29, R0, 0x2 ;  /* 0x000000001d069211 */ /* 0x008fe400078a10ff */
        /* <DEDUP_REMOVED lines=10> */
[----:B---3--:R-:W-:-:S04]  /*12bb0*/  LEA R4, P0, R25, R0, 0x2 ;  /* 0x0000000019047211 */ /* 0x008fc800078010ff */
[----:B------:R-:W-:-:S05]  /*12bc0*/  LEA.HI.X R5, R25, R2, R26, 0x2, P0 ;  /* 0x0000000219057211 */ /* 0x000fca00000f141a */
[----:B------:R1:W-:Y:S01]  /*12bd0*/  ST.E.64 [R4.64], R126 ;  /* 0x0000007e04007985 */ /* 0x0003e2000c101b08 */
[----:B------:R-:W-:Y:S05]  /*12be0*/  BRA `(.L_x_3281) ;  /* 0x000002c000007947 */ /* 0x000fea0003800000 */
.L_x_3273:
[----:B------:R-:W1:Y:S02]  /*12bf0*/  S2R R4, SR_TID.X ;  /* 0x0000000000047919 */ /* 0x000e640000002100 */
[----:B-1----:R-:W-:-:S13]  /*12c00*/  ISETP.GT.AND P0, PT, R4, 0x7f, PT ;  /* 0x0000007f0400780c */ /* 0x002fda0003f04270 */
[----:B------:R-:W-:Y:S05]  /*12c10*/  @P0 BRA `(.L_x_3281) ;  /* 0x0000029000000947 */ /* 0x000fea0003800000 */
[----:B------:R-:W2:Y:S01]  /*12c20*/  LDL.LU R3, [R1+0x70] ;  /* 0x0000700001037983 */ /* 0x000ea20000300800 */
[----:B------:R-:W-:-:S05]  /*12c30*/  MOV R2, c[0x0][0x4e8] ;  /* 0x00013a0000027a02 */ /* 0x000fca0000000f00 */
[----:B------:R-:W-:Y:S01]  /*12c40*/  IMAD R0, R2, c[0x0][0x388], RZ ;  /* 0x0000e20002007a24 */ /* 0x000fe200078e02ff */
[----:B--2---:R-:W-:-:S04]  /*12c50*/  IADD3 R4, R3, R4, RZ ;  /* 0x0000000403047210 */ /* 0x004fc80007ffe0ff */
[----:B------:R-:W-:-:S13]  /*12c60*/  ISETP.GE.AND P0, PT, R4, R0, PT ;  /* 0x000000000400720c */ /* 0x000fda0003f06270 */
[----:B------:R-:W-:Y:S05]  /*12c70*/  @P0 BRA `(.L_x_3281) ;  /* 0x0000023000000947 */ /* 0x000fea0003800000 */
[----:B------:R-:W2:Y:S04]  /*12c80*/  LDL.LU R3, [R1+0x4c] ;  /* 0x00004c0001037983 */ /* 0x000ea80000300800 */
[----:B------:R-:W3:Y:S04]  /*12c90*/  LDL.LU R9, [R1+0x48] ;  /* 0x0000480001097983 */ /* 0x000ee80000300800 */
[----:B------:R-:W4:Y:S01]  /*12ca0*/  LDL.LU R8, [R1+0x50] ;  /* 0x0000500001087983 */ /* 0x000f220000300800 */
[----:B------:R-:W-:-:S13]  /*12cb0*/  ISETP.NE.AND P0, PT, R2, 0x1, PT ;  /* 0x000000010200780c */ /* 0x000fda0003f05270 */
[----:B------:R-:W-:Y:S01]  /*12cc0*/  @P0 IMAD.HI.U32 R7, R4, c[0x0][0x4ec], RZ ;  /* 0x00013b0004070a27 */ /* 0x000fe200078e00ff */
[----:B--2---:R-:W-:Y:S02]  /*12cd0*/  SHF.R.S32.HI R0, RZ, 0x1f, R3 ;  /* 0x0000001fff007819 */ /* 0x004fe40000011403 */
[----:B---3--:R-:W-:-:S03]  /*12ce0*/  SHF.R.S32.HI R6, RZ, 0x1f, R9 ;  /* 0x0000001fff067819 */ /* 0x008fc60000011409 */
[----:B------:R-:W-:-:S04]  /*12cf0*/  IMAD R0, R0, c[0x0][0x4d0], RZ ;  /* 0x0001340000007a24 */ /* 0x000fc800078e02ff */
[C---:B------:R-:W-:Y:S01]  /*12d00*/  IMAD R5, R3.reuse, c[0x0][0x4d4], R0 ;  /* 0x0001350003057a24 */ /* 0x040fe200078e0200 */
[----:B------:R-:W-:Y:S01]  /*12d10*/  MOV R0, R4 ;  /* 0x0000000400007202 */ /* 0x000fe20000000f00 */
[----:B------:R-:W-:Y:S01]  /*12d20*/  IMAD.WIDE.U32 R2, R3, c[0x0][0x4d0], RZ ;  /* 0x0001340003027a25 */ /* 0x000fe200078e00ff */
[----:B------:R-:W-:-:S03]  /*12d30*/  @P0 SHF.R.U32.HI R0, RZ, c[0x0][0x4f0], R7 ;  /* 0x00013c00ff000a19 */ /* 0x000fc60000011607 */
[----:B------:R-:W-:Y:S01]  /*12d40*/  IMAD R6, R6, c[0x0][0x4d8], RZ ;  /* 0x0001360006067a24 */ /* 0x000fe200078e02ff */
[----:B------:R-:W-:Y:S02]  /*12d50*/  IADD3 R3, R3, R5, RZ ;  /* 0x0000000503037210 */ /* 0x000fe40007ffe0ff */
[----:B----4-:R-:W-:Y:S01]  /*12d60*/  SHF.R.S32.HI R5, RZ, 0x1f, R8 ;  /* 0x0000001fff057819 */ /* 0x010fe20000011408 */
[C---:B------:R-:W-:Y:S01]  /*12d70*/  IMAD R7, R9.reuse, c[0x0][0x4dc], R6 ;  /* 0x0001370009077a24 */ /* 0x040fe200078e0206 */
        /* <DEDUP_REMOVED lines=12> */
[----:B------:R-:W-:-:S04]  /*12e40*/  IMAD R0, R4, c[0x0][0x4cc], R0 ;  /* 0x0001330004007a24 */ /* 0x000fc800078e0200 */
[----:B------:R-:W-:-:S05]  /*12e50*/  IMAD.WIDE.U32 R2, R4, c[0x0][0x4c8], R2 ;  /* 0x0001320004027a25 */ /* 0x000fca00078e0002 */
[----:B------:R-:W-:Y:S02]  /*12e60*/  IADD3 R0, R3, R0, RZ ;  /* 0x0000000003007210 */ /* 0x000fe40007ffe0ff */
[----:B------:R-:W-:-:S04]  /*12e70*/  LEA R4, P0, R2, c[0x0][0x4a8], 0x2 ;  /* 0x00012a0002047a11 */ /* 0x000fc800078010ff */
[----:B------:R-:W-:Y:S02]  /*12e80*/  LEA.HI.X R5, R2, c[0x0][0x4ac], R0, 0x2, P0 ;  /* 0x00012b0002057a11 */ /* 0x000fe400000f1400 */
[----:B------:R-:W-:-:S05]  /*12e90*/  MOV R0, 0xff800000 ;  /* 0xff80000000007802 */ /* 0x000fca0000000f00 */
[----:B------:R1:W-:Y:S02]  /*12ea0*/  STG.E [R4.64], R0 ;  /* 0x0000000004007986 */ /* 0x0003e4000c101908 */
.L_x_3281:
[----:B------:R-:W-:Y:S05]  /*12eb0*/  BSYNC B1 ;  /* 0x0000000000017941 */ /* 0x000fea0003800000 */
.L_x_3272:
[----:B------:R-:W-:-:S13]  /*12ec0*/  ISETP.NE.AND P0, PT, RZ, UR6, PT ;  /* 0x00000006ff007c0c */ /* 0x000fda000bf05270 */
[----:B------:R-:W-:Y:S01]  /*12ed0*/  @P0 WARPSYNC 0xffffffff ;  /* 0xffffffff00000948 */ /* 0x000fe20003800000 */
[----:B------:R-:W-:Y:S06]  /*12ee0*/  @P0 BAR.SYNC.DEFER_BLOCKING 0x5, 0x80 ;  /* 0x0142000000000b1d */ /* 0x000fec0000010000 */
[----:B-1----:R-:W1:Y:S04]  /*12ef0*/  @P0 LDS R0, [0xb100] ;  /* 0x00b10000ff000984 */ /* 0x002e680000000800 */
[----:B-1----:R1:W-:Y:S04]  /*12f00*/  @P0 STL [R1+0x74], R0 ;  /* 0x0000740001000387 */ /* 0x0023e80000100800 */
[----:B------:R-:W-:Y:S06]  /*12f10*/  @P0 BAR.ARV 0x4, 0x80 ;  /* 0x0102000000000b1d */ /* 0x000fec0000002000 */
[----:B------:R-:W-:Y:S05]  /*12f20*/  @P0 BRA `(.L_x_3282) ;  /* 0x0000009000000947 */ /* 0x000fea0003800000 */
[----:B------:R-:W-:Y:S05]  /*12f30*/  BRA.DIV ~URZ, `(.L_x_3283) ;  /* 0x000054c27f007947 */ /* 0x000fea000b800000 */
[----:B-1----:R1:W2:Y:S02]  /*12f40*/  SHFL.IDX PT, R0, R24, RZ, 0x1f ;  /* 0x00001fff18007589 */ /* 0x0022a400000e0000 */
.L_x_3314:
[----:B---3--:R-:W3:Y:S01]  /*12f50*/  S2R R2, SR_TID.X ;  /* 0x0000000000027919 */ /* 0x008ee20000002100 */
[----:B------:R-:W-:Y:S03]  /*12f60*/  WARPSYNC 0xffffffff ;  /* 0xffffffff00007948 */ /* 0x000fe60003800000 */
[----:B------:R-:W-:Y:S06]  /*12f70*/  BAR.SYNC.DEFER_BLOCKING 0x4, 0x80 ;  /* 0x0102000000007b1d */ /* 0x000fec0000010000 */
[----:B--2---:R2:W-:Y:S01]  /*12f80*/  STL [R1+0x74], R0 ;  /* 0x0000740001007387 */ /* 0x0045e20000100800 */
[----:B---3--:R-:W-:-:S13]  /*12f90*/  LOP3.LUT P0, RZ, R2, 0x7f, RZ, 0xc0, !PT ;  /* 0x0000007f02ff7812 */ /* 0x008fda000780c0ff */
[----:B------:R2:W-:Y:S04]  /*12fa0*/  @!P0 STS [0xb100], R24 ;  /* 0x00b10018ff008388 */ /* 0x0005e80000000800 */
[----:B------:R-:W-:Y:S06]  /*12fb0*/  BAR.ARV 0x5, 0x80 ;  /* 0x0142000000007b1d */ /* 0x000fec0000002000 */
.L_x_3282:
[----:B-12---:R-:W2:Y:S02]  /*12fc0*/  LDL R0, [R1+0x74] ;  /* 0x0000740001007983 */ /* 0x006ea40000100800 */
[----:B--2---:R-:W-:-:S13]  /*12fd0*/  ISETP.GE.AND P0, PT, R0, c[0x0][0x538], PT ;  /* 0x00014e0000007a0c */ /* 0x004fda0003f06270 */
[----:B---345:R-:W-:Y:S01]  /*12fe0*/  @P0 CALL.REL.NOINC `(.L_x_3284) ;  /* 0x0000001000000944 */ /* 0x038fe20003c00000 */
[----:B------:R-:W-:Y:S05]  /*12ff0*/  BRA `(.L_x_3285) ;  /* 0xfffed93000007947 */ /* 0x000fea000383ffff */
.L_x_3284:
[----:B------:R-:W-:Y:S05]  /*13000*/  EXIT ;  /* 0x000000000000794d */ /* 0x000fea0003800000 */
.L_x_3216:
[----:B------:R-:W-:Y:S01]  /*13010*/  IMAD.MOV.U32 R247, RZ, RZ, R4 ;  /* 0x000000fffff77224 */ /* 0x000fe200078e0004 */
[----:B------:R-:W-:Y:S01]  /*13020*/  MOV R249, RZ ;  /* 0x000000ff00f97202 */ /* 0x000fe20000000f00 */
[----:B------:R-:W-:Y:S01]  /*13030*/  IMAD.MOV.U32 R3, RZ, RZ, 0x181f ;  /* 0x0000181fff037424 */ /* 0x000fe200078e00ff */
[----:B------:R-:W-:Y:S02]  /*13040*/  MOV R2, 0x13060 ;  /* 0x0001306000027802 */ /* 0x000fe40000000f00 */
[----:B-----5:R-:W-:Y:S05]  /*13050*/  CALL.REL.NOINC `($__internal_43_$__cuda_sm70_shflsync_idx_p) ;  /* 0x0000547000007944 */ /* 0x020fea0003c00000 */
[----:B------:R-:W-:Y:S01]  /*13060*/  MOV R6, R250 ;  /* 0x000000fa00067202 */ /* 0x000fe20000000f00 */
[----:B------:R-:W-:Y:S05]  /*13070*/  BRA `(.L_x_3286) ;  /* 0xfffee4e000007947 */ /* 0x000fea000383ffff */
.L_x_3217:
[----:B------:R-:W-:Y:S01]  /*13080*/  IMAD.MOV.U32 R247, RZ, RZ, R5 ;  /* 0x000000fffff77224 */ /* 0x000fe200078e0005 */
[----:B------:R-:W-:Y:S01]  /*13090*/  MOV R249, RZ ;  /* 0x000000ff00f97202 */ /* 0x000fe20000000f00 */
[----:B------:R-:W-:Y:S01]  /*130a0*/  IMAD.MOV.U32 R3, RZ, RZ, 0x181f ;  /* 0x0000181fff037424 */ /* 0x000fe200078e00ff */
[----:B------:R-:W-:Y:S02]  /*130b0*/  MOV R2, 0x130d0 ;  /* 0x000130d000027802 */ /* 0x000fe40000000f00 */
[----:B-12--5:R-:W-:Y:S05]  /*130c0*/  CALL.REL.NOINC `($__internal_43_$__cuda_sm70_shflsync_idx_p) ;  /* 0x0000540000007944 */ /* 0x026fea0003c00000 */
[----:B------:R-:W-:Y:S01]  /*130d0*/  MOV R2, R250 ;  /* 0x000000fa00027202 */ /* 0x000fe20000000f00 */
[----:B------:R-:W-:Y:S05]  /*130e0*/  BRA `(.L_x_3287) ;  /* 0xfffee49000007947 */ /* 0x000fea000383ffff */
.L_x_3220:
[----:B------:R-:W-:Y:S01]  /*130f0*/  IMAD.MOV.U32 R247, RZ, RZ, R4 ;  /* 0x000000fffff77224 */ /* 0x000fe200078e0004 */
[----:B------:R-:W-:Y:S01]  /*13100*/  MOV R249, 0x1 ;  /* 0x0000000100f97802 */ /* 0x000fe20000000f00 */
[----:B-1----:R-:W-:Y:S01]  /*13110*/  IMAD.MOV.U32 R3, RZ, RZ, 0x181f ;  /* 0x0000181fff037424 */ /* 0x002fe200078e00ff */
[----:B----4-:R-:W-:-:S02]  /*13120*/  MOV R2, 0x13140 ;  /* 0x0001314000027802 */ /* 0x010fc40000000f00 */
[----:B--2--5:R-:W-:Y:S05]  /*13130*/  CALL.REL.NOINC `($__internal_43_$__cuda_sm70_shflsync_idx_p) ;  /* 0x0000539000007944 */ /* 0x024fea0003c00000 */
[----:B------:R-:W-:Y:S01]  /*13140*/  IMAD.MOV.U32 R6, RZ, RZ, R250 ;  /* 0x000000ffff067224 */ /* 0x000fe200078e00fa */
[----:B------:R-:W-:Y:S01]  /*13150*/  MOV R249, 0x1 ;  /* 0x0000000100f97802 */ /* 0x000fe20000000f00 */
[----:B------:R-:W-:Y:S01]  /*13160*/  IMAD.MOV.U32 R247, RZ, RZ, R5 ;  /* 0x000000fffff77224 */ /* 0x000fe200078e0005 */
[----:B------:R-:W-:-:S02]  /*13170*/  MOV R3, 0x181f ;  /* 0x0000181f00037802 */ /* 0x000fc40000000f00 */
[----:B------:R-:W-:Y:S02]  /*13180*/  MOV R2, 0x131a0 ;  /* 0x000131a000027802 */ /* 0x000fe40000000f00 */
[----:B------:R-:W-:Y:S05]  /*13190*/  CALL.REL.NOINC `($__internal_43_$__cuda_sm70_shflsync_idx_p) ;  /* 0x0000533000007944 */ /* 0x000fea0003c00000 */
[----:B------:R-:W-:Y:S01]  /*131a0*/  MOV R2, R250 ;  /* 0x000000fa00027202 */ /* 0x000fe20000000f00 */
[----:B------:R-:W-:Y:S05]  /*131b0*/  BRA `(.L_x_3288) ;  /* 0xfffee52000007947 */ /* 0x000fea000383ffff */
.L_x_3223:
[----:B------:R-:W-:Y:S01]  /*131c0*/  IMAD.MOV.U32 R247, RZ, RZ, R4 ;  /* 0x000000fffff77224 */ /* 0x000fe200078e0004 */
[----:B------:R-:W-:Y:S01]  /*131d0*/  MOV R249, 0x2 ;  /* 0x0000000200f97802 */ /* 0x000fe20000000f00 */
[----:B-1----:R-:W-:Y:S01]  /*131e0*/  IMAD.MOV.U32 R3, RZ, RZ, 0x181f ;  /* 0x0000181fff037424 */ /* 0x002fe200078e00ff */
[----:B------:R-:W-:Y:S02]  /*131f0*/  MOV R2, 0x13210 ;  /* 0x0001321000027802 */ /* 0x000fe40000000f00 */
[----:B--23-5:R-:W-:Y:S05]  /*13200*/  CALL.REL.NOINC `($__internal_43_$__cuda_sm70_shflsync_idx_p) ;  /* 0x000052c000007944 */ /* 0x02cfea0003c00000 */
[----:B------:R-:W-:Y:S01]  /*13210*/  MOV R6, R250 ;  /* 0x000000fa00067202 */ /* 0x000fe20000000f00 */
[----:B------:R-:W-:Y:S05]  /*13220*/  BRA `(.L_x_3289) ;  /* 0xfffee59000007947 */ /* 0x000fea000383ffff */
.L_x_3224:
[----:B------:R-:W-:Y:S01]  /*13230*/  IMAD.MOV.U32 R247, RZ, RZ, R5 ;  /* 0x000000fffff77224 */ /* 0x000fe200078e0005 */
[----:B------:R-:W-:Y:S01]  /*13240*/  MOV R249, 0x2 ;  /* 0x0000000200f97802 */ /* 0x000fe20000000f00 */
[----:B-1----:R-:W-:Y:S01]  /*13250*/  IMAD.MOV.U32 R3, RZ, RZ, 0x181f ;  /* 0x0000181fff037424 */ /* 0x002fe200078e00ff */
[----:B------:R-:W-:Y:S02]  /*13260*/  MOV R2, 0x13280 ;  /* 0x0001328000027802 */ /* 0x000fe40000000f00 */
[----:B--2345:R-:W-:Y:S05]  /*13270*/  CALL.REL.NOINC `($__internal_43_$__cuda_sm70_shflsync_idx_p) ;  /* 0x0000525000007944 */ /* 0x03cfea0003c00000 */
[----:B------:R-:W-:Y:S01]  /*13280*/  MOV R2, R250 ;  /* 0x000000fa00027202 */ /* 0x000fe20000000f00 */
[----:B------:R-:W-:Y:S05]  /*13290*/  BRA `(.L_x_3290) ;  /* 0xfffee54000007947 */ /* 0x000fea000383ffff */
.L_x_3227:
[----:B------:R-:W-:Y:S01]  /*132a0*/  IMAD.MOV.U32 R247, RZ, RZ, R4 ;  /* 0x000000fffff77224 */ /* 0x000fe200078e0004 */
[----:B------:R-:W-:Y:S01]  /*132b0*/  MOV R249, 0x3 ;  /* 0x0000000300f97802 */ /* 0x000fe20000000f00 */
[----:B--2---:R-:W-:Y:S01]  /*132c0*/  IMAD.MOV.U32 R3, RZ, RZ, 0x181f ;  /* 0x0000181fff037424 */ /* 0x004fe200078e00ff */
[----:B------:R-:W-:-:S02]  /*132d0*/  MOV R2, 0x132f0 ;  /* 0x000132f000027802 */ /* 0x000fc40000000f00 */
[----:B-1-345:R-:W-:Y:S05]  /*132e0*/  CALL.REL.NOINC `($__internal_43_$__cuda_sm70_shflsync_idx_p) ;  /* 0x000051e000007944 */ /* 0x03afea0003c00000 */
        /* <DEDUP_REMOVED lines=8> */
.L_x_3230:
[----:B------:R-:W-:Y:S01]  /*13370*/  IMAD.MOV.U32 R247, RZ, RZ, R4 ;  /* 0x000000fffff77224 */ /* 0x000fe200078e0004 */
[----:B------:R-:W-:Y:S01]  /*13380*/  MOV R249, 0x4 ;  /* 0x0000000400f97802 */ /* 0x000fe20000000f00 */
[----:B-1----:R-:W-:Y:S01]  /*13390*/  IMAD.MOV.U32 R3, RZ, RZ, 0x181f ;  /* 0x0000181fff037424 */ /* 0x002fe200078e00ff */
[----:B--2---:R-:W-:Y:S02]  /*133a0*/  MOV R2, 0x133c0 ;  /* 0x000133c000027802 */ /* 0x004fe40000000f00 */
[----:B---345:R-:W-:Y:S05]  /*133b0*/  CALL.REL.NOINC `($__internal_43_$__cuda_sm70_shflsync_idx_p) ;  /* 0x0000511000007944 */ /* 0x038fea0003c00000 */
[----:B------:R-:W-:Y:S01]  /*133c0*/  MOV R6, R250 ;  /* 0x000000fa00067202 */ /* 0x000fe20000000f00 */
[----:B------:R-:W-:Y:S05]  /*133d0*/  BRA `(.L_x_3292) ;  /* 0xfffee5d000007947 */ /* 0x000fea000383ffff */
.L_x_3231:
[----:B------:R-:W-:Y:S01]  /*133e0*/  IMAD.MOV.U32 R247, RZ, RZ, R5 ;  /* 0x000000fffff77224 */ /* 0x000fe200078e0005 */
[----:B------:R-:W-:Y:S01]  /*133f0*/  MOV R249, 0x4 ;  /* 0x0000000400f97802 */ /* 0x000fe20000000f00 */
[----:B------:R-:W-:Y:S01]  /*13400*/  IMAD.MOV.U32 R3, RZ, RZ, 0x181f ;  /* 0x0000181fff037424 */ /* 0x000fe200078e00ff */
[----:B--2---:R-:W-:Y:S02]  /*13410*/  MOV R2, 0x13430 ;  /* 0x0001343000027802 */ /* 0x004fe40000000f00 */
[----:B-1-345:R-:W-:Y:S05]  /*13420*/  CALL.REL.NOINC `($__internal_43_$__cuda_sm70_shflsync_idx_p) ;  /* 0x000050a000007944 */ /* 0x03afea0003c00000 */
[----:B------:R-:W-:Y:S01]  /*13430*/  MOV R2, R250 ;  /* 0x000000fa00027202 */ /* 0x000fe20000000f00 */
[----:B------:R-:W-:Y:S05]  /*13440*/  BRA `(.L_x_3293) ;  /* 0xfffee58000007947 */ /* 0x000fea000383ffff */
.L_x_3234:
[----:B------:R-:W-:Y:S01]  /*13450*/  IMAD.MOV.U32 R247, RZ, RZ, R4 ;  /* 0x000000fffff77224 */ /* 0x000fe200078e0004 */
[----:B------:R-:W-:Y:S01]  /*13460*/  MOV R249, 0x5 ;  /* 0x0000000500f97802 */ /* 0x000fe20000000f00 */
[----:B-1----:R-:W-:Y:S01]  /*13470*/  IMAD.MOV.U32 R3, RZ, RZ, 0x181f ;  /* 0x0000181fff037424 */ /* 0x002fe200078e00ff */
[----:B------:R-:W-:-:S02]  /*13480*/  MOV R2, 0x134a0 ;  /* 0x000134a000027802 */ /* 0x000fc40000000f00 */
[----:B--2345:R-:W-:Y:S05]  /*13490*/  CALL.REL.NOINC `($__internal_43_$__cuda_sm70_shflsync_idx_p) ;  /* 0x0000503000007944 */ /* 0x03cfea0003c00000 */
        /* <DEDUP_REMOVED lines=8> */
.L_x_3237:
[----:B------:R-:W-:Y:S01]  /*13520*/  IMAD.MOV.U32 R247, RZ, RZ, R4 ;  /* 0x000000fffff77224 */ /* 0x000fe200078e0004 */
[----:B------:R-:W-:Y:S01]  /*13530*/  MOV R249, 0x6 ;  /* 0x0000000600f97802 */ /* 0x000fe20000000f00 */
[----:B-1----:R-:W-:Y:S01]  /*13540*/  IMAD.MOV.U32 R3, RZ, RZ, 0x181f ;  /* 0x0000181fff037424 */ /* 0x002fe200078e00ff */
[----:B------:R-:W-:Y:S02]  /*13550*/  MOV R2, 0x13570 ;  /* 0x0001357000027802 */ /* 0x000fe40000000f00 */
[----:B--2345:R-:W-:Y:S05]  /*13560*/  CALL.REL.NOINC `($__internal_43_$__cuda_sm70_shflsync_idx_p) ;  /* 0x00004f6000007944 */ /* 0x03cfea0003c00000 */
[----:B------:R-:W-:Y:S01]  /*13570*/  MOV R6, R250 ;  /* 0x000000fa00067202 */ /* 0x000fe20000000f00 */
[----:B------:R-:W-:Y:S05]  /*13580*/  BRA `(.L_x_3295) ;  /* 0xfffee61000007947 */ /* 0x000fea000383ffff */
.L_x_3238:
[----:B------:R-:W-:Y:S01]  /*13590*/  IMAD.MOV.U32 R247, RZ, RZ, R5 ;  /* 0x000000fffff77224 */ /* 0x000fe200078e0005 */
[----:B------:R-:W-:Y:S01]  /*135a0*/  MOV R249, 0x6 ;  /* 0x0000000600f97802 */ /* 0x000fe20000000f00 */
[----:B-1----:R-:W-:Y:S01]  /*135b0*/  IMAD.MOV.U32 R3, RZ, RZ, 0x181f ;  /* 0x0000181fff037424 */ /* 0x002fe200078e00ff */
[----:B------:R-:W-:Y:S02]  /*135c0*/  MOV R2, 0x135e0 ;  /* 0x000135e000027802 */ /* 0x000fe40000000f00 */
[----:B--2345:R-:W-:Y:S05]  /*135d0*/  CALL.REL.NOINC `($__internal_43_$__cuda_sm70_shflsync_idx_p) ;  /* 0x00004ef000007944 */ /* 0x03cfea0003c00000 */
[----:B------:R-:W-:Y:S01]  /*135e0*/  MOV R2, R250 ;  /* 0x000000fa00027202 */ /* 0x000fe20000000f00 */
[----:B------:R-:W-:Y:S05]  /*135f0*/  BRA `(.L_x_3296) ;  /* 0xfffee5c000007947 */ /* 0x000fea000383ffff */
.L_x_3241:
        /* <DEDUP_REMOVED lines=13> */
.L_x_3244:
[----:B------:R-:W-:Y:S01]  /*136d0*/  IMAD.MOV.U32 R247, RZ, RZ, R0 ;  /* 0x000000fffff77224 */ /* 0x000fe200078e0000 */
[----:B------:R-:W-:Y:S01]  /*136e0*/  MOV R249, RZ ;  /* 0x000000ff00f97202 */ /* 0x000fe20000000f00 */
[----:B------:R-:W-:Y:S01]  /*136f0*/  IMAD.MOV.U32 R3, RZ, RZ, 0x181f ;  /* 0x0000181fff037424 */ /* 0x000fe200078e00ff */
[----:B------:R-:W-:Y:S02]  /*13700*/  MOV R2, 0x13720 ;  /* 0x0001372000027802 */ /* 0x000fe40000000f00 */
[----:B------:R-:W-:Y:S05]  /*13710*/  CALL.REL.NOINC `($__internal_43_$__cuda_sm70_shflsync_idx_p) ;  /* 0x00004db000007944 */ /* 0x000fea0003c00000 */
[----:B------:R-:W-:Y:S01]  /*13720*/  MOV R7, R250 ;  /* 0x000000fa00077202 */ /* 0x000fe20000000f00 */
[----:B------:R-:W-:Y:S05]  /*13730*/  BRA `(.L_x_3298) ;  /* 0xfffefe7000007947 */ /* 0x000fea000383ffff */
.L_x_3245:
[----:B------:R-:W-:Y:S01]  /*13740*/  IMAD.MOV.U32 R247, RZ, RZ, R4 ;  /* 0x000000fffff77224 */ /* 0x000fe200078e0004 */
[----:B------:R-:W-:Y:S01]  /*13750*/  MOV R249, RZ ;  /* 0x000000ff00f97202 */ /* 0x000fe20000000f00 */
[----:B------:R-:W-:Y:S01]  /*13760*/  IMAD.MOV.U32 R3, RZ, RZ, 0x181f ;  /* 0x0000181fff037424 */ /* 0x000fe200078e00ff */
[----:B------:R-:W-:Y:S02]  /*13770*/  MOV R2, 0x13790 ;  /* 0x0001379000027802 */ /* 0x000fe40000000f00 */
[----:B-12---:R-:W-:Y:S05]  /*13780*/  CALL.REL.NOINC `($__internal_43_$__cuda_sm70_shflsync_idx_p) ;  /* 0x00004d4000007944 */ /* 0x006fea0003c00000 */
        /* <DEDUP_REMOVED lines=8> */
[----:B-1----:R-:W-:Y:S01]  /*13810*/  IMAD.MOV.U32 R3, RZ, RZ, 0x181f ;  /* 0x0000181fff037424 */ /* 0x002fe200078e00ff */
[----:B------:R-:W-:Y:S02]  /*13820*/  MOV R2, 0x13840 ;  /* 0x0001384000027802 */ /* 0x000fe40000000f00 */
[----:B------:R-:W-:Y:S05]  /*13830*/  CALL.REL.NOINC `($__internal_43_$__cuda_sm70_shflsync_idx_p) ;  /* 0x00004c9000007944 */ /* 0x000fea0003c00000 */
[----:B------:R-:W-:Y:S01]  /*13840*/  IMAD.MOV.U32 R5, RZ, RZ, R250 ;  /* 0x000000ffff057224 */ /* 0x000fe200078e00fa */
[----:B------:R-:W-:Y:S01]  /*13850*/  MOV R249, 0x1 ;  /* 0x0000000100f97802 */ /* 0x000fe20000000f00 */
[----:B------:R-:W-:Y:S01]  /*13860*/  IMAD.MOV.U32 R247, RZ, RZ, R4 ;  /* 0x000000fffff77224 */ /* 0x000fe200078e0004 */
[----:B------:R-:W-:Y:S02]  /*13870*/  MOV R3, 0x181f ;  /* 0x0000181f00037802 */ /* 0x000fe40000000f00 */
[----:B------:R-:W-:Y:S02]  /*13880*/  MOV R2, 0x138a0 ;  /* 0x000138a000027802 */ /* 0x000fe40000000f00 */
[----:B------:R-:W-:Y:S05]  /*13890*/  CALL.REL.NOINC `($__internal_43_$__cuda_sm70_shflsync_idx_p) ;  /* 0x00004c3000007944 */ /* 0x000fea0003c00000 */
        /* <DEDUP_REMOVED lines=85> */
[----:B------:R-:W-:Y:S01]  /*13df0*/  MOV R4, R250 ;  /* 0x000000fa00047202 */ /* 0x000fe20000000f00 */
[----:B------:R-:W-:Y:S05]  /*13e00*/  BRA `(.L_x_3299) ;  /* 0xfffef9a000007947 */ /* 0x000fea000383ffff */
.L_x_3246:
[----:B------:R-:W-:Y:S01]  /*13e10*/  IMAD.MOV.U32 R247, RZ, RZ, R4 ;  /* 0x000000fffff77224 */ /* 0x000fe200078e0004 */
[----:B------:R-:W-:Y:S01]  /*13e20*/  MOV R249, RZ ;  /* 0x000000ff00f97202 */ /* 0x000fe20000000f00 */
[----:B------:R-:W-:Y:S01]  /*13e30*/  IMAD.MOV.U32 R3, RZ, RZ, 0x1c1f ;  /* 0x00001c1fff037424 */ /* 0x000fe200078e00ff */
[----:B------:R-:W-:-:S02]  /*13e40*/  MOV R2, 0x13e60 ;  /* 0x00013e6000027802 */ /* 0x000fc40000000f00 */
[----:B------:R-:W-:Y:S05]  /*13e50*/  CALL.REL.NOINC `($__internal_43_$__cuda_sm70_shflsync_idx_p) ;  /* 0x0000467000007944 */ /* 0x000fea0003c00000 */
[----:B------:R-:W-:Y:S01]  /*13e60*/  MOV R0, R250 ;  /* 0x000000fa00007202 */ /* 0x000fe20000000f00 */
[----:B------:R-:W-:Y:S05]  /*13e70*/  BRA `(.L_x_3300) ;  /* 0xfffefa8000007947 */ /* 0x000fea000383ffff */
.L_x_3247:
[----:B------:R-:W-:Y:S01]  /*13e80*/  IMAD.MOV.U32 R247, RZ, RZ, R4 ;  /* 0x000000fffff77224 */ /* 0x000fe200078e0004 */
[----:B------:R-:W-:Y:S01]  /*13e90*/  MOV R249, 0x1 ;  /* 0x0000000100f97802 */ /* 0x000fe20000000f00 */
[----:B------:R-:W-:Y:S01]  /*13ea0*/  IMAD.MOV.U32 R3, RZ, RZ, 0x1c1f ;  /* 0x00001c1fff037424 */ /* 0x000fe200078e00ff */
[----:B------:R-:W-:-:S02]  /*13eb0*/  MOV R2, 0x13ed0 ;  /* 0x00013ed000027802 */ /* 0x000fc40000000f00 */
[----:B-1----:R-:W-:Y:S05]  /*13ec0*/  CALL.REL.NOINC `($__internal_43_$__cuda_sm70_shflsync_idx_p) ;  /* 0x0000460000007944 */ /* 0x002fea0003c00000 */
[----:B------:R-:W-:Y:S01]  /*13ed0*/  IMAD.IADD R0, R5, 0x1, R250 ;  /* 0x0000000105007824 */ /* 0x000fe200078e02fa */
[----:B------:R-:W-:Y:S01]  /*13ee0*/  MOV R2, 0x142c0 ;  /* 0x000142c000027802 */ /* 0x000fe20000000f00 */
[----:B------:R-:W-:-:S02]  /*13ef0*/  IMAD.MOV.U32 R247, RZ, RZ, R4 ;  /* 0x000000fffff77224 */ /* 0x000fc400078e0004 */
[----:B------:R-:W-:Y:S01]  /*13f00*/  IMAD.MOV.U32 R249, RZ, RZ, 0x2 ;  /* 0x00000002fff97424 */ /* 0x000fe200078e00ff */
[----:B------:R-:W-:Y:S01]  /*13f10*/  IMNMX R0, R6, R0, PT ;  /* 0x0000000006007217 */ /* 0x000fe20003800200 */
[----:B------:R-:W-:-:S03]  /*13f20*/  IMAD.MOV.U32 R3, RZ, RZ, 0x1c1f ;  /* 0x00001c1fff037424 */ /* 0x000fc600078e00ff */
        /* <DEDUP_REMOVED lines=56> */
[----:B------:R-:W-:Y:S05]  /*142b0*/  CALL.REL.NOINC `($__internal_43_$__cuda_sm70_shflsync_idx_p) ;  /* 0x0000421000007944 */ /* 0x000fea0003c00000 */
[----:B------:R-:W-:Y:S01]  /*142c0*/  IMAD.IADD R0, R5, 0x1, R250 ;  /* 0x0000000105007824 */ /* 0x000fe200078e02fa */
[----:B------:R-:W-:Y:S01]  /*142d0*/  MOV R2, 0x146b0 ;  /* 0x000146b000027802 */ /* 0x000fe20000000f00 */
[----:B------:R-:W-:Y:S02]  /*142e0*/  IMAD.MOV.U32 R247, RZ, RZ, R4 ;  /* 0x000000fffff77224 */ /* 0x000fe400078e0004 */
        /* <DEDUP_REMOVED lines=61> */
[----:B------:R-:W-:Y:S01]  /*146c0*/  FMNMX.FTZ R117, R11, R12, !PT ;  /* 0x0000000c0b757209 */ /* 0x000fe20007810000 */
[----:B------:R-:W-:Y:S01]  /*146d0*/  IMAD.MOV.U32 R0, RZ, RZ, 0x2 ;  /* 0x00000002ff007424 */ /* 0x000fe200078e00ff */
[----:B------:R-:W-:Y:S02]  /*146e0*/  MOV R2, 0x15150 ;  /* 0x0001515000027802 */ /* 0x000fe40000000f00 */
[----:B------:R-:W-:Y:S02]  /*146f0*/  IMNMX R6, R6, R5, PT ;  /* 0x0000000506067217 */ /* 0x000fe40003800200 */
[----:B------:R-:W-:Y:S02]  /*14700*/  FMNMX.FTZ R117, R17, R117, !PT ;  /* 0x0000007511757209 */ /* 0x000fe40007810000 */
[----:B------:R-:W-:-:S02]  /*14710*/  ISETP.GT.AND P5, PT, R6, 0x1, PT ;  /* 0x000000010600780c */ /* 0x000fc40003fa4270 */
[C---:B------:R-:W-:Y:S02]  /*14720*/  ISETP.GT.AND P6, PT, R6.reuse, RZ, PT ;  /* 0x000000ff0600720c */ /* 0x040fe40003fc4270 */
[----:B------:R-:W-:Y:S02]  /*14730*/  FSEL R20, R191, -INF , P5 ;  /* 0xff800000bf147808 */ /* 0x000fe40002800000 */
[C---:B------:R-:W-:Y:S02]  /*14740*/  ISETP.GT.AND P5, PT, R6.reuse, 0x11, PT ;  /* 0x000000110600780c */ /* 0x040fe40003fa4270 */
        /* <DEDUP_REMOVED lines=45> */
[----:B------:R-:W-:Y:S02]  /*14a20*/  FMNMX.FTZ R119, R9, R10, !PT ;  /* 0x0000000a09777209 */ /* 0x000fe40007810000 */
[----:B------:R-:W-:Y:S02]  /*14a30*/  FSEL R166, R126, -INF , P4 ;  /* 0xff8000007ea67808 */ /* 0x000fe40002000000 */
[----:B------:R-:W-:Y:S02]  /*14a40*/  FSEL R165, R127, -INF , P0 ;  /* 0xff8000007fa57808 */ /* 0x000fe40000000000 */
[C---:B------:R-:W-:Y:S02]  /*14a50*/  ISETP.GT.AND P4, PT, R6.reuse, 0x68, PT ;  /* 0x000000680600780c */ /* 0x040fe40003f84270 */
[----:B------:R-:W-:Y:S02]  /*14a60*/  ISETP.GT.AND P0, PT, R6, 0x69, PT ;  /* 0x000000690600780c */ /* 0x000fe40003f04270 */
        /* <DEDUP_REMOVED lines=109> */
[----:B------:R-:W-:Y:S05]  /*15140*/  CALL.REL.NOINC `($__internal_42_$__cuda_sm70_shflsync_bfly_p) ;  /* 0x0000332000007944 */ /* 0x000fea0003c00000 */
[----:B------:R-:W-:Y:S01]  /*15150*/  FMNMX.FTZ R119, R119, R0, !PT ;  /* 0x0000000077777209 */ /* 0x000fe20007810000 */
[----:B------:R-:W-:Y:S01]  /*15160*/  IMAD.MOV.U32 R0, RZ, RZ, 0x1 ;  /* 0x00000001ff007424 */ /* 0x000fe200078e00ff */
[----:B------:R-:W-:-:S03]  /*15170*/  MOV R2, 0x151a0 ;  /* 0x000151a000027802 */ /* 0x000fc60000000f00 */
[----:B------:R-:W-:Y:S02]  /*15180*/  IMAD.MOV.U32 R116, RZ, RZ, R119 ;  /* 0x000000ffff747224 */ /* 0x000fe400078e0077 */
[----:B------:R-:W-:Y:S05]  /*15190*/  CALL.REL.NOINC `($__internal_42_$__cuda_sm70_shflsync_bfly_p) ;  /* 0x000032d000007944 */ /* 0x000fea0003c00000 */
[----:B------:R-:W-:Y:S01]  /*151a0*/  FMNMX.FTZ R119, R119, R0, !PT ;  /* 0x0000000077777209 */ /* 0x000fe20007810000 */
[----:B------:R-:W-:Y:S01]  /*151b0*/  IMAD.MOV.U32 R116, RZ, RZ, R118 ;  /* 0x000000ffff747224 */ /* 0x000fe200078e0076 */
[----:B------:R-:W-:Y:S01]  /*151c0*/  MOV R2, 0x151f0 ;  /* 0x000151f000027802 */ /* 0x000fe20000000f00 */
[----:B------:R-:W-:Y:S02]  /*151d0*/  IMAD.MOV.U32 R0, RZ, RZ, 0x2 ;  /* 0x00000002ff007424 */ /* 0x000fe400078e00ff */
        /* <DEDUP_REMOVED lines=26> */
[----:B------:R-:W-:Y:S01]  /*15380*/  MOV R68, R0 ;  /* 0x0000000000447202 */ /* 0x000fe20000000f00 */
[----:B------:R-:W-:Y:S05]  /*15390*/  BRA `(.L_x_3301) ;  /* 0xfffefbd000007947 */ /* 0x000fea000383ffff */
.L_x_3251:
[----:B------:R-:W-:Y:S01]  /*153a0*/  MOV R249, RZ ;  /* 0x000000ff00f97202 */ /* 0x000fe20000000f00 */
[----:B------:R-:W-:Y:S01]  /*153b0*/  IMAD.MOV.U32 R247, RZ, RZ, R0 ;  /* 0x000000fffff77224 */ /* 0x000fe200078e0000 */
[----:B------:R-:W-:Y:S01]  /*153c0*/  MOV R2, 0x153f0 ;  /* 0x000153f000027802 */ /* 0x000fe20000000f00 */
[----:B------:R-:W-:Y:S02]  /*153d0*/  IMAD.MOV.U32 R3, RZ, RZ, 0x181f ;  /* 0x0000181fff037424 */ /* 0x000fe400078e00ff */
[----:B------:R-:W-:Y:S05]  /*153e0*/  CALL.REL.NOINC `($__internal_43_$__cuda_sm70_shflsync_idx_p) ;  /* 0x000030e000007944 */ /* 0x000fea0003c00000 */
[----:B------:R-:W-:Y:S01]  /*153f0*/  MOV R7, R250 ;  /* 0x000000fa00077202 */ /* 0x000fe20000000f00 */
[----:B------:R-:W-:-:S05]  /*15400*/  BRA `(.L_x_3302) ;  /* 0xffff287000007947 */ /* 0x000fca000383ffff */
.L_x_3252:
[----:B------:R-:W-:Y:S01]  /*15410*/  MOV R249, RZ ;  /* 0x000000ff00f97202 */ /* 0x000fe20000000f00 */
[----:B------:R-:W-:Y:S01]  /*15420*/  IMAD.MOV.U32 R247, RZ, RZ, R4 ;  /* 0x000000fffff77224 */ /* 0x000fe200078e0004 */
[----:B------:R-:W-:Y:S01]  /*15430*/  MOV R2, 0x15460 ;  /* 0x0001546000027802 */ /* 0x000fe20000000f00 */
[----:B------:R-:W-:Y:S02]  /*15440*/  IMAD.MOV.U32 R3, RZ, RZ, 0x181f ;  /* 0x0000181fff037424 */ /* 0x000fe400078e00ff */
[----:B-12---:R-:W-:Y:S05]  /*15450*/  CALL.REL.NOINC `($__internal_43_$__cuda_sm70_shflsync_idx_p) ;  /* 0x0000307000007944 */ /* 0x006fea0003c00000 */
        /* <DEDUP_REMOVED lines=10> */
[----:B------:R-:W-:Y:S05]  /*15500*/  CALL.REL.NOINC `($__internal_43_$__cuda_sm70_shflsync_idx_p) ;  /* 0x00002fc000007944 */ /* 0x000fea0003c00000 */
[----:B------:R-:W-:Y:S01]  /*15510*/  MOV R249, 0x1 ;  /* 0x0000000100f97802 */ /* 0x000fe20000000f00 */
[----:B------:R-:W-:Y:S01]  /*15520*/  IMAD.MOV.U32 R6, RZ, RZ, R250 ;  /* 0x000000ffff067224 */ /* 0x000fe200078e00fa */
[----:B------:R-:W-:Y:S01]  /*15530*/  MOV R3, 0x181f ;  /* 0x0000181f00037802 */ /* 0x000fe20000000f00 */
[----:B------:R-:W-:Y:S01]  /*15540*/  IMAD.MOV.U32 R247, RZ, RZ, R4 ;  /* 0x000000fffff77224 */ /* 0x000fe200078e0004 */
[----:B------:R-:W-:Y:S02]  /*15550*/  MOV R2, 0x15570 ;  /* 0x0001557000027802 */ /* 0x000fe40000000f00 */
[----:B------:R-:W-:Y:S05]  /*15560*/  CALL.REL.NOINC `($__internal_43_$__cuda_sm70_shflsync_idx_p) ;  /* 0x00002f6000007944 */ /* 0x000fea0003c00000 */
        /* <DEDUP_REMOVED lines=85> */
[----:B------:R-:W-:Y:S01]  /*15ac0*/  MOV R4, R250 ;  /* 0x000000fa00047202 */ /* 0x000fe20000000f00 */
[----:B------:R-:W-:-:S05]  /*15ad0*/  BRA `(.L_x_3303) ;  /* 0xffff23a000007947 */ /* 0x000fca000383ffff */
.L_x_3255:
[----:B------:R-:W-:Y:S01]  /*15ae0*/  MOV R249, RZ ;  /* 0x000000ff00f97202 */ /* 0x000fe20000000f00 */
[----:B------:R-:W-:Y:S01]  /*15af0*/  IMAD.MOV.U32 R247, RZ, RZ, R0 ;  /* 0x000000fffff77224 */ /* 0x000fe200078e0000 */
[----:B------:R-:W-:Y:S01]  /*15b00*/  MOV R2, 0x15b30 ;  /* 0x00015b3000027802 */ /* 0x000fe20000000f00 */
[----:B------:R-:W-:Y:S02]  /*15b10*/  IMAD.MOV.U32 R3, RZ, RZ, 0x181f ;  /* 0x0000181fff037424 */ /* 0x000fe400078e00ff */
[----:B------:R-:W-:Y:S05]  /*15b20*/  CALL.REL.NOINC `($__internal_43_$__cuda_sm70_shflsync_idx_p) ;  /* 0x000029a000007944 */ /* 0x000fea0003c00000 */
[----:B------:R-:W-:Y:S01]  /*15b30*/  MOV R118, R250 ;  /* 0x000000fa00767202 */ /* 0x000fe20000000f00 */
[----:B------:R-:W-:-:S05]  /*15b40*/  BRA `(.L_x_3304) ;  /* 0xffff2ec000007947 */ /* 0x000fca000383ffff */
.L_x_3256:
        /* <DEDUP_REMOVED lines=109> */
.L_x_3257:
[----:B------:R-:W-:Y:S01]  /*16220*/  MOV R249, RZ ;  /* 0x000000ff00f97202 */ /* 0x000fe20000000f00 */
[----:B------:R-:W-:Y:S01]  /*16230*/  IMAD.MOV.U32 R247, RZ, RZ, R116 ;  /* 0x000000fffff77224 */ /* 0x000fe200078e0074 */
[----:B------:R-:W-:Y:S01]  /*16240*/  MOV R2, 0x16270 ;  /* 0x0001627000027802 */ /* 0x000fe20000000f00 */
[----:B------:R-:W-:Y:S02]  /*16250*/  IMAD.MOV.U32 R3, RZ, RZ, 0x1c1f ;  /* 0x00001c1fff037424 */ /* 0x000fe400078e00ff */
[----:B------:R-:W-:Y:S05]  /*16260*/  CALL.REL.NOINC `($__internal_43_$__cuda_sm70_shflsync_idx_p) ;  /* 0x0000226000007944 */ /* 0x000fea0003c00000 */
[----:B------:R-:W-:Y:S01]  /*16270*/  MOV R0, R250 ;  /* 0x000000fa00007202 */ /* 0x000fe20000000f00 */
[----:B------:R-:W-:-:S05]  /*16280*/  BRA `(.L_x_3306) ;  /* 0xffff2ae000007947 */ /* 0x000fca000383ffff */
.L_x_3258:
[----:B------:R-:W-:Y:S01]  /*16290*/  MOV R249, 0x1 ;  /* 0x0000000100f97802 */ /* 0x000fe20000000f00 */
[----:B------:R-:W-:Y:S01]  /*162a0*/  IMAD.MOV.U32 R247, RZ, RZ, R116 ;  /* 0x000000fffff77224 */ /* 0x000fe200078e0074 */
[----:B------:R-:W-:Y:S01]  /*162b0*/  MOV R2, 0x162e0 ;  /* 0x000162e000027802 */ /* 0x000fe20000000f00 */
[----:B------:R-:W-:Y:S02]  /*162c0*/  IMAD.MOV.U32 R3, RZ, RZ, 0x1c1f ;  /* 0x00001c1fff037424 */ /* 0x000fe400078e00ff */
[----:B-1----:R-:W-:Y:S05]  /*162d0*/  CALL.REL.NOINC `($__internal_43_$__cuda_sm70_shflsync_idx_p) ;  /* 0x000021f000007944 */ /* 0x002fea0003c00000 */
        /* <DEDUP_REMOVED lines=61> */
[----:B------:R-:W-:Y:S05]  /*166b0*/  CALL.REL.NOINC `($__internal_43_$__cuda_sm70_shflsync_idx_p) ;  /* 0x00001e1000007944 */ /* 0x000fea0003c00000 */
        /* <DEDUP_REMOVED lines=60> */
[----:B------:R-:W-:Y:S02]  /*16a80*/  FSEL R109, R109, -INF , P0 ;  /* 0xff8000006d6d7808 */ /* 0x000fe40000000000 */
[----:B------:R-:W-:Y:S05]  /*16a90*/  CALL.REL.NOINC `($__internal_43_$__cuda_sm70_shflsync_idx_p) ;  /* 0x00001a3000007944 */ /* 0x000fea0003c00000 */
[----:B------:R-:W-:Y:S01]  /*16aa0*/  FMNMX.FTZ R116, R4, R120, !PT ;  /* 0x0000007804747209 */ /* 0x000fe20007810000 */
[----:B------:R-:W-:Y:S01]  /*16ab0*/  IMAD.IADD R117, R117, 0x1, R250 ;  /* 0x0000000175757824 */ /* 0x000fe200078e02fa */
[----:B------:R-:W-:Y:S01]  /*16ac0*/  FMNMX.FTZ R6, R21, R121, !PT ;  /* 0x0000007915067209 */ /* 0x000fe20007810000 */
[----:B------:R-:W-:Y:S01]  /*16ad0*/  IMAD.MOV.U32 R0, RZ, RZ, 0x2 ;  /* 0x00000002ff007424 */ /* 0x000fe200078e00ff */
[----:B------:R-:W-:Y:S02]  /*16ae0*/  FMNMX.FTZ R7, R5, R122, !PT ;  /* 0x0000007a05077209 */ /* 0x000fe40007810000 */
[C---:B------:R-:W-:Y:S02]  /*16af0*/  ISETP.GT.AND P6, PT, R117.reuse, RZ, PT ;  /* 0x000000ff7500720c */ /* 0x040fe40003fc4270 */
[C---:B------:R-:W-:Y:S02]  /*16b00*/  ISETP.GT.AND P5, PT, R117.reuse, 0x1, PT ;  /* 0x000000017500780c */ /* 0x040fe40003fa4270 */
[----:B------:R-:W-:Y:S02]  /*16b10*/  FSEL R16, R10, -INF , P6 ;  /* 0xff8000000a107808 */ /* 0x000fe40003000000 */
[----:B------:R-:W-:Y:S02]  /*16b20*/  ISETP.GT.AND P4, PT, R117, 0x8, PT ;  /* 0x000000087500780c */ /* 0x000fe40003f84270 */
[----:B------:R-:W-:Y:S02]  /*16b30*/  FSEL R20, R11, -INF , P5 ;  /* 0xff8000000b147808 */ /* 0x000fe40002800000 */
[----:B------:R-:W-:Y:S02]  /*16b40*/  FMNMX.FTZ R8, R16, R123, !PT ;  /* 0x0000007b10087209 */ /* 0x000fe40007810000 */
[----:B------:R-:W-:Y:S02]  /*16b50*/  ISETP.GT.AND P0, PT, R117, 0x9, PT ;  /* 0x000000097500780c */ /* 0x000fe40003f04270 */
[----:B------:R-:W-:Y:S02]  /*16b60*/  FSEL R14, R14, -INF , P4 ;  /* 0xff8000000e0e7808 */ /* 0x000fe40002000000 */
[----:B------:R-:W-:Y:S02]  /*16b70*/  FMNMX.FTZ R116, R196, R116, !PT ;  /* 0x00000074c4747209 */ /* 0x000fe40007810000 */
[----:B------:R-:W-:Y:S02]  /*16b80*/  FMNMX.FTZ R6, R36, R6, !PT ;  /* 0x0000000624067209 */ /* 0x000fe40007810000 */
[----:B------:R-:W-:Y:S02]  /*16b90*/  FMNMX.FTZ R7, R17, R7, !PT ;  /* 0x0000000711077209 */ /* 0x000fe40007810000 */
[----:B------:R-:W-:Y:S02]  /*16ba0*/  FMNMX.FTZ R8, R20, R8, !PT ;  /* 0x0000000814087209 */ /* 0x000fe40007810000 */
[----:B------:R-:W-:Y:S02]  /*16bb0*/  FSEL R15, R15, -INF , P0 ;  /* 0xff8000000f0f7808 */ /* 0x000fe40000000000 */
[----:B------:R-:W-:Y:S02]  /*16bc0*/  ISETP.GT.AND P6, PT, R117, 0x10, PT ;  /* 0x000000107500780c */ /* 0x000fe40003fc4270 */
[----:B------:R-:W-:Y:S02]  /*16bd0*/  FMNMX.FTZ R116, R195, R116, !PT ;  /* 0x00000074c3747209 */ /* 0x000fe40007810000 */
[----:B------:R-:W-:Y:S02]  /*16be0*/  FMNMX.FTZ R6, R32, R6, !PT ;  /* 0x0000000620067209 */ /* 0x000fe40007810000 */
[----:B------:R-:W-:Y:S02]  /*16bf0*/  FMNMX.FTZ R7, R19, R7, !PT ;  /* 0x0000000713077209 */ /* 0x000fe40007810000 */
[----:B------:R-:W-:Y:S02]  /*16c00*/  FMNMX.FTZ R8, R14, R8, !PT ;  /* 0x000000080e087209 */ /* 0x000fe40007810000 */
[----:B------:R-:W-:Y:S02]  /*16c10*/  ISETP.GT.AND P5, PT, R117, 0x11, PT ;  /* 0x000000117500780c */ /* 0x000fe40003fa4270 */
[----:B------:R-:W-:Y:S02]  /*16c20*/  FSEL R26, R26, -INF , P6 ;  /* 0xff8000001a1a7808 */ /* 0x000fe40003000000 */
        /* <DEDUP_REMOVED lines=41> */
[C---:B------:R-:W-:Y:S02]  /*16ec0*/  ISETP.GT.AND P6, PT, R117.reuse, 0x30, PT ;  /* 0x000000307500780c */ /* 0x040fe40003fc4270 */
        /* <DEDUP_REMOVED lines=104> */
[----:B------:R-:W-:Y:S05]  /*17550*/  CALL.REL.NOINC `($__internal_42_$__cuda_sm70_shflsync_bfly_p) ;  /* 0x00000f1000007944 */ /* 0x000fea0003c00000 */
[----:B------:R-:W-:Y:S01]  /*17560*/  FMNMX.FTZ R116, R116, R0, !PT ;  /* 0x0000000074747209 */ /* 0x000fe20007810000 */
[----:B------:R-:W-:Y:S01]  /*17570*/  IMAD.MOV.U32 R0, RZ, RZ, 0x1 ;  /* 0x00000001ff007424 */ /* 0x000fe200078e00ff */
[----:B------:R-:W-:Y:S02]  /*17580*/  MOV R2, 0x175a0 ;  /* 0x000175a000027802 */ /* 0x000fe40000000f00 */
        /* <DEDUP_REMOVED lines=28> */
[----:B------:R-:W-:-:S05]  /*17750*/  BRA `(.L_x_3307) ;  /* 0xffff2c8000007947 */ /* 0x000fca000383ffff */
.L_x_3261:
[----:B-1--4-:R-:W-:Y:S01]  /*17760*/  MOV R249, RZ ;  /* 0x000000ff00f97202 */ /* 0x012fe20000000f00 */
[----:B------:R-:W-:Y:S01]  /*17770*/  IMAD.MOV.U32 R247, RZ, RZ, R88 ;  /* 0x000000fffff77224 */ /* 0x000fe200078e0058 */
[----:B------:R-:W-:Y:S01]  /*17780*/  MOV R2, 0x177b0 ;  /* 0x000177b000027802 */ /* 0x000fe20000000f00 */
[----:B------:R-:W-:Y:S02]  /*17790*/  IMAD.MOV.U32 R3, RZ, RZ, 0x181f ;  /* 0x0000181fff037424 */ /* 0x000fe400078e00ff */
[----:B------:R-:W-:Y:S05]  /*177a0*/  CALL.REL.NOINC `($__internal_43_$__cuda_sm70_shflsync_idx_p) ;  /* 0x00000d2000007944 */ /* 0x000fea0003c00000 */
[----:B------:R-:W-:Y:S01]  /*177b0*/  MOV R85, R250 ;  /* 0x000000fa00557202 */ /* 0x000fe20000000f00 */
[----:B------:R-:W-:-:S05]  /*177c0*/  BRA `(.L_x_3308) ;  /* 0xffff589000007947 */ /* 0x000fca000383ffff */
.L_x_3264:
[----:B------:R-:W-:Y:S01]  /*177d0*/  MOV R249, RZ ;  /* 0x000000ff00f97202 */ /* 0x000fe20000000f00 */
[----:B------:R-:W-:Y:S01]  /*177e0*/  IMAD.MOV.U32 R247, RZ, RZ, R0 ;  /* 0x000000fffff77224 */ /* 0x000fe200078e0000 */
[----:B------:R-:W-:Y:S01]  /*177f0*/  MOV R2, 0x17820 ;  /* 0x0001782000027802 */ /* 0x000fe20000000f00 */
[----:B------:R-:W-:Y:S02]  /*17800*/  IMAD.MOV.U32 R3, RZ, RZ, 0x181f ;  /* 0x0000181fff037424 */ /* 0x000fe400078e00ff */
[----:B------:R-:W-:Y:S05]  /*17810*/  CALL.REL.NOINC `($__internal_43_$__cuda_sm70_shflsync_idx_p) ;  /* 0x00000cb000007944 */ /* 0x000fea0003c00000 */
[----:B------:R-:W-:Y:S01]  /*17820*/  MOV R118, R250 ;  /* 0x000000fa00767202 */ /* 0x000fe20000000f00 */
[----:B------:R-:W-:-:S05]  /*17830*/  BRA `(.L_x_3309) ;  /* 0xffff655000007947 */ /* 0x000fca000383ffff */
.L_x_3265:
        /* <DEDUP_REMOVED lines=109> */
.L_x_3266:
[----:B------:R-:W-:Y:S02]  /*17f10*/  MOV R0, 0x2 ;  /* 0x0000000200007802 */ /* 0x000fe40000000f00 */
        /* <DEDUP_REMOVED lines=34> */
.L_x_3268:
[----:B------:R1:W5:Y:S01]  /*18140*/  LDL R116, [R1] ;  /* 0x0000000001747983 */ /* 0x0003620000100800 */
[----:B------:R-:W-:-:S02]  /*18150*/  MOV R0, 0x2 ;  /* 0x0000000200007802 */ /* 0x000fc40000000f00 */
[----:B------:R-:W-:Y:S02]  /*18160*/  MOV R2, 0x18180 ;  /* 0x0001818000027802 */ /* 0x000fe40000000f00 */
[----:B-1---5:R-:W-:Y:S05]  /*18170*/  CALL.REL.NOINC `($__internal_42_$__cuda_sm70_shflsync_bfly_p) ;  /* 0x000002f000007944 */ /* 0x022fea0003c00000 */
[----:B------:R-:W-:Y:S01]  /*18180*/  MOV R4, R0 ;  /* 0x0000000000047202 */ /* 0x000fe20000000f00 */
[----:B------:R-:W-:Y:S05]  /*18190*/  BRA `(.L_x_3312) ;  /* 0xffff8ff000007947 */ /* 0x000fea000383ffff */
.L_x_3269:
[----:B------:R-:W-:Y:S01]  /*181a0*/  IMAD.MOV.U32 R116, RZ, RZ, R4 ;  /* 0x000000ffff747224 */ /* 0x000fe200078e0004 */
[----:B------:R-:W-:Y:S02]  /*181b0*/  MOV R0, 0x1 ;  /* 0x0000000100007802 */ /* 0x000fe40000000f00 */
[----:B------:R-:W-:Y:S02]  /*181c0*/  MOV R2, 0x181e0 ;  /* 0x000181e000027802 */ /* 0x000fe40000000f00 */
[----:B------:R-:W-:Y:S05]  /*181d0*/  CALL.REL.NOINC `($__internal_42_$__cuda_sm70_shflsync_bfly_p) ;  /* 0x0000029000007944 */ /* 0x000fea0003c00000 */
[----:B------:R-:W-:Y:S01]  /*181e0*/  FADD.FTZ R4, R4, R0 ;  /* 0x0000000004047221 */ /* 0x000fe20000010000 */
[----:B------:R-:W-:Y:S02]  /*181f0*/  MOV R116, R248 ;  /* 0x000000f800747202 */ /* 0x000fe40000000f00 */
[----:B------:R-:W-:Y:S02]  /*18200*/  MOV R0, 0x2 ;  /* 0x0000000200007802 */ /* 0x000fe40000000f00 */
[----:B------:R-:W-:Y:S02]  /*18210*/  MOV R2, 0x18230 ;  /* 0x0001823000027802 */ /* 0x000fe40000000f00 */
[----:B------:R-:W-:Y:S05]  /*18220*/  CALL.REL.NOINC `($__internal_42_$__cuda_sm70_shflsync_bfly_p) ;  /* 0x0000024000007944 */ /* 0x000fea0003c00000 */
[----:B------:R-:W-:Y:S01]  /*18230*/  FADD.FTZ R5, R248, R0 ;  /* 0x00000000f8057221 */ /* 0x000fe20000010000 */
[----:B------:R-:W-:-:S02]  /*18240*/  MOV R0, 0x1 ;  /* 0x0000000100007802 */ /* 0x000fc40000000f00 */
[----:B------:R-:W-:Y:S02]  /*18250*/  MOV R2, 0x18280 ;  /* 0x0001828000027802 */ /* 0x000fe40000000f00 */
[----:B------:R-:W-:Y:S02]  /*18260*/  MOV R116, R5 ;  /* 0x0000000500747202 */ /* 0x000fe40000000f00 */
[----:B------:R-:W-:Y:S05]  /*18270*/  CALL.REL.NOINC `($__internal_42_$__cuda_sm70_shflsync_bfly_p) ;  /* 0x000001f000007944 */ /* 0x000fea0003c00000 */
[----:B------:R1:W5:Y:S01]  /*18280*/  LDL R116, [R1+0xc] ;  /* 0x00000c0001747983 */ /* 0x0003620000100800 */
[----:B------:R-:W-:Y:S01]  /*18290*/  FADD.FTZ R5, R5, R0 ;  /* 0x0000000005057221 */ /* 0x000fe20000010000 */
[----:B------:R-:W-:Y:S02]  /*182a0*/  MOV R0, 0x2 ;  /* 0x0000000200007802 */ /* 0x000fe40000000f00 */
[----:B------:R-:W-:Y:S02]  /*182b0*/  MOV R2, 0x182d0 ;  /* 0x000182d000027802 */ /* 0x000fe40000000f00 */
[----:B-1---5:R-:W-:Y:S05]  /*182c0*/  CALL.REL.NOINC `($__internal_42_$__cuda_sm70_shflsync_bfly_p) ;  /* 0x000001a000007944 */ /* 0x022fea0003c00000 */
[----:B------:R-:W2:Y:S02]  /*182d0*/  LDL.LU R2, [R1+0xc] ;  /* 0x00000c0001027983 */ /* 0x000ea40000300800 */
[----:B--2---:R-:W-:Y:S01]  /*182e0*/  FADD.FTZ R6, R2, R0 ;  /* 0x0000000002067221 */ /* 0x004fe20000010000 */
[----:B------:R-:W-:Y:S02]  /*182f0*/  MOV R0, 0x1 ;  /* 0x0000000100007802 */ /* 0x000fe40000000f00 */
[----:B------:R-:W-:-:S02]  /*18300*/  MOV R2, 0x18330 ;  /* 0x0001833000027802 */ /* 0x000fc40000000f00 */
        /* <DEDUP_REMOVED lines=10> */
[----:B------:R-:W-:Y:S02]  /*183b0*/  MOV R2, 0x183e0 ;  /* 0x000183e000027802 */ /* 0x000fe40000000f00 */
[----:B------:R-:W-:-:S02]  /*183c0*/  MOV R116, R7 ;  /* 0x0000000700747202 */ /* 0x000fc40000000f00 */
[----:B------:R-:W-:Y:S05]  /*183d0*/  CALL.REL.NOINC `($__internal_42_$__cuda_sm70_shflsync_bfly_p) ;  /* 0x0000009000007944 */ /* 0x000fea0003c00000 */
[----:B------:R-:W-:Y:S01]  /*183e0*/  MOV R8, R0 ;  /* 0x0000000000087202 */ /* 0x000fe20000000f00 */
[----:B------:R-:W-:Y:S05]  /*183f0*/  BRA `(.L_x_3313) ;  /* 0xffff8eb000007947 */ /* 0x000fea000383ffff */
.L_x_3283:
[----:B------:R-:W-:Y:S01]  /*18400*/  IMAD.MOV.U32 R247, RZ, RZ, R24 ;  /* 0x000000fffff77224 */ /* 0x000fe200078e0018 */
[----:B------:R-:W-:Y:S01]  /*18410*/  MOV R249, RZ ;  /* 0x000000ff00f97202 */ /* 0x000fe20000000f00 */
[----:B------:R-:W-:Y:S01]  /*18420*/  IMAD.MOV.U32 R3, RZ, RZ, 0x1f ;  /* 0x0000001fff037424 */ /* 0x000fe200078e00ff */
[----:B---3--:R-:W-:-:S02]  /*18430*/  MOV R2, 0x18450 ;  /* 0x0001845000027802 */ /* 0x008fc40000000f00 */
[----:B-12-45:R-:W-:Y:S05]  /*18440*/  CALL.REL.NOINC `($__internal_43_$__cuda_sm70_shflsync_idx_p) ;  /* 0x0000008000007944 */ /* 0x036fea0003c00000 */
[----:B------:R-:W-:Y:S01]  /*18450*/  MOV R0, R250 ;  /* 0x000000fa00007202 */ /* 0x000fe20000000f00 */
[----:B------:R-:W-:Y:S05]  /*18460*/  BRA `(.L_x_3314) ;  /* 0xffffaae000007947 */ /* 0x000fea000383ffff */
        .weak           $__internal_42_$__cuda_sm70_shflsync_bfly_p
        .type           $__internal_42_$__cuda_sm70_shflsync_bfly_p,@function
        .size           $__internal_42_$__cuda_sm70_shflsync_bfly_p,($__internal_43_$__cuda_sm70_shflsync_idx_p - $__internal_42_$__cuda_sm70_shflsync_bfly_p)
$__internal_42_$__cuda_sm70_shflsync_bfly_p:
[----:B------:R-:W-:Y:S02]  /*18470*/  MOV R197, 0xffffffff ;  /* 0xffffffff00c57802 */ /* 0x000fe40000000f00 */
[----:B------:R-:W-:-:S02]  /*18480*/  MOV R3, 0x1f ;  /* 0x0000001f00037802 */ /* 0x000fc40000000f00 */
[----:B------:R-:W-:Y:S04]  /*18490*/  WARPSYNC R197 ;  /* 0x000000c500007348 */ /* 0x000fe80003800000 */
[----:B------:R1:W2:Y:S02]  /*184a0*/  SHFL.BFLY PT, R0, R116, R0, R3 ;  /* 0x0c00000074007389 */ /* 0x0002a400000e0003 */
[----:B-1----:R-:W-:-:S04]  /*184b0*/  MOV R3, 0x0 ;  /* 0x0000000000037802 */ /* 0x002fc80000000f00 */
[----:B--2---:R-:W-:Y:S05]  /*184c0*/  RET.REL.NODEC R2 `(_ZN7cutlass13device_kernelIN5flash19enable_sm80_to_sm89INS1_16FlashAttnFwdSm80INS1_25CollectiveMainloopFwdSm80ILi4ELi1ELb0EN4cute5tupleIJNS5_1CILi128EEENS7_ILi112EEENS7_ILi64EEEEEELi64ENS_6half_tEfNS_4arch4Sm80ELb1ELb0ELb0ELb0ELb1ELb0ELb1ELb1EEENS1_21CollectiveEpilogueFwdINS6_IJS8_SA_S9_EEENS6_IJNS7_ILi1EEESI_SI_EEESC_SE_Li128ELb0ELb1ELb1ELb0EEENS1_30DynamicPersistentTileSchedulerILi128ELi128ELb1ELb1ELb0EEEEEEEEEvNT_6ParamsE) ;  /* 0xfffe7b3002007950 */ /* 0x004fea0003c3ffff */
        .weak           $__internal_43_$__cuda_sm70_shflsync_idx_p
        .type           $__internal_43_$__cuda_sm70_shflsync_idx_p,@function
        .size           $__internal_43_$__cuda_sm70_shflsync_idx_p,(.L_x_3875 - $__internal_43_$__cuda_sm70_shflsync_idx_p)
$__internal_43_$__cuda_sm70_shflsync_idx_p:
[----:B------:R-:W-:-:S04]  /*184d0*/  MOV R250, 0xffffffff ;  /* 0xffffffff00fa7802 */ /* 0x000fc80000000f00 */
[----:B------:R-:W-:Y:S04]  /*184e0*/  WARPSYNC R250 ;  /* 0x000000fa00007348 */ /* 0x000fe80003800000 */
[----:B------:R1:W2:Y:S02]  /*184f0*/  SHFL.IDX PT, R250, R247, R249, R3 ;  /* 0x000000f9f7fa7389 */ /* 0x0002a400000e0003 */
[----:B-1----:R-:W-:-:S04]  /*18500*/  MOV R3, 0x0 ;  /* 0x0000000000037802 */ /* 0x002fc80000000f00 */
[----:B--2---:R-:W-:Y:S05]  /*18510*/  RET.REL.NODEC R2 `(_ZN7cutlass13device_kernelIN5flash19enable_sm80_to_sm89INS1_16FlashAttnFwdSm80INS1_25CollectiveMainloopFwdSm80ILi4ELi1ELb0EN4cute5tupleIJNS5_1CILi128EEENS7_ILi112EEENS7_ILi64EEEEEELi64ENS_6half_tEfNS_4arch4Sm80ELb1ELb0ELb0ELb0ELb1ELb0ELb1ELb1EEENS1_21CollectiveEpilogueFwdINS6_IJS8_SA_S9_EEENS6_IJNS7_ILi1EEESI_SI_EEESC_SE_Li128ELb0ELb1ELb1ELb0EEENS1_30DynamicPersistentTileSchedulerILi128ELi128ELb1ELb1ELb0EEEEEEEEEvNT_6ParamsE) ;  /* 0xfffe7ae002007950 */ /* 0x004fea0003c3ffff */
.L_x_3315:
        /* <DEDUP_REMOVED lines=14> */
.L_x_3875:


//--------------------- .text._ZN7cutlass13device_kernelIN5flash19enable_sm80_to_sm89INS1_16FlashAttnFwdSm80INS1_25CollectiveMainloopFwdSm80ILi4ELi1ELb0EN4cute5tupleIJNS5_1CILi128EEENS7_ILi80EEENS7_ILi64EEEEEELi64ENS_6half_tEfNS_4arch4Sm80ELb1ELb0ELb0ELb1ELb1ELb0ELb1ELb1EEENS1_21CollectiveEpilogueFwdINS6_IJS8_SA_S9_EEENS6_IJNS7_ILi1EEESI_SI_EEESC_SE_Li128ELb1ELb1ELb1ELb0EEENS1_36VarlenDynamicPersistentTileSchedulerILi128ELi80ELi128ELi128ELb1ELb1ELb0ELb1ELb1ELb1EEEEEEEEEvNT_6ParamsE --------------------------
	.section	.text._ZN7cutlass13device_kernelIN5flash19enable_sm80_to_sm89INS1_16FlashAttnFwdSm80INS1_25CollectiveMainloopFwdSm80ILi4ELi1ELb0EN4cute5tupleIJNS5_1CILi128EEENS7_ILi80EEENS7_ILi64EEEEEELi64ENS_6half_tEfNS_4arch4Sm80ELb1ELb0ELb0ELb1ELb1ELb0ELb1ELb1EEENS1_21CollectiveEpilogueFwdINS6_IJS8_SA_S9_EEENS6_IJNS7_ILi1EEESI_SI_EEESC_SE_Li128ELb1ELb1ELb1ELb0EEENS1_36VarlenDynamicPersistentTileSchedulerILi128ELi80ELi128ELi128ELb1ELb1ELb0ELb1ELb1ELb1EEEEEEEEEvNT_6ParamsE,"ax",@progbits
	.sectioninfo	@"SHI_REGISTERS=255"
	.align	128
.text._ZN7cutlass13device_kernelIN5flash19enable_sm80_to_sm89INS1_16FlashAttnFwdSm80INS1_25CollectiveMainloopFwdSm80ILi4ELi1ELb0EN4cute5tupleIJNS5_1CILi128EEENS7_ILi80EEENS7_ILi64EEEEEELi64ENS_6half_tEfNS_4arch4Sm80ELb1ELb0ELb0ELb1ELb1ELb0ELb1ELb1EEENS1_21CollectiveEpilogueFwdINS6_IJS8_SA_S9_EEENS6_IJNS7_ILi1EEESI_SI_EEESC_SE_Li128ELb1ELb1ELb1ELb0EEENS1_36VarlenDynamicPersistentTileSchedulerILi128ELi80ELi128ELi128ELb1ELb1ELb0ELb1ELb1ELb1EEEEEEEEEvNT_6ParamsE:
        .type           _ZN7cutlass13device_kernelIN5flash19enable_sm80_to_sm89INS1_16FlashAttnFwdSm80INS1_25CollectiveMainloopFwdSm80ILi4ELi1ELb0EN4cute5tupleIJNS5_1CILi128EEENS7_ILi80EEENS7_ILi64EEEEEELi64ENS_6half_tEfNS_4arch4Sm80ELb1ELb0ELb0ELb1ELb1ELb0ELb1ELb1EEENS1_21CollectiveEpilogueFwdINS6_IJS8_SA_S9_EEENS6_IJNS7_ILi1EEESI_SI_EEESC_SE_Li128ELb1ELb1ELb1ELb0EEENS1_36VarlenDynamicPersistentTileSchedulerILi128ELi80ELi128ELi128ELb1ELb1ELb0ELb1ELb1ELb1EEEEEEEEEvNT_6ParamsE,@function
        .size           _ZN7cutlass13device_kernelIN5flash19enable_sm80_to_sm89INS1_16FlashAttnFwdSm80INS1_25CollectiveMainloopFwdSm80ILi4ELi1ELb0EN4cute5tupleIJNS5_1CILi128EEENS7_ILi80EEENS7_ILi64EEEEEELi64ENS_6half_tEfNS_4arch4Sm80ELb1ELb0ELb0ELb1ELb1ELb0ELb1ELb1EEENS1_21CollectiveEpilogueFwdINS6_IJS8_SA_S9_EEENS6_IJNS7_ILi1EEESI_SI_EEESC_SE_Li128ELb1ELb1ELb1ELb0EEENS1_36VarlenDynamicPersistentTileSchedulerILi128ELi80ELi128ELi128ELb1ELb1ELb0ELb1ELb1ELb1EEEEEEEEEvNT_6ParamsE,(.L_x_3878 - _ZN7cutlass13device_kernelIN5flash19enable_sm80_to_sm89INS1_16FlashAttnFwdSm80INS1_25CollectiveMainloopFwdSm80ILi4ELi1ELb0EN4cute5tupleIJNS5_1CILi128EEENS7_ILi80EEENS7_ILi64EEEEEELi64ENS_6half_tEfNS_4arch4Sm80ELb1ELb0ELb0ELb1ELb1ELb0ELb1ELb1EEENS1_21CollectiveEpilogueFwdINS6_IJS8_SA_S9_EEENS6_IJNS7_ILi1EEESI_SI_EEESC_SE_Li128ELb1ELb1ELb1ELb0EEENS1_36VarlenDynamicPersistentTileSchedulerILi128ELi80ELi128ELi128ELb1ELb1ELb0ELb1ELb1ELb1EEEEEEEEEvNT_6ParamsE)
        .other          _ZN7cutlass13device_kernelIN5flash19enable_sm80_to_sm89INS1_16FlashAttnFwdSm80INS1_25CollectiveMainloopFwdSm80ILi4ELi1ELb0EN4cute5tupleIJNS5_1CILi128EEENS7_ILi80EEENS7_ILi64EEEEEELi64ENS_6half_tEfNS_4arch4Sm80ELb1ELb0ELb0ELb1ELb1ELb0ELb1ELb1EEENS1_21CollectiveEpilogueFwdINS6_IJS8_SA_S9_EEENS6_IJNS7_ILi1EEESI_SI_EEESC_SE_Li128ELb1ELb1ELb1ELb0EEENS1_36VarlenDynamicPersistentTileSchedulerILi128ELi80ELi128ELi128ELb1ELb1ELb0ELb1ELb1ELb1EEEEEEEEEvNT_6ParamsE,@"STO_CUDA_ENTRY STV_DEFAULT"
_ZN7cutlass13device_kernelIN5flash19enable_sm80_to_sm89INS1_16FlashAttnFwdSm80INS1_25CollectiveMainloopFwdSm80ILi4ELi1ELb0EN4cute5tupleIJNS5_1CILi128EEENS7_ILi80EEENS7_ILi64EEEEEELi64ENS_6half_tEfNS_4arch4Sm80ELb1ELb0ELb0ELb1ELb1ELb0ELb1ELb1EEENS1_21CollectiveEpilogueFwdINS6_IJS8_SA_S9_EEENS6_IJNS7_ILi1EEESI_SI_EEESC_SE_Li128ELb1ELb1ELb1ELb0EEENS1_36VarlenDynamicPersistentTileSchedulerILi128ELi80ELi128ELi128ELb1ELb1ELb0ELb1ELb1ELb1EEEEEEEEEvNT_6ParamsE:
        /* <DEDUP_REMOVED lines=54> */
.L_x_3321:
        /* <DEDUP_REMOVED lines=16> */
.L_x_3459:
        /* <DEDUP_REMOVED lines=16> */
.L_x_3460:
[----:B--2---:R-:W-:-:S05]  /*0560*/  IMAD R0, R0, c[0x0][0x538], RZ ;  /* 0x00014e0000007a24 */ /* 0x004fca00078e02ff */
[----:B------:R-:W-:-:S04]  /*0570*/  IADD3 R7, R0, R7, RZ ;  /* 0x0000000700077210 */ /* 0x000fc80007ffe0ff */
[----:B------:R-:W-:-:S13]  /*0580*/  ISETP.GT.AND P0, PT, R7, UR4, PT ;  /* 0x0000000407007c0c */ /* 0x000fda000bf04270 */
[----:B-1----:R-:W-:Y:S05]  /*0590*/  @!P0 BRA `(.L_x_3321) ;  /* 0xfffffdc000008947 */ /* 0x002fea000383ffff */
.L_x_3317:
[----:B------:R-:W-:-:S05]  /*05a0*/  IADD3 R10, -R0, R7, RZ ;  /* 0x00000007000a7210 */ /* 0x000fca0007ffe1ff */
[----:B------:R-:W-:-:S05]  /*05b0*/  IMAD R0, R4, c[0x0][0x538], R10 ;  /* 0x00014e0004007a24 */ /* 0x000fca00078e020a */
[----:B------:R-:W-:Y:S01]  /*05c0*/  ISETP.GT.AND P0, PT, R0, UR4, PT ;  /* 0x0000000400007c0c */ /* 0x000fe2000bf04270 */
[----:B------:R-:W-:-:S12]  /*05d0*/  BRA.DIV ~URZ, `(.L_x_3322) ;  /* 0x000125a27f007947 */ /* 0x000fd8000b800000 */
[----:B------:R-:W-:-:S04]  /*05e0*/  VOTE.ANY R7, PT, !P0 ;  /* 0x0000000000077806 */ /* 0x000fc800040e0100 */
.L_x_3461:
[----:B------:R-:W1:Y:S02]  /*05f0*/  POPC R0, R7 ;  /* 0x0000000700007309 */ /* 0x000e640000000000 */
[----:B-1----:R-:W-:-:S05]  /*0600*/  IADD3 R2, R0, R6, RZ ;  /* 0x0000000600027210 */ /* 0x002fca0007ffe0ff */
[----:B------:R1:W-:Y:S01]  /*0610*/  STL [R1+0x3c], R2 ;  /* 0x00003c0201007387 */ /* 0x0003e20000100800 */
[----:B------:R-:W-:Y:S05]  /*0620*/  BRA.DIV ~URZ, `(.L_x_3323) ;  /* 0x000125a27f007947 */ /* 0x000fea000b800000 */
[----:B------:R2:W3:Y:S01]  /*0630*/  SHFL.IDX PT, R12, R9, R0, 0x1f ;  /* 0x00001f00090c7589 */ /* 0x0004e200000e0000 */
[----:B------:R-:W-:-:S03]  /*0640*/  MOV R5, RZ ;  /* 0x000000ff00057202 */ /* 0x000fc60000000f00 */
[----:B------:R2:W4:Y:S04]  /*0650*/  SHFL.IDX PT, R9, R8, R0, 0x1f ;  /* 0x00001f0008097589 */ /* 0x00052800000e0000 */
.L_x_3462:
[----:B------:R-:W-:Y:S01]  /*0660*/  ISETP.NE.AND P0, PT, R7, RZ, PT ;  /* 0x000000ff0700720c */ /* 0x000fe20003f05270 */
[----:B------:R-:W-:-:S12]  /*0670*/  BSSY B0, `(.L_x_3324) ;  /* 0x0000005000007945 */ /* 0x000fd80003800000 */
[----:B------:R-:W-:Y:S05]  /*0680*/  @!P0 BRA `(.L_x_3325) ;  /* 0x0000003000008947 */ /* 0x000fea0003800000 */
[----:B--2---:R-:W-:Y:S01]  /*0690*/  IADD3 R0, R0, -0x1, RZ ;  /* 0xffffffff00007810 */ /* 0x004fe20007ffe0ff */
[----:B------:R-:W-:Y:S05]  /*06a0*/  BRA.DIV ~URZ, `(.L_x_3326) ;  /* 0x000126027f007947 */ /* 0x000fea000b800000 */
[----:B------:R2:W1:Y:S02]  /*06b0*/  SHFL.IDX PT, R5, R4, R0, 0x1f ;  /* 0x00001f0004057589 */ /* 0x00046400000e0000 */
.L_x_3325:
[----:B------:R-:W-:Y:S05]  /*06c0*/  BSYNC B0 ;  /* 0x0000000000007941 */ /* 0x000fea0003800000 */
.L_x_3324:
        /* <DEDUP_REMOVED lines=69> */
.L_x_3328:
        /* <DEDUP_REMOVED lines=70> */
.L_x_3329:
[----:B------:R-:W-:Y:S05]  /*0f80*/  BSYNC B0 ;  /* 0x0000000000007941 */ /* 0x000fea0003800000 */
.L_x_3327:
[----:B------:R-:W-:-:S04]  /*0f90*/  LOP3.LUT R0, RZ, R0, RZ, 0x33, !PT ;  /* 0x00000000ff007212 */ /* 0x000fc800078e33ff */
[----:B------:R-:W-:-:S05]  /*0fa0*/  IADD3 R0, R0, R12, RZ ;  /* 0x0000000c00007210 */ /* 0x000fca0007ffe0ff */
[----:B------:R2:W-:Y:S01]  /*0fb0*/  STL [R1+0x34], R0 ;  /* 0x0000340001007387 */ /* 0x0005e20000100800 */
[----:B------:R-:W-:Y:S05]  /*0fc0*/  BRA `(.L_x_3330) ;  /* 0x0000006000007947 */ /* 0x000fea0003800000 */
.L_x_3318:
[----:B------:R-:W-:Y:S01]  /*0fd0*/  MOV R0, UR4 ;  /* 0x0000000400007c02 */ /* 0x000fe20008000f00 */
[----:B------:R-:W-:Y:S04]  /*0fe0*/  STL [R1+0x34], RZ ;  /* 0x000034ff01007387 */ /* 0x000fe80000100800 */
[----:B------:R-:W-:Y:S04]  /*0ff0*/  STL [R1+0x38], RZ ;  /* 0x000038ff01007387 */ /* 0x000fe80000100800 */
[----:B------:R1:W-:Y:S02]  /*1000*/  STL [R1+0x30], R0 ;  /* 0x0000300001007387 */ /* 0x0003e40000100800 */
[----:B-1----:R-:W-:-:S05]  /*1010*/  MOV R0, c[0x0][0x53c] ;  /* 0x00014f0000007a02 */ /* 0x002fca0000000f00 */
[----:B------:R1:W-:Y:S02]  /*1020*/  STL [R1+0x3c], R0 ;  /* 0x00003c0001007387 */ /* 0x0003e40000100800 */
.L_x_3330:
        /* <DEDUP_REMOVED lines=8> */
.L_x_3316:
        /* <DEDUP_REMOVED lines=23> */
[----:B------:R-:W-:Y:S01]  /*1220*/  LOP3.LUT R3, R2, 0xfffffff8, RZ, 0xc0, !PT ;  /* 0xfffffff802037812 */ /* 0x000fe200078ec0ff */
[----:B------:R-:W-:Y:S01]  /*1230*/  IMAD R248, R10, 0x10, R20 ;  /* 0x000000100af87824 */ /* 0x000fe200078e0214 */
        /* <DEDUP_REMOVED lines=51> */
[----:B------:R-:W-:Y:S01]  /*1570*/  IMAD.MOV.U32 R11, RZ, RZ, 0x40 ;  /* 0x00000040ff0b7424 */ /* 0x000fe200078e00ff */
        /* <DEDUP_REMOVED lines=10> */
[----:B------:R-:W-:Y:S01]  /*1620*/  LOP3.LUT P4, RZ, R10, 0x2, RZ, 0xc0, !PT ;  /* 0x000000020aff7812 */ /* 0x000fe2000788c0ff */
[----:B------:R-:W-:Y:S01]  /*1630*/  STL [R1+0xbc], R18 ;  /* 0x0000bc1201007387 */ /* 0x000fe20000100800 */
[CC--:B------:R-:W-:Y:S01]  /*1640*/  IADD3 R4, R2.reuse, R3.reuse, R5 ;  /* 0x0000000302047210 */ /* 0x0c0fe20007ffe005 */
[----:B------:R-:W-:Y:S01]  /*1650*/  IMAD.MOV.U32 R7, RZ, RZ, -0x10 ;  /* 0xfffffff0ff077424 */ /* 0x000fe200078e00ff */
[----:B------:R-:W-:Y:S01]  /*1660*/  LOP3.LUT R5, R2, R3, RZ, 0xfc, !PT ;  /* 0x0000000302057212 */ /* 0x000fe200078efcff */
[----:B------:R-:W-:Y:S01]  /*1670*/  IMAD.SHL.U32 R209, R17, 0x2, RZ ;  /* 0x0000000211d17824 */ /* 0x000fe200078e00ff */
[----:B------:R-:W-:Y:S01]  /*1680*/  LOP3.LUT R3, R12, 0x7ffffffc, RZ, 0xc0, !PT ;  /* 0x7ffffffc0c037812 */ /* 0x000fe200078ec0ff */
[----:B------:R-:W-:Y:S01]  /*1690*/  IMAD.IADD R12, R18, 0x1, R13 ;  /* 0x00000001120c7824 */ /* 0x000fe200078e020d */
[----:B------:R-:W-:-:S02]  /*16a0*/  SHF.R.S32.HI R10, RZ, 0x1f, R204 ;  /* 0x0000001fff0a7819 */ /* 0x000fc400000114cc */
[----:B------:R-:W-:Y:S01]  /*16b0*/  LEA R188, R0, 0x2900, 0x1 ;  /* 0x0000290000bc7811 */ /* 0x000fe200078e08ff */
[----:B------:R-:W-:Y:S01]  /*16c0*/  IMAD.IADD R3, R19, 0x1, -R3 ;  /* 0x0000000113037824 */ /* 0x000fe200078e0a03 */
[C---:B------:R-:W-:Y:S01]  /*16d0*/  SEL R6, R9.reuse, 0xffffffe0, !P1 ;  /* 0xffffffe009067807 */ /* 0x040fe20004800000 */
[----:B------:R1:W-:Y:S01]  /*16e0*/  STL [R1+0x40], R12 ;  /* 0x0000400c01007387 */ /* 0x0003e20000100800 */
[----:B------:R-:W-:Y:S01]  /*16f0*/  SEL R0, R9, 0xffffffe0, !P6 ;  /* 0xffffffe009007807 */ /* 0x000fe20007000000 */
[----:B------:R-:W-:Y:S01]  /*1700*/  IMAD.SHL.U32 R10, R3, 0x2, RZ ;  /* 0x00000002030a7824 */ /* 0x000fe200078e00ff */
[C---:B------:R-:W-:Y:S02]  /*1710*/  SEL R2, R11.reuse, 0xffffffc0, !P3 ;  /* 0xffffffc00b027807 */ /* 0x040fe40005800000 */
[----:B------:R-:W-:Y:S02]  /*1720*/  SEL R3, R11, 0xffffffc0, !P5 ;  /* 0xffffffc00b037807 */ /* 0x000fe40006800000 */
[----:B------:R-:W-:Y:S01]  /*1730*/  SHF.R.S32.HI R9, RZ, 0x1f, R10 ;  /* 0x0000001fff097819 */ /* 0x000fe2000001140a */
[----:B------:R-:W-:Y:S01]  /*1740*/  STL [R1+0x2c], R10 ;  /* 0x00002c0a01007387 */ /* 0x000fe20000100800 */
[----:B------:R-:W-:Y:S01]  /*1750*/  IADD3 R16, R10, 0x8, RZ ;  /* 0x000000080a107810 */ /* 0x000fe20007ffe0ff */
[----:B------:R-:W-:Y:S01]  /*1760*/  IMAD.IADD R194, R188, 0x1, R2 ;  /* 0x00000001bcc27824 */ /* 0x000fe200078e0202 */
[C---:B------:R-:W-:Y:S01]  /*1770*/  IADD3 R15, R10.reuse, 0x10, RZ ;  /* 0x000000100a0f7810 */ /* 0x040fe20007ffe0ff */
[----:B------:R2:W-:Y:S01]  /*1780*/  STL [R1+0xac], R9 ;  /* 0x0000ac0901007387 */ /* 0x0005e20000100800 */
[----:B------:R-:W-:-:S02]  /*1790*/  IADD3 R14, R10, 0x18, RZ ;  /* 0x000000180a0e7810 */ /* 0x000fc40007ffe0ff */
[C---:B------:R-:W-:Y:S01]  /*17a0*/  IADD3 R13, R10.reuse, 0x20, RZ ;  /* 0x000000200a0d7810 */ /* 0x040fe20007ffe0ff */
[----:B------:R-:W-:Y:S01]  /*17b0*/  STL [R1+0x60], R16 ;  /* 0x0000601001007387 */ /* 0x000fe20000100800 */
[----:B------:R-:W-:Y:S02]  /*17c0*/  IADD3 R11, R10, 0x30, RZ ;  /* 0x000000300a0b7810 */ /* 0x000fe40007ffe0ff */
[----:B------:R-:W-:Y:S01]  /*17d0*/  SEL R7, R7, 0x10, !P0 ;  /* 0x0000001007077807 */ /* 0x000fe20004000000 */
[----:B------:R3:W-:Y:S01]  /*17e0*/  STL [R1+0x5c], R15 ;  /* 0x00005c0f01007387 */ /* 0x0007e20000100800 */
[C---:B------:R-:W-:Y:S02]  /*17f0*/  IADD3 R199, R188.reuse, 0x20, RZ ;  /* 0x00000020bcc77810 */ /* 0x040fe40007ffe0ff */
[----:B------:R-:W-:Y:S01]  /*1800*/  @P4 IADD3 R199, R188, -0x20, RZ ;  /* 0xffffffe0bcc74810 */ /* 0x000fe20007ffe0ff */
[----:B------:R4:W-:Y:S01]  /*1810*/  STL [R1+0x58], R14 ;  /* 0x0000580e01007387 */ /* 0x0009e20000100800 */
[----:B-1----:R-:W-:-:S02]  /*1820*/  IADD3 R12, R10, 0x28, RZ ;  /* 0x000000280a0c7810 */ /* 0x002fc40007ffe0ff */
        /* <DEDUP_REMOVED lines=9> */
[----:B--2---:R-:W-:Y:S01]  /*18c0*/  IADD3 R9, R10, 0x38, RZ ;  /* 0x000000380a097810 */ /* 0x004fe20007ffe0ff */
[----:B------:R-:W-:Y:S01]  /*18d0*/  IMAD.IADD R198, R195, 0x1, R0 ;  /* 0x00000001c3c67824 */ /* 0x000fe200078e0200 */
[----:B------:R-:W-:Y:S01]  /*18e0*/  LEA R10, R8, 0x80, 0x1 ;  /* 0x00000080080a7811 */ /* 0x000fe200078e08ff */
[C---:B------:R-:W-:Y:S01]  /*18f0*/  IMAD.IADD R193, R0.reuse, 0x1, R189 ;  /* 0x0000000100c17824 */ /* 0x040fe200078e02bd */
[----:B------:R-:W-:Y:S01]  /*1900*/  SHF.R.S32.HI R8, RZ, 0x1f, R16 ;  /* 0x0000001fff087819 */ /* 0x000fe20000011410 */
[----:B------:R-:W-:Y:S01]  /*1910*/  STL [R1+0x48], R9 ;  /* 0x0000480901007387 */ /* 0x000fe20000100800 */
[C---:B------:R-:W-:Y:S01]  /*1920*/  IADD3 R202, R199.reuse, 0x1000, RZ ;  /* 0x00001000c7ca7810 */ /* 0x040fe20007ffe0ff */
[C---:B------:R-:W-:Y:S01]  /*1930*/  IMAD.IADD R197, R0.reuse, 0x1, R196 ;  /* 0x0000000100c57824 */ /* 0x040fe200078e02c4 */
[----:B---3--:R-:W-:Y:S01]  /*1940*/  SHF.R.S32.HI R15, RZ, 0x1f, R15 ;  /* 0x0000001fff0f7819 */ /* 0x008fe2000001140f */
[----:B------:R-:W-:Y:S01]  /*1950*/  STL [R1+0x74], R10 ;  /* 0x0000740a01007387 */ /* 0x000fe20000100800 */
[C---:B------:R-:W-:Y:S01]  /*1960*/  IADD3 R201, R199.reuse, 0x1800, RZ ;  /* 0x00001800c7c97810 */ /* 0x040fe20007ffe0ff */
[----:B------:R-:W-:Y:S01]  /*1970*/  IMAD.IADD R192, R0, 0x1, R190 ;  /* 0x0000000100c07824 */ /* 0x000fe200078e02be */
[----:B----4-:R-:W-:Y:S01]  /*1980*/  SHF.R.S32.HI R14, RZ, 0x1f, R14 ;  /* 0x0000001fff0e7819 */ /* 0x010fe2000001140e */
[----:B------:R2:W-:Y:S01]  /*1990*/  STL [R1+0xa4], R8 ;  /* 0x0000a40801007387 */ /* 0x0005e20000100800 */
[----:B------:R-:W-:-:S03]  /*19a0*/  IADD3 R200, R199, 0x2000, RZ ;  /* 0x00002000c7c87810 */ /* 0x000fc60007ffe0ff */
[----:B------:R-:W-:Y:S01]  /*19b0*/  STL [R1+0xa0], R15 ;  /* 0x0000a00f01007387 */ /* 0x000fe20000100800 */
[----:B-1----:R-:W-:-:S03]  /*19c0*/  SHF.R.S32.HI R12, RZ, 0x1f, R12 ;  /* 0x0000001fff0c7819 */ /* 0x002fc6000001140c */
[----:B------:R-:W-:Y:S01]  /*19d0*/  STL [R1+0x9c], R14 ;  /* 0x00009c0e01007387 */ /* 0x000fe20000100800 */
[----:B-----5:R-:W-:Y:S02]  /*19e0*/  SHF.R.S32.HI R11, RZ, 0x1f, R11 ;  /* 0x0000001fff0b7819 */ /* 0x020fe4000001140b */
[----:B--2---:R-:W-:-:S05]  /*19f0*/  SHF.R.S32.HI R8, RZ, 0x1f, R13 ;  /* 0x0000001fff087819 */ /* 0x004fca000001140d */
        /* <DEDUP_REMOVED lines=22> */
.L_x_3458:
[----:B------:R-:W3:Y:S01]  /*1b60*/  LDL R0, [R1+0x3c] ;  /* 0x00003c0001007983 */ /* 0x000ee20000100800 */
[----:B------:R-:W-:Y:S01]  /*1b70*/  IMAD.MOV.U32 R8, RZ, RZ, 0x4 ;  /* 0x00000004ff087424 */ /* 0x000fe200078e00ff */
[----:B------:R-:W-:-:S03]  /*1b80*/  ISETP.NE.U32.AND P3, PT, RZ, c[0x0][0x360], PT ;  /* 0x0000d800ff007a0c */ /* 0x000fc60003f65070 */
[----:B--23--:R-:W-:-:S05]  /*1b90*/  IMAD.WIDE R2, R0, R8, c[0x0][0x588] ;  /* 0x0001620000027625 */ /* 0x00cfca00078e0208 */
[----:B------:R-:W2:Y:S01]  /*1ba0*/  LDG.E R12, [R2.64] ;  /* 0x00000006020c7981 */ /* 0x000ea2000c1e1900 */
[----:B------:R-:W-:Y:S01]  /*1bb0*/  ISETP.NE.AND.EX P3, PT, RZ, c[0x0][0x364], PT, P3 ;  /* 0x0000d900ff007a0c */ /* 0x000fe20003f65330 */
[----:B------:R-:W-:Y:S01]  /*1bc0*/  IMAD.MOV.U32 R251, RZ, RZ, RZ ;  /* 0x000000fffffb7224 */ /* 0x000fe200078e00ff */
[----:B------:R-:W-:Y:S01]  /*1bd0*/  ISETP.NE.U32.AND P4, PT, RZ, c[0x0][0x370], PT ;  /* 0x0000dc00ff007a0c */ /* 0x000fe20003f85070 */
[----:B------:R-:W-:Y:S01]  /*1be0*/  IMAD.MOV.U32 R11, RZ, RZ, RZ ;  /* 0x000000ffff0b7224 */ /* 0x000fe200078e00ff */
[----:B------:R-:W-:Y:S02]  /*1bf0*/  ISETP.NE.U32.AND P0, PT, RZ, c[0x0][0x348], PT ;  /* 0x0000d200ff007a0c */ /* 0x000fe40003f05070 */
[----:B------:R-:W-:Y:S02]  /*1c00*/  ISETP.NE.AND.EX P4, PT, RZ, c[0x0][0x374], PT, P4 ;  /* 0x0000dd00ff007a0c */ /* 0x000fe40003f85340 */
[----:B------:R-:W-:Y:S01]  /*1c10*/  ISETP.NE.AND.EX P0, PT, RZ, c[0x0][0x34c], PT, P0 ;  /* 0x0000d300ff007a0c */ /* 0x000fe20003f05300 */
[C---:B--2---:R-:W-:Y:S01]  /*1c20*/  IMAD.SHL.U32 R17, R12.reuse, 0x4, RZ ;  /* 0x000000040c117824 */ /* 0x044fe200078e00ff */
[----:B------:R-:W-:Y:S01]  /*1c30*/  SHF.R.S32.HI R13, RZ, 0x1f, R12 ;  /* 0x0000001fff0d7819 */ /* 0x000fe2000001140c */
[----:B------:R1:W-:Y:S08]  /*1c40*/  STL [R1+0x44], R12 ;  /* 0x0000440c01007387 */ /* 0x0003f00000100800 */
[----:B------:R-:W-:-:S02]  /*1c50*/  @P4 LEA R6, P2, R12, c[0x0][0x370], 0x2 ;  /* 0x0000dc000c064a11 */ /* 0x000fc400078410ff */
[C-C-:B------:R-:W-:Y:S01]  /*1c60*/  SHF.L.U64.HI R16, R12.reuse, 0x2, R13.reuse ;  /* 0x000000020c107819 */ /* 0x140fe2000001020d */
[----:B------:R1:W-:Y:S01]  /*1c70*/  STL [R1+0x70], R13 ;  /* 0x0000700d01007387 */ /* 0x0003e20000100800 */
[C---:B------:R-:W-:Y:S02]  /*1c80*/  @P3 IADD3 R4, P1, R17.reuse, c[0x0][0x360], RZ ;  /* 0x0000d80011043a10 */ /* 0x040fe40007f3e0ff */
[----:B------:R-:W-:Y:S01]  /*1c90*/  @P4 LEA.HI.X R7, R12, c[0x0][0x374], R13, 0x2, P2 ;  /* 0x0000dd000c074a11 */ /* 0x000fe200010f140d */
[----:B------:R1:W-:Y:S01]  /*1ca0*/  STL [R1+0x64], R17 ;  /* 0x0000641101007387 */ /* 0x0003e20000100800 */
[C---:B------:R-:W-:Y:S02]  /*1cb0*/  @P3 IADD3.X R5, R16.reuse, c[0x0][0x364], RZ, P1, !PT ;  /* 0x0000d90010053a10 */ /* 0x040fe40000ffe4ff */
[----:B------:R-:W-:Y:S01]  /*1cc0*/  IADD3 R2, P2, R17, c[0x0][0x348], RZ ;  /* 0x0000d20011027a10 */ /* 0x000fe20007f5e0ff */
[----:B------:R1:W5:Y:S03]  /*1cd0*/  @P4 LDG.E R251, [R6.64] ;  /* 0x0000000606fb4981 */ /* 0x000366000c1e1900 */
[----:B------:R-:W-:Y:S01]  /*1ce0*/  IADD3.X R3, R16, c[0x0][0x34c], RZ, P2, !PT ;  /* 0x0000d30010037a10 */ /* 0x000fe200017fe4ff */
[----:B------:R-:W2:Y:S04]  /*1cf0*/  @P3 LDG.E R0, [R4.64] ;  /* 0x0000000604003981 */ /* 0x000ea8000c1e1900 */
[----:B------:R1:W5:Y:S04]  /*1d00*/  @P0 LDG.E R11, [R2.64] ;  /* 0x00000006020b0981 */ /* 0x000368000c1e1900 */
[----:B------:R1:W-:Y:S01]  /*1d10*/  STL [R1+0x68], R16 ;  /* 0x0000681001007387 */ /* 0x0003e20000100800 */
[----:B------:R-:W-:Y:S03]  /*1d20*/  YIELD ;  /* 0x0000000000007946 */ /* 0x000fe60003800000 */
[----:B--2---:R1:W-:Y:S01]  /*1d30*/  @P3 STL [R1+0x20], R0 ;  /* 0x0000200001003387 */ /* 0x0043e20000100800 */
[----:B------:R-:W-:Y:S05]  /*1d40*/  @P3 BRA `(.L_x_3331) ;  /* 0x0000007000003947 */ /* 0x000fea0003800000 */
[----:B-1----:R-:W-:-:S05]  /*1d50*/  MOV R0, c[0x0][0x168] ;  /* 0x00005a0000007a02 */ /* 0x002fca0000000f00 */
[----:B------:R1:W-:Y:S01]  /*1d60*/  STL [R1+0x20], R0 ;  /* 0x0000200001007387 */ /* 0x0003e20000100800 */
[----:B------:R-:W-:Y:S05]  /*1d70*/  @!P0 BRA `(.L_x_3331) ;  /* 0x0000004000008947 */ /* 0x000fea0003800000 */
[----:B-1----:R1:W2:Y:S04]  /*1d80*/  LDG.E R0, [R2.64] ;  /* 0x0000000602007981 */ /* 0x0022a8000c1e1900 */
[----:B-1----:R-:W2:Y:S02]  /*1d90*/  LDG.E R2, [R2.64+0x4] ;  /* 0x0000040602027981 */ /* 0x002ea4000c1e1900 */
[----:B--2---:R-:W-:-:S05]  /*1da0*/  IADD3 R0, -R0, R2, RZ ;  /* 0x0000000200007210 */ /* 0x004fca0007ffe1ff */
[----:B------:R1:W-:Y:S02]  /*1db0*/  STL [R1+0x20], R0 ;  /* 0x0000200001007387 */ /* 0x0003e40000100800 */
.L_x_3331:
[----:B------:R-:W-:-:S04]  /*1dc0*/  ISETP.NE.U32.AND P1, PT, RZ, c[0x0][0x368], PT ;  /* 0x0000da00ff007a0c */ /* 0x000fc80003f25070 */
[----:B------:R-:W-:-:S13]  /*1dd0*/  ISETP.NE.AND.EX P1, PT, RZ, c[0x0][0x36c], PT, P1 ;  /* 0x0000db00ff007a0c */ /* 0x000fda0003f25310 */
[----:B------:R-:W-:Y:S05]  /*1de0*/  @!P1 BRA `(.L_x_3332) ;  /* 0x0000004000009947 */ /* 0x000fea0003800000 */
[----:B-1----:R-:W-:-:S04]  /*1df0*/  IADD3 R2, P1, R17, c[0x0][0x368], RZ ;  /* 0x0000da0011027a10 */ /* 0x002fc80007f3e0ff */
[----:B------:R-:W-:-:S05]  /*1e00*/  IADD3.X R3, R16, c[0x0][0x36c], RZ, P1, !PT ;  /* 0x0000db0010037a10 */ /* 0x000fca0000ffe4ff */
[----:B------:R1:W5:Y:S01]  /*1e10*/  LDG.E R0, [R2.64] ;  /* 0x0000000602007981 */ /* 0x000362000c1e1900 */
[----:B------:R-:W-:Y:S05]  /*1e20*/  BRA `(.L_x_3333) ;  /* 0x0000008000007947 */ /* 0x000fea0003800000 */
.L_x_3332:
[----:B------:R-:W-:Y:S01]  /*1e30*/  ISETP.NE.U32.AND P1, PT, RZ, c[0x0][0x350], PT ;  /* 0x0000d400ff007a0c */ /* 0x000fe20003f25070 */
[----:B-1----:R-:W-:-:S03]  /*1e40*/  IMAD.U32 R0, RZ, RZ, UR5 ;  /* 0x00000005ff007e24 */ /* 0x002fc6000f8e00ff */
[----:B------:R-:W-:-:S13]  /*1e50*/  ISETP.NE.AND.EX P1, PT, RZ, c[0x0][0x354], PT, P1 ;  /* 0x0000d500ff007a0c */ /* 0x000fda0003f25310 */
[----:B------:R-:W-:Y:S05]  /*1e60*/  @!P1 BRA `(.L_x_3333) ;  /* 0x0000004000009947 */ /* 0x000fea0003800000 */
[----:B------:R-:W-:-:S05]  /*1e70*/  IMAD.WIDE R2, R12, R8, c[0x0][0x350] ;  /* 0x0000d4000c027625 */ /* 0x000fca00078e0208 */
[----:B------:R-:W2:Y:S04]  /*1e80*/  LDG.E R4, [R2.64] ;  /* 0x0000000602047981 */ /* 0x000ea8000c1e1900 */
[----:B------:R-:W2:Y:S02]  /*1e90*/  LDG.E R0, [R2.64+0x4] ;  /* 0x0000040602007981 */ /* 0x000ea4000c1e1900 */
[----:B--2---:R-:W-:Y:S02]  /*1ea0*/  IADD3 R0, -R4, R0, RZ ;  /* 0x0000000004007210 */ /* 0x004fe40007ffe1ff */
.L_x_3333:
[----:B-1----:R-:W2:Y:S04]  /*1eb0*/  LDL R2, [R1+0x20] ;  /* 0x0000200001027983 */ /* 0x002ea80000100800 */
[----:B------:R-:W3:Y:S04]  /*1ec0*/  LDL.LU R3, [R1+0x34] ;  /* 0x0000340001037983 */ /* 0x000ee80000300800 */
[----:B------:R-:W4:Y:S01]  /*1ed0*/  LDL R15, [R1+0x38] ;  /* 0x00003800010f7983 */ /* 0x000f220000100800 */
[----:B-----5:R-:W-:Y:S01]  /*1ee0*/  IMAD.IADD R4, R0, 0x1, -R251 ;  /* 0x0000000100047824 */ /* 0x020fe200078e0afb */
[----:B------:R-:W-:Y:S01]  /*1ef0*/  BSSY B0, `(.L_x_3334) ;  /* 0x000003e000007945 */ /* 0x000fe20003800000 */
[----:B--2---:R-:W-:-:S02]  /*1f00*/  IMAD.MOV.U32 R5, RZ, RZ, R2 ;  /* 0x000000ffff057224 */ /* 0x004fc400078e0002 */
[----:B------:R-:W-:Y:S02]  /*1f10*/  IMAD.MOV.U32 R2, RZ, RZ, c[0x0][0x2c4] ;  /* 0x0000b100ff027624 */ /* 0x000fe400078e00ff */
[----:B---3--:R-:W-:-:S03]  /*1f20*/  IMAD.SHL.U32 R14, R3, 0x80, RZ ;  /* 0x00000080030e7824 */ /* 0x008fc600078e00ff */
[----:B------:R-:W-:Y:S02]  /*1f30*/  ISETP.NE.AND P5, PT, R2, 0x1, PT ;  /* 0x000000010200780c */ /* 0x000fe40003fa5270 */
[----:B------:R-:W-:-:S05]  /*1f40*/  IADD3 R2, R14, 0x7f, RZ ;  /* 0x0000007f0e027810 */ /* 0x000fca0007ffe0ff */
[----:B------:R-:W-:-:S06]  /*1f50*/  IMAD.MOV.U32 R0, RZ, RZ, R2 ;  /* 0x000000ffff007224 */ /* 0x000fcc00078e0002 */
[----:B------:R-:W-:Y:S01]  /*1f60*/  @P5 IMAD.HI.U32 R3, R2, c[0x0][0x2c8], RZ ;  /* 0x0000b20002035a27 */ /* 0x000fe200078e00ff */
[----:B------:R-:W-:-:S04]  /*1f70*/  IADD3 R2, R4, 0x50, -R5 ;  /* 0x0000005004027810 */ /* 0x000fc80007ffe805 */
[----:B------:R-:W-:Y:S02]  /*1f80*/  @P5 SHF.R.U32.HI R0, RZ, c[0x0][0x2cc], R3 ;  /* 0x0000b300ff005a19 */ /* 0x000fe40000011603 */
[----:B------:R-:W-:-:S03]  /*1f90*/  IADD3 R3, R4, 0x4f, RZ ;  /* 0x0000004f04037810 */ /* 0x000fc60007ffe0ff */
[----:B------:R-:W-:Y:S02]  /*1fa0*/  IMAD.IADD R0, R2, 0x1, R0 ;  /* 0x0000000102007824 */ /* 0x000fe400078e0200 */
[----:B------:R-:W-:Y:S01]  /*1fb0*/  IMAD.HI R2, R3, 0x66666667, RZ ;  /* 0x6666666703027827 */ /* 0x000fe200078e02ff */
[----:B------:R-:W-:Y:S03]  /*1fc0*/  STL [R1+0x28], R14 ;  /* 0x0000280e01007387 */ /* 0x000fe60000100800 */
[----:B------:R-:W-:Y:S01]  /*1fd0*/  IMAD.HI R0, R0, 0x66666667, RZ ;  /* 0x6666666700007827 */ /* 0x000fe200078e02ff */
[----:B------:R1:W-:Y:S04]  /*1fe0*/  STL [R1+0x24], R4 ;  /* 0x0000240401007387 */ /* 0x0003e80000100800 */
[----:B------:R-:W-:-:S04]  /*1ff0*/  SHF.R.U32.HI R3, RZ, 0x1f, R0 ;  /* 0x0000001fff037819 */ /* 0x000fc80000011600 */
[----:B------:R-:W-:Y:S02]  /*2000*/  LEA.HI.SX32 R0, R0, R3, 0x1b ;  /* 0x0000000300007211 */ /* 0x000fe400078fdaff */
[----:B----4-:R-:W-:Y:S02]  /*2010*/  LOP3.LUT R3, R15, 0xff0000, RZ, 0xc0, !PT ;  /* 0x00ff00000f037812 */ /* 0x010fe400078ec0ff */
[----:B-1----:R-:W-:-:S04]  /*2020*/  SHF.R.U32.HI R4, RZ, 0x1f, R2 ;  /* 0x0000001fff047819 */ /* 0x002fc80000011602 */
[----:B------:R-:W-:Y:S02]  /*2030*/  LEA.HI.SX32 R4, R2, R4, 0x1b ;  /* 0x0000000402047211 */ /* 0x000fe400078fdaff */
[----:B------:R-:W-:Y:S02]  /*2040*/  LOP3.LUT R2, R15, 0xff000000, RZ, 0xc0, !PT ;  /* 0xff0000000f027812 */ /* 0x000fe400078ec0ff */
[----:B------:R-:W-:Y:S02]  /*2050*/  IMNMX R6, R4, R0, PT ;  /* 0x0000000004067217 */ /* 0x000fe40003800200 */
[----:B------:R-:W-:-:S04]  /*2060*/  SHF.R.U32.HI R0, RZ, 0x8, R2 ;  /* 0x00000008ff007819 */ /* 0x000fc80000011602 */
[----:B------:R-:W-:-:S04]  /*2070*/  LEA.HI R0, R3, R0, RZ, 0x10 ;  /* 0x0000000003007211 */ /* 0x000fc800078f80ff */
[----:B------:R-:W-:Y:S02]  /*2080*/  LOP3.LUT R18, R0, 0xff, RZ, 0xc0, !PT ;  /* 0x000000ff00127812 */ /* 0x000fe400078ec0ff */
[----:B------:R-:W-:-:S03]  /*2090*/  SHF.R.U32.HI R5, RZ, 0x10, R0 ;  /* 0x00000010ff057819 */ /* 0x000fc60000011600 */
[----:B------:R1:W-:Y:S04]  /*20a0*/  STL [R1+0x6c], R18 ;  /* 0x00006c1201007387 */ /* 0x0003e80000100800 */
[----:B------:R1:W-:Y:S01]  /*20b0*/  STL [R1+0x34], R5 ;  /* 0x0000340501007387 */ /* 0x0003e20000100800 */
[----:B------:R-:W-:Y:S01]  /*20c0*/  ISETP.GE.AND P1, PT, R6, 0x1, PT ;  /* 0x000000010600780c */ /* 0x000fe20003f26270 */
[----:B------:R-:W-:-:S12]  /*20d0*/  IMAD.MOV.U32 R2, RZ, RZ, RZ ;  /* 0x000000ffff027224 */ /* 0x000fd800078e00ff */
        /* <DEDUP_REMOVED lines=31> */
.L_x_3335:
[----:B------:R-:W-:Y:S05]  /*22d0*/  BSYNC B0 ;  /* 0x0000000000007941 */ /* 0x000fea0003800000 */
.L_x_3334:
[----:B------:R-:W-:Y:S01]  /*22e0*/  IMAD R249, R18, R2, RZ ;  /* 0x0000000212f97224 */ /* 0x000fe200078e02ff */
[----:B------:R-:W-:Y:S01]  /*22f0*/  PRMT R0, RZ, 0x7610, R0 ;  /* 0x00007610ff007816 */ /* 0x000fe20000000000 */
[----:B------:R-:W-:Y:S01]  /*2300*/  CS2R R22, SRZ ;  /* 0x0000000000167805 */ /* 0x000fe2000001ff00 */
[----:B------:R-:W-:Y:S01]  /*2310*/  CS2R R24, SRZ ;  /* 0x0000000000187805 */ /* 0x000fe2000001ff00 */
        /* <DEDUP_REMOVED lines=36> */
[----:B------:R-:W-:-:S04]  /*2560*/  ISETP.NE.U32.AND P2, PT, RZ, c[0x0][0x340], PT ;  /* 0x0000d000ff007a0c */ /* 0x000fc80003f45070 */
[----:B------:R-:W-:-:S13]  /*2570*/  ISETP.NE.AND.EX P2, PT, RZ, c[0x0][0x344], PT, P2 ;  /* 0x0000d100ff007a0c */ /* 0x000fda0003f45320 */
[----:B------:R-:W-:-:S04]  /*2580*/  @P2 IADD3 R2, P1, R17, c[0x0][0x340], RZ ;  /* 0x0000d00011022a10 */ /* 0x000fc80007f3e0ff */
[----:B------:R-:W-:-:S05]  /*2590*/  @P2 IADD3.X R3, R16, c[0x0][0x344], RZ, P1, !PT ;  /* 0x0000d10010032a10 */ /* 0x000fca0000ffe4ff */
[----:B------:R2:W5:Y:S01]  /*25a0*/  @P2 LDG.E R8, [R2.64] ;  /* 0x0000000602082981 */ /* 0x000562000c1e1900 */
[----:B------:R-:W-:Y:S01]  /*25b0*/  SHF.R.S32.HI R0, RZ, 0x1f, R11 ;  /* 0x0000001fff007819 */ /* 0x000fe2000001140b */
[----:B------:R-:W-:Y:S01]  /*25c0*/  IMAD.IADD R4, R248, 0x1, R14 ;  /* 0x00000001f8047824 */ /* 0x000fe200078e020e */
[----:B------:R-:W-:Y:S02]  /*25d0*/  LOP3.LUT R20, R15, 0xffff, RZ, 0xc0, !PT ;  /* 0x0000ffff0f147812 */ /* 0x000fe400078ec0ff */
[----:B------:R-:W-:Y:S01]  /*25e0*/  SEL R6, R13, RZ, !P0 ;  /* 0x000000ff0d067207 */ /* 0x000fe20004000000 */
[----:B------:R-:W-:Y:S01]  /*25f0*/  IMAD R0, R0, c[0x0][0x178], RZ ;  /* 0x00005e0000007a24 */ /* 0x000fe200078e02ff */
[----:B-1----:R-:W-:Y:S01]  /*2600*/  SEL R5, R12, RZ, !P0 ;  /* 0x000000ff0c057207 */ /* 0x002fe20004000000 */
[----:B------:R-:W-:Y:S01]  /*2610*/  @P5 IMAD.HI.U32 R7, R4, c[0x0][0x2c8], RZ ;  /* 0x0000b20004075a27 */ /* 0x000fe200078e00ff */
[----:B------:R-:W-:Y:S02]  /*2620*/  ISETP.GE.AND P1, PT, R204, c[0x0][0x198], PT ;  /* 0x00006600cc007a0c */ /* 0x000fe40003f26270 */
[----:B------:R-:W-:Y:S01]  /*2630*/  IADD3 R150, R205, -0x1, RZ ;  /* 0xffffffffcd967810 */ /* 0x000fe20007ffe0ff */
[----:B------:R-:W-:-:S02]  /*2640*/  IMAD R0, R11, c[0x0][0x17c], R0 ;  /* 0x00005f000b007a24 */ /* 0x000fc400078e0200 */
[----:B------:R-:W-:-:S04]  /*2650*/  IMAD R6, R6, c[0x0][0x1c0], RZ ;  /* 0x0000700006067a24 */ /* 0x000fc800078e02ff */
[----:B------:R-:W-:Y:S02]  /*2660*/  IMAD R6, R5, c[0x0][0x1c4], R6 ;  /* 0x0000710005067a24 */ /* 0x000fe400078e0206 */
[----:B--2---:R-:W-:-:S05]  /*2670*/  IMAD.WIDE.U32 R2, R11, c[0x0][0x178], RZ ;  /* 0x00005e000b027a25 */ /* 0x004fca00078e00ff */
[----:B------:R-:W-:Y:S02]  /*2680*/  IADD3 R3, R3, R0, RZ ;  /* 0x0000000003037210 */ /* 0x000fe40007ffe0ff */
[----:B------:R-:W-:Y:S02]  /*2690*/  MOV R0, R4 ;  /* 0x0000000400007202 */ /* 0x000fe40000000f00 */
[----:B------:R-:W-:Y:S01]  /*26a0*/  @P5 SHF.R.U32.HI R0, RZ, c[0x0][0x2cc], R7 ;  /* 0x0000b300ff005a19 */ /* 0x000fe20000011607 */
[----:B------:R-:W-:-:S03]  /*26b0*/  IMAD.WIDE.U32 R2, R20, c[0x0][0x1b8], R2 ;  /* 0x00006e0014027a25 */ /* 0x000fc600078e0002 */
[----:B------:R-:W-:Y:S01]  /*26c0*/  SHF.R.S32.HI R7, RZ, 0x1f, R0 ;  /* 0x0000001fff077819 */ /* 0x000fe20000011400 */
[----:B------:R-:W-:-:S04]  /*26d0*/  IMAD R3, R20, c[0x0][0x1bc], R3 ;  /* 0x00006f0014037a24 */ /* 0x000fc800078e0203 */
[----:B------:R-:W-:-:S04]  /*26e0*/  IMAD.WIDE.U32 R2, R5, c[0x0][0x1c0], R2 ;  /* 0x0000700005027a25 */ /* 0x000fc800078e0002 */
        /* <DEDUP_REMOVED lines=13> */
[----:B------:R-:W-:Y:S02]  /*27c0*/  LEA.HI.X R5, R2, c[0x0][0x164], R0, 0x1, P0 ;  /* 0x0000590002057a11 */ /* 0x000fe400000f0c00 */
[----:B------:R-:W-:Y:S01]  /*27d0*/  @!P2 MOV R8, R12 ;  /* 0x0000000c0008a202 */ /* 0x000fe20000000f00 */
[----:B------:R-:W-:Y:S05]  /*27e0*/  BRA.DIV ~URZ, `(.L_x_3337) ;  /* 0x000105327f007947 */ /* 0x000fea000b800000 */
[----:B------:R1:W2:Y:S02]  /*27f0*/  SHFL.IDX PT, R7, R5, RZ, 0x181f ;  /* 0x00181fff05077589 */ /* 0x0002a400000e0000 */
.L_x_3463:
[----:B------:R-:W-:Y:S05]  /*2800*/  BRA.DIV ~URZ, `(.L_x_3338) ;  /* 0x000105827f007947 */ /* 0x000fea000b800000 */
[----:B------:R3:W4:Y:S02]  /*2810*/  SHFL.IDX PT, R2, R6, RZ, 0x181f ;  /* 0x00181fff06027589 */ /* 0x00072400000e0000 */
.L_x_3464:
[----:B---3--:R-:W3:Y:S04]  /*2820*/  LDL R4, [R1+0x20] ;  /* 0x0000200001047983 */ /* 0x008ee80000100800 */
[----:B----4-:R-:W4:Y:S04]  /*2830*/  LDL R3, [R1+0x28] ;  /* 0x0000280001037983 */ /* 0x010f280000100800 */
[----:B------:R-:W1:Y:S02]  /*2840*/  S2R R9, SR_TID.X ;  /* 0x0000000000097919 */ /* 0x000e640000002100 */
[----:B-1----:R-:W-:-:S04]  /*2850*/  SHF.R.S32.HI R0, RZ, 0x1f, R9 ;  /* 0x0000001fff007819 */ /* 0x002fc80000011409 */
[----:B------:R-:W-:-:S04]  /*2860*/  LEA.HI R0, R0, R9, RZ, 0x3 ;  /* 0x0000000900007211 */ /* 0x000fc800078f18ff */
[----:B------:R-:W-:Y:S01]  /*2870*/  SHF.R.S32.HI R0, RZ, 0x3, R0 ;  /* 0x00000003ff007819 */ /* 0x000fe20000011400 */
[----:B------:R-:W-:Y:S01]  /*2880*/  BSSY B0, `(.L_x_3339) ;  /* 0x000000c000007945 */ /* 0x000fe20003800000 */
[----:B---3--:R-:W-:-:S03]  /*2890*/  IMAD R4, R4, c[0x0][0x2c4], RZ ;  /* 0x0000b10004047a24 */ /* 0x008fc600078e02ff */
[----:B----4-:R-:W-:-:S05]  /*28a0*/  IMAD.IADD R0, R0, 0x1, R3 ;  /* 0x0000000100007824 */ /* 0x010fca00078e0203 */
[----:B------:R-:W-:-:S13]  /*28b0*/  ISETP.GE.AND P0, PT, R0, R4, PT ;  /* 0x000000040000720c */ /* 0x000fda0003f06270 */
[----:B------:R-:W-:Y:S05]  /*28c0*/  @P0 BRA `(.L_x_3340) ;  /* 0x0000007000000947 */ /* 0x000fea0003800000 */
[----:B------:R-:W-:Y:S02]  /*28d0*/  SHF.R.S32.HI R9, RZ, 0x1f, R204 ;  /* 0x0000001fff097819 */ /* 0x000fe400000114cc */
[----:B------:R-:W-:-:S04]  /*28e0*/  LEA R2, P0, R204, R2, 0x1 ;  /* 0x00000002cc027211 */ /* 0x000fc800078008ff */
[----:B--2---:R-:W-:-:S05]  /*28f0*/  LEA.HI.X R3, R204, R7, R9, 0x1, P0 ;  /* 0x00000007cc037211 */ /* 0x004fca00000f0c09 */
[----:B------:R-:W-:Y:S01]  /*2900*/  @!PT LDS RZ, [RZ] ;  /* 0x00000000fffff984 */ /* 0x000fe20000000800 */
[----:B------:R-:W-:Y:S01]  /*2910*/  @!PT LDS RZ, [RZ] ;  /* 0x00000000fffff984 */ /* 0x000fe20000000800 */
[----:B------:R-:W-:Y:S01]  /*2920*/  @!PT LDS RZ, [RZ] ;  /* 0x00000000fffff984 */ /* 0x000fe20000000800 */
[----:B------:R1:W-:Y:S04]  /*2930*/  LDGSTS.E.BYPASS.LTC128B.128 [R209+0x5100], [R2.64], !P1 ;  /* 0x0510000002d17fae */ /* 0x0003e8000c901d46 */
.L_x_3340:
[----:B------:R-:W-:Y:S05]  /*2940*/  BSYNC B0 ;  /* 0x0000000000007941 */ /* 0x000fea0003800000 */
.L_x_3339:
[----:B------:R-:W-:Y:S05]  /*2950*/  BRA.DIV ~URZ, `(.L_x_3341) ;  /* 0x000104a27f007947 */ /* 0x000fea000b800000 */
[----:B--2---:R2:W3:Y:S04]  /*2960*/  SHFL.IDX PT, R7, R5, 0x1, 0x181f ;  /* 0x00381f0005077f89 */ /* 0x0044e800000e0000 */
[----:B-1----:R2:W1:Y:S02]  /*2970*/  SHFL.IDX PT, R2, R6, 0x1, 0x181f ;  /* 0x00381f0006027f89 */ /* 0x00246400000e0000 */
.L_x_3465:
        /* <DEDUP_REMOVED lines=11> */
.L_x_3343:
[----:B------:R-:W-:Y:S05]  /*2a30*/  BSYNC B0 ;  /* 0x0000000000007941 */ /* 0x000fea0003800000 */
.L_x_3342:
[----:B------:R-:W-:Y:S05]  /*2a40*/  BRA.DIV ~URZ, `(.L_x_3344) ;  /* 0x000104827f007947 */ /* 0x000fea000b800000 */
[----:B---3--:R3:W4:Y:S02]  /*2a50*/  SHFL.IDX PT, R7, R5, 0x2, 0x181f ;  /* 0x00581f0005077f89 */ /* 0x00872400000e0000 */
.L_x_3466:
[----:B------:R-:W-:Y:S05]  /*2a60*/  BRA.DIV ~URZ, `(.L_x_3345) ;  /* 0x000104d27f007947 */ /* 0x000fea000b800000 */
[----:B-1----:R1:W2:Y:S02]  /*2a70*/  SHFL.IDX PT, R2, R6, 0x2, 0x181f ;  /* 0x00581f0006027f89 */ /* 0x0022a400000e0000 */
.L_x_3467:
        /* <DEDUP_REMOVED lines=11> */
.L_x_3347:
[----:B------:R-:W-:Y:S05]  /*2b30*/  BSYNC B0 ;  /* 0x0000000000007941 */ /* 0x000fea0003800000 */
.L_x_3346:
[----:B------:R-:W-:Y:S05]  /*2b40*/  BRA.DIV ~URZ, `(.L_x_3348) ;  /* 0x000104627f007947 */ /* 0x000fea000b800000 */
[----:B----4-:R4:W1:Y:S04]  /*2b50*/  SHFL.IDX PT, R7, R5, 0x3, 0x181f ;  /* 0x00781f0005077f89 */ /* 0x01086800000e0000 */
[----:B--2---:R4:W2:Y:S02]  /*2b60*/  SHFL.IDX PT, R2, R6, 0x3, 0x181f ;  /* 0x00781f0006027f89 */ /* 0x0048a400000e0000 */
.L_x_3468:
        /* <DEDUP_REMOVED lines=11> */
.L_x_3350:
[----:B------:R-:W-:Y:S05]  /*2c20*/  BSYNC B0 ;  /* 0x0000000000007941 */ /* 0x000fea0003800000 */
.L_x_3349:
[----:B------:R-:W-:Y:S05]  /*2c30*/  BRA.DIV ~URZ, `(.L_x_3351) ;  /* 0x000104427f007947 */ /* 0x000fea000b800000 */
[----:B-1----:R1:W3:Y:S02]  /*2c40*/  SHFL.IDX PT, R7, R5, 0x4, 0x181f ;  /* 0x00981f0005077f89 */ /* 0x0022e400000e0000 */
.L_x_3469:
[----:B------:R-:W-:Y:S05]  /*2c50*/  BRA.DIV ~URZ, `(.L_x_3352) ;  /* 0x000104927f007947 */ /* 0x000fea000b800000 */
[----:B--2---:R2:W1:Y:S02]  /*2c60*/  SHFL.IDX PT, R2, R6, 0x4, 0x181f ;  /* 0x00981f0006027f89 */ /* 0x00446400000e0000 */
.L_x_3470:
        /* <DEDUP_REMOVED lines=11> */
.L_x_3354:
[----:B------:R-:W-:Y:S05]  /*2d20*/  BSYNC B0 ;  /* 0x0000000000007941 */ /* 0x000fea0003800000 */
.L_x_3353:
[----:B------:R-:W-:Y:S05]  /*2d30*/  BRA.DIV ~URZ, `(.L_x_3355) ;  /* 0x000104227f007947 */ /* 0x000fea000b800000 */
[----:B---3--:R3:W2:Y:S04]  /*2d40*/  SHFL.IDX PT, R7, R5, 0x5, 0x181f ;  /* 0x00b81f0005077f89 */ /* 0x0086a800000e0000 */
[----:B-1----:R3:W1:Y:S02]  /*2d50*/  SHFL.IDX PT, R2, R6, 0x5, 0x181f ;  /* 0x00b81f0006027f89 */ /* 0x00266400000e0000 */
.L_x_3471:
        /* <DEDUP_REMOVED lines=11> */
.L_x_3357:
[----:B------:R-:W-:Y:S05]  /*2e10*/  BSYNC B0 ;  /* 0x0000000000007941 */ /* 0x000fea0003800000 */
.L_x_3356:
[----:B------:R-:W-:Y:S05]  /*2e20*/  BRA.DIV ~URZ, `(.L_x_3358) ;  /* 0x000104027f007947 */ /* 0x000fea000b800000 */
[----:B--2---:R2:W3:Y:S02]  /*2e30*/  SHFL.IDX PT, R7, R5, 0x6, 0x181f ;  /* 0x00d81f0005077f89 */ /* 0x0044e400000e0000 */
.L_x_3472:
[----:B------:R-:W-:Y:S05]  /*2e40*/  BRA.DIV ~URZ, `(.L_x_3359) ;  /* 0x000104527f007947 */ /* 0x000fea000b800000 */
[----:B-1----:R1:W2:Y:S02]  /*2e50*/  SHFL.IDX PT, R2, R6, 0x6, 0x181f ;  /* 0x00d81f0006027f89 */ /* 0x0022a400000e0000 */
.L_x_3473:
        /* <DEDUP_REMOVED lines=11> */
.L_x_3361:
[----:B------:R-:W-:Y:S05]  /*2f10*/  BSYNC B0 ;  /* 0x0000000000007941 */ /* 0x000fea0003800000 */
.L_x_3360:
[----:B------:R-:W-:Y:S05]  /*2f20*/  BRA.DIV ~URZ, `(.L_x_3362) ;  /* 0x000103e27f007947 */ /* 0x000fea000b800000 */
[----:B--234-:R-:W2:Y:S04]  /*2f30*/  SHFL.IDX PT, R5, R5, 0x7, 0x181f ;  /* 0x00f81f0005057f89 */ /* 0x01cea800000e0000 */
[----:B------:R3:W4:Y:S02]  /*2f40*/  SHFL.IDX PT, R2, R6, 0x7, 0x181f ;  /* 0x00f81f0006027f89 */ /* 0x00072400000e0000 */
.L_x_3474:
        /* <DEDUP_REMOVED lines=8> */
[C---:B----4-:R-:W-:Y:S02]  /*2fd0*/  @!P2 LEA R2, P0, R204.reuse, R2, 0x1 ;  /* 0x00000002cc02a211 */ /* 0x050fe400078008ff */
        /* <DEDUP_REMOVED lines=9> */
[----:B------:R-:W2:Y:S01]  /*3070*/  LDL R9, [R1+0x24] ;  /* 0x0000240001097983 */ /* 0x000ea20000100800 */
[----:B------:R-:W-:-:S02]  /*3080*/  IMAD.MOV.U32 R149, RZ, RZ, 0x50 ;  /* 0x00000050ff957424 */ /* 0x000fc400078e00ff */
[----:B------:R-:W-:Y:S02]  /*3090*/  IMAD.MOV.U32 R0, RZ, RZ, c[0x0][0x2b8] ;  /* 0x0000ae00ff007624 */ /* 0x000fe400078e00ff */
[----:B------:R-:W-:Y:S02]  /*30a0*/  IMAD R149, R205, R149, -0x50 ;  /* 0xffffffb0cd957424 */ /* 0x000fe400078e0295 */
[----:B------:R-:W-:Y:S01]  /*30b0*/  IMAD.MOV.U32 R210, RZ, RZ, RZ ;  /* 0x000000ffffd27224 */ /* 0x000fe200078e00ff */
[----:B------:R-:W-:Y:S01]  /*30c0*/  BAR.SYNC.DEFER_BLOCKING 0x0 ;  /* 0x0000000000007b1d */ /* 0x000fe20000010000 */
[----:B------:R-:W-:Y:S01]  /*30d0*/  ISETP.NE.AND P4, PT, R0, 0x1, PT ;  /* 0x000000010000780c */ /* 0x000fe20003f85270 */
[----:B-1----:R-:W-:-:S05]  /*30e0*/  IMAD.IADD R2, R248, 0x1, R149 ;  /* 0x00000001f8027824 */ /* 0x002fca00078e0295 */
[C---:B--2---:R-:W-:Y:S01]  /*30f0*/  ISETP.GE.AND P1, PT, R2.reuse, R9, PT ;  /* 0x000000090200720c */ /* 0x044fe20003f26270 */
[----:B------:R-:W-:-:S03]  /*3100*/  IMAD.IADD R2, R2, 0x1, R251 ;  /* 0x0000000102027824 */ /* 0x000fc600078e02fb */
[----:B------:R-:W-:-:S03]  /*3110*/  ISETP.GT.OR P1, PT, R248, 0x4f, P1 ;  /* 0x0000004ff800780c */ /* 0x000fc60000f24670 */
[----:B------:R-:W-:-:S04]  /*3120*/  @P4 IMAD.HI.U32 R3, R2, c[0x0][0x2bc], RZ ;  /* 0x0000af0002034a27 */ /* 0x000fc800078e00ff */
[----:B------:R-:W-:Y:S01]  /*3130*/  IMAD.MOV.U32 R0, RZ, RZ, R2 ;  /* 0x000000ffff007224 */ /* 0x000fe200078e0002 */
[----:B------:R-:W-:-:S05]  /*3140*/  @P4 SHF.R.U32.HI R0, RZ, c[0x0][0x2c0], R3 ;  /* 0x0000b000ff004a19 */ /* 0x000fca0000011603 */
[----:B------:R-:W-:-:S04]  /*3150*/  @!P1 IADD3 R3, P0, R0, R174, RZ ;  /* 0x000000ae00039210 */ /* 0x000fc80007f1e0ff */
[----:B------:R-:W-:Y:S02]  /*3160*/  @!P1 LEA.HI.X.SX32 R5, R0, R151, 0x1, P0 ;  /* 0x0000009700059211 */ /* 0x000fe400000f0eff */
[----:B------:R-:W-:-:S04]  /*3170*/  @!P1 LEA R4, P0, R3, c[0x0][0x2a0], 0x2 ;  /* 0x0000a80003049a11 */ /* 0x000fc800078010ff */
[----:B------:R-:W-:-:S05]  /*3180*/  @!P1 LEA.HI.X R5, R3, c[0x0][0x2a4], R5, 0x2, P0 ;  /* 0x0000a90003059a11 */ /* 0x000fca00000f1405 */
[----:B------:R-:W2:Y:S01]  /*3190*/  @!P1 LDG.E R210, [R4.64] ;  /* 0x0000000604d29981 */ /* 0x000ea2000c1e1900 */
[----:B------:R-:W-:Y:S01]  /*31a0*/  IMAD.MOV R0, RZ, RZ, -R0 ;  /* 0x000000ffff007224 */ /* 0x000fe200078e0a00 */
[----:B------:R-:W-:Y:S01]  /*31b0*/  BSSY B0, `(.L_x_3363) ;  /* 0x0000122000007945 */ /* 0x000fe20003800000 */
[----:B------:R-:W-:Y:S01]  /*31c0*/  IMAD.WIDE.U32 R172, R20, c[0x0][0x1e8], RZ ;  /* 0x00007a0014ac7a25 */ /* 0x000fe200078e00ff */
[----:B------:R-:W1:Y:S03]  /*31d0*/  S2R R10, SR_TID.X ;  /* 0x00000000000a7919 */ /* 0x000e660000002100 */
[----:B------:R-:W-:Y:S01]  /*31e0*/  IMAD R211, R0, c[0x0][0x2b8], R2 ;  /* 0x0000ae0000d37a24 */ /* 0x000fe200078e0202 */
[----:B------:R-:W-:Y:S01]  /*31f0*/  STL.64 [R1], R172 ;  /* 0x000000ac01007387 */ /* 0x000fe20000100a00 */
[----:B------:R-:W-:Y:S02]  /*3200*/  IMAD R252, R20, c[0x0][0x1ec], R173 ;  /* 0x00007b0014fc7a24 */ /* 0x000fe400078e02ad */
[----:B------:R-:W-:Y:S01]  /*3210*/  IMAD.WIDE.U32 R2, R211, c[0x0][0x1e0], RZ ;  /* 0x00007800d3027a25 */ /* 0x000fe200078e00ff */
[----:B------:R-:W-:-:S03]  /*3220*/  SHF.R.S32.HI R22, RZ, 0x1f, R211 ;  /* 0x0000001fff167819 */ /* 0x000fc600000114d3 */
[----:B------:R-:W-:Y:S02]  /*3230*/  IMAD R148, R150, -0x50, R9 ;  /* 0xffffffb096947824 */ /* 0x000fe400078e0209 */
[----:B------:R-:W-:Y:S02]  /*3240*/  IMAD R0, R22, c[0x0][0x1e0], RZ ;  /* 0x0000780016007a24 */ /* 0x000fe400078e02ff */
[----:B------:R-:W-:-:S04]  /*3250*/  IMAD.WIDE.U32 R78, R20, c[0x0][0x210], RZ ;  /* 0x00008400144e7a25 */ /* 0x000fc800078e00ff */
[----:B------:R-:W-:Y:S01]  /*3260*/  IMAD R0, R211, c[0x0][0x1e4], R0 ;  /* 0x00007900d3007a24 */ /* 0x000fe200078e0200 */
[----:B------:R-:W-:Y:S01]  /*3270*/  STL.64 [R1+0x10], R78 ;  /* 0x0000104e01007387 */ /* 0x000fe20000100a00 */
[----:B------:R-:W-:Y:S01]  /*3280*/  IMAD R76, R20, c[0x0][0x214], R79 ;  /* 0x00008500144c7a24 */ /* 0x000fe200078e024f */
[----:B------:R-:W-:Y:S01]  /*3290*/  SHF.L.U64.HI R20, R204, 0x1, R104 ;  /* 0x00000001cc147819 */ /* 0x000fe20000010268 */
[----:B------:R-:W-:Y:S01]  /*32a0*/  IMAD.IADD R3, R3, 0x1, R0 ;  /* 0x0000000103037824 */ /* 0x000fe200078e0200 */
[----:B-1----:R-:W-:Y:S02]  /*32b0*/  SHF.R.S32.HI R7, RZ, 0x1f, R10 ;  /* 0x0000001fff077819 */ /* 0x002fe4000001140a */
[----:B------:R-:W-:Y:S02]  /*32c0*/  STL [R1+0x1c], R76 ;  /* 0x00001c4c01007387 */ /* 0x000fe40000100800 */
[----:B------:R-:W-:-:S04]  /*32d0*/  LEA.HI R7, R7, R10, RZ, 0x3 ;  /* 0x0000000a07077211 */ /* 0x000fc800078f18ff */
[----:B------:R-:W-:-:S05]  /*32e0*/  SHF.R.S32.HI R7, RZ, 0x3, R7 ;  /* 0x00000003ff077819 */ /* 0x000fca0000011407 */
[----:B------:R-:W-:-:S05]  /*32f0*/  IMAD.IADD R21, R148, 0x1, -R7 ;  /* 0x0000000194157824 */ /* 0x000fca00078e0a07 */
[C---:B------:R-:W-:Y:S02]  /*3300*/  ISETP.GE.AND P6, PT, R21.reuse, 0x1, PT ;  /* 0x000000011500780c */ /* 0x040fe40003fc6270 */
[----:B------:R-:W-:Y:S02]  /*3310*/  ISETP.GE.AND P3, PT, R21, 0x11, PT ;  /* 0x000000111500780c */ /* 0x000fe40003f66270 */
[----:B--2---:R-:W-:Y:S01]  /*3320*/  SHF.R.S32.HI R23, RZ, 0x1f, R210 ;  /* 0x0000001fff177819 */ /* 0x004fe200000114d2 */
[----:B------:R-:W-:-:S04]  /*3330*/  IMAD.WIDE.U32 R2, R210, c[0x0][0x1f0], R2 ;  /* 0x00007c00d2027a25 */ /* 0x000fc800078e0002 */
[----:B------:R-:W-:Y:S01]  /*3340*/  IMAD R0, R23, c[0x0][0x1f0], RZ ;  /* 0x00007c0017007a24 */ /* 0x000fe200078e02ff */
[----:B------:R-:W-:-:S03]  /*3350*/  IADD3 R2, P0, R2, R172, RZ ;  /* 0x000000ac02027210 */ /* 0x000fc60007f1e0ff */
[----:B------:R-:W-:-:S05]  /*3360*/  IMAD R0, R210, c[0x0][0x1f4], R0 ;  /* 0x00007d00d2007a24 */ /* 0x000fca00078e0200 */
[----:B------:R-:W-:Y:S02]  /*3370*/  IADD3.X R3, R252, R3, R0, P0, !PT ;  /* 0x00000003fc037210 */ /* 0x000fe400007fe400 */
[----:B------:R-:W-:-:S04]  /*3380*/  LEA R0, P0, R2, c[0x0][0x1c8], 0x1 ;  /* 0x0000720002007a11 */ /* 0x000fc800078008ff */
[----:B---3--:R-:W-:Y:S01]  /*3390*/  LEA.HI.X R6, R2, c[0x0][0x1cc], R3, 0x1, P0 ;  /* 0x0000730002067a11 */ /* 0x008fe200000f0c03 */
[----:B------:R-:W-:Y:S01]  /*33a0*/  SHFL.IDX PT, R10, R0, 0x2, 0x181f ;  /* 0x00581f00000a7f89 */ /* 0x000fe200000e0000 */
[----:B------:R-:W-:-:S03]  /*33b0*/  @P6 ISETP.GE.AND P0, PT, R204, c[0x0][0x1d4], PT ;  /* 0x00007500cc006a0c */ /* 0x000fc60003f06270 */
[----:B------:R-:W1:Y:S04]  /*33c0*/  SHFL.IDX PT, R2, R0, RZ, 0x181f ;  /* 0x00181fff00027589 */ /* 0x000e6800000e0000 */
[----:B------:R-:W2:Y:S04]  /*33d0*/  SHFL.IDX PT, R3, R0, 0x1, 0x181f ;  /* 0x00381f0000037f89 */ /* 0x000ea800000e0000 */
[----:B------:R-:W3:Y:S04]  /*33e0*/  SHFL.IDX PT, R5, R6, RZ, 0x181f ;  /* 0x00181fff06057589 */ /* 0x000ee800000e0000 */
[----:B------:R-:W4:Y:S04]  /*33f0*/  SHFL.IDX PT, R7, R6, 0x1, 0x181f ;  /* 0x00381f0006077f89 */ /* 0x000f2800000e0000 */
[----:B------:R-:W5:Y:S04]  /*3400*/  SHFL.IDX PT, R11, R6, 0x2, 0x181f ;  /* 0x00581f00060b7f89 */ /* 0x000f6800000e0000 */
[----:B------:R-:W5:Y:S01]  /*3410*/  SHFL.IDX PT, R8, R0, 0x3, 0x181f ;  /* 0x00781f0000087f89 */ /* 0x000f6200000e0000 */
[----:B-1----:R-:W-:-:S03]  /*3420*/  @P6 LEA R4, P1, R204, R2, 0x1 ;  /* 0x00000002cc046211 */ /* 0x002fc600078208ff */
[----:B------:R-:W1:Y:S01]  /*3430*/  SHFL.IDX PT, R9, R6, 0x3, 0x181f ;  /* 0x00781f0006097f89 */ /* 0x000e6200000e0000 */
[C---:B--2---:R-:W-:Y:S02]  /*3440*/  @P3 LEA R2, P2, R204.reuse, R3, 0x1 ;  /* 0x00000003cc023211 */ /* 0x044fe400078408ff */
[C-C-:B---3--:R-:W-:Y:S02]  /*3450*/  @P6 LEA.HI.X R5, R204.reuse, R5, R104.reuse, 0x1, P1 ;  /* 0x00000005cc056211 */ /* 0x148fe400008f0c68 */
[C---:B------:R-:W-:Y:S02]  /*3460*/  ISETP.GE.AND P1, PT, R21.reuse, 0x21, PT ;  /* 0x000000211500780c */ /* 0x040fe40003f26270 */
[C---:B----4-:R-:W-:Y:S01]  /*3470*/  @P3 LEA.HI.X R3, R204.reuse, R7, R104, 0x1, P2 ;  /* 0x00000007cc033211 */ /* 0x050fe200010f0c68 */
[----:B------:R2:W-:Y:S01]  /*3480*/  @P6 LDGSTS.E.BYPASS.LTC128B.128 [R209+0x2900], [R4.64], !P0 ;  /* 0x0290000004d16fae */ /* 0x0005e2000c101d46 */
[C---:B------:R-:W-:Y:S02]  /*3490*/  @P3 ISETP.GE.AND P2, PT, R204.reuse, c[0x0][0x1d4], PT ;  /* 0x00007500cc003a0c */ /* 0x040fe40003f46270 */
[----:B------:R-:W-:Y:S01]  /*34a0*/  ISETP.GE.AND P6, PT, R21, 0x31, PT ;  /* 0x000000311500780c */ /* 0x000fe20003fc6270 */
[----:B------:R-:W3:Y:S04]  /*34b0*/  SHFL.IDX PT, R7, R0, 0x4, 0x181f ;  /* 0x00981f0000077f89 */ /* 0x000ee800000e0000 */
[----:B------:R-:W4:Y:S02]  /*34c0*/  SHFL.IDX PT, R0, R6, 0x4, 0x181f ;  /* 0x00981f0006007f89 */ /* 0x000f2400000e0000 */
[----:B------:R-:W-:-:S04]  /*34d0*/  @P1 ISETP.GE.AND P0, PT, R204, c[0x0][0x1d4], PT ;  /* 0x00007500cc001a0c */ /* 0x000fc80003f06270 */
[----:B------:R1:W-:Y:S01]  /*34e0*/  @P3 LDGSTS.E.BYPASS.LTC128B.128 [R209+0x3100], [R2.64], !P2 ;  /* 0x0310000002d13fae */ /* 0x0003e2000d101d46 */
[----:B------:R-:W-:Y:S02]  /*34f0*/  ISETP.GE.AND P3, PT, R21, 0x41, PT ;  /* 0x000000411500780c */ /* 0x000fe40003f66270 */
[----:B-1----:R-:W-:-:S04]  /*3500*/  @P1 LEA R2, P2, R204, R10, 0x1 ;  /* 0x0000000acc021211 */ /* 0x002fc800078408ff */
[C---:B-----5:R-:W-:Y:S02]  /*3510*/  @P1 LEA.HI.X R3, R204.reuse, R11, R104, 0x1, P2 ;  /* 0x0000000bcc031211 */ /* 0x060fe400010f0c68 */
[----:B--2---:R-:W-:-:S03]  /*3520*/  @P6 LEA R4, P2, R204, R8, 0x1 ;  /* 0x00000008cc046211 */ /* 0x004fc600078408ff */
[----:B------:R3:W-:Y:S01]  /*3530*/  @P1 LDGSTS.E.BYPASS.LTC128B.128 [R209+0x3900], [R2.64], !P0 ;  /* 0x0390000002d11fae */ /* 0x0007e2000c101d46 */
[C---:B------:R-:W-:Y:S02]  /*3540*/  @P6 ISETP.GE.AND P1, PT, R204.reuse, c[0x0][0x1d4], PT ;  /* 0x00007500cc006a0c */ /* 0x040fe40003f26270 */
[C---:B------:R-:W-:Y:S02]  /*3550*/  @P3 ISETP.GE.AND P0, PT, R204.reuse, c[0x0][0x1d4], PT ;  /* 0x00007500cc003a0c */ /* 0x040fe40003f06270 */
[----:B------:R-:W-:-:S09]  /*3560*/  @P6 LEA.HI.X R5, R204, R9, R104, 0x1, P2 ;  /* 0x00000009cc056211 */ /* 0x000fd200010f0c68 */
[----:B------:R1:W-:Y:S01]  /*3570*/  @P6 LDGSTS.E.BYPASS.LTC128B.128 [R209+0x4100], [R4.64], !P1 ;  /* 0x0410000004d16fae */ /* 0x0003e2000c901d46 */
[----:B------:R-:W-:-:S04]  /*3580*/  ISETP.GE.AND P1, PT, R204, c[0x0][0x1d4], PT ;  /* 0x00007500cc007a0c */ /* 0x000fc80003f26270 */
[----:B------:R-:W-:Y:S02]  /*3590*/  ISETP.LT.OR P6, PT, R21, 0x11, P1 ;  /* 0x000000111500780c */ /* 0x000fe40000fc1670 */
[----:B---3--:R-:W-:-:S04]  /*35a0*/  @P3 LEA R2, P2, R204, R7, 0x1 ;  /* 0x00000007cc023211 */ /* 0x008fc800078408ff */
[----:B----4-:R-:W-:Y:S01]  /*35b0*/  @P3 LEA.HI.X R3, R204, R0, R104, 0x1, P2 ;  /* 0x00000000cc033211 */ /* 0x010fe200010f0c68 */
[----:B------:R-:W-:Y:S02]  /*35c0*/  IMAD R0, R22, c[0x0][0x208], RZ ;  /* 0x0000820016007a24 */ /* 0x000fe400078e02ff */
[----:B------:R-:W-:Y:S02]  /*35d0*/  IMAD.SHL.U32 R22, R204, 0x2, RZ ;  /* 0x00000002cc167824 */ /* 0x000fe400078e00ff */
[----:B------:R2:W-:Y:S01]  /*35e0*/  @P3 LDGSTS.E.BYPASS.LTC128B.128 [R209+0x4900], [R2.64], !P0 ;  /* 0x0490000002d13fae */ /* 0x0005e2000c101d46 */
[----:B------:R-:W-:-:S03]  /*35f0*/  IMAD R0, R211, c[0x0][0x20c], R0 ;  /* 0x00008300d3007a24 */ /* 0x000fc600078e0200 */
[----:B------:R-:W0:Y:S01]  /*3600*/  LDGDEPBAR ;  /* 0x00000000000079af */ /* 0x000e220000000000 */
[----:B--2---:R-:W-:Y:S01]  /*3610*/  IMAD.WIDE.U32 R2, R211, c[0x0][0x208], RZ ;  /* 0x00008200d3027a25 */ /* 0x004fe200078e00ff */
[----:B------:R-:W-:-:S04]  /*3620*/  DEPBAR.LE SB0, 0x1 ;  /* 0x000080400000791a */ /* 0x000fc80000000000 */
[----:B------:R-:W-:-:S04]  /*3630*/  DEPBAR.LE SB0, 0x0 ;  /* 0x000080000000791a */ /* 0x000fc80000000000 */
[----:B------:R-:W-:Y:S01]  /*3640*/  BAR.SYNC.DEFER_BLOCKING 0x0 ;  /* 0x0000000000007b1d */ /* 0x000fe20000010000 */
[----:B------:R-:W-:Y:S02]  /*3650*/  IMAD.IADD R3, R3, 0x1, R0 ;  /* 0x0000000103037824 */ /* 0x000fe400078e0200 */
[----:B------:R-:W-:Y:S02]  /*3660*/  IMAD R0, R23, c[0x0][0x218], RZ ;  /* 0x0000860017007a24 */ /* 0x000fe400078e02ff */
[----:B------:R-:W-:-:S04]  /*3670*/  IMAD.WIDE.U32 R2, R210, c[0x0][0x218], R2 ;  /* 0x00008600d2027a25 */ /* 0x000fc800078e0002 */
[----:B------:R-:W-:Y:S01]  /*3680*/  IMAD R0, R210, c[0x0][0x21c], R0 ;  /* 0x00008700d2007a24 */ /* 0x000fe200078e0200 */
[----:B------:R-:W-:-:S04]  /*3690*/  IADD3 R2, P0, R2, R78, RZ ;  /* 0x0000004e02027210 */ /* 0x000fc80007f1e0ff */
[----:B------:R-:W-:Y:S02]  /*36a0*/  IADD3.X R3, R76, R3, R0, P0, !PT ;  /* 0x000000034c037210 */ /* 0x000fe400007fe400 */
[----:B------:R-:W-:-:S04]  /*36b0*/  LEA R0, P0, R2, c[0x0][0x1f8], 0x1 ;  /* 0x00007e0002007a11 */ /* 0x000fc800078008ff */
[----:B------:R-:W-:Y:S02]  /*36c0*/  LEA.HI.X R2, R2, c[0x0][0x1fc], R3, 0x1, P0 ;  /* 0x00007f0002027a11 */ /* 0x000fe400000f0c03 */
[----:B------:R-:W-:Y:S01]  /*36d0*/  SHFL.IDX PT, R3, R0, 0x1, 0x181f ;  /* 0x00381f0000037f89 */ /* 0x000fe200000e0000 */
[----:B------:R-:W-:-:S03]  /*36e0*/  ISETP.LT.OR P0, PT, R21, 0x1, P1 ;  /* 0x000000011500780c */ /* 0x000fc60000f01670 */
[----:B-1----:R-:W-:Y:S04]  /*36f0*/  LDSM.16.M88.4 R4, [R195+0x2000] ;  /* 0x00200000c304783b */ /* 0x002fe80000000200 */
[----:B------:R-:W1:Y:S04]  /*3700*/  LDSM.16.M88.4 R12, [R188+0x800] ;  /* 0x00080000bc0c783b */ /* 0x000e680000000200 */
[----:B------:R-:W2:Y:S04]  /*3710*/  LDSM.16.M88.4 R8, [R195] ;  /* 0x00000000c308783b */ /* 0x000ea80000000200 */
[----:B------:R-:W3:Y:S04]  /*3720*/  LDSM.16.M88.4 R16, [R188] ;  /* 0x00000000bc10783b */ /* 0x000ee80000000200 */
[----:B------:R-:W4:Y:S04]  /*3730*/  LDSM.16.M88.4 R24, [R188+0x1000] ;  /* 0x00100000bc18783b */ /* 0x000f280000000200 */
[----:B------:R-:W5:Y:S04]  /*3740*/  LDSM.16.M88.4 R28, [R188+0x1800] ;  /* 0x00180000bc1c783b */ /* 0x000f680000000200 */
[----:B------:R-:W4:Y:S04]  /*3750*/  LDSM.16.M88.4 R32, [R188+0x2000] ;  /* 0x00200000bc20783b */ /* 0x000f280000000200 */
[----:B------:R-:W-:Y:S04]  /*3760*/  LDSM.16.M88.4 R36, [R202] ;  /* 0x00000000ca24783b */ /* 0x000fe80000000200 */
[----:B------:R-:W-:Y:S04]  /*3770*/  LDSM.16.M88.4 R64, [R199] ;  /* 0x00000000c740783b */ /* 0x000fe80000000200 */
[----:B------:R-:W-:Y:S01]  /*3780*/  LDSM.16.M88.4 R40, [R203] ;  /* 0x00000000cb28783b */ /* 0x000fe20000000200 */
[-C--:B-1----:R-:W-:Y:S08]  /*3790*/  HMMA.16816.F32 R48, R4, R12.reuse, RZ ;  /* 0x0000000c0430723c */ /* 0x082ff000000018ff */
[C---:B--2---:R-:W-:Y:S01]  /*37a0*/  HMMA.16816.F32 R152, R8.reuse, R12, RZ ;  /* 0x0000000c0898723c */ /* 0x044fe200000018ff */
[----:B------:R-:W-:Y:S04]  /*37b0*/  SHFL.IDX PT, R12, R0, RZ, 0x181f ;  /* 0x00181fff000c7589 */ /* 0x000fe800000e0000 */
[----:B------:R-:W-:Y:S03]  /*37c0*/  SHFL.IDX PT, R13, R2, 0x3, 0x181f ;  /* 0x00781f00020d7f89 */ /* 0x000fe600000e0000 */
[C---:B---3--:R-:W-:Y:S08]  /*37d0*/  HMMA.16816.F32 R124, R8.reuse, R16, RZ ;  /* 0x00000010087c723c */ /* 0x048ff000000018ff */
[C---:B------:R-:W-:Y:S08]  /*37e0*/  HMMA.16816.F32 R128, R8.reuse, R18, RZ ;  /* 0x000000120880723c */ /* 0x040ff000000018ff */
[C---:B------:R-:W-:Y:S08]  /*37f0*/  HMMA.16816.F32 R112, R8.reuse, R14, RZ ;  /* 0x0000000e0870723c */ /* 0x040ff000000018ff */
[C---:B----4-:R-:W-:Y:S08]  /*3800*/  HMMA.16816.F32 R100, R8.reuse, R24, RZ ;  /* 0x000000180864723c */ /* 0x050ff000000018ff */
[C---:B------:R-:W-:Y:S08]  /*3810*/  HMMA.16816.F32 R132, R8.reuse, R26, RZ ;  /* 0x0000001a0884723c */ /* 0x040ff000000018ff */
[C---:B-----5:R-:W-:Y:S08]  /*3820*/  HMMA.16816.F32 R96, R8.reuse, R28, RZ ;  /* 0x0000001c0860723c */ /* 0x060ff000000018ff */
[C---:B------:R-:W-:Y:S08]  /*3830*/  HMMA.16816.F32 R144, R8.reuse, R30, RZ ;  /* 0x0000001e0890723c */ /* 0x040ff000000018ff */
[C---:B------:R-:W-:Y:S08]  /*3840*/  HMMA.16816.F32 R88, R8.reuse, R32, RZ ;  /* 0x000000200858723c */ /* 0x040ff000000018ff */
[----:B------:R-:W-:Y:S01]  /*3850*/  HMMA.16816.F32 R84, R8, R34, RZ ;  /* 0x000000220854723c */ /* 0x000fe200000018ff */
[----:B------:R-:W-:Y:S04]  /*3860*/  SHFL.IDX PT, R9, R2, RZ, 0x181f ;  /* 0x00181fff02097589 */ /* 0x000fe800000e0000 */
[----:B------:R-:W-:Y:S03]  /*3870*/  SHFL.IDX PT, R8, R0, 0x2, 0x181f ;  /* 0x00581f0000087f89 */ /* 0x000fe600000e0000 */
[C---:B------:R-:W-:Y:S01]  /*3880*/  HMMA.16816.F32 R44, R4.reuse, R16, RZ ;  /* 0x00000010042c723c */ /* 0x040fe200000018ff */
[----:B------:R-:W1:Y:S04]  /*3890*/  SHFL.IDX PT, R11, R2, 0x1, 0x181f ;  /* 0x00381f00020b7f89 */ /* 0x000e6800000e0000 */
[----:B------:R-:W2:Y:S02]  /*38a0*/  SHFL.IDX PT, R10, R0, 0x3, 0x181f ;  /* 0x00781f00000a7f89 */ /* 0x000ea400000e0000 */
[----:B------:R-:W-:Y:S01]  /*38b0*/  IADD3 R16, P2, R3, R22, RZ ;  /* 0x0000001603107210 */ /* 0x000fe20007f5e0ff */
[C---:B------:R-:W-:Y:S01]  /*38c0*/  HMMA.16816.F32 R52, R4.reuse, R24, RZ ;  /* 0x000000180434723c */ /* 0x040fe200000018ff */
[----:B------:R-:W-:Y:S07]  /*38d0*/  SHFL.IDX PT, R0, R0, 0x4, 0x181f ;  /* 0x00981f0000007f89 */ /* 0x000fee00000e0000 */
[C---:B------:R-:W-:Y:S08]  /*38e0*/  HMMA.16816.F32 R56, R4.reuse, R28, RZ ;  /* 0x0000001c0438723c */ /* 0x040ff000000018ff */
[----:B------:R-:W-:Y:S01]  /*38f0*/  HMMA.16816.F32 R60, R4, R32, RZ ;  /* 0x00000020043c723c */ /* 0x000fe200000018ff */
[----:B-1----:R-:W-:-:S07]  /*3900*/  IMAD.X R17, R11, 0x1, R20, P2 ;  /* 0x000000010b117824 */ /* 0x002fce00010e0614 */
[C---:B------:R-:W-:Y:S01]  /*3910*/  HMMA.16816.F32 R72, R4.reuse, R18, RZ ;  /* 0x000000120448723c */ /* 0x040fe200000018ff */
[----:B------:R-:W-:Y:S07]  /*3920*/  SHFL.IDX PT, R18, R2, 0x4, 0x181f ;  /* 0x00981f0002127f89 */ /* 0x000fee00000e0000 */
[C---:B------:R-:W-:Y:S01]  /*3930*/  HMMA.16816.F32 R68, R4.reuse, R14, RZ ;  /* 0x0000000e0444723c */ /* 0x040fe200000018ff */
[----:B------:R1:W3:Y:S07]  /*3940*/  SHFL.IDX PT, R15, R2, 0x2, 0x181f ;  /* 0x00581f00020f7f89 */ /* 0x0002ee00000e0000 */
[C---:B------:R-:W-:Y:S01]  /*3950*/  HMMA.16816.F32 R92, R4.reuse, R26, RZ ;  /* 0x0000001a045c723c */ /* 0x040fe200000018ff */
[----:B------:R-:W-:Y:S07]  /*3960*/  LDSM.16.M88.4 R24, [R200] ;  /* 0x00000000c818783b */ /* 0x000fee0000000200 */
[C---:B------:R-:W-:Y:S01]  /*3970*/  HMMA.16816.F32 R120, R4.reuse, R30, RZ ;  /* 0x0000001e0478723c */ /* 0x040fe200000018ff */
[----:B------:R-:W-:Y:S07]  /*3980*/  LDSM.16.M88.4 R28, [R201] ;  /* 0x00000000c91c783b */ /* 0x000fee0000000200 */
[----:B------:R-:W-:Y:S01]  /*3990*/  HMMA.16816.F32 R116, R4, R34, RZ ;  /* 0x000000220474723c */ /* 0x000fe200000018ff */
[----:B------:R-:W4:Y:S01]  /*39a0*/  LDSM.16.M88.4 R4, [R198+0x2000] ;  /* 0x00200000c604783b */ /* 0x000f220000000200 */
[----:B-1----:R-:W-:-:S02]  /*39b0*/  IADD3 R2, P3, R12, R22, RZ ;  /* 0x000000160c027210 */ /* 0x002fc40007f7e0ff */
[----:B--2---:R-:W-:-:S03]  /*39c0*/  IADD3 R12, P2, R10, R22, RZ ;  /* 0x000000160a0c7210 */ /* 0x004fc60007f5e0ff */
[--C-:B------:R-:W-:Y:S01]  /*39d0*/  IMAD.X R3, R9, 0x1, R20.reuse, P3 ;  /* 0x0000000109037824 */ /* 0x100fe200018e0614 */
[----:B------:R-:W-:Y:S01]  /*39e0*/  IADD3 R14, P3, R8, R22, RZ ;  /* 0x00000016080e7210 */ /* 0x000fe20007f7e0ff */
[--C-:B------:R-:W-:Y:S01]  /*39f0*/  IMAD.X R13, R13, 0x1, R20.reuse, P2 ;  /* 0x000000010d0d7824 */ /* 0x100fe200010e0614 */
[----:B------:R-:W-:Y:S01]  /*3a00*/  ISETP.LT.OR P2, PT, R21, 0x31, P1 ;  /* 0x000000311500780c */ /* 0x000fe20000f41670 */
[----:B------:R-:W1:Y:S02]  /*3a10*/  LDSM.16.M88.4 R8, [R198] ;  /* 0x00000000c608783b */ /* 0x000e640000000200 */
[----:B---3--:R-:W-:Y:S01]  /*3a20*/  IMAD.X R15, R15, 0x1, R20, P3 ;  /* 0x000000010f0f7824 */ /* 0x008fe200018e0614 */
[C---:B------:R-:W-:Y:S01]  /*3a30*/  ISETP.LT.OR P3, PT, R21.reuse, 0x21, P1 ;  /* 0x000000211500780c */ /* 0x040fe20000f61670 */
[----:B------:R-:W-:Y:S01]  /*3a40*/  @!PT LDS RZ, [RZ] ;  /* 0x00000000fffff984 */ /* 0x000fe20000000800 */
[----:B------:R-:W-:Y:S01]  /*3a50*/  @!PT LDS RZ, [RZ] ;  /* 0x00000000fffff984 */ /* 0x000fe20000000800 */
[----:B------:R-:W-:Y:S01]  /*3a60*/  @!PT LDS RZ, [RZ] ;  /* 0x00000000fffff984 */ /* 0x000fe20000000800 */
[----:B------:R2:W-:Y:S01]  /*3a70*/  LDGSTS.E.BYPASS.LTC128B.128 [R209+0x100], [R2.64], !P0 ;  /* 0x0010000002d17fae */ /* 0x0005e2000c101d46 */
[----:B------:R-:W-:-:S03]  /*3a80*/  ISETP.LT.OR P1, PT, R21, 0x41, P1 ;  /* 0x000000411500780c */ /* 0x000fc60000f21670 */
[----:B------:R3:W-:Y:S08]  /*3a90*/  LDGSTS.E.BYPASS.LTC128B.128 [R209+0x900], [R16.64], !P6 ;  /* 0x0090000010d17fae */ /* 0x0007f0000f101d46 */
[----:B------:R5:W-:Y:S01]  /*3aa0*/  LDGSTS.E.BYPASS.LTC128B.128 [R209+0x1100], [R14.64], !P3 ;  /* 0x011000000ed17fae */ /* 0x000be2000d901d46 */
[----:B------:R-:W-:-:S03]  /*3ab0*/  ISETP.GT.AND P3, PT, R248, 0x4f, PT ;  /* 0x0000004ff800780c */ /* 0x000fc60003f64270 */
[----:B------:R5:W-:Y:S01]  /*3ac0*/  LDGSTS.E.BYPASS.LTC128B.128 [R209+0x1900], [R12.64], !P2 ;  /* 0x019000000cd17fae */ /* 0x000be2000d101d46 */
[----:B----4-:R-:W-:Y:S01]  /*3ad0*/  HMMA.16816.F32 R32, R4, R36, R52 ;  /* 0x000000240420723c */ /* 0x010fe20000001834 */
[----:B--2---:R-:W-:-:S05]  /*3ae0*/  IADD3 R2, P0, R0, R22, RZ ;  /* 0x0000001600027210 */ /* 0x004fca0007f1e0ff */
[----:B------:R-:W-:Y:S01]  /*3af0*/  IMAD.X R3, R18, 0x1, R20, P0 ;  /* 0x0000000112037824 */ /* 0x000fe200000e0614 */
[----:B------:R-:W-:Y:S01]  /*3b00*/  ISETP.GT.AND P0, PT, R150, R249, PT ;  /* 0x000000f99600720c */ /* 0x000fe20003f04270 */
[C---:B------:R-:W-:Y:S03]  /*3b10*/  HMMA.16816.F32 R104, R4.reuse, R24, R60 ;  /* 0x000000180468723c */ /* 0x040fe6000000183c */
[----:B------:R2:W-:Y:S04]  /*3b20*/  LDGSTS.E.BYPASS.LTC128B.128 [R209+0x2100], [R2.64], !P1 ;  /* 0x0210000002d17fae */ /* 0x0005e8000c901d46 */
[----:B---3--:R-:W-:Y:S01]  /*3b30*/  LDSM.16.M88.4 R16, [R196+0x2000] ;  /* 0x00200000c410783b */ /* 0x008fe20000000200 */
[C---:B------:R-:W-:Y:S03]  /*3b40*/  HMMA.16816.F32 R108, R4.reuse, R28, R56 ;  /* 0x0000001c046c723c */ /* 0x040fe60000001838 */
[----:B------:R-:W3:Y:S04]  /*3b50*/  LDSM.16.M88.4 R52, [R194+0x1000] ;  /* 0x00100000c234783b */ /* 0x000ee80000000200 */
[----:B------:R-:W4:Y:S01]  /*3b60*/  LDSM.16.M88.4 R60, [R194] ;  /* 0x00000000c23c783b */ /* 0x000f220000000200 */
[C---:B------:R-:W-:Y:S03]  /*3b70*/  HMMA.16816.F32 R80, R4.reuse, R64, R44 ;  /* 0x000000400450723c */ /* 0x040fe6000000182c */
[----:B------:R-:W2:Y:S04]  /*3b80*/  LDSM.16.M88.4 R56, [R194+0x800] ;  /* 0x00080000c238783b */ /* 0x000ea80000000200 */
[----:B-----5:R-:W5:Y:S01]  /*3b90*/  LDSM.16.M88.4 R12, [R196] ;  /* 0x00000000c40c783b */ /* 0x020f620000000200 */
[C---:B------:R-:W-:Y:S03]  /*3ba0*/  HMMA.16816.F32 R76, R4.reuse, R40, R48 ;  /* 0x00000028044c723c */ /* 0x040fe60000001830 */
[----:B------:R-:W2:Y:S04]  /*3bb0*/  LDSM.16.M88.4 R48, [R194+0x1800] ;  /* 0x00180000c230783b */ /* 0x000ea80000000200 */
[----:B------:R-:W2:Y:S01]  /*3bc0*/  LDSM.16.M88.4 R44, [R194+0x2000] ;  /* 0x00200000c22c783b */ /* 0x000ea20000000200 */
[----:B------:R-:W-:Y:S03]  /*3bd0*/  HMMA.16816.F32 R72, R4, R66, R72 ;  /* 0x000000420448723c */ /* 0x000fe60000001848 */
[----:B------:R-:W0:Y:S05]  /*3be0*/  LDGDEPBAR ;  /* 0x00000000000079af */ /* 0x000e2a0000000000 */
[----:B-1----:R-:W-:Y:S08]  /*3bf0*/  HMMA.16816.F32 R124, R8, R64, R124 ;  /* 0x00000040087c723c */ /* 0x002ff0000000187c */
[----:B------:R-:W-:Y:S08]  /*3c00*/  HMMA.16816.F32 R68, R4, R42, R68 ;  /* 0x0000002a0444723c */ /* 0x000ff00000001844 */
[C---:B------:R-:W-:Y:S08]  /*3c10*/  HMMA.16816.F32 R156, R8.reuse, R36, R100 ;  /* 0x00000024089c723c */ /* 0x040ff00000001864 */
[C---:B------:R-:W-:Y:S08]  /*3c20*/  HMMA.16816.F32 R64, R8.reuse, R66, R128 ;  /* 0x000000420840723c */ /* 0x040ff00000001880 */
[C---:B------:R-:W-:Y:S08]  /*3c30*/  HMMA.16816.F32 R152, R8.reuse, R40, R152 ;  /* 0x000000280898723c */ /* 0x040ff00000001898 */
[----:B------:R-:W-:Y:S01]  /*3c40*/  HMMA.16816.F32 R100, R8, R42, R112 ;  /* 0x0000002a0864723c */ /* 0x000fe20000001870 */
[----:B------:R-:W-:Y:S07]  /*3c50*/  LDSM.16.M88.4 R40, [R191] ;  /* 0x00000000bf28783b */ /* 0x000fee0000000200 */
[-C--:B------:R-:W-:Y:S08]  /*3c60*/  HMMA.16816.F32 R164, R4, R38.reuse, R92 ;  /* 0x0000002604a4723c */ /* 0x080ff0000000185c */
[----:B------:R-:W-:Y:S01]  /*3c70*/  HMMA.16816.F32 R132, R8, R38, R132 ;  /* 0x000000260884723c */ /* 0x000fe20000001884 */
[----:B------:R-:W-:Y:S07]  /*3c80*/  LDSM.16.M88.4 R36, [R191+0x800] ;  /* 0x00080000bf24783b */ /* 0x000fee0000000200 */
[C---:B------:R-:W-:Y:S08]  /*3c90*/  HMMA.16816.F32 R120, R4.reuse, R30, R120 ;  /* 0x0000001e0478723c */ /* 0x040ff00000001878 */
[----:B------:R-:W-:Y:S01]  /*3ca0*/  HMMA.16816.F32 R116, R4, R26, R116 ;  /* 0x0000001a0474723c */ /* 0x000fe20000001874 */
[----:B------:R-:W-:Y:S07]  /*3cb0*/  LDSM.16.M88.4 R4, [R197+0x2000] ;  /* 0x00200000c504783b */ /* 0x000fee0000000200 */
[C---:B------:R-:W-:Y:S08]  /*3cc0*/  HMMA.16816.F32 R160, R8.reuse, R28, R96 ;  /* 0x0000001c08a0723c */ /* 0x040ff00000001860 */
[C---:B------:R-:W-:Y:S08]  /*3cd0*/  HMMA.16816.F32 R168, R8.reuse, R24, R88 ;  /* 0x0000001808a8723c */ /* 0x040ff00000001858 */
[C---:B------:R-:W-:Y:S01]  /*3ce0*/  HMMA.16816.F32 R144, R8.reuse, R30, R144 ;  /* 0x0000001e0890723c */ /* 0x040fe20000001890 */
[----:B------:R-:W-:Y:S07]  /*3cf0*/  LDSM.16.M88.4 R28, [R191+0x1800] ;  /* 0x00180000bf1c783b */ /* 0x000fee0000000200 */
[----:B------:R-:W-:Y:S01]  /*3d00*/  HMMA.16816.F32 R140, R8, R26, R84 ;  /* 0x0000001a088c723c */ /* 0x000fe20000001854 */
[----:B------:R-:W-:Y:S04]  /*3d10*/  LDSM.16.M88.4 R8, [R197] ;  /* 0x00000000c508783b */ /* 0x000fe80000000200 */
[----:B------:R-:W-:Y:S03]  /*3d20*/  LDSM.16.M88.4 R24, [R191+0x2000] ;  /* 0x00200000bf18783b */ /* 0x000fe60000000200 */
[----:B---3--:R-:W-:Y:S01]  /*3d30*/  HMMA.16816.F32 R112, R16, R52, R32 ;  /* 0x000000341070723c */ /* 0x008fe20000001820 */
[----:B------:R-:W1:Y:S01]  /*3d40*/  LDSM.16.M88.4 R32, [R191+0x1000] ;  /* 0x00100000bf20783b */ /* 0x000e620000000200 */
[----:B------:R-:W-:-:S06]  /*3d50*/  DEPBAR.LE SB0, 0x0 ;  /* 0x000080000000791a */ /* 0x000fcc0000000000 */
[C---:B----4-:R-:W-:Y:S08]  /*3d60*/  HMMA.16816.F32 R96, R16.reuse, R62, R72 ;  /* 0x0000003e1060723c */ /* 0x050ff00000001848 */
[C---:B--2---:R-:W-:Y:S08]  /*3d70*/  HMMA.16816.F32 R128, R16.reuse, R56, R76 ;  /* 0x000000381080723c */ /* 0x044ff0000000184c */
[----:B------:R-:W-:Y:S08]  /*3d80*/  HMMA.16816.F32 R92, R16, R58, R68 ;  /* 0x0000003a105c723c */ /* 0x000ff00000001844 */
[----:B-----5:R-:W-:Y:S08]  /*3d90*/  HMMA.16816.F32 R72, R12, R62, R64 ;  /* 0x0000003e0c48723c */ /* 0x020ff00000001840 */
        /* <DEDUP_REMOVED lines=14> */
[----:B------:R-:W-:Y:S08]  /*3e80*/  HMMA.16816.F32 R12, R12, R46, R140 ;  /* 0x0000002e0c0c723c */ /* 0x000ff0000000188c */
[C---:B-1----:R-:W-:Y:S08]  /*3e90*/  HMMA.16816.F32 R112, R4.reuse, R32, R112 ;  /* 0x000000200470723c */ /* 0x042ff00000001870 */
[----:B------:R-:W-:Y:S08]  /*3ea0*/  HMMA.16816.F32 R88, R4, R34, R88 ;  /* 0x000000220458723c */ /* 0x000ff00000001858 */
[C---:B------:R-:W-:Y:S08]  /*3eb0*/  HMMA.16816.F32 R60, R8.reuse, R32, R60 ;  /* 0x00000020083c723c */ /* 0x040ff0000000183c */
[----:B------:R-:W-:Y:S08]  /*3ec0*/  HMMA.16816.F32 R56, R8, R34, R56 ;  /* 0x000000220838723c */ /* 0x000ff00000001838 */
[C---:B------:R-:W-:Y:S08]  /*3ed0*/  HMMA.16816.F32 R104, R4.reuse, R24, R104 ;  /* 0x000000180468723c */ /* 0x040ff00000001868 */
[----:B------:R-:W-:Y:S08]  /*3ee0*/  HMMA.16816.F32 R80, R4, R26, R80 ;  /* 0x0000001a0450723c */ /* 0x000ff00000001850 */
[----:B------:R-:W-:Y:S08]  /*3ef0*/  HMMA.16816.F32 R32, R8, R24, R16 ;  /* 0x000000180820723c */ /* 0x000ff00000001810 */
        /* <DEDUP_REMOVED lines=44> */
.L_x_3475:
        /* <DEDUP_REMOVED lines=24> */
.L_x_3476:
        /* <DEDUP_REMOVED lines=9> */
.L_x_3364:
[----:B------:R-:W-:Y:S05]  /*43d0*/  BSYNC B0 ;  /* 0x0000000000007941 */ /* 0x000fea0003800000 */
.L_x_3363:
[----:B-1----:R-:W2:Y:S04]  /*43e0*/  LDL R2, [R1+0x28] ;  /* 0x0000280001027983 */ /* 0x002ea80000100800 */
[----:B------:R-:W2:Y:S04]  /*43f0*/  LDL R0, [R1+0x40] ;  /* 0x0000400001007983 */ /* 0x000ea80000100800 */
[----:B------:R-:W3:Y:S04]  /*4400*/  LDL R5, [R1+0x2c] ;  /* 0x00002c0001057983 */ /* 0x000ee80000100800 */
[----:B------:R-:W4:Y:S04]  /*4410*/  LDL R4, [R1+0x20] ;  /* 0x0000200001047983 */ /* 0x000f280000100800 */
[----:B------:R-:W0:Y:S01]  /*4420*/  LDGDEPBAR ;  /* 0x00000000000079af */ /* 0x000e220000000000 */
[----:B--2---:R-:W-:-:S04]  /*4430*/  IMAD.IADD R0, R0, 0x1, R2 ;  /* 0x0000000100007824 */ /* 0x004fc800078e0202 */
[----:B------:R-:W-:Y:S01]  /*4440*/  @P5 IMAD.HI.U32 R3, R0, c[0x0][0x2c8], RZ ;  /* 0x0000b20000035a27 */ /* 0x000fe200078e00ff */
[C---:B---3--:R-:W-:Y:S02]  /*4450*/  IADD3 R2, -R5.reuse, 0x1, R148 ;  /* 0x0000000105027810 */ /* 0x048fe40007ffe194 */
[----:B------:R-:W-:Y:S02]  /*4460*/  IADD3 R5, -R5, R148, RZ ;  /* 0x0000009405057210 */ /* 0x000fe40007ffe1ff */
[----:B------:R-:W-:Y:S01]  /*4470*/  @P5 SHF.R.U32.HI R0, RZ, c[0x0][0x2cc], R3 ;  /* 0x0000b300ff005a19 */ /* 0x000fe20000011603 */
[----:B----4-:R-:W-:Y:S01]  /*4480*/  IMAD.IADD R4, R2, 0x1, -R4 ;  /* 0x0000000102047824 */ /* 0x010fe200078e0a04 */
[----:B------:R-:W-:Y:S05]  /*4490*/  BRA.DIV ~URZ, `(.L_x_3367) ;  /* 0x0000f5127f007947 */ /* 0x000fea000b800000 */
[----:B------:R1:W2:Y:S02]  /*44a0*/  SHFL.IDX PT, R2, R0, RZ, 0x1c1f ;  /* 0x001c1fff00027589 */ /* 0x0002a400000e0000 */
.L_x_3477:
        /* <DEDUP_REMOVED lines=50> */
[C---:B------:R-:W-:Y:S02]  /*47d0*/  ISETP.GT.AND P0, PT, R3.reuse, 0x9, PT ;  /* 0x000000090300780c */ /* 0x040fe40003f04270 */
[----:B------:R-:W-:Y:S02]  /*47e0*/  ISETP.GT.AND P2, PT, R3, 0x1, PT ;  /* 0x000000010300780c */ /* 0x000fe40003f44270 */
[----:B------:R-:W-:Y:S02]  /*47f0*/  FSEL R17, R75, -INF , P0 ;  /* 0xff8000004b117808 */ /* 0x000fe40000000000 */
[C---:B------:R-:W-:Y:S02]  /*4800*/  ISETP.GT.AND P0, PT, R3.reuse, 0x19, PT ;  /* 0x000000190300780c */ /* 0x040fe40003f04270 */
[----:B------:R-:W-:Y:S02]  /*4810*/  ISETP.GT.AND P1, PT, R3, 0x8, PT ;  /* 0x000000080300780c */ /* 0x000fe40003f24270 */
[----:B------:R-:W-:-:S02]  /*4820*/  FSEL R30, R67, -INF , P0 ;  /* 0xff800000431e7808 */ /* 0x000fc40000000000 */
[----:B------:R-:W-:Y:S02]  /*4830*/  ISETP.GT.AND P0, PT, R3, 0x29, PT ;  /* 0x000000290300780c */ /* 0x000fe40003f04270 */
[----:B------:R-:W-:Y:S02]  /*4840*/  FSEL R13, R79, -INF , P2 ;  /* 0xff8000004f0d7808 */ /* 0x000fe40001000000 */
[----:B------:R-:W-:Y:S02]  /*4850*/  FSEL R117, R59, -INF , P0 ;  /* 0xff8000003b757808 */ /* 0x000fe40000000000 */
[C---:B------:R-:W-:Y:S02]  /*4860*/  ISETP.GT.AND P0, PT, R3.reuse, 0x39, PT ;  /* 0x000000390300780c */ /* 0x040fe40003f04270 */
[----:B------:R-:W-:Y:S02]  /*4870*/  FSEL R15, R74, -INF , P1 ;  /* 0xff8000004a0f7808 */ /* 0x000fe40000800000 */
[----:B------:R-:W-:-:S02]  /*4880*/  ISETP.GT.AND P2, PT, R3, 0x11, PT ;  /* 0x000000110300780c */ /* 0x000fc40003f44270 */
[----:B------:R-:W-:Y:S02]  /*4890*/  FSEL R141, R51, -INF , P0 ;  /* 0xff800000338d7808 */ /* 0x000fe40000000000 */
[C---:B------:R-:W-:Y:S02]  /*48a0*/  ISETP.GT.AND P1, PT, R3.reuse, 0x18, PT ;  /* 0x000000180300780c */ /* 0x040fe40003f24270 */
[----:B------:R-:W-:Y:S02]  /*48b0*/  ISETP.GT.AND P0, PT, R3, 0x41, PT ;  /* 0x000000410300780c */ /* 0x000fe40003f04270 */
[----:B------:R-:W-:Y:S02]  /*48c0*/  IMNMX R2, R5, R2, PT ;  /* 0x0000000205027217 */ /* 0x000fe40003800200 */
[----:B------:R-:W-:Y:S02]  /*48d0*/  FSEL R23, R71, -INF , P2 ;  /* 0xff80000047177808 */ /* 0x000fe40001000000 */
[----:B------:R-:W-:-:S02]  /*48e0*/  FSEL R24, R66, -INF , P1 ;  /* 0xff80000042187808 */ /* 0x000fc40000800000 */
[----:B------:R-:W-:Y:S02]  /*48f0*/  ISETP.GT.AND P2, PT, R3, 0x21, PT ;  /* 0x000000210300780c */ /* 0x000fe40003f44270 */
[----:B------:R-:W-:Y:S02]  /*4900*/  FSEL R144, R35, -INF , P0 ;  /* 0xff80000023907808 */ /* 0x000fe40000000000 */
[----:B------:R-:W-:Y:S02]  /*4910*/  ISETP.GT.AND P1, PT, R3, 0x28, PT ;  /* 0x000000280300780c */ /* 0x000fe40003f24270 */
[----:B------:R-:W-:Y:S02]  /*4920*/  ISETP.GT.AND P0, PT, R2, RZ, PT ;  /* 0x000000ff0200720c */ /* 0x000fe40003f04270 */
[----:B------:R-:W-:Y:S02]  /*4930*/  IMNMX R0, R5, R0, PT ;  /* 0x0000000005007217 */ /* 0x000fe40003800200 */
[----:B------:R-:W-:-:S02]  /*4940*/  FSEL R119, R63, -INF , P2 ;  /* 0xff8000003f777808 */ /* 0x000fc40001000000 */
[----:B------:R-:W-:Y:S02]  /*4950*/  FSEL R118, R58, -INF , P1 ;  /* 0xff8000003a767808 */ /* 0x000fe40000800000 */
[C---:B------:R-:W-:Y:S02]  /*4960*/  ISETP.GT.AND P2, PT, R3.reuse, 0x31, PT ;  /* 0x000000310300780c */ /* 0x040fe40003f44270 */
[----:B------:R-:W-:Y:S02]  /*4970*/  FSEL R19, R136, -INF , P0 ;  /* 0xff80000088137808 */ /* 0x000fe40000000000 */
[----:B------:R-:W-:Y:S02]  /*4980*/  ISETP.GT.AND P1, PT, R3, 0x38, PT ;  /* 0x000000380300780c */ /* 0x000fe40003f24270 */
[----:B------:R-:W-:Y:S02]  /*4990*/  ISETP.GT.AND P0, PT, R0, 0x1, PT ;  /* 0x000000010000780c */ /* 0x000fe40003f04270 */
[----:B------:R-:W-:-:S02]  /*49a0*/  FSEL R135, R55, -INF , P2 ;  /* 0xff80000037877808 */ /* 0x000fc40001000000 */
[C---:B------:R-:W-:Y:S02]  /*49b0*/  ISETP.GT.AND P6, PT, R3.reuse, RZ, PT ;  /* 0x000000ff0300720c */ /* 0x040fe40003fc4270 */
[----:B------:R-:W-:Y:S02]  /*49c0*/  FSEL R134, R50, -INF , P1 ;  /* 0xff80000032867808 */ /* 0x000fe40000800000 */
[----:B------:R-:W-:Y:S02]  /*49d0*/  ISETP.GT.AND P2, PT, R3, 0x48, PT ;  /* 0x000000480300780c */ /* 0x000fe40003f44270 */
[----:B------:R-:W-:Y:S02]  /*49e0*/  FSEL R32, R139, -INF , P0 ;  /* 0xff8000008b207808 */ /* 0x000fe40000000000 */
[----:B------:R-:W-:Y:S02]  /*49f0*/  ISETP.GT.AND P1, PT, R3, 0x49, PT ;  /* 0x000000490300780c */ /* 0x000fe40003f24270 */
        /* <DEDUP_REMOVED lines=18> */
[----:B------:R-:W-:-:S02]  /*4b20*/  ISETP.GT.AND P2, PT, R0, RZ, PT ;  /* 0x000000ff0000720c */ /* 0x000fc40003f44270 */
[----:B------:R-:W-:Y:S02]  /*4b30*/  ISETP.GT.AND P1, PT, R0, 0x9, PT ;  /* 0x000000090000780c */ /* 0x000fe40003f24270 */
[----:B------:R-:W-:Y:S02]  /*4b40*/  ISETP.GT.AND P0, PT, R2, 0x19, PT ;  /* 0x000000190200780c */ /* 0x000fe40003f04270 */
[----:B------:R-:W-:Y:S02]  /*4b50*/  FSEL R140, R54, -INF , P6 ;  /* 0xff800000368c7808 */ /* 0x000fe40003000000 */
[----:B------:R-:W-:Y:S02]  /*4b60*/  ISETP.GT.AND P6, PT, R3, 0x40, PT ;  /* 0x000000400300780c */ /* 0x000fe40003fc4270 */
[----:B------:R-:W-:Y:S02]  /*4b70*/  FSEL R31, R138, -INF , P2 ;  /* 0xff8000008a1f7808 */ /* 0x000fe40001000000 */
[----:B------:R-:W-:-:S02]  /*4b80*/  FSEL R48, R99, -INF , P1 ;  /* 0xff80000063307808 */ /* 0x000fc40000800000 */
[----:B------:R-:W-:Y:S02]  /*4b90*/  FSEL R50, R93, -INF , P0 ;  /* 0xff8000005d327808 */ /* 0x000fe40000000000 */
[----:B------:R-:W-:Y:S02]  /*4ba0*/  ISETP.GT.AND P2, PT, R0, 0x8, PT ;  /* 0x000000080000780c */ /* 0x000fe40003f44270 */
[C---:B------:R-:W-:Y:S02]  /*4bb0*/  ISETP.GT.AND P1, PT, R2.reuse, 0x11, PT ;  /* 0x000000110200780c */ /* 0x040fe40003f24270 */
[----:B------:R-:W-:Y:S02]  /*4bc0*/  ISETP.GT.AND P0, PT, R2, 0x20, PT ;  /* 0x000000200200780c */ /* 0x000fe40003f04270 */
[----:B------:R-:W-:Y:S02]  /*4bd0*/  FSEL R145, R34, -INF , P6 ;  /* 0xff80000022917808 */ /* 0x000fe40003000000 */
[----:B------:R-:W-:-:S02]  /*4be0*/  FSEL R34, R98, -INF , P2 ;  /* 0xff80000062227808 */ /* 0x000fc40001000000 */
[----:B------:R-:W-:Y:S02]  /*4bf0*/  FSEL R33, R129, -INF , P1 ;  /* 0xff80000081217808 */ /* 0x000fe40000800000 */
[----:B------:R-:W-:Y:S02]  /*4c00*/  FSEL R101, R112, -INF , P0 ;  /* 0xff80000070657808 */ /* 0x000fe40000000000 */
[----:B------:R-:W-:Y:S02]  /*4c10*/  ISETP.GT.AND P2, PT, R0, 0x10, PT ;  /* 0x000000100000780c */ /* 0x000fe40003f44270 */
[----:B------:R-:W-:Y:S02]  /*4c20*/  ISETP.GT.AND P1, PT, R2, 0x18, PT ;  /* 0x000000180200780c */ /* 0x000fe40003f24270 */
[----:B------:R-:W-:Y:S02]  /*4c30*/  ISETP.GT.AND P0, PT, R0, 0x21, PT ;  /* 0x000000210000780c */ /* 0x000fe40003f04270 */
[----:B------:R-:W-:-:S02]  /*4c40*/  FSEL R49, R130, -INF , P2 ;  /* 0xff80000082317808 */ /* 0x000fc40001000000 */
[----:B------:R-:W-:Y:S02]  /*4c50*/  FSEL R35, R92, -INF , P1 ;  /* 0xff8000005c237808 */ /* 0x000fe40000800000 */
[----:B------:R-:W-:Y:S02]  /*4c60*/  FSEL R70, R115, -INF , P0 ;  /* 0xff80000073467808 */ /* 0x000fe40000000000 */
[C---:B------:R-:W-:Y:S02]  /*4c70*/  ISETP.GT.AND P2, PT, R0.reuse, 0x18, PT ;  /* 0x000000180000780c */ /* 0x040fe40003f44270 */
[----:B------:R-:W-:Y:S02]  /*4c80*/  ISETP.GT.AND P1, PT, R0, 0x19, PT ;  /* 0x000000190000780c */ /* 0x000fe40003f24270 */
[----:B------:R-:W-:Y:S02]  /*4c90*/  ISETP.GT.AND P0, PT, R2, 0x29, PT ;  /* 0x000000290200780c */ /* 0x000fe40003f04270 */
[----:B------:R-:W-:-:S02]  /*4ca0*/  FSEL R53, R94, -INF , P2 ;  /* 0xff8000005e357808 */ /* 0x000fc40001000000 */
[----:B------:R-:W-:Y:S02]  /*4cb0*/  FSEL R54, R95, -INF , P1 ;  /* 0xff8000005f367808 */ /* 0x000fe40000800000 */
[----:B------:R-:W-:Y:S02]  /*4cc0*/  FSEL R116, R89, -INF , P0 ;  /* 0xff80000059747808 */ /* 0x000fe40000000000 */
[----:B------:R-:W-:Y:S02]  /*4cd0*/  ISETP.GT.AND P2, PT, R2, 0x21, PT ;  /* 0x000000210200780c */ /* 0x000fe40003f44270 */
[C---:B------:R-:W-:Y:S02]  /*4ce0*/  ISETP.GT.AND P1, PT, R0.reuse, 0x20, PT ;  /* 0x000000200000780c */ /* 0x040fe40003f24270 */
        /* <DEDUP_REMOVED lines=105> */
[----:B------:R-:W-:Y:S02]  /*5380*/  FSEL R157, R81, -INF , P6 ;  /* 0xff800000519d7808 */ /* 0x000fe40003000000 */
        /* <DEDUP_REMOVED lines=25> */
.L_x_3478:
        /* <DEDUP_REMOVED lines=10> */
[----:B------:R-:W-:Y:S01]  /*55c0*/  FFMA.FTZ R2, R28, c[0x0][0x2d0], -R4 ;  /* 0x0000b4001c027a23 */ /* 0x000fe20000010804 */
[----:B----4-:R-:W-:Y:S01]  /*55d0*/  FMNMX.FTZ R68, R9, R8, !PT ;  /* 0x0000000809447209 */ /* 0x010fe20007810000 */
[----:B------:R-:W-:Y:S01]  /*55e0*/  WARPSYNC 0xffffffff ;  /* 0xffffffff00007948 */ /* 0x000fe20003800000 */
[----:B------:R-:W-:Y:S01]  /*55f0*/  FSEL R3, R3, RZ, P0 ;  /* 0x000000ff03037208 */ /* 0x000fe20000000000 */
[----:B------:R-:W4:Y:S01]  /*5600*/  LDSM.16.MT88.4 R40, [R189] ;  /* 0x00000000bd28783b */ /* 0x000f220000004200 */
[----:B------:R-:W-:-:S02]  /*5610*/  FSETP.NEU.FTZ.AND P0, PT, R98, -INF , PT ;  /* 0xff8000006200780b */ /* 0x000fc40003f1d000 */
[----:B------:R5:W-:Y:S01]  /*5620*/  MUFU.EX2 R236, R2 ;  /* 0x0000000200ec7308 */ /* 0x000be20000000800 */
[----:B------:R-:W-:Y:S01]  /*5630*/  FFMA.FTZ R5, R24, c[0x0][0x2d0], -R3 ;  /* 0x0000b40018057a23 */ /* 0x000fe20000010803 */
[----:B------:R-:W2:Y:S01]  /*5640*/  LDSM.16.MT88.4 R44, [R193] ;  /* 0x00000000c12c783b */ /* 0x000ea20000004200 */
[----:B------:R-:W-:-:S03]  /*5650*/  IADD3 R205, R205, -0x2, RZ ;  /* 0xfffffffecdcd7810 */ /* 0x000fc60007ffe0ff */
[----:B------:R-:W2:Y:S01]  /*5660*/  LDSM.16.MT88.4 R36, [R190] ;  /* 0x00000000be24783b */ /* 0x000ea20000004200 */
[----:B-1----:R-:W-:Y:S01]  /*5670*/  FFMA.FTZ R0, R12, c[0x0][0x2d0], -R4 ;  /* 0x0000b4000c007a23 */ /* 0x002fe20000010804 */
[----:B------:R1:W-:Y:S01]  /*5680*/  MUFU.EX2 R234, R5 ;  /* 0x0000000500ea7308 */ /* 0x0003e20000000800 */
[----:B-----5:R-:W-:-:S07]  /*5690*/  FMUL.FTZ R2, R98, c[0x0][0x2d0] ;  /* 0x0000b40062027a20 */ /* 0x020fce0000410000 */
[----:B------:R5:W-:Y:S01]  /*56a0*/  MUFU.EX2 R187, R0 ;  /* 0x0000000000bb7308 */ /* 0x000be20000000800 */
[----:B------:R-:W-:Y:S02]  /*56b0*/  FSEL R2, R2, RZ, P0 ;  /* 0x000000ff02027208 */ /* 0x000fe40000000000 */
[----:B------:R-:W-:-:S03]  /*56c0*/  FSETP.NEU.FTZ.AND P0, PT, R68, -INF , PT ;  /* 0xff8000004400780b */ /* 0x000fc60003f1d000 */
[----:B-1----:R-:W-:-:S04]  /*56d0*/  FFMA.FTZ R5, R33, c[0x0][0x2d0], -R2 ;  /* 0x0000b40021057a23 */ /* 0x002fc80000010802 */
[----:B------:R1:W-:Y:S01]  /*56e0*/  MUFU.EX2 R222, R5 ;  /* 0x0000000500de7308 */ /* 0x0003e20000000800 */
[----:B-----5:R-:W-:-:S07]  /*56f0*/  FFMA.FTZ R0, R14, c[0x0][0x2d0], -R4 ;  /* 0x0000b4000e007a23 */ /* 0x020fce0000010804 */
[----:B------:R5:W-:Y:S01]  /*5700*/  MUFU.EX2 R218, R0 ;  /* 0x0000000000da7308 */ /* 0x000be20000000800 */
[----:B-1----:R-:W-:-:S07]  /*5710*/  FFMA.FTZ R5, R35, c[0x0][0x2d0], -R2 ;  /* 0x0000b40023057a23 */ /* 0x002fce0000010802 */
[----:B------:R-:W-:Y:S01]  /*5720*/  MUFU.EX2 R233, R5 ;  /* 0x0000000500e97308 */ /* 0x000fe20000000800 */
[----:B-----5:R-:W-:-:S07]  /*5730*/  FFMA.FTZ R0, R16, c[0x0][0x2d0], -R4 ;  /* 0x0000b40010007a23 */ /* 0x020fce0000010804 */
[----:B------:R1:W-:Y:S02]  /*5740*/  MUFU.EX2 R221, R0 ;  /* 0x0000000000dd7308 */ /* 0x0003e40000000800 */
[----:B-1----:R-:W-:-:S06]  /*5750*/  FFMA.FTZ R0, R18, c[0x0][0x2d0], -R4 ;  /* 0x0000b40012007a23 */ /* 0x002fcc0000010804 */
        /* <DEDUP_REMOVED lines=17> */
[----:B------:R-:W-:-:S05]  /*5870*/  F2FP.PACK_AB R20, R187, R206 ;  /* 0x000000cebb14723e */ /* 0x000fca00000000ff */
[----:B------:R1:W-:Y:S02]  /*5880*/  MUFU.EX2 R224, R0 ;  /* 0x0000000000e07308 */ /* 0x0003e40000000800 */
[----:B-1----:R-:W-:Y:S01]  /*5890*/  FFMA.FTZ R0, R23, c[0x0][0x2d0], -R3 ;  /* 0x0000b40017007a23 */ /* 0x002fe20000010803 */
[----:B-----5:R-:W-:-:S05]  /*58a0*/  F2FP.PACK_AB R23, R217, R216 ;  /* 0x000000d8d917723e */ /* 0x020fca00000000ff */
[----:B------:R1:W5:Y:S02]  /*58b0*/  MUFU.EX2 R225, R0 ;  /* 0x0000000000e17308 */ /* 0x0003640000000800 */
[----:B-1----:R-:W-:Y:S01]  /*58c0*/  FFMA.FTZ R0, R30, c[0x0][0x2d0], -R3 ;  /* 0x0000b4001e007a23 */ /* 0x002fe20000010803 */
[----:B-----5:R-:W-:-:S05]  /*58d0*/  F2FP.PACK_AB R13, R225, R224 ;  /* 0x000000e0e10d723e */ /* 0x020fca00000000ff */
[----:B------:R1:W5:Y:S02]  /*58e0*/  MUFU.EX2 R235, R0 ;  /* 0x0000000000eb7308 */ /* 0x0003640000000800 */
[----:B-1----:R-:W-:Y:S01]  /*58f0*/  FFMA.FTZ R0, R19, c[0x0][0x2d0], -R2 ;  /* 0x0000b40013007a23 */ /* 0x002fe20000010802 */
[----:B-----5:R-:W-:-:S05]  /*5900*/  F2FP.PACK_AB R15, R235, R234 ;  /* 0x000000eaeb0f723e */ /* 0x020fca00000000ff */
[----:B------:R1:W-:Y:S02]  /*5910*/  MUFU.EX2 R213, R0 ;  /* 0x0000000000d57308 */ /* 0x0003e40000000800 */
[----:B-1----:R-:W-:Y:S01]  /*5920*/  FFMA.FTZ R0, R22, c[0x0][0x2d0], -R2 ;  /* 0x0000b40016007a23 */ /* 0x002fe20000010802 */
[----:B------:R-:W-:-:S05]  /*5930*/  F2FP.PACK_AB R22, R221, R218 ;  /* 0x000000dadd16723e */ /* 0x000fca00000000ff */
[----:B------:R1:W5:Y:S02]  /*5940*/  MUFU.EX2 R212, R0 ;  /* 0x0000000000d47308 */ /* 0x0003640000000800 */
[C---:B----4-:R-:W-:Y:S08]  /*5950*/  HMMA.16816.F32 R76, R20.reuse, R40, RZ ;  /* 0x00000028144c723c */ /* 0x050ff000000018ff */
[----:B--2---:R-:W-:Y:S01]  /*5960*/  HMMA.16816.F32 R72, R20, R44, RZ ;  /* 0x0000002c1448723c */ /* 0x004fe200000018ff */
[----:B-1----:R-:W-:Y:S01]  /*5970*/  FFMA.FTZ R0, R25, c[0x0][0x2d0], -R2 ;  /* 0x0000b40019007a23 */ /* 0x002fe20000010802 */
[----:B-----5:R-:W-:-:S03]  /*5980*/  F2FP.PACK_AB R16, R212, R213 ;  /* 0x000000d5d410723e */ /* 0x020fc600000000ff */
[----:B------:R1:W-:Y:S03]  /*5990*/  MUFU.EX2 R214, R0 ;  /* 0x0000000000d67308 */ /* 0x0003e60000000800 */
[----:B------:R-:W-:Y:S01]  /*59a0*/  HMMA.16816.F32 R64, R20, R36, RZ ;  /* 0x000000241440723c */ /* 0x000fe200000018ff */
[----:B-1----:R-:W-:-:S04]  /*59b0*/  FFMA.FTZ R0, R26, c[0x0][0x2d0], -R2 ;  /* 0x0000b4001a007a23 */ /* 0x002fc80000010802 */
[----:B------:R1:W2:Y:S02]  /*59c0*/  MUFU.EX2 R215, R0 ;  /* 0x0000000000d77308 */ /* 0x0002a40000000800 */
[----:B-1----:R-:W-:Y:S01]  /*59d0*/  FFMA.FTZ R0, R27, c[0x0][0x2d0], -R2 ;  /* 0x0000b4001b007a23 */ /* 0x002fe20000010802 */
[----:B--2---:R-:W-:Y:S01]  /*59e0*/  F2FP.PACK_AB R18, R215, R214 ;  /* 0x000000d6d712723e */ /* 0x004fe200000000ff */
[----:B------:R-:W-:Y:S04]  /*59f0*/  LDSM.16.MT88.4 R24, [R192] ;  /* 0x00000000c018783b */ /* 0x000fe80000004200 */
[----:B------:R1:W2:Y:S02]  /*5a00*/  MUFU.EX2 R223, R0 ;  /* 0x0000000000df7308 */ /* 0x0002a40000000800 */
[----:B-1----:R-:W-:Y:S01]  /*5a10*/  FMUL.FTZ R0, R68, c[0x0][0x2d0] ;  /* 0x0000b40044007a20 */ /* 0x002fe20000410000 */
[----:B--2---:R-:W-:-:S04]  /*5a20*/  F2FP.PACK_AB R8, R222, R223 ;  /* 0x000000dfde08723e */ /* 0x004fc800000000ff */
[----:B------:R-:W-:-:S05]  /*5a30*/  FSEL R0, R0, RZ, P0 ;  /* 0x000000ff00007208 */ /* 0x000fca0000000000 */
[--C-:B------:R-:W-:Y:S02]  /*5a40*/  FFMA.FTZ R5, R31, c[0x0][0x2d0], -R0.reuse ;  /* 0x0000b4001f057a23 */ /* 0x100fe40000010800 */
[----:B------:R-:W1:Y:S02]  /*5a50*/  LDSM.16.MT88.4 R28, [R190+0x800] ;  /* 0x00080000be1c783b */ /* 0x000e640000004200 */
[----:B------:R2:W-:Y:S02]  /*5a60*/  MUFU.EX2 R208, R5 ;  /* 0x0000000500d07308 */ /* 0x0005e40000000800 */
[----:B--2---:R-:W-:-:S06]  /*5a70*/  FFMA.FTZ R5, R32, c[0x0][0x2d0], -R0 ;  /* 0x0000b40020057a23 */ /* 0x004fcc0000010800 */
[----:B------:R2:W4:Y:S02]  /*5a80*/  MUFU.EX2 R207, R5 ;  /* 0x0000000500cf7308 */ /* 0x0005240000000800 */
[--C-:B--2---:R-:W-:Y:S01]  /*5a90*/  FFMA.FTZ R5, R34, c[0x0][0x2d0], -R0.reuse ;  /* 0x0000b40022057a23 */ /* 0x104fe20000010800 */
[----:B----4-:R-:W-:Y:S01]  /*5aa0*/  F2FP.PACK_AB R17, R207, R208 ;  /* 0x000000d0cf11723e */ /* 0x010fe200000000ff */
[----:B------:R-:W2:Y:S01]  /*5ab0*/  LDSM.16.MT88.4 R32, [R193+0x800] ;  /* 0x00080000c120783b */ /* 0x000ea20000004200 */
[----:B-1----:R-:W-:Y:S03]  /*5ac0*/  HMMA.16816.F32 R104, R12, R28, R64 ;  /* 0x0000001c0c68723c */ /* 0x002fe60000001840 */
[----:B------:R1:W-:Y:S02]  /*5ad0*/  MUFU.EX2 R219, R5 ;  /* 0x0000000500db7308 */ /* 0x0003e40000000800 */
[----:B-1----:R-:W-:-:S06]  /*5ae0*/  FFMA.FTZ R5, R48, c[0x0][0x2d0], -R0 ;  /* 0x0000b40030057a23 */ /* 0x002fcc0000010800 */
[----:B------:R1:W4:Y:S02]  /*5af0*/  MUFU.EX2 R220, R5 ;  /* 0x0000000500dc7308 */ /* 0x0003240000000800 */
[----:B-1----:R-:W-:Y:S01]  /*5b00*/  FFMA.FTZ R5, R50, c[0x0][0x2d0], -R2 ;  /* 0x0000b40032057a23 */ /* 0x002fe20000010802 */
[----:B----4-:R-:W-:Y:S01]  /*5b10*/  F2FP.PACK_AB R19, R220, R219 ;  /* 0x000000dbdc13723e */ /* 0x010fe200000000ff */
[----:B--2---:R-:W-:Y:S04]  /*5b20*/  HMMA.16816.F32 R112, R12, R32, R72 ;  /* 0x000000200c70723c */ /* 0x004fe80000001848 */
[----:B------:R1:W2:Y:S04]  /*5b30*/  MUFU.EX2 R232, R5 ;  /* 0x0000000500e87308 */ /* 0x0002a80000000800 */
[C---:B------:R-:W-:Y:S08]  /*5b40*/  HMMA.16816.F32 R60, R16.reuse, R40, RZ ;  /* 0x00000028103c723c */ /* 0x040ff000000018ff */
[C---:B------:R-:W-:Y:S01]  /*5b50*/  HMMA.16816.F32 R56, R16.reuse, R44, RZ ;  /* 0x0000002c1038723c */ /* 0x040fe200000018ff */
[--C-:B-1----:R-:W-:Y:S01]  /*5b60*/  FFMA.FTZ R5, R49, c[0x0][0x2d0], -R0.reuse ;  /* 0x0000b40031057a23 */ /* 0x102fe20000010800 */
[----:B--2---:R-:W-:Y:S01]  /*5b70*/  F2FP.PACK_AB R10, R232, R233 ;  /* 0x000000e9e80a723e */ /* 0x004fe200000000ff */
[----:B------:R-:W1:Y:S02]  /*5b80*/  LDSM.16.MT88.4 R48, [R189+0x800] ;  /* 0x00080000bd30783b */ /* 0x000e640000004200 */
[----:B------:R2:W-:Y:S03]  /*5b90*/  MUFU.EX2 R226, R5 ;  /* 0x0000000500e27308 */ /* 0x0005e60000000800 */
[C---:B------:R-:W-:Y:S08]  /*5ba0*/  HMMA.16816.F32 R64, R16.reuse, R42, RZ ;  /* 0x0000002a1040723c */ /* 0x040ff000000018ff */
[----:B------:R-:W-:Y:S01]  /*5bb0*/  HMMA.16816.F32 R72, R16, R38, RZ ;  /* 0x000000261048723c */ /* 0x000fe200000018ff */
[----:B--2---:R-:W-:-:S04]  /*5bc0*/  FFMA.FTZ R5, R52, c[0x0][0x2d0], -R0 ;  /* 0x0000b40034057a23 */ /* 0x004fc80000010800 */
[----:B------:R2:W4:Y:S02]  /*5bd0*/  MUFU.EX2 R228, R5 ;  /* 0x0000000500e47308 */ /* 0x0005240000000800 */
[--C-:B--2---:R-:W-:Y:S01]  /*5be0*/  FFMA.FTZ R5, R53, c[0x0][0x2d0], -R0.reuse ;  /* 0x0000b40035057a23 */ /* 0x104fe20000010800 */
[----:B----4-:R-:W-:Y:S01]  /*5bf0*/  F2FP.PACK_AB R9, R228, R226 ;  /* 0x000000e2e409723e */ /* 0x010fe200000000ff */
[----:B-1----:R-:W-:Y:S04]  /*5c00*/  HMMA.16816.F32 R84, R12, R48, R76 ;  /* 0x000000300c54723c */ /* 0x002fe8000000184c */
[----:B------:R1:W-:Y:S04]  /*5c10*/  MUFU.EX2 R230, R5 ;  /* 0x0000000500e67308 */ /* 0x0003e80000000800 */
[-C--:B------:R-:W-:Y:S08]  /*5c20*/  HMMA.16816.F32 R76, R16, R46.reuse, RZ ;  /* 0x0000002e104c723c */ /* 0x080ff000000018ff */
[----:B------:R-:W-:Y:S01]  /*5c30*/  HMMA.16816.F32 R44, R20, R46, RZ ;  /* 0x0000002e142c723c */ /* 0x000fe200000018ff */
[----:B-1----:R-:W-:-:S04]  /*5c40*/  FFMA.FTZ R5, R54, c[0x0][0x2d0], -R0 ;  /* 0x0000b40036057a23 */ /* 0x002fc80000010800 */
[----:B------:R1:W2:Y:S03]  /*5c50*/  MUFU.EX2 R229, R5 ;  /* 0x0000000500e57308 */ /* 0x0002a60000000800 */
[----:B------:R-:W-:Y:S01]  /*5c60*/  HMMA.16816.F32 R52, R16, R36, RZ ;  /* 0x000000241034723c */ /* 0x000fe200000018ff */
[----:B-1----:R-:W-:Y:S01]  /*5c70*/  FFMA.FTZ R5, R132, c[0x0][0x2d0], -R4 ;  /* 0x0000b40084057a23 */ /* 0x002fe20000010804 */
[----:B--2---:R-:W-:-:S03]  /*5c80*/  F2FP.PACK_AB R11, R229, R230 ;  /* 0x000000e6e50b723e */ /* 0x004fc600000000ff */
[----:B------:R1:W-:Y:S04]  /*5c90*/  MUFU.EX2 R183, R5 ;  /* 0x0000000500b77308 */ /* 0x0003e80000000800 */
[C---:B------:R-:W-:Y:S08]  /*5ca0*/  HMMA.16816.F32 R80, R8.reuse, R48, R60 ;  /* 0x000000300850723c */ /* 0x040ff0000000183c */
[----:B------:R-:W-:Y:S01]  /*5cb0*/  HMMA.16816.F32 R108, R8, R32, R56 ;  /* 0x00000020086c723c */ /* 0x000fe20000001838 */
[----:B-1----:R-:W-:-:S04]  /*5cc0*/  FFMA.FTZ R5, R127, c[0x0][0x2d0], -R4 ;  /* 0x0000b4007f057a23 */ /* 0x002fc80000010804 */
[----:B------:R1:W2:Y:S03]  /*5cd0*/  MUFU.EX2 R184, R5 ;  /* 0x0000000500b87308 */ /* 0x0002a60000000800 */
        /* <DEDUP_REMOVED lines=34> */
[----:B--2---:R-:W-:Y:S02]  /*5f00*/  F2FP.PACK_AB R12, R184, R183 ;  /* 0x000000b7b80c723e */ /* 0x004fe400000000ff */
[----:B----4-:R-:W-:Y:S01]  /*5f10*/  F2FP.PACK_AB R13, R180, R179 ;  /* 0x000000b3b40d723e */ /* 0x010fe200000000ff */
[----:B------:R2:W-:Y:S01]  /*5f20*/  MUFU.EX2 R171, R5 ;  /* 0x0000000500ab7308 */ /* 0x0005e20000000800 */
[----:B------:R-:W-:Y:S02]  /*5f30*/  F2FP.PACK_AB R14, R186, R185 ;  /* 0x000000b9ba0e723e */ /* 0x000fe400000000ff */
[----:B-1----:R-:W-:-:S07]  /*5f40*/  F2FP.PACK_AB R15, R182, R181 ;  /* 0x000000b5b60f723e */ /* 0x002fce00000000ff */
[----:B------:R-:W-:Y:S01]  /*5f50*/  HMMA.16816.F32 R84, R12, R16, R84 ;  /* 0x000000100c54723c */ /* 0x000fe20000001854 */
[----:B--2---:R-:W-:-:S07]  /*5f60*/  FFMA.FTZ R5, R102, c[0x0][0x2d0], -R2 ;  /* 0x0000b40066057a23 */ /* 0x004fce0000010802 */
[C---:B------:R-:W-:Y:S01]  /*5f70*/  HMMA.16816.F32 R56, R12.reuse, R24, R112 ;  /* 0x000000180c38723c */ /* 0x040fe20000001870 */
[----:B------:R-:W-:Y:S01]  /*5f80*/  LDSM.16.MT88.4 R112, [R189+0x2000] ;  /* 0x00200000bd70783b */ /* 0x000fe20000004200 */
[----:B------:R1:W2:Y:S06]  /*5f90*/  MUFU.EX2 R173, R5 ;  /* 0x0000000500ad7308 */ /* 0x0002ac0000000800 */
[C---:B------:R-:W-:Y:S08]  /*5fa0*/  HMMA.16816.F32 R44, R12.reuse, R20, R104 ;  /* 0x000000140c2c723c */ /* 0x040ff00000001868 */
[----:B------:R-:W-:Y:S01]  /*5fb0*/  HMMA.16816.F32 R40, R12, R22, R40 ;  /* 0x000000160c28723c */ /* 0x000fe20000001828 */
[----:B-1----:R-:W-:Y:S01]  /*5fc0*/  FFMA.FTZ R5, R103, c[0x0][0x2d0], -R2 ;  /* 0x0000b40067057a23 */ /* 0x002fe20000010802 */
[----:B--2---:R-:W-:-:S03]  /*5fd0*/  F2FP.PACK_AB R8, R173, R171 ;  /* 0x000000abad08723e */ /* 0x004fc600000000ff */
        /* <DEDUP_REMOVED lines=26> */
[----:B--2---:R-:W-:-:S04]  /*6180*/  FFMA.FTZ R5, R149, c[0x0][0x2d0], -R4 ;  /* 0x0000b40095057a23 */ /* 0x004fc80000010804 */
[----:B------:R2:W-:Y:S02]  /*6190*/  MUFU.EX2 R167, R5 ;  /* 0x0000000500a77308 */ /* 0x0005e40000000800 */
[--C-:B------:R-:W-:Y:S01]  /*61a0*/  FFMA.FTZ R25, R145, c[0x0][0x2d0], -R3.reuse ;  /* 0x0000b40091197a23 */ /* 0x100fe20000010803 */
[----:B------:R-:W-:Y:S01]  /*61b0*/  HMMA.16816.F32 R72, R8, R22, R72 ;  /* 0x000000160848723c */ /* 0x000fe20000001848 */
[----:B------:R-:W-:-:S04]  /*61c0*/  FFMA.FTZ R24, R144, c[0x0][0x2d0], -R3 ;  /* 0x0000b40090187a23 */ /* 0x000fc80000010803 */
[----:B------:R-:W-:Y:S01]  /*61d0*/  MUFU.EX2 R25, R25 ;  /* 0x0000001900197308 */ /* 0x000fe20000000800 */
[----:B--2---:R-:W-:-:S07]  /*61e0*/  FFMA.FTZ R5, R148, c[0x0][0x2d0], -R4 ;  /* 0x0000b40094057a23 */ /* 0x004fce0000010804 */
[----:B------:R-:W-:Y:S01]  /*61f0*/  MUFU.EX2 R24, R24 ;  /* 0x0000001800187308 */ /* 0x000fe20000000800 */
[C---:B-1----:R-:W-:Y:S07]  /*6200*/  HMMA.16816.F32 R64, R12.reuse, R16, R92 ;  /* 0x000000100c40723c */ /* 0x042fee000000185c */
[----:B------:R1:W2:Y:S01]  /*6210*/  MUFU.EX2 R168, R5 ;  /* 0x0000000500a87308 */ /* 0x0002a20000000800 */
[----:B------:R-:W-:Y:S01]  /*6220*/  HMMA.16816.F32 R32, R12, R18, R88 ;  /* 0x000000120c20723c */ /* 0x000fe20000001858 */
[----:B------:R-:W4:Y:S07]  /*6230*/  LDSM.16.MT88.4 R12, [R190+0x1800] ;  /* 0x00180000be0c783b */ /* 0x000f2e0000004200 */
[----:B------:R-:W-:Y:S01]  /*6240*/  HMMA.16816.F32 R88, R8, R26, R76 ;  /* 0x0000001a0858723c */ /* 0x000fe2000000184c */
[----:B-1----:R-:W-:Y:S01]  /*6250*/  FFMA.FTZ R5, R140, c[0x0][0x2d0], -R3 ;  /* 0x0000b4008c057a23 */ /* 0x002fe20000010803 */
[----:B--2---:R-:W-:-:S05]  /*6260*/  F2FP.PACK_AB R6, R168, R167 ;  /* 0x000000a7a806723e */ /* 0x004fca00000000ff */
[----:B------:R-:W-:Y:S01]  /*6270*/  FFMA.FTZ R27, R143, c[0x0][0x2d0], -R3 ;  /* 0x0000b4008f1b7a23 */ /* 0x000fe20000010803 */
[----:B------:R-:W-:Y:S01]  /*6280*/  HMMA.16816.F32 R76, R8, R20, R120 ;  /* 0x00000014084c723c */ /* 0x000fe20000001878 */
[----:B------:R1:W-:Y:S01]  /*6290*/  MUFU.EX2 R97, R5 ;  /* 0x0000000500617308 */ /* 0x0003e20000000800 */
[----:B------:R-:W2:Y:S01]  /*62a0*/  LDSM.16.MT88.4 R20, [R189+0x1800] ;  /* 0x00180000bd14783b */ /* 0x000ea20000004200 */
[----:B------:R-:W-:Y:S01]  /*62b0*/  FFMA.FTZ R26, R153, c[0x0][0x2d0], -R4 ;  /* 0x0000b400991a7a23 */ /* 0x000fe20000010804 */
[----:B------:R-:W-:-:S04]  /*62c0*/  F2FP.PACK_AB R153, R24, R25 ;  /* 0x000000191899723e */ /* 0x000fc800000000ff */
[C---:B------:R-:W-:Y:S01]  /*62d0*/  HMMA.16816.F32 R60, R8.reuse, R16, R60 ;  /* 0x00000010083c723c */ /* 0x040fe2000000183c */
[----:B------:R-:W-:Y:S07]  /*62e0*/  MUFU.EX2 R26, R26 ;  /* 0x0000001a001a7308 */ /* 0x000fee0000000800 */
[----:B------:R-:W-:Y:S01]  /*62f0*/  HMMA.16816.F32 R36, R8, R18, R28 ;  /* 0x000000120824723c */ /* 0x000fe2000000181c */
[----:B-1----:R-:W-:Y:S01]  /*6300*/  FFMA.FTZ R5, R135, c[0x0][0x2d0], -R3 ;  /* 0x0000b40087057a23 */ /* 0x002fe20000010803 */
[----:B------:R-:W1:Y:S01]  /*6310*/  LDSM.16.MT88.4 R16, [R193+0x1800] ;  /* 0x00180000c110783b */ /* 0x000e620000004200 */
[----:B------:R-:W5:Y:S03]  /*6320*/  MUFU.EX2 R27, R27 ;  /* 0x0000001b001b7308 */ /* 0x000f660000000800 */
[----:B------:R-:W1:Y:S01]  /*6330*/  LDSM.16.MT88.4 R8, [R192+0x1800] ;  /* 0x00180000c008783b */ /* 0x000e620000004200 */
[----:B------:R-:W-:-:S02]  /*6340*/  FFMA.FTZ R30, R156, c[0x0][0x2d0], -R4 ;  /* 0x0000b4009c1e7a23 */ /* 0x000fc40000010804 */
[--C-:B------:R-:W-:Y:S02]  /*6350*/  FFMA.FTZ R29, R155, c[0x0][0x2d0], -R4.reuse ;  /* 0x0000b4009b1d7a23 */ /* 0x100fe40000010804 */
[----:B------:R2:W-:Y:S01]  /*6360*/  MUFU.EX2 R101, R5 ;  /* 0x0000000500657308 */ /* 0x0005e20000000800 */
[----:B------:R-:W-:Y:S01]  /*6370*/  FFMA.FTZ R28, R154, c[0x0][0x2d0], -R4 ;  /* 0x0000b4009a1c7a23 */ /* 0x000fe20000010804 */
[----:B------:R-:W-:Y:S01]  /*6380*/  F2FP.PACK_AB R4, R166, R165 ;  /* 0x000000a5a604723e */ /* 0x000fe200000000ff */
[----:B------:R-:W-:-:S05]  /*6390*/  FFMA.FTZ R31, R164, c[0x0][0x2d0], -R2 ;  /* 0x0000b400a41f7a23 */ /* 0x000fca0000010802 */
[----:B------:R-:W-:Y:S01]  /*63a0*/  MUFU.EX2 R30, R30 ;  /* 0x0000001e001e7308 */ /* 0x000fe20000000800 */
[----:B-----5:R-:W-:Y:S01]  /*63b0*/  F2FP.PACK_AB R155, R52, R27 ;  /* 0x0000001b349b723e */ /* 0x020fe200000000ff */
[----:B--2---:R-:W-:-:S06]  /*63c0*/  FFMA.FTZ R5, R134, c[0x0][0x2d0], -R3 ;  /* 0x0000b40086057a23 */ /* 0x004fcc0000010803 */
[----:B------:R-:W-:Y:S08]  /*63d0*/  MUFU.EX2 R29, R29 ;  /* 0x0000001d001d7308 */ /* 0x000ff00000000800 */
[----:B------:R2:W-:Y:S08]  /*63e0*/  MUFU.EX2 R102, R5 ;  /* 0x0000000500667308 */ /* 0x0005f00000000800 */
[----:B------:R-:W5:Y:S01]  /*63f0*/  MUFU.EX2 R28, R28 ;  /* 0x0000001c001c7308 */ /* 0x000f620000000800 */
[----:B--2---:R-:W-:-:S07]  /*6400*/  FFMA.FTZ R5, R141, c[0x0][0x2d0], -R3 ;  /* 0x0000b4008d057a23 */ /* 0x004fce0000010803 */
[----:B------:R-:W-:Y:S01]  /*6410*/  MUFU.EX2 R31, R31 ;  /* 0x0000001f001f7308 */ /* 0x000fe20000000800 */
[----:B------:R-:W-:Y:S01]  /*6420*/  FFMA.FTZ R3, R161, c[0x0][0x2d0], -R2 ;  /* 0x0000b400a1037a23 */ /* 0x000fe20000010802 */
[----:B-----5:R-:W-:-:S06]  /*6430*/  F2FP.PACK_AB R154, R26, R28 ;  /* 0x0000001c1a9a723e */ /* 0x020fcc00000000ff */
[----:B------:R2:W5:Y:S08]  /*6440*/  MUFU.EX2 R103, R5 ;  /* 0x0000000500677308 */ /* 0x0005700000000800 */
[----:B------:R1:W-:Y:S01]  /*6450*/  MUFU.EX2 R54, R3 ;  /* 0x0000000300367308 */ /* 0x0003e20000000800 */
[----:B--2---:R-:W-:Y:S02]  /*6460*/  F2FP.PACK_AB R5, R101, R97 ;  /* 0x000000616505723e */ /* 0x004fe400000000ff */
[----:B-----5:R-:W-:Y:S01]  /*6470*/  F2FP.PACK_AB R7, R103, R102 ;  /* 0x000000666707723e */ /* 0x020fe200000000ff */
[----:B-1----:R-:W-:-:S06]  /*6480*/  FFMA.FTZ R3, R160, c[0x0][0x2d0], -R2 ;  /* 0x0000b400a0037a23 */ /* 0x002fcc0000010802 */
[C---:B----4-:R-:W-:Y:S01]  /*6490*/  HMMA.16816.F32 R148, R4.reuse, R14, R40 ;  /* 0x0000000e0494723c */ /* 0x050fe20000001828 */
[----:B------:R1:W2:Y:S06]  /*64a0*/  MUFU.EX2 R69, R3 ;  /* 0x0000000300457308 */ /* 0x0002ac0000000800 */
[--C-:B------:R-:W-:Y:S01]  /*64b0*/  FFMA.FTZ R40, R137, c[0x0][0x2d0], -R0.reuse ;  /* 0x0000b40089287a23 */ /* 0x100fe20000010800 */
[----:B------:R-:W-:Y:S01]  /*64c0*/  HMMA.16816.F32 R84, R4, R20, R84 ;  /* 0x000000140454723c */ /* 0x000fe20000001854 */
[--C-:B------:R-:W-:Y:S02]  /*64d0*/  FFMA.FTZ R41, R136, c[0x0][0x2d0], -R0.reuse ;  /* 0x0000b40088297a23 */ /* 0x100fe40000010800 */
[----:B------:R-:W-:-:S02]  /*64e0*/  FFMA.FTZ R42, R133, c[0x0][0x2d0], -R0 ;  /* 0x0000b400852a7a23 */ /* 0x000fc40000010800 */
[----:B------:R-:W-:Y:S03]  /*64f0*/  MUFU.EX2 R40, R40 ;  /* 0x0000002800287308 */ /* 0x000fe60000000800 */
        /* <DEDUP_REMOVED lines=9> */
[C---:B------:R-:W-:Y:S01]  /*6590*/  HMMA.16816.F32 R64, R4.reuse, R8, R64 ;  /* 0x000000080440723c */ /* 0x040fe20000001840 */
        /* <DEDUP_REMOVED lines=10> */
[----:B------:R-:W-:Y:S01]  /*6640*/  FADD.FTZ R2, R178, R176 ;  /* 0x000000b0b2027221 */ /* 0x000fe20000010000 */
[----:B------:R-:W-:Y:S01]  /*6650*/  HMMA.16816.F32 R104, R152, R112, R84 ;  /* 0x000000709868723c */ /* 0x000fe20000001854 */
[----:B------:R-:W-:Y:S02]  /*6660*/  FFMA.FTZ R35, R139, c[0x0][0x2d0], -R0 ;  /* 0x0000b4008b237a23 */ /* 0x000fe40000010800 */
[----:B------:R-:W-:Y:S01]  /*6670*/  FADD.FTZ R2, R216, R2 ;  /* 0x00000002d8027221 */ /* 0x000fe20000010000 */
[----:B------:R-:W-:Y:S03]  /*6680*/  MUFU.EX2 R32, R32 ;  /* 0x0000002000207308 */ /* 0x000fe60000000800 */
[----:B------:R-:W-:-:S04]  /*6690*/  FADD.FTZ R2, R217, R2 ;  /* 0x00000002d9027221 */ /* 0x000fc80000010000 */
[----:B------:R-:W-:Y:S01]  /*66a0*/  FADD.FTZ R2, R224, R2 ;  /* 0x00000002e0027221 */ /* 0x000fe20000010000 */
[----:B------:R-:W-:Y:S01]  /*66b0*/  MUFU.EX2 R33, R33 ;  /* 0x0000002100217308 */ /* 0x000fe20000000800 */
[----:B-1----:R-:W-:-:S07]  /*66c0*/  FFMA.FTZ R3, R147, c[0x0][0x2d0], -R0 ;  /* 0x0000b40093037a23 */ /* 0x002fce0000010800 */
[----:B------:R1:W2:Y:S08]  /*66d0*/  MUFU.EX2 R53, R3 ;  /* 0x0000000300357308 */ /* 0x0002b00000000800 */
[----:B------:R-:W-:Y:S01]  /*66e0*/  MUFU.EX2 R34, R34 ;  /* 0x0000002200227308 */ /* 0x000fe20000000800 */
[--C-:B-1----:R-:W-:Y:S01]  /*66f0*/  FFMA.FTZ R3, R146, c[0x0][0x2d0], -R0.reuse ;  /* 0x0000b40092037a23 */ /* 0x102fe20000010800 */
[----:B--2---:R-:W-:Y:S01]  /*6700*/  F2FP.PACK_AB R5, R53, R43 ;  /* 0x0000002b3505723e */ /* 0x004fe200000000ff */
[----:B------:R-:W1:Y:S05]  /*6710*/  LDSM.16.MT88.4 R144, [R190+0x2000] ;  /* 0x00200000be90783b */ /* 0x000e6a0000004200 */
[----:B------:R-:W-:Y:S08]  /*6720*/  MUFU.EX2 R35, R35 ;  /* 0x0000002300237308 */ /* 0x000ff00000000800 */
[----:B------:R2:W-:Y:S02]  /*6730*/  MUFU.EX2 R55, R3 ;  /* 0x0000000300377308 */ /* 0x0005e40000000800 */
[----:B--2---:R-:W-:-:S02]  /*6740*/  FFMA.FTZ R3, R138, c[0x0][0x2d0], -R0 ;  /* 0x0000b4008a037a23 */ /* 0x004fc40000010800 */
[----:B------:R-:W-:-:S04]  /*6750*/  FADD.FTZ R0, R213, R212 ;  /* 0x000000d4d5007221 */ /* 0x000fc80000010000 */
[----:B------:R-:W2:Y:S01]  /*6760*/  MUFU.EX2 R70, R3 ;  /* 0x0000000300467308 */ /* 0x000ea20000000800 */
[----:B------:R-:W-:-:S04]  /*6770*/  FADD.FTZ R0, R214, R0 ;  /* 0x00000000d6007221 */ /* 0x000fc80000010000 */
[----:B------:R-:W-:-:S04]  /*6780*/  FADD.FTZ R0, R215, R0 ;  /* 0x00000000d7007221 */ /* 0x000fc80000010000 */
[----:B------:R-:W-:Y:S01]  /*6790*/  FADD.FTZ R0, R223, R0 ;  /* 0x00000000df007221 */ /* 0x000fe20000010000 */
[----:B-1----:R-:W-:Y:S01]  /*67a0*/  HMMA.16816.F32 R136, R152, R144, R44 ;  /* 0x000000909888723c */ /* 0x002fe2000000182c */
[----:B--2---:R-:W-:Y:S01]  /*67b0*/  F2FP.PACK_AB R7, R70, R55 ;  /* 0x000000374607723e */ /* 0x004fe200000000ff */
[----:B------:R-:W-:-:S06]  /*67c0*/  FADD.FTZ R3, R206, R187 ;  /* 0x000000bbce037221 */ /* 0x000fcc0000010000 */
[----:B------:R-:W-:Y:S01]  /*67d0*/  HMMA.16816.F32 R148, R152, R146, R148 ;  /* 0x000000929894723c */ /* 0x000fe20000001894 */
[----:B------:R-:W-:-:S04]  /*67e0*/  FADD.FTZ R3, R218, R3 ;  /* 0x00000003da037221 */ /* 0x000fc80000010000 */
[----:B------:R-:W-:-:S03]  /*67f0*/  FADD.FTZ R3, R221, R3 ;  /* 0x00000003dd037221 */ /* 0x000fc60000010000 */
[----:B------:R-:W-:Y:S01]  /*6800*/  HMMA.16816.F32 R108, R4, R20, R128 ;  /* 0x00000014046c723c */ /* 0x000fe20000001880 */
[----:B------:R-:W1:Y:S01]  /*6810*/  LDSM.16.MT88.4 R128, [R193+0x2000] ;  /* 0x00200000c180783b */ /* 0x000e620000004200 */
[----:B------:R-:W-:-:S06]  /*6820*/  FADD.FTZ R3, R227, R3 ;  /* 0x00000003e3037221 */ /* 0x000fcc0000010000 */
[C---:B------:R-:W-:Y:S08]  /*6830*/  HMMA.16816.F32 R20, R4.reuse, R22, R116 ;  /* 0x000000160414723c */ /* 0x040ff00000001874 */
[C---:B------:R-:W-:Y:S08]  /*6840*/  HMMA.16816.F32 R124, R4.reuse, R16, R124 ;  /* 0x00000010047c723c */ /* 0x040ff0000000187c */
[C---:B------:R-:W-:Y:S08]  /*6850*/  HMMA.16816.F32 R88, R4.reuse, R18, R88 ;  /* 0x000000120458723c */ /* 0x040ff00000001858 */
[C---:B------:R-:W-:Y:S08]  /*6860*/  HMMA.16816.F32 R76, R4.reuse, R12, R76 ;  /* 0x0000000c044c723c */ /* 0x040ff0000000184c */
[C---:B------:R-:W-:Y:S08]  /*6870*/  HMMA.16816.F32 R72, R4.reuse, R14, R72 ;  /* 0x0000000e0448723c */ /* 0x040ff00000001848 */
[C---:B------:R-:W-:Y:S07]  /*6880*/  HMMA.16816.F32 R60, R4.reuse, R8, R60 ;  /* 0x00000008043c723c */ /* 0x040fee000000183c */
[----:B------:R-:W-:Y:S01]  /*6890*/  FADD.FTZ R8, R208, R207 ;  /* 0x000000cfd0087221 */ /* 0x000fe20000010000 */
[----:B------:R-:W-:Y:S01]  /*68a0*/  HMMA.16816.F32 R36, R4, R10, R36 ;  /* 0x0000000a0424723c */ /* 0x000fe20000001824 */
[----:B------:R-:W2:Y:S01]  /*68b0*/  LDSM.16.MT88.4 R4, [R192+0x2000] ;  /* 0x00200000c004783b */ /* 0x000ea20000004200 */
[----:B------:R-:W-:-:S02]  /*68c0*/  FADD.FTZ R9, R231, R3 ;  /* 0x00000003e7097221 */ /* 0x000fc40000010000 */
[----:B------:R-:W-:Y:S02]  /*68d0*/  FADD.FTZ R8, R219, R8 ;  /* 0x00000008db087221 */ /* 0x000fe40000010000 */
[----:B------:R-:W-:Y:S02]  /*68e0*/  FADD.FTZ R3, R225, R2 ;  /* 0x00000002e1037221 */ /* 0x000fe40000010000 */
[----:B------:R-:W-:Y:S01]  /*68f0*/  @P5 IMAD.HI.U32 R2, R240, c[0x0][0x2c8], RZ ;  /* 0x0000b200f0025a27 */ /* 0x000fe200078e00ff */
[C---:B------:R-:W-:Y:S03]  /*6900*/  HMMA.16816.F32 R116, R152.reuse, R114, R80 ;  /* 0x000000729874723c */ /* 0x040fe60000001850 */
[----:B------:R-:W-:Y:S02]  /*6910*/  FADD.FTZ R10, R220, R8 ;  /* 0x00000008dc0a7221 */ /* 0x000fe40000010000 */
[----:B------:R-:W-:Y:S01]  /*6920*/  FADD.FTZ R8, R222, R0 ;  /* 0x00000000de087221 */ /* 0x000fe20000010000 */
[----:B------:R-:W-:Y:S01]  /*6930*/  MOV R0, R240 ;  /* 0x000000f000007202 */ /* 0x000fe20000000f00 */
[----:B------:R-:W-:Y:S01]  /*6940*/  FADD.FTZ R3, R234, R3 ;  /* 0x00000003ea037221 */ /* 0x000fe20000010000 */
[----:B------:R-:W-:Y:S01]  /*6950*/  @P5 SHF.R.U32.HI R0, RZ, c[0x0][0x2cc], R2 ;  /* 0x0000b300ff005a19 */ /* 0x000fe20000011602 */
[----:B-1----:R-:W-:Y:S02]  /*6960*/  HMMA.16816.F32 R120, R152, R128, R56 ;  /* 0x000000809878723c */ /* 0x002fe40000001838 */
[----:B------:R-:W-:Y:S01]  /*6970*/  FADD.FTZ R3, R235, R3 ;  /* 0x00000003eb037221 */ /* 0x000fe20000010000 */
[----:B---3--:R-:W-:-:S03]  /*6980*/  IADD3 R0, R0, R238, -R239 ;  /* 0x000000ee00007210 */ /* 0x008fc60007ffe8ef */
[----:B------:R-:W-:Y:S02]  /*6990*/  FADD.FTZ R3, R179, R3 ;  /* 0x00000003b3037221 */ /* 0x000fe40000010000 */
[----:B------:R-:W-:Y:S01]  /*69a0*/  IMAD.HI R0, R0, 0x66666667, RZ ;  /* 0x6666666700007827 */ /* 0x000fe200078e02ff */
[----:B------:R-:W-:Y:S03]  /*69b0*/  HMMA.16816.F32 R132, R152, R130, R48 ;  /* 0x000000829884723c */ /* 0x000fe60000001830 */
[----:B------:R-:W-:Y:S01]  /*69c0*/  FADD.FTZ R3, R180, R3 ;  /* 0x00000003b4037221 */ /* 0x000fe20000010000 */
[----:B------:R-:W-:-:S03]  /*69d0*/  SHF.R.U32.HI R2, RZ, 0x1f, R0 ;  /* 0x0000001fff027819 */ /* 0x000fc60000011600 */
[----:B------:R-:W-:Y:S01]  /*69e0*/  FADD.FTZ R3, R181, R3 ;  /* 0x00000003b5037221 */ /* 0x000fe20000010000 */
[----:B------:R-:W-:Y:S01]  /*69f0*/  LEA.HI.SX32 R11, R0, R2, 0x1b ;  /* 0x00000002000b7211 */ /* 0x000fe200078fdaff */
[----:B------:R-:W-:Y:S02]  /*6a00*/  FADD.FTZ R0, R226, R10 ;  /* 0x0000000ae2007221 */ /* 0x000fe40000010000 */
[----:B------:R-:W-:Y:S01]  /*6a10*/  FADD.FTZ R2, R236, R9 ;  /* 0x00000009ec027221 */ /* 0x000fe20000010000 */
[----:B------:R-:W-:Y:S01]  /*6a20*/  IMNMX R250, R249, R11, !PT ;  /* 0x0000000bf9fa7217 */ /* 0x000fe20007800200 */
[----:B------:R-:W-:Y:S01]  /*6a30*/  FADD.FTZ R3, R182, R3 ;  /* 0x00000003b6037221 */ /* 0x000fe20000010000 */
[----:B--2---:R-:W-:Y:S02]  /*6a40*/  HMMA.16816.F32 R84, R152, R4, R64 ;  /* 0x000000049854723c */ /* 0x004fe40000001840 */
[----:B------:R-:W-:Y:S01]  /*6a50*/  ISETP.GE.AND P0, PT, R205, R250, PT ;  /* 0x000000facd00720c */ /* 0x000fe20003f06270 */
[----:B------:R-:W-:-:S04]  /*6a60*/  FADD.FTZ R3, R97, R3 ;  /* 0x0000000361037221 */ /* 0x000fc80000010000 */
[----:B------:R-:W-:Y:S01]  /*6a70*/  FADD.FTZ R3, R101, R3 ;  /* 0x0000000365037221 */ /* 0x000fe20000010000 */
[----:B------:R-:W-:Y:S07]  /*6a80*/  HMMA.16816.F32 R152, R152, R6, R92 ;  /* 0x000000069898723c */ /* 0x000fee000000185c */
[----:B------:R-:W-:Y:S02]  /*6a90*/  F2FP.PACK_AB R92, R32, R31 ;  /* 0x0000001f205c723e */ /* 0x000fe400000000ff */
[----:B------:R-:W-:-:S02]  /*6aa0*/  F2FP.PACK_AB R94, R34, R33 ;  /* 0x00000021225e723e */ /* 0x000fc400000000ff */
[----:B------:R-:W-:Y:S02]  /*6ab0*/  F2FP.PACK_AB R93, R40, R35 ;  /* 0x00000023285d723e */ /* 0x000fe400000000ff */
[----:B------:R-:W-:-:S07]  /*6ac0*/  F2FP.PACK_AB R95, R42, R41 ;  /* 0x000000292a5f723e */ /* 0x000fce00000000ff */
[C---:B------:R-:W-:Y:S08]  /*6ad0*/  HMMA.16816.F32 R124, R92.reuse, R128, R124 ;  /* 0x000000805c7c723c */ /* 0x040ff0000000187c */
[C---:B------:R-:W-:Y:S08]  /*6ae0*/  HMMA.16816.F32 R128, R92.reuse, R130, R88 ;  /* 0x000000825c80723c */ /* 0x040ff00000001858 */
[C---:B------:R-:W-:Y:S07]  /*6af0*/  HMMA.16816.F32 R88, R92.reuse, R4, R60 ;  /* 0x000000045c58723c */ /* 0x040fee000000183c */
        /* <DEDUP_REMOVED lines=53> */
[----:B------:R-:W-:Y:S05]  /*6e50*/  @!P0 BRA `(.L_x_3369) ;  /* 0x00003f0000008947 */ /* 0x000fea0003800000 */
[----:B------:R-:W-:Y:S01]  /*6e60*/  MOV R101, R99 ;  /* 0x0000006300657202 */ /* 0x000fe20000000f00 */
[----:B------:R-:W-:Y:S01]  /*6e70*/  IMAD.MOV.U32 R103, RZ, RZ, R68 ;  /* 0x000000ffff677224 */ /* 0x000fe200078e0044 */
[----:B------:R-:W-:Y:S01]  /*6e80*/  MOV R97, R100 ;  /* 0x0000006400617202 */ /* 0x000fe20000000f00 */
[----:B------:R-:W-:Y:S01]  /*6e90*/  IMAD.MOV.U32 R212, RZ, RZ, R205 ;  /* 0x000000ffffd47224 */ /* 0x000fe200078e00cd */
[----:B------:R-:W-:-:S02]  /*6ea0*/  MOV R102, R98 ;  /* 0x0000006200667202 */ /* 0x000fc40000000f00 */
.L_x_3380:
        /* <DEDUP_REMOVED lines=39> */
[----:B------:R2:W3:Y:S02]  /*7120*/  SHFL.IDX PT, R7, R4, RZ, 0x181f ;  /* 0x00181fff04077589 */ /* 0x0004e400000e0000 */
.L_x_3479:
[----:B------:R-:W-:-:S05]  /*7130*/  BRA.DIV ~URZ, `(.L_x_3373) ;  /* 0x0000d9727f007947 */ /* 0x000fca000b800000 */
[----:B------:R-:W4:Y:S01]  /*7140*/  SHFL.IDX PT, R2, R0, RZ, 0x181f ;  /* 0x00181fff00027589 */ /* 0x000f2200000e0000 */
[----:B------:R-:W-:Y:S03]  /*7150*/  ISETP.GE.AND P0, PT, R204, c[0x0][0x1d4], PT ;  /* 0x00007500cc007a0c */ /* 0x000fe60003f06270 */
[----:B------:R-:W5:Y:S04]  /*7160*/  SHFL.IDX PT, R3, R0, 0x1, 0x181f ;  /* 0x00381f0000037f89 */ /* 0x000f6800000e0000 */
[----:B------:R-:W2:Y:S04]  /*7170*/  SHFL.IDX PT, R6, R0, 0x2, 0x181f ;  /* 0x00581f0000067f89 */ /* 0x000ea800000e0000 */
[----:B------:R-:W3:Y:S04]  /*7180*/  SHFL.IDX PT, R9, R0, 0x3, 0x181f ;  /* 0x00781f0000097f89 */ /* 0x000ee800000e0000 */
[----:B------:R-:W1:Y:S04]  /*7190*/  SHFL.IDX PT, R14, R4, 0x1, 0x181f ;  /* 0x00381f00040e7f89 */ /* 0x000e6800000e0000 */
[----:B------:R-:W1:Y:S04]  /*71a0*/  SHFL.IDX PT, R13, R4, 0x2, 0x181f ;  /* 0x00581f00040d7f89 */ /* 0x000e6800000e0000 */
[----:B------:R-:W1:Y:S04]  /*71b0*/  SHFL.IDX PT, R12, R4, 0x3, 0x181f ;  /* 0x00781f00040c7f89 */ /* 0x000e6800000e0000 */
[----:B------:R-:W1:Y:S04]  /*71c0*/  SHFL.IDX PT, R0, R0, 0x4, 0x181f ;  /* 0x00981f0000007f89 */ /* 0x000e6800000e0000 */
[----:B--2---:R-:W2:Y:S01]  /*71d0*/  SHFL.IDX PT, R4, R4, 0x4, 0x181f ;  /* 0x00981f0004047f89 */ /* 0x004ea200000e0000 */
[-C--:B----4-:R-:W-:Y:S02]  /*71e0*/  IADD3 R10, P1, R2, R15.reuse, RZ ;  /* 0x0000000f020a7210 */ /* 0x090fe40007f3e0ff */
[-C--:B-----5:R-:W-:Y:S02]  /*71f0*/  IADD3 R8, P6, R3, R15.reuse, RZ ;  /* 0x0000000f03087210 */ /* 0x0a0fe40007fde0ff */
[-C--:B------:R-:W-:Y:S01]  /*7200*/  IADD3 R6, P2, R6, R15.reuse, RZ ;  /* 0x0000000f06067210 */ /* 0x080fe20007f5e0ff */
[--C-:B---3--:R-:W-:Y:S01]  /*7210*/  IMAD.X R11, R7, 0x1, R5.reuse, P1 ;  /* 0x00000001070b7824 */ /* 0x108fe200008e0605 */
[----:B------:R-:W-:Y:S01]  /*7220*/  IADD3 R2, P1, R9, R15, RZ ;  /* 0x0000000f09027210 */ /* 0x000fe20007f3e0ff */
[--C-:B-1----:R-:W-:Y:S03]  /*7230*/  IMAD.X R9, R14, 0x1, R5.reuse, P6 ;  /* 0x000000010e097824 */ /* 0x102fe600030e0605 */
[----:B------:R1:W-:Y:S01]  /*7240*/  LDGSTS.E.BYPASS.LTC128B.128 [R209+0x100], [R10.64], !P0 ;  /* 0x001000000ad17fae */ /* 0x0003e2000c101d46 */
[--C-:B------:R-:W-:Y:S03]  /*7250*/  IMAD.X R7, R13, 0x1, R5.reuse, P2 ;  /* 0x000000010d077824 */ /* 0x100fe600010e0605 */
[----:B------:R1:W-:Y:S01]  /*7260*/  LDGSTS.E.BYPASS.LTC128B.128 [R209+0x900], [R8.64], !P0 ;  /* 0x0090000008d17fae */ /* 0x0003e2000c101d46 */
[----:B------:R-:W-:Y:S03]  /*7270*/  IMAD.X R3, R12, 0x1, R5, P1 ;  /* 0x000000010c037824 */ /* 0x000fe600008e0605 */
[----:B------:R3:W-:Y:S04]  /*7280*/  LDGSTS.E.BYPASS.LTC128B.128 [R209+0x1100], [R6.64], !P0 ;  /* 0x0110000006d17fae */ /* 0x0007e8000c101d46 */
[----:B------:R1:W-:Y:S01]  /*7290*/  LDGSTS.E.BYPASS.LTC128B.128 [R209+0x1900], [R2.64], !P0 ;  /* 0x0190000002d17fae */ /* 0x0003e2000c101d46 */
[----:B---3--:R-:W-:Y:S04]  /*72a0*/  SEL R6, RZ, 0x10, P0 ;  /* 0x00000010ff067807 */ /* 0x008fe80000000000 */
.L_x_3480:
        /* <DEDUP_REMOVED lines=9> */
.L_x_3371:
[----:B--234-:R-:W-:Y:S05]  /*7340*/  BSYNC B0 ;  /* 0x0000000000007941 */ /* 0x01cfea0003800000 */
.L_x_3370:
        /* <DEDUP_REMOVED lines=102> */
[----:B------:R-:W-:Y:S01]  /*79b0*/  IMAD R2, R212, 0x50, R251 ;  /* 0x00000050d4027824 */ /* 0x000fe200078e02fb */
[----:B------:R-:W2:Y:S01]  /*79c0*/  LDL.64 R98, [R1+0x8] ;  /* 0x0000080001627983 */ /* 0x000ea20000100a00 */
[----:B------:R-:W-:Y:S01]  /*79d0*/  IMAD.MOV.U32 R210, RZ, RZ, RZ ;  /* 0x000000ffffd27224 */ /* 0x000fe200078e00ff */
[----:B------:R-:W-:Y:S01]  /*79e0*/  SHF.R.S32.HI R100, RZ, 0x1f, R204 ;  /* 0x0000001fff647819 */ /* 0x000fe200000114cc */
[----:B------:R-:W-:Y:S01]  /*79f0*/  IMAD.SHL.U32 R164, R204, 0x2, RZ ;  /* 0x00000002cca47824 */ /* 0x000fe200078e00ff */
[----:B------:R-:W-:Y:S02]  /*7a00*/  IADD3 R2, R2, -0x50, R248 ;  /* 0xffffffb002027810 */ /* 0x000fe40007ffe0f8 */
[----:B------:R-:W3:Y:S03]  /*7a10*/  LDL R96, [R1+0x18] ;  /* 0x0000180001607983 */ /* 0x000ee60000100800 */
[----:B------:R-:W-:Y:S01]  /*7a20*/  @P4 IMAD.HI.U32 R3, R2, c[0x0][0x2bc], RZ ;  /* 0x0000af0002034a27 */ /* 0x000fe200078e00ff */
[----:B------:R-:W4:Y:S03]  /*7a30*/  LDL.64 R206, [R1] ;  /* 0x0000000001ce7983 */ /* 0x000f260000100a00 */
[----:B------:R-:W-:Y:S01]  /*7a40*/  IMAD.MOV.U32 R0, RZ, RZ, R2 ;  /* 0x000000ffff007224 */ /* 0x000fe200078e0002 */
[----:B------:R-:W-:Y:S04]  /*7a50*/  @P4 SHF.R.U32.HI R0, RZ, c[0x0][0x2c0], R3 ;  /* 0x0000b000ff004a19 */ /* 0x000fe80000011603 */
[C---:B--2---:R-:W-:Y:S04]  /*7a60*/  @!P3 IADD3 R3, P0, R0.reuse, R98, RZ ;  /* 0x000000620003b210 */ /* 0x044fe80007f1e0ff */
[----:B---3--:R-:W-:Y:S01]  /*7a70*/  @!P3 LEA.HI.X.SX32 R96, R0, R96, 0x1, P0 ;  /* 0x000000600060b211 */ /* 0x008fe200000f0eff */
[----:B------:R-:W-:Y:S01]  /*7a80*/  IMAD.MOV R0, RZ, RZ, -R0 ;  /* 0x000000ffff007224 */ /* 0x000fe200078e0a00 */
[C---:B------:R-:W-:Y:S03]  /*7a90*/  @!P3 LEA R98, P0, R3.reuse, c[0x0][0x2a0], 0x2 ;  /* 0x0000a8000362ba11 */ /* 0x040fe600078010ff */
        /* <DEDUP_REMOVED lines=12> */
[----:B----4-:R-:W-:Y:S03]  /*7b60*/  IADD3 R2, P1, R206, R2, RZ ;  /* 0x00000002ce027210 */ /* 0x010fe60007f3e0ff */
[----:B------:R-:W-:Y:S01]  /*7b70*/  IMAD R96, R210, c[0x0][0x1f4], R0 ;  /* 0x00007d00d2607a24 */ /* 0x000fe200078e0200 */
[----:B------:R-:W-:Y:S04]  /*7b80*/  LEA R0, P0, R2, c[0x0][0x1c8], 0x1 ;  /* 0x0000720002007a11 */ /* 0x000fe800078008ff */
[----:B------:R-:W-:Y:S04]  /*7b90*/  IADD3.X R3, R252, R3, R96, P1, !PT ;  /* 0x00000003fc037210 */ /* 0x000fe80000ffe460 */
[----:B------:R-:W-:Y:S01]  /*7ba0*/  LEA.HI.X R96, R2, c[0x0][0x1cc], R3, 0x1, P0 ;  /* 0x0000730002607a11 */ /* 0x000fe200000f0c03 */
[----:B------:R-:W-:-:S05]  /*7bb0*/  BRA.DIV ~URZ, `(.L_x_3376) ;  /* 0x0000d4527f007947 */ /* 0x000fca000b800000 */
[----:B------:R1:W2:Y:S02]  /*7bc0*/  SHFL.IDX PT, R100, R96, RZ, 0x181f ;  /* 0x00181fff60647589 */ /* 0x0002a400000e0000 */
.L_x_3481:
        /* <DEDUP_REMOVED lines=15> */
[----:B------:R-:W-:Y:S01]  /*7cc0*/  SEL R99, RZ, 0x10, P0 ;  /* 0x00000010ff637807 */ /* 0x000fe20000000000 */
        /* <DEDUP_REMOVED lines=8> */
.L_x_3482:
[C---:B--2---:R-:W-:Y:S02]  /*7d50*/  IADD3 R2, -R99.reuse, 0x10, RZ ;  /* 0x0000001063027810 */ /* 0x044fe40007ffe1ff */
[----:B------:R-:W-:Y:S02]  /*7d60*/  ISETP.NE.U32.AND P2, PT, R99, RZ, PT ;  /* 0x000000ff6300720c */ /* 0x000fe40003f45070 */
[----:B------:R-:W-:Y:S04]  /*7d70*/  LOP3.LUT R2, R2, 0xf, RZ, 0xc0, !PT ;  /* 0x0000000f02027812 */ /* 0x000fe800078ec0ff */
[----:B------:R-:W-:Y:S04]  /*7d80*/  IADD3 R2, P1, P0, R2, R0, R164 ;  /* 0x0000000002027210 */ /* 0x000fe8000783e0a4 */
[----:B-1----:R-:W-:Y:S05]  /*7d90*/  IADD3.X R3, RZ, R96, R98, P1, P0 ;  /* 0x00000060ff037210 */ /* 0x002fea0000fe0462 */
[----:B------:R-:W-:Y:S01]  /*7da0*/  @!PT LDS RZ, [RZ] ;  /* 0x00000000fffff984 */ /* 0x000fe20000000800 */
[----:B------:R-:W-:Y:S01]  /*7db0*/  @!PT LDS RZ, [RZ] ;  /* 0x00000000fffff984 */ /* 0x000fe20000000800 */
[----:B------:R-:W-:Y:S01]  /*7dc0*/  @!PT LDS RZ, [RZ] ;  /* 0x00000000fffff984 */ /* 0x000fe20000000800 */
[----:B------:R1:W-:Y:S04]  /*7dd0*/  LDGSTS.E.BYPASS.LTC128B.128.ZFILL [R209+0x4900], [R2.64], P2 ;  /* 0x0490000002d17fae */ /* 0x0003e80009141d46 */
.L_x_3375:
[----:B------:R-:W-:Y:S05]  /*7de0*/  BSYNC B0 ;  /* 0x0000000000007941 */ /* 0x000fea0003800000 */
.L_x_3374:
[----:B-1----:R-:W2:Y:S04]  /*7df0*/  LDL R2, [R1+0x28] ;  /* 0x0000280001027983 */ /* 0x002ea80000100800 */
[----:B------:R-:W2:Y:S04]  /*7e00*/  LDL R0, [R1+0x40] ;  /* 0x0000400001007983 */ /* 0x000ea80000100800 */
[----:B------:R-:W3:Y:S04]  /*7e10*/  LDL R99, [R1+0x2c] ;  /* 0x00002c0001637983 */ /* 0x000ee80000100800 */
[----:B------:R-:W4:Y:S04]  /*7e20*/  LDL R98, [R1+0x24] ;  /* 0x0000240001627983 */ /* 0x000f280000100800 */
[----:B------:R-:W4:Y:S04]  /*7e30*/  LDL R3, [R1+0x20] ;  /* 0x0000200001037983 */ /* 0x000f280000100800 */
[----:B------:R-:W0:Y:S01]  /*7e40*/  LDGDEPBAR ;  /* 0x00000000000079af */ /* 0x000e220000000000 */
[----:B--2---:R-:W-:Y:S01]  /*7e50*/  IADD3 R96, R0, R2, RZ ;  /* 0x0000000200607210 */ /* 0x004fe20007ffe0ff */
[----:B------:R-:W-:Y:S04]  /*7e60*/  IMAD R0, R212, -0x50, RZ ;  /* 0xffffffb0d4007824 */ /* 0x000fe800078e02ff */
[----:B------:R-:W-:Y:S01]  /*7e70*/  @P5 IMAD.HI.U32 R2, R96, c[0x0][0x2c8], RZ ;  /* 0x0000b20060025a27 */ /* 0x000fe200078e00ff */
[----:B---3--:R-:W-:Y:S04]  /*7e80*/  IADD3 R0, -R99, 0x1, R0 ;  /* 0x0000000163007810 */ /* 0x008fe80007ffe100 */
[----:B------:R-:W-:Y:S02]  /*7e90*/  @P5 SHF.R.U32.HI R96, RZ, c[0x0][0x2cc], R2 ;  /* 0x0000b300ff605a19 */ /* 0x000fe40000011602 */
[----:B----4-:R-:W-:Y:S01]  /*7ea0*/  IADD3 R98, -R3, R0, R98 ;  /* 0x0000000003627210 */ /* 0x010fe20007ffe162 */
[----:B------:R-:W-:-:S05]  /*7eb0*/  BRA.DIV ~URZ, `(.L_x_3378) ;  /* 0x0000d7227f007947 */ /* 0x000fca000b800000 */
[----:B------:R1:W2:Y:S02]  /*7ec0*/  SHFL.IDX PT, R0, R96, RZ, 0x1c1f ;  /* 0x001c1fff60007589 */ /* 0x0002a400000e0000 */
.L_x_3483:
        /* <DEDUP_REMOVED lines=43> */
[----:B------:R-:W-:Y:S08]  /*8180*/  SHFL.IDX PT, R2, R96, 0x2, 0x1c1f ;  /* 0x005c1f0060027f89 */ /* 0x000ff000000e0000 */
[----:B------:R-:W-:Y:S08]  /*8190*/  SHFL.IDX PT, R3, R96, 0x1, 0x1c1f ;  /* 0x003c1f0060037f89 */ /* 0x000ff000000e0000 */
[----:B------:R-:W2:Y:S02]  /*81a0*/  SHFL.IDX PT, R0, R96, 0x3, 0x1c1f ;  /* 0x007c1f0060007f89 */ /* 0x000ea400000e0000 */
[C---:B--2---:R-:W-:Y:S02]  /*81b0*/  IMAD.IADD R0, R98.reuse, 0x1, R0 ;  /* 0x0000000162007824 */ /* 0x044fe400078e0200 */
[C---:B------:R-:W-:Y:S02]  /*81c0*/  IMAD.IADD R2, R98.reuse, 0x1, R2 ;  /* 0x0000000162027824 */ /* 0x040fe400078e0202 */
[----:B------:R-:W-:Y:S03]  /*81d0*/  IMAD.IADD R3, R98, 0x1, R3 ;  /* 0x0000000162037824 */ /* 0x000fe600078e0203 */
[C---:B------:R-:W-:Y:S02]  /*81e0*/  ISETP.GT.AND P6, PT, R2.reuse, RZ, PT ;  /* 0x000000ff0200720c */ /* 0x040fe40003fc4270 */
[----:B------:R-:W-:Y:S02]  /*81f0*/  ISETP.GT.AND P2, PT, R2, 0x1, PT ;  /* 0x000000010200780c */ /* 0x000fe40003f44270 */
[----:B------:R-:W-:Y:S02]  /*8200*/  FSEL R21, R8, -INF , P6 ;  /* 0xff80000008157808 */ /* 0x000fe40003000000 */
[----:B------:R-:W-:Y:S02]  /*8210*/  ISETP.GT.AND P6, PT, R3, 0x8, PT ;  /* 0x000000080300780c */ /* 0x000fe40003fc4270 */
[----:B------:R-:W-:Y:S02]  /*8220*/  FSEL R48, R9, -INF , P2 ;  /* 0xff80000009307808 */ /* 0x000fe40001000000 */
[----:B------:R-:W-:Y:S02]  /*8230*/  ISETP.GT.AND P2, PT, R3, 0x9, PT ;  /* 0x000000090300780c */ /* 0x000fe40003f44270 */
[----:B------:R-:W-:Y:S02]  /*8240*/  FSEL R33, R18, -INF , P6 ;  /* 0xff80000012217808 */ /* 0x000fe40003000000 */
[----:B------:R-:W-:Y:S02]  /*8250*/  FSEL R36, R19, -INF , P2 ;  /* 0xff80000013247808 */ /* 0x000fe40001000000 */
[C---:B------:R-:W-:Y:S02]  /*8260*/  ISETP.GT.AND P6, PT, R2.reuse, 0x8, PT ;  /* 0x000000080200780c */ /* 0x040fe40003fc4270 */
        /* <DEDUP_REMOVED lines=12> */
[C---:B------:R-:W-:Y:S02]  /*8330*/  ISETP.GT.AND P2, PT, R3.reuse, 0x19, PT ;  /* 0x000000190300780c */ /* 0x040fe40003f44270 */
[C---:B------:R-:W-:Y:S02]  /*8340*/  ISETP.GT.AND P1, PT, R3.reuse, RZ, PT ;  /* 0x000000ff0300720c */ /* 0x040fe40003f24270 */
[----:B------:R-:W-:Y:S02]  /*8350*/  ISETP.GT.AND P0, PT, R3, 0x1, PT ;  /* 0x000000010300780c */ /* 0x000fe40003f04270 */
[----:B------:R-:W-:Y:S02]  /*8360*/  FSEL R168, R34, -INF , P6 ;  /* 0xff80000022a87808 */ /* 0x000fe40003000000 */
[----:B------:R-:W-:Y:S02]  /*8370*/  FSEL R166, R35, -INF , P2 ;  /* 0xff80000023a67808 */ /* 0x000fe40001000000 */
[C---:B------:R-:W-:Y:S02]  /*8380*/  ISETP.GT.AND P6, PT, R2.reuse, 0x18, PT ;  /* 0x000000180200780c */ /* 0x040fe40003fc4270 */
[----:B------:R-:W-:Y:S02]  /*8390*/  ISETP.GT.AND P2, PT, R2, 0x19, PT ;  /* 0x000000190200780c */ /* 0x000fe40003f44270 */
[----:B------:R-:W-:Y:S02]  /*83a0*/  FSEL R20, R6, -INF , P1 ;  /* 0xff80000006147808 */ /* 0x000fe40000800000 */
[----:B------:R-:W-:Y:S02]  /*83b0*/  FSEL R32, R7, -INF , P0 ;  /* 0xff80000007207808 */ /* 0x000fe40000000000 */
        /* <DEDUP_REMOVED lines=78> */
[----:B------:R-:W-:Y:S02]  /*88a0*/  FMNMX.FTZ R3, R172, R4, !PT ;  /* 0x00000004ac037209 */ /* 0x000fe40007810000 */
[----:B------:R-:W-:Y:S02]  /*88b0*/  FSEL R13, R74, -INF , P6 ;  /* 0xff8000004a0d7808 */ /* 0x000fe40003000000 */
[----:B------:R-:W-:Y:S02]  /*88c0*/  FSEL R12, R75, -INF , P2 ;  /* 0xff8000004b0c7808 */ /* 0x000fe40001000000 */
[C---:B------:R-:W-:Y:S02]  /*88d0*/  ISETP.GT.AND P6, PT, R2.reuse, 0x48, PT ;  /* 0x000000480200780c */ /* 0x040fe40003fc4270 */
[----:B------:R-:W-:Y:S02]  /*88e0*/  ISETP.GT.AND P2, PT, R2, 0x49, PT ;  /* 0x000000490200780c */ /* 0x000fe40003f44270 */
[----:B------:R-:W-:Y:S02]  /*88f0*/  FSEL R23, R82, -INF , P1 ;  /* 0xff80000052177808 */ /* 0x000fe40000800000 */
[----:B------:R-:W-:Y:S02]  /*8900*/  FSEL R22, R83, -INF , P0 ;  /* 0xff80000053167808 */ /* 0x000fe40000000000 */
[----:B------:R-:W-:Y:S02]  /*8910*/  FMNMX.FTZ R3, R175, R3, !PT ;  /* 0x00000003af037209 */ /* 0x000fe40007810000 */
        /* <DEDUP_REMOVED lines=81> */
[----:B------:R-:W-:Y:S02]  /*8e30*/  FSEL R10, R79, -INF , P0 ;  /* 0xff8000004f0a7808 */ /* 0x000fe40000000000 */
[----:B------:R-:W-:Y:S04]  /*8e40*/  FMNMX.FTZ R0, R11, R6, !PT ;  /* 0x000000060b007209 */ /* 0x000fe80007810000 */
[----:B------:R-:W-:Y:S01]  /*8e50*/  FMNMX.FTZ R0, R10, R0, !PT ;  /* 0x000000000a007209 */ /* 0x000fe20007810000 */
[----:B------:R-:W3:Y:S08]  /*8e60*/  SHFL.BFLY PT, R6, R4, 0x2, 0x1f ;  /* 0x0c401f0004067f89 */ /* 0x000ef000000e0000 */
[----:B------:R-:W4:Y:S08]  /*8e70*/  SHFL.BFLY PT, R7, R3, 0x2, 0x1f ;  /* 0x0c401f0003077f89 */ /* 0x000f3000000e0000 */
[----:B------:R-:W5:Y:S01]  /*8e80*/  SHFL.BFLY PT, R9, R0, 0x2, 0x1f ;  /* 0x0c401f0000097f89 */ /* 0x000f6200000e0000 */
[----:B--2---:R-:W-:Y:S02]  /*8e90*/  FMNMX.FTZ R5, R5, R2, !PT ;  /* 0x0000000205057209 */ /* 0x004fe40007810000 */
[----:B---3--:R-:W-:Y:S05]  /*8ea0*/  FMNMX.FTZ R2, R4, R6, !PT ;  /* 0x0000000604027209 */ /* 0x008fea0007810000 */
[----:B------:R-:W2:Y:S01]  /*8eb0*/  SHFL.BFLY PT, R6, R5, 0x1, 0x1f ;  /* 0x0c201f0005067f89 */ /* 0x000ea200000e0000 */
[----:B----4-:R-:W-:Y:S07]  /*8ec0*/  FMNMX.FTZ R3, R3, R7, !PT ;  /* 0x0000000703037209 */ /* 0x010fee0007810000 */
[----:B------:R-:W3:Y:S01]  /*8ed0*/  SHFL.BFLY PT, R7, R2, 0x1, 0x1f ;  /* 0x0c201f0002077f89 */ /* 0x000ee200000e0000 */
[----:B-----5:R-:W-:Y:S07]  /*8ee0*/  FMNMX.FTZ R4, R0, R9, !PT ;  /* 0x0000000900047209 */ /* 0x020fee0007810000 */
[----:B------:R-:W4:Y:S08]  /*8ef0*/  SHFL.BFLY PT, R8, R3, 0x1, 0x1f ;  /* 0x0c201f0003087f89 */ /* 0x000f3000000e0000 */
[----:B------:R1:W1:Y:S01]  /*8f00*/  SHFL.BFLY PT, R0, R4, 0x1, 0x1f ;  /* 0x0c201f0004007f89 */ /* 0x00026200000e0000 */
[----:B--2---:R-:W-:Y:S02]  /*8f10*/  FMNMX.FTZ R100, R5, R6, !PT ;  /* 0x0000000605647209 */ /* 0x004fe40007810000 */
[----:B---3--:R-:W-:Y:S02]  /*8f20*/  FMNMX.FTZ R99, R2, R7, !PT ;  /* 0x0000000702637209 */ /* 0x008fe40007810000 */
[----:B----4-:R-:W-:Y:S03]  /*8f30*/  FMNMX.FTZ R98, R3, R8, !PT ;  /* 0x0000000803627209 */ /* 0x010fe60007810000 */
.L_x_3484:
[C---:B------:R-:W-:Y:S01]  /*8f40*/  FMUL.FTZ R2, R100.reuse, c[0x0][0x2d0] ;  /* 0x0000b40064027a20 */ /* 0x040fe20000410000 */
[----:B------:R-:W-:Y:S01]  /*8f50*/  FSETP.NEU.FTZ.AND P2, PT, R100, -INF , PT ;  /* 0xff8000006400780b */ /* 0x000fe20003f5d000 */
[----:B------:R-:W-:Y:S01]  /*8f60*/  WARPSYNC 0xffffffff ;  /* 0xffffffff00007948 */ /* 0x000fe20003800000 */
[----:B------:R-:W-:Y:S02]  /*8f70*/  FSETP.NEU.FTZ.AND P1, PT, R99, -INF , PT ;  /* 0xff8000006300780b */ /* 0x000fe40003f3d000 */
[----:B------:R-:W-:Y:S02]  /*8f80*/  FSEL R6, R2, RZ, P2 ;  /* 0x000000ff02067208 */ /* 0x000fe40001000000 */
[----:B------:R-:W-:Y:S02]  /*8f90*/  FSETP.NEU.FTZ.AND P0, PT, R98, -INF , PT ;  /* 0xff8000006200780b */ /* 0x000fe40003f1d000 */
[----:B-1----:R-:W-:Y:S01]  /*8fa0*/  FMNMX.FTZ R68, R0, R4, !PT ;  /* 0x0000000400447209 */ /* 0x002fe20007810000 */
[--C-:B------:R-:W-:Y:S01]  /*8fb0*/  FFMA.FTZ R2, R156, c[0x0][0x2d0], -R6.reuse ;  /* 0x0000b4009c027a23 */ /* 0x100fe20000010806 */
[----:B------:R-:W-:Y:S01]  /*8fc0*/  FSEL R5, R98, RZ, P0 ;  /* 0x000000ff62057208 */ /* 0x000fe20000000000 */
[--C-:B------:R-:W-:Y:S02]  /*8fd0*/  FFMA.FTZ R3, R172, c[0x0][0x2d0], -R6.reuse ;  /* 0x0000b400ac037a23 */ /* 0x100fe40000010806 */
[----:B------:R1:W-:Y:S01]  /*8fe0*/  MUFU.EX2 R42, R2 ;  /* 0x00000002002a7308 */ /* 0x0003e20000000800 */
[----:B------:R-:W-:Y:S02]  /*8ff0*/  FMUL.FTZ R4, R68, c[0x0][0x2d0] ;  /* 0x0000b40044047a20 */ /* 0x000fe40000410000 */
        /* <DEDUP_REMOVED lines=13> */
[----:B-1----:R-:W-:Y:S05]  /*90d0*/  FMUL.FTZ R2, R99, c[0x0][0x2d0] ;  /* 0x0000b40063027a20 */ /* 0x002fea0000410000 */
[----:B------:R-:W-:Y:S01]  /*90e0*/  MUFU.EX2 R246, R186 ;  /* 0x000000ba00f67308 */ /* 0x000fe20000000800 */
[----:B------:R-:W-:Y:S01]  /*90f0*/  FSEL R7, R2, RZ, P1 ;  /* 0x000000ff02077208 */ /* 0x000fe20000800000 */
[--C-:B--2---:R-:W-:Y:S04]  /*9100*/  FFMA.FTZ R3, R175, c[0x0][0x2d0], -R6.reuse ;  /* 0x0000b400af037a23 */ /* 0x104fe80000010806 */
        /* <DEDUP_REMOVED lines=22> */
[--C-:B--2---:R-:W-:Y:S07]  /*9270*/  FFMA.FTZ R3, R36, c[0x0][0x2d0], -R7.reuse ;  /* 0x0000b40024037a23 */ /* 0x104fee0000010807 */
[----:B------:R2:W-:Y:S10]  /*9280*/  MUFU.EX2 R237, R3 ;  /* 0x0000000300ed7308 */ /* 0x0005f40000000800 */
[----:B------:R-:W-:Y:S01]  /*9290*/  MUFU.EX2 R245, R184 ;  /* 0x000000b800f57308 */ /* 0x000fe20000000800 */
[--C-:B-1----:R-:W-:Y:S02]  /*92a0*/  FFMA.FTZ R2, R174, c[0x0][0x2d0], -R6.reuse ;  /* 0x0000b400ae027a23 */ /* 0x102fe40000010806 */
[----:B------:R-:W-:Y:S02]  /*92b0*/  FFMA.FTZ R174, R207, c[0x0][0x2d0], -R6 ;  /* 0x0000b400cfae7a23 */ /* 0x000fe40000010806 */
[--C-:B------:R-:W-:Y:S05]  /*92c0*/  FFMA.FTZ R207, R23, c[0x0][0x2d0], -R7.reuse ;  /* 0x0000b40017cf7a23 */ /* 0x100fea0000010807 */
[----:B------:R1:W-:Y:S01]  /*92d0*/  MUFU.EX2 R236, R2 ;  /* 0x0000000200ec7308 */ /* 0x0003e20000000800 */
[----:B--2---:R-:W-:Y:S09]  /*92e0*/  FSEL R3, R99, RZ, P1 ;  /* 0x000000ff63037208 */ /* 0x004ff20000800000 */
[----:B------:R-:W-:Y:S10]  /*92f0*/  MUFU.EX2 R239, R159 ;  /* 0x0000009f00ef7308 */ /* 0x000ff40000000800 */
[----:B------:R-:W-:Y:S01]  /*9300*/  MUFU.EX2 R186, R168 ;  /* 0x000000a800ba7308 */ /* 0x000fe20000000800 */
[----:B-1----:R-:W-:Y:S09]  /*9310*/  FFMA.FTZ R2, R33, c[0x0][0x2d0], -R7 ;  /* 0x0000b40021027a23 */ /* 0x002ff20000010807 */
[----:B------:R1:W-:Y:S10]  /*9320*/  MUFU.EX2 R233, R2 ;  /* 0x0000000200e97308 */ /* 0x0003f40000000800 */
[----:B------:R-:W-:Y:S10]  /*9330*/  MUFU.EX2 R170, R170 ;  /* 0x000000aa00aa7308 */ /* 0x000ff40000000800 */
[----:B------:R-:W-:Y:S01]  /*9340*/  MUFU.EX2 R181, R181 ;  /* 0x000000b500b57308 */ /* 0x000fe20000000800 */
[----:B-1----:R-:W-:Y:S05]  /*9350*/  FMUL.FTZ R2, R98, c[0x0][0x2d0] ;  /* 0x0000b40062027a20 */ /* 0x002fea0000410000 */
[----:B------:R-:W-:Y:S04]  /*9360*/  FSEL R8, R2, RZ, P0 ;  /* 0x000000ff02087208 */ /* 0x000fe80000000000 */
[----:B------:R-:W-:Y:S01]  /*9370*/  MUFU.EX2 R179, R179 ;  /* 0x000000b300b37308 */ /* 0x000fe20000000800 */
[----:B------:R-:W-:Y:S01]  /*9380*/  FSETP.NEU.FTZ.AND P0, PT, R68, -INF , PT ;  /* 0xff8000004400780b */ /* 0x000fe20003f1d000 */
[--C-:B------:R-:W-:Y:S03]  /*9390*/  FFMA.FTZ R2, R48, c[0x0][0x2d0], -R8.reuse ;  /* 0x0000b40030027a23 */ /* 0x100fe60000010808 */
[----:B------:R-:W-:Y:S01]  /*93a0*/  FSEL R4, R4, RZ, P0 ;  /* 0x000000ff04047208 */ /* 0x000fe20000000000 */
[--C-:B------:R-:W-:Y:S02]  /*93b0*/  FFMA.FTZ R9, R21, c[0x0][0x2d0], -R8.reuse ;  /* 0x0000b40015097a23 */ /* 0x100fe40000010808 */
[----:B------:R-:W1:Y:S01]  /*93c0*/  LDSM.16.MT88.4 R20, [R189] ;  /* 0x00000000bd14783b */ /* 0x000e620000004200 */
[----:B------:R-:W-:Y:S01]  /*93d0*/  FFMA.FTZ R165, R38, c[0x0][0x2d0], -R8 ;  /* 0x0000b40026a57a23 */ /* 0x000fe20000010808 */
[----:B------:R2:W-:Y:S01]  /*93e0*/  MUFU.EX2 R225, R2 ;  /* 0x0000000200e17308 */ /* 0x0005e20000000800 */
[----:B------:R-:W-:Y:S02]  /*93f0*/  FFMA.FTZ R66, R81, c[0x0][0x2d0], -R4 ;  /* 0x0000b40051427a23 */ /* 0x000fe40000010804 */
[--C-:B------:R-:W-:Y:S02]  /*9400*/  FFMA.FTZ R59, R173, c[0x0][0x2d0], -R8.reuse ;  /* 0x0000b400ad3b7a23 */ /* 0x100fe40000010808 */
[--C-:B------:R-:W-:Y:S01]  /*9410*/  FFMA.FTZ R58, R171, c[0x0][0x2d0], -R8.reuse ;  /* 0x0000b400ab3a7a23 */ /* 0x100fe20000010808 */
[----:B------:R-:W-:Y:S01]  /*9420*/  LDSM.16.MT88.4 R80, [R192] ;  /* 0x00000000c050783b */ /* 0x000fe20000004200 */
[----:B------:R-:W-:Y:S02]  /*9430*/  FFMA.FTZ R71, R64, c[0x0][0x2d0], -R8 ;  /* 0x0000b40040477a23 */ /* 0x000fe40000010808 */
        /* <DEDUP_REMOVED lines=10> */
[--C-:B--2---:R-:W-:Y:S02]  /*94e0*/  FFMA.FTZ R2, R37, c[0x0][0x2d0], -R8.reuse ;  /* 0x0000b40025027a23 */ /* 0x104fe40000010808 */
[--C-:B------:R-:W-:Y:S02]  /*94f0*/  FFMA.FTZ R57, R164, c[0x0][0x2d0], -R8.reuse ;  /* 0x0000b400a4397a23 */ /* 0x100fe40000010808 */
[----:B------:R-:W-:Y:S01]  /*9500*/  FFMA.FTZ R56, R160, c[0x0][0x2d0], -R8 ;  /* 0x0000b400a0387a23 */ /* 0x000fe20000010808 */
[----:B------:R2:W-:Y:S01]  /*9510*/  MUFU.EX2 R232, R2 ;  /* 0x0000000200e87308 */ /* 0x0005e20000000800 */
[--C-:B------:R-:W-:Y:S02]  /*9520*/  FFMA.FTZ R222, R11, c[0x0][0x2d0], -R4.reuse ;  /* 0x0000b4000bde7a23 */ /* 0x100fe40000010804 */
[----:B------:R-:W-:Y:S02]  /*9530*/  FFMA.FTZ R223, R10, c[0x0][0x2d0], -R4 ;  /* 0x0000b4000adf7a23 */ /* 0x000fe40000010804 */
[--C-:B---3--:R-:W-:Y:S02]  /*9540*/  FFMA.FTZ R9, R49, c[0x0][0x2d0], -R8.reuse ;  /* 0x0000b40031097a23 */ /* 0x108fe40000010808 */
        /* <DEDUP_REMOVED lines=9> */
[----:B--2---:R-:W-:Y:S05]  /*95e0*/  FSEL R2, R100, RZ, P2 ;  /* 0x000000ff64027208 */ /* 0x004fea0001000000 */
[----:B------:R-:W-:Y:S04]  /*95f0*/  FADD.FTZ R0, -R2, R97 ;  /* 0x0000006102007221 */ /* 0x000fe80000010100 */
[----:B------:R-:W-:Y:S01]  /*9600*/  MUFU.EX2 R185, R161 ;  /* 0x000000a100b97308 */ /* 0x000fe20000000800 */
[----:B------:R-:W-:Y:S02]  /*9610*/  FADD.FTZ R2, -R3, R101 ;  /* 0x0000006503027221 */ /* 0x000fe40000010100 */
[----:B------:R-:W-:Y:S02]  /*9620*/  FMUL.FTZ R0, R0, c[0x0][0x2d0] ;  /* 0x0000b40000007a20 */ /* 0x000fe40000410000 */
[----:B------:R-:W-:Y:S02]  /*9630*/  FADD.FTZ R3, -R5, R102 ;  /* 0x0000006605037221 */ /* 0x000fe40000010100 */
[--C-:B------:R-:W-:Y:S02]  /*9640*/  FFMA.FTZ R102, R206, c[0x0][0x2d0], -R6.reuse ;  /* 0x0000b400ce667a23 */ /* 0x100fe40000010806 */
[----:B------:R-:W-:Y:S01]  /*9650*/  FFMA.FTZ R97, R205, c[0x0][0x2d0], -R6 ;  /* 0x0000b400cd617a23 */ /* 0x000fe20000010806 */
[----:B------:R2:W-:Y:S01]  /*9660*/  MUFU.EX2 R65, R0 ;  /* 0x0000000000417308 */ /* 0x0005e20000000800 */
[--C-:B------:R-:W-:Y:S02]  /*9670*/  FFMA.FTZ R205, R15, c[0x0][0x2d0], -R4.reuse ;  /* 0x0000b4000fcd7a23 */ /* 0x100fe40000010804 */
[----:B------:R-:W-:Y:S02]  /*9680*/  FFMA.FTZ R206, R14, c[0x0][0x2d0], -R4 ;  /* 0x0000b4000ece7a23 */ /* 0x000fe40000010804 */
[----:B------:R-:W-:Y:S02]  /*9690*/  FFMA.FTZ R101, R157, c[0x0][0x2d0], -R7 ;  /* 0x0000b4009d657a23 */ /* 0x000fe40000010807 */
[----:B------:R-:W-:Y:S03]  /*96a0*/  FFMA.FTZ R157, R41, c[0x0][0x2d0], -R8 ;  /* 0x0000b400299d7a23 */ /* 0x000fe60000010808 */
[----:B------:R-:W-:Y:S10]  /*96b0*/  MUFU.EX2 R244, R101 ;  /* 0x0000006500f47308 */ /* 0x000ff40000000800 */
[----:B------:R-:W-:Y:S01]  /*96c0*/  MUFU.EX2 R184, R157 ;  /* 0x0000009d00b87308 */ /* 0x000fe20000000800 */
[----:B--2---:R-:W-:Y:S09]  /*96d0*/  FMUL.FTZ R0, R2, c[0x0][0x2d0] ;  /* 0x0000b40002007a20 */ /* 0x004ff20000410000 */
[----:B------:R2:W-:Y:S10]  /*96e0*/  MUFU.EX2 R67, R0 ;  /* 0x0000000000437308 */ /* 0x0005f40000000800 */
[----:B------:R-:W-:Y:S10]  /*96f0*/  MUFU.EX2 R159, R173 ;  /* 0x000000ad009f7308 */ /* 0x000ff40000000800 */
[----:B------:R-:W-:Y:S01]  /*9700*/  MUFU.EX2 R158, R187 ;  /* 0x000000bb009e7308 */ /* 0x000fe20000000800 */
[----:B--2---:R-:W-:Y:S02]  /*9710*/  FMUL.FTZ R0, R3, c[0x0][0x2d0] ;  /* 0x0000b40003007a20 */ /* 0x004fe40000410000 */
[--C-:B------:R-:W-:Y:S02]  /*9720*/  FFMA.FTZ R3, R167, c[0x0][0x2d0], -R4.reuse ;  /* 0x0000b400a7037a23 */ /* 0x100fe40000010804 */
[--C-:B------:R-:W-:Y:S05]  /*9730*/  FFMA.FTZ R167, R26, c[0x0][0x2d0], -R4.reuse ;  /* 0x0000b4001aa77a23 */ /* 0x100fea0000010804 */
[----:B------:R2:W-:Y:S10]  /*9740*/  MUFU.EX2 R2, R0 ;  /* 0x0000000000027308 */ /* 0x0005f40000000800 */
[----:B------:R3:W-:Y:S10]  /*9750*/  MUFU.EX2 R238, R3 ;  /* 0x0000000300ee7308 */ /* 0x0007f40000000800 */
[----:B------:R-:W-:Y:S01]  /*9760*/  MUFU.EX2 R167, R167 ;  /* 0x000000a700a77308 */ /* 0x000fe20000000800 */
[--C-:B--2---:R-:W-:Y:S02]  /*9770*/  FFMA.FTZ R0, R53, c[0x0][0x2d0], -R4.reuse ;  /* 0x0000b40035007a23 */ /* 0x104fe40000010804 */
[----:B------:R-:W-:Y:S07]  /*9780*/  LDSM.16.MT88.4 R52, [R190] ;  /* 0x00000000be34783b */ /* 0x000fee0000004200 */
[----:B------:R2:W-:Y:S01]  /*9790*/  MUFU.EX2 R216, R0 ;  /* 0x0000000000d87308 */ /* 0x0005e20000000800 */
[--C-:B---3--:R-:W-:Y:S09]  /*97a0*/  FFMA.FTZ R3, R31, c[0x0][0x2d0], -R4.reuse ;  /* 0x0000b4001f037a23 */ /* 0x108ff20000010804 */
[----:B------:R-:W-:Y:S10]  /*97b0*/  MUFU.EX2 R178, R178 ;  /* 0x000000b200b27308 */ /* 0x000ff40000000800 */
[----:B------:R-:W-:Y:S01]  /*97c0*/  MUFU.EX2 R161, R213 ;  /* 0x000000d500a17308 */ /* 0x000fe20000000800 */
[----:B--2---:R-:W-:Y:S02]  /*97d0*/  FFMA.FTZ R0, R163, c[0x0][0x2d0], -R4 ;  /* 0x0000b400a3007a23 */ /* 0x004fe40000010804 */
[----:B------:R-:W-:Y:S02]  /*97e0*/  FFMA.FTZ R163, R39, c[0x0][0x2d0], -R8 ;  /* 0x0000b40027a37a23 */ /* 0x000fe40000010808 */
[----:B------:R-:W2:Y:S05]  /*97f0*/  LDSM.16.MT88.4 R36, [R193] ;  /* 0x00000000c124783b */ /* 0x000eaa0000004200 */
[----:B------:R3:W-:Y:S10]  /*9800*/  MUFU.EX2 R230, R0 ;  /* 0x0000000000e67308 */ /* 0x0007f40000000800 */
[----:B------:R-:W-:Y:S10]  /*9810*/  MUFU.EX2 R172, R163 ;  /* 0x000000a300ac7308 */ /* 0x000ff40000000800 */
[----:B------:R-:W-:Y:S01]  /*9820*/  MUFU.EX2 R163, R208 ;  /* 0x000000d000a37308 */ /* 0x000fe20000000800 */
[----:B---3--:R-:W-:Y:S02]  /*9830*/  FFMA.FTZ R0, R162, c[0x0][0x2d0], -R4 ;  /* 0x0000b400a2007a23 */ /* 0x008fe40000010804 */
[----:B------:R-:W-:Y:S07]  /*9840*/  FFMA.FTZ R162, R34, c[0x0][0x2d0], -R8 ;  /* 0x0000b40022a27a23 */ /* 0x000fee0000010808 */
[----:B------:R3:W-:Y:S10]  /*9850*/  MUFU.EX2 R229, R0 ;  /* 0x0000000000e57308 */ /* 0x0007f40000000800 */
[----:B------:R-:W-:Y:S10]  /*9860*/  MUFU.EX2 R157, R215 ;  /* 0x000000d7009d7308 */ /* 0x000ff40000000800 */
[----:B------:R-:W-:Y:S01]  /*9870*/  MUFU.EX2 R101, R217 ;  /* 0x000000d900657308 */ /* 0x000fe20000000800 */
[----:B---3--:R-:W-:Y:S02]  /*9880*/  FSEL R0, R68, RZ, P0 ;  /* 0x000000ff44007208 */ /* 0x008fe40000000000 */
[----:B------:R-:W-:Y:S03]  /*9890*/  ISETP.GT.AND P0, PT, R212, R250, PT ;  /* 0x000000fad400720c */ /* 0x000fe60003f04270 */
[----:B------:R-:W-:Y:S02]  /*98a0*/  FADD.FTZ R0, -R0, R103 ;  /* 0x0000006700007221 */ /* 0x000fe40000010100 */
[----:B------:R-:W-:Y:S02]  /*98b0*/  FFMA.FTZ R103, R30, c[0x0][0x2d0], -R4 ;  /* 0x0000b4001e677a23 */ /* 0x000fe40000010804 */
[----:B------:R-:W-:Y:S06]  /*98c0*/  FMUL.FTZ R0, R0, c[0x0][0x2d0] ;  /* 0x0000b40000007a20 */ /* 0x000fec0000410000 */
[----:B------:R-:W3:Y:S02]  /*98d0*/  MUFU.EX2 R0, R0 ;  /* 0x0000000000007308 */ /* 0x000ee40000000800 */
[----:B---3--:R-:W-:Y:S01]  /*98e0*/  FMUL.FTZ R10, R0, R110 ;  /* 0x0000006e000a7220 */ /* 0x008fe20000410000 */
[----:B------:R-:W-:Y:S01]  /*98f0*/  F2FP.PACK_AB R72, R228, R42 ;  /* 0x0000002ae448723e */ /* 0x000fe200000000ff */
[----:B------:R-:W-:Y:S01]  /*9900*/  FMUL.FTZ R4, R65, R104 ;  /* 0x0000006841047220 */ /* 0x000fe20000410000 */
[----:B------:R-:W-:Y:S01]  /*9910*/  F2FP.PACK_AB R73, R227, R226 ;  /* 0x000000e2e349723e */ /* 0x000fe200000000ff */
[----:B------:R-:W-:Y:S01]  /*9920*/  FMUL.FTZ R5, R65, R105 ;  /* 0x0000006941057220 */ /* 0x000fe20000410000 */
[----:B------:R-:W-:Y:S01]  /*9930*/  F2FP.PACK_AB R74, R236, R235 ;  /* 0x000000ebec4a723e */ /* 0x000fe200000000ff */
        /* <DEDUP_REMOVED lines=8> */
[C---:B------:R-:W-:Y:S01]  /*99c0*/  FMUL.FTZ R18, R67.reuse, R118 ;  /* 0x0000007643127220 */ /* 0x040fe20000410000 */
[-C--:B-1----:R-:W-:Y:S01]  /*99d0*/  HMMA.16816.F32 R4, R72, R20.reuse, R4 ;  /* 0x000000144804723c */ /* 0x082fe20000001804 */
[----:B------:R-:W-:Y:S04]  /*99e0*/  MUFU.EX2 R110, R57 ;  /* 0x00000039006e7308 */ /* 0x000fe80000000800 */
[----:B------:R-:W-:Y:S01]  /*99f0*/  F2FP.PACK_AB R79, R238, R229 ;  /* 0x000000e5ee4f723e */ /* 0x000fe200000000ff */
[C---:B------:R-:W-:Y:S02]  /*9a00*/  FMUL.FTZ R8, R2.reuse, R108 ;  /* 0x0000006c02087220 */ /* 0x040fe40000410000 */
[----:B------:R-:W-:Y:S03]  /*9a10*/  FMUL.FTZ R9, R2, R109 ;  /* 0x0000006d02097220 */ /* 0x000fe60000410000 */
[----:B------:R-:W-:Y:S01]  /*9a20*/  MUFU.EX2 R104, R63 ;  /* 0x0000003f00687308 */ /* 0x000fe20000000800 */
[----:B------:R-:W-:Y:S02]  /*9a30*/  FMUL.FTZ R11, R0, R111 ;  /* 0x0000006f000b7220 */ /* 0x000fe40000410000 */
[----:B------:R-:W-:Y:S02]  /*9a40*/  FMUL.FTZ R19, R67, R119 ;  /* 0x0000007743137220 */ /* 0x000fe40000410000 */
[----:B------:R-:W-:Y:S01]  /*9a50*/  LDSM.16.MT88.4 R116, [R189+0x2000] ;  /* 0x00200000bd74783b */ /* 0x000fe20000004200 */
[C---:B------:R-:W-:Y:S02]  /*9a60*/  FMUL.FTZ R32, R65.reuse, R132 ;  /* 0x0000008441207220 */ /* 0x040fe40000410000 */
[C---:B------:R-:W-:Y:S02]  /*9a70*/  HMMA.16816.F32 R8, R76.reuse, R20, R8 ;  /* 0x000000144c08723c */ /* 0x040fe40000001808 */
[----:B------:R-:W-:Y:S02]  /*9a80*/  MUFU.EX2 R107, R62 ;  /* 0x0000003e006b7308 */ /* 0x000fe40000000800 */
[C---:B------:R-:W-:Y:S02]  /*9a90*/  FMUL.FTZ R12, R2.reuse, R112 ;  /* 0x00000070020c7220 */ /* 0x040fe40000410000 */
[----:B------:R-:W-:Y:S02]  /*9aa0*/  FMUL.FTZ R13, R2, R113 ;  /* 0x00000071020d7220 */ /* 0x000fe40000410000 */
[C---:B------:R-:W-:Y:S04]  /*9ab0*/  FMUL.FTZ R14, R0.reuse, R114 ;  /* 0x00000072000e7220 */ /* 0x040fe80000410000 */
[----:B------:R-:W-:Y:S01]  /*9ac0*/  FMUL.FTZ R15, R0, R115 ;  /* 0x00000073000f7220 */ /* 0x000fe20000410000 */
[----:B------:R1:W-:Y:S01]  /*9ad0*/  MUFU.EX2 R114, R56 ;  /* 0x0000003800727308 */ /* 0x0003e20000000800 */
[----:B------:R-:W-:Y:S02]  /*9ae0*/  FMUL.FTZ R33, R65, R133 ;  /* 0x0000008541217220 */ /* 0x000fe40000410000 */
[C---:B------:R-:W-:Y:S02]  /*9af0*/  FMUL.FTZ R34, R67.reuse, R134 ;  /* 0x0000008643227220 */ /* 0x040fe40000410000 */
[----:B------:R-:W-:Y:S01]  /*9b00*/  FMUL.FTZ R35, R67, R135 ;  /* 0x0000008743237220 */ /* 0x000fe20000410000 */
[-C--:B------:R-:W-:Y:S01]  /*9b10*/  HMMA.16816.F32 R12, R76, R22.reuse, R12 ;  /* 0x000000164c0c723c */ /* 0x080fe2000000180c */
[----:B------:R-:W-:Y:S02]  /*9b20*/  LDSM.16.MT88.4 R132, [R193+0x2000] ;  /* 0x00200000c184783b */ /* 0x000fe40000004200 */
[C---:B------:R-:W-:Y:S01]  /*9b30*/  FMUL.FTZ R48, R65.reuse, R148 ;  /* 0x0000009441307220 */ /* 0x040fe20000410000 */
[----:B------:R3:W-:Y:S01]  /*9b40*/  MUFU.EX2 R111, R61 ;  /* 0x0000003d006f7308 */ /* 0x0007e20000000800 */
[----:B------:R-:W-:Y:S02]  /*9b50*/  FMUL.FTZ R49, R65, R149 ;  /* 0x0000009541317220 */ /* 0x000fe40000410000 */
[----:B------:R-:W-:Y:S01]  /*9b60*/  FMUL.FTZ R50, R67, R150 ;  /* 0x0000009643327220 */ /* 0x000fe20000410000 */
[C---:B------:R-:W-:Y:S04]  /*9b70*/  HMMA.16816.F32 R16, R72.reuse, R22, R16 ;  /* 0x000000164810723c */ /* 0x040fe80000001810 */
[C---:B------:R-:W-:Y:S02]  /*9b80*/  FMUL.FTZ R20, R65.reuse, R120 ;  /* 0x0000007841147220 */ /* 0x040fe40000410000 */
[----:B------:R-:W-:Y:S01]  /*9b90*/  FMUL.FTZ R21, R65, R121 ;  /* 0x0000007941157220 */ /* 0x000fe20000410000 */
[----:B------:R-:W-:Y:S01]  /*9ba0*/  MUFU.EX2 R112, R102 ;  /* 0x0000006600707308 */ /* 0x000fe20000000800 */
[C---:B------:R-:W-:Y:S04]  /*9bb0*/  FMUL.FTZ R22, R67.reuse, R122 ;  /* 0x0000007a43167220 */ /* 0x040fe80000410000 */
[C---:B------:R-:W-:Y:S02]  /*9bc0*/  FMUL.FTZ R23, R67.reuse, R123 ;  /* 0x0000007b43177220 */ /* 0x040fe40000410000 */
[----:B------:R-:W-:Y:S02]  /*9bd0*/  FMUL.FTZ R51, R67, R151 ;  /* 0x0000009743337220 */ /* 0x000fe40000410000 */
[----:B------:R-:W-:Y:S01]  /*9be0*/  LDSM.16.MT88.4 R148, [R190+0x2000] ;  /* 0x00200000be94783b */ /* 0x000fe20000004200 */
[C---:B-1----:R-:W-:Y:S01]  /*9bf0*/  FMUL.FTZ R56, R2.reuse, R88 ;  /* 0x0000005802387220 */ /* 0x042fe20000410000 */
[----:B------:R1:W-:Y:S01]  /*9c00*/  MUFU.EX2 R102, R58 ;  /* 0x0000003a00667308 */ /* 0x0003e20000000800 */
[-C--:B--2---:R-:W-:Y:S03]  /*9c10*/  HMMA.16816.F32 R20, R72, R36.reuse, R20 ;  /* 0x000000244814723c */ /* 0x084fe60000001814 */
[C---:B------:R-:W-:Y:S02]  /*9c20*/  FMUL.FTZ R24, R2.reuse, R124 ;  /* 0x0000007c02187220 */ /* 0x040fe40000410000 */
[----:B------:R-:W-:Y:S02]  /*9c30*/  FMUL.FTZ R25, R2, R125 ;  /* 0x0000007d02197220 */ /* 0x000fe40000410000 */
[C---:B------:R-:W-:Y:S02]  /*9c40*/  FMUL.FTZ R26, R0.reuse, R126 ;  /* 0x0000007e001a7220 */ /* 0x040fe40000410000 */
[----:B------:R-:W-:Y:S01]  /*9c50*/  FMUL.FTZ R27, R0, R127 ;  /* 0x0000007f001b7220 */ /* 0x000fe20000410000 */
[----:B------:R2:W-:Y:S02]  /*9c60*/  MUFU.EX2 R115, R60 ;  /* 0x0000003c00737308 */ /* 0x0005e40000000800 */
[C---:B------:R-:W-:Y:S02]  /*9c70*/  FMUL.FTZ R57, R2.reuse, R89 ;  /* 0x0000005902397220 */ /* 0x040fe40000410000 */
[C---:B---3--:R-:W-:Y:S02]  /*9c80*/  FMUL.FTZ R61, R2.reuse, R93 ;  /* 0x0000005d023d7220 */ /* 0x048fe40000410000 */
[C---:B------:R-:W-:Y:S04]  /*9c90*/  HMMA.16816.F32 R24, R76.reuse, R36, R24 ;  /* 0x000000244c18723c */ /* 0x040fe80000001818 */
[C---:B------:R-:W-:Y:S01]  /*9ca0*/  FMUL.FTZ R28, R2.reuse, R128 ;  /* 0x00000080021c7220 */ /* 0x040fe20000410000 */
[----:B------:R-:W-:Y:S01]  /*9cb0*/  MUFU.EX2 R113, R97 ;  /* 0x0000006100717308 */ /* 0x000fe20000000800 */
[----:B------:R-:W-:Y:S02]  /*9cc0*/  FMUL.FTZ R29, R2, R129 ;  /* 0x00000081021d7220 */ /* 0x000fe40000410000 */
[C---:B------:R-:W-:Y:S04]  /*9cd0*/  FMUL.FTZ R30, R0.reuse, R130 ;  /* 0x00000082001e7220 */ /* 0x040fe80000410000 */
[C---:B------:R-:W-:Y:S02]  /*9ce0*/  FMUL.FTZ R31, R0.reuse, R131 ;  /* 0x00000083001f7220 */ /* 0x040fe40000410000 */
[C---:B-1----:R-:W-:Y:S01]  /*9cf0*/  FMUL.FTZ R58, R0.reuse, R90 ;  /* 0x0000005a003a7220 */ /* 0x042fe20000410000 */
[----:B------:R1:W3:Y:S01]  /*9d00*/  MUFU.EX2 R97, R59 ;  /* 0x0000003b00617308 */ /* 0x0002e20000000800 */
[----:B------:R-:W-:Y:S02]  /*9d10*/  FMUL.FTZ R62, R0, R94 ;  /* 0x0000005e003e7220 */ /* 0x000fe40000410000 */
[----:B--2---:R-:W-:Y:S01]  /*9d20*/  FMUL.FTZ R60, R2, R92 ;  /* 0x0000005c023c7220 */ /* 0x004fe20000410000 */
[-C--:B------:R-:W-:Y:S03]  /*9d30*/  HMMA.16816.F32 R28, R76, R38.reuse, R28 ;  /* 0x000000264c1c723c */ /* 0x080fe6000000181c */
[----:B------:R-:W-:Y:S02]  /*9d40*/  FMUL.FTZ R63, R0, R95 ;  /* 0x0000005f003f7220 */ /* 0x000fe40000410000 */
[----:B------:R-:W-:Y:S01]  /*9d50*/  LDSM.16.MT88.4 R92, [R192+0x1000] ;  /* 0x00100000c05c783b */ /* 0x000fe20000004200 */
[----:B------:R-:W-:Y:S01]  /*9d60*/  FMUL.FTZ R40, R2, R140 ;  /* 0x0000008c02287220 */ /* 0x000fe20000410000 */
[----:B------:R-:W-:Y:S01]  /*9d70*/  MUFU.EX2 R108, R66 ;  /* 0x00000042006c7308 */ /* 0x000fe20000000800 */
[C---:B------:R-:W-:Y:S04]  /*9d80*/  HMMA.16816.F32 R32, R72.reuse, R38, R32 ;  /* 0x000000264820723c */ /* 0x040fe80000001820 */
[C---:B------:R-:W-:Y:S02]  /*9d90*/  FMUL.FTZ R36, R65.reuse, R136 ;  /* 0x0000008841247220 */ /* 0x040fe40000410000 */
[----:B------:R-:W-:Y:S02]  /*9da0*/  FMUL.FTZ R37, R65, R137 ;  /* 0x0000008941257220 */ /* 0x000fe40000410000 */
[C---:B------:R-:W-:Y:S01]  /*9db0*/  FMUL.FTZ R38, R67.reuse, R138 ;  /* 0x0000008a43267220 */ /* 0x040fe20000410000 */
[----:B------:R2:W-:Y:S03]  /*9dc0*/  MUFU.EX2 R109, R64 ;  /* 0x00000040006d7308 */ /* 0x0005e60000000800 */
[----:B------:R-:W-:Y:S02]  /*9dd0*/  FMUL.FTZ R39, R67, R139 ;  /* 0x0000008b43277220 */ /* 0x000fe40000410000 */
[----:B-1----:R-:W-:Y:S02]  /*9de0*/  FMUL.FTZ R59, R0, R91 ;  /* 0x0000005b003b7220 */ /* 0x002fe40000410000 */
[----:B------:R-:W-:Y:S01]  /*9df0*/  LDSM.16.MT88.4 R88, [R190+0x800] ;  /* 0x00080000be58783b */ /* 0x000fe20000004200 */
[----:B------:R-:W-:Y:S02]  /*9e00*/  FMUL.FTZ R41, R2, R141 ;  /* 0x0000008d02297220 */ /* 0x000fe40000410000 */
[-C--:B------:R-:W-:Y:S01]  /*9e10*/  HMMA.16816.F32 R36, R72, R52.reuse, R36 ;  /* 0x000000344824723c */ /* 0x080fe20000001824 */
[----:B------:R-:W-:Y:S02]  /*9e20*/  MUFU.EX2 R105, R175 ;  /* 0x000000af00697308 */ /* 0x000fe40000000800 */
[C---:B------:R-:W-:Y:S02]  /*9e30*/  FMUL.FTZ R43, R0.reuse, R143 ;  /* 0x0000008f002b7220 */ /* 0x040fe40000410000 */
[C---:B------:R-:W-:Y:S02]  /*9e40*/  FFMA.FTZ R70, R65.reuse, R231, R42 ;  /* 0x000000e741467223 */ /* 0x040fe4000001002a */
[----:B------:R-:W-:Y:S02]  /*9e50*/  FMUL.FTZ R42, R0, R142 ;  /* 0x0000008e002a7220 */ /* 0x000fe40000410000 */
[C---:B------:R-:W-:Y:S02]  /*9e60*/  FMUL.FTZ R44, R2.reuse, R144 ;  /* 0x00000090022c7220 */ /* 0x040fe40000410000 */
[----:B------:R-:W-:Y:S01]  /*9e70*/  MUFU.EX2 R106, R174 ;  /* 0x000000ae006a7308 */ /* 0x000fe20000000800 */
[----:B------:R-:W-:Y:S02]  /*9e80*/  FMUL.FTZ R45, R2, R145 ;  /* 0x00000091022d7220 */ /* 0x000fe40000410000 */
[C---:B------:R-:W-:Y:S04]  /*9e90*/  HMMA.16816.F32 R40, R76.reuse, R52, R40 ;  /* 0x000000344c28723c */ /* 0x040fe80000001828 */
[C---:B------:R-:W-:Y:S02]  /*9ea0*/  FMUL.FTZ R46, R0.reuse, R146 ;  /* 0x00000092002e7220 */ /* 0x040fe40000410000 */
[----:B------:R-:W-:Y:S01]  /*9eb0*/  FMUL.FTZ R47, R0, R147 ;  /* 0x00000093002f7220 */ /* 0x000fe20000410000 */
[----:B------:R1:W-:Y:S01]  /*9ec0*/  MUFU.EX2 R146, R3 ;  /* 0x0000000300927308 */ /* 0x0003e20000000800 */
[C---:B------:R-:W-:Y:S04]  /*9ed0*/  FMUL.FTZ R52, R65.reuse, R84 ;  /* 0x0000005441347220 */ /* 0x040fe80000410000 */
[C---:B------:R-:W-:Y:S01]  /*9ee0*/  FMUL.FTZ R53, R65.reuse, R85 ;  /* 0x0000005541357220 */ /* 0x040fe20000410000 */
[-C--:B------:R-:W-:Y:S03]  /*9ef0*/  HMMA.16816.F32 R44, R76, R54.reuse, R44 ;  /* 0x000000364c2c723c */ /* 0x080fe6000000182c */
[C---:B--2---:R-:W-:Y:S01]  /*9f00*/  FMUL.FTZ R64, R65.reuse, R152 ;  /* 0x0000009841407220 */ /* 0x044fe20000410000 */
[----:B------:R-:W-:Y:S01]  /*9f10*/  MUFU.EX2 R174, R183 ;  /* 0x000000b700ae7308 */ /* 0x000fe20000000800 */
[----:B------:R-:W-:Y:S01]  /*9f20*/  FMUL.FTZ R65, R65, R153 ;  /* 0x0000009941417220 */ /* 0x000fe20000410000 */
[----:B------:R-:W-:Y:S01]  /*9f30*/  F2FP.PACK_AB R152, R178, R179 ;  /* 0x000000b3b298723e */ /* 0x000fe200000000ff */
[----:B------:R-:W-:Y:S01]  /*9f40*/  FMUL.FTZ R66, R67, R154 ;  /* 0x0000009a43427220 */ /* 0x000fe20000410000 */
[C---:B------:R-:W-:Y:S04]  /*9f50*/  HMMA.16816.F32 R48, R72.reuse, R54, R48 ;  /* 0x000000364830723c */ /* 0x040fe80000001830 */
[----:B------:R-:W-:Y:S01]  /*9f60*/  FFMA.FTZ R2, R2, R243, R224 ;  /* 0x000000f302027223 */ /* 0x000fe200000100e0 */
[----:B------:R-:W-:Y:S01]  /*9f70*/  F2FP.PACK_AB R154, R161, R163 ;  /* 0x000000a3a19a723e */ /* 0x000fe200000000ff */
[----:B------:R-:W-:Y:S01]  /*9f80*/  MUFU.EX2 R147, R96 ;  /* 0x0000006000937308 */ /* 0x000fe20000000800 */
[C---:B------:R-:W-:Y:S02]  /*9f90*/  FMUL.FTZ R54, R67.reuse, R86 ;  /* 0x0000005643367220 */ /* 0x040fe40000410000 */
[C---:B------:R-:W-:Y:S02]  /*9fa0*/  FMUL.FTZ R55, R67.reuse, R87 ;  /* 0x0000005743377220 */ /* 0x040fe40000410000 */
[----:B------:R-:W-:Y:S01]  /*9fb0*/  LDSM.16.MT88.4 R84, [R193+0x800] ;  /* 0x00080000c154783b */ /* 0x000fe20000004200 */
[----:B------:R-:W-:Y:S02]  /*9fc0*/  FFMA.FTZ R0, R0, R242, R216 ;  /* 0x000000f200007223 */ /* 0x000fe400000100d8 */
[C---:B-1----:R-:W-:Y:S02]  /*9fd0*/  FFMA.FTZ R3, R67.reuse, R241, R226 ;  /* 0x000000f143037223 */ /* 0x042fe400000100e2 */
[-C--:B------:R-:W-:Y:S01]  /*9fe0*/  HMMA.16816.F32 R52, R72, R80.reuse, R52 ;  /* 0x000000504834723c */ /* 0x080fe20000001834 */
[----:B------:R-:W1:Y:S02]  /*9ff0*/  MUFU.EX2 R96, R69 ;  /* 0x0000004500607308 */ /* 0x000e640000000800 */
[----:B------:R-:W-:Y:S02]  /*a000*/  FMUL.FTZ R67, R67, R155 ;  /* 0x0000009b43437220 */ /* 0x000fe40000410000 */
[----:B------:R-:W-:Y:S02]  /*a010*/  FADD.FTZ R3, R227, R3 ;  /* 0x00000003e3037221 */ /* 0x000fe40000010000 */
[----:B------:R-:W-:Y:S01]  /*a020*/  FADD.FTZ R2, R225, R2 ;  /* 0x00000002e1027221 */ /* 0x000fe20000010000 */
[C---:B------:R-:W-:Y:S03]  /*a030*/  HMMA.16816.F32 R56, R76.reuse, R80, R56 ;  /* 0x000000504c38723c */ /* 0x040fe60000001838 */
[----:B------:R-:W-:Y:S01]  /*a040*/  MUFU.EX2 R224, R180 ;  /* 0x000000b400e07308 */ /* 0x000fe20000000800 */
[----:B------:R-:W-:Y:S02]  /*a050*/  FADD.FTZ R70, R228, R70 ;  /* 0x00000046e4467221 */ /* 0x000fe40000010000 */
[----:B------:R-:W-:Y:S01]  /*a060*/  FADD.FTZ R3, R233, R3 ;  /* 0x00000003e9037221 */ /* 0x000fe20000010000 */
[----:B---3--:R-:W-:Y:S01]  /*a070*/  F2FP.PACK_AB R80, R102, R97 ;  /* 0x000000616650723e */ /* 0x008fe200000000ff */
[-C--:B------:R-:W-:Y:S01]  /*a080*/  HMMA.16816.F32 R60, R76, R82.reuse, R60 ;  /* 0x000000524c3c723c */ /* 0x080fe2000000183c */
[----:B------:R-:W2:Y:S03]  /*a090*/  LDSM.16.MT88.4 R76, [R189+0x800] ;  /* 0x00080000bd4c783b */ /* 0x000ea60000004200 */
[----:B------:R-:W-:Y:S01]  /*a0a0*/  FADD.FTZ R2, R232, R2 ;  /* 0x00000002e8027221 */ /* 0x000fe20000010000 */
[----:B------:R-:W-:Y:S03]  /*a0b0*/  MUFU.EX2 R183, R182 ;  /* 0x000000b600b77308 */ /* 0x000fe60000000800 */
[----:B------:R-:W-:Y:S04]  /*a0c0*/  HMMA.16816.F32 R64, R72, R82, R64 ;  /* 0x000000524840723c */ /* 0x000fe80000001840 */
[----:B-1----:R-:W-:Y:S01]  /*a0d0*/  F2FP.PACK_AB R81, R108, R96 ;  /* 0x000000606c51723e */ /* 0x002fe200000000ff */
[----:B------:R-:W-:Y:S02]  /*a0e0*/  FADD.FTZ R69, R230, R0 ;  /* 0x00000000e6457221 */ /* 0x000fe40000010000 */
[----:B------:R-:W-:Y:S01]  /*a0f0*/  F2FP.PACK_AB R72, R106, R105 ;  /* 0x000000696a48723e */ /* 0x000fe200000000ff */
[----:B------:R-:W-:Y:S01]  /*a100*/  MUFU.EX2 R182, R169 ;  /* 0x000000a900b67308 */ /* 0x000fe20000000800 */
[----:B------:R-:W-:Y:S03]  /*a110*/  F2FP.PACK_AB R73, R107, R104 ;  /* 0x000000686b49723e */ /* 0x000fe600000000ff */
        /* <DEDUP_REMOVED lines=8> */
[----:B------:R-:W-:Y:S02]  /*a1a0*/  FADD.FTZ R3, R234, R2 ;  /* 0x00000002ea037221 */ /* 0x000fe40000010000 */
[----:B------:R-:W-:Y:S02]  /*a1b0*/  FADD.FTZ R2, R238, R70 ;  /* 0x00000046ee027221 */ /* 0x000fe40000010000 */
[----:B------:R-:W-:Y:S02]  /*a1c0*/  FADD.FTZ R3, R97, R3 ;  /* 0x0000000361037221 */ /* 0x000fe40000010000 */
[----:B------:R-:W-:Y:S02]  /*a1d0*/  FADD.FTZ R2, R96, R2 ;  /* 0x0000000260027221 */ /* 0x000fe40000010000 */
[----:B------:R-:W-:Y:S01]  /*a1e0*/  FADD.FTZ R3, R102, R3 ;  /* 0x0000000366037221 */ /* 0x000fe20000010000 */
[----:B------:R-:W1:Y:S01]  /*a1f0*/  MUFU.EX2 R231, R156 ;  /* 0x0000009c00e77308 */ /* 0x000e620000000800 */
[----:B------:R-:W-:Y:S02]  /*a200*/  FADD.FTZ R0, R236, R0 ;  /* 0x00000000ec007221 */ /* 0x000fe40000010000 */
[----:B------:R-:W-:Y:S01]  /*a210*/  FADD.FTZ R69, R104, R69 ;  /* 0x0000004568457221 */ /* 0x000fe20000010000 */
[-C--:B--2---:R-:W-:Y:S03]  /*a220*/  HMMA.16816.F32 R4, R72, R76.reuse, R4 ;  /* 0x0000004c4804723c */ /* 0x084fe60000001804 */
[----:B------:R-:W-:Y:S02]  /*a230*/  FADD.FTZ R0, R105, R0 ;  /* 0x0000000069007221 */ /* 0x000fe40000010000 */
[----:B------:R-:W-:Y:S01]  /*a240*/  FADD.FTZ R69, R107, R69 ;  /* 0x000000456b457221 */ /* 0x000fe20000010000 */
[----:B------:R2:W3:Y:S01]  /*a250*/  MUFU.EX2 R145, R71 ;  /* 0x0000004700917308 */ /* 0x0004e20000000800 */
[----:B------:R-:W-:Y:S01]  /*a260*/  FADD.FTZ R0, R106, R0 ;  /* 0x000000006a007221 */ /* 0x000fe20000010000 */
[C---:B------:R-:W-:Y:S04]  /*a270*/  HMMA.16816.F32 R8, R80.reuse, R76, R8 ;  /* 0x0000004c5008723c */ /* 0x040fe80000001808 */
[----:B------:R-:W-:Y:S02]  /*a280*/  FADD.FTZ R2, R108, R2 ;  /* 0x000000026c027221 */ /* 0x000fe40000010000 */
[----:B------:R-:W-:Y:S02]  /*a290*/  FADD.FTZ R69, R111, R69 ;  /* 0x000000456f457221 */ /* 0x000fe40000010000 */
[-C--:B------:R-:W-:Y:S01]  /*a2a0*/  HMMA.16816.F32 R12, R80, R78.reuse, R12 ;  /* 0x0000004e500c723c */ /* 0x080fe2000000180c */
[----:B------:R-:W-:Y:S03]  /*a2b0*/  MUFU.EX2 R175, R160 ;  /* 0x000000a000af7308 */ /* 0x000fe60000000800 */
[----:B------:R-:W-:Y:S02]  /*a2c0*/  FADD.FTZ R3, R110, R3 ;  /* 0x000000036e037221 */ /* 0x000fe40000010000 */
[----:B------:R-:W-:Y:S02]  /*a2d0*/  FADD.FTZ R0, R112, R0 ;  /* 0x0000000070007221 */ /* 0x000fe40000010000 */
[C---:B------:R-:W-:Y:S01]  /*a2e0*/  HMMA.16816.F32 R16, R72.reuse, R78, R16 ;  /* 0x0000004e4810723c */ /* 0x040fe20000001810 */
[----:B------:R-:W4:Y:S02]  /*a2f0*/  LDSM.16.MT88.4 R76, [R192+0x800] ;  /* 0x00080000c04c783b */ /* 0x000f240000004200 */
[----:B------:R-:W5:Y:S01]  /*a300*/  MUFU.EX2 R144, R103 ;  /* 0x0000006700907308 */ /* 0x000f620000000800 */
[----:B------:R-:W-:Y:S02]  /*a310*/  FADD.FTZ R70, R113, R0 ;  /* 0x0000000071467221 */ /* 0x000fe40000010000 */
[----:B--2---:R-:W-:Y:S02]  /*a320*/  FADD.FTZ R71, R109, R2 ;  /* 0x000000026d477221 */ /* 0x004fe40000010000 */
        /* <DEDUP_REMOVED lines=10> */
[----:B-1----:R-:W-:Y:S02]  /*a3d0*/  FADD.FTZ R2, R231, R2 ;  /* 0x00000002e7027221 */ /* 0x002fe40000010000 */
[C---:B------:R-:W-:Y:S01]  /*a3e0*/  HMMA.16816.F32 R32, R72.reuse, R86, R32 ;  /* 0x000000564820723c */ /* 0x040fe20000001820 */
[----:B------:R-:W1:Y:S01]  /*a3f0*/  LDSM.16.MT88.4 R84, [R189+0x1000] ;  /* 0x00100000bd54783b */ /* 0x000e620000004200 */
[----:B------:R-:W-:Y:S02]  /*a400*/  MUFU.EX2 R169, R164 ;  /* 0x000000a400a97308 */ /* 0x000fe40000000800 */
[----:B------:R-:W-:Y:S04]  /*a410*/  FADD.FTZ R3, R246, R3 ;  /* 0x00000003f6037221 */ /* 0x000fe80000010000 */
[-C--:B------:R-:W-:Y:S04]  /*a420*/  HMMA.16816.F32 R36, R72, R88.reuse, R36 ;  /* 0x000000584824723c */ /* 0x080fe80000001824 */
[----:B------:R2:W-:Y:S04]  /*a430*/  MUFU.EX2 R156, R205 ;  /* 0x000000cd009c7308 */ /* 0x0005e80000000800 */
[C---:B------:R-:W-:Y:S06]  /*a440*/  HMMA.16816.F32 R40, R80.reuse, R88, R40 ;  /* 0x000000585028723c */ /* 0x040fec0000001828 */
[----:B------:R-:W-:Y:S02]  /*a450*/  MUFU.EX2 R103, R206 ;  /* 0x000000ce00677308 */ /* 0x000fe40000000800 */
[-C--:B------:R-:W-:Y:S08]  /*a460*/  HMMA.16816.F32 R44, R80, R90.reuse, R44 ;  /* 0x0000005a502c723c */ /* 0x080ff0000000182c */
[C---:B------:R-:W-:Y:S01]  /*a470*/  HMMA.16816.F32 R48, R72.reuse, R90, R48 ;  /* 0x0000005a4830723c */ /* 0x040fe20000001830 */
[----:B------:R-:W1:Y:S01]  /*a480*/  LDSM.16.MT88.4 R88, [R193+0x1000] ;  /* 0x00100000c158783b */ /* 0x000e620000004200 */
[----:B------:R-:W-:Y:S02]  /*a490*/  MUFU.EX2 R166, R176 ;  /* 0x000000b000a67308 */ /* 0x000fe40000000800 */
[----:B--2---:R-:W-:Y:S04]  /*a4a0*/  IADD3 R205, R212, -0x1, RZ ;  /* 0xffffffffd4cd7810 */ /* 0x004fe80007ffe0ff */
[-C--:B----4-:R-:W-:Y:S04]  /*a4b0*/  HMMA.16816.F32 R52, R72, R76.reuse, R52 ;  /* 0x0000004c4834723c */ /* 0x090fe80000001834 */
[----:B------:R-:W2:Y:S01]  /*a4c0*/  MUFU.EX2 R164, R177 ;  /* 0x000000b100a47308 */ /* 0x000ea20000000800 */
[----:B------:R-:W-:Y:S03]  /*a4d0*/  MOV R212, R205 ;  /* 0x000000cd00d47202 */ /* 0x000fe60000000f00 */
[C---:B------:R-:W-:Y:S06]  /*a4e0*/  HMMA.16816.F32 R56, R80.reuse, R76, R56 ;  /* 0x0000004c5038723c */ /* 0x040fec0000001838 */
[----:B------:R-:W4:Y:S01]  /*a4f0*/  MUFU.EX2 R160, R207 ;  /* 0x000000cf00a07308 */ /* 0x000f220000000800 */
[----:B---3--:R-:W-:Y:S01]  /*a500*/  F2FP.PACK_AB R76, R184, R145 ;  /* 0x00000091b84c723e */ /* 0x008fe200000000ff */
[-C--:B------:R-:W-:Y:S01]  /*a510*/  HMMA.16816.F32 R60, R80, R78.reuse, R60 ;  /* 0x0000004e503c723c */ /* 0x080fe2000000183c */
[----:B------:R-:W3:Y:S03]  /*a520*/  LDSM.16.MT88.4 R80, [R190+0x1000] ;  /* 0x00100000be50783b */ /* 0x000ee60000004200 */
[----:B-----5:R-:W-:Y:S04]  /*a530*/  F2FP.PACK_AB R77, R165, R144 ;  /* 0x00000090a54d723e */ /* 0x020fe800000000ff */
[----:B------:R-:W-:Y:S01]  /*a540*/  HMMA.16816.F32 R64, R72, R78, R64 ;  /* 0x0000004e4840723c */ /* 0x000fe20000001840 */
[----:B------:R-:W5:Y:S03]  /*a550*/  MUFU.EX2 R102, R214 ;  /* 0x000000d600667308 */ /* 0x000f660000000800 */
[----:B--2---:R-:W-:Y:S03]  /*a560*/  F2FP.PACK_AB R153, R164, R166 ;  /* 0x000000a6a499723e */ /* 0x004fe600000000ff */
[----:B------:R-:W-:Y:S02]  /*a570*/  F2FP.PACK_AB R72, R246, R247 ;  /* 0x000000f7f648723e */ /* 0x000fe400000000ff */
[----:B------:R-:W-:Y:S02]  /*a580*/  F2FP.PACK_AB R73, R231, R147 ;  /* 0x00000093e749723e */ /* 0x000fe400000000ff */
[----:B------:R-:W-:Y:S01]  /*a590*/  MUFU.EX2 R97, R218 ;  /* 0x000000da00617308 */ /* 0x000fe20000000800 */
[----:B------:R-:W-:Y:S02]  /*a5a0*/  F2FP.PACK_AB R74, R245, R240 ;  /* 0x000000f0f54a723e */ /* 0x000fe400000000ff */
[----:B------:R-:W-:Y:S02]  /*a5b0*/  F2FP.PACK_AB R75, R244, R239 ;  /* 0x000000eff44b723e */ /* 0x000fe400000000ff */
[----:B------:R-:W-:Y:S02]  /*a5c0*/  F2FP.PACK_AB R78, R172, R175 ;  /* 0x000000afac4e723e */ /* 0x000fe400000000ff */
[----:B------:R-:W-:Y:S02]  /*a5d0*/  F2FP.PACK_AB R79, R162, R167 ;  /* 0x000000a7a24f723e */ /* 0x000fe400000000ff */
[----:B----4-:R-:W-:Y:S01]  /*a5e0*/  F2FP.PACK_AB R155, R157, R160 ;  /* 0x000000a09d9b723e */ /* 0x010fe200000000ff */
[-C--:B-1----:R-:W-:Y:S01]  /*a5f0*/  HMMA.16816.F32 R4, R72, R84.reuse, R4 ;  /* 0x000000544804723c */ /* 0x082fe20000001804 */
[----:B------:R-:W-:Y:S07]  /*a600*/  MUFU.EX2 R96, R220 ;  /* 0x000000dc00607308 */ /* 0x000fee0000000800 */
        /* <DEDUP_REMOVED lines=8> */
[----:B------:R-:W-:Y:S07]  /*a690*/  LDSM.16.MT88.4 R88, [R190+0x1800] ;  /* 0x00180000be58783b */ /* 0x000fee0000004200 */
[-C--:B---3--:R-:W-:Y:S08]  /*a6a0*/  HMMA.16816.F32 R36, R72, R80.reuse, R36 ;  /* 0x000000504824723c */ /* 0x088ff00000001824 */
[C---:B------:R-:W-:Y:S08]  /*a6b0*/  HMMA.16816.F32 R40, R76.reuse, R80, R40 ;  /* 0x000000504c28723c */ /* 0x040ff00000001828 */
[-C--:B------:R-:W-:Y:S08]  /*a6c0*/  HMMA.16816.F32 R44, R76, R82.reuse, R44 ;  /* 0x000000524c2c723c */ /* 0x080ff0000000182c */
[C---:B------:R-:W-:Y:S01]  /*a6d0*/  HMMA.16816.F32 R48, R72.reuse, R82, R48 ;  /* 0x000000524830723c */ /* 0x040fe20000001830 */
[----:B------:R-:W2:Y:S07]  /*a6e0*/  LDSM.16.MT88.4 R80, [R193+0x1800] ;  /* 0x00180000c150783b */ /* 0x000eae0000004200 */
[-C--:B------:R-:W-:Y:S08]  /*a6f0*/  HMMA.16816.F32 R52, R72, R92.reuse, R52 ;  /* 0x0000005c4834723c */ /* 0x080ff00000001834 */
        /* <DEDUP_REMOVED lines=16> */
[-C--:B--2---:R-:W-:Y:S08]  /*a800*/  HMMA.16816.F32 R20, R72, R80.reuse, R20 ;  /* 0x000000504814723c */ /* 0x084ff00000001814 */
[C---:B------:R-:W-:Y:S01]  /*a810*/  HMMA.16816.F32 R24, R76.reuse, R80, R24 ;  /* 0x000000504c18723c */ /* 0x040fe20000001818 */
[----:B------:R-:W-:Y:S07]  /*a820*/  MUFU.EX2 R81, R222 ;  /* 0x000000de00517308 */ /* 0x000fee0000000800 */
[-C--:B------:R-:W-:Y:S03]  /*a830*/  HMMA.16816.F32 R28, R76, R82.reuse, R28 ;  /* 0x000000524c1c723c */ /* 0x080fe6000000181c */
[----:B------:R-:W-:Y:S05]  /*a840*/  MUFU.EX2 R80, R223 ;  /* 0x000000df00507308 */ /* 0x000fea0000000800 */
[C---:B------:R-:W-:Y:S05]  /*a850*/  HMMA.16816.F32 R32, R72.reuse, R82, R32 ;  /* 0x000000524820723c */ /* 0x040fea0000001820 */
[----:B------:R-:W-:Y:S03]  /*a860*/  MUFU.EX2 R82, R219 ;  /* 0x000000db00527308 */ /* 0x000fe60000000800 */
[-C--:B------:R-:W-:Y:S07]  /*a870*/  HMMA.16816.F32 R36, R72, R88.reuse, R36 ;  /* 0x000000584824723c */ /* 0x080fee0000001824 */
[----:B------:R-:W1:Y:S01]  /*a880*/  MUFU.EX2 R83, R221 ;  /* 0x000000dd00537308 */ /* 0x000e620000000800 */
[C---:B------:R-:W-:Y:S08]  /*a890*/  HMMA.16816.F32 R40, R76.reuse, R88, R40 ;  /* 0x000000584c28723c */ /* 0x040ff00000001828 */
[-C--:B------:R-:W-:Y:S08]  /*a8a0*/  HMMA.16816.F32 R44, R76, R90.reuse, R44 ;  /* 0x0000005a4c2c723c */ /* 0x080ff0000000182c */
[C---:B------:R-:W-:Y:S08]  /*a8b0*/  HMMA.16816.F32 R48, R72.reuse, R90, R48 ;  /* 0x0000005a4830723c */ /* 0x040ff00000001830 */
[-C--:B---3--:R-:W-:Y:S08]  /*a8c0*/  HMMA.16816.F32 R52, R72, R92.reuse, R52 ;  /* 0x0000005c4834723c */ /* 0x088ff00000001834 */
[C---:B------:R-:W-:Y:S07]  /*a8d0*/  HMMA.16816.F32 R56, R76.reuse, R92, R56 ;  /* 0x0000005c4c38723c */ /* 0x040fee0000001838 */
[----:B-----5:R-:W-:Y:S01]  /*a8e0*/  F2FP.PACK_AB R92, R101, R102 ;  /* 0x00000066655c723e */ /* 0x020fe200000000ff */
[-C--:B------:R-:W-:Y:S04]  /*a8f0*/  HMMA.16816.F32 R60, R76, R94.reuse, R60 ;  /* 0x0000005e4c3c723c */ /* 0x080fe8000000183c */
[----:B-1----:R-:W-:Y:S04]  /*a900*/  F2FP.PACK_AB R93, R83, R82 ;  /* 0x00000052535d723e */ /* 0x002fe800000000ff */
[----:B------:R-:W-:Y:S01]  /*a910*/  HMMA.16816.F32 R64, R72, R94, R64 ;  /* 0x0000005e4840723c */ /* 0x000fe20000001840 */
[----:B------:R-:W1:Y:S06]  /*a920*/  LDSM.16.MT88.4 R72, [R192+0x2000] ;  /* 0x00200000c048783b */ /* 0x000e6c0000004200 */
[----:B------:R-:W-:Y:S01]  /*a930*/  F2FP.PACK_AB R94, R96, R97 ;  /* 0x00000061605e723e */ /* 0x000fe200000000ff */
[-C--:B------:R-:W-:Y:S05]  /*a940*/  HMMA.16816.F32 R104, R152, R116.reuse, R4 ;  /* 0x000000749868723c */ /* 0x080fea0000001804 */
[----:B------:R-:W-:Y:S02]  /*a950*/  F2FP.PACK_AB R95, R80, R81 ;  /* 0x00000051505f723e */ /* 0x000fe400000000ff */
[----:B------:R-:W-:Y:S02]  /*a960*/  FADD.FTZ R5, R145, R69 ;  /* 0x0000004591057221 */ /* 0x000fe40000010000 */
[----:B------:R-:W-:Y:S03]  /*a970*/  FADD.FTZ R4, R144, R0 ;  /* 0x0000000090047221 */ /* 0x000fe60000010000 */
        /* <DEDUP_REMOVED lines=37> */
[----:B------:R-:W-:Y:S01]  /*abd0*/  FADD.FTZ R5, R103, R0 ;  /* 0x0000000067057221 */ /* 0x000fe20000010000 */
[----:B------:R-:W-:Y:S01]  /*abe0*/  MOV R103, R68 ;  /* 0x0000004400677202 */ /* 0x000fe20000000f00 */
[----:B------:R-:W-:Y:S01]  /*abf0*/  FADD.FTZ R3, R179, R7 ;  /* 0x00000007b3037221 */ /* 0x000fe20000010000 */
[C---:B------:R-:W-:Y:S04]  /*ac00*/  HMMA.16816.F32 R88, R92.reuse, R72, R56 ;  /* 0x000000485c58723c */ /* 0x040fe80000001838 */
[----:B------:R-:W-:Y:S02]  /*ac10*/  FADD.FTZ R2, R166, R6 ;  /* 0x00000006a6027221 */ /* 0x000fe40000010000 */
[----:B------:R-:W-:Y:S01]  /*ac20*/  FADD.FTZ R0, R102, R4 ;  /* 0x0000000466007221 */ /* 0x000fe20000010000 */
[----:B------:R-:W-:Y:S01]  /*ac30*/  MOV R102, R98 ;  /* 0x0000006200667202 */ /* 0x000fe20000000f00 */
[----:B------:R-:W-:Y:S01]  /*ac40*/  FADD.FTZ R5, R82, R5 ;  /* 0x0000000552057221 */ /* 0x000fe20000010000 */
[-C--:B------:R-:W-:Y:S03]  /*ac50*/  HMMA.16816.F32 R92, R92, R74.reuse, R60 ;  /* 0x0000004a5c5c723c */ /* 0x080fe6000000183c */
[----:B------:R-:W-:Y:S02]  /*ac60*/  FADD.FTZ R4, R178, R3 ;  /* 0x00000003b2047221 */ /* 0x000fe40000010000 */
[----:B------:R-:W-:Y:S02]  /*ac70*/  FADD.FTZ R3, R164, R2 ;  /* 0x00000002a4037221 */ /* 0x000fe40000010000 */
[----:B------:R-:W-:Y:S01]  /*ac80*/  FADD.FTZ R2, R101, R0 ;  /* 0x0000000065027221 */ /* 0x000fe20000010000 */
[----:B------:R-:W-:Y:S04]  /*ac90*/  HMMA.16816.F32 R152, R152, R74, R64 ;  /* 0x0000004a9898723c */ /* 0x000fe80000001840 */
[----:B------:R-:W-:Y:S01]  /*aca0*/  FADD.FTZ R0, R83, R5 ;  /* 0x0000000553007221 */ /* 0x000fe20000010000 */
[----:B------:R-:W-:Y:S01]  /*acb0*/  MOV R101, R99 ;  /* 0x0000006300657202 */ /* 0x000fe20000000f00 */
        /* <DEDUP_REMOVED lines=9> */
[----:B------:R-:W-:-:S05]  /*ad50*/  @P0 BRA `(.L_x_3380) ;  /* 0xffffc15000000947 */ /* 0x000fca000383ffff */
.L_x_3369:
[----:B------:R-:W-:-:S13]  /*ad60*/  ISETP.GE.AND P0, PT, R205, R249, PT ;  /* 0x000000f9cd00720c */ /* 0x000fda0003f06270 */
[----:B------:R-:W-:Y:S05]  /*ad70*/  @!P0 BRA `(.L_x_3381) ;  /* 0x0000328000008947 */ /* 0x000fea0003800000 */
[----:B------:R-:W-:Y:S01]  /*ad80*/  IMAD.MOV.U32 R101, RZ, RZ, R99 ;  /* 0x000000ffff657224 */ /* 0x000fe200078e0063 */
[----:B------:R-:W-:Y:S01]  /*ad90*/  MOV R103, R68 ;  /* 0x0000004400677202 */ /* 0x000fe20000000f00 */
[----:B------:R-:W-:Y:S01]  /*ada0*/  IMAD.MOV.U32 R97, RZ, RZ, R100 ;  /* 0x000000ffff617224 */ /* 0x000fe200078e0064 */
[----:B------:R-:W-:Y:S02]  /*adb0*/  MOV R102, R98 ;  /* 0x0000006200667202 */ /* 0x000fe40000000f00 */
.L_x_3388:
[----:B------:R-:W2:Y:S01]  /*adc0*/  LDL.64 R6, [R1+0x10] ;  /* 0x0000100001067983 */ /* 0x000ea20000100a00 */
[----:B------:R-:W-:Y:S04]  /*add0*/  DEPBAR.LE SB0, 0x0 ;  /* 0x000080000000791a */ /* 0x000fe80000000000 */
[----:B------:R-:W3:Y:S01]  /*ade0*/  LDL R5, [R1+0x1c] ;  /* 0x00001c0001057983 */ /* 0x000ee20000100800 */
[----:B------:R-:W-:Y:S01]  /*adf0*/  WARPSYNC 0xffffffff ;  /* 0xffffffff00007948 */ /* 0x000fe20003800000 */
[----:B------:R-:W-:Y:S01]  /*ae00*/  SHF.R.S32.HI R0, RZ, 0x1f, R211 ;  /* 0x0000001fff007819 */ /* 0x000fe200000114d3 */
[C---:B------:R-:W-:Y:S01]  /*ae10*/  IMAD.WIDE.U32 R2, R211.reuse, c[0x0][0x208], RZ ;  /* 0x00008200d3027a25 */ /* 0x040fe200078e00ff */
        /* <DEDUP_REMOVED lines=31> */
.L_x_3485:
        /* <DEDUP_REMOVED lines=8> */
[----:B------:R-:W5:Y:S07]  /*b090*/  SHFL.IDX PT, R52, R0, 0x2, 0x181f ;  /* 0x00581f0000347f89 */ /* 0x000f6e00000e0000 */
[C---:B------:R-:W-:Y:S01]  /*b0a0*/  HMMA.16816.F32 R16, R80.reuse, R18, RZ ;  /* 0x000000125010723c */ /* 0x040fe200000018ff */
[----:B------:R-:W-:Y:S07]  /*b0b0*/  SHFL.IDX PT, R53, R0, 0x3, 0x181f ;  /* 0x00781f0000357f89 */ /* 0x000fee00000e0000 */
[-C--:B------:R-:W-:Y:S01]  /*b0c0*/  HMMA.16816.F32 R20, R80, R32.reuse, RZ ;  /* 0x000000205014723c */ /* 0x080fe200000018ff */
[----:B------:R1:W-:Y:S07]  /*b0d0*/  SHFL.IDX PT, R54, R0, 0x4, 0x181f ;  /* 0x00981f0000367f89 */ /* 0x0003ee00000e0000 */
[C---:B------:R-:W-:Y:S01]  /*b0e0*/  HMMA.16816.F32 R24, R76.reuse, R32, RZ ;  /* 0x000000204c18723c */ /* 0x040fe200000018ff */
[----:B------:R-:W2:Y:S07]  /*b0f0*/  SHFL.IDX PT, R55, R56, 0x1, 0x181f ;  /* 0x00381f0038377f89 */ /* 0x000eae00000e0000 */
[-C--:B------:R-:W-:Y:S01]  /*b100*/  HMMA.16816.F32 R28, R76, R34.reuse, RZ ;  /* 0x000000224c1c723c */ /* 0x080fe200000018ff */
[----:B------:R-:W2:Y:S07]  /*b110*/  SHFL.IDX PT, R61, R56, 0x2, 0x181f ;  /* 0x00581f00383d7f89 */ /* 0x000eae00000e0000 */
[C---:B------:R-:W-:Y:S01]  /*b120*/  HMMA.16816.F32 R32, R80.reuse, R34, RZ ;  /* 0x000000225020723c */ /* 0x040fe200000018ff */
[----:B------:R-:W2:Y:S03]  /*b130*/  SHFL.IDX PT, R69, R56, 0x3, 0x181f ;  /* 0x00781f0038457f89 */ /* 0x000ea600000e0000 */
[----:B-1----:R-:W-:Y:S04]  /*b140*/  IADD3 R0, -R100, 0x10, RZ ;  /* 0x0000001064007810 */ /* 0x002fe80007ffe1ff */
[-C--:B------:R-:W-:Y:S01]  /*b150*/  HMMA.16816.F32 R36, R80, R48.reuse, RZ ;  /* 0x000000305024723c */ /* 0x080fe200000018ff */
[----:B------:R-:W-:Y:S07]  /*b160*/  LOP3.LUT R0, R0, 0xf, RZ, 0xc0, !PT ;  /* 0x0000000f00007812 */ /* 0x000fee00078ec0ff */
[C---:B------:R-:W-:Y:S08]  /*b170*/  HMMA.16816.F32 R40, R76.reuse, R48, RZ ;  /* 0x000000304c28723c */ /* 0x040ff000000018ff */
[-C--:B------:R-:W-:Y:S01]  /*b180*/  HMMA.16816.F32 R44, R76, R50.reuse, RZ ;  /* 0x000000324c2c723c */ /* 0x080fe200000018ff */
[-C--:B---3--:R-:W-:Y:S03]  /*b190*/  IADD3 R2, P2, R2, R58.reuse, RZ ;  /* 0x0000003a02027210 */ /* 0x088fe60007f5e0ff */
[-C--:B----4-:R-:W-:Y:S02]  /*b1a0*/  IADD3 R62, P1, R3, R58.reuse, RZ ;  /* 0x0000003a033e7210 */ /* 0x090fe40007f3e0ff */
[--C-:B--2---:R-:W-:Y:S01]  /*b1b0*/  IMAD.X R3, R57, 0x1, R68.reuse, P2 ;  /* 0x0000000139037824 */ /* 0x104fe200010e0644 */
[----:B-----5:R-:W-:Y:S01]  /*b1c0*/  IADD3 R60, P6, R52, R58, RZ ;  /* 0x0000003a343c7210 */ /* 0x020fe20007fde0ff */
[C---:B------:R-:W-:Y:S03]  /*b1d0*/  HMMA.16816.F32 R48, R80.reuse, R50, RZ ;  /* 0x000000325030723c */ /* 0x040fe600000018ff */
[----:B------:R1:W-:Y:S01]  /*b1e0*/  LDGSTS.E.BYPASS.LTC128B.128 [R209+0x100], [R2.64], !P0 ;  /* 0x0010000002d17fae */ /* 0x0003e2000c101d46 */
[----:B------:R-:W-:Y:S01]  /*b1f0*/  IMAD.X R63, R55, 0x1, R68, P1 ;  /* 0x00000001373f7824 */ /* 0x000fe200008e0644 */
[----:B------:R-:W-:Y:S01]  /*b200*/  IADD3 R72, P2, P1, R0, R54, R58 ;  /* 0x0000003600487210 */ /* 0x000fe2000795e03a */
[--C-:B------:R-:W-:Y:S01]  /*b210*/  IMAD.X R61, R61, 0x1, R68.reuse, P6 ;  /* 0x000000013d3d7824 */ /* 0x100fe200030e0644 */
[----:B------:R-:W-:Y:S02]  /*b220*/  IADD3 R70, P5, R53, R58, RZ ;  /* 0x0000003a35467210 */ /* 0x000fe40007fbe0ff */
[-C--:B------:R-:W-:Y:S02]  /*b230*/  HMMA.16816.F32 R52, R80, R64.reuse, RZ ;  /* 0x000000405034723c */ /* 0x080fe400000018ff */
[----:B------:R2:W-:Y:S01]  /*b240*/  LDGSTS.E.BYPASS.LTC128B.128 [R209+0x900], [R62.64], !P0 ;  /* 0x009000003ed17fae */ /* 0x0005e2000c101d46 */
[--C-:B------:R-:W-:Y:S01]  /*b250*/  IMAD.X R71, R69, 0x1, R68.reuse, P5 ;  /* 0x0000000145477824 */ /* 0x100fe200028e0644 */
[----:B------:R-:W-:Y:S06]  /*b260*/  ISETP.NE.U32.AND P5, PT, R100, RZ, PT ;  /* 0x000000ff6400720c */ /* 0x000fec0003fa5070 */
        /* <DEDUP_REMOVED lines=94> */
[----:B------:R-:W-:Y:S02]  /*b850*/  IMAD.MOV.U32 R210, RZ, RZ, RZ ;  /* 0x000000ffffd27224 */ /* 0x000fe400078e00ff */
        /* <DEDUP_REMOVED lines=22> */
[----:B----4-:R-:W-:Y:S02]  /*b9c0*/  IADD3 R2, P1, R206, R2, RZ ;  /* 0x00000002ce027210 */ /* 0x010fe40007f3e0ff */
[----:B------:R-:W-:Y:S01]  /*b9d0*/  SHF.R.S32.HI R206, RZ, 0x1f, R204 ;  /* 0x0000001fffce7819 */ /* 0x000fe200000114cc */
[----:B------:R-:W-:Y:S01]  /*b9e0*/  IMAD R96, R210, c[0x0][0x1f4], R0 ;  /* 0x00007d00d2607a24 */ /* 0x000fe200078e0200 */
[----:B------:R-:W-:Y:S02]  /*b9f0*/  LEA R0, P0, R2, c[0x0][0x1c8], 0x1 ;  /* 0x0000720002007a11 */ /* 0x000fe400078008ff */
[----:B------:R-:W-:Y:S02]  /*ba00*/  SHF.L.U64.HI R98, R204, 0x1, R206 ;  /* 0x00000001cc627819 */ /* 0x000fe400000102ce */
[----:B------:R-:W-:Y:S04]  /*ba10*/  IADD3.X R3, R252, R3, R96, P1, !PT ;  /* 0x00000003fc037210 */ /* 0x000fe80000ffe460 */
[----:B------:R-:W-:Y:S01]  /*ba20*/  LEA.HI.X R96, R2, c[0x0][0x1cc], R3, 0x1, P0 ;  /* 0x0000730002607a11 */ /* 0x000fe200000f0c03 */
[----:B------:R-:W-:-:S05]  /*ba30*/  BRA.DIV ~URZ, `(.L_x_3385) ;  /* 0x0000ac627f007947 */ /* 0x000fca000b800000 */
[----:B------:R1:W2:Y:S02]  /*ba40*/  SHFL.IDX PT, R157, R96, RZ, 0x181f ;  /* 0x00181fff609d7589 */ /* 0x0002a400000e0000 */
.L_x_3486:
        /* <DEDUP_REMOVED lines=25> */
.L_x_3487:
        /* <DEDUP_REMOVED lines=9> */
.L_x_3384:
[----:B------:R-:W-:Y:S05]  /*bc70*/  BSYNC B0 ;  /* 0x0000000000007941 */ /* 0x000fea0003800000 */
.L_x_3383:
        /* <DEDUP_REMOVED lines=96> */
[----:B---3--:R-:W-:Y:S03]  /*c280*/  FMNMX.FTZ R98, R98, R158, !PT ;  /* 0x0000009e62627209 */ /* 0x008fe60007810000 */
.L_x_3488:
[----:B------:R-:W-:Y:S01]  /*c290*/  FADD.FTZ R2, -R100, R97 ;  /* 0x0000006164027221 */ /* 0x000fe20000010100 */
[----:B------:R-:W-:Y:S01]  /*c2a0*/  WARPSYNC 0xffffffff ;  /* 0xffffffff00007948 */ /* 0x000fe20003800000 */
[----:B------:R-:W-:Y:S01]  /*c2b0*/  FMUL.FTZ R165, R98, c[0x0][0x2d0] ;  /* 0x0000b40062a57a20 */ /* 0x000fe20000410000 */
[----:B----4-:R-:W-:Y:S01]  /*c2c0*/  FMNMX.FTZ R96, R0, R96, !PT ;  /* 0x0000006000607209 */ /* 0x010fe20007810000 */
[----:B------:R-:W-:Y:S01]  /*c2d0*/  FMUL.FTZ R2, R2, c[0x0][0x2d0] ;  /* 0x0000b40002027a20 */ /* 0x000fe20000410000 */
[----:B------:R-:W-:Y:S01]  /*c2e0*/  ISETP.GT.AND P0, PT, R205, R249, PT ;  /* 0x000000f9cd00720c */ /* 0x000fe20003f04270 */
[--C-:B------:R-:W-:Y:S02]  /*c2f0*/  FFMA.FTZ R0, R13, c[0x0][0x2d0], -R165.reuse ;  /* 0x0000b4000d007a23 */ /* 0x100fe400000108a5 */
[----:B------:R1:W2:Y:S01]  /*c300*/  MUFU.EX2 R97, R2 ;  /* 0x0000000200617308 */ /* 0x0002a20000000800 */
[----:B------:R-:W-:Y:S02]  /*c310*/  FMUL.FTZ R164, R96, c[0x0][0x2d0] ;  /* 0x0000b40060a47a20 */ /* 0x000fe40000410000 */
[--C-:B------:R-:W-:Y:S02]  /*c320*/  FFMA.FTZ R41, R41, c[0x0][0x2d0], -R165.reuse ;  /* 0x0000b40029297a23 */ /* 0x100fe400000108a5 */
[--C-:B------:R-:W-:Y:S02]  /*c330*/  FFMA.FTZ R24, R24, c[0x0][0x2d0], -R165.reuse ;  /* 0x0000b40018187a23 */ /* 0x100fe400000108a5 */
[----:B------:R-:W-:Y:S02]  /*c340*/  FFMA.FTZ R25, R25, c[0x0][0x2d0], -R165 ;  /* 0x0000b40019197a23 */ /* 0x000fe400000108a5 */
[--C-:B------:R-:W-:Y:S01]  /*c350*/  FFMA.FTZ R26, R26, c[0x0][0x2d0], -R164.reuse ;  /* 0x0000b4001a1a7a23 */ /* 0x100fe200000108a4 */
[----:B------:R3:W-:Y:S01]  /*c360*/  MUFU.EX2 R229, R0 ;  /* 0x0000000000e57308 */ /* 0x0007e20000000800 */
[----:B------:R-:W-:Y:S02]  /*c370*/  FFMA.FTZ R27, R27, c[0x0][0x2d0], -R164 ;  /* 0x0000b4001b1b7a23 */ /* 0x000fe400000108a4 */
[----:B-1----:R-:W-:Y:S02]  /*c380*/  FADD.FTZ R2, -R99, R101 ;  /* 0x0000006563027221 */ /* 0x002fe40000010100 */
[----:B------:R-:W-:Y:S02]  /*c390*/  FMUL.FTZ R101, R100, c[0x0][0x2d0] ;  /* 0x0000b40064657a20 */ /* 0x000fe40000410000 */
[----:B------:R-:W-:Y:S02]  /*c3a0*/  FMUL.FTZ R2, R2, c[0x0][0x2d0] ;  /* 0x0000b40002027a20 */ /* 0x000fe40000410000 */
[--C-:B------:R-:W-:Y:S02]  /*c3b0*/  FFMA.FTZ R156, R5, c[0x0][0x2d0], -R101.reuse ;  /* 0x0000b400059c7a23 */ /* 0x100fe40000010865 */
[----:B------:R1:W-:Y:S01]  /*c3c0*/  MUFU.EX2 R3, R2 ;  /* 0x0000000200037308 */ /* 0x0003e20000000800 */
[--C-:B------:R-:W-:Y:S02]  /*c3d0*/  FFMA.FTZ R5, R16, c[0x0][0x2d0], -R101.reuse ;  /* 0x0000b40010057a23 */ /* 0x100fe40000010865 */
[--C-:B------:R-:W-:Y:S02]  /*c3e0*/  FFMA.FTZ R185, R52, c[0x0][0x2d0], -R101.reuse ;  /* 0x0000b40034b97a23 */ /* 0x100fe40000010865 */
[--C-:B------:R-:W-:Y:S02]  /*c3f0*/  FFMA.FTZ R184, R53, c[0x0][0x2d0], -R101.reuse ;  /* 0x0000b40035b87a23 */ /* 0x100fe40000010865 */
[----:B------:R-:W-:Y:S02]  /*c400*/  FFMA.FTZ R173, R49, c[0x0][0x2d0], -R101 ;  /* 0x0000b40031ad7a23 */ /* 0x000fe40000010865 */
[----:B---3--:R-:W-:Y:S01]  /*c410*/  FADD.FTZ R0, -R96, R103 ;  /* 0x0000006760007221 */ /* 0x008fe20000010100 */
[----:B------:R3:W-:Y:S01]  /*c420*/  MUFU.EX2 R223, R5 ;  /* 0x0000000500df7308 */ /* 0x0007e20000000800 */
[--C-:B------:R-:W-:Y:S02]  /*c430*/  FFMA.FTZ R103, R20, c[0x0][0x2d0], -R101.reuse ;  /* 0x0000b40014677a23 */ /* 0x100fe40000010865 */
[----:B------:R-:W-:Y:S02]  /*c440*/  FMUL.FTZ R0, R0, c[0x0][0x2d0] ;  /* 0x0000b40000007a20 */ /* 0x000fe40000410000 */
[--C-:B------:R-:W-:Y:S02]  /*c450*/  FFMA.FTZ R183, R64, c[0x0][0x2d0], -R101.reuse ;  /* 0x0000b40040b77a23 */ /* 0x100fe40000010865 */
[--C-:B------:R-:W-:Y:S02]  /*c460*/  FFMA.FTZ R182, R65, c[0x0][0x2d0], -R101.reuse ;  /* 0x0000b40041b67a23 */ /* 0x100fe40000010865 */
[--C-:B------:R-:W-:Y:S01]  /*c470*/  FFMA.FTZ R208, R80, c[0x0][0x2d0], -R101.reuse ;  /* 0x0000b40050d07a23 */ /* 0x100fe20000010865 */
[----:B------:R4:W-:Y:S01]  /*c480*/  MUFU.EX2 R224, R156 ;  /* 0x0000009c00e07308 */ /* 0x0009e20000000800 */
[--C-:B------:R-:W-:Y:S02]  /*c490*/  FFMA.FTZ R166, R32, c[0x0][0x2d0], -R101.reuse ;  /* 0x0000b40020a67a23 */ /* 0x100fe40000010865 */
[--C-:B------:R-:W-:Y:S02]  /*c4a0*/  FFMA.FTZ R168, R33, c[0x0][0x2d0], -R101.reuse ;  /* 0x0000b40021a87a23 */ /* 0x100fe40000010865 */
[--C-:B-1----:R-:W-:Y:S02]  /*c4b0*/  FFMA.FTZ R2, R4, c[0x0][0x2d0], -R101.reuse ;  /* 0x0000b40004027a23 */ /* 0x102fe40000010865 */
[----:B------:R-:W-:Y:S02]  /*c4c0*/  FMUL.FTZ R4, R99, c[0x0][0x2d0] ;  /* 0x0000b40063047a20 */ /* 0x000fe40000410000 */
[----:B------:R-:W-:Y:S01]  /*c4d0*/  FFMA.FTZ R176, R36, c[0x0][0x2d0], -R101 ;  /* 0x0000b40024b07a23 */ /* 0x000fe20000010865 */
[----:B------:R1:W5:Y:S01]  /*c4e0*/  MUFU.EX2 R216, R2 ;  /* 0x0000000200d87308 */ /* 0x0003620000000800 */
[--C-:B------:R-:W-:Y:S02]  /*c4f0*/  FFMA.FTZ R180, R54, c[0x0][0x2d0], -R4.reuse ;  /* 0x0000b40036b47a23 */ /* 0x100fe40000010804 */
[--C-:B------:R-:W-:Y:S02]  /*c500*/  FFMA.FTZ R179, R55, c[0x0][0x2d0], -R4.reuse ;  /* 0x0000b40037b37a23 */ /* 0x100fe40000010804 */
[--C-:B---3--:R-:W-:Y:S01]  /*c510*/  FFMA.FTZ R5, R8, c[0x0][0x2d0], -R165.reuse ;  /* 0x0000b40008057a23 */ /* 0x108fe200000108a5 */
[----:B------:R-:W-:Y:S01]  /*c520*/  LDSM.16.MT88.4 R52, [R193] ;  /* 0x00000000c134783b */ /* 0x000fe20000004200 */
[--C-:B------:R-:W-:Y:S02]  /*c530*/  FFMA.FTZ R65, R22, c[0x0][0x2d0], -R4.reuse ;  /* 0x0000b40016417a23 */ /* 0x100fe40000010804 */
[--C-:B------:R-:W-:Y:S01]  /*c540*/  FFMA.FTZ R80, R34, c[0x0][0x2d0], -R4.reuse ;  /* 0x0000b40022507a23 */ /* 0x100fe20000010804 */
[----:B------:R3:W-:Y:S01]  /*c550*/  MUFU.EX2 R214, R5 ;  /* 0x0000000500d67308 */ /* 0x0007e20000000800 */
[--C-:B------:R-:W-:Y:S02]  /*c560*/  FFMA.FTZ R6, R6, c[0x0][0x2d0], -R4.reuse ;  /* 0x0000b40006067a23 */ /* 0x100fe40000010804 */
[--C-:B------:R-:W-:Y:S01]  /*c570*/  FFMA.FTZ R167, R35, c[0x0][0x2d0], -R4.reuse ;  /* 0x0000b40023a77a23 */ /* 0x100fe20000010804 */
[----:B----4-:R-:W4:Y:S01]  /*c580*/  LDSM.16.MT88.4 R156, [R189] ;  /* 0x00000000bd9c783b */ /* 0x010f220000004200 */
[--C-:B------:R-:W-:Y:S02]  /*c590*/  FFMA.FTZ R169, R39, c[0x0][0x2d0], -R4.reuse ;  /* 0x0000b40027a97a23 */ /* 0x100fe40000010804 */
[--C-:B------:R-:W-:Y:S02]  /*c5a0*/  FFMA.FTZ R171, R50, c[0x0][0x2d0], -R4.reuse ;  /* 0x0000b40032ab7a23 */ /* 0x100fe40000010804 */
[--C-:B------:R-:W-:Y:S01]  /*c5b0*/  FFMA.FTZ R172, R51, c[0x0][0x2d0], -R4.reuse ;  /* 0x0000b40033ac7a23 */ /* 0x100fe20000010804 */
[----:B------:R2:W-:Y:S01]  /*c5c0*/  MUFU.EX2 R215, R6 ;  /* 0x0000000600d77308 */ /* 0x0005e20000000800 */
[--C-:B------:R-:W-:Y:S02]  /*c5d0*/  FFMA.FTZ R207, R82, c[0x0][0x2d0], -R4.reuse ;  /* 0x0000b40052cf7a23 */ /* 0x100fe40000010804 */
[--C-:B------:R-:W-:Y:S02]  /*c5e0*/  FFMA.FTZ R212, R83, c[0x0][0x2d0], -R4.reuse ;  /* 0x0000b40053d47a23 */ /* 0x100fe40000010804 */
[--C-:B-1----:R-:W-:Y:S02]  /*c5f0*/  FFMA.FTZ R2, R7, c[0x0][0x2d0], -R4.reuse ;  /* 0x0000b40007027a23 */ /* 0x102fe40000010804 */
[--C-:B------:R-:W-:Y:S02]  /*c600*/  FFMA.FTZ R64, R23, c[0x0][0x2d0], -R4.reuse ;  /* 0x0000b40017407a23 */ /* 0x100fe40000010804 */
[--C-:B------:R-:W-:Y:S01]  /*c610*/  FFMA.FTZ R178, R66, c[0x0][0x2d0], -R4.reuse ;  /* 0x0000b40042b27a23 */ /* 0x100fe20000010804 */
[----:B------:R1:W1:Y:S01]  /*c620*/  MUFU.EX2 R221, R2 ;  /* 0x0000000200dd7308 */ /* 0x0002620000000800 */
[--C-:B------:R-:W-:Y:S02]  /*c630*/  FFMA.FTZ R177, R67, c[0x0][0x2d0], -R4.reuse ;  /* 0x0000b40043b17a23 */ /* 0x100fe40000010804 */
[--C-:B------:R-:W-:Y:S02]  /*c640*/  FFMA.FTZ R187, R70, c[0x0][0x2d0], -R4.reuse ;  /* 0x0000b40046bb7a23 */ /* 0x100fe40000010804 */
[----:B---3--:R-:W-:Y:S02]  /*c650*/  FFMA.FTZ R5, R9, c[0x0][0x2d0], -R165 ;  /* 0x0000b40009057a23 */ /* 0x008fe400000108a5 */
[----:B------:R-:W-:Y:S02]  /*c660*/  FFMA.FTZ R206, R71, c[0x0][0x2d0], -R4 ;  /* 0x0000b40047ce7a23 */ /* 0x000fe40000010804 */
[--C-:B------:R-:W-:Y:S01]  /*c670*/  FFMA.FTZ R175, R37, c[0x0][0x2d0], -R101.reuse ;  /* 0x0000b40025af7a23 */ /* 0x100fe20000010865 */
[----:B------:R3:W-:Y:S01]  /*c680*/  MUFU.EX2 R219, R5 ;  /* 0x0000000500db7308 */ /* 0x0007e20000000800 */
[--C-:B------:R-:W-:Y:S02]  /*c690*/  FFMA.FTZ R174, R48, c[0x0][0x2d0], -R101.reuse ;  /* 0x0000b40030ae7a23 */ /* 0x100fe40000010865 */
[--C-:B------:R-:W-:Y:S02]  /*c6a0*/  FFMA.FTZ R181, R68, c[0x0][0x2d0], -R101.reuse ;  /* 0x0000b40044b57a23 */ /* 0x100fe40000010865 */
[----:B--2---:R-:W-:Y:S02]  /*c6b0*/  FFMA.FTZ R6, R10, c[0x0][0x2d0], -R164 ;  /* 0x0000b4000a067a23 */ /* 0x004fe400000108a4 */
[--C-:B------:R-:W-:Y:S02]  /*c6c0*/  FFMA.FTZ R186, R69, c[0x0][0x2d0], -R101.reuse ;  /* 0x0000b40045ba7a23 */ /* 0x100fe40000010865 */
[--C-:B------:R-:W-:Y:S01]  /*c6d0*/  FFMA.FTZ R170, R38, c[0x0][0x2d0], -R4.reuse ;  /* 0x0000b40026aa7a23 */ /* 0x100fe20000010804 */
[----:B------:R-:W-:Y:S01]  /*c6e0*/  MUFU.EX2 R213, R6 ;  /* 0x0000000600d57308 */ /* 0x000fe20000000800 */
[----:B-1----:R-:W-:Y:S09]  /*c6f0*/  FFMA.FTZ R2, R17, c[0x0][0x2d0], -R101 ;  /* 0x0000b40011027a23 */ /* 0x002ff20000010865 */
[----:B------:R1:W2:Y:S01]  /*c700*/  MUFU.EX2 R236, R2 ;  /* 0x0000000200ec7308 */ /* 0x0002a20000000800 */
[----:B---3--:R-:W-:Y:S09]  /*c710*/  FFMA.FTZ R5, R12, c[0x0][0x2d0], -R165 ;  /* 0x0000b4000c057a23 */ /* 0x008ff200000108a5 */
[----:B------:R3:W-:Y:S10]  /*c720*/  MUFU.EX2 R222, R5 ;  /* 0x0000000500de7308 */ /* 0x0007f40000000800 */
[----:B------:R-:W-:Y:S01]  /*c730*/  MUFU.EX2 R0, R0 ;  /* 0x0000000000007308 */ /* 0x000fe20000000800 */
[----:B-1----:R-:W-:Y:S09]  /*c740*/  FFMA.FTZ R2, R18, c[0x0][0x2d0], -R4 ;  /* 0x0000b40012027a23 */ /* 0x002ff20000010804 */
[----:B------:R1:W-:Y:S01]  /*c750*/  MUFU.EX2 R220, R2 ;  /* 0x0000000200dc7308 */ /* 0x0003e20000000800 */
[----:B---3--:R-:W-:Y:S09]  /*c760*/  FFMA.FTZ R5, R11, c[0x0][0x2d0], -R164 ;  /* 0x0000b4000b057a23 */ /* 0x008ff200000108a4 */
[----:B------:R3:W-:Y:S10]  /*c770*/  MUFU.EX2 R217, R5 ;  /* 0x0000000500d97308 */ /* 0x0007f40000000800 */
[----:B------:R-:W-:Y:S01]  /*c780*/  MUFU.EX2 R227, R64 ;  /* 0x0000004000e37308 */ /* 0x000fe20000000800 */
[----:B-1----:R-:W-:Y:S09]  /*c790*/  FFMA.FTZ R2, R19, c[0x0][0x2d0], -R4 ;  /* 0x0000b40013027a23 */ /* 0x002ff20000010804 */
[----:B------:R1:W1:Y:S01]  /*c7a0*/  MUFU.EX2 R237, R2 ;  /* 0x0000000200ed7308 */ /* 0x0002620000000800 */
[----:B---3--:R-:W-:Y:S09]  /*c7b0*/  FFMA.FTZ R5, R14, c[0x0][0x2d0], -R164 ;  /* 0x0000b4000e057a23 */ /* 0x008ff200000108a4 */
[----:B------:R3:W-:Y:S10]  /*c7c0*/  MUFU.EX2 R218, R5 ;  /* 0x0000000500da7308 */ /* 0x0007f40000000800 */
[----:B------:R-:W-:Y:S01]  /*c7d0*/  MUFU.EX2 R226, R166 ;  /* 0x000000a600e27308 */ /* 0x000fe20000000800 */
[----:B-1----:R-:W-:Y:S02]  /*c7e0*/  FADD.FTZ R2, -R98, R102 ;  /* 0x0000006662027221 */ /* 0x002fe40000010100 */
[--C-:B------:R-:W-:Y:S02]  /*c7f0*/  FFMA.FTZ R102, R21, c[0x0][0x2d0], -R101.reuse ;  /* 0x0000b40015667a23 */ /* 0x100fe40000010865 */
[----:B------:R-:W-:Y:S05]  /*c800*/  FMUL.FTZ R2, R2, c[0x0][0x2d0] ;  /* 0x0000b40002027a20 */ /* 0x000fea0000410000 */
[----:B------:R1:W-:Y:S01]  /*c810*/  MUFU.EX2 R228, R102 ;  /* 0x0000006600e47308 */ /* 0x0003e20000000800 */
[----:B------:R-:W-:Y:S02]  /*c820*/  FFMA.FTZ R101, R81, c[0x0][0x2d0], -R101 ;  /* 0x0000b40051657a23 */ /* 0x000fe40000010865 */
[--C-:B---3--:R-:W-:Y:S07]  /*c830*/  FFMA.FTZ R5, R15, c[0x0][0x2d0], -R164.reuse ;  /* 0x0000b4000f057a23 */ /* 0x108fee00000108a4 */
[----:B------:R3:W-:Y:S10]  /*c840*/  MUFU.EX2 R225, R5 ;  /* 0x0000000500e17308 */ /* 0x0007f40000000800 */
[----:B------:R-:W2:Y:S01]  /*c850*/  MUFU.EX2 R2, R2 ;  /* 0x0000000200027308 */ /* 0x000ea20000000800 */
[--C-:B-1----:R-:W-:Y:S09]  /*c860*/  FFMA.FTZ R102, R44, c[0x0][0x2d0], -R165.reuse ;  /* 0x0000b4002c667a23 */ /* 0x102ff200000108a5 */
        /* <DEDUP_REMOVED lines=21> */
[C---:B------:R-:W-:Y:S01]  /*c9c0*/  FMUL.FTZ R4, R97.reuse, R104 ;  /* 0x0000006861047220 */ /* 0x040fe20000410000 */
[----:B-----5:R-:W-:Y:S01]  /*c9d0*/  F2FP.PACK_AB R104, R224, R216 ;  /* 0x000000d8e068723e */ /* 0x020fe200000000ff */
[----:B---3--:R-:W-:Y:S01]  /*c9e0*/  FMUL.FTZ R5, R97, R105 ;  /* 0x0000006961057220 */ /* 0x008fe20000410000 */
[----:B------:R-:W-:Y:S01]  /*c9f0*/  F2FP.PACK_AB R105, R221, R215 ;  /* 0x000000d7dd69723e */ /* 0x000fe200000000ff */
[C---:B------:R-:W-:Y:S01]  /*ca00*/  FMUL.FTZ R6, R3.reuse, R106 ;  /* 0x0000006a03067220 */ /* 0x040fe20000410000 */
[----:B--2---:R-:W-:Y:S01]  /*ca10*/  F2FP.PACK_AB R106, R236, R223 ;  /* 0x000000dfec6a723e */ /* 0x004fe200000000ff */
[----:B------:R-:W-:Y:S01]  /*ca20*/  FMUL.FTZ R7, R3, R107 ;  /* 0x0000006b03077220 */ /* 0x000fe20000410000 */
[----:B------:R-:W-:Y:S01]  /*ca30*/  F2FP.PACK_AB R107, R237, R220 ;  /* 0x000000dced6b723e */ /* 0x000fe200000000ff */
[C---:B------:R-:W-:Y:S01]  /*ca40*/  FMUL.FTZ R8, R2.reuse, R108 ;  /* 0x0000006c02087220 */ /* 0x040fe20000410000 */
[----:B------:R-:W-:Y:S01]  /*ca50*/  F2FP.PACK_AB R160, R219, R214 ;  /* 0x000000d6dba0723e */ /* 0x000fe200000000ff */
[----:B------:R-:W-:Y:S01]  /*ca60*/  FMUL.FTZ R9, R2, R109 ;  /* 0x0000006d02097220 */ /* 0x000fe20000410000 */
[----:B------:R-:W-:Y:S01]  /*ca70*/  F2FP.PACK_AB R162, R229, R222 ;  /* 0x000000dee5a2723e */ /* 0x000fe200000000ff */
[C---:B------:R-:W-:Y:S01]  /*ca80*/  FMUL.FTZ R10, R0.reuse, R110 ;  /* 0x0000006e000a7220 */ /* 0x040fe20000410000 */
[----:B------:R-:W-:Y:S01]  /*ca90*/  F2FP.PACK_AB R161, R217, R213 ;  /* 0x000000d5d9a1723e */ /* 0x000fe200000000ff */
[-C--:B----4-:R-:W-:Y:S05]  /*caa0*/  HMMA.16816.F32 R4, R104, R156.reuse, R4 ;  /* 0x0000009c6804723c */ /* 0x090fea0000001804 */
[----:B------:R-:W-:Y:S01]  /*cab0*/  FMUL.FTZ R11, R0, R111 ;  /* 0x0000006f000b7220 */ /* 0x000fe20000410000 */
[----:B------:R-:W-:Y:S01]  /*cac0*/  F2FP.PACK_AB R163, R225, R218 ;  /* 0x000000dae1a3723e */ /* 0x000fe200000000ff */
[----:B------:R-:W1:Y:S01]  /*cad0*/  LDSM.16.MT88.4 R108, [R190] ;  /* 0x00000000be6c783b */ /* 0x000e620000004200 */
[C---:B------:R-:W-:Y:S04]  /*cae0*/  FMUL.FTZ R12, R2.reuse, R112 ;  /* 0x00000070020c7220 */ /* 0x040fe80000410000 */
[----:B------:R-:W-:Y:S01]  /*caf0*/  FMUL.FTZ R13, R2, R113 ;  /* 0x00000071020d7220 */ /* 0x000fe20000410000 */
[C---:B------:R-:W-:Y:S01]  /*cb00*/  HMMA.16816.F32 R8, R160.reuse, R156, R8 ;  /* 0x0000009ca008723c */ /* 0x040fe20000001808 */
[----:B------:R-:W-:Y:S03]  /*cb10*/  MUFU.EX2 R156, R212 ;  /* 0x000000d4009c7308 */ /* 0x000fe60000000800 */
[C---:B------:R-:W-:Y:S02]  /*cb20*/  FMUL.FTZ R14, R0.reuse, R114 ;  /* 0x00000072000e7220 */ /* 0x040fe40000410000 */
[----:B------:R-:W-:Y:S02]  /*cb30*/  FMUL.FTZ R15, R0, R115 ;  /* 0x00000073000f7220 */ /* 0x000fe40000410000 */
[----:B------:R-:W-:Y:S01]  /*cb40*/  LDSM.16.MT88.4 R112, [R189+0x800] ;  /* 0x00080000bd70783b */ /* 0x000fe20000004200 */
[C---:B------:R-:W-:Y:S03]  /*cb50*/  FMUL.FTZ R50, R3.reuse, R134 ;  /* 0x0000008603327220 */ /* 0x040fe60000410000 */
[----:B------:R-:W-:Y:S01]  /*cb60*/  FMUL.FTZ R51, R3, R135 ;  /* 0x0000008703337220 */ /* 0x000fe20000410000 */
[-C--:B------:R-:W-:Y:S03]  /*cb70*/  HMMA.16816.F32 R12, R160, R158.reuse, R12 ;  /* 0x0000009ea00c723c */ /* 0x080fe6000000180c */
[C---:B------:R-:W-:Y:S02]  /*cb80*/  FMUL.FTZ R16, R97.reuse, R116 ;  /* 0x0000007461107220 */ /* 0x040fe40000410000 */
[----:B------:R-:W-:Y:S02]  /*cb90*/  FMUL.FTZ R17, R97, R117 ;  /* 0x0000007561117220 */ /* 0x000fe40000410000 */
[C---:B------:R-:W-:Y:S02]  /*cba0*/  FMUL.FTZ R18, R3.reuse, R118 ;  /* 0x0000007603127220 */ /* 0x040fe40000410000 */
[----:B------:R-:W-:Y:S03]  /*cbb0*/  FMUL.FTZ R19, R3, R119 ;  /* 0x0000007703137220 */ /* 0x000fe60000410000 */
[----:B------:R-:W-:Y:S02]  /*cbc0*/  FMUL.FTZ R81, R97, R149 ;  /* 0x0000009561517220 */ /* 0x000fe40000410000 */
[----:B------:R-:W-:Y:S02]  /*cbd0*/  FMUL.FTZ R82, R3, R150 ;  /* 0x0000009603527220 */ /* 0x000fe40000410000 */
[C---:B------:R-:W-:Y:S01]  /*cbe0*/  HMMA.16816.F32 R16, R104.reuse, R158, R16 ;  /* 0x0000009e6810723c */ /* 0x040fe20000001810 */
[----:B------:R-:W-:Y:S03]  /*cbf0*/  MUFU.EX2 R159, R207 ;  /* 0x000000cf009f7308 */ /* 0x000fe60000000800 */
[C---:B------:R-:W-:Y:S02]  /*cc00*/  FMUL.FTZ R20, R97.reuse, R120 ;  /* 0x0000007861147220 */ /* 0x040fe40000410000 */
[----:B------:R-:W-:Y:S02]  /*cc10*/  FMUL.FTZ R21, R97, R121 ;  /* 0x0000007961157220 */ /* 0x000fe40000410000 */
[C---:B------:R-:W-:Y:S04]  /*cc20*/  FMUL.FTZ R22, R3.reuse, R122 ;  /* 0x0000007a03167220 */ /* 0x040fe80000410000 */
[C---:B------:R-:W-:Y:S02]  /*cc30*/  FMUL.FTZ R23, R3.reuse, R123 ;  /* 0x0000007b03177220 */ /* 0x040fe40000410000 */
[----:B------:R-:W-:Y:S02]  /*cc40*/  FMUL.FTZ R83, R3, R151 ;  /* 0x0000009703537220 */ /* 0x000fe40000410000 */
[--C-:B------:R-:W-:Y:S02]  /*cc50*/  FFMA.FTZ R117, R56, c[0x0][0x2d0], -R165.reuse ;  /* 0x0000b40038757a23 */ /* 0x100fe400000108a5 */
[--C-:B------:R-:W-:Y:S01]  /*cc60*/  FFMA.FTZ R116, R57, c[0x0][0x2d0], -R165.reuse ;  /* 0x0000b40039747a23 */ /* 0x100fe200000108a5 */
[-C--:B------:R-:W-:Y:S01]  /*cc70*/  HMMA.16816.F32 R20, R104, R52.reuse, R20 ;  /* 0x000000346814723c */ /* 0x080fe20000001814 */
[----:B------:R-:W-:Y:S02]  /*cc80*/  MUFU.EX2 R169, R117 ;  /* 0x0000007500a97308 */ /* 0x000fe40000000800 */
[----:B------:R-:W-:Y:S02]  /*cc90*/  FMUL.FTZ R35, R0, R127 ;  /* 0x0000007f00237220 */ /* 0x000fe40000410000 */
[C---:B------:R-:W-:Y:S02]  /*cca0*/  FMUL.FTZ R32, R2.reuse, R124 ;  /* 0x0000007c02207220 */ /* 0x040fe40000410000 */
[----:B------:R-:W-:Y:S02]  /*ccb0*/  FMUL.FTZ R33, R2, R125 ;  /* 0x0000007d02217220 */ /* 0x000fe40000410000 */
[----:B------:R-:W-:Y:S02]  /*ccc0*/  FMUL.FTZ R34, R0, R126 ;  /* 0x0000007e00227220 */ /* 0x000fe40000410000 */
[----:B------:R-:W-:Y:S01]  /*ccd0*/  MUFU.EX2 R173, R116 ;  /* 0x0000007400ad7308 */ /* 0x000fe20000000800 */
[--C-:B------:R-:W-:Y:S02]  /*cce0*/  FFMA.FTZ R118, R46, c[0x0][0x2d0], -R164.reuse ;  /* 0x0000b4002e767a23 */ /* 0x100fe400000108a4 */
[--C-:B------:R-:W-:Y:S02]  /*ccf0*/  FFMA.FTZ R119, R47, c[0x0][0x2d0], -R164.reuse ;  /* 0x0000b4002f777a23 */ /* 0x100fe400000108a4 */
[C---:B------:R-:W-:Y:S04]  /*cd00*/  HMMA.16816.F32 R32, R160.reuse, R52, R32 ;  /* 0x00000034a020723c */ /* 0x040fe80000001820 */
[C---:B------:R-:W-:Y:S02]  /*cd10*/  FMUL.FTZ R36, R2.reuse, R128 ;  /* 0x0000008002247220 */ /* 0x040fe40000410000 */
[----:B------:R-:W-:Y:S02]  /*cd20*/  FMUL.FTZ R37, R2, R129 ;  /* 0x0000008102257220 */ /* 0x000fe40000410000 */
[C---:B------:R-:W-:Y:S02]  /*cd30*/  FMUL.FTZ R38, R0.reuse, R130 ;  /* 0x0000008200267220 */ /* 0x040fe40000410000 */
[----:B------:R-:W-:Y:S02]  /*cd40*/  MUFU.EX2 R130, R26 ;  /* 0x0000001a00827308 */ /* 0x000fe40000000800 */
[----:B------:R-:W-:Y:S02]  /*cd50*/  FMUL.FTZ R39, R0, R131 ;  /* 0x0000008300277220 */ /* 0x000fe40000410000 */
[----:B------:R-:W-:Y:S02]  /*cd60*/  FMUL.FTZ R49, R97, R133 ;  /* 0x0000008561317220 */ /* 0x000fe40000410000 */
[--C-:B------:R-:W-:Y:S02]  /*cd70*/  FFMA.FTZ R120, R58, c[0x0][0x2d0], -R164.reuse ;  /* 0x0000b4003a787a23 */ /* 0x100fe400000108a4 */
[--C-:B------:R-:W-:Y:S01]  /*cd80*/  FFMA.FTZ R121, R59, c[0x0][0x2d0], -R164.reuse ;  /* 0x0000b4003b797a23 */ /* 0x100fe200000108a4 */
[-C--:B------:R-:W-:Y:S01]  /*cd90*/  HMMA.16816.F32 R36, R160, R54.reuse, R36 ;  /* 0x00000036a024723c */ /* 0x080fe20000001824 */
[----:B------:R2:W-:Y:S01]  /*cda0*/  MUFU.EX2 R133, R65 ;  /* 0x0000004100857308 */ /* 0x0005e20000000800 */
[----:B------:R-:W-:Y:S01]  /*cdb0*/  LDSM.16.MT88.4 R56, [R190+0x800] ;  /* 0x00080000be38783b */ /* 0x000fe20000004200 */
[----:B------:R-:W-:Y:S02]  /*cdc0*/  FMUL.FTZ R48, R97, R132 ;  /* 0x0000008461307220 */ /* 0x000fe40000410000 */
[--C-:B------:R-:W-:Y:S02]  /*cdd0*/  FFMA.FTZ R122, R62, c[0x0][0x2d0], -R164.reuse ;  /* 0x0000b4003e7a7a23 */ /* 0x100fe400000108a4 */
[--C-:B------:R-:W-:Y:S02]  /*cde0*/  FFMA.FTZ R123, R63, c[0x0][0x2d0], -R164.reuse ;  /* 0x0000b4003f7b7a23 */ /* 0x100fe400000108a4 */
[--C-:B------:R-:W-:Y:S01]  /*cdf0*/  FFMA.FTZ R127, R74, c[0x0][0x2d0], -R164.reuse ;  /* 0x0000b4004a7f7a23 */ /* 0x100fe200000108a4 */
[C---:B------:R-:W-:Y:S01]  /*ce00*/  HMMA.16816.F32 R48, R104.reuse, R54, R48 ;  /* 0x000000366830723c */ /* 0x040fe20000001830 */
[----:B------:R3:W-:Y:S03]  /*ce10*/  MUFU.EX2 R131, R24 ;  /* 0x0000001800837308 */ /* 0x0007e60000000800 */
[C---:B------:R-:W-:Y:S02]  /*ce20*/  FMUL.FTZ R64, R2.reuse, R140 ;  /* 0x0000008c02407220 */ /* 0x040fe40000410000 */
[C---:B------:R-:W-:Y:S02]  /*ce30*/  FMUL.FTZ R52, R97.reuse, R136 ;  /* 0x0000008861347220 */ /* 0x040fe40000410000 */
[----:B------:R-:W-:Y:S03]  /*ce40*/  FMUL.FTZ R53, R97, R137 ;  /* 0x0000008961357220 */ /* 0x000fe60000410000 */
[----:B------:R4:W-:Y:S01]  /*ce50*/  MUFU.EX2 R140, R80 ;  /* 0x00000050008c7308 */ /* 0x0009e20000000800 */
[C---:B------:R-:W-:Y:S02]  /*ce60*/  FMUL.FTZ R54, R3.reuse, R138 ;  /* 0x0000008a03367220 */ /* 0x040fe40000410000 */
[----:B------:R-:W-:Y:S02]  /*ce70*/  FMUL.FTZ R55, R3, R139 ;  /* 0x0000008b03377220 */ /* 0x000fe40000410000 */
[--C-:B------:R-:W-:Y:S02]  /*ce80*/  FFMA.FTZ R128, R75, c[0x0][0x2d0], -R164.reuse ;  /* 0x0000b4004b807a23 */ /* 0x100fe400000108a4 */
[----:B--2---:R-:W-:Y:S02]  /*ce90*/  FMUL.FTZ R65, R2, R141 ;  /* 0x0000008d02417220 */ /* 0x004fe40000410000 */
[C---:B------:R-:W-:Y:S01]  /*cea0*/  FMUL.FTZ R66, R0.reuse, R142 ;  /* 0x0000008e00427220 */ /* 0x040fe20000410000 */
[-C--:B-1----:R-:W-:Y:S01]  /*ceb0*/  HMMA.16816.F32 R52, R104, R108.reuse, R52 ;  /* 0x0000006c6834723c */ /* 0x082fe20000001834 */
[----:B------:R-:W1:Y:S02]  /*cec0*/  MUFU.EX2 R138, R25 ;  /* 0x00000019008a7308 */ /* 0x000e640000000800 */
[----:B------:R-:W-:Y:S02]  /*ced0*/  FMUL.FTZ R67, R0, R143 ;  /* 0x0000008f00437220 */ /* 0x000fe40000410000 */
[--C-:B---3--:R-:W-:Y:S02]  /*cee0*/  FFMA.FTZ R24, R28, c[0x0][0x2d0], -R165.reuse ;  /* 0x0000b4001c187a23 */ /* 0x108fe400000108a5 */
[C---:B------:R-:W-:Y:S02]  /*cef0*/  FMUL.FTZ R68, R2.reuse, R144 ;  /* 0x0000009002447220 */ /* 0x040fe40000410000 */
[----:B------:R-:W-:Y:S01]  /*cf00*/  FMUL.FTZ R69, R2, R145 ;  /* 0x0000009102457220 */ /* 0x000fe20000410000 */
[C---:B------:R-:W-:Y:S01]  /*cf10*/  HMMA.16816.F32 R64, R160.reuse, R108, R64 ;  /* 0x0000006ca040723c */ /* 0x040fe20000001840 */
[----:B------:R2:W-:Y:S03]  /*cf20*/  MUFU.EX2 R139, R24 ;  /* 0x00000018008b7308 */ /* 0x0005e60000000800 */
[C---:B------:R-:W-:Y:S02]  /*cf30*/  FMUL.FTZ R70, R0.reuse, R146 ;  /* 0x0000009200467220 */ /* 0x040fe40000410000 */
[----:B------:R-:W-:Y:S02]  /*cf40*/  FMUL.FTZ R71, R0, R147 ;  /* 0x0000009300477220 */ /* 0x000fe40000410000 */
[----:B----4-:R-:W-:Y:S02]  /*cf50*/  FMUL.FTZ R80, R97, R148 ;  /* 0x0000009461507220 */ /* 0x010fe40000410000 */
[----:B------:R-:W-:Y:S01]  /*cf60*/  LDSM.16.MT88.4 R148, [R190+0x2000] ;  /* 0x00200000be94783b */ /* 0x000fe20000004200 */
[----:B------:R3:W-:Y:S01]  /*cf70*/  MUFU.EX2 R132, R103 ;  /* 0x0000006700847308 */ /* 0x0007e20000000800 */
[--C-:B------:R-:W-:Y:S01]  /*cf80*/  FFMA.FTZ R28, R40, c[0x0][0x2d0], -R165.reuse ;  /* 0x0000b400281c7a23 */ /* 0x100fe200000108a5 */
[-C--:B------:R-:W-:Y:S03]  /*cf90*/  HMMA.16816.F32 R68, R160, R110.reuse, R68 ;  /* 0x0000006ea044723c */ /* 0x080fe60000001844 */
[--C-:B------:R-:W-:Y:S01]  /*cfa0*/  FFMA.FTZ R124, R72, c[0x0][0x2d0], -R165.reuse ;  /* 0x0000b400487c7a23 */ /* 0x100fe200000108a5 */
[----:B-1----:R-:W-:Y:S01]  /*cfb0*/  F2FP.PACK_AB R40, R138, R131 ;  /* 0x000000838a28723e */ /* 0x002fe200000000ff */
[--C-:B------:R-:W-:Y:S02]  /*cfc0*/  FFMA.FTZ R72, R42, c[0x0][0x2d0], -R164.reuse ;  /* 0x0000b4002a487a23 */ /* 0x100fe400000108a4 */
[--C-:B------:R-:W-:Y:S01]  /*cfd0*/  FFMA.FTZ R125, R73, c[0x0][0x2d0], -R165.reuse ;  /* 0x0000b400497d7a23 */ /* 0x100fe200000108a5 */
[C---:B------:R-:W-:Y:S01]  /*cfe0*/  HMMA.16816.F32 R80, R104.reuse, R110, R80 ;  /* 0x0000006e6850723c */ /* 0x040fe20000001850 */
[----:B------:R-:W1:Y:S01]  /*cff0*/  LDSM.16.MT88.4 R108, [R192] ;  /* 0x00000000c06c783b */ /* 0x000e620000004200 */
[----:B------:R4:W-:Y:S02]  /*d000*/  MUFU.EX2 R136, R27 ;  /* 0x0000001b00887308 */ /* 0x0009e40000000800 */
[--C-:B--2---:R-:W-:Y:S01]  /*d010*/  FFMA.FTZ R24, R29, c[0x0][0x2d0], -R165.reuse ;  /* 0x0000b4001d187a23 */ /* 0x104fe200000108a5 */
[----:B------:R-:W-:Y:S01]  /*d020*/  F2FP.PACK_AB R29, R227, R133 ;  /* 0x00000085e31d723e */ /* 0x000fe200000000ff */
[C---:B------:R-:W-:Y:S02]  /*d030*/  FMUL.FTZ R84, R97.reuse, R84 ;  /* 0x0000005461547220 */ /* 0x040fe40000410000 */
[----:B------:R-:W-:Y:S04]  /*d040*/  FMUL.FTZ R85, R97, R85 ;  /* 0x0000005561557220 */ /* 0x000fe80000410000 */
[----:B------:R-:W2:Y:S01]  /*d050*/  MUFU.EX2 R147, R24 ;  /* 0x0000001800937308 */ /* 0x000ea20000000800 */
[C---:B------:R-:W-:Y:S02]  /*d060*/  FMUL.FTZ R86, R3.reuse, R86 ;  /* 0x0000005603567220 */ /* 0x040fe40000410000 */
[----:B------:R-:W-:Y:S02]  /*d070*/  FMUL.FTZ R87, R3, R87 ;  /* 0x0000005703577220 */ /* 0x000fe40000410000 */
[--C-:B------:R-:W-:Y:S02]  /*d080*/  FFMA.FTZ R25, R30, c[0x0][0x2d0], -R164.reuse ;  /* 0x0000b4001e197a23 */ /* 0x100fe400000108a4 */
[--C-:B---3--:R-:W-:Y:S02]  /*d090*/  FFMA.FTZ R103, R61, c[0x0][0x2d0], -R165.reuse ;  /* 0x0000b4003d677a23 */ /* 0x108fe400000108a5 */
[--C-:B------:R-:W-:Y:S01]  /*d0a0*/  FFMA.FTZ R73, R43, c[0x0][0x2d0], -R164.reuse ;  /* 0x0000b4002b497a23 */ /* 0x100fe200000108a4 */
[----:B------:R-:W-:Y:S01]  /*d0b0*/  MUFU.EX2 R144, R72 ;  /* 0x0000004800907308 */ /* 0x000fe20000000800 */
[C---:B------:R-:W-:Y:S02]  /*d0c0*/  FMUL.FTZ R88, R2.reuse, R88 ;  /* 0x0000005802587220 */ /* 0x040fe40000410000 */
[----:B------:R-:W-:Y:S02]  /*d0d0*/  FMUL.FTZ R89, R2, R89 ;  /* 0x0000005902597220 */ /* 0x000fe40000410000 */
[C---:B------:R-:W-:Y:S02]  /*d0e0*/  FMUL.FTZ R90, R0.reuse, R90 ;  /* 0x0000005a005a7220 */ /* 0x040fe40000410000 */
[----:B------:R-:W-:Y:S02]  /*d0f0*/  FMUL.FTZ R91, R0, R91 ;  /* 0x0000005b005b7220 */ /* 0x000fe40000410000 */
[C---:B------:R-:W-:Y:S01]  /*d100*/  FMUL.FTZ R26, R3.reuse, R154 ;  /* 0x0000009a031a7220 */ /* 0x040fe20000410000 */
[----:B------:R3:W-:Y:S01]  /*d110*/  MUFU.EX2 R167, R73 ;  /* 0x0000004900a77308 */ /* 0x0007e20000000800 */
[----:B----4-:R-:W-:Y:S01]  /*d120*/  FMUL.FTZ R27, R3, R155 ;  /* 0x0000009b031b7220 */ /* 0x010fe20000410000 */
[----:B------:R-:W-:Y:S01]  /*d130*/  F2FP.PACK_AB R155, R156, R159 ;  /* 0x0000009f9c9b723e */ /* 0x000fe200000000ff */
[----:B------:R-:W-:Y:S01]  /*d140*/  FMUL.FTZ R92, R2, R92 ;  /* 0x0000005c025c7220 */ /* 0x000fe20000410000 */
[----:B--2---:R-:W-:Y:S01]  /*d150*/  F2FP.PACK_AB R42, R147, R139 ;  /* 0x0000008b932a723e */ /* 0x004fe200000000ff */
[--C-:B------:R-:W-:Y:S01]  /*d160*/  FFMA.FTZ R24, R31, c[0x0][0x2d0], -R164.reuse ;  /* 0x0000b4001f187a23 */ /* 0x100fe200000108a4 */
[----:B------:R-:W-:Y:S01]  /*d170*/  F2FP.PACK_AB R31, R240, R140 ;  /* 0x0000008cf01f723e */ /* 0x000fe200000000ff */
[----:B------:R-:W-:Y:S01]  /*d180*/  FMUL.FTZ R93, R2, R93 ;  /* 0x0000005d025d7220 */ /* 0x000fe20000410000 */
[-C--:B-1----:R-:W-:Y:S02]  /*d190*/  HMMA.16816.F32 R84, R104, R108.reuse, R84 ;  /* 0x0000006c6854723c */ /* 0x082fe40000001854 */
[----:B------:R1:W-:Y:S01]  /*d1a0*/  MUFU.EX2 R137, R25 ;  /* 0x0000001900897308 */ /* 0x0003e20000000800 */
[C---:B------:R-:W-:Y:S02]  /*d1b0*/  FMUL.FTZ R94, R0.reuse, R94 ;  /* 0x0000005e005e7220 */ /* 0x040fe40000410000 */
[----:B------:R-:W-:Y:S02]  /*d1c0*/  FMUL.FTZ R95, R0, R95 ;  /* 0x0000005f005f7220 */ /* 0x000fe40000410000 */
[----:B------:R-:W-:Y:S01]  /*d1d0*/  FFMA.FTZ R129, R78, c[0x0][0x2d0], -R164 ;  /* 0x0000b4004e817a23 */ /* 0x000fe200000108a4 */
[C---:B------:R-:W-:Y:S04]  /*d1e0*/  HMMA.16816.F32 R88, R160.reuse, R108, R88 ;  /* 0x0000006ca058723c */ /* 0x040fe80000001858 */
[----:B------:R-:W2:Y:S01]  /*d1f0*/  MUFU.EX2 R146, R24 ;  /* 0x0000001800927308 */ /* 0x000ea20000000800 */
[--C-:B------:R-:W-:Y:S02]  /*d200*/  FFMA.FTZ R126, R76, c[0x0][0x2d0], -R165.reuse ;  /* 0x0000b4004c7e7a23 */ /* 0x100fe400000108a5 */
[----:B------:R-:W-:Y:S01]  /*d210*/  FFMA.FTZ R78, R97, R231, R216 ;  /* 0x000000e7614e7223 */ /* 0x000fe200000100d8 */
[----:B---3--:R-:W-:Y:S01]  /*d220*/  LDSM.16.MT88.4 R72, [R190+0x1000] ;  /* 0x00100000be48783b */ /* 0x008fe20000004200 */
[-C--:B------:R-:W-:Y:S03]  /*d230*/  HMMA.16816.F32 R92, R160, R110.reuse, R92 ;  /* 0x0000006ea05c723c */ /* 0x080fe6000000185c */
[--C-:B------:R-:W-:Y:S02]  /*d240*/  FFMA.FTZ R109, R45, c[0x0][0x2d0], -R165.reuse ;  /* 0x0000b4002d6d7a23 */ /* 0x100fe400000108a5 */
[----:B------:R3:W-:Y:S01]  /*d250*/  MUFU.EX2 R145, R28 ;  /* 0x0000001c00917308 */ /* 0x0007e20000000800 */
[--C-:B------:R-:W-:Y:S01]  /*d260*/  FFMA.FTZ R108, R60, c[0x0][0x2d0], -R165.reuse ;  /* 0x0000b4003c6c7a23 */ /* 0x100fe200000108a5 */
[----:B------:R-:W4:Y:S01]  /*d270*/  LDSM.16.MT88.4 R44, [R193+0x800] ;  /* 0x00080000c12c783b */ /* 0x000f220000004200 */
[----:B------:R-:W-:Y:S04]  /*d280*/  FFMA.FTZ R165, R77, c[0x0][0x2d0], -R165 ;  /* 0x0000b4004da57a23 */ /* 0x000fe800000108a5 */
[----:B------:R-:W-:Y:S02]  /*d290*/  FFMA.FTZ R77, R3, R241, R215 ;  /* 0x000000f1034d7223 */ /* 0x000fe400000100d7 */
[----:B------:R-:W-:Y:S01]  /*d2a0*/  FFMA.FTZ R3, R0, R242, R213 ;  /* 0x000000f200037223 */ /* 0x000fe200000100d5 */
[----:B------:R-:W5:Y:S01]  /*d2b0*/  MUFU.EX2 R141, R168 ;  /* 0x000000a8008d7308 */ /* 0x000f620000000800 */
[----:B-1----:R-:W-:Y:S01]  /*d2c0*/  FMUL.FTZ R25, R97, R153 ;  /* 0x0000009961197220 */ /* 0x002fe20000410000 */
[----:B------:R-:W1:Y:S01]  /*d2d0*/  LDSM.16.MT88.4 R60, [R192+0x800] ;  /* 0x00080000c03c783b */ /* 0x000e620000004200 */
[----:B------:R-:W-:Y:S01]  /*d2e0*/  FADD.FTZ R0, R221, R77 ;  /* 0x0000004ddd007221 */ /* 0x000fe20000010000 */
[----:B--2---:R-:W-:Y:S01]  /*d2f0*/  F2FP.PACK_AB R43, R146, R137 ;  /* 0x00000089922b723e */ /* 0x004fe200000000ff */
[----:B------:R-:W-:Y:S01]  /*d300*/  FMUL.FTZ R24, R97, R152 ;  /* 0x0000009861187220 */ /* 0x000fe20000410000 */
[----:B------:R-:W-:Y:S01]  /*d310*/  F2FP.PACK_AB R152, R178, R181 ;  /* 0x000000b5b298723e */ /* 0x000fe200000000ff */
[----:B------:R-:W-:Y:S02]  /*d320*/  FFMA.FTZ R76, R2, R243, R214 ;  /* 0x000000f3024c7223 */ /* 0x000fe400000100d6 */
[----:B------:R-:W-:Y:S01]  /*d330*/  FADD.FTZ R2, R224, R78 ;  /* 0x0000004ee0027221 */ /* 0x000fe20000010000 */
[----:B------:R2:W-:Y:S01]  /*d340*/  MUFU.EX2 R213, R41 ;  /* 0x0000002900d57308 */ /* 0x0005e20000000800 */
[----:B------:R-:W-:Y:S01]  /*d350*/  FADD.FTZ R0, R220, R0 ;  /* 0x00000000dc007221 */ /* 0x000fe20000010000 */
[----:B------:R-:W-:Y:S04]  /*d360*/  HMMA.16816.F32 R24, R104, R110, R24 ;  /* 0x0000006e6818723c */ /* 0x000fe80000001818 */
[----:B---3--:R-:W-:Y:S01]  /*d370*/  F2FP.PACK_AB R28, R228, R132 ;  /* 0x00000084e41c723e */ /* 0x008fe200000000ff */
[----:B------:R-:W-:Y:S02]  /*d380*/  FADD.FTZ R0, R237, R0 ;  /* 0x00000000ed007221 */ /* 0x000fe40000010000 */
[----:B------:R-:W-:Y:S01]  /*d390*/  FADD.FTZ R2, R223, R2 ;  /* 0x00000002df027221 */ /* 0x000fe20000010000 */
[----:B------:R-:W-:Y:S01]  /*d3a0*/  MUFU.EX2 R163, R118 ;  /* 0x0000007600a37308 */ /* 0x000fe20000000800 */
[----:B------:R-:W-:Y:S03]  /*d3b0*/  FADD.FTZ R77, R133, R0 ;  /* 0x00000000854d7221 */ /* 0x000fe60000010000 */
[----:B-----5:R-:W-:Y:S01]  /*d3c0*/  F2FP.PACK_AB R30, R141, R226 ;  /* 0x000000e28d1e723e */ /* 0x020fe200000000ff */
[----:B------:R-:W-:Y:S02]  /*d3d0*/  FADD.FTZ R2, R236, R2 ;  /* 0x00000002ec027221 */ /* 0x000fe40000010000 */
[----:B------:R-:W-:Y:S02]  /*d3e0*/  FFMA.FTZ R164, R79, c[0x0][0x2d0], -R164 ;  /* 0x0000b4004fa47a23 */ /* 0x000fe400000108a4 */
[----:B------:R-:W-:Y:S01]  /*d3f0*/  FADD.FTZ R78, R132, R2 ;  /* 0x00000002844e7221 */ /* 0x000fe20000010000 */
[----:B------:R3:W-:Y:S01]  /*d400*/  MUFU.EX2 R161, R119 ;  /* 0x0000007700a17308 */ /* 0x0007e20000000800 */
[-C--:B------:R-:W-:Y:S01]  /*d410*/  HMMA.16816.F32 R4, R28, R112.reuse, R4 ;  /* 0x000000701c04723c */ /* 0x080fe20000001804 */
[----:B------:R-:W-:Y:S04]  /*d420*/  LDSM.16.MT88.4 R132, [R193+0x2000] ;  /* 0x00200000c184783b */ /* 0x000fe80000004200 */
[----:B--2---:R-:W-:Y:S01]  /*d430*/  F2FP.PACK_AB R41, R136, R130 ;  /* 0x000000828829723e */ /* 0x004fe200000000ff */
[----:B------:R-:W-:Y:S02]  /*d440*/  FADD.FTZ R3, R217, R3 ;  /* 0x00000003d9037221 */ /* 0x000fe40000010000 */
[----:B------:R-:W-:Y:S01]  /*d450*/  FADD.FTZ R0, R228, R78 ;  /* 0x0000004ee4007221 */ /* 0x000fe20000010000 */
[----:B------:R-:W-:Y:S03]  /*d460*/  MUFU.EX2 R170, R109 ;  /* 0x0000006d00aa7308 */ /* 0x000fe60000000800 */
[C---:B------:R-:W-:Y:S04]  /*d470*/  HMMA.16816.F32 R8, R40.reuse, R112, R8 ;  /* 0x000000702808723c */ /* 0x040fe80000001808 */
[----:B------:R-:W-:Y:S03]  /*d480*/  FADD.FTZ R3, R218, R3 ;  /* 0x00000003da037221 */ /* 0x000fe60000010000 */
[----:B------:R-:W2:Y:S01]  /*d490*/  MUFU.EX2 R168, R187 ;  /* 0x000000bb00a87308 */ /* 0x000ea20000000800 */
[-C--:B------:R-:W-:Y:S01]  /*d4a0*/  HMMA.16816.F32 R12, R40, R114.reuse, R12 ;  /* 0x00000072280c723c */ /* 0x080fe2000000180c */
[----:B---3--:R-:W-:Y:S03]  /*d4b0*/  LDSM.16.MT88.4 R116, [R189+0x2000] ;  /* 0x00200000bd74783b */ /* 0x008fe60000004200 */
[----:B------:R-:W-:Y:S04]  /*d4c0*/  FADD.FTZ R3, R225, R3 ;  /* 0x00000003e1037221 */ /* 0x000fe80000010000 */
[C---:B------:R-:W-:Y:S01]  /*d4d0*/  HMMA.16816.F32 R16, R28.reuse, R114, R16 ;  /* 0x000000721c10723c */ /* 0x040fe20000001810 */
[----:B------:R-:W-:Y:S03]  /*d4e0*/  MUFU.EX2 R162, R208 ;  /* 0x000000d000a27308 */ /* 0x000fe60000000800 */
[----:B------:R-:W-:Y:S04]  /*d4f0*/  FADD.FTZ R2, R130, R3 ;  /* 0x0000000382027221 */ /* 0x000fe80000010000 */
[-C--:B----4-:R-:W-:Y:S03]  /*d500*/  HMMA.16816.F32 R20, R28, R44.reuse, R20 ;  /* 0x0000002c1c14723c */ /* 0x090fe60000001814 */
[----:B------:R-:W3:Y:S01]  /*d510*/  MUFU.EX2 R160, R101 ;  /* 0x0000006500a07308 */ /* 0x000ee20000000800 */
[----:B------:R-:W-:Y:S01]  /*d520*/  FADD.FTZ R2, R136, R2 ;  /* 0x0000000288027221 */ /* 0x000fe20000010000 */
[----:B--2---:R-:W-:Y:S03]  /*d530*/  F2FP.PACK_AB R153, R166, R168 ;  /* 0x000000a8a699723e */ /* 0x004fe600000000ff */
[C---:B------:R-:W-:Y:S05]  /*d540*/  HMMA.16816.F32 R32, R40.reuse, R44, R32 ;  /* 0x0000002c2820723c */ /* 0x040fea0000001820 */
[----:B------:R-:W-:Y:S03]  /*d550*/  MUFU.EX2 R177, R108 ;  /* 0x0000006c00b17308 */ /* 0x000fe60000000800 */
[-C--:B------:R-:W-:Y:S07]  /*d560*/  HMMA.16816.F32 R36, R40, R46.reuse, R36 ;  /* 0x0000002e2824723c */ /* 0x080fee0000001824 */
[----:B------:R-:W2:Y:S01]  /*d570*/  MUFU.EX2 R180, R103 ;  /* 0x0000006700b47308 */ /* 0x000ea20000000800 */
[C---:B------:R-:W-:Y:S01]  /*d580*/  HMMA.16816.F32 R48, R28.reuse, R46, R48 ;  /* 0x0000002e1c30723c */ /* 0x040fe20000001830 */
[----:B------:R-:W4:Y:S03]  /*d590*/  LDSM.16.MT88.4 R44, [R189+0x1000] ;  /* 0x00100000bd2c783b */ /* 0x000f260000004200 */
[----:B---3--:R-:W-:Y:S04]  /*d5a0*/  F2FP.PACK_AB R154, R160, R162 ;  /* 0x000000a2a09a723e */ /* 0x008fe800000000ff */
[-C--:B------:R-:W-:Y:S01]  /*d5b0*/  HMMA.16816.F32 R52, R28, R56.reuse, R52 ;  /* 0x000000381c34723c */ /* 0x080fe20000001834 */
[----:B------:R-:W-:Y:S07]  /*d5c0*/  MUFU.EX2 R158, R120 ;  /* 0x00000078009e7308 */ /* 0x000fee0000000800 */
[C---:B------:R-:W-:Y:S03]  /*d5d0*/  HMMA.16816.F32 R64, R40.reuse, R56, R64 ;  /* 0x000000382840723c */ /* 0x040fe60000001840 */
[----:B------:R-:W3:Y:S05]  /*d5e0*/  MUFU.EX2 R157, R121 ;  /* 0x00000079009d7308 */ /* 0x000eea0000000800 */
[-C--:B------:R-:W-:Y:S05]  /*d5f0*/  HMMA.16816.F32 R68, R40, R58.reuse, R68 ;  /* 0x0000003a2844723c */ /* 0x080fea0000001844 */
[----:B------:R-:W-:Y:S03]  /*d600*/  MUFU.EX2 R103, R122 ;  /* 0x0000007a00677308 */ /* 0x000fe60000000800 */
[C---:B------:R-:W-:Y:S01]  /*d610*/  HMMA.16816.F32 R80, R28.reuse, R58, R80 ;  /* 0x0000003a1c50723c */ /* 0x040fe20000001850 */
[----:B------:R-:W5:Y:S06]  /*d620*/  LDSM.16.MT88.4 R56, [R193+0x1000] ;  /* 0x00100000c138783b */ /* 0x000f6c0000004200 */
[----:B------:R-:W2:Y:S01]  /*d630*/  MUFU.EX2 R102, R123 ;  /* 0x0000007b00667308 */ /* 0x000ea20000000800 */
[-C--:B-1----:R-:W-:Y:S08]  /*d640*/  HMMA.16816.F32 R84, R28, R60.reuse, R84 ;  /* 0x0000003c1c54723c */ /* 0x082ff00000001854 */
[C---:B------:R-:W-:Y:S01]  /*d650*/  HMMA.16816.F32 R88, R40.reuse, R60, R88 ;  /* 0x0000003c2858723c */ /* 0x040fe20000001858 */
[----:B------:R-:W-:Y:S07]  /*d660*/  MUFU.EX2 R101, R124 ;  /* 0x0000007c00657308 */ /* 0x000fee0000000800 */
[-C--:B------:R-:W-:Y:S03]  /*d670*/  HMMA.16816.F32 R92, R40, R62.reuse, R92 ;  /* 0x0000003e285c723c */ /* 0x080fe6000000185c */
[----:B------:R-:W1:Y:S04]  /*d680*/  MUFU.EX2 R97, R125 ;  /* 0x0000007d00617308 */ /* 0x000e680000000800 */
[----:B------:R-:W-:Y:S01]  /*d690*/  F2FP.PACK_AB R42, R170, R174 ;  /* 0x000000aeaa2a723e */ /* 0x000fe200000000ff */
[----:B------:R-:W-:Y:S01]  /*d6a0*/  HMMA.16816.F32 R24, R28, R62, R24 ;  /* 0x0000003e1c18723c */ /* 0x000fe20000001818 */
[----:B------:R-:W1:Y:S03]  /*d6b0*/  LDSM.16.MT88.4 R60, [R192+0x1000] ;  /* 0x00100000c03c783b */ /* 0x000e660000004200 */
[----:B------:R-:W-:Y:S01]  /*d6c0*/  FADD.FTZ R40, R219, R76 ;  /* 0x0000004cdb287221 */ /* 0x000fe20000010000 */
[----:B------:R-:W-:Y:S01]  /*d6d0*/  F2FP.PACK_AB R41, R167, R144 ;  /* 0x00000090a729723e */ /* 0x000fe200000000ff */
[----:B------:R-:W-:Y:S01]  /*d6e0*/  MUFU.EX2 R79, R126 ;  /* 0x0000007e004f7308 */ /* 0x000fe20000000800 */
[----:B------:R-:W-:Y:S01]  /*d6f0*/  F2FP.PACK_AB R28, R238, R232 ;  /* 0x000000e8ee1c723e */ /* 0x000fe200000000ff */
[----:B------:R-:W-:Y:S01]  /*d700*/  FADD.FTZ R76, R222, R40 ;  /* 0x00000028de4c7221 */ /* 0x000fe20000010000 */
[----:B------:R-:W-:Y:S03]  /*d710*/  F2FP.PACK_AB R29, R235, R230 ;  /* 0x000000e6eb1d723e */ /* 0x000fe600000000ff */
[----:B------:R-:W-:Y:S02]  /*d720*/  F2FP.PACK_AB R30, R244, R239 ;  /* 0x000000eff41e723e */ /* 0x000fe400000000ff */
[----:B------:R-:W-:Y:S02]  /*d730*/  F2FP.PACK_AB R31, R233, R234 ;  /* 0x000000eae91f723e */ /* 0x000fe400000000ff */
[----:B------:R-:W-:Y:S02]  /*d740*/  F2FP.PACK_AB R40, R213, R145 ;  /* 0x00000091d528723e */ /* 0x000fe400000000ff */
[----:B------:R-:W-:Y:S03]  /*d750*/  F2FP.PACK_AB R43, R161, R163 ;  /* 0x000000a3a12b723e */ /* 0x000fe600000000ff */
[-C--:B----4-:R-:W-:Y:S08]  /*d760*/  HMMA.16816.F32 R4, R28, R44.reuse, R4 ;  /* 0x0000002c1c04723c */ /* 0x090ff00000001804 */
[C---:B------:R-:W-:Y:S08]  /*d770*/  HMMA.16816.F32 R8, R40.reuse, R44, R8 ;  /* 0x0000002c2808723c */ /* 0x040ff00000001808 */
[-C--:B------:R-:W-:Y:S08]  /*d780*/  HMMA.16816.F32 R12, R40, R46.reuse, R12 ;  /* 0x0000002e280c723c */ /* 0x080ff0000000180c */
[C---:B------:R-:W-:Y:S01]  /*d790*/  HMMA.16816.F32 R16, R28.reuse, R46, R16 ;  /* 0x0000002e1c10723c */ /* 0x040fe20000001810 */
[----:B------:R-:W4:Y:S07]  /*d7a0*/  LDSM.16.MT88.4 R44, [R189+0x1800] ;  /* 0x00180000bd2c783b */ /* 0x000f2e0000004200 */
[-C--:B-----5:R-:W-:Y:S08]  /*d7b0*/  HMMA.16816.F32 R20, R28, R56.reuse, R20 ;  /* 0x000000381c14723c */ /* 0x0a0ff00000001814 */
[C---:B------:R-:W-:Y:S08]  /*d7c0*/  HMMA.16816.F32 R32, R40.reuse, R56, R32 ;  /* 0x000000382820723c */ /* 0x040ff00000001820 */
[-C--:B------:R-:W-:Y:S08]  /*d7d0*/  HMMA.16816.F32 R36, R40, R58.reuse, R36 ;  /* 0x0000003a2824723c */ /* 0x080ff00000001824 */
[C---:B------:R-:W-:Y:S01]  /*d7e0*/  HMMA.16816.F32 R48, R28.reuse, R58, R48 ;  /* 0x0000003a1c30723c */ /* 0x040fe20000001830 */
[----:B------:R-:W5:Y:S07]  /*d7f0*/  LDSM.16.MT88.4 R56, [R193+0x1800] ;  /* 0x00180000c138783b */ /* 0x000f6e0000004200 */
        /* <DEDUP_REMOVED lines=8> */
[----:B--2---:R-:W-:Y:S01]  /*d880*/  F2FP.PACK_AB R42, R180, R177 ;  /* 0x000000b1b42a723e */ /* 0x004fe200000000ff */
[----:B------:R-:W-:Y:S01]  /*d890*/  HMMA.16816.F32 R24, R28, R62, R24 ;  /* 0x0000003e1c18723c */ /* 0x000fe20000001818 */
[----:B------:R-:W1:Y:S03]  /*d8a0*/  LDSM.16.MT88.4 R60, [R192+0x1800] ;  /* 0x00180000c03c783b */ /* 0x000e660000004200 */
[----:B------:R-:W-:Y:S01]  /*d8b0*/  FADD.FTZ R40, R229, R76 ;  /* 0x0000004ce5287221 */ /* 0x000fe20000010000 */
[----:B---3--:R-:W-:Y:S02]  /*d8c0*/  F2FP.PACK_AB R41, R157, R158 ;  /* 0x0000009e9d29723e */ /* 0x008fe400000000ff */
[----:B------:R-:W-:Y:S01]  /*d8d0*/  F2FP.PACK_AB R28, R176, R172 ;  /* 0x000000acb01c723e */ /* 0x000fe200000000ff */
[----:B------:R-:W-:Y:S01]  /*d8e0*/  FADD.FTZ R76, R131, R40 ;  /* 0x00000028834c7221 */ /* 0x000fe20000010000 */
[----:B------:R-:W-:Y:S03]  /*d8f0*/  F2FP.PACK_AB R29, R175, R171 ;  /* 0x000000abaf1d723e */ /* 0x000fe600000000ff */
[----:B------:R-:W-:Y:S01]  /*d900*/  F2FP.PACK_AB R30, R184, R179 ;  /* 0x000000b3b81e723e */ /* 0x000fe200000000ff */
[----:B------:R-:W-:Y:S01]  /*d910*/  FADD.FTZ R3, R138, R76 ;  /* 0x0000004c8a037221 */ /* 0x000fe20000010000 */
[----:B------:R-:W-:Y:S02]  /*d920*/  F2FP.PACK_AB R31, R183, R182 ;  /* 0x000000b6b71f723e */ /* 0x000fe400000000ff */
[----:B------:R-:W-:Y:S02]  /*d930*/  F2FP.PACK_AB R40, R173, R169 ;  /* 0x000000a9ad28723e */ /* 0x000fe400000000ff */
[----:B------:R-:W-:Y:S03]  /*d940*/  F2FP.PACK_AB R43, R102, R103 ;  /* 0x00000067662b723e */ /* 0x000fe600000000ff */
[-C--:B----4-:R-:W-:Y:S08]  /*d950*/  HMMA.16816.F32 R4, R28, R44.reuse, R4 ;  /* 0x0000002c1c04723c */ /* 0x090ff00000001804 */
[C---:B------:R-:W-:Y:S01]  /*d960*/  HMMA.16816.F32 R8, R40.reuse, R44, R8 ;  /* 0x0000002c2808723c */ /* 0x040fe20000001808 */
[----:B------:R-:W-:Y:S07]  /*d970*/  MUFU.EX2 R45, R129 ;  /* 0x00000081002d7308 */ /* 0x000fee0000000800 */
[-C--:B------:R-:W-:Y:S03]  /*d980*/  HMMA.16816.F32 R12, R40, R46.reuse, R12 ;  /* 0x0000002e280c723c */ /* 0x080fe6000000180c */
[----:B------:R-:W-:Y:S05]  /*d990*/  MUFU.EX2 R44, R164 ;  /* 0x000000a4002c7308 */ /* 0x000fea0000000800 */
[C---:B------:R-:W-:Y:S05]  /*d9a0*/  HMMA.16816.F32 R16, R28.reuse, R46, R16 ;  /* 0x0000002e1c10723c */ /* 0x040fea0000001810 */
[----:B------:R-:W-:Y:S03]  /*d9b0*/  MUFU.EX2 R47, R127 ;  /* 0x0000007f002f7308 */ /* 0x000fe60000000800 */
[-C--:B-----5:R-:W-:Y:S07]  /*d9c0*/  HMMA.16816.F32 R20, R28, R56.reuse, R20 ;  /* 0x000000381c14723c */ /* 0x0a0fee0000001814 */
[----:B------:R-:W-:Y:S01]  /*d9d0*/  MUFU.EX2 R46, R128 ;  /* 0x00000080002e7308 */ /* 0x000fe20000000800 */
[C---:B------:R-:W-:Y:S08]  /*d9e0*/  HMMA.16816.F32 R32, R40.reuse, R56, R32 ;  /* 0x000000382820723c */ /* 0x040ff00000001820 */
[-C--:B------:R-:W-:Y:S01]  /*d9f0*/  HMMA.16816.F32 R36, R40, R58.reuse, R36 ;  /* 0x0000003a2824723c */ /* 0x080fe20000001824 */
[----:B------:R-:W2:Y:S07]  /*da00*/  MUFU.EX2 R56, R165 ;  /* 0x000000a500387308 */ /* 0x000eae0000000800 */
[C---:B------:R-:W-:Y:S08]  /*da10*/  HMMA.16816.F32 R48, R28.reuse, R58, R48 ;  /* 0x0000003a1c30723c */ /* 0x040ff00000001830 */
[-C--:B------:R-:W-:Y:S08]  /*da20*/  HMMA.16816.F32 R52, R28, R72.reuse, R52 ;  /* 0x000000481c34723c */ /* 0x080ff00000001834 */
[C---:B------:R-:W-:Y:S08]  /*da30*/  HMMA.16816.F32 R64, R40.reuse, R72, R64 ;  /* 0x000000482840723c */ /* 0x040ff00000001840 */
[-C--:B------:R-:W-:Y:S08]  /*da40*/  HMMA.16816.F32 R68, R40, R74.reuse, R68 ;  /* 0x0000004a2844723c */ /* 0x080ff00000001844 */
[C---:B------:R-:W-:Y:S08]  /*da50*/  HMMA.16816.F32 R80, R28.reuse, R74, R80 ;  /* 0x0000004a1c50723c */ /* 0x040ff00000001850 */
[-C--:B-1----:R-:W-:Y:S08]  /*da60*/  HMMA.16816.F32 R84, R28, R60.reuse, R84 ;  /* 0x0000003c1c54723c */ /* 0x082ff00000001854 */
[C---:B------:R-:W-:Y:S08]  /*da70*/  HMMA.16816.F32 R88, R40.reuse, R60, R88 ;  /* 0x0000003c2858723c */ /* 0x040ff00000001858 */
[-C--:B------:R-:W-:Y:S07]  /*da80*/  HMMA.16816.F32 R92, R40, R62.reuse, R92 ;  /* 0x0000003e285c723c */ /* 0x080fee000000185c */
[----:B------:R-:W-:Y:S01]  /*da90*/  FADD.FTZ R40, R227, R77 ;  /* 0x0000004de3287221 */ /* 0x000fe20000010000 */
[----:B------:R-:W-:Y:S04]  /*daa0*/  HMMA.16816.F32 R24, R28, R62, R24 ;  /* 0x0000003e1c18723c */ /* 0x000fe80000001818 */
[----:B------:R-:W-:Y:S02]  /*dab0*/  FADD.FTZ R42, R226, R0 ;  /* 0x00000000e22a7221 */ /* 0x000fe40000010000 */
[----:B------:R-:W-:Y:S01]  /*dac0*/  FADD.FTZ R41, R140, R40 ;  /* 0x000000288c297221 */ /* 0x000fe20000010000 */
[----:B------:R-:W-:Y:S01]  /*dad0*/  F2FP.PACK_AB R28, R97, R101 ;  /* 0x00000065611c723e */ /* 0x000fe200000000ff */
[-C--:B------:R-:W-:Y:S01]  /*dae0*/  HMMA.16816.F32 R104, R152, R116.reuse, R4 ;  /* 0x000000749868723c */ /* 0x080fe20000001804 */
[----:B------:R-:W1:Y:S04]  /*daf0*/  LDSM.16.MT88.4 R4, [R192+0x2000] ;  /* 0x00200000c004783b */ /* 0x000e680000004200 */
[----:B--2---:R-:W-:Y:S01]  /*db00*/  F2FP.PACK_AB R30, R56, R79 ;  /* 0x0000004f381e723e */ /* 0x004fe200000000ff */
[----:B------:R-:W-:Y:S01]  /*db10*/  FADD.FTZ R40, R139, R3 ;  /* 0x000000038b287221 */ /* 0x000fe20000010000 */
[----:B------:R-:W-:Y:S01]  /*db20*/  F2FP.PACK_AB R29, R46, R47 ;  /* 0x0000002f2e1d723e */ /* 0x000fe200000000ff */
[----:B------:R-:W-:Y:S01]  /*db30*/  FADD.FTZ R0, R137, R2 ;  /* 0x0000000289007221 */ /* 0x000fe20000010000 */
[----:B------:R-:W-:Y:S03]  /*db40*/  F2FP.PACK_AB R31, R44, R45 ;  /* 0x0000002d2c1f723e */ /* 0x000fe600000000ff */
[----:B------:R-:W-:Y:S02]  /*db50*/  FADD.FTZ R2, R147, R40 ;  /* 0x0000002893027221 */ /* 0x000fe40000010000 */
[----:B------:R-:W-:Y:S02]  /*db60*/  FADD.FTZ R0, R146, R0 ;  /* 0x0000000092007221 */ /* 0x000fe40000010000 */
[C---:B------:R-:W-:Y:S04]  /*db70*/  HMMA.16816.F32 R108, R28.reuse, R116, R8 ;  /* 0x000000741c6c723c */ /* 0x040fe80000001808 */
[----:B------:R-:W-:Y:S03]  /*db80*/  FADD.FTZ R3, R240, R41 ;  /* 0x00000029f0037221 */ /* 0x000fe60000010000 */
        /* <DEDUP_REMOVED lines=34> */
[----:B------:R-:W-:Y:S01]  /*ddb0*/  FADD.FTZ R9, R157, R2 ;  /* 0x000000029d097221 */ /* 0x000fe20000010000 */
[-C--:B------:R-:W-:Y:S01]  /*ddc0*/  MOV R68, R96.reuse ;  /* 0x0000006000447202 */ /* 0x080fe20000000f00 */
        /* <DEDUP_REMOVED lines=28> */
[----:B------:R-:W-:Y:S01]  /*df90*/  IADD3 R0, R205, -0x1, RZ ;  /* 0xffffffffcd007810 */ /* 0x000fe20007ffe0ff */
[----:B------:R-:W-:Y:S02]  /*dfa0*/  FADD.FTZ R231, R160, R3 ;  /* 0x00000003a0e77221 */ /* 0x000fe40000010000 */
[----:B------:R-:W-:Y:S01]  /*dfb0*/  FADD.FTZ R241, R156, R5 ;  /* 0x000000059cf17221 */ /* 0x000fe20000010000 */
[----:B------:R-:W-:Y:S01]  /*dfc0*/  MOV R205, R0 ;  /* 0x0000000000cd7202 */ /* 0x000fe20000000f00 */
[----:B------:R-:W-:Y:S02]  /*dfd0*/  FADD.FTZ R243, R56, R4 ;  /* 0x0000000438f37221 */ /* 0x000fe40000010000 */
[----:B------:R-:W-:Y:S01]  /*dfe0*/  FADD.FTZ R242, R44, R2 ;  /* 0x000000022cf27221 */ /* 0x000fe20000010000 */
[----:B------:R-:W-:-:S05]  /*dff0*/  @P0 BRA `(.L_x_3388) ;  /* 0xffffcdc000000947 */ /* 0x000fca000383ffff */
.L_x_3381:
[----:B------:R-:W-:Y:S05]  /*e000*/  BRA.DIV ~URZ, `(.L_x_3389) ;  /* 0x00008ea27f007947 */ /* 0x000fea000b800000 */
[----:B------:R1:W2:Y:S02]  /*e010*/  SHFL.BFLY PT, R0, R231, 0x2, 0x1f ;  /* 0x0c401f00e7007f89 */ /* 0x0002a400000e0000 */
.L_x_3489:
        /* <DEDUP_REMOVED lines=15> */
.L_x_3490:
        /* <DEDUP_REMOVED lines=24> */
[----:B----4-:R1:W2:Y:S01]  /*e290*/  @P2 MUFU.LG2 R7, R5 ;  /* 0x0000000500072308 */ /* 0x0102a20000000c00 */
        /* <DEDUP_REMOVED lines=77> */
.L_x_3336:
[----:B------:R2:W5:Y:S04]  /*e770*/  LDL R6, [R1+0x30] ;  /* 0x0000300001067983 */ /* 0x0005680000100800 */
        /* <DEDUP_REMOVED lines=18> */
.L_x_3392:
[----:B--2---:R-:W-:Y:S05]  /*e8a0*/  BSYNC B0 ;  /* 0x0000000000007941 */ /* 0x004fea0003800000 */
.L_x_3391:
        /* <DEDUP_REMOVED lines=103> */
.L_x_3395:
        /* <DEDUP_REMOVED lines=88> */
[----:B-1----:R-:W-:Y:S01]  /*f4a0*/  IADD3 R8, R248, R69, RZ ;  /* 0x00000045f8087210 */ /* 0x002fe20007ffe0ff */
[C---:B------:R-:W-:Y:S01]  /*f4b0*/  IMAD.WIDE.U32 R6, R3.reuse, c[0x0][0x3a0], RZ ;  /* 0x0000e80003067a25 */ /* 0x040fe200078e00ff */
[----:B------:R-:W-:Y:S01]  /*f4c0*/  SHF.R.S32.HI R9, RZ, 0x1f, R2 ;  /* 0x0000001fff097819 */ /* 0x000fe20000011402 */
[----:B------:R1:W2:Y:S02]  /*f4d0*/  LDS.128 R12, [R209+0x80] ;  /* 0x00008000d10c7984 */ /* 0x0002a40000000c00 */
[----:B------:R-:W-:Y:S02]  /*f4e0*/  IMAD R3, R3, c[0x0][0x3a4], R17 ;  /* 0x0000e90003037a24 */ /* 0x000fe400078e0211 */
[----:B------:R-:W-:Y:S01]  /*f4f0*/  @P2 IMAD.HI.U32 R10, R8, c[0x0][0x4ec], RZ ;  /* 0x00013b00080a2a27 */ /* 0x000fe200078e00ff */
[----:B------:R1:W3:Y:S02]  /*f500*/  LDS.128 R16, [R209+0x880] ;  /* 0x00088000d1107984 */ /* 0x0002e40000000c00 */
[----:B------:R-:W-:Y:S01]  /*f510*/  IADD3 R7, R7, R3, RZ ;  /* 0x0000000307077210 */ /* 0x000fe20007ffe0ff */
[----:B------:R-:W-:Y:S01]  /*f520*/  IMAD R9, R9, c[0x0][0x3f0], RZ ;  /* 0x0000fc0009097a24 */ /* 0x000fe200078e02ff */
[----:B------:R1:W4:Y:S01]  /*f530*/  LDS.128 R20, [R209+0x1080] ;  /* 0x00108000d1147984 */ /* 0x0003220000000c00 */
[----:B------:R-:W-:-:S02]  /*f540*/  MOV R3, R8 ;  /* 0x0000000800037202 */ /* 0x000fc40000000f00 */
[C---:B------:R-:W-:Y:S01]  /*f550*/  IMAD.WIDE.U32 R6, R4.reuse, c[0x0][0x3e8], R6 ;  /* 0x0000fa0004067a25 */ /* 0x040fe200078e0006 */
[----:B------:R1:W1:Y:S01]  /*f560*/  LDS.128 R24, [R209+0x1880] ;  /* 0x00188000d1187984 */ /* 0x0002620000000c00 */
[----:B------:R-:W-:Y:S02]  /*f570*/  @P2 SHF.R.U32.HI R3, RZ, c[0x0][0x4f0], R10 ;  /* 0x00013c00ff032a19 */ /* 0x000fe4000001160a */
[----:B------:R-:W-:Y:S01]  /*f580*/  IMAD R5, R4, c[0x0][0x3ec], R7 ;  /* 0x0000fb0004057a24 */ /* 0x000fe200078e0207 */
[----:B------:R1:W1:Y:S01]  /*f590*/  LDS.128 R28, [R209+0x2080] ;  /* 0x00208000d11c7984 */ /* 0x0002620000000c00 */
[----:B------:R-:W-:Y:S01]  /*f5a0*/  MOV R4, R6 ;  /* 0x0000000600047202 */ /* 0x000fe20000000f00 */
[----:B------:R-:W-:Y:S01]  /*f5b0*/  IMAD R7, R2, c[0x0][0x3f4], R9 ;  /* 0x0000fd0002077a24 */ /* 0x000fe200078e0209 */
[----:B------:R-:W-:Y:S01]  /*f5c0*/  SHF.R.S32.HI R6, RZ, 0x1f, R3 ;  /* 0x0000001fff067819 */ /* 0x000fe20000011403 */
[----:B------:R1:W1:Y:S01]  /*f5d0*/  LDS.128 R32, [R209+0x2880] ;  /* 0x00288000d1207984 */ /* 0x0002620000000c00 */
[----:B------:R-:W-:Y:S01]  /*f5e0*/  ISETP.GE.AND P2, PT, R204, c[0x0][0x3c8], PT ;  /* 0x0000f200cc007a0c */ /* 0x000fe20003f46270 */
[----:B------:R-:W-:Y:S01]  /*f5f0*/  IMAD.WIDE.U32 R4, R2, c[0x0][0x3f0], R4 ;  /* 0x0000fc0002047a25 */ /* 0x000fe200078e0004 */
[----:B------:R-:W-:Y:S01]  /*f600*/  IADD3 R2, -R3, RZ, RZ ;  /* 0x000000ff03027210 */ /* 0x000fe20007ffe1ff */
[----:B------:R1:W1:Y:S03]  /*f610*/  LDS.128 R36, [R209+0x3080] ;  /* 0x00308000d1247984 */ /* 0x0002660000000c00 */
[----:B------:R-:W-:Y:S01]  /*f620*/  IADD3 R5, R5, R7, RZ ;  /* 0x0000000705057210 */ /* 0x000fe20007ffe0ff */
[----:B------:R1:W1:Y:S01]  /*f630*/  LDS.128 R40, [R209+0x3880] ;  /* 0x00388000d1287984 */ /* 0x0002620000000c00 */
        /* <DEDUP_REMOVED lines=14> */
.L_x_3491:
[----:B------:R-:W-:Y:S05]  /*f720*/  BRA.DIV ~URZ, `(.L_x_3398) ;  /* 0x00007a827f007947 */ /* 0x000fea000b800000 */
[----:B------:R4:W2:Y:S02]  /*f730*/  SHFL.IDX PT, R2, R6, RZ, 0x181f ;  /* 0x00181fff06027589 */ /* 0x0008a400000e0000 */
.L_x_3492:
[----:B------:R-:W5:Y:S04]  /*f740*/  LDL.LU R4, [R1+0x28] ;  /* 0x0000280001047983 */ /* 0x000f680000300800 */
[----:B------:R-:W4:Y:S02]  /*f750*/  S2R R8, SR_TID.X ;  /* 0x0000000000087919 */ /* 0x000f240000002100 */
[----:B----4-:R-:W-:-:S04]  /*f760*/  SHF.R.S32.HI R3, RZ, 0x1f, R8 ;  /* 0x0000001fff037819 */ /* 0x010fc80000011408 */
[----:B------:R-:W-:-:S04]  /*f770*/  LEA.HI R3, R3, R8, RZ, 0x3 ;  /* 0x0000000803037211 */ /* 0x000fc800078f18ff */
[----:B------:R-:W-:Y:S02]  /*f780*/  SHF.R.S32.HI R3, RZ, 0x3, R3 ;  /* 0x00000003ff037819 */ /* 0x000fe40000011403 */
[----:B------:R-:W-:-:S03]  /*f790*/  SHF.R.S32.HI R8, RZ, 0x1f, R204 ;  /* 0x0000001fff087819 */ /* 0x000fc600000114cc */
[----:B-----5:R-:W-:-:S05]  /*f7a0*/  IMAD.IADD R4, R3, 0x1, R4 ;  /* 0x0000000103047824 */ /* 0x020fca00078e0204 */
[----:B------:R-:W-:-:S13]  /*f7b0*/  ISETP.GE.OR P1, PT, R4, R0, P2 ;  /* 0x000000000400720c */ /* 0x000fda0001726670 */
[----:B--2---:R-:W-:-:S04]  /*f7c0*/  @!P1 LEA R2, P0, R204, R2, 0x1 ;  /* 0x00000002cc029211 */ /* 0x004fc800078008ff */
[----:B---3--:R-:W-:-:S05]  /*f7d0*/  @!P1 LEA.HI.X R3, R204, R7, R8, 0x1, P0 ;  /* 0x00000007cc039211 */ /* 0x008fca00000f0c08 */
[----:B------:R2:W-:Y:S01]  /*f7e0*/  @!P1 ST.E.128 [R2.64], R12 ;  /* 0x0000000c02009985 */ /* 0x0005e2000c101d06 */
[----:B------:R-:W-:Y:S05]  /*f7f0*/  BRA.DIV ~URZ, `(.L_x_3399) ;  /* 0x00007a227f007947 */ /* 0x000fea000b800000 */
[----:B------:R3:W4:Y:S04]  /*f800*/  SHFL.IDX PT, R7, R5, 0x1, 0x181f ;  /* 0x00381f0005077f89 */ /* 0x00072800000e0000 */
[----:B--2---:R3:W2:Y:S02]  /*f810*/  SHFL.IDX PT, R2, R6, 0x1, 0x181f ;  /* 0x00381f0006027f89 */ /* 0x0046a400000e0000 */
.L_x_3493:
[----:B------:R-:W-:Y:S02]  /*f820*/  IADD3 R3, R4, 0x10, RZ ;  /* 0x0000001004037810 */ /* 0x000fe40007ffe0ff */
[----:B------:R-:W-:Y:S02]  /*f830*/  SHF.R.S32.HI R8, RZ, 0x1f, R204 ;  /* 0x0000001fff087819 */ /* 0x000fe400000114cc */
[----:B------:R-:W-:-:S13]  /*f840*/  ISETP.GE.OR P1, PT, R3, R0, P2 ;  /* 0x000000000300720c */ /* 0x000fda0001726670 */
[----:B--2---:R-:W-:-:S04]  /*f850*/  @!P1 LEA R2, P0, R204, R2, 0x1 ;  /* 0x00000002cc029211 */ /* 0x004fc800078008ff */
[----:B----4-:R-:W-:-:S05]  /*f860*/  @!P1 LEA.HI.X R3, R204, R7, R8, 0x1, P0 ;  /* 0x00000007cc039211 */ /* 0x010fca00000f0c08 */
[----:B------:R2:W-:Y:S01]  /*f870*/  @!P1 ST.E.128 [R2.64], R16 ;  /* 0x0000001002009985 */ /* 0x0005e2000c101d06 */
[----:B------:R-:W-:Y:S05]  /*f880*/  BRA.DIV ~URZ, `(.L_x_3400) ;  /* 0x00007a627f007947 */ /* 0x000fea000b800000 */
[----:B------:R4:W2:Y:S02]  /*f890*/  SHFL.IDX PT, R7, R5, 0x2, 0x181f ;  /* 0x00581f0005077f89 */ /* 0x0008a400000e0000 */
.L_x_3494:
[----:B------:R-:W-:Y:S05]  /*f8a0*/  BRA.DIV ~URZ, `(.L_x_3401) ;  /* 0x00007ab27f007947 */ /* 0x000fea000b800000 */
[----:B--2---:R2:W3:Y:S02]  /*f8b0*/  SHFL.IDX PT, R2, R6, 0x2, 0x181f ;  /* 0x00581f0006027f89 */ /* 0x0044e400000e0000 */
.L_x_3495:
[----:B------:R-:W-:Y:S02]  /*f8c0*/  IADD3 R3, R4, 0x20, RZ ;  /* 0x0000002004037810 */ /* 0x000fe40007ffe0ff */
[----:B------:R-:W-:Y:S02]  /*f8d0*/  SHF.R.S32.HI R8, RZ, 0x1f, R204 ;  /* 0x0000001fff087819 */ /* 0x000fe400000114cc */
[----:B------:R-:W-:-:S13]  /*f8e0*/  ISETP.GE.OR P1, PT, R3, R0, P2 ;  /* 0x000000000300720c */ /* 0x000fda0001726670 */
[----:B---3--:R-:W-:-:S04]  /*f8f0*/  @!P1 LEA R2, P0, R204, R2, 0x1 ;  /* 0x00000002cc029211 */ /* 0x008fc800078008ff */
[----:B------:R-:W-:-:S05]  /*f900*/  @!P1 LEA.HI.X R3, R204, R7, R8, 0x1, P0 ;  /* 0x00000007cc039211 */ /* 0x000fca00000f0c08 */
[----:B------:R3:W-:Y:S01]  /*f910*/  @!P1 ST.E.128 [R2.64], R20 ;  /* 0x0000001402009985 */ /* 0x0007e2000c101d06 */
[----:B------:R-:W-:Y:S05]  /*f920*/  BRA.DIV ~URZ, `(.L_x_3402) ;  /* 0x00007aa27f007947 */ /* 0x000fea000b800000 */
[----:B------:R2:W3:Y:S04]  /*f930*/  SHFL.IDX PT, R7, R5, 0x3, 0x181f ;  /* 0x00781f0005077f89 */ /* 0x0004e800000e0000 */
[----:B---3--:R2:W3:Y:S02]  /*f940*/  SHFL.IDX PT, R2, R6, 0x3, 0x181f ;  /* 0x00781f0006027f89 */ /* 0x0084e400000e0000 */
.L_x_3496:
[----:B------:R-:W-:Y:S02]  /*f950*/  IADD3 R3, R4, 0x30, RZ ;  /* 0x0000003004037810 */ /* 0x000fe40007ffe0ff */
[----:B------:R-:W-:Y:S02]  /*f960*/  SHF.R.S32.HI R8, RZ, 0x1f, R204 ;  /* 0x0000001fff087819 */ /* 0x000fe400000114cc */
[----:B------:R-:W-:-:S13]  /*f970*/  ISETP.GE.OR P1, PT, R3, R0, P2 ;  /* 0x000000000300720c */ /* 0x000fda0001726670 */
[----:B---3--:R-:W-:-:S04]  /*f980*/  @!P1 LEA R2, P0, R204, R2, 0x1 ;  /* 0x00000002cc029211 */ /* 0x008fc800078008ff */
[----:B------:R-:W-:-:S05]  /*f990*/  @!P1 LEA.HI.X R3, R204, R7, R8, 0x1, P0 ;  /* 0x00000007cc039211 */ /* 0x000fca00000f0c08 */
[----:B-1----:R1:W-:Y:S01]  /*f9a0*/  @!P1 ST.E.128 [R2.64], R24 ;  /* 0x0000001802009985 */ /* 0x0023e2000c101d06 */
[----:B------:R-:W-:Y:S05]  /*f9b0*/  BRA.DIV ~URZ, `(.L_x_3403) ;  /* 0x00007ae27f007947 */ /* 0x000fea000b800000 */
[----:B------:R3:W1:Y:S02]  /*f9c0*/  SHFL.IDX PT, R7, R5, 0x4, 0x181f ;  /* 0x00981f0005077f89 */ /* 0x00066400000e0000 */
.L_x_3497:
[----:B------:R-:W-:Y:S05]  /*f9d0*/  BRA.DIV ~URZ, `(.L_x_3404) ;  /* 0x00007b327f007947 */ /* 0x000fea000b800000 */
[----:B-1----:R1:W2:Y:S02]  /*f9e0*/  SHFL.IDX PT, R2, R6, 0x4, 0x181f ;  /* 0x00981f0006027f89 */ /* 0x0022a400000e0000 */
.L_x_3498:
        /* <DEDUP_REMOVED lines=9> */
.L_x_3499:
        /* <DEDUP_REMOVED lines=8> */
.L_x_3500:
[----:B------:R-:W-:Y:S05]  /*fb00*/  BRA.DIV ~URZ, `(.L_x_3407) ;  /* 0x00007bb27f007947 */ /* 0x000fea000b800000 */
[----:B--2---:R2:W1:Y:S02]  /*fb10*/  SHFL.IDX PT, R2, R6, 0x6, 0x181f ;  /* 0x00d81f0006027f89 */ /* 0x00446400000e0000 */
.L_x_3501:
[----:B------:R-:W-:Y:S02]  /*fb20*/  IADD3 R3, R4, 0x60, RZ ;  /* 0x0000006004037810 */ /* 0x000fe40007ffe0ff */
[----:B------:R-:W-:Y:S02]  /*fb30*/  SHF.R.S32.HI R8, RZ, 0x1f, R204 ;  /* 0x0000001fff087819 */ /* 0x000fe400000114cc */
[----:B------:R-:W-:-:S13]  /*fb40*/  ISETP.GE.OR P1, PT, R3, R0, P2 ;  /* 0x000000000300720c */ /* 0x000fda0001726670 */
[----:B-1----:R-:W-:-:S04]  /*fb50*/  @!P1 LEA R2, P0, R204, R2, 0x1 ;  /* 0x00000002cc029211 */ /* 0x002fc800078008ff */
[----:B------:R-:W-:-:S05]  /*fb60*/  @!P1 LEA.HI.X R3, R204, R7, R8, 0x1, P0 ;  /* 0x00000007cc039211 */ /* 0x000fca00000f0c08 */
[----:B------:R1:W-:Y:S01]  /*fb70*/  @!P1 ST.E.128 [R2.64], R36 ;  /* 0x0000002402009985 */ /* 0x0003e2000c101d06 */
[----:B------:R-:W-:Y:S05]  /*fb80*/  BRA.DIV ~URZ, `(.L_x_3408) ;  /* 0x00007ba27f007947 */ /* 0x000fea000b800000 */
[----:B---34-:R-:W3:Y:S04]  /*fb90*/  SHFL.IDX PT, R5, R5, 0x7, 0x181f ;  /* 0x00f81f0005057f89 */ /* 0x018ee800000e0000 */
[----:B-1----:R1:W4:Y:S02]  /*fba0*/  SHFL.IDX PT, R3, R6, 0x7, 0x181f ;  /* 0x00f81f0006037f89 */ /* 0x00232400000e0000 */
.L_x_3502:
        /* <DEDUP_REMOVED lines=8> */
.L_x_3396:
        /* <DEDUP_REMOVED lines=33> */
.L_x_3503:
[----:B------:R-:W-:Y:S05]  /*fe40*/  BRA.DIV ~URZ, `(.L_x_3411) ;  /* 0x00007a227f007947 */ /* 0x000fea000b800000 */
[----:B------:R3:W4:Y:S02]  /*fe50*/  SHFL.IDX PT, R0, R12, RZ, 0x1c1f ;  /* 0x001c1fff0c007589 */ /* 0x00072400000e0000 */
.L_x_3504:
        /* <DEDUP_REMOVED lines=50> */
.L_x_3413:
[----:B------:R-:W-:Y:S05]  /*10180*/  BSYNC B0 ;  /* 0x0000000000007941 */ /* 0x000fea0003800000 */
.L_x_3412:
[----:B------:R-:W-:Y:S05]  /*10190*/  BRA.DIV ~URZ, `(.L_x_3414) ;  /* 0x000077427f007947 */ /* 0x000fea000b800000 */
[----:B--2---:R2:W1:Y:S04]  /*101a0*/  SHFL.IDX PT, R4, R5, 0x1, 0x1c1f ;  /* 0x003c1f0005047f89 */ /* 0x00446800000e0000 */
[----:B----4-:R2:W4:Y:S02]  /*101b0*/  SHFL.IDX PT, R0, R12, 0x1, 0x1c1f ;  /* 0x003c1f000c007f89 */ /* 0x01052400000e0000 */
.L_x_3505:
        /* <DEDUP_REMOVED lines=50> */
.L_x_3416:
[----:B------:R-:W-:Y:S05]  /*104e0*/  BSYNC B0 ;  /* 0x0000000000007941 */ /* 0x000fea0003800000 */
.L_x_3415:
[----:B------:R-:W-:Y:S05]  /*104f0*/  BRA.DIV ~URZ, `(.L_x_3417) ;  /* 0x000074b27f007947 */ /* 0x000fea000b800000 */
[----:B-1----:R1:W2:Y:S02]  /*10500*/  SHFL.IDX PT, R4, R5, 0x2, 0x1c1f ;  /* 0x005c1f0005047f89 */ /* 0x0022a400000e0000 */
.L_x_3506:
[----:B------:R-:W-:Y:S05]  /*10510*/  BRA.DIV ~URZ, `(.L_x_3418) ;  /* 0x000075027f007947 */ /* 0x000fea000b800000 */
[----:B----4-:R4:W1:Y:S02]  /*10520*/  SHFL.IDX PT, R0, R12, 0x2, 0x1c1f ;  /* 0x005c1f000c007f89 */ /* 0x01086400000e0000 */
.L_x_3507:
        /* <DEDUP_REMOVED lines=50> */
.L_x_3420:
[----:B------:R-:W-:Y:S05]  /*10850*/  BSYNC B0 ;  /* 0x0000000000007941 */ /* 0x000fea0003800000 */
.L_x_3419:
[----:B------:R-:W-:Y:S05]  /*10860*/  BRA.DIV ~URZ, `(.L_x_3421) ;  /* 0x000072227f007947 */ /* 0x000fea000b800000 */
[----:B--2---:R2:W3:Y:S04]  /*10870*/  SHFL.IDX PT, R4, R5, 0x3, 0x1c1f ;  /* 0x007c1f0005047f89 */ /* 0x0044e800000e0000 */
[----:B-1----:R2:W1:Y:S02]  /*10880*/  SHFL.IDX PT, R0, R12, 0x3, 0x1c1f ;  /* 0x007c1f000c007f89 */ /* 0x00246400000e0000 */
.L_x_3508:
        /* <DEDUP_REMOVED lines=51> */
.L_x_3394:
        /* <DEDUP_REMOVED lines=22> */
.L_x_3422:
        /* <DEDUP_REMOVED lines=60> */
.L_x_3424:
[----:B------:R-:W-:Y:S05]  /*110e0*/  BSYNC B0 ;  /* 0x0000000000007941 */ /* 0x000fea0003800000 */
.L_x_3423:
[----:B------:R-:W-:-:S13]  /*110f0*/  ISETP.GT.AND P0, PT, R20, 0x1, PT ;  /* 0x000000011400780c */ /* 0x000fda0003f04270 */
[----:B------:R-:W-:Y:S05]  /*11100*/  @P0 BRA `(.L_x_3409) ;  /* 0x0000072000000947 */ /* 0x000fea0003800000 */
        /* <DEDUP_REMOVED lines=34> */
.L_x_3509:
[----:B------:R-:W-:Y:S05]  /*11330*/  BRA.DIV ~URZ, `(.L_x_3426) ;  /* 0x000068927f007947 */ /* 0x000fea000b800000 */
[----:B------:R3:W4:Y:S02]  /*11340*/  SHFL.IDX PT, R2, R6, RZ, 0x181f ;  /* 0x00181fff06027589 */ /* 0x00072400000e0000 */
.L_x_3510:
        /* <DEDUP_REMOVED lines=15> */
.L_x_3511:
        /* <DEDUP_REMOVED lines=8> */
.L_x_3512:
[----:B------:R-:W-:Y:S05]  /*114c0*/  BRA.DIV ~URZ, `(.L_x_3429) ;  /* 0x000068b27f007947 */ /* 0x000fea000b800000 */
[----:B-1----:R1:W2:Y:S02]  /*114d0*/  SHFL.IDX PT, R2, R6, 0x2, 0x181f ;  /* 0x00581f0006027f89 */ /* 0x0022a400000e0000 */
.L_x_3513:
        /* <DEDUP_REMOVED lines=9> */
.L_x_3514:
        /* <DEDUP_REMOVED lines=8> */
.L_x_3515:
[----:B------:R-:W-:Y:S05]  /*115f0*/  BRA.DIV ~URZ, `(.L_x_3432) ;  /* 0x000069327f007947 */ /* 0x000fea000b800000 */
[----:B--2---:R2:W1:Y:S02]  /*11600*/  SHFL.IDX PT, R2, R6, 0x4, 0x181f ;  /* 0x00981f0006027f89 */ /* 0x00446400000e0000 */
.L_x_3516:
        /* <DEDUP_REMOVED lines=9> */
.L_x_3517:
        /* <DEDUP_REMOVED lines=8> */
.L_x_3518:
[----:B------:R-:W-:Y:S05]  /*11720*/  BRA.DIV ~URZ, `(.L_x_3435) ;  /* 0x000069b27f007947 */ /* 0x000fea000b800000 */
[----:B--2---:R2:W3:Y:S02]  /*11730*/  SHFL.IDX PT, R2, R6, 0x6, 0x181f ;  /* 0x00d81f0006027f89 */ /* 0x0044e400000e0000 */
.L_x_3519:
        /* <DEDUP_REMOVED lines=9> */
.L_x_3520:
[----:B------:R-:W-:Y:S02]  /*117d0*/  IADD3 R0, R0, 0x70, RZ ;  /* 0x0000007000007810 */ /* 0x000fe40007ffe0ff */
[----:B-12---:R-:W-:Y:S02]  /*117e0*/  SHF.R.S32.HI R6, RZ, 0x1f, R204 ;  /* 0x0000001fff067819 */ /* 0x006fe400000114cc */
[----:B------:R-:W-:-:S13]  /*117f0*/  ISETP.GE.OR P1, PT, R0, R4, P0 ;  /* 0x000000040000720c */ /* 0x000fda0000726670 */
[----:B----4-:R-:W-:-:S04]  /*11800*/  @!P1 LEA R2, P0, R204, R2, 0x1 ;  /* 0x00000002cc029211 */ /* 0x010fc800078008ff */
[----:B---3--:R-:W-:-:S05]  /*11810*/  @!P1 LEA.HI.X R3, R204, R5, R6, 0x1, P0 ;  /* 0x00000005cc039211 */ /* 0x008fca00000f0c06 */
[----:B------:R1:W-:Y:S04]  /*11820*/  @!P1 ST.E.128 [R2.64], RZ ;  /* 0x000000ff02009985 */ /* 0x0003e8000c101d06 */
.L_x_3409:
[----:B------:R-:W-:Y:S05]  /*11830*/  BSYNC B1 ;  /* 0x0000000000017941 */ /* 0x000fea0003800000 */
.L_x_3393:
        /* <DEDUP_REMOVED lines=15> */
.L_x_3521:
[----:B------:R-:W-:Y:S05]  /*11930*/  BRA.DIV ~URZ, `(.L_x_3439) ;  /* 0x000069527f007947 */ /* 0x000fea000b800000 */
[----:B------:R3:W4:Y:S02]  /*11940*/  SHFL.IDX PT, R8, R68, 0x1, 0x1f ;  /* 0x00201f0044087f89 */ /* 0x00072400000e0000 */
.L_x_3522:
        /* <DEDUP_REMOVED lines=19> */
.L_x_3523:
        /* <DEDUP_REMOVED lines=16> */
.L_x_3524:
[----:B---3--:R-:W-:Y:S01]  /*11b80*/  IMAD R0, R0, c[0x0][0x538], RZ ;  /* 0x00014e0000007a24 */ /* 0x008fe200078e02ff */
[----:B------:R-:W-:Y:S04]  /*11b90*/  BSSY B1, `(.L_x_3442) ;  /* 0x00000ce000017945 */ /* 0x000fe80003800000 */
[----:B----4-:R-:W-:-:S04]  /*11ba0*/  IADD3 R8, R0, R8, RZ ;  /* 0x0000000800087210 */ /* 0x010fc80007ffe0ff */
[----:B--2---:R-:W-:-:S13]  /*11bb0*/  ISETP.GT.AND P6, PT, R8, R9, PT ;  /* 0x000000090800720c */ /* 0x004fda0003fc4270 */
[----:B------:R-:W-:Y:S05]  /*11bc0*/  @P6 BRA `(.L_x_3443) ;  /* 0x0000025000006947 */ /* 0x000fea0003800000 */
.L_x_3447:
        /* <DEDUP_REMOVED lines=17> */
.L_x_3525:
        /* <DEDUP_REMOVED lines=16> */
.L_x_3526:
[----:B--2---:R-:W-:-:S05]  /*11de0*/  IMAD R0, R0, c[0x0][0x538], RZ ;  /* 0x00014e0000007a24 */ /* 0x004fca00078e02ff */
[----:B------:R-:W-:-:S04]  /*11df0*/  IADD3 R8, R0, R8, RZ ;  /* 0x0000000800087210 */ /* 0x000fc80007ffe0ff */
[----:B------:R-:W-:-:S13]  /*11e00*/  ISETP.GT.AND P6, PT, R8, R9, PT ;  /* 0x000000090800720c */ /* 0x000fda0003fc4270 */
[----:B-1----:R-:W-:Y:S05]  /*11e10*/  @!P6 BRA `(.L_x_3447) ;  /* 0xfffffdb00000e947 */ /* 0x002fea000383ffff */
.L_x_3443:
[----:B------:R-:W-:-:S05]  /*11e20*/  IADD3 R5, -R0, R8, RZ ;  /* 0x0000000800057210 */ /* 0x000fca0007ffe1ff */
[----:B------:R-:W-:-:S05]  /*11e30*/  IMAD R0, R4, c[0x0][0x538], R5 ;  /* 0x00014e0004007a24 */ /* 0x000fca00078e0205 */
[----:B------:R-:W-:Y:S01]  /*11e40*/  ISETP.GT.AND P0, PT, R0, R9, PT ;  /* 0x000000090000720c */ /* 0x000fe20003f04270 */
[----:B------:R-:W-:-:S12]  /*11e50*/  BRA.DIV ~URZ, `(.L_x_3448) ;  /* 0x000068927f007947 */ /* 0x000fd8000b800000 */
[----:B------:R-:W-:-:S03]  /*11e60*/  VOTE.ANY R10, PT, !P0 ;  /* 0x00000000000a7806 */ /* 0x000fc600040e0100 */
.L_x_3527:
[----:B------:R-:W2:Y:S01]  /*11e70*/  LDL.LU R2, [R1+0x3c] ;  /* 0x00003c0001027983 */ /* 0x000ea20000300800 */
[----:B------:R-:W2:Y:S02]  /*11e80*/  POPC R0, R10 ;  /* 0x0000000a00007309 */ /* 0x000ea40000000000 */
[----:B--2---:R-:W-:-:S05]  /*11e90*/  IADD3 R2, R0, R2, RZ ;  /* 0x0000000200027210 */ /* 0x004fca0007ffe0ff */
[----:B------:R2:W-:Y:S01]  /*11ea0*/  STL [R1+0x3c], R2 ;  /* 0x00003c0201007387 */ /* 0x0005e20000100800 */
[----:B------:R-:W-:Y:S05]  /*11eb0*/  BRA.DIV ~URZ, `(.L_x_3449) ;  /* 0x000068827f007947 */ /* 0x000fea000b800000 */
[----:B------:R3:W4:Y:S04]  /*11ec0*/  SHFL.IDX PT, R8, R6, R0, 0x1f ;  /* 0x00001f0006087589 */ /* 0x00072800000e0000 */
[----:B------:R3:W1:Y:S02]  /*11ed0*/  SHFL.IDX PT, R7, R7, R0, 0x1f ;  /* 0x00001f0007077589 */ /* 0x00066400000e0000 */
.L_x_3528:
[----:B------:R-:W-:Y:S01]  /*11ee0*/  ISETP.NE.AND P0, PT, R10, RZ, PT ;  /* 0x000000ff0a00720c */ /* 0x000fe20003f05270 */
[----:B------:R-:W-:-:S12]  /*11ef0*/  BSSY B0, `(.L_x_3450) ;  /* 0x0000005000007945 */ /* 0x000fd80003800000 */
[----:B------:R-:W-:Y:S05]  /*11f00*/  @!P0 BRA `(.L_x_3451) ;  /* 0x0000003000008947 */ /* 0x000fea0003800000 */
[----:B---3--:R-:W-:Y:S01]  /*11f10*/  IADD3 R0, R0, -0x1, RZ ;  /* 0xffffffff00007810 */ /* 0x008fe20007ffe0ff */
[----:B------:R-:W-:Y:S05]  /*11f20*/  BRA.DIV ~URZ, `(.L_x_3452) ;  /* 0x000068e27f007947 */ /* 0x000fea000b800000 */
[----:B------:R3:W2:Y:S02]  /*11f30*/  SHFL.IDX PT, R11, R4, R0, 0x1f ;  /* 0x00001f00040b7589 */ /* 0x0006a400000e0000 */
.L_x_3451:
[----:B------:R-:W-:Y:S05]  /*11f40*/  BSYNC B0 ;  /* 0x0000000000007941 */ /* 0x000fea0003800000 */
.L_x_3450:
        /* <DEDUP_REMOVED lines=68> */
.L_x_3454:
        /* <DEDUP_REMOVED lines=68> */
.L_x_3455:
[----:B------:R-:W-:Y:S05]  /*127d0*/  BSYNC B0 ;  /* 0x0000000000007941 */ /* 0x000fea0003800000 */
.L_x_3453:
[----:B------:R-:W-:-:S04]  /*127e0*/  LOP3.LUT R2, RZ, R2, RZ, 0x33, !PT ;  /* 0x00000002ff027212 */ /* 0x000fc800078e33ff */
[----:B-1----:R-:W-:-:S05]  /*127f0*/  IADD3 R0, R2, R8, RZ ;  /* 0x0000000802007210 */ /* 0x002fca0007ffe0ff */
[----:B------:R1:W-:Y:S01]  /*12800*/  STL [R1+0x34], R0 ;  /* 0x0000340001007387 */ /* 0x0003e20000100800 */
[----:B------:R-:W-:Y:S05]  /*12810*/  BRA `(.L_x_3456) ;  /* 0x0000005000007947 */ /* 0x000fea0003800000 */
.L_x_3444:
[----:B------:R-:W-:Y:S01]  /*12820*/  MOV R0, c[0x0][0x53c] ;  /* 0x00014f0000007a02 */ /* 0x000fe20000000f00 */
[----:B------:R2:W-:Y:S04]  /*12830*/  STL [R1+0x30], R9 ;  /* 0x0000300901007387 */ /* 0x0005e80000100800 */
[----:B------:R2:W-:Y:S04]  /*12840*/  STL [R1+0x34], RZ ;  /* 0x000034ff01007387 */ /* 0x0005e80000100800 */
[----:B------:R2:W-:Y:S04]  /*12850*/  STL [R1+0x38], RZ ;  /* 0x000038ff01007387 */ /* 0x0005e80000100800 */
[----:B------:R2:W-:Y:S02]  /*12860*/  STL [R1+0x3c], R0 ;  /* 0x00003c0001007387 */ /* 0x0005e40000100800 */
.L_x_3456:
[----:B------:R-:W-:Y:S05]  /*12870*/  BSYNC B1 ;  /* 0x0000000000017941 */ /* 0x000fea0003800000 */
.L_x_3442:
        /* <DEDUP_REMOVED lines=9> */
.L_x_3437:
[----:B--2---:R-:W2:Y:S02]  /*12910*/  LDL R0, [R1+0x3c] ;  /* 0x00003c0001007983 */ /* 0x004ea40000100800 */
[----:B--2---:R-:W-:-:S13]  /*12920*/  ISETP.GE.AND P0, PT, R0, c[0x0][0x53c], PT ;  /* 0x00014f0000007a0c */ /* 0x004fda0003f06270 */
[----:B-1--4-:R-:W-:Y:S01]  /*12930*/  @P0 CALL.REL.NOINC `(.L_x_3457) ;  /* 0x0000001000000944 */ /* 0x012fe20003c00000 */
[----:B------:R-:W-:Y:S05]  /*12940*/  BRA `(.L_x_3458) ;  /* 0xfffef21000007947 */ /* 0x000fea000383ffff */
.L_x_3457:
[----:B------:R-:W-:Y:S05]  /*12950*/  EXIT ;  /* 0x000000000000794d */ /* 0x000fea0003800000 */
.L_x_3319:
[----:B------:R-:W-:Y:S01]  /*12960*/  IMAD.MOV.U32 R0, RZ, RZ, R5 ;  /* 0x000000ffff007224 */ /* 0x000fe200078e0005 */
[----:B------:R-:W-:Y:S02]  /*12970*/  MOV R2, 0x1 ;  /* 0x0000000100027802 */ /* 0x000fe40000000f00 */
[----:B------:R-:W-:Y:S02]  /*12980*/  MOV R3, 0x129a0 ;  /* 0x000129a000037802 */ /* 0x000fe40000000f00 */
[----:B------:R-:W-:Y:S05]  /*12990*/  CALL.REL.NOINC `($__internal_46_$__cuda_sm70_shflsync_up_p) ;  /* 0x00005fa000007944 */ /* 0x000fea0003c00000 */
[----:B------:R-:W-:Y:S01]  /*129a0*/  MOV R0, R4 ;  /* 0x0000000400007202 */ /* 0x000fe20000000f00 */
[----:B------:R-:W-:Y:S05]  /*129b0*/  BRA `(.L_x_3459) ;  /* 0xfffedaa000007947 */ /* 0x000fea000383ffff */
.L_x_3320:
[----:B------:R-:W-:Y:S01]  /*129c0*/  IMAD.MOV.U32 R0, RZ, RZ, R5 ;  /* 0x000000ffff007224 */ /* 0x000fe200078e0005 */
[----:B------:R-:W-:Y:S02]  /*129d0*/  MOV R2, 0x2 ;  /* 0x0000000200027802 */ /* 0x000fe40000000f00 */
[----:B------:R-:W-:Y:S02]  /*129e0*/  MOV R3, 0x12a00 ;  /* 0x00012a0000037802 */ /* 0x000fe40000000f00 */
[----:B------:R-:W-:Y:S05]  /*129f0*/  CALL.REL.NOINC `($__internal_46_$__cuda_sm70_shflsync_up_p) ;  /* 0x00005f4000007944 */ /* 0x000fea0003c00000 */
[----:B------:R-:W-:Y:S01]  /*12a00*/  SEL R0, R4, RZ, P4 ;  /* 0x000000ff04007207 */ /* 0x000fe20002000000 */
[----:B------:R-:W-:Y:S01]  /*12a10*/  IMAD.MOV.U32 R2, RZ, RZ, 0x4 ;  /* 0x00000004ff027424 */ /* 0x000fe200078e00ff */
[----:B------:R-:W-:-:S03]  /*12a20*/  MOV R3, 0x12a50 ;  /* 0x00012a5000037802 */ /* 0x000fc60000000f00 */
[----:B------:R-:W-:Y:S02]  /*12a30*/  IMAD.IADD R0, R5, 0x1, R0 ;  /* 0x0000000105007824 */ /* 0x000fe400078e0200 */
        /* <DEDUP_REMOVED lines=13> */
[----:B------:R-:W-:Y:S02]  /*12b10*/  MOV R214, 0x1f ;  /* 0x0000001f00d67802 */ /* 0x000fe40000000f00 */
[----:B------:R-:W-:Y:S01]  /*12b20*/  MOV R3, 0x12b60 ;  /* 0x00012b6000037802 */ /* 0x000fe20000000f00 */
[----:B------:R-:W-:-:S04]  /*12b30*/  IMAD.IADD R4, R0, 0x1, R4 ;  /* 0x0000000100047824 */ /* 0x000fc800078e0204 */
[----:B------:R-:W-:Y:S02]  /*12b40*/  IMAD.MOV.U32 R213, RZ, RZ, R4 ;  /* 0x000000ffffd57224 */ /* 0x000fe400078e0004 */
[----:B------:R-:W-:Y:S05]  /*12b50*/  CALL.REL.NOINC `($__internal_45_$__cuda_sm70_shflsync_idx_p) ;  /* 0x00005d8000007944 */ /* 0x000fea0003c00000 */
[----:B------:R-:W-:Y:S01]  /*12b60*/  MOV R0, R213 ;  /* 0x000000d500007202 */ /* 0x000fe20000000f00 */
[----:B------:R-:W-:Y:S05]  /*12b70*/  BRA `(.L_x_3460) ;  /* 0xfffed9e000007947 */ /* 0x000fea000383ffff */
.L_x_3322:
[----:B------:R-:W-:Y:S02]  /*12b80*/  SEL R0, RZ, 0x1, P0 ;  /* 0x00000001ff007807 */ /* 0x000fe40000000000 */
[----:B------:R-:W-:Y:S02]  /*12b90*/  MOV R2, 0x12bb0 ;  /* 0x00012bb000027802 */ /* 0x000fe40000000f00 */
[----:B------:R-:W-:Y:S05]  /*12ba0*/  CALL.REL.NOINC `($__internal_47_$__cuda_sm70_votesync_ballot) ;  /* 0x00005e0000007944 */ /* 0x000fea0003c00000 */
[----:B------:R-:W-:Y:S01]  /*12bb0*/  MOV R7, R0 ;  /* 0x0000000000077202 */ /* 0x000fe20000000f00 */
[----:B------:R-:W-:Y:S05]  /*12bc0*/  BRA `(.L_x_3461) ;  /* 0xfffeda2000007947 */ /* 0x000fea000383ffff */
.L_x_3323:
[----:B------:R-:W-:Y:S01]  /*12bd0*/  IMAD.MOV.U32 R213, RZ, RZ, R9 ;  /* 0x000000ffffd57224 */ /* 0x000fe200078e0009 */
[----:B-1----:R-:W-:Y:S01]  /*12be0*/  MOV R2, R0 ;  /* 0x0000000000027202 */ /* 0x002fe20000000f00 */
[----:B------:R-:W-:Y:S01]  /*12bf0*/  IMAD.MOV.U32 R214, RZ, RZ, 0x1f ;  /* 0x0000001fffd67424 */ /* 0x000fe200078e00ff */
[----:B------:R-:W-:Y:S02]  /*12c00*/  MOV R3, 0x12c20 ;  /* 0x00012c2000037802 */ /* 0x000fe40000000f00 */
[----:B------:R-:W-:Y:S05]  /*12c10*/  CALL.REL.NOINC `($__internal_45_$__cuda_sm70_shflsync_idx_p) ;  /* 0x00005cc000007944 */ /* 0x000fea0003c00000 */
[----:B------:R-:W-:Y:S01]  /*12c20*/  IMAD.MOV.U32 R12, RZ, RZ, R213 ;  /* 0x000000ffff0c7224 */ /* 0x000fe200078e00d5 */
[----:B------:R-:W-:Y:S01]  /*12c30*/  MOV R213, R8 ;  /* 0x0000000800d57202 */ /* 0x000fe20000000f00 */
[----:B------:R-:W-:Y:S01]  /*12c40*/  IMAD.MOV.U32 R5, RZ, RZ, RZ ;  /* 0x000000ffff057224 */ /* 0x000fe200078e00ff */
[----:B------:R-:W-:Y:S01]  /*12c50*/  MOV R2, R0 ;  /* 0x0000000000027202 */ /* 0x000fe20000000f00 */
[----:B------:R-:W-:Y:S01]  /*12c60*/  IMAD.MOV.U32 R214, RZ, RZ, 0x1f ;  /* 0x0000001fffd67424 */ /* 0x000fe200078e00ff */
[----:B------:R-:W-:-:S02]  /*12c70*/  MOV R3, 0x12c90 ;  /* 0x00012c9000037802 */ /* 0x000fc40000000f00 */
[----:B------:R-:W-:Y:S05]  /*12c80*/  CALL.REL.NOINC `($__internal_45_$__cuda_sm70_shflsync_idx_p) ;  /* 0x00005c5000007944 */ /* 0x000fea0003c00000 */
[----:B------:R-:W-:Y:S01]  /*12c90*/  MOV R9, R213 ;  /* 0x000000d500097202 */ /* 0x000fe20000000f00 */
[----:B------:R-:W-:Y:S05]  /*12ca0*/  BRA `(.L_x_3462) ;  /* 0xfffed9b000007947 */ /* 0x000fea000383ffff */
.L_x_3326:
[----:B------:R-:W-:Y:S01]  /*12cb0*/  IMAD.MOV.U32 R213, RZ, RZ, R4 ;  /* 0x000000ffffd57224 */ /* 0x000fe200078e0004 */
[----:B-1----:R-:W-:Y:S01]  /*12cc0*/  MOV R2, R0 ;  /* 0x0000000000027202 */ /* 0x002fe20000000f00 */
[----:B------:R-:W-:Y:S01]  /*12cd0*/  IMAD.MOV.U32 R214, RZ, RZ, 0x1f ;  /* 0x0000001fffd67424 */ /* 0x000fe200078e00ff */
[----:B------:R-:W-:-:S02]  /*12ce0*/  MOV R3, 0x12d00 ;  /* 0x00012d0000037802 */ /* 0x000fc40000000f00 */
[----:B---34-:R-:W-:Y:S05]  /*12cf0*/  CALL.REL.NOINC `($__internal_45_$__cuda_sm70_shflsync_idx_p) ;  /* 0x00005be000007944 */ /* 0x018fea0003c00000 */
[----:B------:R-:W-:Y:S01]  /*12d00*/  MOV R5, R213 ;  /* 0x000000d500057202 */ /* 0x000fe20000000f00 */
[----:B------:R-:W-:Y:S05]  /*12d10*/  BRA `(.L_x_3325) ;  /* 0xfffed9a000007947 */ /* 0x000fea000383ffff */
.L_x_3337:
[----:B------:R-:W-:Y:S01]  /*12d20*/  IMAD.MOV.U32 R213, RZ, RZ, R5 ;  /* 0x000000ffffd57224 */ /* 0x000fe200078e0005 */
[----:B------:R-:W-:Y:S01]  /*12d30*/  MOV R2, RZ ;  /* 0x000000ff00027202 */ /* 0x000fe20000000f00 */
[----:B------:R-:W-:Y:S01]  /*12d40*/  IMAD.MOV.U32 R214, RZ, RZ, 0x181f ;  /* 0x0000181fffd67424 */ /* 0x000fe200078e00ff */
[----:B------:R-:W-:-:S02]  /*12d50*/  MOV R3, 0x12d70 ;  /* 0x00012d7000037802 */ /* 0x000fc40000000f00 */
[----:B-----5:R-:W-:Y:S05]  /*12d60*/  CALL.REL.NOINC `($__internal_45_$__cuda_sm70_shflsync_idx_p) ;  /* 0x00005b7000007944 */ /* 0x020fea0003c00000 */
[----:B------:R-:W-:Y:S01]  /*12d70*/  MOV R7, R213 ;  /* 0x000000d500077202 */ /* 0x000fe20000000f00 */
[----:B------:R-:W-:Y:S05]  /*12d80*/  BRA `(.L_x_3463) ;  /* 0xfffefa7000007947 */ /* 0x000fea000383ffff */
.L_x_3338:
[----:B------:R-:W-:Y:S01]  /*12d90*/  IMAD.MOV.U32 R213, RZ, RZ, R6 ;  /* 0x000000ffffd57224 */ /* 0x000fe200078e0006 */
[----:B------:R-:W-:Y:S01]  /*12da0*/  MOV R2, RZ ;  /* 0x000000ff00027202 */ /* 0x000fe20000000f00 */
[----:B------:R-:W-:Y:S01]  /*12db0*/  IMAD.MOV.U32 R214, RZ, RZ, 0x181f ;  /* 0x0000181fffd67424 */ /* 0x000fe200078e00ff */
[----:B------:R-:W-:-:S02]  /*12dc0*/  MOV R3, 0x12de0 ;  /* 0x00012de000037802 */ /* 0x000fc40000000f00 */
[----:B-12--5:R-:W-:Y:S05]  /*12dd0*/  CALL.REL.NOINC `($__internal_45_$__cuda_sm70_shflsync_idx_p) ;  /* 0x00005b0000007944 */ /* 0x026fea0003c00000 */
[----:B------:R-:W-:Y:S01]  /*12de0*/  MOV R2, R213 ;  /* 0x000000d500027202 */ /* 0x000fe20000000f00 */
[----:B------:R-:W-:Y:S05]  /*12df0*/  BRA `(.L_x_3464) ;  /* 0xfffefa2000007947 */ /* 0x000fea000383ffff */
.L_x_3341:
[----:B------:R-:W-:Y:S01]  /*12e00*/  IMAD.MOV.U32 R213, RZ, RZ, R5 ;  /* 0x000000ffffd57224 */ /* 0x000fe200078e0005 */
[----:B-1----:R-:W-:Y:S01]  /*12e10*/  MOV R2, 0x1 ;  /* 0x0000000100027802 */ /* 0x002fe20000000f00 */
[----:B------:R-:W-:Y:S01]  /*12e20*/  IMAD.MOV.U32 R214, RZ, RZ, 0x181f ;  /* 0x0000181fffd67424 */ /* 0x000fe200078e00ff */
[----:B------:R-:W-:-:S02]  /*12e30*/  MOV R3, 0x12e50 ;  /* 0x00012e5000037802 */ /* 0x000fc40000000f00 */
[----:B--2--5:R-:W-:Y:S05]  /*12e40*/  CALL.REL.NOINC `($__internal_45_$__cuda_sm70_shflsync_idx_p) ;  /* 0x00005a9000007944 */ /* 0x024fea0003c00000 */
[----:B------:R-:W-:Y:S01]  /*12e50*/  IMAD.MOV.U32 R7, RZ, RZ, R213 ;  /* 0x000000ffff077224 */ /* 0x000fe200078e00d5 */
[----:B------:R-:W-:Y:S01]  /*12e60*/  MOV R2, 0x1 ;  /* 0x0000000100027802 */ /* 0x000fe20000000f00 */
[----:B------:R-:W-:Y:S01]  /*12e70*/  IMAD.MOV.U32 R213, RZ, RZ, R6 ;  /* 0x000000ffffd57224 */ /* 0x000fe200078e0006 */
[----:B------:R-:W-:-:S02]  /*12e80*/  MOV R214, 0x181f ;  /* 0x0000181f00d67802 */ /* 0x000fc40000000f00 */
[----:B------:R-:W-:Y:S02]  /*12e90*/  MOV R3, 0x12eb0 ;  /* 0x00012eb000037802 */ /* 0x000fe40000000f00 */
[----:B------:R-:W-:Y:S05]  /*12ea0*/  CALL.REL.NOINC `($__internal_45_$__cuda_sm70_shflsync_idx_p) ;  /* 0x00005a3000007944 */ /* 0x000fea0003c00000 */
[----:B------:R-:W-:Y:S01]  /*12eb0*/  MOV R2, R213 ;  /* 0x000000d500027202 */ /* 0x000fe20000000f00 */
[----:B------:R-:W-:Y:S05]  /*12ec0*/  BRA `(.L_x_3465) ;  /* 0xfffefab000007947 */ /* 0x000fea000383ffff */
.L_x_3344:
[----:B------:R-:W-:Y:S01]  /*12ed0*/  IMAD.MOV.U32 R213, RZ, RZ, R5 ;  /* 0x000000ffffd57224 */ /* 0x000fe200078e0005 */
[----:B-1----:R-:W-:Y:S01]  /*12ee0*/  MOV R2, 0x2 ;  /* 0x0000000200027802 */ /* 0x002fe20000000f00 */
[----:B------:R-:W-:Y:S01]  /*12ef0*/  IMAD.MOV.U32 R214, RZ, RZ, 0x181f ;  /* 0x0000181fffd67424 */ /* 0x000fe200078e00ff */
[----:B------:R-:W-:Y:S02]  /*12f00*/  MOV R3, 0x12f20 ;  /* 0x00012f2000037802 */ /* 0x000fe40000000f00 */
[----:B--23-5:R-:W-:Y:S05]  /*12f10*/  CALL.REL.NOINC `($__internal_45_$__cuda_sm70_shflsync_idx_p) ;  /* 0x000059c000007944 */ /* 0x02cfea0003c00000 */
[----:B------:R-:W-:Y:S01]  /*12f20*/  MOV R7, R213 ;  /* 0x000000d500077202 */ /* 0x000fe20000000f00 */
[----:B------:R-:W-:Y:S05]  /*12f30*/  BRA `(.L_x_3466) ;  /* 0xfffefb2000007947 */ /* 0x000fea000383ffff */
.L_x_3345:
[----:B------:R-:W-:Y:S01]  /*12f40*/  IMAD.MOV.U32 R213, RZ, RZ, R6 ;  /* 0x000000ffffd57224 */ /* 0x000fe200078e0006 */
[----:B-1----:R-:W-:Y:S01]  /*12f50*/  MOV R2, 0x2 ;  /* 0x0000000200027802 */ /* 0x002fe20000000f00 */
[----:B------:R-:W-:Y:S01]  /*12f60*/  IMAD.MOV.U32 R214, RZ, RZ, 0x181f ;  /* 0x0000181fffd67424 */ /* 0x000fe200078e00ff */
[----:B------:R-:W-:Y:S02]  /*12f70*/  MOV R3, 0x12f90 ;  /* 0x00012f9000037802 */ /* 0x000fe40000000f00 */
[----:B--2345:R-:W-:Y:S05]  /*12f80*/  CALL.REL.NOINC `($__internal_45_$__cuda_sm70_shflsync_idx_p) ;  /* 0x0000595000007944 */ /* 0x03cfea0003c00000 */
[----:B------:R-:W-:Y:S01]  /*12f90*/  MOV R2, R213 ;  /* 0x000000d500027202 */ /* 0x000fe20000000f00 */
[----:B------:R-:W-:Y:S05]  /*12fa0*/  BRA `(.L_x_3467) ;  /* 0xfffefad000007947 */ /* 0x000fea000383ffff */
.L_x_3348:
[----:B------:R-:W-:Y:S01]  /*12fb0*/  IMAD.MOV.U32 R213, RZ, RZ, R5 ;  /* 0x000000ffffd57224 */ /* 0x000fe200078e0005 */
[----:B--2---:R-:W-:Y:S01]  /*12fc0*/  MOV R2, 0x3 ;  /* 0x0000000300027802 */ /* 0x004fe20000000f00 */
[----:B------:R-:W-:Y:S01]  /*12fd0*/  IMAD.MOV.U32 R214, RZ, RZ, 0x181f ;  /* 0x0000181fffd67424 */ /* 0x000fe200078e00ff */
[----:B------:R-:W-:-:S02]  /*12fe0*/  MOV R3, 0x13000 ;  /* 0x0001300000037802 */ /* 0x000fc40000000f00 */
[----:B-1-345:R-:W-:Y:S05]  /*12ff0*/  CALL.REL.NOINC `($__internal_45_$__cuda_sm70_shflsync_idx_p) ;  /* 0x000058e000007944 */ /* 0x03afea0003c00000 */
        /* <DEDUP_REMOVED lines=8> */
.L_x_3351:
[----:B------:R-:W-:Y:S01]  /*13080*/  IMAD.MOV.U32 R213, RZ, RZ, R5 ;  /* 0x000000ffffd57224 */ /* 0x000fe200078e0005 */
[----:B-12---:R-:W-:Y:S01]  /*13090*/  MOV R2, 0x4 ;  /* 0x0000000400027802 */ /* 0x006fe20000000f00 */
[----:B------:R-:W-:Y:S01]  /*130a0*/  IMAD.MOV.U32 R214, RZ, RZ, 0x181f ;  /* 0x0000181fffd67424 */ /* 0x000fe200078e00ff */
[----:B------:R-:W-:Y:S02]  /*130b0*/  MOV R3, 0x130d0 ;  /* 0x000130d000037802 */ /* 0x000fe40000000f00 */
[----:B---345:R-:W-:Y:S05]  /*130c0*/  CALL.REL.NOINC `($__internal_45_$__cuda_sm70_shflsync_idx_p) ;  /* 0x0000581000007944 */ /* 0x038fea0003c00000 */
[----:B------:R-:W-:Y:S01]  /*130d0*/  MOV R7, R213 ;  /* 0x000000d500077202 */ /* 0x000fe20000000f00 */
[----:B------:R-:W-:Y:S05]  /*130e0*/  BRA `(.L_x_3469) ;  /* 0xfffefb6000007947 */ /* 0x000fea000383ffff */
.L_x_3352:
[----:B------:R-:W-:Y:S01]  /*130f0*/  IMAD.MOV.U32 R213, RZ, RZ, R6 ;  /* 0x000000ffffd57224 */ /* 0x000fe200078e0006 */
[----:B--2---:R-:W-:Y:S01]  /*13100*/  MOV R2, 0x4 ;  /* 0x0000000400027802 */ /* 0x004fe20000000f00 */
[----:B------:R-:W-:Y:S01]  /*13110*/  IMAD.MOV.U32 R214, RZ, RZ, 0x181f ;  /* 0x0000181fffd67424 */ /* 0x000fe200078e00ff */
[----:B------:R-:W-:Y:S02]  /*13120*/  MOV R3, 0x13140 ;  /* 0x0001314000037802 */ /* 0x000fe40000000f00 */
[----:B-1-345:R-:W-:Y:S05]  /*13130*/  CALL.REL.NOINC `($__internal_45_$__cuda_sm70_shflsync_idx_p) ;  /* 0x000057a000007944 */ /* 0x03afea0003c00000 */
[----:B------:R-:W-:Y:S01]  /*13140*/  MOV R2, R213 ;  /* 0x000000d500027202 */ /* 0x000fe20000000f00 */
[----:B------:R-:W-:Y:S05]  /*13150*/  BRA `(.L_x_3470) ;  /* 0xfffefb1000007947 */ /* 0x000fea000383ffff */
.L_x_3355:
[----:B------:R-:W-:Y:S01]  /*13160*/  IMAD.MOV.U32 R213, RZ, RZ, R5 ;  /* 0x000000ffffd57224 */ /* 0x000fe200078e0005 */
[----:B-1----:R-:W-:Y:S01]  /*13170*/  MOV R2, 0x5 ;  /* 0x0000000500027802 */ /* 0x002fe20000000f00 */
[----:B------:R-:W-:Y:S01]  /*13180*/  IMAD.MOV.U32 R214, RZ, RZ, 0x181f ;  /* 0x0000181fffd67424 */ /* 0x000fe200078e00ff */
[----:B------:R-:W-:-:S02]  /*13190*/  MOV R3, 0x131b0 ;  /* 0x000131b000037802 */ /* 0x000fc40000000f00 */
[----:B--2345:R-:W-:Y:S05]  /*131a0*/  CALL.REL.NOINC `($__internal_45_$__cuda_sm70_shflsync_idx_p) ;  /* 0x0000573000007944 */ /* 0x03cfea0003c00000 */
        /* <DEDUP_REMOVED lines=8> */
.L_x_3358:
[----:B------:R-:W-:Y:S01]  /*13230*/  IMAD.MOV.U32 R213, RZ, RZ, R5 ;  /* 0x000000ffffd57224 */ /* 0x000fe200078e0005 */
[----:B-1----:R-:W-:Y:S01]  /*13240*/  MOV R2, 0x6 ;  /* 0x0000000600027802 */ /* 0x002fe20000000f00 */
[----:B------:R-:W-:Y:S01]  /*13250*/  IMAD.MOV.U32 R214, RZ, RZ, 0x181f ;  /* 0x0000181fffd67424 */ /* 0x000fe200078e00ff */
[----:B------:R-:W-:Y:S02]  /*13260*/  MOV R3, 0x13280 ;  /* 0x0001328000037802 */ /* 0x000fe40000000f00 */
[----:B--2345:R-:W-:Y:S05]  /*13270*/  CALL.REL.NOINC `($__internal_45_$__cuda_sm70_shflsync_idx_p) ;  /* 0x0000566000007944 */ /* 0x03cfea0003c00000 */
[----:B------:R-:W-:Y:S01]  /*13280*/  MOV R7, R213 ;  /* 0x000000d500077202 */ /* 0x000fe20000000f00 */
[----:B------:R-:W-:Y:S05]  /*13290*/  BRA `(.L_x_3472) ;  /* 0xfffefba000007947 */ /* 0x000fea000383ffff */
.L_x_3359:
[----:B------:R-:W-:Y:S01]  /*132a0*/  IMAD.MOV.U32 R213, RZ, RZ, R6 ;  /* 0x000000ffffd57224 */ /* 0x000fe200078e0006 */
[----:B-1----:R-:W-:Y:S01]  /*132b0*/  MOV R2, 0x6 ;  /* 0x0000000600027802 */ /* 0x002fe20000000f00 */
[----:B------:R-:W-:Y:S01]  /*132c0*/  IMAD.MOV.U32 R214, RZ, RZ, 0x181f ;  /* 0x0000181fffd67424 */ /* 0x000fe200078e00ff */
[----:B------:R-:W-:Y:S02]  /*132d0*/  MOV R3, 0x132f0 ;  /* 0x000132f000037802 */ /* 0x000fe40000000f00 */
[----:B--2345:R-:W-:Y:S05]  /*132e0*/  CALL.REL.NOINC `($__internal_45_$__cuda_sm70_shflsync_idx_p) ;  /* 0x000055f000007944 */ /* 0x03cfea0003c00000 */
[----:B------:R-:W-:Y:S01]  /*132f0*/  MOV R2, R213 ;  /* 0x000000d500027202 */ /* 0x000fe20000000f00 */
[----:B------:R-:W-:Y:S05]  /*13300*/  BRA `(.L_x_3473) ;  /* 0xfffefb5000007947 */ /* 0x000fea000383ffff */
.L_x_3362:
        /* <DEDUP_REMOVED lines=13> */
.L_x_3365:
[----:B------:R-:W-:Y:S01]  /*133e0*/  IMAD.MOV.U32 R213, RZ, RZ, R4 ;  /* 0x000000ffffd57224 */ /* 0x000fe200078e0004 */
[----:B------:R-:W-:Y:S01]  /*133f0*/  MOV R2, RZ ;  /* 0x000000ff00027202 */ /* 0x000fe20000000f00 */
[----:B------:R-:W-:Y:S01]  /*13400*/  IMAD.MOV.U32 R214, RZ, RZ, 0x181f ;  /* 0x0000181fffd67424 */ /* 0x000fe200078e00ff */
[----:B------:R-:W-:Y:S02]  /*13410*/  MOV R3, 0x13430 ;  /* 0x0001343000037802 */ /* 0x000fe40000000f00 */
[----:B------:R-:W-:Y:S05]  /*13420*/  CALL.REL.NOINC `($__internal_45_$__cuda_sm70_shflsync_idx_p) ;  /* 0x000054b000007944 */ /* 0x000fea0003c00000 */
[----:B------:R-:W-:Y:S01]  /*13430*/  MOV R7, R213 ;  /* 0x000000d500077202 */ /* 0x000fe20000000f00 */
[----:B------:R-:W-:Y:S05]  /*13440*/  BRA `(.L_x_3475) ;  /* 0xffff0d7000007947 */ /* 0x000fea000383ffff */
.L_x_3366:
[----:B------:R-:W-:Y:S01]  /*13450*/  IMAD.MOV.U32 R213, RZ, RZ, R0 ;  /* 0x000000ffffd57224 */ /* 0x000fe200078e0000 */
[----:B------:R-:W-:Y:S01]  /*13460*/  MOV R2, RZ ;  /* 0x000000ff00027202 */ /* 0x000fe20000000f00 */
[----:B------:R-:W-:Y:S01]  /*13470*/  IMAD.MOV.U32 R214, RZ, RZ, 0x181f ;  /* 0x0000181fffd67424 */ /* 0x000fe200078e00ff */
[----:B------:R-:W-:Y:S02]  /*13480*/  MOV R3, 0x134a0 ;  /* 0x000134a000037802 */ /* 0x000fe40000000f00 */
[----:B-12---:R-:W-:Y:S05]  /*13490*/  CALL.REL.NOINC `($__internal_45_$__cuda_sm70_shflsync_idx_p) ;  /* 0x0000544000007944 */ /* 0x006fea0003c00000 */
[----:B------:R-:W-:Y:S01]  /*134a0*/  ISETP.GE.AND P0, PT, R204, c[0x0][0x1d4], PT ;  /* 0x00007500cc007a0c */ /* 0x000fe20003f06270 */
[----:B------:R-:W-:Y:S01]  /*134b0*/  IMAD.MOV.U32 R214, RZ, RZ, 0x181f ;  /* 0x0000181fffd67424 */ /* 0x000fe200078e00ff */
[----:B------:R-:W-:Y:S01]  /*134c0*/  IADD3 R2, P1, R213, R22, RZ ;  /* 0x00000016d5027210 */ /* 0x000fe20007f3e0ff */
[----:B------:R-:W-:Y:S01]  /*134d0*/  IMAD.MOV.U32 R213, RZ, RZ, R4 ;  /* 0x000000ffffd57224 */ /* 0x000fe200078e0004 */
        /* <DEDUP_REMOVED lines=8> */
[----:B------:R-:W-:Y:S05]  /*13560*/  CALL.REL.NOINC `($__internal_45_$__cuda_sm70_shflsync_idx_p) ;  /* 0x0000537000007944 */ /* 0x000fea0003c00000 */
[----:B------:R-:W-:Y:S01]  /*13570*/  IMAD.MOV.U32 R7, RZ, RZ, R213 ;  /* 0x000000ffff077224 */ /* 0x000fe200078e00d5 */
[----:B------:R-:W-:Y:S01]  /*13580*/  MOV R2, 0x1 ;  /* 0x0000000100027802 */ /* 0x000fe20000000f00 */
[----:B------:R-:W-:Y:S01]  /*13590*/  IMAD.MOV.U32 R213, RZ, RZ, R0 ;  /* 0x000000ffffd57224 */ /* 0x000fe200078e0000 */
[----:B------:R-:W-:Y:S02]  /*135a0*/  MOV R214, 0x181f ;  /* 0x0000181f00d67802 */ /* 0x000fe40000000f00 */
[----:B------:R-:W-:Y:S02]  /*135b0*/  MOV R3, 0x135d0 ;  /* 0x000135d000037802 */ /* 0x000fe40000000f00 */
[----:B------:R-:W-:Y:S05]  /*135c0*/  CALL.REL.NOINC `($__internal_45_$__cuda_sm70_shflsync_idx_p) ;  /* 0x0000531000007944 */ /* 0x000fea0003c00000 */
[C---:B------:R-:W-:Y:S01]  /*135d0*/  IADD3 R2, -R5.reuse, 0x10, RZ ;  /* 0x0000001005027810 */ /* 0x040fe20007ffe1ff */
[----:B------:R-:W-:Y:S01]  /*135e0*/  IMAD.MOV.U32 R214, RZ, RZ, 0x181f ;  /* 0x0000181fffd67424 */ /* 0x000fe200078e00ff */
[----:B------:R-:W-:-:S02]  /*135f0*/  ISETP.NE.U32.AND P2, PT, R5, RZ, PT ;  /* 0x000000ff0500720c */ /* 0x000fc40003f45070 */
[----:B------:R-:W-:-:S04]  /*13600*/  LOP3.LUT R2, R2, 0xf, RZ, 0xc0, !PT ;  /* 0x0000000f02027812 */ /* 0x000fc800078ec0ff */
[----:B------:R-:W-:Y:S01]  /*13610*/  IADD3 R2, P1, P0, R2, R213, R22 ;  /* 0x000000d502027210 */ /* 0x000fe2000783e016 */
[----:B------:R-:W-:-:S03]  /*13620*/  IMAD.MOV.U32 R213, RZ, RZ, R4 ;  /* 0x000000ffffd57224 */ /* 0x000fc600078e0004 */
[----:B------:R-:W-:-:S05]  /*13630*/  IADD3.X R3, RZ, R7, R20, P1, P0 ;  /* 0x00000007ff037210 */ /* 0x000fca0000fe0414 */
[----:B------:R-:W-:Y:S01]  /*13640*/  @!PT LDS RZ, [RZ] ;  /* 0x00000000fffff984 */ /* 0x000fe20000000800 */
[----:B------:R-:W-:Y:S01]  /*13650*/  @!PT LDS RZ, [RZ] ;  /* 0x00000000fffff984 */ /* 0x000fe20000000800 */
[----:B------:R-:W-:Y:S01]  /*13660*/  @!PT LDS RZ, [RZ] ;  /* 0x00000000fffff984 */ /* 0x000fe20000000800 */
[----:B------:R1:W-:Y:S02]  /*13670*/  LDGSTS.E.BYPASS.LTC128B.128.ZFILL [R209+0x3100], [R2.64], P2 ;  /* 0x0310000002d17fae */ /* 0x0003e40009141d46 */
        /* <DEDUP_REMOVED lines=49> */
[----:B------:R-:W-:Y:S01]  /*13990*/  MOV R0, R213 ;  /* 0x000000d500007202 */ /* 0x000fe20000000f00 */
[----:B------:R-:W-:Y:S05]  /*139a0*/  BRA `(.L_x_3476) ;  /* 0xffff099000007947 */ /* 0x000fea000383ffff */
.L_x_3367:
[----:B------:R-:W-:Y:S01]  /*139b0*/  IMAD.MOV.U32 R213, RZ, RZ, R0 ;  /* 0x000000ffffd57224 */ /* 0x000fe200078e0000 */
[----:B------:R-:W-:Y:S01]  /*139c0*/  MOV R2, RZ ;  /* 0x000000ff00027202 */ /* 0x000fe20000000f00 */
[----:B------:R-:W-:Y:S01]  /*139d0*/  IMAD.MOV.U32 R214, RZ, RZ, 0x1c1f ;  /* 0x00001c1fffd67424 */ /* 0x000fe200078e00ff */
[----:B------:R-:W-:-:S02]  /*139e0*/  MOV R3, 0x13a00 ;  /* 0x00013a0000037802 */ /* 0x000fc40000000f00 */
[----:B------:R-:W-:Y:S05]  /*139f0*/  CALL.REL.NOINC `($__internal_45_$__cuda_sm70_shflsync_idx_p) ;  /* 0x00004ee000007944 */ /* 0x000fea0003c00000 */
[----:B------:R-:W-:Y:S01]  /*13a00*/  MOV R2, R213 ;  /* 0x000000d500027202 */ /* 0x000fe20000000f00 */
[----:B------:R-:W-:Y:S05]  /*13a10*/  BRA `(.L_x_3477) ;  /* 0xffff0a9000007947 */ /* 0x000fea000383ffff */
.L_x_3368:
[----:B------:R-:W-:Y:S01]  /*13a20*/  IMAD.MOV.U32 R213, RZ, RZ, R0 ;  /* 0x000000ffffd57224 */ /* 0x000fe200078e0000 */
[----:B------:R-:W-:Y:S01]  /*13a30*/  MOV R2, 0x1 ;  /* 0x0000000100027802 */ /* 0x000fe20000000f00 */
[----:B------:R-:W-:Y:S01]  /*13a40*/  IMAD.MOV.U32 R214, RZ, RZ, 0x1c1f ;  /* 0x00001c1fffd67424 */ /* 0x000fe200078e00ff */
[----:B------:R-:W-:-:S02]  /*13a50*/  MOV R3, 0x13a70 ;  /* 0x00013a7000037802 */ /* 0x000fc40000000f00 */
[----:B-1----:R-:W-:Y:S05]  /*13a60*/  CALL.REL.NOINC `($__internal_45_$__cuda_sm70_shflsync_idx_p) ;  /* 0x00004e7000007944 */ /* 0x002fea0003c00000 */
        /* <DEDUP_REMOVED lines=46> */
[----:B------:R-:W-:Y:S05]  /*13d50*/  CALL.REL.NOINC `($__internal_45_$__cuda_sm70_shflsync_idx_p) ;  /* 0x00004b8000007944 */ /* 0x000fea0003c00000 */
        /* <DEDUP_REMOVED lines=48> */
[----:B------:R-:W-:Y:S01]  /*14060*/  FMNMX.FTZ R100, R10, R12, !PT ;  /* 0x0000000c0a647209 */ /* 0x000fe20007810000 */
[----:B------:R-:W-:Y:S01]  /*14070*/  IMAD.MOV.U32 R0, RZ, RZ, 0x2 ;  /* 0x00000002ff007424 */ /* 0x000fe200078e00ff */
[----:B------:R-:W-:Y:S02]  /*14080*/  MOV R2, 0x147f0 ;  /* 0x000147f000027802 */ /* 0x000fe40000000f00 */
        /* <DEDUP_REMOVED lines=14> */
[----:B------:R-:W-:Y:S02]  /*14170*/  ISETP.GT.AND P6, PT, R5, 0x10, PT ;  /* 0x000000100500780c */ /* 0x000fe40003fc4270 */
[----:B------:R-:W-:Y:S02]  /*14180*/  FMNMX.FTZ R99, R15, R99, !PT ;  /* 0x000000630f637209 */ /* 0x000fe40007810000 */
        /* <DEDUP_REMOVED lines=21> */
[----:B------:R-:W-:-:S02]  /*142e0*/  FSEL R54, R95, -INF , P0 ;  /* 0xff8000005f367808 */ /* 0x000fc40000000000 */
        /* <DEDUP_REMOVED lines=72> */
[----:B------:R-:W-:Y:S01]  /*14770*/  FMNMX.FTZ R99, R143, R99, !PT ;  /* 0x000000638f637209 */ /* 0x000fe20007810000 */
[----:B------:R-:W-:Y:S01]  /*14780*/  IMAD.MOV.U32 R96, RZ, RZ, R100 ;  /* 0x000000ffff607224 */ /* 0x000fe200078e0064 */
[----:B------:R-:W-:Y:S02]  /*14790*/  FMNMX.FTZ R98, R162, R98, !PT ;  /* 0x00000062a2627209 */ /* 0x000fe40007810000 */
[----:B------:R-:W-:Y:S02]  /*147a0*/  FMNMX.FTZ R8, R136, R8, !PT ;  /* 0x0000000888087209 */ /* 0x000fe40007810000 */
[----:B------:R-:W-:Y:S02]  /*147b0*/  FMNMX.FTZ R99, R142, R99, !PT ;  /* 0x000000638e637209 */ /* 0x000fe40007810000 */
[----:B------:R-:W-:Y:S02]  /*147c0*/  FMNMX.FTZ R98, R157, R98, !PT ;  /* 0x000000629d627209 */ /* 0x000fe40007810000 */
[----:B------:R-:W-:-:S02]  /*147d0*/  FMNMX.FTZ R8, R133, R8, !PT ;  /* 0x0000000885087209 */ /* 0x000fc40007810000 */
[----:B------:R-:W-:Y:S05]  /*147e0*/  CALL.REL.NOINC `($__internal_44_$__cuda_sm70_shflsync_bfly_p) ;  /* 0x0000409000007944 */ /* 0x000fea0003c00000 */
[----:B------:R-:W-:Y:S01]  /*147f0*/  FMNMX.FTZ R100, R100, R0, !PT ;  /* 0x0000000064647209 */ /* 0x000fe20007810000 */
[----:B------:R-:W-:Y:S01]  /*14800*/  IMAD.MOV.U32 R0, RZ, RZ, 0x1 ;  /* 0x00000001ff007424 */ /* 0x000fe200078e00ff */
[----:B------:R-:W-:-:S03]  /*14810*/  MOV R2, 0x14840 ;  /* 0x0001484000027802 */ /* 0x000fc60000000f00 */
[----:B------:R-:W-:Y:S02]  /*14820*/  IMAD.MOV.U32 R96, RZ, RZ, R100 ;  /* 0x000000ffff607224 */ /* 0x000fe400078e0064 */
[----:B------:R-:W-:Y:S05]  /*14830*/  CALL.REL.NOINC `($__internal_44_$__cuda_sm70_shflsync_bfly_p) ;  /* 0x0000404000007944 */ /* 0x000fea0003c00000 */
[----:B------:R-:W-:Y:S01]  /*14840*/  FMNMX.FTZ R100, R100, R0, !PT ;  /* 0x0000000064647209 */ /* 0x000fe20007810000 */
[----:B------:R-:W-:Y:S01]  /*14850*/  IMAD.MOV.U32 R96, RZ, RZ, R99 ;  /* 0x000000ffff607224 */ /* 0x000fe200078e0063 */
[----:B------:R-:W-:Y:S01]  /*14860*/  MOV R2, 0x14890 ;  /* 0x0001489000027802 */ /* 0x000fe20000000f00 */
[----:B------:R-:W-:Y:S02]  /*14870*/  IMAD.MOV.U32 R0, RZ, RZ, 0x2 ;  /* 0x00000002ff007424 */ /* 0x000fe400078e00ff */
        /* <DEDUP_REMOVED lines=26> */
[----:B------:R-:W-:Y:S01]  /*14a20*/  MOV R9, R0 ;  /* 0x0000000000097202 */ /* 0x000fe20000000f00 */
[----:B------:R-:W-:Y:S05]  /*14a30*/  BRA `(.L_x_3478) ;  /* 0xffff0ae000007947 */ /* 0x000fea000383ffff */
.L_x_3372:
[----:B------:R-:W-:Y:S01]  /*14a40*/  MOV R2, RZ ;  /* 0x000000ff00027202 */ /* 0x000fe20000000f00 */
[----:B------:R-:W-:Y:S01]  /*14a50*/  IMAD.MOV.U32 R213, RZ, RZ, R4 ;  /* 0x000000ffffd57224 */ /* 0x000fe200078e0004 */
[----:B------:R-:W-:Y:S01]  /*14a60*/  MOV R3, 0x14a90 ;  /* 0x00014a9000037802 */ /* 0x000fe20000000f00 */
[----:B------:R-:W-:Y:S02]  /*14a70*/  IMAD.MOV.U32 R214, RZ, RZ, 0x181f ;  /* 0x0000181fffd67424 */ /* 0x000fe400078e00ff */
[----:B-1----:R-:W-:Y:S05]  /*14a80*/  CALL.REL.NOINC `($__internal_45_$__cuda_sm70_shflsync_idx_p) ;  /* 0x00003e5000007944 */ /* 0x002fea0003c00000 */
[----:B------:R-:W-:Y:S01]  /*14a90*/  MOV R7, R213 ;  /* 0x000000d500077202 */ /* 0x000fe20000000f00 */
[----:B------:R-:W-:-:S05]  /*14aa0*/  BRA `(.L_x_3479) ;  /* 0xffff268000007947 */ /* 0x000fca000383ffff */
.L_x_3373:
[----:B------:R-:W-:Y:S01]  /*14ab0*/  MOV R2, RZ ;  /* 0x000000ff00027202 */ /* 0x000fe20000000f00 */
[----:B------:R-:W-:Y:S01]  /*14ac0*/  IMAD.MOV.U32 R213, RZ, RZ, R0 ;  /* 0x000000ffffd57224 */ /* 0x000fe200078e0000 */
[----:B------:R-:W-:Y:S01]  /*14ad0*/  MOV R3, 0x14b00 ;  /* 0x00014b0000037802 */ /* 0x000fe20000000f00 */
[----:B------:R-:W-:Y:S02]  /*14ae0*/  IMAD.MOV.U32 R214, RZ, RZ, 0x181f ;  /* 0x0000181fffd67424 */ /* 0x000fe400078e00ff */
[----:B-123--:R-:W-:Y:S05]  /*14af0*/  CALL.REL.NOINC `($__internal_45_$__cuda_sm70_shflsync_idx_p) ;  /* 0x00003de000007944 */ /* 0x00efea0003c00000 */
[----:B------:R-:W-:Y:S01]  /*14b00*/  IMAD.MOV.U32 R214, RZ, RZ, 0x181f ;  /* 0x0000181fffd67424 */ /* 0x000fe200078e00ff */
[----:B------:R-:W-:Y:S02]  /*14b10*/  ISETP.GE.AND P0, PT, R204, c[0x0][0x1d4], PT ;  /* 0x00007500cc007a0c */ /* 0x000fe40003f06270 */
[----:B------:R-:W-:Y:S01]  /*14b20*/  IADD3 R2, P1, R213, R15, RZ ;  /* 0x0000000fd5027210 */ /* 0x000fe20007f3e0ff */
[----:B------:R-:W-:Y:S01]  /*14b30*/  IMAD.MOV.U32 R213, RZ, RZ, R4 ;  /* 0x000000ffffd57224 */ /* 0x000fe200078e0004 */
        /* <DEDUP_REMOVED lines=8> */
[----:B------:R-:W-:Y:S05]  /*14bc0*/  CALL.REL.NOINC `($__internal_45_$__cuda_sm70_shflsync_idx_p) ;  /* 0x00003d1000007944 */ /* 0x000fea0003c00000 */
[----:B------:R-:W-:Y:S01]  /*14bd0*/  MOV R2, 0x1 ;  /* 0x0000000100027802 */ /* 0x000fe20000000f00 */
[----:B------:R-:W-:Y:S01]  /*14be0*/  IMAD.MOV.U32 R7, RZ, RZ, R213 ;  /* 0x000000ffff077224 */ /* 0x000fe200078e00d5 */
[----:B------:R-:W-:Y:S01]  /*14bf0*/  MOV R214, 0x181f ;  /* 0x0000181f00d67802 */ /* 0x000fe20000000f00 */
[----:B------:R-:W-:Y:S01]  /*14c00*/  IMAD.MOV.U32 R213, RZ, RZ, R0 ;  /* 0x000000ffffd57224 */ /* 0x000fe200078e0000 */
[----:B------:R-:W-:Y:S02]  /*14c10*/  MOV R3, 0x14c30 ;  /* 0x00014c3000037802 */ /* 0x000fe40000000f00 */
[----:B------:R-:W-:Y:S05]  /*14c20*/  CALL.REL.NOINC `($__internal_45_$__cuda_sm70_shflsync_idx_p) ;  /* 0x00003cb000007944 */ /* 0x000fea0003c00000 */
[C---:B------:R-:W-:Y:S01]  /*14c30*/  IADD3 R2, -R6.reuse, 0x10, RZ ;  /* 0x0000001006027810 */ /* 0x040fe20007ffe1ff */
[----:B------:R-:W-:Y:S01]  /*14c40*/  IMAD.MOV.U32 R214, RZ, RZ, 0x181f ;  /* 0x0000181fffd67424 */ /* 0x000fe200078e00ff */
[----:B------:R-:W-:Y:S02]  /*14c50*/  ISETP.NE.U32.AND P2, PT, R6, RZ, PT ;  /* 0x000000ff0600720c */ /* 0x000fe40003f45070 */
[----:B------:R-:W-:Y:S04]  /*14c60*/  LOP3.LUT R2, R2, 0xf, RZ, 0xc0, !PT ;  /* 0x0000000f02027812 */ /* 0x000fe800078ec0ff */
[----:B------:R-:W-:Y:S01]  /*14c70*/  IADD3 R2, P1, P0, R2, R213, R15 ;  /* 0x000000d502027210 */ /* 0x000fe2000783e00f */
[----:B------:R-:W-:Y:S03]  /*14c80*/  IMAD.MOV.U32 R213, RZ, RZ, R4 ;  /* 0x000000ffffd57224 */ /* 0x000fe600078e0004 */
[----:B------:R-:W-:Y:S05]  /*14c90*/  IADD3.X R3, RZ, R7, R5, P1, P0 ;  /* 0x00000007ff037210 */ /* 0x000fea0000fe0405 */
[----:B------:R-:W-:Y:S01]  /*14ca0*/  @!PT LDS RZ, [RZ] ;  /* 0x00000000fffff984 */ /* 0x000fe20000000800 */
[----:B------:R-:W-:Y:S01]  /*14cb0*/  @!PT LDS RZ, [RZ] ;  /* 0x00000000fffff984 */ /* 0x000fe20000000800 */
[----:B------:R-:W-:Y:S01]  /*14cc0*/  @!PT LDS RZ, [RZ] ;  /* 0x00000000fffff984 */ /* 0x000fe20000000800 */
[----:B------:R1:W-:Y:S02]  /*14cd0*/  LDGSTS.E.BYPASS.LTC128B.128.ZFILL [R209+0x900], [R2.64], P2 ;  /* 0x0090000002d17fae */ /* 0x0003e40009141d46 */
[----:B-1----:R-:W-:Y:S01]  /*14ce0*/  MOV R3, 0x14d10 ;  /* 0x00014d1000037802 */ /* 0x002fe20000000f00 */
[----:B------:R-:W-:Y:S04]  /*14cf0*/  IMAD.MOV.U32 R2, RZ, RZ, 0x2 ;  /* 0x00000002ff027424 */ /* 0x000fe800078e00ff */
        /* <DEDUP_REMOVED lines=47> */
[----:B------:R-:W-:Y:S01]  /*14ff0*/  MOV R0, R213 ;  /* 0x000000d500007202 */ /* 0x000fe20000000f00 */
[----:B------:R-:W-:-:S05]  /*15000*/  BRA `(.L_x_3480) ;  /* 0xffff22a000007947 */ /* 0x000fca000383ffff */
.L_x_3376:
[----:B------:R-:W-:Y:S01]  /*15010*/  MOV R2, RZ ;  /* 0x000000ff00027202 */ /* 0x000fe20000000f00 */
[----:B------:R-:W-:Y:S01]  /*15020*/  IMAD.MOV.U32 R213, RZ, RZ, R96 ;  /* 0x000000ffffd57224 */ /* 0x000fe200078e0060 */
[----:B------:R-:W-:Y:S01]  /*15030*/  MOV R3, 0x15060 ;  /* 0x0001506000037802 */ /* 0x000fe20000000f00 */
[----:B------:R-:W-:Y:S02]  /*15040*/  IMAD.MOV.U32 R214, RZ, RZ, 0x181f ;  /* 0x0000181fffd67424 */ /* 0x000fe400078e00ff */
[----:B------:R-:W-:Y:S05]  /*15050*/  CALL.REL.NOINC `($__internal_45_$__cuda_sm70_shflsync_idx_p) ;  /* 0x0000388000007944 */ /* 0x000fea0003c00000 */
[----:B------:R-:W-:Y:S01]  /*15060*/  MOV R100, R213 ;  /* 0x000000d500647202 */ /* 0x000fe20000000f00 */
[----:B------:R-:W-:-:S05]  /*15070*/  BRA `(.L_x_3481) ;  /* 0xffff2b5000007947 */ /* 0x000fca000383ffff */
.L_x_3377:
[----:B------:R-:W-:Y:S01]  /*15080*/  MOV R2, RZ ;  /* 0x000000ff00027202 */ /* 0x000fe20000000f00 */
[----:B------:R-:W-:Y:S01]  /*15090*/  IMAD.MOV.U32 R213, RZ, RZ, R0 ;  /* 0x000000ffffd57224 */ /* 0x000fe200078e0000 */
[----:B------:R-:W-:Y:S01]  /*150a0*/  MOV R3, 0x150d0 ;  /* 0x000150d000037802 */ /* 0x000fe20000000f00 */
[----:B------:R-:W-:Y:S02]  /*150b0*/  IMAD.MOV.U32 R214, RZ, RZ, 0x181f ;  /* 0x0000181fffd67424 */ /* 0x000fe400078e00ff */
[----:B-12---:R-:W-:Y:S05]  /*150c0*/  CALL.REL.NOINC `($__internal_45_$__cuda_sm70_shflsync_idx_p) ;  /* 0x0000381000007944 */ /* 0x006fea0003c00000 */
        /* <DEDUP_REMOVED lines=81> */
.L_x_3378:
[----:B------:R-:W-:Y:S01]  /*155e0*/  MOV R2, RZ ;  /* 0x000000ff00027202 */ /* 0x000fe20000000f00 */
[----:B------:R-:W-:Y:S01]  /*155f0*/  IMAD.MOV.U32 R213, RZ, RZ, R96 ;  /* 0x000000ffffd57224 */ /* 0x000fe200078e0060 */
[----:B------:R-:W-:Y:S01]  /*15600*/  MOV R3, 0x15630 ;  /* 0x0001563000037802 */ /* 0x000fe20000000f00 */
[----:B------:R-:W-:Y:S02]  /*15610*/  IMAD.MOV.U32 R214, RZ, RZ, 0x1c1f ;  /* 0x00001c1fffd67424 */ /* 0x000fe400078e00ff */
[----:B------:R-:W-:Y:S05]  /*15620*/  CALL.REL.NOINC `($__internal_45_$__cuda_sm70_shflsync_idx_p) ;  /* 0x000032b000007944 */ /* 0x000fea0003c00000 */
[----:B------:R-:W-:Y:S01]  /*15630*/  MOV R0, R213 ;  /* 0x000000d500007202 */ /* 0x000fe20000000f00 */
[----:B------:R-:W-:-:S05]  /*15640*/  BRA `(.L_x_3483) ;  /* 0xffff288000007947 */ /* 0x000fca000383ffff */
.L_x_3379:
[----:B------:R-:W-:Y:S01]  /*15650*/  MOV R2, 0x1 ;  /* 0x0000000100027802 */ /* 0x000fe20000000f00 */
[----:B------:R-:W-:Y:S01]  /*15660*/  IMAD.MOV.U32 R213, RZ, RZ, R96 ;  /* 0x000000ffffd57224 */ /* 0x000fe200078e0060 */
[----:B------:R-:W-:Y:S01]  /*15670*/  MOV R3, 0x156a0 ;  /* 0x000156a000037802 */ /* 0x000fe20000000f00 */
[----:B------:R-:W-:Y:S02]  /*15680*/  IMAD.MOV.U32 R214, RZ, RZ, 0x1c1f ;  /* 0x00001c1fffd67424 */ /* 0x000fe400078e00ff */
[----:B-1----:R-:W-:Y:S05]  /*15690*/  CALL.REL.NOINC `($__internal_45_$__cuda_sm70_shflsync_idx_p) ;  /* 0x0000324000007944 */ /* 0x002fea0003c00000 */
[----:B------:R-:W-:Y:S01]  /*156a0*/  MOV R3, 0x15980 ;  /* 0x0001598000037802 */ /* 0x000fe20000000f00 */
[----:B------:R-:W-:Y:S02]  /*156b0*/  IMAD.IADD R213, R98, 0x1, R213 ;  /* 0x0000000162d57824 */ /* 0x000fe400078e02d5 */
[----:B------:R-:W-:Y:S02]  /*156c0*/  IMAD.MOV.U32 R2, RZ, RZ, 0x2 ;  /* 0x00000002ff027424 */ /* 0x000fe400078e00ff */
[----:B------:R-:W-:Y:S01]  /*156d0*/  IMAD.MOV.U32 R214, RZ, RZ, 0x1c1f ;  /* 0x00001c1fffd67424 */ /* 0x000fe200078e00ff */
        /* <DEDUP_REMOVED lines=35> */
[----:B------:R-:W-:Y:S01]  /*15910*/  ISETP.GT.AND P0, PT, R213, 0x49, PT ;  /* 0x00000049d500780c */ /* 0x000fe20003f04270 */
[----:B------:R-:W-:Y:S01]  /*15920*/  IMAD.MOV.U32 R213, RZ, RZ, R96 ;  /* 0x000000ffffd57224 */ /* 0x000fe200078e0060 */
[----:B------:R-:W-:Y:S02]  /*15930*/  FSEL R51, R70, -INF , P6 ;  /* 0xff80000046337808 */ /* 0x000fe40003000000 */
[----:B------:R-:W-:Y:S02]  /*15940*/  FSEL R50, R71, -INF , P2 ;  /* 0xff80000047327808 */ /* 0x000fe40001000000 */
[----:B------:R-:W-:Y:S02]  /*15950*/  FSEL R23, R82, -INF , P1 ;  /* 0xff80000052177808 */ /* 0x000fe40000800000 */
[----:B------:R-:W-:Y:S02]  /*15960*/  FSEL R22, R83, -INF , P0 ;  /* 0xff80000053167808 */ /* 0x000fe40000000000 */
[----:B------:R-:W-:Y:S05]  /*15970*/  CALL.REL.NOINC `($__internal_45_$__cuda_sm70_shflsync_idx_p) ;  /* 0x00002f6000007944 */ /* 0x000fea0003c00000 */
[----:B------:R-:W-:Y:S01]  /*15980*/  MOV R3, 0x15c60 ;  /* 0x00015c6000037802 */ /* 0x000fe20000000f00 */
[----:B------:R-:W-:Y:S02]  /*15990*/  IMAD.IADD R213, R98, 0x1, R213 ;  /* 0x0000000162d57824 */ /* 0x000fe400078e02d5 */
[----:B------:R-:W-:Y:S02]  /*159a0*/  IMAD.MOV.U32 R2, RZ, RZ, 0x3 ;  /* 0x00000003ff027424 */ /* 0x000fe400078e00ff */
        /* <DEDUP_REMOVED lines=37> */
[----:B------:R-:W-:Y:S01]  /*15c00*/  IMAD.MOV.U32 R213, RZ, RZ, R96 ;  /* 0x000000ffffd57224 */ /* 0x000fe200078e0060 */
[----:B------:R-:W-:Y:S02]  /*15c10*/  FSEL R28, R72, -INF , P6 ;  /* 0xff800000481c7808 */ /* 0x000fe40003000000 */
[----:B------:R-:W-:Y:S02]  /*15c20*/  FSEL R25, R73, -INF , P2 ;  /* 0xff80000049197808 */ /* 0x000fe40001000000 */
[----:B------:R-:W-:Y:S02]  /*15c30*/  FSEL R17, R76, -INF , P1 ;  /* 0xff8000004c117808 */ /* 0x000fe40000800000 */
[----:B------:R-:W-:Y:S02]  /*15c40*/  FSEL R16, R77, -INF , P0 ;  /* 0xff8000004d107808 */ /* 0x000fe40000000000 */
[----:B------:R-:W-:Y:S05]  /*15c50*/  CALL.REL.NOINC `($__internal_45_$__cuda_sm70_shflsync_idx_p) ;  /* 0x00002c8000007944 */ /* 0x000fea0003c00000 */
[----:B------:R-:W-:Y:S01]  /*15c60*/  FMNMX.FTZ R96, R156, R97, !PT ;  /* 0x000000619c607209 */ /* 0x000fe20007810000 */
[----:B------:R-:W-:Y:S01]  /*15c70*/  IMAD.IADD R98, R98, 0x1, R213 ;  /* 0x0000000162627824 */ /* 0x000fe200078e02d5 */
[----:B------:R-:W-:Y:S01]  /*15c80*/  FMNMX.FTZ R4, R20, R101, !PT ;  /* 0x0000006514047209 */ /* 0x000fe20007810000 */
[----:B------:R-:W-:Y:S01]  /*15c90*/  IMAD.MOV.U32 R0, RZ, RZ, 0x2 ;  /* 0x00000002ff007424 */ /* 0x000fe200078e00ff */
[----:B------:R-:W-:Y:S02]  /*15ca0*/  FMNMX.FTZ R5, R21, R102, !PT ;  /* 0x0000006615057209 */ /* 0x000fe40007810000 */
[C---:B------:R-:W-:Y:S02]  /*15cb0*/  ISETP.GT.AND P6, PT, R98.reuse, RZ, PT ;  /* 0x000000ff6200720c */ /* 0x040fe40003fc4270 */
[----:B------:R-:W-:Y:S02]  /*15cc0*/  ISETP.GT.AND P2, PT, R98, 0x1, PT ;  /* 0x000000016200780c */ /* 0x000fe40003f44270 */
[----:B------:R-:W-:Y:S02]  /*15cd0*/  FSEL R53, R10, -INF , P6 ;  /* 0xff8000000a357808 */ /* 0x000fe40003000000 */
[C---:B------:R-:W-:Y:S02]  /*15ce0*/  ISETP.GT.AND P1, PT, R98.reuse, 0x8, PT ;  /* 0x000000086200780c */ /* 0x040fe40003f24270 */
        /* <DEDUP_REMOVED lines=114> */
[----:B------:R-:W-:Y:S05]  /*16410*/  CALL.REL.NOINC `($__internal_44_$__cuda_sm70_shflsync_bfly_p) ;  /* 0x0000246000007944 */ /* 0x000fea0003c00000 */
[----:B------:R-:W-:Y:S01]  /*16420*/  FMNMX.FTZ R96, R96, R0, !PT ;  /* 0x0000000060607209 */ /* 0x000fe20007810000 */
[----:B------:R-:W-:Y:S01]  /*16430*/  IMAD.MOV.U32 R0, RZ, RZ, 0x1 ;  /* 0x00000001ff007424 */ /* 0x000fe200078e00ff */
[----:B------:R-:W-:Y:S02]  /*16440*/  MOV R2, 0x16460 ;  /* 0x0001646000027802 */ /* 0x000fe40000000f00 */
        /* <DEDUP_REMOVED lines=26> */
[----:B------:R-:W-:Y:S03]  /*165f0*/  MOV R2, 0x16620 ;  /* 0x0001662000027802 */ /* 0x000fe60000000f00 */
[----:B------:R-:W-:Y:S02]  /*16600*/  IMAD.MOV.U32 R96, RZ, RZ, R4 ;  /* 0x000000ffff607224 */ /* 0x000fe400078e0004 */
[----:B------:R-:W-:Y:S05]  /*16610*/  CALL.REL.NOINC `($__internal_44_$__cuda_sm70_shflsync_bfly_p) ;  /* 0x0000226000007944 */ /* 0x000fea0003c00000 */
[----:B------:R-:W-:-:S05]  /*16620*/  BRA `(.L_x_3484) ;  /* 0xffff291000007947 */ /* 0x000fca000383ffff */
.L_x_3382:
[----:B-1--4-:R-:W-:Y:S01]  /*16630*/  MOV R2, RZ ;  /* 0x000000ff00027202 */ /* 0x012fe20000000f00 */
[----:B------:R-:W-:Y:S01]  /*16640*/  IMAD.MOV.U32 R213, RZ, RZ, R56 ;  /* 0x000000ffffd57224 */ /* 0x000fe200078e0038 */
[----:B------:R-:W-:Y:S01]  /*16650*/  MOV R3, 0x16680 ;  /* 0x0001668000037802 */ /* 0x000fe20000000f00 */
[----:B------:R-:W-:Y:S02]  /*16660*/  IMAD.MOV.U32 R214, RZ, RZ, 0x181f ;  /* 0x0000181fffd67424 */ /* 0x000fe400078e00ff */
[----:B------:R-:W-:Y:S05]  /*16670*/  CALL.REL.NOINC `($__internal_45_$__cuda_sm70_shflsync_idx_p) ;  /* 0x0000226000007944 */ /* 0x000fea0003c00000 */
[----:B------:R-:W-:Y:S01]  /*16680*/  MOV R57, R213 ;  /* 0x000000d500397202 */ /* 0x000fe20000000f00 */
[----:B------:R-:W-:-:S05]  /*16690*/  BRA `(.L_x_3485) ;  /* 0xffff497000007947 */ /* 0x000fca000383ffff */
.L_x_3385:
[----:B------:R-:W-:Y:S01]  /*166a0*/  MOV R2, RZ ;  /* 0x000000ff00027202 */ /* 0x000fe20000000f00 */
[----:B------:R-:W-:Y:S01]  /*166b0*/  IMAD.MOV.U32 R213, RZ, RZ, R96 ;  /* 0x000000ffffd57224 */ /* 0x000fe200078e0060 */
[----:B------:R-:W-:Y:S01]  /*166c0*/  MOV R3, 0x166f0 ;  /* 0x000166f000037802 */ /* 0x000fe20000000f00 */
[----:B------:R-:W-:Y:S02]  /*166d0*/  IMAD.MOV.U32 R214, RZ, RZ, 0x181f ;  /* 0x0000181fffd67424 */ /* 0x000fe400078e00ff */
[----:B------:R-:W-:Y:S05]  /*166e0*/  CALL.REL.NOINC `($__internal_45_$__cuda_sm70_shflsync_idx_p) ;  /* 0x000021f000007944 */ /* 0x000fea0003c00000 */
[----:B------:R-:W-:Y:S01]  /*166f0*/  MOV R157, R213 ;  /* 0x000000d5009d7202 */ /* 0x000fe20000000f00 */
[----:B------:R-:W-:-:S05]  /*16700*/  BRA `(.L_x_3486) ;  /* 0xffff534000007947 */ /* 0x000fca000383ffff */
.L_x_3386:
[----:B------:R-:W-:Y:S01]  /*16710*/  MOV R2, RZ ;  /* 0x000000ff00027202 */ /* 0x000fe20000000f00 */
[----:B------:R-:W-:Y:S01]  /*16720*/  IMAD.MOV.U32 R213, RZ, RZ, R0 ;  /* 0x000000ffffd57224 */ /* 0x000fe200078e0000 */
[----:B------:R-:W-:Y:S01]  /*16730*/  MOV R3, 0x16760 ;  /* 0x0001676000037802 */ /* 0x000fe20000000f00 */
[----:B------:R-:W-:Y:S02]  /*16740*/  IMAD.MOV.U32 R214, RZ, RZ, 0x181f ;  /* 0x0000181fffd67424 */ /* 0x000fe400078e00ff */
[----:B-12---:R-:W-:Y:S05]  /*16750*/  CALL.REL.NOINC `($__internal_45_$__cuda_sm70_shflsync_idx_p) ;  /* 0x0000218000007944 */ /* 0x006fea0003c00000 */
        /* <DEDUP_REMOVED lines=82> */
.L_x_3387:
[----:B------:R-:W-:Y:S02]  /*16c80*/  MOV R0, 0x2 ;  /* 0x0000000200007802 */ /* 0x000fe40000000f00 */
        /* <DEDUP_REMOVED lines=33> */
[----:B------:R-:W-:-:S05]  /*16ea0*/  BRA `(.L_x_3488) ;  /* 0xffff53e000007947 */ /* 0x000fca000383ffff */
.L_x_3389:
[----:B------:R-:W-:Y:S01]  /*16eb0*/  IMAD.MOV.U32 R96, RZ, RZ, R231 ;  /* 0x000000ffff607224 */ /* 0x000fe200078e00e7 */
[----:B------:R-:W-:-:S02]  /*16ec0*/  MOV R0, 0x2 ;  /* 0x0000000200007802 */ /* 0x000fc40000000f00 */
[----:B------:R-:W-:Y:S02]  /*16ed0*/  MOV R2, 0x16ef0 ;  /* 0x00016ef000027802 */ /* 0x000fe40000000f00 */
[----:B------:R-:W-:Y:S05]  /*16ee0*/  CALL.REL.NOINC `($__internal_44_$__cuda_sm70_shflsync_bfly_p) ;  /* 0x0000199000007944 */ /* 0x000fea0003c00000 */
[----:B------:R-:W-:Y:S05]  /*16ef0*/  BRA `(.L_x_3489) ;  /* 0xffff712000007947 */ /* 0x000fea000383ffff */
.L_x_3390:
[----:B------:R-:W-:Y:S01]  /*16f00*/  IMAD.MOV.U32 R96, RZ, RZ, R4 ;  /* 0x000000ffff607224 */ /* 0x000fe200078e0004 */
[----:B------:R-:W-:Y:S02]  /*16f10*/  MOV R0, 0x1 ;  /* 0x0000000100007802 */ /* 0x000fe40000000f00 */
[----:B------:R-:W-:Y:S02]  /*16f20*/  MOV R2, 0x16f40 ;  /* 0x00016f4000027802 */ /* 0x000fe40000000f00 */
[----:B-1----:R-:W-:Y:S05]  /*16f30*/  CALL.REL.NOINC `($__internal_44_$__cuda_sm70_shflsync_bfly_p) ;  /* 0x0000194000007944 */ /* 0x002fea0003c00000 */
[----:B------:R-:W-:Y:S01]  /*16f40*/  FADD.FTZ R4, R4, R0 ;  /* 0x0000000004047221 */ /* 0x000fe20000010000 */
[----:B------:R-:W-:Y:S02]  /*16f50*/  MOV R96, R241 ;  /* 0x000000f100607202 */ /* 0x000fe40000000f00 */
[----:B------:R-:W-:Y:S02]  /*16f60*/  MOV R0, 0x2 ;  /* 0x0000000200007802 */ /* 0x000fe40000000f00 */
[----:B------:R-:W-:Y:S02]  /*16f70*/  MOV R2, 0x16f90 ;  /* 0x00016f9000027802 */ /* 0x000fe40000000f00 */
[----:B------:R-:W-:Y:S05]  /*16f80*/  CALL.REL.NOINC `($__internal_44_$__cuda_sm70_shflsync_bfly_p) ;  /* 0x000018f000007944 */ /* 0x000fea0003c00000 */
[----:B------:R-:W-:Y:S01]  /*16f90*/  FADD.FTZ R5, R241, R0 ;  /* 0x00000000f1057221 */ /* 0x000fe20000010000 */
[----:B------:R-:W-:Y:S02]  /*16fa0*/  MOV R0, 0x1 ;  /* 0x0000000100007802 */ /* 0x000fe40000000f00 */
[----:B------:R-:W-:-:S02]  /*16fb0*/  MOV R2, 0x16fe0 ;  /* 0x00016fe000027802 */ /* 0x000fc40000000f00 */
[----:B------:R-:W-:Y:S02]  /*16fc0*/  MOV R96, R5 ;  /* 0x0000000500607202 */ /* 0x000fe40000000f00 */
[----:B------:R-:W-:Y:S05]  /*16fd0*/  CALL.REL.NOINC `($__internal_44_$__cuda_sm70_shflsync_bfly_p) ;  /* 0x000018a000007944 */ /* 0x000fea0003c00000 */
[----:B------:R-:W-:Y:S01]  /*16fe0*/  FADD.FTZ R5, R5, R0 ;  /* 0x0000000005057221 */ /* 0x000fe20000010000 */
[----:B------:R-:W-:Y:S02]  /*16ff0*/  MOV R96, R243 ;  /* 0x000000f300607202 */ /* 0x000fe40000000f00 */
[----:B------:R-:W-:Y:S02]  /*17000*/  MOV R0, 0x2 ;  /* 0x0000000200007802 */ /* 0x000fe40000000f00 */
[----:B------:R-:W-:Y:S02]  /*17010*/  MOV R2, 0x17030 ;  /* 0x0001703000027802 */ /* 0x000fe40000000f00 */
[----:B------:R-:W-:Y:S05]  /*17020*/  CALL.REL.NOINC `($__internal_44_$__cuda_sm70_shflsync_bfly_p) ;  /* 0x0000185000007944 */ /* 0x000fea0003c00000 */
[----:B------:R-:W-:Y:S01]  /*17030*/  FADD.FTZ R6, R243, R0 ;  /* 0x00000000f3067221 */ /* 0x000fe20000010000 */
[----:B------:R-:W-:Y:S02]  /*17040*/  MOV R0, 0x1 ;  /* 0x0000000100007802 */ /* 0x000fe40000000f00 */
[----:B------:R-:W-:Y:S02]  /*17050*/  MOV R2, 0x17080 ;  /* 0x0001708000027802 */ /* 0x000fe40000000f00 */
[----:B------:R-:W-:-:S02]  /*17060*/  MOV R96, R6 ;  /* 0x0000000600607202 */ /* 0x000fc40000000f00 */
[----:B------:R-:W-:Y:S05]  /*17070*/  CALL.REL.NOINC `($__internal_44_$__cuda_sm70_shflsync_bfly_p) ;  /* 0x0000180000007944 */ /* 0x000fea0003c00000 */
[----:B------:R-:W-:Y:S01]  /*17080*/  FADD.FTZ R6, R6, R0 ;  /* 0x0000000006067221 */ /* 0x000fe20000010000 */
[----:B------:R-:W-:-:S02]  /*17090*/  MOV R96, R242 ;  /* 0x000000f200607202 */ /* 0x000fc40000000f00 */
[----:B------:R-:W-:Y:S02]  /*170a0*/  MOV R0, 0x2 ;  /* 0x0000000200007802 */ /* 0x000fe40000000f00 */
[----:B------:R-:W-:Y:S02]  /*170b0*/  MOV R2, 0x170d0 ;  /* 0x000170d000027802 */ /* 0x000fe40000000f00 */
[----:B------:R-:W-:Y:S05]  /*170c0*/  CALL.REL.NOINC `($__internal_44_$__cuda_sm70_shflsync_bfly_p) ;  /* 0x000017b000007944 */ /* 0x000fea0003c00000 */
[----:B------:R-:W-:Y:S01]  /*170d0*/  FADD.FTZ R7, R242, R0 ;  /* 0x00000000f2077221 */ /* 0x000fe20000010000 */
[----:B------:R-:W-:Y:S02]  /*170e0*/  MOV R0, 0x1 ;  /* 0x0000000100007802 */ /* 0x000fe40000000f00 */
[----:B------:R-:W-:Y:S02]  /*170f0*/  MOV R2, 0x17120 ;  /* 0x0001712000027802 */ /* 0x000fe40000000f00 */
[----:B------:R-:W-:Y:S02]  /*17100*/  MOV R96, R7 ;  /* 0x0000000700607202 */ /* 0x000fe40000000f00 */
[----:B------:R-:W-:Y:S05]  /*17110*/  CALL.REL.NOINC `($__internal_44_$__cuda_sm70_shflsync_bfly_p) ;  /* 0x0000176000007944 */ /* 0x000fea0003c00000 */
[----:B------:R-:W-:Y:S01]  /*17120*/  MOV R8, R0 ;  /* 0x0000000000087202 */ /* 0x000fe20000000f00 */
[----:B------:R-:W-:Y:S05]  /*17130*/  BRA `(.L_x_3490) ;  /* 0xffff6fd000007947 */ /* 0x000fea000383ffff */
.L_x_3397:
[----:B--234-:R-:W-:Y:S01]  /*17140*/  IMAD.MOV.U32 R213, RZ, RZ, R5 ;  /* 0x000000ffffd57224 */ /* 0x01cfe200078e0005 */
[----:B------:R-:W-:Y:S01]  /*17150*/  MOV R2, RZ ;  /* 0x000000ff00027202 */ /* 0x000fe20000000f00 */
[----:B------:R-:W-:Y:S01]  /*17160*/  IMAD.MOV.U32 R214, RZ, RZ, 0x181f ;  /* 0x0000181fffd67424 */ /* 0x000fe200078e00ff */
[----:B------:R-:W-:-:S02]  /*17170*/  MOV R3, 0x17190 ;  /* 0x0001719000037802 */ /* 0x000fc40000000f00 */
[----:B-1----:R-:W-:Y:S05]  /*17180*/  CALL.REL.NOINC `($__internal_45_$__cuda_sm70_shflsync_idx_p) ;  /* 0x0000175000007944 */ /* 0x002fea0003c00000 */
[----:B------:R-:W-:Y:S01]  /*17190*/  MOV R7, R213 ;  /* 0x000000d500077202 */ /* 0x000fe20000000f00 */
[----:B------:R-:W-:Y:S05]  /*171a0*/  BRA `(.L_x_3491) ;  /* 0xffff857000007947 */ /* 0x000fea000383ffff */
.L_x_3398:
[----:B------:R-:W-:Y:S01]  /*171b0*/  IMAD.MOV.U32 R213, RZ, RZ, R6 ;  /* 0x000000ffffd57224 */ /* 0x000fe200078e0006 */
[----:B------:R-:W-:Y:S01]  /*171c0*/  MOV R2, RZ ;  /* 0x000000ff00027202 */ /* 0x000fe20000000f00 */
[----:B------:R-:W-:Y:S01]  /*171d0*/  IMAD.MOV.U32 R214, RZ, RZ, 0x181f ;  /* 0x0000181fffd67424 */ /* 0x000fe200078e00ff */
[----:B------:R-:W-:-:S02]  /*171e0*/  MOV R3, 0x17200 ;  /* 0x0001720000037802 */ /* 0x000fc40000000f00 */
[----:B-123--:R-:W-:Y:S05]  /*171f0*/  CALL.REL.NOINC `($__internal_45_$__cuda_sm70_shflsync_idx_p) ;  /* 0x000016e000007944 */ /* 0x00efea0003c00000 */
[----:B------:R-:W-:Y:S01]  /*17200*/  MOV R2, R213 ;  /* 0x000000d500027202 */ /* 0x000fe20000000f00 */
[----:B------:R-:W-:Y:S05]  /*17210*/  BRA `(.L_x_3492) ;  /* 0xffff852000007947 */ /* 0x000fea000383ffff */
.L_x_3399:
[----:B------:R-:W-:Y:S01]  /*17220*/  IMAD.MOV.U32 R213, RZ, RZ, R5 ;  /* 0x000000ffffd57224 */ /* 0x000fe200078e0005 */
[----:B--2---:R-:W-:Y:S01]  /*17230*/  MOV R2, 0x1 ;  /* 0x0000000100027802 */ /* 0x004fe20000000f00 */
[----:B------:R-:W-:Y:S01]  /*17240*/  IMAD.MOV.U32 R214, RZ, RZ, 0x181f ;  /* 0x0000181fffd67424 */ /* 0x000fe200078e00ff */
[----:B------:R-:W-:-:S02]  /*17250*/  MOV R3, 0x17270 ;  /* 0x0001727000037802 */ /* 0x000fc40000000f00 */
[----:B-1----:R-:W-:Y:S05]  /*17260*/  CALL.REL.NOINC `($__internal_45_$__cuda_sm70_shflsync_idx_p) ;  /* 0x0000167000007944 */ /* 0x002fea0003c00000 */
        /* <DEDUP_REMOVED lines=8> */
.L_x_3400:
[----:B------:R-:W-:Y:S01]  /*172f0*/  IMAD.MOV.U32 R213, RZ, RZ, R5 ;  /* 0x000000ffffd57224 */ /* 0x000fe200078e0005 */
[----:B--2---:R-:W-:Y:S01]  /*17300*/  MOV R2, 0x2 ;  /* 0x0000000200027802 */ /* 0x004fe20000000f00 */
[----:B------:R-:W-:Y:S01]  /*17310*/  IMAD.MOV.U32 R214, RZ, RZ, 0x181f ;  /* 0x0000181fffd67424 */ /* 0x000fe200078e00ff */
[----:B------:R-:W-:Y:S02]  /*17320*/  MOV R3, 0x17340 ;  /* 0x0001734000037802 */ /* 0x000fe40000000f00 */
[----:B-1-3--:R-:W-:Y:S05]  /*17330*/  CALL.REL.NOINC `($__internal_45_$__cuda_sm70_shflsync_idx_p) ;  /* 0x000015a000007944 */ /* 0x00afea0003c00000 */
[----:B------:R-:W-:Y:S01]  /*17340*/  MOV R7, R213 ;  /* 0x000000d500077202 */ /* 0x000fe20000000f00 */
[----:B------:R-:W-:Y:S05]  /*17350*/  BRA `(.L_x_3494) ;  /* 0xffff854000007947 */ /* 0x000fea000383ffff */
.L_x_3401:
[----:B------:R-:W-:Y:S01]  /*17360*/  IMAD.MOV.U32 R213, RZ, RZ, R6 ;  /* 0x000000ffffd57224 */ /* 0x000fe200078e0006 */
[----:B--2---:R-:W-:Y:S01]  /*17370*/  MOV R2, 0x2 ;  /* 0x0000000200027802 */ /* 0x004fe20000000f00 */
[----:B------:R-:W-:Y:S01]  /*17380*/  IMAD.MOV.U32 R214, RZ, RZ, 0x181f ;  /* 0x0000181fffd67424 */ /* 0x000fe200078e00ff */
[----:B------:R-:W-:Y:S02]  /*17390*/  MOV R3, 0x173b0 ;  /* 0x000173b000037802 */ /* 0x000fe40000000f00 */
[----:B-1-34-:R-:W-:Y:S05]  /*173a0*/  CALL.REL.NOINC `($__internal_45_$__cuda_sm70_shflsync_idx_p) ;  /* 0x0000153000007944 */ /* 0x01afea0003c00000 */
[----:B------:R-:W-:Y:S01]  /*173b0*/  MOV R2, R213 ;  /* 0x000000d500027202 */ /* 0x000fe20000000f00 */
[----:B------:R-:W-:Y:S05]  /*173c0*/  BRA `(.L_x_3495) ;  /* 0xffff84f000007947 */ /* 0x000fea000383ffff */
.L_x_3402:
[----:B------:R-:W-:Y:S01]  /*173d0*/  IMAD.MOV.U32 R213, RZ, RZ, R5 ;  /* 0x000000ffffd57224 */ /* 0x000fe200078e0005 */
[----:B---3--:R-:W-:Y:S01]  /*173e0*/  MOV R2, 0x3 ;  /* 0x0000000300027802 */ /* 0x008fe20000000f00 */
[----:B------:R-:W-:Y:S01]  /*173f0*/  IMAD.MOV.U32 R214, RZ, RZ, 0x181f ;  /* 0x0000181fffd67424 */ /* 0x000fe200078e00ff */
[----:B------:R-:W-:-:S02]  /*17400*/  MOV R3, 0x17420 ;  /* 0x0001742000037802 */ /* 0x000fc40000000f00 */
[----:B-12-4-:R-:W-:Y:S05]  /*17410*/  CALL.REL.NOINC `($__internal_45_$__cuda_sm70_shflsync_idx_p) ;  /* 0x000014c000007944 */ /* 0x016fea0003c00000 */
        /* <DEDUP_REMOVED lines=8> */
.L_x_3403:
[----:B------:R-:W-:Y:S01]  /*174a0*/  IMAD.MOV.U32 R213, RZ, RZ, R5 ;  /* 0x000000ffffd57224 */ /* 0x000fe200078e0005 */
[----:B-1----:R-:W-:Y:S01]  /*174b0*/  MOV R2, 0x4 ;  /* 0x0000000400027802 */ /* 0x002fe20000000f00 */
[----:B------:R-:W-:Y:S01]  /*174c0*/  IMAD.MOV.U32 R214, RZ, RZ, 0x181f ;  /* 0x0000181fffd67424 */ /* 0x000fe200078e00ff */
[----:B------:R-:W-:Y:S02]  /*174d0*/  MOV R3, 0x174f0 ;  /* 0x000174f000037802 */ /* 0x000fe40000000f00 */
[----:B--2-4-:R-:W-:Y:S05]  /*174e0*/  CALL.REL.NOINC `($__internal_45_$__cuda_sm70_shflsync_idx_p) ;  /* 0x000013f000007944 */ /* 0x014fea0003c00000 */
[----:B------:R-:W-:Y:S01]  /*174f0*/  MOV R7, R213 ;  /* 0x000000d500077202 */ /* 0x000fe20000000f00 */
[----:B------:R-:W-:Y:S05]  /*17500*/  BRA `(.L_x_3497) ;  /* 0xffff84c000007947 */ /* 0x000fea000383ffff */
.L_x_3404:
[----:B------:R-:W-:Y:S01]  /*17510*/  IMAD.MOV.U32 R213, RZ, RZ, R6 ;  /* 0x000000ffffd57224 */ /* 0x000fe200078e0006 */
[----:B-1----:R-:W-:Y:S01]  /*17520*/  MOV R2, 0x4 ;  /* 0x0000000400027802 */ /* 0x002fe20000000f00 */
[----:B------:R-:W-:Y:S01]  /*17530*/  IMAD.MOV.U32 R214, RZ, RZ, 0x181f ;  /* 0x0000181fffd67424 */ /* 0x000fe200078e00ff */
[----:B------:R-:W-:Y:S02]  /*17540*/  MOV R3, 0x17560 ;  /* 0x0001756000037802 */ /* 0x000fe40000000f00 */
[----:B--234-:R-:W-:Y:S05]  /*17550*/  CALL.REL.NOINC `($__internal_45_$__cuda_sm70_shflsync_idx_p) ;  /* 0x0000138000007944 */ /* 0x01cfea0003c00000 */
[----:B------:R-:W-:Y:S01]  /*17560*/  MOV R2, R213 ;  /* 0x000000d500027202 */ /* 0x000fe20000000f00 */
[----:B------:R-:W-:Y:S05]  /*17570*/  BRA `(.L_x_3498) ;  /* 0xffff847000007947 */ /* 0x000fea000383ffff */
.L_x_3405:
[----:B------:R-:W-:Y:S01]  /*17580*/  IMAD.MOV.U32 R213, RZ, RZ, R5 ;  /* 0x000000ffffd57224 */ /* 0x000fe200078e0005 */
[----:B--2---:R-:W-:Y:S01]  /*17590*/  MOV R2, 0x5 ;  /* 0x0000000500027802 */ /* 0x004fe20000000f00 */
        /* <DEDUP_REMOVED lines=11> */
.L_x_3406:
[----:B------:R-:W-:Y:S01]  /*17650*/  IMAD.MOV.U32 R213, RZ, RZ, R5 ;  /* 0x000000ffffd57224 */ /* 0x000fe200078e0005 */
[----:B--2---:R-:W-:Y:S01]  /*17660*/  MOV R2, 0x6 ;  /* 0x0000000600027802 */ /* 0x004fe20000000f00 */
[----:B------:R-:W-:Y:S01]  /*17670*/  IMAD.MOV.U32 R214, RZ, RZ, 0x181f ;  /* 0x0000181fffd67424 */ /* 0x000fe200078e00ff */
[----:B------:R-:W-:Y:S02]  /*17680*/  MOV R3, 0x176a0 ;  /* 0x000176a000037802 */ /* 0x000fe40000000f00 */
[----:B-1-34-:R-:W-:Y:S05]  /*17690*/  CALL.REL.NOINC `($__internal_45_$__cuda_sm70_shflsync_idx_p) ;  /* 0x0000124000007944 */ /* 0x01afea0003c00000 */
[----:B------:R-:W-:Y:S01]  /*176a0*/  MOV R7, R213 ;  /* 0x000000d500077202 */ /* 0x000fe20000000f00 */
[----:B------:R-:W-:Y:S05]  /*176b0*/  BRA `(.L_x_3500) ;  /* 0xffff844000007947 */ /* 0x000fea000383ffff */
.L_x_3407:
[----:B------:R-:W-:Y:S01]  /*176c0*/  IMAD.MOV.U32 R213, RZ, RZ, R6 ;  /* 0x000000ffffd57224 */ /* 0x000fe200078e0006 */
[----:B--2---:R-:W-:Y:S01]  /*176d0*/  MOV R2, 0x6 ;  /* 0x0000000600027802 */ /* 0x004fe20000000f00 */
[----:B------:R-:W-:Y:S01]  /*176e0*/  IMAD.MOV.U32 R214, RZ, RZ, 0x181f ;  /* 0x0000181fffd67424 */ /* 0x000fe200078e00ff */
[----:B------:R-:W-:Y:S02]  /*176f0*/  MOV R3, 0x17710 ;  /* 0x0001771000037802 */ /* 0x000fe40000000f00 */
[----:B-1-34-:R-:W-:Y:S05]  /*17700*/  CALL.REL.NOINC `($__internal_45_$__cuda_sm70_shflsync_idx_p) ;  /* 0x000011d000007944 */ /* 0x01afea0003c00000 */
[----:B------:R-:W-:Y:S01]  /*17710*/  MOV R2, R213 ;  /* 0x000000d500027202 */ /* 0x000fe20000000f00 */
[----:B------:R-:W-:Y:S05]  /*17720*/  BRA `(.L_x_3501) ;  /* 0xffff83f000007947 */ /* 0x000fea000383ffff */
.L_x_3408:
[----:B------:R-:W-:Y:S01]  /*17730*/  IMAD.MOV.U32 R213, RZ, RZ, R5 ;  /* 0x000000ffffd57224 */ /* 0x000fe200078e0005 */
[----:B-1----:R-:W-:Y:S01]  /*17740*/  MOV R2, 0x7 ;  /* 0x0000000700027802 */ /* 0x002fe20000000f00 */
[----:B------:R-:W-:Y:S01]  /*17750*/  IMAD.MOV.U32 R214, RZ, RZ, 0x181f ;  /* 0x0000181fffd67424 */ /* 0x000fe200078e00ff */
[----:B------:R-:W-:-:S02]  /*17760*/  MOV R3, 0x17780 ;  /* 0x0001778000037802 */ /* 0x000fc40000000f00 */
[----:B--234-:R-:W-:Y:S05]  /*17770*/  CALL.REL.NOINC `($__internal_45_$__cuda_sm70_shflsync_idx_p) ;  /* 0x0000116000007944 */ /* 0x01cfea0003c00000 */
        /* <DEDUP_REMOVED lines=8> */
.L_x_3410:
[----:B------:R-:W-:Y:S01]  /*17800*/  IMAD.MOV.U32 R213, RZ, RZ, R5 ;  /* 0x000000ffffd57224 */ /* 0x000fe200078e0005 */
[----:B------:R-:W-:Y:S01]  /*17810*/  MOV R2, RZ ;  /* 0x000000ff00027202 */ /* 0x000fe20000000f00 */
[----:B------:R-:W-:Y:S01]  /*17820*/  IMAD.MOV.U32 R214, RZ, RZ, 0x1c1f ;  /* 0x00001c1fffd67424 */ /* 0x000fe200078e00ff */
[----:B------:R-:W-:Y:S02]  /*17830*/  MOV R3, 0x17850 ;  /* 0x0001785000037802 */ /* 0x000fe40000000f00 */
[----:B------:R-:W-:Y:S05]  /*17840*/  CALL.REL.NOINC `($__internal_45_$__cuda_sm70_shflsync_idx_p) ;  /* 0x0000109000007944 */ /* 0x000fea0003c00000 */
[----:B------:R-:W-:Y:S01]  /*17850*/  MOV R4, R213 ;  /* 0x000000d500047202 */ /* 0x000fe20000000f00 */
[----:B------:R-:W-:Y:S05]  /*17860*/  BRA `(.L_x_3503) ;  /* 0xffff85d000007947 */ /* 0x000fea000383ffff */
.L_x_3411:
[----:B------:R-:W-:Y:S01]  /*17870*/  IMAD.MOV.U32 R213, RZ, RZ, R12 ;  /* 0x000000ffffd57224 */ /* 0x000fe200078e000c */
[----:B------:R-:W-:Y:S01]  /*17880*/  MOV R2, RZ ;  /* 0x000000ff00027202 */ /* 0x000fe20000000f00 */
[----:B------:R-:W-:Y:S01]  /*17890*/  IMAD.MOV.U32 R214, RZ, RZ, 0x1c1f ;  /* 0x00001c1fffd67424 */ /* 0x000fe200078e00ff */
[----:B------:R-:W-:Y:S02]  /*178a0*/  MOV R3, 0x178c0 ;  /* 0x000178c000037802 */ /* 0x000fe40000000f00 */
[----:B-12---:R-:W-:Y:S05]  /*178b0*/  CALL.REL.NOINC `($__internal_45_$__cuda_sm70_shflsync_idx_p) ;  /* 0x0000102000007944 */ /* 0x006fea0003c00000 */
[----:B------:R-:W-:Y:S01]  /*178c0*/  MOV R0, R213 ;  /* 0x000000d500007202 */ /* 0x000fe20000000f00 */
[----:B------:R-:W-:Y:S05]  /*178d0*/  BRA `(.L_x_3504) ;  /* 0xffff858000007947 */ /* 0x000fea000383ffff */
.L_x_3414:
        /* <DEDUP_REMOVED lines=13> */
.L_x_3417:
[----:B------:R-:W-:Y:S01]  /*179b0*/  IMAD.MOV.U32 R213, RZ, RZ, R5 ;  /* 0x000000ffffd57224 */ /* 0x000fe200078e0005 */
[----:B--23--:R-:W-:Y:S01]  /*179c0*/  MOV R2, 0x2 ;  /* 0x0000000200027802 */ /* 0x00cfe20000000f00 */
[----:B------:R-:W-:Y:S01]  /*179d0*/  IMAD.MOV.U32 R214, RZ, RZ, 0x1c1f ;  /* 0x00001c1fffd67424 */ /* 0x000fe200078e00ff */
[----:B------:R-:W-:Y:S02]  /*179e0*/  MOV R3, 0x17a00 ;  /* 0x00017a0000037802 */ /* 0x000fe40000000f00 */
[----:B-1--4-:R-:W-:Y:S05]  /*179f0*/  CALL.REL.NOINC `($__internal_45_$__cuda_sm70_shflsync_idx_p) ;  /* 0x00000ee000007944 */ /* 0x012fea0003c00000 */
[----:B------:R-:W-:Y:S01]  /*17a00*/  MOV R4, R213 ;  /* 0x000000d500047202 */ /* 0x000fe20000000f00 */
[----:B------:R-:W-:Y:S05]  /*17a10*/  BRA `(.L_x_3506) ;  /* 0xffff8af000007947 */ /* 0x000fea000383ffff */
.L_x_3418:
[----:B------:R-:W-:Y:S01]  /*17a20*/  IMAD.MOV.U32 R213, RZ, RZ, R12 ;  /* 0x000000ffffd57224 */ /* 0x000fe200078e000c */
[----:B--23--:R-:W-:Y:S01]  /*17a30*/  MOV R2, 0x2 ;  /* 0x0000000200027802 */ /* 0x00cfe20000000f00 */
[----:B------:R-:W-:Y:S01]  /*17a40*/  IMAD.MOV.U32 R214, RZ, RZ, 0x1c1f ;  /* 0x00001c1fffd67424 */ /* 0x000fe200078e00ff */
[----:B------:R-:W-:Y:S02]  /*17a50*/  MOV R3, 0x17a70 ;  /* 0x00017a7000037802 */ /* 0x000fe40000000f00 */
[----:B-1--4-:R-:W-:Y:S05]  /*17a60*/  CALL.REL.NOINC `($__internal_45_$__cuda_sm70_shflsync_idx_p) ;  /* 0x00000e7000007944 */ /* 0x012fea0003c00000 */
[----:B------:R-:W-:Y:S01]  /*17a70*/  MOV R0, R213 ;  /* 0x000000d500007202 */ /* 0x000fe20000000f00 */
[----:B------:R-:W-:Y:S05]  /*17a80*/  BRA `(.L_x_3507) ;  /* 0xffff8aa000007947 */ /* 0x000fea000383ffff */
.L_x_3421:
[----:B------:R-:W-:Y:S01]  /*17a90*/  IMAD.MOV.U32 R213, RZ, RZ, R5 ;  /* 0x000000ffffd57224 */ /* 0x000fe200078e0005 */
[----:B--23--:R-:W-:Y:S01]  /*17aa0*/  MOV R2, 0x3 ;  /* 0x0000000300027802 */ /* 0x00cfe20000000f00 */
[----:B------:R-:W-:Y:S01]  /*17ab0*/  IMAD.MOV.U32 R214, RZ, RZ, 0x1c1f ;  /* 0x00001c1fffd67424 */ /* 0x000fe200078e00ff */
[----:B------:R-:W-:-:S02]  /*17ac0*/  MOV R3, 0x17ae0 ;  /* 0x00017ae000037802 */ /* 0x000fc40000000f00 */
[----:B-1--4-:R-:W-:Y:S05]  /*17ad0*/  CALL.REL.NOINC `($__internal_45_$__cuda_sm70_shflsync_idx_p) ;  /* 0x00000e0000007944 */ /* 0x012fea0003c00000 */
        /* <DEDUP_REMOVED lines=8> */
.L_x_3425:
[----:B------:R-:W-:Y:S01]  /*17b60*/  IMAD.MOV.U32 R213, RZ, RZ, R5 ;  /* 0x000000ffffd57224 */ /* 0x000fe200078e0005 */
[----:B------:R-:W-:Y:S01]  /*17b70*/  MOV R2, RZ ;  /* 0x000000ff00027202 */ /* 0x000fe20000000f00 */
[----:B------:R-:W-:Y:S01]  /*17b80*/  IMAD.MOV.U32 R214, RZ, RZ, 0x181f ;  /* 0x0000181fffd67424 */ /* 0x000fe200078e00ff */
[----:B------:R-:W-:Y:S02]  /*17b90*/  MOV R3, 0x17bb0 ;  /* 0x00017bb000037802 */ /* 0x000fe40000000f00 */
[----:B------:R-:W-:Y:S05]  /*17ba0*/  CALL.REL.NOINC `($__internal_45_$__cuda_sm70_shflsync_idx_p) ;  /* 0x00000d3000007944 */ /* 0x000fea0003c00000 */
[----:B------:R-:W-:Y:S01]  /*17bb0*/  MOV R7, R213 ;  /* 0x000000d500077202 */ /* 0x000fe20000000f00 */
[----:B------:R-:W-:Y:S05]  /*17bc0*/  BRA `(.L_x_3509) ;  /* 0xffff976000007947 */ /* 0x000fea000383ffff */
.L_x_3426:
[----:B------:R-:W-:Y:S01]  /*17bd0*/  IMAD.MOV.U32 R213, RZ, RZ, R6 ;  /* 0x000000ffffd57224 */ /* 0x000fe200078e0006 */
[----:B------:R-:W-:Y:S01]  /*17be0*/  MOV R2, RZ ;  /* 0x000000ff00027202 */ /* 0x000fe20000000f00 */
[----:B------:R-:W-:Y:S01]  /*17bf0*/  IMAD.MOV.U32 R214, RZ, RZ, 0x181f ;  /* 0x0000181fffd67424 */ /* 0x000fe200078e00ff */
[----:B------:R-:W-:Y:S02]  /*17c00*/  MOV R3, 0x17c20 ;  /* 0x00017c2000037802 */ /* 0x000fe40000000f00 */
[----:B-12---:R-:W-:Y:S05]  /*17c10*/  CALL.REL.NOINC `($__internal_45_$__cuda_sm70_shflsync_idx_p) ;  /* 0x00000cc000007944 */ /* 0x006fea0003c00000 */
[----:B------:R-:W-:Y:S01]  /*17c20*/  MOV R2, R213 ;  /* 0x000000d500027202 */ /* 0x000fe20000000f00 */
[----:B------:R-:W-:Y:S05]  /*17c30*/  BRA `(.L_x_3510) ;  /* 0xffff971000007947 */ /* 0x000fea000383ffff */
.L_x_3427:
[----:B------:R-:W-:Y:S01]  /*17c40*/  IMAD.MOV.U32 R213, RZ, RZ, R5 ;  /* 0x000000ffffd57224 */ /* 0x000fe200078e0005 */
[----:B-1----:R-:W-:Y:S01]  /*17c50*/  MOV R2, 0x1 ;  /* 0x0000000100027802 */ /* 0x002fe20000000f00 */
[----:B------:R-:W-:Y:S01]  /*17c60*/  IMAD.MOV.U32 R214, RZ, RZ, 0x181f ;  /* 0x0000181fffd67424 */ /* 0x000fe200078e00ff */
[----:B------:R-:W-:-:S02]  /*17c70*/  MOV R3, 0x17c90 ;  /* 0x00017c9000037802 */ /* 0x000fc40000000f00 */
[----:B---3--:R-:W-:Y:S05]  /*17c80*/  CALL.REL.NOINC `($__internal_45_$__cuda_sm70_shflsync_idx_p) ;  /* 0x00000c5000007944 */ /* 0x008fea0003c00000 */
        /* <DEDUP_REMOVED lines=8> */
.L_x_3428:
[----:B------:R-:W-:Y:S01]  /*17d10*/  IMAD.MOV.U32 R213, RZ, RZ, R5 ;  /* 0x000000ffffd57224 */ /* 0x000fe200078e0005 */
[----:B-1----:R-:W-:Y:S01]  /*17d20*/  MOV R2, 0x2 ;  /* 0x0000000200027802 */ /* 0x002fe20000000f00 */
[----:B------:R-:W-:Y:S01]  /*17d30*/  IMAD.MOV.U32 R214, RZ, RZ, 0x181f ;  /* 0x0000181fffd67424 */ /* 0x000fe200078e00ff */
[----:B------:R-:W-:Y:S02]  /*17d40*/  MOV R3, 0x17d60 ;  /* 0x00017d6000037802 */ /* 0x000fe40000000f00 */
[----:B--23--:R-:W-:Y:S05]  /*17d50*/  CALL.REL.NOINC `($__internal_45_$__cuda_sm70_shflsync_idx_p) ;  /* 0x00000b8000007944 */ /* 0x00cfea0003c00000 */
[----:B------:R-:W-:Y:S01]  /*17d60*/  MOV R7, R213 ;  /* 0x000000d500077202 */ /* 0x000fe20000000f00 */
[----:B------:R-:W-:Y:S05]  /*17d70*/  BRA `(.L_x_3512) ;  /* 0xffff974000007947 */ /* 0x000fea000383ffff */
.L_x_3429:
[----:B------:R-:W-:Y:S01]  /*17d80*/  IMAD.MOV.U32 R213, RZ, RZ, R6 ;  /* 0x000000ffffd57224 */ /* 0x000fe200078e0006 */
[----:B-1----:R-:W-:Y:S01]  /*17d90*/  MOV R2, 0x2 ;  /* 0x0000000200027802 */ /* 0x002fe20000000f00 */
[----:B------:R-:W-:Y:S01]  /*17da0*/  IMAD.MOV.U32 R214, RZ, RZ, 0x181f ;  /* 0x0000181fffd67424 */ /* 0x000fe200078e00ff */
[----:B------:R-:W-:Y:S02]  /*17db0*/  MOV R3, 0x17dd0 ;  /* 0x00017dd000037802 */ /* 0x000fe40000000f00 */
[----:B--234-:R-:W-:Y:S05]  /*17dc0*/  CALL.REL.NOINC `($__internal_45_$__cuda_sm70_shflsync_idx_p) ;  /* 0x00000b1000007944 */ /* 0x01cfea0003c00000 */
[----:B------:R-:W-:Y:S01]  /*17dd0*/  MOV R2, R213 ;  /* 0x000000d500027202 */ /* 0x000fe20000000f00 */
[----:B------:R-:W-:Y:S05]  /*17de0*/  BRA `(.L_x_3513) ;  /* 0xffff96f000007947 */ /* 0x000fea000383ffff */
.L_x_3430:
        /* <DEDUP_REMOVED lines=13> */
.L_x_3431:
[----:B------:R-:W-:Y:S01]  /*17ec0*/  IMAD.MOV.U32 R213, RZ, RZ, R5 ;  /* 0x000000ffffd57224 */ /* 0x000fe200078e0005 */
[----:B--2---:R-:W-:Y:S01]  /*17ed0*/  MOV R2, 0x4 ;  /* 0x0000000400027802 */ /* 0x004fe20000000f00 */
[----:B------:R-:W-:Y:S01]  /*17ee0*/  IMAD.MOV.U32 R214, RZ, RZ, 0x181f ;  /* 0x0000181fffd67424 */ /* 0x000fe200078e00ff */
[----:B------:R-:W-:Y:S02]  /*17ef0*/  MOV R3, 0x17f10 ;  /* 0x00017f1000037802 */ /* 0x000fe40000000f00 */
[----:B-1-34-:R-:W-:Y:S05]  /*17f00*/  CALL.REL.NOINC `($__internal_45_$__cuda_sm70_shflsync_idx_p) ;  /* 0x000009d000007944 */ /* 0x01afea0003c00000 */
[----:B------:R-:W-:Y:S01]  /*17f10*/  MOV R7, R213 ;  /* 0x000000d500077202 */ /* 0x000fe20000000f00 */
[----:B------:R-:W-:Y:S05]  /*17f20*/  BRA `(.L_x_3515) ;  /* 0xffff96c000007947 */ /* 0x000fea000383ffff */
.L_x_3432:
[----:B------:R-:W-:Y:S01]  /*17f30*/  IMAD.MOV.U32 R213, RZ, RZ, R6 ;  /* 0x000000ffffd57224 */ /* 0x000fe200078e0006 */
[----:B--2---:R-:W-:Y:S01]  /*17f40*/  MOV R2, 0x4 ;  /* 0x0000000400027802 */ /* 0x004fe20000000f00 */
[----:B------:R-:W-:Y:S01]  /*17f50*/  IMAD.MOV.U32 R214, RZ, RZ, 0x181f ;  /* 0x0000181fffd67424 */ /* 0x000fe200078e00ff */
[----:B------:R-:W-:Y:S02]  /*17f60*/  MOV R3, 0x17f80 ;  /* 0x00017f8000037802 */ /* 0x000fe40000000f00 */
[----:B-1-34-:R-:W-:Y:S05]  /*17f70*/  CALL.REL.NOINC `($__internal_45_$__cuda_sm70_shflsync_idx_p) ;  /* 0x0000096000007944 */ /* 0x01afea0003c00000 */
[----:B------:R-:W-:Y:S01]  /*17f80*/  MOV R2, R213 ;  /* 0x000000d500027202 */ /* 0x000fe20000000f00 */
[----:B------:R-:W-:Y:S05]  /*17f90*/  BRA `(.L_x_3516) ;  /* 0xffff967000007947 */ /* 0x000fea000383ffff */
.L_x_3433:
        /* <DEDUP_REMOVED lines=13> */
.L_x_3434:
[----:B------:R-:W-:Y:S01]  /*18070*/  IMAD.MOV.U32 R213, RZ, RZ, R5 ;  /* 0x000000ffffd57224 */ /* 0x000fe200078e0005 */
[----:B--2---:R-:W-:Y:S01]  /*18080*/  MOV R2, 0x6 ;  /* 0x0000000600027802 */ /* 0x004fe20000000f00 */
[----:B------:R-:W-:Y:S01]  /*18090*/  IMAD.MOV.U32 R214, RZ, RZ, 0x181f ;  /* 0x0000181fffd67424 */ /* 0x000fe200078e00ff */
[----:B------:R-:W-:Y:S02]  /*180a0*/  MOV R3, 0x180c0 ;  /* 0x000180c000037802 */ /* 0x000fe40000000f00 */
[----:B-1--4-:R-:W-:Y:S05]  /*180b0*/  CALL.REL.NOINC `($__internal_45_$__cuda_sm70_shflsync_idx_p) ;  /* 0x0000082000007944 */ /* 0x012fea0003c00000 */
[----:B------:R-:W-:Y:S01]  /*180c0*/  MOV R7, R213 ;  /* 0x000000d500077202 */ /* 0x000fe20000000f00 */
[----:B------:R-:W-:Y:S05]  /*180d0*/  BRA `(.L_x_3518) ;  /* 0xffff964000007947 */ /* 0x000fea000383ffff */
.L_x_3435:
[----:B------:R-:W-:Y:S01]  /*180e0*/  IMAD.MOV.U32 R213, RZ, RZ, R6 ;  /* 0x000000ffffd57224 */ /* 0x000fe200078e0006 */
[----:B--2---:R-:W-:Y:S01]  /*180f0*/  MOV R2, 0x6 ;  /* 0x0000000600027802 */ /* 0x004fe20000000f00 */
[----:B------:R-:W-:Y:S01]  /*18100*/  IMAD.MOV.U32 R214, RZ, RZ, 0x181f ;  /* 0x0000181fffd67424 */ /* 0x000fe200078e00ff */
[----:B------:R-:W-:Y:S02]  /*18110*/  MOV R3, 0x18130 ;  /* 0x0001813000037802 */ /* 0x000fe40000000f00 */
[----:B-1-34-:R-:W-:Y:S05]  /*18120*/  CALL.REL.NOINC `($__internal_45_$__cuda_sm70_shflsync_idx_p) ;  /* 0x000007b000007944 */ /* 0x01afea0003c00000 */
[----:B------:R-:W-:Y:S01]  /*18130*/  MOV R2, R213 ;  /* 0x000000d500027202 */ /* 0x000fe20000000f00 */
[----:B------:R-:W-:Y:S05]  /*18140*/  BRA `(.L_x_3519) ;  /* 0xffff95f000007947 */ /* 0x000fea000383ffff */
.L_x_3436:
[----:B------:R-:W-:Y:S01]  /*18150*/  IMAD.MOV.U32 R213, RZ, RZ, R5 ;  /* 0x000000ffffd57224 */ /* 0x000fe200078e0005 */
[----:B-1----:R-:W-:Y:S01]  /*18160*/  MOV R2, 0x7 ;  /* 0x0000000700027802 */ /* 0x002fe20000000f00 */
[----:B------:R-:W-:Y:S01]  /*18170*/  IMAD.MOV.U32 R214, RZ, RZ, 0x181f ;  /* 0x0000181fffd67424 */ /* 0x000fe200078e00ff */
[----:B------:R-:W-:-:S02]  /*18180*/  MOV R3, 0x181a0 ;  /* 0x000181a000037802 */ /* 0x000fc40000000f00 */
[----:B--2-4-:R-:W-:Y:S05]  /*18190*/  CALL.REL.NOINC `($__internal_45_$__cuda_sm70_shflsync_idx_p) ;  /* 0x0000074000007944 */ /* 0x014fea0003c00000 */
        /* <DEDUP_REMOVED lines=8> */
.L_x_3438:
[----:B------:R-:W-:Y:S01]  /*18220*/  IMAD.MOV.U32 R213, RZ, RZ, R68 ;  /* 0x000000ffffd57224 */ /* 0x000fe200078e0044 */
[----:B------:R-:W-:Y:S01]  /*18230*/  MOV R2, RZ ;  /* 0x000000ff00027202 */ /* 0x000fe20000000f00 */
[----:B------:R-:W-:Y:S01]  /*18240*/  IMAD.MOV.U32 R214, RZ, RZ, 0x1f ;  /* 0x0000001fffd67424 */ /* 0x000fe200078e00ff */
[----:B------:R-:W-:Y:S02]  /*18250*/  MOV R3, 0x18270 ;  /* 0x0001827000037802 */ /* 0x000fe40000000f00 */
[----:B------:R-:W-:Y:S05]  /*18260*/  CALL.REL.NOINC `($__internal_45_$__cuda_sm70_shflsync_idx_p) ;  /* 0x0000067000007944 */ /* 0x000fea0003c00000 */
[----:B------:R-:W-:Y:S01]  /*18270*/  MOV R9, R213 ;  /* 0x000000d500097202 */ /* 0x000fe20000000f00 */
[----:B------:R-:W-:Y:S05]  /*18280*/  BRA `(.L_x_3521) ;  /* 0xffff96a000007947 */ /* 0x000fea000383ffff */
.L_x_3439:
[----:B------:R-:W-:Y:S01]  /*18290*/  IMAD.MOV.U32 R213, RZ, RZ, R68 ;  /* 0x000000ffffd57224 */ /* 0x000fe200078e0044 */
[----:B------:R-:W-:Y:S01]  /*182a0*/  MOV R2, 0x1 ;  /* 0x0000000100027802 */ /* 0x000fe20000000f00 */
[----:B------:R-:W-:Y:S01]  /*182b0*/  IMAD.MOV.U32 R214, RZ, RZ, 0x1f ;  /* 0x0000001fffd67424 */ /* 0x000fe200078e00ff */
[----:B------:R-:W-:Y:S02]  /*182c0*/  MOV R3, 0x182e0 ;  /* 0x000182e000037802 */ /* 0x000fe40000000f00 */
[----:B-12---:R-:W-:Y:S05]  /*182d0*/  CALL.REL.NOINC `($__internal_45_$__cuda_sm70_shflsync_idx_p) ;  /* 0x0000060000007944 */ /* 0x006fea0003c00000 */
[----:B------:R-:W-:Y:S01]  /*182e0*/  MOV R8, R213 ;  /* 0x000000d500087202 */ /* 0x000fe20000000f00 */
[----:B------:R-:W-:Y:S05]  /*182f0*/  BRA `(.L_x_3522) ;  /* 0xffff965000007947 */ /* 0x000fea000383ffff */
.L_x_3440:
[----:B------:R-:W-:Y:S02]  /*18300*/  MOV R2, 0x1 ;  /* 0x0000000100027802 */ /* 0x000fe40000000f00 */
[----:B------:R-:W-:-:S02]  /*18310*/  MOV R3, 0x18330 ;  /* 0x0001833000037802 */ /* 0x000fc40000000f00 */
[----:B-1234-:R-:W-:Y:S05]  /*18320*/  CALL.REL.NOINC `($__internal_46_$__cuda_sm70_shflsync_up_p) ;  /* 0x0000061000007944 */ /* 0x01efea0003c00000 */
[----:B------:R-:W-:Y:S05]  /*18330*/  BRA `(.L_x_3523) ;  /* 0xffff974000007947 */ /* 0x000fea000383ffff */
.L_x_3441:
[----:B------:R-:W-:Y:S02]  /*18340*/  MOV R2, 0x2 ;  /* 0x0000000200027802 */ /* 0x000fe40000000f00 */
[----:B------:R-:W-:-:S02]  /*18350*/  MOV R3, 0x18370 ;  /* 0x0001837000037802 */ /* 0x000fc40000000f00 */
[----:B--2-4-:R-:W-:Y:S05]  /*18360*/  CALL.REL.NOINC `($__internal_46_$__cuda_sm70_shflsync_up_p) ;  /* 0x000005d000007944 */ /* 0x014fea0003c00000 */
        /* <DEDUP_REMOVED lines=24> */
.L_x_3445:
[----:B------:R-:W-:Y:S02]  /*184f0*/  MOV R2, 0x1 ;  /* 0x0000000100027802 */ /* 0x000fe40000000f00 */
[----:B------:R-:W-:Y:S02]  /*18500*/  MOV R3, 0x18520 ;  /* 0x0001852000037802 */ /* 0x000fe40000000f00 */
[----:B------:R-:W-:Y:S05]  /*18510*/  CALL.REL.NOINC `($__internal_46_$__cuda_sm70_shflsync_up_p) ;  /* 0x0000042000007944 */ /* 0x000fea0003c00000 */
[----:B------:R-:W-:Y:S01]  /*18520*/  MOV R2, R4 ;  /* 0x0000000400027202 */ /* 0x000fe20000000f00 */
[----:B------:R-:W-:Y:S05]  /*18530*/  BRA `(.L_x_3525) ;  /* 0xffff97a000007947 */ /* 0x000fea000383ffff */
.L_x_3446:
        /* <DEDUP_REMOVED lines=27> */
.L_x_3448:
[----:B------:R-:W-:Y:S02]  /*186f0*/  SEL R0, RZ, 0x1, P0 ;  /* 0x00000001ff007807 */ /* 0x000fe40000000000 */
[----:B------:R-:W-:Y:S02]  /*18700*/  MOV R2, 0x18720 ;  /* 0x0001872000027802 */ /* 0x000fe40000000f00 */
[----:B-1----:R-:W-:Y:S05]  /*18710*/  CALL.REL.NOINC `($__internal_47_$__cuda_sm70_votesync_ballot) ;  /* 0x0000029000007944 */ /* 0x002fea0003c00000 */
[----:B------:R-:W-:Y:S01]  /*18720*/  MOV R10, R0 ;  /* 0x00000000000a7202 */ /* 0x000fe20000000f00 */
[----:B------:R-:W-:Y:S05]  /*18730*/  BRA `(.L_x_3527) ;  /* 0xffff973000007947 */ /* 0x000fea000383ffff */
.L_x_3449:
[----:B------:R-:W-:Y:S01]  /*18740*/  IMAD.MOV.U32 R213, RZ, RZ, R6 ;  /* 0x000000ffffd57224 */ /* 0x000fe200078e0006 */
[----:B--2---:R-:W-:Y:S01]  /*18750*/  MOV R2, R0 ;  /* 0x0000000000027202 */ /* 0x004fe20000000f00 */
[----:B------:R-:W-:Y:S01]  /*18760*/  IMAD.MOV.U32 R214, RZ, RZ, 0x1f ;  /* 0x0000001fffd67424 */ /* 0x000fe200078e00ff */
[----:B------:R-:W-:Y:S02]  /*18770*/  MOV R3, 0x18790 ;  /* 0x0001879000037802 */ /* 0x000fe40000000f00 */
[----:B-1----:R-:W-:Y:S05]  /*18780*/  CALL.REL.NOINC `($__internal_45_$__cuda_sm70_shflsync_idx_p) ;  /* 0x0000015000007944 */ /* 0x002fea0003c00000 */
[----:B------:R-:W-:Y:S01]  /*18790*/  IMAD.MOV.U32 R8, RZ, RZ, R213 ;  /* 0x000000ffff087224 */ /* 0x000fe200078e00d5 */
[----:B------:R-:W-:Y:S01]  /*187a0*/  MOV R2, R0 ;  /* 0x0000000000027202 */ /* 0x000fe20000000f00 */
[----:B------:R-:W-:Y:S01]  /*187b0*/  IMAD.MOV.U32 R213, RZ, RZ, R7 ;  /* 0x000000ffffd57224 */ /* 0x000fe200078e0007 */
[----:B------:R-:W-:-:S02]  /*187c0*/  MOV R214, 0x1f ;  /* 0x0000001f00d67802 */ /* 0x000fc40000000f00 */
[----:B------:R-:W-:Y:S02]  /*187d0*/  MOV R3, 0x187f0 ;  /* 0x000187f000037802 */ /* 0x000fe40000000f00 */
[----:B------:R-:W-:Y:S05]  /*187e0*/  CALL.REL.NOINC `($__internal_45_$__cuda_sm70_shflsync_idx_p) ;  /* 0x000000f000007944 */ /* 0x000fea0003c00000 */
[----:B------:R-:W-:Y:S01]  /*187f0*/  MOV R7, R213 ;  /* 0x000000d500077202 */ /* 0x000fe20000000f00 */
[----:B------:R-:W-:Y:S05]  /*18800*/  BRA `(.L_x_3528) ;  /* 0xffff96d000007947 */ /* 0x000fea000383ffff */
.L_x_3452:
[----:B------:R-:W-:Y:S01]  /*18810*/  IMAD.MOV.U32 R213, RZ, RZ, R4 ;  /* 0x000000ffffd57224 */ /* 0x000fe200078e0004 */
[----:B--2---:R-:W-:Y:S01]  /*18820*/  MOV R2, R0 ;  /* 0x0000000000027202 */ /* 0x004fe20000000f00 */
[----:B------:R-:W-:Y:S01]  /*18830*/  IMAD.MOV.U32 R214, RZ, RZ, 0x1f ;  /* 0x0000001fffd67424 */ /* 0x000fe200078e00ff */
[----:B------:R-:W-:Y:S02]  /*18840*/  MOV R3, 0x18860 ;  /* 0x0001886000037802 */ /* 0x000fe40000000f00 */
[----:B-1--4-:R-:W-:Y:S05]  /*18850*/  CALL.REL.NOINC `($__internal_45_$__cuda_sm70_shflsync_idx_p) ;  /* 0x0000008000007944 */ /* 0x012fea0003c00000 */
[----:B------:R-:W-:Y:S01]  /*18860*/  MOV R11, R213 ;  /* 0x000000d5000b7202 */ /* 0x000fe20000000f00 */
[----:B------:R-:W-:Y:S05]  /*18870*/  BRA `(.L_x_3451) ;  /* 0xffff96c000007947 */ /* 0x000fea000383ffff */
        .weak           $__internal_44_$__cuda_sm70_shflsync_bfly_p
        .type           $__internal_44_$__cuda_sm70_shflsync_bfly_p,@function
        .size           $__internal_44_$__cuda_sm70_shflsync_bfly_p,($__internal_45_$__cuda_sm70_shflsync_idx_p - $__internal_44_$__cuda_sm70_shflsync_bfly_p)
$__internal_44_$__cuda_sm70_shflsync_bfly_p:
[----:B------:R-:W-:Y:S02]  /*18880*/  MOV R213, 0xffffffff ;  /* 0xffffffff00d57802 */ /* 0x000fe40000000f00 */
[----:B------:R-:W-:Y:S02]  /*18890*/  MOV R3, 0x1f ;  /* 0x0000001f00037802 */ /* 0x000fe40000000f00 */
[----:B------:R-:W-:Y:S04]  /*188a0*/  WARPSYNC R213 ;  /* 0x000000d500007348 */ /* 0x000fe80003800000 */
[----:B------:R1:W2:Y:S02]  /*188b0*/  SHFL.BFLY PT, R0, R96, R0, R3 ;  /* 0x0c00000060007389 */ /* 0x0002a400000e0003 */
[----:B-1----:R-:W-:-:S04]  /*188c0*/  MOV R3, 0x0 ;  /* 0x0000000000037802 */ /* 0x002fc80000000f00 */
[----:B--2---:R-:W-:Y:S05]  /*188d0*/  RET.REL.NODEC R2 `(_ZN7cutlass13device_kernelIN5flash19enable_sm80_to_sm89INS1_16FlashAttnFwdSm80INS1_25CollectiveMainloopFwdSm80ILi4ELi1ELb0EN4cute5tupleIJNS5_1CILi128EEENS7_ILi80EEENS7_ILi64EEEEEELi64ENS_6half_tEfNS_4arch4Sm80ELb1ELb0ELb0ELb1ELb1ELb0ELb1ELb1EEENS1_21CollectiveEpilogueFwdINS6_IJS8_SA_S9_EEENS6_IJNS7_ILi1EEESI_SI_EEESC_SE_Li128ELb1ELb1ELb1ELb0EEENS1_36VarlenDynamicPersistentTileSchedulerILi128ELi80ELi128ELi128ELb1ELb1ELb0ELb1ELb1ELb1EEEEEEEEEvNT_6ParamsE) ;  /* 0xfffe772002007950 */ /* 0x004fea0003c3ffff */
        .weak           $__internal_45_$__cuda_sm70_shflsync_idx_p
        .type           $__internal_45_$__cuda_sm70_shflsync_idx_p,@function
        .size           $__internal_45_$__cuda_sm70_shflsync_idx_p,($__internal_46_$__cuda_sm70_shflsync_up_p - $__internal_45_$__cuda_sm70_shflsync_idx_p)
$__internal_45_$__cuda_sm70_shflsync_idx_p:
[----:B------:R-:W-:-:S04]  /*188e0*/  MOV R215, 0xffffffff ;  /* 0xffffffff00d77802 */ /* 0x000fc80000000f00 */
[----:B------:R-:W-:Y:S04]  /*188f0*/  WARPSYNC R215 ;  /* 0x000000d700007348 */ /* 0x000fe80003800000 */
[----:B------:R1:W2:Y:S02]  /*18900*/  SHFL.IDX PT, R213, R213, R2, R214 ;  /* 0x00000002d5d57389 */ /* 0x0002a400000e00d6 */
[----:B-1----:R-:W-:Y:S02]  /*18910*/  MOV R2, R3 ;  /* 0x0000000300027202 */ /* 0x002fe40000000f00 */
[----:B------:R-:W-:-:S04]  /*18920*/  MOV R3, 0x0 ;  /* 0x0000000000037802 */ /* 0x000fc80000000f00 */
[----:B--2---:R-:W-:Y:S05]  /*18930*/  RET.REL.NODEC R2 `(_ZN7cutlass13device_kernelIN5flash19enable_sm80_to_sm89INS1_16FlashAttnFwdSm80INS1_25CollectiveMainloopFwdSm80ILi4ELi1ELb0EN4cute5tupleIJNS5_1CILi128EEENS7_ILi80EEENS7_ILi64EEEEEELi64ENS_6half_tEfNS_4arch4Sm80ELb1ELb0ELb0ELb1ELb1ELb0ELb1ELb1EEENS1_21CollectiveEpilogueFwdINS6_IJS8_SA_S9_EEENS6_IJNS7_ILi1EEESI_SI_EEESC_SE_Li128ELb1ELb1ELb1ELb0EEENS1_36VarlenDynamicPersistentTileSchedulerILi128ELi80ELi128ELi128ELb1ELb1ELb0ELb1ELb1ELb1EEEEEEEEEvNT_6ParamsE) ;  /* 0xfffe76c002007950 */ /* 0x004fea0003c3ffff */
        .weak           $__internal_46_$__cuda_sm70_shflsync_up_p
        .type           $__internal_46_$__cuda_sm70_shflsync_up_p,@function
        .size           $__internal_46_$__cuda_sm70_shflsync_up_p,($__internal_47_$__cuda_sm70_votesync_ballot - $__internal_46_$__cuda_sm70_shflsync_up_p)
$__internal_46_$__cuda_sm70_shflsync_up_p:
[----:B------:R-:W-:Y:S02]  /*18940*/  IMAD.MOV.U32 R4, RZ, RZ, RZ ;  /* 0x000000ffff047224 */ /* 0x000fe400078e00ff */
[----:B------:R-:W-:-:S04]  /*18950*/  IMAD.MOV.U32 R10, RZ, RZ, -0x1 ;  /* 0xffffffffff0a7424 */ /* 0x000fc800078e00ff */
[----:B------:R-:W-:Y:S04]  /*18960*/  WARPSYNC R10 ;  /* 0x0000000a00007348 */ /* 0x000fe80003800000 */
[----:B------:R1:W2:Y:S02]  /*18970*/  SHFL.UP PT, R4, R0, R2, R4 ;  /* 0x0400000200047389 */ /* 0x0002a400000e0004 */
[----:B-1----:R-:W-:Y:S02]  /*18980*/  MOV R2, R3 ;  /* 0x0000000300027202 */ /* 0x002fe40000000f00 */
[----:B------:R-:W-:-:S04]  /*18990*/  MOV R3, 0x0 ;  /* 0x0000000000037802 */ /* 0x000fc80000000f00 */
[----:B--2---:R-:W-:Y:S05]  /*189a0*/  RET.REL.NODEC R2 `(_ZN7cutlass13device_kernelIN5flash19enable_sm80_to_sm89INS1_16FlashAttnFwdSm80INS1_25CollectiveMainloopFwdSm80ILi4ELi1ELb0EN4cute5tupleIJNS5_1CILi128EEENS7_ILi80EEENS7_ILi64EEEEEELi64ENS_6half_tEfNS_4arch4Sm80ELb1ELb0ELb0ELb1ELb1ELb0ELb1ELb1EEENS1_21CollectiveEpilogueFwdINS6_IJS8_SA_S9_EEENS6_IJNS7_ILi1EEESI_SI_EEESC_SE_Li128ELb1ELb1ELb1ELb0EEENS1_36VarlenDynamicPersistentTileSchedulerILi128ELi80ELi128ELi128ELb1ELb1ELb0ELb1ELb1ELb1EEEEEEEEEvNT_6ParamsE) ;  /* 0xfffe765002007950 */ /* 0x004fea0003c3ffff */
        .weak           $__internal_47_$__cuda_sm70_votesync_ballot
        .type           $__internal_47_$__cuda_sm70_votesync_ballot,@function
        .size           $__internal_47_$__cuda_sm70_votesync_ballot,(.L_x_3878 - $__internal_47_$__cuda_sm70_votesync_ballot)
$__internal_47_$__cuda_sm70_votesync_ballot:
[----:B------:R-:W-:Y:S01]  /*189b0*/  ISETP.NE.U32.AND P0, PT, R0, 0x1, PT ;  /* 0x000000010000780c */ /* 0x000fe20003f05070 */
[----:B------:R-:W-:-:S04]  /*189c0*/  IMAD.MOV.U32 R3, RZ, RZ, -0x1 ;  /* 0xffffffffff037424 */ /* 0x000fc800078e00ff */
[----:B------:R-:W-:Y:S08]  /*189d0*/  WARPSYNC R3 ;  /* 0x0000000300007348 */ /* 0x000ff00003800000 */
[----:B------:R-:W-:-:S04]  /*189e0*/  VOTE.ANY R0, PT, !P0 ;  /* 0x0000000000007806 */ /* 0x000fc800040e0100 */
[----:B------:R-:W-:Y:S01]  /*189f0*/  LOP3.LUT R0, R0, R3, RZ, 0xc0, !PT ;  /* 0x0000000300007212 */ /* 0x000fe200078ec0ff */
[----:B------:R-:W-:-:S04]  /*18a00*/  IMAD.MOV.U32 R3, RZ, RZ, 0x0 ;  /* 0x00000000ff037424 */ /* 0x000fc800078e00ff */
[----:B------:R-:W-:Y:S05]  /*18a10*/  RET.REL.NODEC R2 `(_ZN7cutlass13device_kernelIN5flash19enable_sm80_to_sm89INS1_16FlashAttnFwdSm80INS1_25CollectiveMainloopFwdSm80ILi4ELi1ELb0EN4cute5tupleIJNS5_1CILi128EEENS7_ILi80EEENS7_ILi64EEEEEELi64ENS_6half_tEfNS_4arch4Sm80ELb1ELb0ELb0ELb1ELb1ELb0ELb1ELb1EEENS1_21CollectiveEpilogueFwdINS6_IJS8_SA_S9_EEENS6_IJNS7_ILi1EEESI_SI_EEESC_SE_Li128ELb1ELb1ELb1ELb0EEENS1_36VarlenDynamicPersistentTileSchedulerILi128ELi80ELi128ELi128ELb1ELb1ELb0ELb1ELb1ELb1EEEEEEEEEvNT_6ParamsE) ;  /* 0xfffe75e002007950 */ /* 0x000fea0003c3ffff */
.L_x_3529:
        /* <DEDUP_REMOVED lines=14> */
.L_x_3878:


//--------------------- .text._ZN7cutlass13device_kernelIN5flash19enable_sm80_to_sm89INS1_16FlashAttnFwdSm80INS1_25CollectiveMainloopFwdSm80ILi4ELi1ELb0EN4cute5tupleIJNS5_1CILi128EEENS7_ILi80EEENS7_ILi64EEEEEELi64ENS_6half_tEfNS_4arch4Sm80ELb1ELb0ELb0ELb1ELb1ELb1ELb1ELb1EEENS1_21CollectiveEpilogueFwdINS6_IJS8_SA_S9_EEENS6_IJNS7_ILi1EEESI_SI_EEESC_SE_Li128ELb1ELb1ELb1ELb0EEENS1_36VarlenDynamicPersistentTileSchedulerILi128ELi80ELi128ELi128ELb1ELb1ELb0ELb1ELb1ELb1EEEEEEEEEvNT_6ParamsE --------------------------
	.section	.text._ZN7cutlass13device_kernelIN5flash19enable_sm80_to_sm89INS1_16FlashAttnFwdSm80INS1_25CollectiveMainloopFwdSm80ILi4ELi1ELb0EN4cute5tupleIJNS5_1CILi128EEENS7_ILi80EEENS7_ILi64EEEEEELi64ENS_6half_tEfNS_4arch4Sm80ELb1ELb0ELb0ELb1ELb1ELb1ELb1ELb1EEENS1_21CollectiveEpilogueFwdINS6_IJS8_SA_S9_EEENS6_IJNS7_ILi1EEESI_SI_EEESC_SE_Li128ELb1ELb1ELb1ELb0EEENS1_36VarlenDynamicPersistentTileSchedulerILi128ELi80ELi128ELi128ELb1ELb1ELb0ELb1ELb1ELb1EEEEEEEEEvNT_6ParamsE,"ax",@progbits
	.sectioninfo	@"SHI_REGISTERS=255"
	.align	128
.text._ZN7cutlass13device_kernelIN5flash19enable_sm80_to_sm89INS1_16FlashAttnFwdSm80INS1_25CollectiveMainloopFwdSm80ILi4ELi1ELb0EN4cute5tupleIJNS5_1CILi128EEENS7_ILi80EEENS7_ILi64EEEEEELi64ENS_6half_tEfNS_4arch4Sm80ELb1ELb0ELb0ELb1ELb1ELb1ELb1ELb1EEENS1_21CollectiveEpilogueFwdINS6_IJS8_SA_S9_EEENS6_IJNS7_ILi1EEESI_SI_EEESC_SE_Li128ELb1ELb1ELb1ELb0EEENS1_36VarlenDynamicPersistentTileSchedulerILi128ELi80ELi128ELi128ELb1ELb1ELb0ELb1ELb1ELb1EEEEEEEEEvNT_6ParamsE:
        .type           _ZN7cutlass13device_kernelIN5flash19enable_sm80_to_sm89INS1_16FlashAttnFwdSm80INS1_25CollectiveMainloopFwdSm80ILi4ELi1ELb0EN4cute5tupleIJNS5_1CILi128EEENS7_ILi80EEENS7_ILi64EEEEEELi64ENS_6half_tEfNS_4arch4Sm80ELb1ELb0ELb0ELb1ELb1ELb1ELb1ELb1EEENS1_21CollectiveEpilogueFwdINS6_IJS8_SA_S9_EEENS6_IJNS7_ILi1EEESI_SI_EEESC_SE_Li128ELb1ELb1ELb1ELb0EEENS1_36VarlenDynamicPersistentTileSchedulerILi128ELi80ELi128ELi128ELb1ELb1ELb0ELb1ELb1ELb1EEEEEEEEEvNT_6ParamsE,@function
        .size           _ZN7cutlass13device_kernelIN5flash19enable_sm80_to_sm89INS1_16FlashAttnFwdSm80INS1_25CollectiveMainloopFwdSm80ILi4ELi1ELb0EN4cute5tupleIJNS5_1CILi128EEENS7_ILi80EEENS7_ILi64EEEEEELi64ENS_6half_tEfNS_4arch4Sm80ELb1ELb0ELb0ELb1ELb1ELb1ELb1ELb1EEENS1_21CollectiveEpilogueFwdINS6_IJS8_SA_S9_EEENS6_IJNS7_ILi1EEESI_SI_EEESC_SE_Li128ELb1ELb1ELb1ELb0EEENS1_36VarlenDynamicPersistentTileSchedulerILi128ELi80ELi128ELi128ELb1ELb1ELb0ELb1ELb1ELb1EEEEEEEEEvNT_6ParamsE,(.L_x_3883 - _ZN7cutlass13device_kernelIN5flash19enable_sm80_to_sm89INS1_16FlashAttnFwdSm80INS1_25CollectiveMainloopFwdSm80ILi4ELi1ELb0EN4cute5tupleIJNS5_1CILi128EEENS7_ILi80EEENS7_ILi64EEEEEELi64ENS_6half_tEfNS_4arch4Sm80ELb1ELb0ELb0ELb1ELb1ELb1ELb1ELb1EEENS1_21CollectiveEpilogueFwdINS6_IJS8_SA_S9_EEENS6_IJNS7_ILi1EEESI_SI_EEESC_SE_Li128ELb1ELb1ELb1ELb0EEENS1_36VarlenDynamicPersistentTileSchedulerILi128ELi80ELi128ELi128ELb1ELb1ELb0ELb1ELb1ELb1EEEEEEEEEvNT_6ParamsE)
        .other          _ZN7cutlass13device_kernelIN5flash19enable_sm80_to_sm89INS1_16FlashAttnFwdSm80INS1_25CollectiveMainloopFwdSm80ILi4ELi1ELb0EN4cute5tupleIJNS5_1CILi128EEENS7_ILi80EEENS7_ILi64EEEEEELi64ENS_6half_tEfNS_4arch4Sm80ELb1ELb0ELb0ELb1ELb1ELb1ELb1ELb1EEENS1_21CollectiveEpilogueFwdINS6_IJS8_SA_S9_EEENS6_IJNS7_ILi1EEESI_SI_EEESC_SE_Li128ELb1ELb1ELb1ELb0EEENS1_36VarlenDynamicPersistentTileSchedulerILi128ELi80ELi128ELi128ELb1ELb1ELb0ELb1ELb1ELb1EEEEEEEEEvNT_6ParamsE,@"STO_CUDA_ENTRY STV_DEFAULT"
_ZN7cutlass13device_kernelIN5flash19enable_sm80_to_sm89INS1_16FlashAttnFwdSm80INS1_25CollectiveMainloopFwdSm80ILi4ELi1ELb0EN4cute5tupleIJNS5_1CILi128EEENS7_ILi80EEENS7_ILi64EEEEEELi64ENS_6half_tEfNS_4arch4Sm80ELb1ELb0ELb0ELb1ELb1ELb1ELb1ELb1EEENS1_21CollectiveEpilogueFwdINS6_IJS8_SA_S9_EEENS6_IJNS7_ILi1EEESI_SI_EEESC_SE_Li128ELb1ELb1ELb1ELb0EEENS1_36VarlenDynamicPersistentTileSchedulerILi128ELi80ELi128ELi128ELb1ELb1ELb0ELb1ELb1ELb1EEEEEEEEEvNT_6ParamsE:
        /* <DEDUP_REMOVED lines=54> */
.L_x_3535:
        /* <DEDUP_REMOVED lines=16> */
.L_x_3747:
        /* <DEDUP_REMOVED lines=16> */
.L_x_3748:
[----:B--2---:R-:W-:-:S05]  /*0560*/  IMAD R0, R0, c[0x0][0x538], RZ ;  /* 0x00014e0000007a24 */ /* 0x004fca00078e02ff */
[----:B------:R-:W-:-:S04]  /*0570*/  IADD3 R7, R0, R7, RZ ;  /* 0x0000000700077210 */ /* 0x000fc80007ffe0ff */
[----:B------:R-:W-:-:S13]  /*0580*/  ISETP.GT.AND P0, PT, R7, UR4, PT ;  /* 0x0000000407007c0c */ /* 0x000fda000bf04270 */
[----:B-1----:R-:W-:Y:S05]  /*0590*/  @!P0 BRA `(.L_x_3535) ;  /* 0xfffffdc000008947 */ /* 0x002fea000383ffff */
.L_x_3531:
[----:B------:R-:W-:-:S05]  /*05a0*/  IADD3 R10, -R0, R7, RZ ;  /* 0x00000007000a7210 */ /* 0x000fca0007ffe1ff */
[----:B------:R-:W-:-:S05]  /*05b0*/  IMAD R0, R4, c[0x0][0x538], R10 ;  /* 0x00014e0004007a24 */ /* 0x000fca00078e020a */
[----:B------:R-:W-:Y:S01]  /*05c0*/  ISETP.GT.AND P0, PT, R0, UR4, PT ;  /* 0x0000000400007c0c */ /* 0x000fe2000bf04270 */
[----:B------:R-:W-:-:S12]  /*05d0*/  BRA.DIV ~URZ, `(.L_x_3536) ;  /* 0x0001d3f27f007947 */ /* 0x000fd8000b800000 */
[----:B------:R-:W-:-:S04]  /*05e0*/  VOTE.ANY R7, PT, !P0 ;  /* 0x0000000000077806 */ /* 0x000fc800040e0100 */
.L_x_3749:
[----:B------:R-:W1:Y:S02]  /*05f0*/  POPC R0, R7 ;  /* 0x0000000700007309 */ /* 0x000e640000000000 */
[----:B-1----:R-:W-:-:S05]  /*0600*/  IADD3 R2, R0, R6, RZ ;  /* 0x0000000600027210 */ /* 0x002fca0007ffe0ff */
[----:B------:R1:W-:Y:S01]  /*0610*/  STL [R1+0x4c], R2 ;  /* 0x00004c0201007387 */ /* 0x0003e20000100800 */
[----:B------:R-:W-:Y:S05]  /*0620*/  BRA.DIV ~URZ, `(.L_x_3537) ;  /* 0x0001d3f27f007947 */ /* 0x000fea000b800000 */
[----:B------:R2:W3:Y:S01]  /*0630*/  SHFL.IDX PT, R12, R9, R0, 0x1f ;  /* 0x00001f00090c7589 */ /* 0x0004e200000e0000 */
[----:B------:R-:W-:-:S03]  /*0640*/  MOV R5, RZ ;  /* 0x000000ff00057202 */ /* 0x000fc60000000f00 */
[----:B------:R2:W4:Y:S04]  /*0650*/  SHFL.IDX PT, R9, R8, R0, 0x1f ;  /* 0x00001f0008097589 */ /* 0x00052800000e0000 */
.L_x_3750:
[----:B------:R-:W-:Y:S01]  /*0660*/  ISETP.NE.AND P0, PT, R7, RZ, PT ;  /* 0x000000ff0700720c */ /* 0x000fe20003f05270 */
[----:B------:R-:W-:-:S12]  /*0670*/  BSSY B0, `(.L_x_3538) ;  /* 0x0000005000007945 */ /* 0x000fd80003800000 */
[----:B------:R-:W-:Y:S05]  /*0680*/  @!P0 BRA `(.L_x_3539) ;  /* 0x0000003000008947 */ /* 0x000fea0003800000 */
[----:B--2---:R-:W-:Y:S01]  /*0690*/  IADD3 R0, R0, -0x1, RZ ;  /* 0xffffffff00007810 */ /* 0x004fe20007ffe0ff */
[----:B------:R-:W-:Y:S05]  /*06a0*/  BRA.DIV ~URZ, `(.L_x_3540) ;  /* 0x0001d4527f007947 */ /* 0x000fea000b800000 */
[----:B------:R2:W1:Y:S02]  /*06b0*/  SHFL.IDX PT, R5, R4, R0, 0x1f ;  /* 0x00001f0004057589 */ /* 0x00046400000e0000 */
.L_x_3539:
[----:B------:R-:W-:Y:S05]  /*06c0*/  BSYNC B0 ;  /* 0x0000000000007941 */ /* 0x000fea0003800000 */
.L_x_3538:
        /* <DEDUP_REMOVED lines=69> */
.L_x_3542:
        /* <DEDUP_REMOVED lines=70> */
.L_x_3543:
[----:B------:R-:W-:Y:S05]  /*0f80*/  BSYNC B0 ;  /* 0x0000000000007941 */ /* 0x000fea0003800000 */
.L_x_3541:
[----:B------:R-:W-:-:S04]  /*0f90*/  LOP3.LUT R0, RZ, R0, RZ, 0x33, !PT ;  /* 0x00000000ff007212 */ /* 0x000fc800078e33ff */
[----:B------:R-:W-:-:S05]  /*0fa0*/  IADD3 R0, R0, R12, RZ ;  /* 0x0000000c00007210 */ /* 0x000fca0007ffe0ff */
[----:B------:R2:W-:Y:S01]  /*0fb0*/  STL [R1+0x44], R0 ;  /* 0x0000440001007387 */ /* 0x0005e20000100800 */
[----:B------:R-:W-:Y:S05]  /*0fc0*/  BRA `(.L_x_3544) ;  /* 0x0000006000007947 */ /* 0x000fea0003800000 */
.L_x_3532:
[----:B------:R-:W-:Y:S01]  /*0fd0*/  MOV R0, UR4 ;  /* 0x0000000400007c02 */ /* 0x000fe20008000f00 */
[----:B------:R-:W-:Y:S04]  /*0fe0*/  STL [R1+0x44], RZ ;  /* 0x000044ff01007387 */ /* 0x000fe80000100800 */
[----:B------:R-:W-:Y:S04]  /*0ff0*/  STL [R1+0x48], RZ ;  /* 0x000048ff01007387 */ /* 0x000fe80000100800 */
[----:B------:R1:W-:Y:S02]  /*1000*/  STL [R1+0x40], R0 ;  /* 0x0000400001007387 */ /* 0x0003e40000100800 */
[----:B-1----:R-:W-:-:S05]  /*1010*/  MOV R0, c[0x0][0x53c] ;  /* 0x00014f0000007a02 */ /* 0x002fca0000000f00 */
[----:B------:R1:W-:Y:S02]  /*1020*/  STL [R1+0x4c], R0 ;  /* 0x00004c0001007387 */ /* 0x0003e40000100800 */
.L_x_3544:
        /* <DEDUP_REMOVED lines=8> */
.L_x_3530:
        /* <DEDUP_REMOVED lines=23> */
[----:B------:R-:W-:Y:S01]  /*1220*/  IMAD.SHL.U32 R7, R9, 0x40, RZ ;  /* 0x0000004009077824 */ /* 0x000fe200078e00ff */
[----:B------:R-:W-:Y:S02]  /*1230*/  SHF.R.S32.HI R8, RZ, 0x1f, R0 ;  /* 0x0000001fff087819 */ /* 0x000fe40000011400 */
        /* <DEDUP_REMOVED lines=78> */
[----:B------:R1:W-:Y:S01]  /*1720*/  STL [R1], R0 ;  /* 0x0000000001007387 */ /* 0x0003e20000100800 */
[----:B------:R-:W-:Y:S02]  /*1730*/  SHF.R.S32.HI R7, RZ, 0x1f, R25 ;  /* 0x0000001fff077819 */ /* 0x000fe40000011419 */
[----:B------:R-:W-:Y:S02]  /*1740*/  SHF.R.S32.HI R8, RZ, 0x1f, R23 ;  /* 0x0000001fff087819 */ /* 0x000fe40000011417 */
[C---:B------:R-:W-:Y:S02]  /*1750*/  LOP3.LUT P4, RZ, R9.reuse, 0x2, RZ, 0xc0, !PT ;  /* 0x0000000209ff7812 */ /* 0x040fe4000788c0ff */
[----:B------:R-:W-:Y:S02]  /*1760*/  LOP3.LUT P3, RZ, R9, 0x4, RZ, 0xc0, !PT ;  /* 0x0000000409ff7812 */ /* 0x000fe4000786c0ff */
[----:B------:R-:W-:-:S02]  /*1770*/  SHF.R.S32.HI R9, RZ, 0x1f, R24 ;  /* 0x0000001fff097819 */ /* 0x000fc40000011418 */
[----:B------:R-:W-:Y:S02]  /*1780*/  LOP3.LUT R11, R6, 0x1c0, RZ, 0xc0, !PT ;  /* 0x000001c0060b7812 */ /* 0x000fe400078ec0ff */
[----:B------:R-:W-:Y:S02]  /*1790*/  LEA.HI R7, R7, R25, RZ, 0x3 ;  /* 0x0000001907077211 */ /* 0x000fe400078f18ff */
[----:B------:R-:W-:Y:S02]  /*17a0*/  LEA.HI R6, R8, R23, RZ, 0x3 ;  /* 0x0000001708067211 */ /* 0x000fe400078f18ff */
[----:B------:R-:W-:Y:S01]  /*17b0*/  LOP3.LUT R23, R3, 0x1c0, RZ, 0xc0, !PT ;  /* 0x000001c003177812 */ /* 0x000fe200078ec0ff */
[----:B------:R-:W-:Y:S01]  /*17c0*/  IMAD.SHL.U32 R7, R7, 0x40, RZ ;  /* 0x0000004007077824 */ /* 0x000fe200078e00ff */
[----:B------:R-:W-:Y:S01]  /*17d0*/  LEA.HI R3, R9, R24, RZ, 0x3 ;  /* 0x0000001809037211 */ /* 0x000fe200078f18ff */
[----:B------:R-:W-:Y:S01]  /*17e0*/  IMAD.SHL.U32 R6, R6, 0x40, RZ ;  /* 0x0000004006067824 */ /* 0x000fe200078e00ff */
[----:B------:R-:W-:-:S02]  /*17f0*/  IADD3 R95, R96, 0x10, RZ ;  /* 0x00000010605f7810 */ /* 0x000fc40007ffe0ff */
[----:B------:R-:W-:Y:S01]  /*1800*/  LOP3.LUT R9, R10, 0x7ffffffc, RZ, 0xc0, !PT ;  /* 0x7ffffffc0a097812 */ /* 0x000fe200078ec0ff */
[----:B------:R-:W-:Y:S01]  /*1810*/  IMAD.SHL.U32 R3, R3, 0x40, RZ ;  /* 0x0000004003037824 */ /* 0x000fe200078e00ff */
[--C-:B------:R-:W-:Y:S01]  /*1820*/  LOP3.LUT R12, R11, 0x38, R86.reuse, 0xf8, !PT ;  /* 0x000000380b0c7812 */ /* 0x100fe200078ef856 */
[----:B-1----:R-:W-:Y:S01]  /*1830*/  IMAD.SHL.U32 R0, R24, 0x40, RZ ;  /* 0x0000004018007824 */ /* 0x002fe200078e00ff */
[----:B------:R-:W-:Y:S01]  /*1840*/  SHF.R.U32.HI R13, RZ, 0x3, R11 ;  /* 0x00000003ff0d7819 */ /* 0x000fe2000001160b */
[----:B------:R-:W-:Y:S01]  /*1850*/  IMAD.IADD R9, R19, 0x1, -R9 ;  /* 0x0000000113097824 */ /* 0x000fe200078e0a09 */
[----:B------:R-:W-:Y:S02]  /*1860*/  LOP3.LUT R11, R23, 0x38, R86, 0xf8, !PT ;  /* 0x00000038170b7812 */ /* 0x000fe400078ef856 */
[----:B------:R-:W-:Y:S01]  /*1870*/  LOP3.LUT R8, R0, 0x1c0, RZ, 0xc0, !PT ;  /* 0x000001c000087812 */ /* 0x000fe200078ec0ff */
        /* <DEDUP_REMOVED lines=73> */
[C---:B------:R-:W-:Y:S01]  /*1d10*/  IMAD.IADD R201, R2.reuse, 0x1, R197 ;  /* 0x0000000102c97824 */ /* 0x040fe200078e02c5 */
[C---:B------:R-:W-:Y:S01]  /*1d20*/  IADD3 R211, R207.reuse, 0x800, RZ ;  /* 0x00000800cfd37810 */ /* 0x040fe20007ffe0ff */
[----:B------:R1:W-:Y:S01]  /*1d30*/  STL [R1+0xcc], R10 ;  /* 0x0000cc0a01007387 */ /* 0x0003e20000100800 */
[C---:B------:R-:W-:Y:S01]  /*1d40*/  IADD3 R210, R207.reuse, 0x1000, RZ ;  /* 0x00001000cfd27810 */ /* 0x040fe20007ffe0ff */
[C---:B------:R-:W-:Y:S01]  /*1d50*/  IMAD.IADD R205, R2.reuse, 0x1, R204 ;  /* 0x0000000102cd7824 */ /* 0x040fe200078e02cc */
[C---:B------:R-:W-:Y:S01]  /*1d60*/  IADD3 R209, R207.reuse, 0x1800, RZ ;  /* 0x00001800cfd17810 */ /* 0x040fe20007ffe0ff */
        /* <DEDUP_REMOVED lines=29> */
.L_x_3746:
        /* <DEDUP_REMOVED lines=48> */
.L_x_3545:
[----:B------:R-:W-:-:S04]  /*2240*/  ISETP.NE.U32.AND P0, PT, RZ, c[0x0][0x368], PT ;  /* 0x0000da00ff007a0c */ /* 0x000fc80003f05070 */
[----:B------:R-:W-:-:S13]  /*2250*/  ISETP.NE.AND.EX P0, PT, RZ, c[0x0][0x36c], PT, P0 ;  /* 0x0000db00ff007a0c */ /* 0x000fda0003f05300 */
[----:B------:R-:W-:Y:S05]  /*2260*/  @!P0 BRA `(.L_x_3546) ;  /* 0x0000004000008947 */ /* 0x000fea0003800000 */
[----:B-1----:R-:W-:-:S04]  /*2270*/  IADD3 R4, P0, R17, c[0x0][0x368], RZ ;  /* 0x0000da0011047a10 */ /* 0x002fc80007f1e0ff */
[----:B------:R-:W-:-:S05]  /*2280*/  IADD3.X R5, R16, c[0x0][0x36c], RZ, P0, !PT ;  /* 0x0000db0010057a10 */ /* 0x000fca00007fe4ff */
[----:B------:R1:W5:Y:S01]  /*2290*/  LDG.E R12, [R4.64] ;  /* 0x00000008040c7981 */ /* 0x000362000c1e1900 */
[----:B------:R-:W-:Y:S05]  /*22a0*/  BRA `(.L_x_3547) ;  /* 0x0000005000007947 */ /* 0x000fea0003800000 */
.L_x_3546:
[----:B------:R-:W-:Y:S01]  /*22b0*/  MOV R12, UR6 ;  /* 0x00000006000c7c02 */ /* 0x000fe20008000f00 */
[----:B------:R-:W-:Y:S05]  /*22c0*/  @!P5 BRA `(.L_x_3547) ;  /* 0x000000300000d947 */ /* 0x000fea0003800000 */
[----:B-1----:R-:W2:Y:S04]  /*22d0*/  LDG.E R6, [R4.64] ;  /* 0x0000000804067981 */ /* 0x002ea8000c1e1900 */
[----:B------:R-:W2:Y:S02]  /*22e0*/  LDG.E R0, [R4.64+0x4] ;  /* 0x0000040804007981 */ /* 0x000ea4000c1e1900 */
[----:B--2---:R-:W-:Y:S02]  /*22f0*/  IADD3 R12, -R6, R0, RZ ;  /* 0x00000000060c7210 */ /* 0x004fe40007ffe1ff */
.L_x_3547:
[----:B------:R-:W2:Y:S04]  /*2300*/  LDL.LU R0, [R1+0x44] ;  /* 0x0000440001007983 */ /* 0x000ea80000300800 */
[----:B-1----:R1:W3:Y:S04]  /*2310*/  @P6 LDG.E R5, [R2.64] ;  /* 0x0000000802056981 */ /* 0x0022e8000c1e1900 */
[----:B------:R1:W3:Y:S04]  /*2320*/  @P6 LDG.E R4, [R2.64+0x4] ;  /* 0x0000040802046981 */ /* 0x0002e8000c1e1900 */
[----:B------:R-:W4:Y:S04]  /*2330*/  LDL.LU R6, [R1+0x64] ;  /* 0x0000640001067983 */ /* 0x000f280000300800 */
[----:B------:R-:W4:Y:S01]  /*2340*/  LDL R14, [R1+0x48] ;  /* 0x00004800010e7983 */ /* 0x000f220000100800 */
[----:B------:R-:W-:-:S04]  /*2350*/  ISETP.NE.U32.AND P0, PT, RZ, c[0x0][0x378], PT ;  /* 0x0000de00ff007a0c */ /* 0x000fc80003f05070 */
[----:B------:R-:W-:Y:S01]  /*2360*/  ISETP.NE.AND.EX P1, PT, RZ, c[0x0][0x37c], PT, P0 ;  /* 0x0000df00ff007a0c */ /* 0x000fe20003f25300 */
[----:B------:R-:W-:Y:S02]  /*2370*/  IMAD.MOV.U32 R7, RZ, RZ, c[0x0][0x2c4] ;  /* 0x0000b100ff077624 */ /* 0x000fe400078e00ff */
[----:B-----5:R-:W-:-:S03]  /*2380*/  IMAD.MOV.U32 R129, RZ, RZ, R12 ;  /* 0x000000ffff817224 */ /* 0x020fc600078e000c */
[----:B------:R-:W-:-:S07]  /*2390*/  ISETP.NE.AND P2, PT, R7, 0x1, PT ;  /* 0x000000010700780c */ /* 0x000fce0003f45270 */
[----:B-1----:R-:W-:-:S04]  /*23a0*/  @P1 IADD3 R2, P0, R17, c[0x0][0x378], RZ ;  /* 0x0000de0011021a10 */ /* 0x002fc80007f1e0ff */
[----:B------:R-:W-:Y:S01]  /*23b0*/  @P1 IADD3.X R3, R16, c[0x0][0x37c], RZ, P0, !PT ;  /* 0x0000df0010031a10 */ /* 0x000fe200007fe4ff */
[----:B------:R-:W-:-:S04]  /*23c0*/  IMAD.IADD R7, R12, 0x1, -R9 ;  /* 0x000000010c077824 */ /* 0x000fc800078e0a09 */
[----:B------:R1:W5:Y:S02]  /*23d0*/  @P1 LDG.E R129, [R2.64] ;  /* 0x0000000802811981 */ /* 0x000364000c1e1900 */
[----:B-1----:R-:W-:Y:S01]  /*23e0*/  IMAD.MOV.U32 R2, RZ, RZ, c[0x0][0x228] ;  /* 0x00008a00ff027624 */ /* 0x002fe200078e00ff */
[----:B------:R-:W-:Y:S01]  /*23f0*/  BSSY B0, `(.L_x_3548) ;  /* 0x000003f000007945 */ /* 0x000fe20003800000 */
[----:B--2---:R-:W-:-:S05]  /*2400*/  IMAD.SHL.U32 R0, R0, 0x80, RZ ;  /* 0x0000008000007824 */ /* 0x004fca00078e00ff */
[----:B------:R1:W-:Y:S01]  /*2410*/  STL [R1+0x30], R0 ;  /* 0x0000300001007387 */ /* 0x0003e20000100800 */
[----:B---3--:R-:W-:Y:S01]  /*2420*/  @P6 IMAD.IADD R2, R4, 0x1, -R5 ;  /* 0x0000000104026824 */ /* 0x008fe200078e0a05 */
[----:B----4-:R-:W-:-:S03]  /*2430*/  LOP3.LUT R6, R6, 0xffffffdf, RZ, 0xc0, !PT ;  /* 0xffffffdf06067812 */ /* 0x010fc600078ec0ff */
[----:B------:R-:W-:Y:S01]  /*2440*/  IMAD.IADD R4, R7, 0x1, R2 ;  /* 0x0000000107047824 */ /* 0x000fe200078e0202 */
[----:B------:R-:W-:-:S04]  /*2450*/  @P2 LOP3.LUT R6, R6, 0x20, RZ, 0xfc, !PT ;  /* 0x0000002006062812 */ /* 0x000fc800078efcff */
[----:B------:R-:W-:Y:S02]  /*2460*/  IADD3 R143, R4, 0x50, -R249 ;  /* 0x00000050048f7810 */ /* 0x000fe40007ffe8f9 */
[----:B-1----:R-:W-:-:S05]  /*2470*/  IADD3 R0, R0, 0x7f, RZ ;  /* 0x0000007f00007810 */ /* 0x002fca0007ffe0ff */
[----:B------:R-:W-:Y:S01]  /*2480*/  @P2 IMAD.HI.U32 R3, R0, c[0x0][0x2c8], RZ ;  /* 0x0000b20000032a27 */ /* 0x000fe200078e00ff */
[----:B------:R1:W-:Y:S04]  /*2490*/  STL [R1+0x64], R6 ;  /* 0x0000640601007387 */ /* 0x0003e80000100800 */
[----:B------:R-:W-:Y:S01]  /*24a0*/  @P2 SHF.R.U32.HI R0, RZ, c[0x0][0x2cc], R3 ;  /* 0x0000b300ff002a19 */ /* 0x000fe20000011603 */
[----:B------:R2:W-:Y:S01]  /*24b0*/  STL [R1+0x38], R4 ;  /* 0x0000380401007387 */ /* 0x0005e20000100800 */
[----:B------:R-:W-:-:S03]  /*24c0*/  LOP3.LUT R5, R14, 0xff000000, RZ, 0xc0, !PT ;  /* 0xff0000000e057812 */ /* 0x000fc600078ec0ff */
[----:B------:R-:W-:-:S04]  /*24d0*/  IMAD.IADD R3, R143, 0x1, R0 ;  /* 0x000000018f037824 */ /* 0x000fc800078e0200 */
[----:B-1----:R-:W-:Y:S01]  /*24e0*/  IMAD.HI R6, R3, 0x66666667, RZ ;  /* 0x6666666703067827 */ /* 0x002fe200078e02ff */
[----:B--2---:R-:W-:Y:S02]  /*24f0*/  IADD3 R4, R4, 0x4f, RZ ;  /* 0x0000004f04047810 */ /* 0x004fe40007ffe0ff */
[----:B------:R-:W-:-:S03]  /*2500*/  LOP3.LUT R3, R14, 0xff0000, RZ, 0xc0, !PT ;  /* 0x00ff00000e037812 */ /* 0x000fc600078ec0ff */
        /* <DEDUP_REMOVED lines=45> */
.L_x_3549:
[----:B------:R-:W-:Y:S05]  /*27e0*/  BSYNC B0 ;  /* 0x0000000000007941 */ /* 0x000fea0003800000 */
.L_x_3548:
        /* <DEDUP_REMOVED lines=91> */
[----:B------:R-:W-:Y:S02]  /*2da0*/  IMAD.WIDE.U32 R6, R98, c[0x0][0x290], R96 ;  /* 0x0000a40062067a25 */ /* 0x000fe400078e0060 */
        /* <DEDUP_REMOVED lines=10> */
[C---:B------:R-:W-:Y:S01]  /*2e50*/  IMAD R10, R98.reuse, c[0x0][0x284], R10 ;  /* 0x0000a100620a7a24 */ /* 0x040fe200078e020a */
        /* <DEDUP_REMOVED lines=115> */
.L_x_3585:
        /* <DEDUP_REMOVED lines=76> */
.L_x_3555:
[----:B------:R-:W-:Y:S05]  /*3a50*/  BSYNC B0 ;  /* 0x0000000000007941 */ /* 0x000fea0003800000 */
.L_x_3554:
        /* <DEDUP_REMOVED lines=40> */
.L_x_3557:
[----:B------:R-:W-:Y:S05]  /*3ce0*/  BSYNC B0 ;  /* 0x0000000000007941 */ /* 0x000fea0003800000 */
.L_x_3556:
        /* <DEDUP_REMOVED lines=39> */
.L_x_3559:
[----:B------:R-:W-:Y:S05]  /*3f60*/  BSYNC B0 ;  /* 0x0000000000007941 */ /* 0x000fea0003800000 */
.L_x_3558:
        /* <DEDUP_REMOVED lines=75> */
.L_x_3563:
[----:B------:R-:W-:Y:S05]  /*4420*/  BSYNC B0 ;  /* 0x0000000000007941 */ /* 0x000fea0003800000 */
.L_x_3562:
        /* <DEDUP_REMOVED lines=57> */
.L_x_3561:
[----:B------:R-:W-:Y:S05]  /*47c0*/  BSYNC B1 ;  /* 0x0000000000017941 */ /* 0x000fea0003800000 */
.L_x_3560:
        /* <DEDUP_REMOVED lines=62> */
.L_x_3567:
[----:B------:R-:W-:Y:S05]  /*4bb0*/  BSYNC B0 ;  /* 0x0000000000007941 */ /* 0x000fea0003800000 */
.L_x_3566:
        /* <DEDUP_REMOVED lines=57> */
.L_x_3565:
[----:B------:R-:W-:Y:S05]  /*4f50*/  BSYNC B1 ;  /* 0x0000000000017941 */ /* 0x000fea0003800000 */
.L_x_3564:
        /* <DEDUP_REMOVED lines=61> */
.L_x_3570:
[----:B------:R-:W-:Y:S05]  /*5330*/  BSYNC B0 ;  /* 0x0000000000007941 */ /* 0x000fea0003800000 */
.L_x_3569:
        /* <DEDUP_REMOVED lines=58> */
.L_x_3553:
        /* <DEDUP_REMOVED lines=212> */
.L_x_3572:
[----:B------:R-:W-:Y:S05]  /*6420*/  BSYNC B0 ;  /* 0x0000000000007941 */ /* 0x000fea0003800000 */
.L_x_3571:
        /* <DEDUP_REMOVED lines=126> */
.L_x_3574:
[----:B------:R-:W-:Y:S05]  /*6c10*/  BSYNC B0 ;  /* 0x0000000000007941 */ /* 0x000fea0003800000 */
.L_x_3573:
        /* <DEDUP_REMOVED lines=128> */
.L_x_3552:
        /* <DEDUP_REMOVED lines=21> */
.L_x_3576:
[----:B-12---:R-:W-:Y:S05]  /*7570*/  BSYNC B0 ;  /* 0x0000000000007941 */ /* 0x006fea0003800000 */
.L_x_3575:
        /* <DEDUP_REMOVED lines=17> */
.L_x_3578:
[----:B------:R-:W-:Y:S05]  /*7690*/  BSYNC B0 ;  /* 0x0000000000007941 */ /* 0x000fea0003800000 */
.L_x_3577:
        /* <DEDUP_REMOVED lines=16> */
.L_x_3568:
[----:B------:R-:W-:Y:S05]  /*77a0*/  BSYNC B2 ;  /* 0x0000000000027941 */ /* 0x000fea0003800000 */
.L_x_3551:
        /* <DEDUP_REMOVED lines=100> */
.L_x_3580:
[----:B-123--:R-:W-:Y:S05]  /*7df0*/  BSYNC B0 ;  /* 0x0000000000007941 */ /* 0x00efea0003800000 */
.L_x_3579:
        /* <DEDUP_REMOVED lines=17> */
.L_x_3582:
[----:B------:R-:W-:Y:S05]  /*7f10*/  BSYNC B0 ;  /* 0x0000000000007941 */ /* 0x000fea0003800000 */
.L_x_3581:
        /* <DEDUP_REMOVED lines=17> */
.L_x_3584:
[----:B------:R-:W-:Y:S05]  /*8030*/  BSYNC B0 ;  /* 0x0000000000007941 */ /* 0x000fea0003800000 */
.L_x_3583:
        /* <DEDUP_REMOVED lines=33> */
.L_x_3550:
        /* <DEDUP_REMOVED lines=43> */
.L_x_3587:
[----:B------:R-:W-:Y:S05]  /*8500*/  BSYNC B0 ;  /* 0x0000000000007941 */ /* 0x000fea0003800000 */
.L_x_3586:
        /* <DEDUP_REMOVED lines=37> */
[----:B------:R3:W-:Y:S01]  /*8760*/  STL [R1+0x4], R3 ;  /* 0x0000040301007387 */ /* 0x0007e20000100800 */
[----:B------:R-:W-:-:S03]  /*8770*/  PRMT R0, RZ, 0x7610, R0 ;  /* 0x00007610ff007816 */ /* 0x000fc60000000000 */
[----:B------:R-:W-:-:S04]  /*8780*/  IMNMX R221, R6, R2, PT ;  /* 0x0000000206dd7217 */ /* 0x000fc80003800200 */
[----:B------:R-:W-:-:S13]  /*8790*/  ISETP.GT.AND P0, PT, R221, R3, PT ;  /* 0x00000003dd00720c */ /* 0x000fda0003f04270 */
[----:B------:R-:W-:Y:S05]  /*87a0*/  @!P0 BRA `(.L_x_3588) ;  /* 0x00010e4000008947 */ /* 0x000fea0003800000 */
[----:B---3--:R-:W3:Y:S04]  /*87b0*/  LDL R3, [R1+0x68] ;  /* 0x0000680001037983 */ /* 0x008ee80000100800 */
[----:B------:R-:W4:Y:S04]  /*87c0*/  LDL R8, [R1+0x6c] ;  /* 0x00006c0001087983 */ /* 0x000f280000100800 */
[----:B--2---:R-:W2:Y:S04]  /*87d0*/  LDL R7, [R1+0x48] ;  /* 0x0000480001077983 */ /* 0x004ea80000100800 */
[----:B------:R-:W2:Y:S04]  /*87e0*/  LDL R4, [R1] ;  /* 0x0000000001047983 */ /* 0x000ea80000100800 */
        /* <DEDUP_REMOVED lines=51> */
.L_x_3751:
[----:B------:R-:W-:Y:S05]  /*8b20*/  BRA.DIV ~URZ, `(.L_x_3590) ;  /* 0x000150b27f007947 */ /* 0x000fea000b800000 */
[----:B------:R3:W4:Y:S02]  /*8b30*/  SHFL.IDX PT, R2, R6, RZ, 0x181f ;  /* 0x00181fff06027589 */ /* 0x00072400000e0000 */
.L_x_3752:
        /* <DEDUP_REMOVED lines=10> */
.L_x_3592:
[----:B------:R-:W-:Y:S05]  /*8be0*/  BSYNC B0 ;  /* 0x0000000000007941 */ /* 0x000fea0003800000 */
.L_x_3591:
[----:B------:R-:W-:Y:S05]  /*8bf0*/  BRA.DIV ~URZ, `(.L_x_3593) ;  /* 0x000150527f007947 */ /* 0x000fea000b800000 */
[----:B--2---:R2:W1:Y:S04]  /*8c00*/  SHFL.IDX PT, R7, R5, 0x1, 0x181f ;  /* 0x00381f0005077f89 */ /* 0x00446800000e0000 */
[----:B----4-:R2:W4:Y:S02]  /*8c10*/  SHFL.IDX PT, R2, R6, 0x1, 0x181f ;  /* 0x00381f0006027f89 */ /* 0x01052400000e0000 */
.L_x_3753:
        /* <DEDUP_REMOVED lines=10> */
.L_x_3595:
[----:B------:R-:W-:Y:S05]  /*8cc0*/  BSYNC B0 ;  /* 0x0000000000007941 */ /* 0x000fea0003800000 */
.L_x_3594:
[----:B------:R-:W-:Y:S05]  /*8cd0*/  BRA.DIV ~URZ, `(.L_x_3596) ;  /* 0x000150427f007947 */ /* 0x000fea000b800000 */
[----:B-1----:R1:W2:Y:S02]  /*8ce0*/  SHFL.IDX PT, R7, R5, 0x2, 0x181f ;  /* 0x00581f0005077f89 */ /* 0x0022a400000e0000 */
.L_x_3754:
[----:B------:R-:W-:Y:S05]  /*8cf0*/  BRA.DIV ~URZ, `(.L_x_3597) ;  /* 0x000150927f007947 */ /* 0x000fea000b800000 */
[----:B----4-:R4:W1:Y:S02]  /*8d00*/  SHFL.IDX PT, R2, R6, 0x2, 0x181f ;  /* 0x00581f0006027f89 */ /* 0x01086400000e0000 */
.L_x_3755:
        /* <DEDUP_REMOVED lines=10> */
.L_x_3599:
[----:B------:R-:W-:Y:S05]  /*8db0*/  BSYNC B0 ;  /* 0x0000000000007941 */ /* 0x000fea0003800000 */
.L_x_3598:
[----:B------:R-:W-:Y:S05]  /*8dc0*/  BRA.DIV ~URZ, `(.L_x_3600) ;  /* 0x000150327f007947 */ /* 0x000fea000b800000 */
[----:B--2---:R2:W3:Y:S04]  /*8dd0*/  SHFL.IDX PT, R7, R5, 0x3, 0x181f ;  /* 0x00781f0005077f89 */ /* 0x0044e800000e0000 */
[----:B-1----:R2:W1:Y:S02]  /*8de0*/  SHFL.IDX PT, R2, R6, 0x3, 0x181f ;  /* 0x00781f0006027f89 */ /* 0x00246400000e0000 */
.L_x_3756:
        /* <DEDUP_REMOVED lines=10> */
.L_x_3602:
[----:B------:R-:W-:Y:S05]  /*8e90*/  BSYNC B0 ;  /* 0x0000000000007941 */ /* 0x000fea0003800000 */
.L_x_3601:
[----:B------:R-:W-:Y:S05]  /*8ea0*/  BRA.DIV ~URZ, `(.L_x_3603) ;  /* 0x000150227f007947 */ /* 0x000fea000b800000 */
[----:B---3--:R3:W2:Y:S02]  /*8eb0*/  SHFL.IDX PT, R7, R5, 0x4, 0x181f ;  /* 0x00981f0005077f89 */ /* 0x0086a400000e0000 */
.L_x_3757:
[----:B------:R-:W-:Y:S05]  /*8ec0*/  BRA.DIV ~URZ, `(.L_x_3604) ;  /* 0x000150727f007947 */ /* 0x000fea000b800000 */
[----:B-1----:R1:W3:Y:S02]  /*8ed0*/  SHFL.IDX PT, R2, R6, 0x4, 0x181f ;  /* 0x00981f0006027f89 */ /* 0x0022e400000e0000 */
.L_x_3758:
        /* <DEDUP_REMOVED lines=10> */
.L_x_3606:
[----:B------:R-:W-:Y:S05]  /*8f80*/  BSYNC B0 ;  /* 0x0000000000007941 */ /* 0x000fea0003800000 */
.L_x_3605:
[----:B------:R-:W-:Y:S05]  /*8f90*/  BRA.DIV ~URZ, `(.L_x_3607) ;  /* 0x000150127f007947 */ /* 0x000fea000b800000 */
[----:B--2---:R2:W1:Y:S04]  /*8fa0*/  SHFL.IDX PT, R7, R5, 0x5, 0x181f ;  /* 0x00b81f0005077f89 */ /* 0x00446800000e0000 */
[----:B---3--:R2:W3:Y:S02]  /*8fb0*/  SHFL.IDX PT, R2, R6, 0x5, 0x181f ;  /* 0x00b81f0006027f89 */ /* 0x0084e400000e0000 */
.L_x_3759:
        /* <DEDUP_REMOVED lines=10> */
.L_x_3609:
[----:B------:R-:W-:Y:S05]  /*9060*/  BSYNC B0 ;  /* 0x0000000000007941 */ /* 0x000fea0003800000 */
.L_x_3608:
[----:B------:R-:W-:Y:S05]  /*9070*/  BRA.DIV ~URZ, `(.L_x_3610) ;  /* 0x000150027f007947 */ /* 0x000fea000b800000 */
[----:B-1----:R1:W2:Y:S02]  /*9080*/  SHFL.IDX PT, R7, R5, 0x6, 0x181f ;  /* 0x00d81f0005077f89 */ /* 0x0022a400000e0000 */
.L_x_3760:
[----:B------:R-:W-:Y:S05]  /*9090*/  BRA.DIV ~URZ, `(.L_x_3611) ;  /* 0x000150527f007947 */ /* 0x000fea000b800000 */
[----:B---3--:R3:W1:Y:S02]  /*90a0*/  SHFL.IDX PT, R2, R6, 0x6, 0x181f ;  /* 0x00d81f0006027f89 */ /* 0x00866400000e0000 */
.L_x_3761:
        /* <DEDUP_REMOVED lines=10> */
.L_x_3613:
[----:B------:R-:W-:Y:S05]  /*9150*/  BSYNC B0 ;  /* 0x0000000000007941 */ /* 0x000fea0003800000 */
.L_x_3612:
[----:B------:R-:W-:Y:S05]  /*9160*/  BRA.DIV ~URZ, `(.L_x_3614) ;  /* 0x00014ff27f007947 */ /* 0x000fea000b800000 */
[----:B-12---:R-:W1:Y:S04]  /*9170*/  SHFL.IDX PT, R5, R5, 0x7, 0x181f ;  /* 0x00f81f0005057f89 */ /* 0x006e6800000e0000 */
[----:B------:R2:W3:Y:S02]  /*9180*/  SHFL.IDX PT, R3, R6, 0x7, 0x181f ;  /* 0x00f81f0006037f89 */ /* 0x0004e400000e0000 */
.L_x_3762:
        /* <DEDUP_REMOVED lines=17> */
[----:B--2-4-:R-:W2:Y:S04]  /*92a0*/  LDL.LU R6, [R1+0x64] ;  /* 0x0000640001067983 */ /* 0x014ea80000300800 */
[----:B------:R-:W3:Y:S04]  /*92b0*/  LDL R188, [R1] ;  /* 0x0000000001bc7983 */ /* 0x000ee80000100800 */
[----:B------:R-:W4:Y:S04]  /*92c0*/  LDL R7, [R1+0x38] ;  /* 0x0000380001077983 */ /* 0x000f280000100800 */
[----:B------:R-:W5:Y:S01]  /*92d0*/  LDL R189, [R1+0x2c] ;  /* 0x00002c0001bd7983 */ /* 0x000f620000100800 */
[----:B------:R-:W-:-:S02]  /*92e0*/  IMAD.MOV.U32 R180, RZ, RZ, 0x50 ;  /* 0x00000050ffb47424 */ /* 0x000fc400078e00ff */
[----:B------:R-:W-:Y:S02]  /*92f0*/  IMAD.MOV.U32 R190, RZ, RZ, c[0x0][0x2b8] ;  /* 0x0000ae00ffbe7624 */ /* 0x000fe400078e00ff */
[----:B------:R-:W-:-:S03]  /*9300*/  IMAD R180, R221, R180, -0x50 ;  /* 0xffffffb0ddb47424 */ /* 0x000fc600078e02b4 */
[----:B------:R-:W-:Y:S01]  /*9310*/  ISETP.NE.AND P1, PT, R190, 0x1, PT ;  /* 0x00000001be00780c */ /* 0x000fe20003f25270 */
[----:B------:R-:W-:Y:S01]  /*9320*/  IMAD.MOV.U32 R213, RZ, RZ, RZ ;  /* 0x000000ffffd57224 */ /* 0x000fe200078e00ff */
[----:B------:R-:W-:Y:S01]  /*9330*/  BAR.SYNC.DEFER_BLOCKING 0x0 ;  /* 0x0000000000007b1d */ /* 0x000fe20000010000 */
[----:B---3--:R-:W-:-:S05]  /*9340*/  IMAD.IADD R3, R188, 0x1, R180 ;  /* 0x00000001bc037824 */ /* 0x008fca00078e02b4 */
[C---:B----4-:R-:W-:Y:S01]  /*9350*/  ISETP.GE.AND P0, PT, R3.reuse, R7, PT ;  /* 0x000000070300720c */ /* 0x050fe20003f06270 */
[----:B-----5:R-:W-:-:S03]  /*9360*/  IMAD.IADD R3, R3, 0x1, R189 ;  /* 0x0000000103037824 */ /* 0x020fc600078e02bd */
[----:B------:R-:W-:Y:S01]  /*9370*/  ISETP.GT.OR P0, PT, R188, 0x4f, P0 ;  /* 0x0000004fbc00780c */ /* 0x000fe20000704670 */
[----:B------:R-:W-:Y:S01]  /*9380*/  @P1 IMAD.HI.U32 R4, R3, c[0x0][0x2bc], RZ ;  /* 0x0000af0003041a27 */ /* 0x000fe200078e00ff */
[----:B--2---:R-:W-:-:S03]  /*9390*/  LOP3.LUT R6, R6, 0xfffffffe, RZ, 0xc0, !PT ;  /* 0xfffffffe06067812 */ /* 0x004fc600078ec0ff */
[----:B------:R-:W-:Y:S01]  /*93a0*/  IMAD.MOV.U32 R2, RZ, RZ, R3 ;  /* 0x000000ffff027224 */ /* 0x000fe200078e0003 */
[----:B------:R-:W-:Y:S02]  /*93b0*/  @P1 SHF.R.U32.HI R2, RZ, c[0x0][0x2c0], R4 ;  /* 0x0000b000ff021a19 */ /* 0x000fe40000011604 */
[----:B------:R-:W-:-:S05]  /*93c0*/  @P1 LOP3.LUT R6, R6, 0x1, RZ, 0xfc, !PT ;  /* 0x0000000106061812 */ /* 0x000fca00078efcff */
[C---:B------:R-:W-:Y:S01]  /*93d0*/  @!P0 IADD3 R5, P1, R2.reuse, R186, RZ ;  /* 0x000000ba02058210 */ /* 0x040fe20007f3e0ff */
[----:B------:R1:W-:Y:S03]  /*93e0*/  STL [R1+0x64], R6 ;  /* 0x0000640601007387 */ /* 0x0003e60000100800 */
[----:B-1----:R-:W-:Y:S02]  /*93f0*/  @!P0 LEA.HI.X.SX32 R6, R2, R183, 0x1, P1 ;  /* 0x000000b702068211 */ /* 0x002fe400008f0eff */
        /* <DEDUP_REMOVED lines=18> */
[----:B------:R-:W-:-:S13]  /*9520*/  ISETP.GE.AND P1, PT, R84, 0x1, PT ;  /* 0x000000015400780c */ /* 0x000fda0003f26270 */
[----:B------:R-:W-:Y:S01]  /*9530*/  @P1 ISETP.GE.AND P4, PT, R238, c[0x0][0x1d4], PT ;  /* 0x00007500ee001a0c */ /* 0x000fe20003f86270 */
[----:B------:R-:W-:Y:S04]  /*9540*/  STL.64 [R1+0x18], R184 ;  /* 0x000018b801007387 */ /* 0x000fe80000100a00 */
[----:B------:R-:W-:Y:S01]  /*9550*/  STL [R1+0x14], R182 ;  /* 0x000014b601007387 */ /* 0x000fe20000100800 */
[----:B------:R-:W-:Y:S02]  /*9560*/  ISETP.GT.AND P6, PT, R188, 0x4f, PT ;  /* 0x0000004fbc00780c */ /* 0x000fe40003fc4270 */
        /* <DEDUP_REMOVED lines=8> */
[----:B------:R-:W1:Y:S04]  /*95f0*/  SHFL.IDX PT, R6, R2, RZ, 0x181f ;  /* 0x00181fff02067589 */ /* 0x000e6800000e0000 */
[----:B------:R-:W2:Y:S04]  /*9600*/  SHFL.IDX PT, R4, R2, 0x1, 0x181f ;  /* 0x00381f0002047f89 */ /* 0x000ea800000e0000 */
[----:B------:R-:W3:Y:S04]  /*9610*/  SHFL.IDX PT, R7, R3, RZ, 0x181f ;  /* 0x00181fff03077589 */ /* 0x000ee800000e0000 */
[----:B------:R-:W4:Y:S01]  /*9620*/  SHFL.IDX PT, R5, R3, 0x1, 0x181f ;  /* 0x00381f0003057f89 */ /* 0x000f2200000e0000 */
[----:B------:R-:W-:-:S03]  /*9630*/  ISETP.GE.AND P0, PT, R84, 0x11, PT ;  /* 0x000000115400780c */ /* 0x000fc60003f06270 */
[----:B------:R-:W5:Y:S04]  /*9640*/  SHFL.IDX PT, R11, R2, 0x2, 0x181f ;  /* 0x00581f00020b7f89 */ /* 0x000f6800000e0000 */
[----:B------:R-:W-:Y:S01]  /*9650*/  SHFL.IDX PT, R12, R3, 0x2, 0x181f ;  /* 0x00581f00030c7f89 */ /* 0x000fe200000e0000 */
[----:B-1----:R-:W-:-:S05]  /*9660*/  @P1 LEA R6, P2, R238, R6, 0x1 ;  /* 0x00000006ee061211 */ /* 0x002fca00078408ff */
[C---:B--2---:R-:W-:Y:S02]  /*9670*/  @P0 LEA R4, P3, R238.reuse, R4, 0x1 ;  /* 0x00000004ee040211 */ /* 0x044fe400078608ff */
[--C-:B---3--:R-:W-:Y:S02]  /*9680*/  @P1 LEA.HI.X R7, R238, R7, R239.reuse, 0x1, P2 ;  /* 0x00000007ee071211 */ /* 0x108fe400010f0cef */
[----:B------:R-:W-:Y:S01]  /*9690*/  ISETP.GE.AND P2, PT, R84, 0x21, PT ;  /* 0x000000215400780c */ /* 0x000fe20003f46270 */
[----:B------:R-:W1:Y:S01]  /*96a0*/  SHFL.IDX PT, R9, R2, 0x3, 0x181f ;  /* 0x00781f0002097f89 */ /* 0x000e6200000e0000 */
[C---:B----4-:R-:W-:Y:S02]  /*96b0*/  @P0 LEA.HI.X R5, R238.reuse, R5, R239, 0x1, P3 ;  /* 0x00000005ee050211 */ /* 0x050fe400018f0cef */
[C---:B------:R-:W-:Y:S01]  /*96c0*/  @P0 ISETP.GE.AND P3, PT, R238.reuse, c[0x0][0x1d4], PT ;  /* 0x00007500ee000a0c */ /* 0x040fe20003f66270 */
[----:B------:R-:W2:Y:S04]  /*96d0*/  SHFL.IDX PT, R10, R3, 0x3, 0x181f ;  /* 0x00781f00030a7f89 */ /* 0x000ea800000e0000 */
[----:B------:R5:W3:Y:S04]  /*96e0*/  SHFL.IDX PT, R8, R2, 0x4, 0x181f ;  /* 0x00981f0002087f89 */ /* 0x000ae800000e0000 */
[----:B------:R4:W-:Y:S01]  /*96f0*/  @P1 LDGSTS.E.BYPASS.LTC128B.128 [R212+0x2900], [R6.64], !P4 ;  /* 0x0290000006d41fae */ /* 0x0009e2000e101d48 */
[----:B------:R-:W-:-:S02]  /*9700*/  @P2 ISETP.GE.AND P5, PT, R238, c[0x0][0x1d4], PT ;  /* 0x00007500ee002a0c */ /* 0x000fc40003fa6270 */
[C---:B------:R-:W-:Y:S01]  /*9710*/  ISETP.GE.AND P4, PT, R84.reuse, 0x31, PT ;  /* 0x000000315400780c */ /* 0x040fe20003f86270 */
[----:B------:R1:W-:Y:S01]  /*9720*/  @P0 LDGSTS.E.BYPASS.LTC128B.128 [R212+0x3100], [R4.64], !P3 ;  /* 0x0310000004d40fae */ /* 0x0003e2000d901d48 */
[----:B------:R-:W-:Y:S02]  /*9730*/  ISETP.GE.AND P1, PT, R84, 0x41, PT ;  /* 0x000000415400780c */ /* 0x000fe40003f26270 */
[C---:B-----5:R-:W-:Y:S01]  /*9740*/  @P2 LEA R2, P0, R238.reuse, R11, 0x1 ;  /* 0x0000000bee022211 */ /* 0x060fe200078008ff */
[----:B----4-:R4:W5:Y:S08]  /*9750*/  SHFL.IDX PT, R6, R3, 0x4, 0x181f ;  /* 0x00981f0003067f89 */ /* 0x01097000000e0000 */
[----:B-1----:R-:W-:-:S04]  /*9760*/  @P4 LEA R4, P3, R238, R9, 0x1 ;  /* 0x00000009ee044211 */ /* 0x002fc800078608ff */
[C-C-:B--2---:R-:W-:Y:S02]  /*9770*/  @P4 LEA.HI.X R5, R238.reuse, R10, R239.reuse, 0x1, P3 ;  /* 0x0000000aee054211 */ /* 0x144fe400018f0cef */
[C---:B----4-:R-:W-:Y:S02]  /*9780*/  @P2 LEA.HI.X R3, R238.reuse, R12, R239, 0x1, P0 ;  /* 0x0000000cee032211 */ /* 0x050fe400000f0cef */
[----:B------:R-:W-:-:S03]  /*9790*/  @P1 ISETP.GE.AND P0, PT, R238, c[0x0][0x1d4], PT ;  /* 0x00007500ee001a0c */ /* 0x000fc60003f06270 */
[----:B------:R3:W-:Y:S01]  /*97a0*/  @P2 LDGSTS.E.BYPASS.LTC128B.128 [R212+0x3900], [R2.64], !P5 ;  /* 0x0390000002d42fae */ /* 0x0007e2000e901d48 */
[----:B------:R-:W-:-:S13]  /*97b0*/  @P4 ISETP.GE.AND P2, PT, R238, c[0x0][0x1d4], PT ;  /* 0x00007500ee004a0c */ /* 0x000fda0003f46270 */
        /* <DEDUP_REMOVED lines=9> */
.L_x_3615:
[----:B------:R-:W2:Y:S01]  /*9850*/  LDL R63, [R1+0x30] ;  /* 0x00003000013f7983 */ /* 0x000ea20000100800 */
[----:B------:R-:W-:Y:S01]  /*9860*/  ULDC.U8 UR4, c[0x0][0x298] ;  /* 0x0000a60000047ab9 */ /* 0x000fe20000000000 */
[----:B-1----:R-:W-:Y:S01]  /*9870*/  SHF.R.S32.HI R2, RZ, 0x1f, R129 ;  /* 0x0000001fff027819 */ /* 0x002fe20000011481 */
        /* <DEDUP_REMOVED lines=68> */
.L_x_3619:
[----:B------:R-:W-:Y:S05]  /*9cc0*/  BSYNC B0 ;  /* 0x0000000000007941 */ /* 0x000fea0003800000 */
.L_x_3618:
        /* <DEDUP_REMOVED lines=49> */
.L_x_3621:
[----:B------:R-:W-:Y:S05]  /*9fe0*/  BSYNC B0 ;  /* 0x0000000000007941 */ /* 0x000fea0003800000 */
.L_x_3620:
        /* <DEDUP_REMOVED lines=37> */
[-C--:B--2-4-:R-:W-:Y:S02]  /*a240*/  @!P1 IADD3 R22, P2, R15, R14.reuse, RZ ;  /* 0x0000000e0f169210 */ /* 0x094fe40007f5e0ff */
[----:B-1----:R-:W-:Y:S02]  /*a250*/  @!P1 IADD3 R18, P4, R27, R14, RZ ;  /* 0x0000000e1b129210 */ /* 0x002fe40007f9e0ff */
        /* <DEDUP_REMOVED lines=12> */
.L_x_3623:
[----:B------:R-:W-:Y:S05]  /*a320*/  BSYNC B0 ;  /* 0x0000000000007941 */ /* 0x000fea0003800000 */
.L_x_3622:
[----:B-1----:R-:W-:Y:S01]  /*a330*/  IADD3 R14, R20, 0x60, RZ ;  /* 0x00000060140e7810 */ /* 0x002fe20007ffe0ff */
[----:B-----5:R-:W-:Y:S01]  /*a340*/  IMAD.MOV.U32 R18, RZ, RZ, R42 ;  /* 0x000000ffff127224 */ /* 0x020fe200078e002a */
[----:B------:R1:W3:Y:S01]  /*a350*/  SHFL.IDX PT, R27, R24, 0x3, 0x1c1f ;  /* 0x007c1f00181b7f89 */ /* 0x0002e200000e0000 */
[----:B------:R-:W-:Y:S01]  /*a360*/  IMAD.MOV.U32 R17, RZ, RZ, R43 ;  /* 0x000000ffff117224 */ /* 0x000fe200078e002b */
[----:B------:R-:W-:Y:S01]  /*a370*/  ISETP.GE.AND P0, PT, R14, R0, PT ;  /* 0x000000000e00720c */ /* 0x000fe20003f06270 */
[----:B--2---:R-:W-:Y:S01]  /*a380*/  IMAD.MOV.U32 R15, RZ, RZ, R34 ;  /* 0x000000ffff0f7224 */ /* 0x004fe200078e0022 */
        /* <DEDUP_REMOVED lines=8> */
[----:B------:R1:W2:Y:S01]  /*a410*/  SHFL.IDX PT, R16, R26, 0x3, 0x1c1f ;  /* 0x007c1f001a107f89 */ /* 0x0002a200000e0000 */
[----:B------:R-:W-:Y:S01]  /*a420*/  IMAD.MOV.U32 R14, RZ, RZ, R37 ;  /* 0x000000ffff0e7224 */ /* 0x000fe200078e0025 */
[----:B------:R-:W-:Y:S01]  /*a430*/  BSSY B0, `(.L_x_3624) ;  /* 0x0000021000007945 */ /* 0x000fe20003800000 */
[----:B------:R-:W-:Y:S01]  /*a440*/  PRMT R58, R18, 0x7610, R58 ;  /* 0x00007610123a7816 */ /* 0x000fe2000000003a */
[----:B---3--:R1:W3:Y:S01]  /*a450*/  SHFL.IDX PT, R24, R21, 0x3, 0x1c1f ;  /* 0x007c1f0015187f89 */ /* 0x0082e200000e0000 */
[----:B------:R-:W-:Y:S01]  /*a460*/  PRMT R59, R17, 0x7610, R59 ;  /* 0x00007610113b7816 */ /* 0x000fe2000000003b */
[----:B----4-:R-:W-:Y:S01]  /*a470*/  CS2R R28, SRZ ;  /* 0x00000000001c7805 */ /* 0x010fe2000001ff00 */
[----:B------:R-:W-:Y:S01]  /*a480*/  PRMT R55, R55, 0x5410, R15 ;  /* 0x0000541037377816 */ /* 0x000fe2000000000f */
[----:B------:R1:W4:Y:S01]  /*a490*/  SHFL.IDX PT, R22, R25, 0x3, 0x1c1f ;  /* 0x007c1f0019167f89 */ /* 0x00032200000e0000 */
[----:B------:R-:W-:Y:S01]  /*a4a0*/  PRMT R57, R14, 0x7610, R57 ;  /* 0x000076100e397816 */ /* 0x000fe20000000039 */
        /* <DEDUP_REMOVED lines=11> */
[-C--:B--2---:R-:W-:Y:S02]  /*a560*/  @!P1 IADD3 R20, P2, R16, R14.reuse, RZ ;  /* 0x0000000e10149210 */ /* 0x084fe40007f5e0ff */
[----:B----4-:R-:W-:Y:S02]  /*a570*/  @!P1 IADD3 R18, P4, R22, R14, RZ ;  /* 0x0000000e16129210 */ /* 0x010fe40007f9e0ff */
[-C--:B------:R-:W-:Y:S01]  /*a580*/  @!P0 IADD3 R16, P3, R16, R15.reuse, RZ ;  /* 0x0000000f10108210 */ /* 0x080fe20007f7e0ff */
[C-C-:B-1----:R-:W-:Y:S01]  /*a590*/  @!P1 IMAD.X R21, R27.reuse, 0x1, R17.reuse, P2 ;  /* 0x000000011b159824 */ /* 0x142fe200010e0611 */
[----:B------:R-:W-:Y:S01]  /*a5a0*/  @!P0 IADD3 R14, P2, R22, R15, RZ ;  /* 0x0000000f160e8210 */ /* 0x000fe20007f5e0ff */
[C---:B---3--:R-:W-:Y:S01]  /*a5b0*/  @!P1 IMAD.X R19, R24.reuse, 0x1, R17, P4 ;  /* 0x0000000118139824 */ /* 0x048fe200020e0611 */
[----:B------:R-:W-:Y:S01]  /*a5c0*/  CS2R R30, SRZ ;  /* 0x00000000001e7805 */ /* 0x000fe2000001ff00 */
[----:B------:R-:W-:Y:S01]  /*a5d0*/  CS2R R44, SRZ ;  /* 0x00000000002c7805 */ /* 0x000fe2000001ff00 */
[--C-:B------:R-:W-:Y:S01]  /*a5e0*/  @!P0 IMAD.X R17, R27, 0x1, R23.reuse, P3 ;  /* 0x000000011b118824 */ /* 0x100fe200018e0617 */
[----:B------:R1:W5:Y:S01]  /*a5f0*/  @!P1 LD.E.64 R28, [R20.64] ;  /* 0x00000008141c9980 */ /* 0x000362000c101b00 */
[----:B------:R-:W-:-:S03]  /*a600*/  @!P0 IMAD.X R15, R24, 0x1, R23, P2 ;  /* 0x00000001180f8824 */ /* 0x000fc600010e0617 */
[----:B------:R1:W5:Y:S04]  /*a610*/  @!P0 LD.E.64 R46, [R16.64] ;  /* 0x00000008102e8980 */ /* 0x000368000c101b00 */
[----:B------:R1:W5:Y:S04]  /*a620*/  @!P1 LD.E.64 R30, [R18.64] ;  /* 0x00000008121e9980 */ /* 0x000368000c101b00 */
[----:B------:R1:W5:Y:S02]  /*a630*/  @!P0 LD.E.64 R44, [R14.64] ;  /* 0x000000080e2c8980 */ /* 0x000364000c101b00 */
.L_x_3625:
[----:B------:R-:W-:Y:S05]  /*a640*/  BSYNC B0 ;  /* 0x0000000000007941 */ /* 0x000fea0003800000 */
.L_x_3624:
[----:B-1---5:R-:W-:Y:S01]  /*a650*/  IMAD.MOV.U32 R14, RZ, RZ, R46 ;  /* 0x000000ffff0e7224 */ /* 0x022fe200078e002e */
[----:B------:R-:W-:-:S04]  /*a660*/  DEPBAR.LE SB0, 0x1 ;  /* 0x000080400000791a */ /* 0x000fc80000000000 */
[----:B--2---:R-:W-:Y:S01]  /*a670*/  IMAD.MOV.U32 R16, RZ, RZ, R47 ;  /* 0x000000ffff107224 */ /* 0x004fe200078e002f */
        /* <DEDUP_REMOVED lines=23> */
[----:B---3--:R-:W-:Y:S01]  /*a7f0*/  SHF.R.U64 R24, R6, 0x10, R7 ;  /* 0x0000001006187819 */ /* 0x008fe20000001207 */
[----:B------:R-:W-:Y:S01]  /*a800*/  HADD2.F32 R7, -RZ, R48.H1_H1 ;  /* 0x30000030ff077230 */ /* 0x000fe20000004100 */
[--C-:B------:R-:W-:Y:S02]  /*a810*/  SHF.R.U64 R25, R10, 0x10, R11.reuse ;  /* 0x000000100a197819 */ /* 0x100fe4000000120b */
[----:B------:R-:W-:-:S05]  /*a820*/  SHF.R.U32.HI R21, RZ, 0x10, R11 ;  /* 0x00000010ff157819 */ /* 0x000fca000001160b */
[----:B----4-:R-:W-:Y:S02]  /*a830*/  HADD2.F32 R22, -RZ, R21.H0_H0 ;  /* 0x20000015ff167230 */ /* 0x010fe40000004100 */
        /* <DEDUP_REMOVED lines=35> */
.L_x_3629:
[----:B------:R-:W-:Y:S05]  /*aa70*/  BSYNC B0 ;  /* 0x0000000000007941 */ /* 0x000fea0003800000 */
.L_x_3628:
        /* <DEDUP_REMOVED lines=44> */
.L_x_3627:
[----:B------:R-:W-:Y:S05]  /*ad40*/  BSYNC B1 ;  /* 0x0000000000017941 */ /* 0x000fea0003800000 */
.L_x_3626:
        /* <DEDUP_REMOVED lines=49> */
.L_x_3633:
[----:B------:R-:W-:Y:S05]  /*b060*/  BSYNC B0 ;  /* 0x0000000000007941 */ /* 0x000fea0003800000 */
.L_x_3632:
        /* <DEDUP_REMOVED lines=44> */
.L_x_3631:
[----:B------:R-:W-:Y:S05]  /*b330*/  BSYNC B1 ;  /* 0x0000000000017941 */ /* 0x000fea0003800000 */
.L_x_3630:
        /* <DEDUP_REMOVED lines=49> */
.L_x_3637:
[----:B------:R-:W-:Y:S05]  /*b650*/  BSYNC B0 ;  /* 0x0000000000007941 */ /* 0x000fea0003800000 */
.L_x_3636:
        /* <DEDUP_REMOVED lines=44> */
.L_x_3635:
[----:B------:R-:W-:Y:S05]  /*b920*/  BSYNC B1 ;  /* 0x0000000000017941 */ /* 0x000fea0003800000 */
.L_x_3634:
        /* <DEDUP_REMOVED lines=48> */
.L_x_3640:
[----:B------:R-:W-:Y:S05]  /*bc30*/  BSYNC B0 ;  /* 0x0000000000007941 */ /* 0x000fea0003800000 */
.L_x_3639:
        /* <DEDUP_REMOVED lines=45> */
.L_x_3617:
        /* <DEDUP_REMOVED lines=76> */
.L_x_3642:
[----:B----4-:R-:W-:Y:S05]  /*c3d0*/  BSYNC B0 ;  /* 0x0000000000007941 */ /* 0x010fea0003800000 */
.L_x_3641:
        /* <DEDUP_REMOVED lines=66> */
.L_x_3644:
[----:B----4-:R-:W-:Y:S05]  /*c800*/  BSYNC B0 ;  /* 0x0000000000007941 */ /* 0x010fea0003800000 */
.L_x_3643:
        /* <DEDUP_REMOVED lines=116> */
.L_x_3646:
[----:B------:R-:W-:Y:S05]  /*cf50*/  BSYNC B0 ;  /* 0x0000000000007941 */ /* 0x000fea0003800000 */
.L_x_3645:
        /* <DEDUP_REMOVED lines=51> */
[--C-:B------:R-:W-:Y:S01]  /*d290*/  HADD2.F32 R0, -RZ, R69.reuse.H1_H1 ;  /* 0x30000045ff007230 */ /* 0x100fe20000004100 */
        /* <DEDUP_REMOVED lines=11> */
[----:B------:R-:W-:Y:S02]  /*d350*/  HADD2.F32 R11, -RZ, R18.H0_H0 ;  /* 0x20000012ff0b7230 */ /* 0x000fe40000004100 */
        /* <DEDUP_REMOVED lines=38> */
.L_x_3648:
[----:B------:R-:W-:Y:S05]  /*d5c0*/  BSYNC B0 ;  /* 0x0000000000007941 */ /* 0x000fea0003800000 */
.L_x_3647:
        /* <DEDUP_REMOVED lines=102> */
.L_x_3650:
[----:B------:R-:W-:Y:S05]  /*dc30*/  BSYNC B0 ;  /* 0x0000000000007941 */ /* 0x000fea0003800000 */
.L_x_3649:
        /* <DEDUP_REMOVED lines=101> */
.L_x_3638:
[----:B------:R-:W-:Y:S05]  /*e290*/  BSYNC B2 ;  /* 0x0000000000027941 */ /* 0x000fea0003800000 */
.L_x_3616:
[----:B------:R-:W-:Y:S01]  /*e2a0*/  IMAD.WIDE.U32 R142, R85, c[0x0][0x210], RZ ;  /* 0x00008400558e7a25 */ /* 0x000fe200078e00ff */
[----:B------:R-:W-:-:S04]  /*e2b0*/  DEPBAR.LE SB0, 0x0 ;  /* 0x000080000000791a */ /* 0x000fc80000000000 */
[----:B------:R-:W-:Y:S01]  /*e2c0*/  IMAD R140, R85, c[0x0][0x214], R143 ;  /* 0x00008500558c7a24 */ /* 0x000fe200078e028f */
[----:B------:R-:W-:Y:S01]  /*e2d0*/  STL.64 [R1+0x8], R142 ;  /* 0x0000088e01007387 */ /* 0x000fe20000100a00 */
[----:B------:R-:W-:Y:S02]  /*e2e0*/  IMAD R0, R93, c[0x0][0x208], RZ ;  /* 0x000082005d007a24 */ /* 0x000fe400078e02ff */
[C---:B-1----:R-:W-:Y:S01]  /*e2f0*/  IMAD.WIDE.U32 R2, R216.reuse, c[0x0][0x208], RZ ;  /* 0x00008200d8027a25 */ /* 0x042fe200078e00ff */
        /* <DEDUP_REMOVED lines=12> */
[----:B------:R-:W5:Y:S04]  /*e3c0*/  LDSM.16.M88.4 R28, [R196+0x800] ;  /* 0x00080000c41c783b */ /* 0x000f680000000200 */
[----:B---3--:R-:W3:Y:S04]  /*e3d0*/  LDSM.16.M88.4 R24, [R196+0x1000] ;  /* 0x00100000c418783b */ /* 0x008ee80000000200 */
[----:B----4-:R-:W4:Y:S04]  /*e3e0*/  LDSM.16.M88.4 R20, [R196+0x1800] ;  /* 0x00180000c414783b */ /* 0x010f280000000200 */
[----:B------:R-:W3:Y:S04]  /*e3f0*/  LDSM.16.M88.4 R16, [R196+0x2000] ;  /* 0x00200000c410783b */ /* 0x000ee80000000200 */
[----:B------:R-:W-:Y:S04]  /*e400*/  LDSM.16.M88.4 R12, [R206+0x2000] ;  /* 0x00200000ce0c783b */ /* 0x000fe80000000200 */
[----:B------:R-:W3:Y:S04]  /*e410*/  LDSM.16.M88.4 R56, [R207] ;  /* 0x00000000cf38783b */ /* 0x000ee80000000200 */
[----:B------:R-:W3:Y:S04]  /*e420*/  LDSM.16.M88.4 R60, [R211] ;  /* 0x00000000d33c783b */ /* 0x000ee80000000200 */
[----:B------:R-:W3:Y:S04]  /*e430*/  LDSM.16.M88.4 R8, [R203] ;  /* 0x00000000cb08783b */ /* 0x000ee80000000200 */
[----:B------:R-:W4:Y:S04]  /*e440*/  LDSM.16.M88.4 R64, [R210] ;  /* 0x00000000d240783b */ /* 0x000f280000000200 */
[----:B------:R-:W4:Y:S01]  /*e450*/  LDSM.16.M88.4 R72, [R209] ;  /* 0x00000000d148783b */ /* 0x000f220000000200 */
[C---:B-1----:R-:W-:Y:S03]  /*e460*/  HMMA.16816.F32 R76, R4.reuse, R34, RZ ;  /* 0x00000022044c723c */ /* 0x042fe600000018ff */
[----:B------:R-:W1:Y:S05]  /*e470*/  LDSM.16.M88.4 R68, [R208] ;  /* 0x00000000d044783b */ /* 0x000e6a0000000200 */
[C---:B-----5:R-:W-:Y:S08]  /*e480*/  HMMA.16816.F32 R80, R4.reuse, R30, RZ ;  /* 0x0000001e0450723c */ /* 0x060ff000000018ff */
[C---:B------:R-:W-:Y:S08]  /*e490*/  HMMA.16816.F32 R48, R4.reuse, R32, RZ ;  /* 0x000000200430723c */ /* 0x040ff000000018ff */
[C---:B------:R-:W-:Y:S08]  /*e4a0*/  HMMA.16816.F32 R44, R4.reuse, R28, RZ ;  /* 0x0000001c042c723c */ /* 0x040ff000000018ff */
[C---:B---3--:R-:W-:Y:S08]  /*e4b0*/  HMMA.16816.F32 R40, R4.reuse, R24, RZ ;  /* 0x000000180428723c */ /* 0x048ff000000018ff */
[C---:B----4-:R-:W-:Y:S08]  /*e4c0*/  HMMA.16816.F32 R36, R4.reuse, R20, RZ ;  /* 0x000000140424723c */ /* 0x050ff000000018ff */
[C---:B------:R-:W-:Y:S08]  /*e4d0*/  HMMA.16816.F32 R52, R4.reuse, R16, RZ ;  /* 0x000000100434723c */ /* 0x040ff000000018ff */
[C---:B------:R-:W-:Y:S08]  /*e4e0*/  HMMA.16816.F32 R88, R4.reuse, R26, RZ ;  /* 0x0000001a0458723c */ /* 0x040ff000000018ff */
[C---:B------:R-:W-:Y:S08]  /*e4f0*/  HMMA.16816.F32 R104, R4.reuse, R22, RZ ;  /* 0x000000160468723c */ /* 0x040ff000000018ff */
[----:B------:R-:W-:Y:S01]  /*e500*/  HMMA.16816.F32 R100, R4, R18, RZ ;  /* 0x000000120464723c */ /* 0x000fe200000018ff */
[----:B------:R-:W-:-:S04]  /*e510*/  LEA R0, P0, R2, c[0x0][0x1f8], 0x1 ;  /* 0x00007e0002007a11 */ /* 0x000fc800078008ff */
[----:B------:R-:W-:Y:S01]  /*e520*/  LEA.HI.X R2, R2, c[0x0][0x1fc], R3, 0x1, P0 ;  /* 0x00007f0002027a11 */ /* 0x000fe200000f0c03 */
[----:B------:R-:W3:Y:S02]  /*e530*/  SHFL.IDX PT, R4, R0, RZ, 0x181f ;  /* 0x00181fff00047589 */ /* 0x000ee400000e0000 */
[C---:B------:R-:W-:Y:S02]  /*e540*/  HMMA.16816.F32 R132, R12.reuse, R58, R76 ;  /* 0x0000003a0c84723c */ /* 0x040fe4000000184c */
[----:B------:R-:W4:Y:S04]  /*e550*/  SHFL.IDX PT, R3, R0, 0x1, 0x181f ;  /* 0x00381f0000037f89 */ /* 0x000f2800000e0000 */
[----:B------:R-:W5:Y:S02]  /*e560*/  SHFL.IDX PT, R5, R2, RZ, 0x181f ;  /* 0x00181fff02057589 */ /* 0x000f6400000e0000 */
[----:B------:R-:W-:Y:S02]  /*e570*/  HMMA.16816.F32 R124, R12, R62, R80 ;  /* 0x0000003e0c7c723c */ /* 0x000fe40000001850 */
[----:B------:R-:W1:Y:S04]  /*e580*/  SHFL.IDX PT, R6, R0, 0x2, 0x181f ;  /* 0x00581f0000067f89 */ /* 0x000e6800000e0000 */
[----:B------:R-:W-:Y:S02]  /*e590*/  SHFL.IDX PT, R7, R0, 0x3, 0x181f ;  /* 0x00781f0000077f89 */ /* 0x000fe400000e0000 */
[C---:B------:R-:W-:Y:S08]  /*e5a0*/  HMMA.16816.F32 R108, R8.reuse, R32, RZ ;  /* 0x00000020086c723c */ /* 0x040ff000000018ff */
[----:B------:R-:W-:Y:S08]  /*e5b0*/  HMMA.16816.F32 R172, R8, R34, RZ ;  /* 0x0000002208ac723c */ /* 0x000ff000000018ff */
[C---:B------:R-:W-:Y:S08]  /*e5c0*/  HMMA.16816.F32 R136, R12.reuse, R56, R48 ;  /* 0x000000380c88723c */ /* 0x040ff00000001830 */
[C---:B------:R-:W-:Y:S08]  /*e5d0*/  HMMA.16816.F32 R128, R12.reuse, R60, R44 ;  /* 0x0000003c0c80723c */ /* 0x040ff0000000182c */
[C---:B------:R-:W-:Y:S08]  /*e5e0*/  HMMA.16816.F32 R120, R12.reuse, R64, R40 ;  /* 0x000000400c78723c */ /* 0x040ff00000001828 */
[C---:B------:R-:W-:Y:S08]  /*e5f0*/  HMMA.16816.F32 R148, R12.reuse, R72, R36 ;  /* 0x000000480c94723c */ /* 0x040ff00000001824 */
[C---:B-1----:R-:W-:Y:S08]  /*e600*/  HMMA.16816.F32 R144, R12.reuse, R68, R52 ;  /* 0x000000440c90723c */ /* 0x042ff00000001834 */
[C---:B------:R-:W-:Y:S08]  /*e610*/  HMMA.16816.F32 R116, R12.reuse, R66, R88 ;  /* 0x000000420c74723c */ /* 0x040ff00000001858 */
[C---:B------:R-:W-:Y:S08]  /*e620*/  HMMA.16816.F32 R80, R12.reuse, R74, R104 ;  /* 0x0000004a0c50723c */ /* 0x040ff00000001868 */
[----:B------:R-:W-:Y:S01]  /*e630*/  HMMA.16816.F32 R76, R12, R70, R100 ;  /* 0x000000460c4c723c */ /* 0x000fe20000001864 */
[----:B------:R-:W1:Y:S07]  /*e640*/  SHFL.IDX PT, R13, R2, 0x1, 0x181f ;  /* 0x00381f00020d7f89 */ /* 0x000e6e00000e0000 */
[C---:B------:R-:W-:Y:S08]  /*e650*/  HMMA.16816.F32 R32, R8.reuse, R28, RZ ;  /* 0x0000001c0820723c */ /* 0x040ff000000018ff */
[C---:B------:R-:W-:Y:S08]  /*e660*/  HMMA.16816.F32 R168, R8.reuse, R30, RZ ;  /* 0x0000001e08a8723c */ /* 0x040ff000000018ff */
[C---:B------:R-:W-:Y:S08]  /*e670*/  HMMA.16816.F32 R28, R8.reuse, R24, RZ ;  /* 0x00000018081c723c */ /* 0x040ff000000018ff */
[C---:B------:R-:W-:Y:S08]  /*e680*/  HMMA.16816.F32 R164, R8.reuse, R26, RZ ;  /* 0x0000001a08a4723c */ /* 0x040ff000000018ff */
[C---:B------:R-:W-:Y:S01]  /*e690*/  HMMA.16816.F32 R152, R8.reuse, R18, RZ ;  /* 0x000000120898723c */ /* 0x040fe200000018ff */
[----:B------:R-:W1:Y:S07]  /*e6a0*/  SHFL.IDX PT, R19, R2, 0x2, 0x181f ;  /* 0x00581f0002137f89 */ /* 0x000e6e00000e0000 */
[C---:B------:R-:W-:Y:S01]  /*e6b0*/  HMMA.16816.F32 R24, R8.reuse, R16, RZ ;  /* 0x000000100818723c */ /* 0x040fe200000018ff */
[----:B------:R1:W2:Y:S04]  /*e6c0*/  SHFL.IDX PT, R17, R0, 0x4, 0x181f ;  /* 0x00981f0000117f89 */ /* 0x0002a800000e0000 */
[----:B------:R-:W-:Y:S03]  /*e6d0*/  SHFL.IDX PT, R18, R2, 0x4, 0x181f ;  /* 0x00981f0002127f89 */ /* 0x000fe600000e0000 */
[----:B------:R-:W-:Y:S01]  /*e6e0*/  HMMA.16816.F32 R112, R8, R20, RZ ;  /* 0x000000140870723c */ /* 0x000fe200000018ff */
[----:B------:R2:W2:Y:S01]  /*e6f0*/  SHFL.IDX PT, R20, R2, 0x3, 0x181f ;  /* 0x00781f0002147f89 */ /* 0x0004a200000e0000 */
[----:B------:R-:W-:-:S06]  /*e700*/  IMAD.SHL.U32 R16, R238, 0x2, RZ ;  /* 0x00000002ee107824 */ /* 0x000fcc00078e00ff */
[----:B------:R-:W-:Y:S01]  /*e710*/  HMMA.16816.F32 R160, R8, R22, RZ ;  /* 0x0000001608a0723c */ /* 0x000fe200000018ff */
[----:B------:R-:W2:Y:S01]  /*e720*/  LDSM.16.M88.4 R8, [R206] ;  /* 0x00000000ce08783b */ /* 0x000ea20000000200 */
[-C--:B---3--:R-:W-:Y:S02]  /*e730*/  IADD3 R14, P0, R4, R16.reuse, RZ ;  /* 0x00000010040e7210 */ /* 0x088fe40007f1e0ff */
[----:B----4-:R-:W-:Y:S02]  /*e740*/  IADD3 R12, P2, R3, R16, RZ ;  /* 0x00000010030c7210 */ /* 0x010fe40007f5e0ff */
[----:B-1----:R-:W-:-:S05]  /*e750*/  SHF.L.U64.HI R0, R238, 0x1, R239 ;  /* 0x00000001ee007819 */ /* 0x002fca00000102ef */
[--C-:B-----5:R-:W-:Y:S01]  /*e760*/  IMAD.X R15, R5, 0x1, R0.reuse, P0 ;  /* 0x00000001050f7824 */ /* 0x120fe200000e0600 */
[-C--:B------:R-:W-:Y:S01]  /*e770*/  IADD3 R6, P0, R6, R16.reuse, RZ ;  /* 0x0000001006067210 */ /* 0x080fe20007f1e0ff */
[--C-:B------:R-:W-:Y:S01]  /*e780*/  IMAD.X R13, R13, 0x1, R0.reuse, P2 ;  /* 0x000000010d0d7824 */ /* 0x100fe200010e0600 */
[----:B------:R-:W-:Y:S02]  /*e790*/  ISETP.GE.AND P1, PT, R238, c[0x0][0x1d4], PT ;  /* 0x00007500ee007a0c */ /* 0x000fe40003f26270 */
[-C--:B------:R-:W-:Y:S01]  /*e7a0*/  IADD3 R4, P2, R7, R16.reuse, RZ ;  /* 0x0000001007047210 */ /* 0x080fe20007f5e0ff */
[--C-:B------:R-:W-:Y:S01]  /*e7b0*/  IMAD.X R7, R19, 0x1, R0.reuse, P0 ;  /* 0x0000000113077824 */ /* 0x100fe200000e0600 */
[----:B--2---:R-:W-:Y:S02]  /*e7c0*/  IADD3 R2, P0, R17, R16, RZ ;  /* 0x0000001011027210 */ /* 0x004fe40007f1e0ff */
[----:B------:R-:W-:Y:S01]  /*e7d0*/  ISETP.LT.OR P5, PT, R84, 0x1, P1 ;  /* 0x000000015400780c */ /* 0x000fe20000fa1670 */
[--C-:B------:R-:W-:Y:S01]  /*e7e0*/  IMAD.X R5, R20, 0x1, R0.reuse, P2 ;  /* 0x0000000114057824 */ /* 0x100fe200010e0600 */
[----:B------:R-:W-:Y:S01]  /*e7f0*/  ISETP.LT.OR P4, PT, R84, 0x11, P1 ;  /* 0x000000115400780c */ /* 0x000fe20000f81670 */
[----:B------:R-:W-:Y:S01]  /*e800*/  IMAD.X R3, R18, 0x1, R0, P0 ;  /* 0x0000000112037824 */ /* 0x000fe200000e0600 */
[----:B------:R-:W-:-:S02]  /*e810*/  ISETP.LT.OR P3, PT, R84, 0x21, P1 ;  /* 0x000000215400780c */ /* 0x000fc40000f61670 */
[C---:B------:R-:W-:Y:S02]  /*e820*/  ISETP.LT.OR P2, PT, R84.reuse, 0x31, P1 ;  /* 0x000000315400780c */ /* 0x040fe40000f41670 */
[----:B------:R-:W-:-:S05]  /*e830*/  ISETP.LT.OR P0, PT, R84, 0x41, P1 ;  /* 0x000000415400780c */ /* 0x000fca0000f01670 */
[----:B------:R-:W-:Y:S01]  /*e840*/  @!PT LDS RZ, [RZ] ;  /* 0x00000000fffff984 */ /* 0x000fe20000000800 */
[----:B------:R-:W-:Y:S01]  /*e850*/  @!PT LDS RZ, [RZ] ;  /* 0x00000000fffff984 */ /* 0x000fe20000000800 */
[----:B------:R-:W-:Y:S01]  /*e860*/  @!PT LDS RZ, [RZ] ;  /* 0x00000000fffff984 */ /* 0x000fe20000000800 */
[----:B------:R1:W-:Y:S04]  /*e870*/  LDGSTS.E.BYPASS.LTC128B.128 [R212+0x100], [R14.64], !P5 ;  /* 0x001000000ed47fae */ /* 0x0003e8000e901d48 */
[----:B------:R1:W-:Y:S04]  /*e880*/  LDGSTS.E.BYPASS.LTC128B.128 [R212+0x900], [R12.64], !P4 ;  /* 0x009000000cd47fae */ /* 0x0003e8000e101d48 */
[----:B------:R2:W-:Y:S01]  /*e890*/  LDGSTS.E.BYPASS.LTC128B.128 [R212+0x1100], [R6.64], !P3 ;  /* 0x0110000006d47fae */ /* 0x0005e2000d901d48 */
[C---:B------:R-:W-:Y:S03]  /*e8a0*/  HMMA.16816.F32 R156, R8.reuse, R68, R24 ;  /* 0x00000044089c723c */ /* 0x040fe60000001818 */
[----:B------:R2:W-:Y:S04]  /*e8b0*/  LDGSTS.E.BYPASS.LTC128B.128 [R212+0x1900], [R4.64], !P2 ;  /* 0x0190000004d47fae */ /* 0x0005e8000d101d48 */
[----:B------:R3:W-:Y:S04]  /*e8c0*/  LDGSTS.E.BYPASS.LTC128B.128 [R212+0x2100], [R2.64], !P0 ;  /* 0x0210000002d47fae */ /* 0x0007e8000c101d48 */
[----:B------:R-:W-:Y:S04]  /*e8d0*/  LDSM.16.M88.4 R48, [R202+0x1800] ;  /* 0x00180000ca30783b */ /* 0x000fe80000000200 */
[----:B------:R-:W-:Y:S04]  /*e8e0*/  LDSM.16.M88.4 R44, [R202+0x2000] ;  /* 0x00200000ca2c783b */ /* 0x000fe80000000200 */
[----:B------:R-:W-:Y:S04]  /*e8f0*/  LDSM.16.M88.4 R20, [R202] ;  /* 0x00000000ca14783b */ /* 0x000fe80000000200 */
[----:B------:R-:W-:Y:S04]  /*e900*/  LDSM.16.M88.4 R24, [R202+0x800] ;  /* 0x00080000ca18783b */ /* 0x000fe80000000200 */
[----:B------:R-:W-:Y:S04]  /*e910*/  LDSM.16.M88.4 R40, [R202+0x1000] ;  /* 0x00100000ca28783b */ /* 0x000fe80000000200 */
[----:B--2---:R-:W2:Y:S04]  /*e920*/  LDSM.16.M88.4 R4, [R204+0x2000] ;  /* 0x00200000cc04783b */ /* 0x004ea80000000200 */
[----:B-1----:R-:W1:Y:S01]  /*e930*/  LDSM.16.M88.4 R12, [R204] ;  /* 0x00000000cc0c783b */ /* 0x002e620000000200 */
[C---:B------:R-:W-:Y:S03]  /*e940*/  HMMA.16816.F32 R36, R8.reuse, R56, R108 ;  /* 0x000000380824723c */ /* 0x040fe6000000186c */
        /* <DEDUP_REMOVED lines=10> */
[C---:B--2---:R-:W-:Y:S08]  /*e9f0*/  HMMA.16816.F32 R108, R4.reuse, R50, R80 ;  /* 0x00000032046c723c */ /* 0x044ff00000001850 */
        /* <DEDUP_REMOVED lines=9> */
[----:B------:R-:W-:Y:S07]  /*ea90*/  LDSM.16.M88.4 R4, [R205+0x2000] ;  /* 0x00200000cd04783b */ /* 0x000fee0000000200 */
[C---:B-1----:R-:W-:Y:S01]  /*eaa0*/  HMMA.16816.F32 R76, R12.reuse, R20, R36 ;  /* 0x000000140c4c723c */ /* 0x042fe20000001824 */
[----:B------:R-:W1:Y:S07]  /*eab0*/  LDSM.16.M88.4 R36, [R199] ;  /* 0x00000000c724783b */ /* 0x000e6e0000000200 */
[C---:B------:R-:W-:Y:S01]  /*eac0*/  HMMA.16816.F32 R68, R12.reuse, R24, R32 ;  /* 0x000000180c44723c */ /* 0x040fe20000001820 */
[----:B------:R-:W2:Y:S07]  /*ead0*/  LDSM.16.M88.4 R32, [R199+0x800] ;  /* 0x00080000c720783b */ /* 0x000eae0000000200 */
[C---:B------:R-:W-:Y:S01]  /*eae0*/  HMMA.16816.F32 R72, R12.reuse, R22, R28 ;  /* 0x000000160c48723c */ /* 0x040fe2000000181c */
[----:B------:R-:W4:Y:S04]  /*eaf0*/  LDSM.16.M88.4 R28, [R199+0x1000] ;  /* 0x00100000c71c783b */ /* 0x000f280000000200 */
[----:B------:R-:W5:Y:S03]  /*eb00*/  LDSM.16.M88.4 R20, [R199+0x2000] ;  /* 0x00200000c714783b */ /* 0x000f660000000200 */
[----:B------:R-:W-:Y:S01]  /*eb10*/  HMMA.16816.F32 R64, R12, R26, R52 ;  /* 0x0000001a0c40723c */ /* 0x000fe20000001834 */
[----:B------:R-:W1:Y:S01]  /*eb20*/  LDSM.16.M88.4 R24, [R199+0x1800] ;  /* 0x00180000c718783b */ /* 0x000e620000000200 */
[----:B------:R-:W-:Y:S01]  /*eb30*/  ISETP.GT.AND P0, PT, R181, R85, PT ;  /* 0x00000055b500720c */ /* 0x000fe20003f04270 */
        /* <DEDUP_REMOVED lines=10> */
[C---:B--2---:R-:W-:Y:S08]  /*ebe0*/  HMMA.16816.F32 R132, R4.reuse, R34, R124 ;  /* 0x000000220484723c */ /* 0x044ff0000000187c */
[C---:B------:R-:W-:Y:S08]  /*ebf0*/  HMMA.16816.F32 R136, R4.reuse, R32, R128 ;  /* 0x000000200488723c */ /* 0x040ff00000001880 */
[C---:B----4-:R-:W-:Y:S08]  /*ec00*/  HMMA.16816.F32 R124, R4.reuse, R30, R116 ;  /* 0x0000001e047c723c */ /* 0x050ff00000001874 */
[C---:B------:R-:W-:Y:S08]  /*ec10*/  HMMA.16816.F32 R128, R4.reuse, R28, R120 ;  /* 0x0000001c0480723c */ /* 0x040ff00000001878 */
[C---:B-----5:R-:W-:Y:S08]  /*ec20*/  HMMA.16816.F32 R116, R4.reuse, R20, R104 ;  /* 0x000000140474723c */ /* 0x060ff00000001868 */
[----:B------:R-:W-:Y:S08]  /*ec30*/  HMMA.16816.F32 R148, R4, R22, R80 ;  /* 0x000000160494723c */ /* 0x000ff00000001850 */
        /* <DEDUP_REMOVED lines=15> */
[----:B---3--:R-:W-:Y:S01]  /*ed30*/  ISETP.NE.AND P5, PT, R190, 0x1, PT ;  /* 0x00000001be00780c */ /* 0x008fe20003fa5270 */
[----:B------:R-:W-:Y:S01]  /*ed40*/  IMAD.MOV.U32 R213, RZ, RZ, RZ ;  /* 0x000000ffffd57224 */ /* 0x000fe200078e00ff */
[----:B------:R-:W-:-:S04]  /*ed50*/  IADD3 R3, R188, R180, R189 ;  /* 0x000000b4bc037210 */ /* 0x000fc80007ffe0bd */
        /* <DEDUP_REMOVED lines=26> */
.L_x_3763:
        /* <DEDUP_REMOVED lines=24> */
.L_x_3764:
        /* <DEDUP_REMOVED lines=9> */
.L_x_3652:
[----:B---3--:R-:W-:Y:S05]  /*f110*/  BSYNC B0 ;  /* 0x0000000000007941 */ /* 0x008fea0003800000 */
.L_x_3651:
[----:B-1----:R-:W2:Y:S01]  /*f120*/  LDL R2, [R1+0x30] ;  /* 0x0000300001027983 */ /* 0x002ea20000100800 */
[----:B------:R-:W-:-:S03]  /*f130*/  IMAD.MOV.U32 R3, RZ, RZ, c[0x0][0x2c4] ;  /* 0x0000b100ff037624 */ /* 0x000fc600078e00ff */
[----:B------:R-:W2:Y:S04]  /*f140*/  LDL R0, [R1+0x60] ;  /* 0x0000600001007983 */ /* 0x000ea80000100800 */
[----:B------:R-:W3:Y:S01]  /*f150*/  LDL R4, [R1+0x34] ;  /* 0x0000340001047983 */ /* 0x000ee20000100800 */
[----:B------:R-:W-:-:S03]  /*f160*/  ISETP.NE.AND P0, PT, R3, 0x1, PT ;  /* 0x000000010300780c */ /* 0x000fc60003f05270 */
[----:B------:R-:W0:Y:S01]  /*f170*/  LDGDEPBAR ;  /* 0x00000000000079af */ /* 0x000e220000000000 */
[----:B--2---:R-:W-:-:S09]  /*f180*/  IMAD.IADD R0, R0, 0x1, R2 ;  /* 0x0000000100007824 */ /* 0x004fd200078e0202 */
[----:B------:R-:W-:Y:S01]  /*f190*/  @P0 IMAD.HI.U32 R3, R0, c[0x0][0x2c8], RZ ;  /* 0x0000b20000030a27 */ /* 0x000fe200078e00ff */
[C---:B---3--:R-:W-:Y:S02]  /*f1a0*/  IADD3 R2, -R4.reuse, 0x1, R92 ;  /* 0x0000000104027810 */ /* 0x048fe40007ffe15c */
[----:B------:R-:W-:Y:S02]  /*f1b0*/  IADD3 R5, -R4, R92, RZ ;  /* 0x0000005c04057210 */ /* 0x000fe40007ffe1ff */
[----:B------:R-:W-:Y:S01]  /*f1c0*/  @P0 SHF.R.U32.HI R0, RZ, c[0x0][0x2cc], R3 ;  /* 0x0000b300ff000a19 */ /* 0x000fe20000011603 */
[----:B------:R-:W-:Y:S01]  /*f1d0*/  IMAD.IADD R4, R2, 0x1, -R249 ;  /* 0x0000000102047824 */ /* 0x000fe200078e0af9 */
[----:B------:R-:W-:Y:S05]  /*f1e0*/  BRA.DIV ~URZ, `(.L_x_3655) ;  /* 0x0000f6127f007947 */ /* 0x000fea000b800000 */
[----:B------:R1:W2:Y:S02]  /*f1f0*/  SHFL.IDX PT, R2, R0, RZ, 0x1c1f ;  /* 0x001c1fff00027589 */ /* 0x0002a400000e0000 */
.L_x_3765:
        /* <DEDUP_REMOVED lines=56> */
[C---:B------:R-:W-:Y:S02]  /*f580*/  ISETP.GT.AND P0, PT, R3.reuse, 0x29, PT ;  /* 0x000000290300780c */ /* 0x040fe40003f04270 */
[----:B------:R-:W-:Y:S02]  /*f590*/  ISETP.GT.AND P3, PT, R3, RZ, PT ;  /* 0x000000ff0300720c */ /* 0x000fe40003f64270 */
[----:B------:R-:W-:Y:S02]  /*f5a0*/  FSEL R13, R79, -INF , P2 ;  /* 0xff8000004f0d7808 */ /* 0x000fe40001000000 */
[----:B------:R-:W-:Y:S02]  /*f5b0*/  FSEL R17, R74, -INF , P1 ;  /* 0xff8000004a117808 */ /* 0x000fe40000800000 */
[----:B------:R-:W-:Y:S02]  /*f5c0*/  FSEL R100, R59, -INF , P0 ;  /* 0xff8000003b647808 */ /* 0x000fe40000000000 */
[----:B------:R-:W-:-:S02]  /*f5d0*/  ISETP.GT.AND P2, PT, R3, 0x11, PT ;  /* 0x000000110300780c */ /* 0x000fc40003f44270 */
[C---:B------:R-:W-:Y:S02]  /*f5e0*/  ISETP.GT.AND P1, PT, R3.reuse, 0x18, PT ;  /* 0x000000180300780c */ /* 0x040fe40003f24270 */
[C---:B------:R-:W-:Y:S02]  /*f5f0*/  ISETP.GT.AND P0, PT, R3.reuse, 0x39, PT ;  /* 0x000000390300780c */ /* 0x040fe40003f04270 */
[----:B------:R-:W-:Y:S02]  /*f600*/  FSEL R12, R78, -INF , P3 ;  /* 0xff8000004e0c7808 */ /* 0x000fe40001800000 */
[----:B------:R-:W-:Y:S02]  /*f610*/  ISETP.GT.AND P3, PT, R3, 0x10, PT ;  /* 0x000000100300780c */ /* 0x000fe40003f64270 */
[----:B------:R-:W-:Y:S02]  /*f620*/  FSEL R24, R71, -INF , P2 ;  /* 0xff80000047187808 */ /* 0x000fe40001000000 */
[----:B------:R-:W-:-:S02]  /*f630*/  FSEL R27, R66, -INF , P1 ;  /* 0xff800000421b7808 */ /* 0x000fc40000800000 */
[----:B------:R-:W-:Y:S02]  /*f640*/  FSEL R78, R51, -INF , P0 ;  /* 0xff800000334e7808 */ /* 0x000fe40000000000 */
[C---:B------:R-:W-:Y:S02]  /*f650*/  ISETP.GT.AND P2, PT, R3.reuse, 0x21, PT ;  /* 0x000000210300780c */ /* 0x040fe40003f44270 */
[C---:B------:R-:W-:Y:S02]  /*f660*/  ISETP.GT.AND P1, PT, R3.reuse, 0x28, PT ;  /* 0x000000280300780c */ /* 0x040fe40003f24270 */
[----:B------:R-:W-:Y:S02]  /*f670*/  ISETP.GT.AND P0, PT, R3, 0x41, PT ;  /* 0x000000410300780c */ /* 0x000fe40003f04270 */
[----:B------:R-:W-:Y:S02]  /*f680*/  IMNMX R2, R5, R2, PT ;  /* 0x0000000205027217 */ /* 0x000fe40003800200 */
[----:B------:R-:W-:-:S02]  /*f690*/  FSEL R20, R70, -INF , P3 ;  /* 0xff80000046147808 */ /* 0x000fc40001800000 */
[----:B------:R-:W-:Y:S02]  /*f6a0*/  ISETP.GT.AND P3, PT, R3, 0x20, PT ;  /* 0x000000200300780c */ /* 0x000fe40003f64270 */
[----:B------:R-:W-:Y:S02]  /*f6b0*/  FSEL R92, R63, -INF , P2 ;  /* 0xff8000003f5c7808 */ /* 0x000fe40001000000 */
[----:B------:R-:W-:Y:S02]  /*f6c0*/  FSEL R101, R58, -INF , P1 ;  /* 0xff8000003a657808 */ /* 0x000fe40000800000 */
[----:B------:R-:W-:Y:S02]  /*f6d0*/  FSEL R70, R43, -INF , P0 ;  /* 0xff8000002b467808 */ /* 0x000fe40000000000 */
[C---:B------:R-:W-:Y:S02]  /*f6e0*/  ISETP.GT.AND P2, PT, R3.reuse, 0x31, PT ;  /* 0x000000310300780c */ /* 0x040fe40003f44270 */
[----:B------:R-:W-:-:S02]  /*f6f0*/  ISETP.GT.AND P1, PT, R3, 0x38, PT ;  /* 0x000000380300780c */ /* 0x000fc40003f24270 */
[----:B------:R-:W-:Y:S02]  /*f700*/  ISETP.GT.AND P0, PT, R2, RZ, PT ;  /* 0x000000ff0200720c */ /* 0x000fe40003f04270 */
[----:B------:R-:W-:Y:S02]  /*f710*/  IMNMX R0, R5, R0, PT ;  /* 0x0000000005007217 */ /* 0x000fe40003800200 */
        /* <DEDUP_REMOVED lines=8> */
[----:B------:R-:W-:Y:S02]  /*f7a0*/  FSEL R93, R54, -INF , P3 ;  /* 0xff800000365d7808 */ /* 0x000fe40001800000 */
[----:B------:R-:W-:-:S02]  /*f7b0*/  ISETP.GT.AND P3, PT, R3, 0x48, PT ;  /* 0x000000480300780c */ /* 0x000fc40003f64270 */
[----:B------:R-:W-:Y:S02]  /*f7c0*/  FSEL R73, R42, -INF , P1 ;  /* 0xff8000002a497808 */ /* 0x000fe40000800000 */
[----:B------:R-:W-:Y:S02]  /*f7d0*/  FSEL R63, R23, -INF , P2 ;  /* 0xff800000173f7808 */ /* 0x000fe40001000000 */
[----:B------:R-:W-:Y:S02]  /*f7e0*/  FSEL R26, R147, -INF , P0 ;  /* 0xff800000931a7808 */ /* 0x000fe40000000000 */
[----:B------:R-:W-:Y:S02]  /*f7f0*/  ISETP.GT.AND P2, PT, R2, 0x1, PT ;  /* 0x000000010200780c */ /* 0x000fe40003f44270 */
[C---:B------:R-:W-:Y:S02]  /*f800*/  ISETP.GT.AND P1, PT, R0.reuse, RZ, PT ;  /* 0x000000ff0000720c */ /* 0x040fe40003f24270 */
[----:B------:R-:W-:-:S02]  /*f810*/  ISETP.GT.AND P0, PT, R0, 0x9, PT ;  /* 0x000000090000780c */ /* 0x000fc40003f04270 */
[----:B------:R-:W-:Y:S02]  /*f820*/  FSEL R66, R22, -INF , P3 ;  /* 0xff80000016427808 */ /* 0x000fe40001800000 */
        /* <DEDUP_REMOVED lines=23> */
[----:B------:R-:W-:Y:S02]  /*f9a0*/  ISETP.GT.AND P2, PT, R2, 0x21, PT ;  /* 0x000000210200780c */ /* 0x000fe40003f44270 */
[----:B------:R-:W-:Y:S02]  /*f9b0*/  ISETP.GT.AND P1, PT, R0, 0x20, PT ;  /* 0x000000200000780c */ /* 0x000fe40003f24270 */
        /* <DEDUP_REMOVED lines=8> */
[----:B------:R-:W-:Y:S02]  /*fa40*/  ISETP.GT.AND P0, PT, R0, 0x31, PT ;  /* 0x000000310000780c */ /* 0x000fe40003f04270 */
        /* <DEDUP_REMOVED lines=17> */
[----:B------:R-:W-:Y:S02]  /*fb60*/  ISETP.GT.AND P3, PT, R0, 0x28, PT ;  /* 0x000000280000780c */ /* 0x000fe40003f64270 */
[----:B------:R-:W-:-:S02]  /*fb70*/  FMNMX.FTZ R3, R10, R11, !PT ;  /* 0x0000000b0a037209 */ /* 0x000fc40007810000 */
[----:B------:R-:W-:Y:S02]  /*fb80*/  FSEL R77, R120, -INF , P1 ;  /* 0xff800000784d7808 */ /* 0x000fe40000800000 */
[----:B------:R-:W-:Y:S02]  /*fb90*/  FSEL R72, R116, -INF , P2 ;  /* 0xff80000074487808 */ /* 0x000fe40001000000 */
[----:B------:R-:W-:Y:S02]  /*fba0*/  FSEL R79, R123, -INF , P0 ;  /* 0xff8000007b4f7808 */ /* 0x000fe40000000000 */
[----:B------:R-:W-:Y:S02]  /*fbb0*/  FSEL R75, R126, -INF , P3 ;  /* 0xff8000007e4b7808 */ /* 0x000fe40001800000 */
[----:B------:R-:W-:Y:S02]  /*fbc0*/  FSEL R57, R45, -INF , P4 ;  /* 0xff8000002d397808 */ /* 0x000fe40002000000 */
[----:B------:R-:W-:-:S02]  /*fbd0*/  ISETP.GT.AND P1, PT, R0, 0x38, PT ;  /* 0x000000380000780c */ /* 0x000fc40003f24270 */
[----:B------:R-:W-:Y:S02]  /*fbe0*/  ISETP.GT.AND P2, PT, R2, 0x48, PT ;  /* 0x000000480200780c */ /* 0x000fe40003f44270 */
[----:B------:R-:W-:Y:S02]  /*fbf0*/  ISETP.GT.AND P0, PT, R0, 0x40, PT ;  /* 0x000000400000780c */ /* 0x000fe40003f04270 */
[C---:B------:R-:W-:Y:S02]  /*fc00*/  ISETP.GT.AND P3, PT, R2.reuse, 0x41, PT ;  /* 0x000000410200780c */ /* 0x040fe40003f64270 */
[----:B------:R-:W-:Y:S02]  /*fc10*/  ISETP.GT.AND P4, PT, R2, 0x49, PT ;  /* 0x000000490200780c */ /* 0x000fe40003f84270 */
[----:B------:R-:W-:Y:S02]  /*fc20*/  FMNMX.FTZ R2, R14, R3, !PT ;  /* 0x000000030e027209 */ /* 0x000fe40007810000 */
[----:B------:R-:W-:-:S02]  /*fc30*/  FSEL R82, R122, -INF , P1 ;  /* 0xff8000007a527808 */ /* 0x000fc40000800000 */
[----:B------:R-:W-:Y:S02]  /*fc40*/  FSEL R64, R148, -INF , P2 ;  /* 0xff80000094407808 */ /* 0x000fe40001000000 */
[----:B------:R-:W-:Y:S02]  /*fc50*/  FSEL R74, R118, -INF , P0 ;  /* 0xff800000764a7808 */ /* 0x000fe40000000000 */
        /* <DEDUP_REMOVED lines=97> */
.L_x_3766:
[C---:B------:R-:W-:Y:S01]  /*10270*/  FMUL.FTZ R0, R89.reuse, c[0x0][0x2d0] ;  /* 0x0000b40059007a20 */ /* 0x040fe20000410000 */
[----:B------:R-:W-:Y:S01]  /*10280*/  FSETP.NEU.FTZ.AND P0, PT, R89, -INF , PT ;  /* 0xff8000005900780b */ /* 0x000fe20003f1d000 */
[----:B------:R-:W2:Y:S03]  /*10290*/  LDL R223, [R1+0x30] ;  /* 0x0000300001df7983 */ /* 0x000ea60000100800 */
[----:B------:R-:W-:Y:S01]  /*102a0*/  FSEL R4, R0, RZ, P0 ;  /* 0x000000ff00047208 */ /* 0x000fe20000000000 */
[----:B------:R-:W3:Y:S01]  /*102b0*/  LDL R222, [R1+0x38] ;  /* 0x0000380001de7983 */ /* 0x000ee20000100800 */
[C---:B------:R-:W-:Y:S01]  /*102c0*/  FMUL.FTZ R3, R88.reuse, c[0x0][0x2d0] ;  /* 0x0000b40058037a20 */ /* 0x040fe20000410000 */
[----:B------:R-:W-:Y:S01]  /*102d0*/  FSETP.NEU.FTZ.AND P0, PT, R88, -INF , PT ;  /* 0xff8000005800780b */ /* 0x000fe20003f1d000 */
[----:B------:R-:W-:Y:S01]  /*102e0*/  WARPSYNC 0xffffffff ;  /* 0xffffffff00007948 */ /* 0x000fe20003800000 */
[--C-:B------:R-:W-:Y:S01]  /*102f0*/  FFMA.FTZ R0, R10, c[0x0][0x2d0], -R4.reuse ;  /* 0x0000b4000a007a23 */ /* 0x100fe20000010804 */
[----:B----4-:R-:W-:Y:S01]  /*10300*/  FMNMX.FTZ R68, R9, R8, !PT ;  /* 0x0000000809447209 */ /* 0x010fe20007810000 */
[--C-:B------:R-:W-:Y:S01]  /*10310*/  FFMA.FTZ R2, R25, c[0x0][0x2d0], -R4.reuse ;  /* 0x0000b40019027a23 */ /* 0x100fe20000010804 */
[----:B------:R-:W-:Y:S01]  /*10320*/  FSEL R3, R3, RZ, P0 ;  /* 0x000000ff03037208 */ /* 0x000fe20000000000 */
[----:B------:R1:W-:Y:S01]  /*10330*/  MUFU.EX2 R125, R0 ;  /* 0x00000000007d7308 */ /* 0x0003e20000000800 */
[----:B------:R-:W-:Y:S01]  /*10340*/  FSETP.NEU.FTZ.AND P0, PT, R85, -INF , PT ;  /* 0xff8000005500780b */ /* 0x000fe20003f1d000 */
[----:B------:R-:W4:Y:S01]  /*10350*/  LDSM.16.MT88.4 R48, [R197] ;  /* 0x00000000c530783b */ /* 0x000f220000004200 */
[--C-:B------:R-:W-:Y:S01]  /*10360*/  FFMA.FTZ R117, R113, c[0x0][0x2d0], -R4.reuse ;  /* 0x0000b40071757a23 */ /* 0x100fe20000010804 */
[----:B------:R-:W-:Y:S01]  /*10370*/  MOV R224, c[0x0][0x2c4] ;  /* 0x0000b10000e07a02 */ /* 0x000fe20000000f00 */
[----:B------:R-:W-:Y:S01]  /*10380*/  FFMA.FTZ R5, R27, c[0x0][0x2d0], -R3 ;  /* 0x0000b4001b057a23 */ /* 0x000fe20000010803 */
[----:B------:R-:W5:Y:S01]  /*10390*/  LDSM.16.MT88.4 R44, [R197+0x800] ;  /* 0x00080000c52c783b */ /* 0x000f620000004200 */
[--C-:B------:R-:W-:Y:S01]  /*103a0*/  FFMA.FTZ R116, R112, c[0x0][0x2d0], -R4.reuse ;  /* 0x0000b40070747a23 */ /* 0x100fe20000010804 */
[----:B------:R1:W-:Y:S01]  /*103b0*/  MUFU.EX2 R218, R2 ;  /* 0x0000000200da7308 */ /* 0x0003e20000000800 */
[--C-:B------:R-:W-:Y:S01]  /*103c0*/  FFMA.FTZ R111, R111, c[0x0][0x2d0], -R4.reuse ;  /* 0x0000b4006f6f7a23 */ /* 0x100fe20000010804 */
[----:B------:R-:W-:Y:S01]  /*103d0*/  LDSM.16.MT88.4 R40, [R201+0x800] ;  /* 0x00080000c928783b */ /* 0x000fe20000004200 */
[--C-:B------:R-:W-:Y:S01]  /*103e0*/  FFMA.FTZ R110, R110, c[0x0][0x2d0], -R4.reuse ;  /* 0x0000b4006e6e7a23 */ /* 0x100fe20000010804 */
[----:B------:R-:W-:Y:S01]  /*103f0*/  ISETP.NE.AND P1, PT, R224, 0x1, PT ;  /* 0x00000001e000780c */ /* 0x000fe20003f25270 */
[----:B------:R-:W-:-:S02]  /*10400*/  FFMA.FTZ R146, R109, c[0x0][0x2d0], -R4 ;  /* 0x0000b4006d927a23 */ /* 0x000fc40000010804 */
[--C-:B------:R-:W-:Y:S01]  /*10410*/  FFMA.FTZ R145, R108, c[0x0][0x2d0], -R4.reuse ;  /* 0x0000b4006c917a23 */ /* 0x100fe20000010804 */
[----:B------:R4:W-:Y:S01]  /*10420*/  MUFU.EX2 R214, R5 ;  /* 0x0000000500d67308 */ /* 0x0009e20000000800 */
[--C-:B-1----:R-:W-:Y:S02]  /*10430*/  FFMA.FTZ R0, R11, c[0x0][0x2d0], -R4.reuse ;  /* 0x0000b4000b007a23 */ /* 0x102fe40000010804 */
[--C-:B------:R-:W-:Y:S02]  /*10440*/  FFMA.FTZ R144, R107, c[0x0][0x2d0], -R4.reuse ;  /* 0x0000b4006b907a23 */ /* 0x100fe40000010804 */
[--C-:B------:R-:W-:Y:S02]  /*10450*/  FFMA.FTZ R119, R106, c[0x0][0x2d0], -R4.reuse ;  /* 0x0000b4006a777a23 */ /* 0x100fe40000010804 */
[----:B------:R-:W-:Y:S01]  /*10460*/  FFMA.FTZ R167, R105, c[0x0][0x2d0], -R4 ;  /* 0x0000b40069a77a23 */ /* 0x000fe20000010804 */
[----:B------:R1:W-:Y:S01]  /*10470*/  MUFU.EX2 R124, R0 ;  /* 0x00000000007c7308 */ /* 0x0003e20000000800 */
[----:B------:R-:W-:-:S02]  /*10480*/  FMUL.FTZ R2, R85, c[0x0][0x2d0] ;  /* 0x0000b40055027a20 */ /* 0x000fc40000410000 */
[--C-:B------:R-:W-:Y:S02]  /*10490*/  FFMA.FTZ R171, R104, c[0x0][0x2d0], -R4.reuse ;  /* 0x0000b40068ab7a23 */ /* 0x100fe40000010804 */
[--C-:B------:R-:W-:Y:S01]  /*104a0*/  FFMA.FTZ R170, R103, c[0x0][0x2d0], -R4.reuse ;  /* 0x0000b40067aa7a23 */ /* 0x100fe20000010804 */
[----:B------:R-:W-:Y:S01]  /*104b0*/  FSEL R2, R2, RZ, P0 ;  /* 0x000000ff02027208 */ /* 0x000fe20000000000 */
[----:B------:R-:W-:Y:S01]  /*104c0*/  FFMA.FTZ R169, R102, c[0x0][0x2d0], -R4 ;  /* 0x0000b40066a97a23 */ /* 0x000fe20000010804 */
[----:B------:R-:W-:Y:S01]  /*104d0*/  FSETP.NEU.FTZ.AND P0, PT, R68, -INF , PT ;  /* 0xff8000004400780b */ /* 0x000fe20003f1d000 */
[--C-:B------:R-:W-:Y:S01]  /*104e0*/  FFMA.FTZ R164, R70, c[0x0][0x2d0], -R3.reuse ;  /* 0x0000b40046a47a23 */ /* 0x100fe20000010803 */
[----:B------:R-:W-:Y:S01]  /*104f0*/  MUFU.EX2 R117, R117 ;  /* 0x0000007500757308 */ /* 0x000fe20000000800 */
[----:B----4-:R-:W-:Y:S02]  /*10500*/  FFMA.FTZ R5, R36, c[0x0][0x2d0], -R2 ;  /* 0x0000b40024057a23 */ /* 0x010fe40000010802 */
[----:B------:R-:W-:-:S02]  /*10510*/  FFMA.FTZ R168, R66, c[0x0][0x2d0], -R3 ;  /* 0x0000b40042a87a23 */ /* 0x000fc40000010803 */
[----:B------:R-:W-:Y:S02]  /*10520*/  FFMA.FTZ R70, R62, c[0x0][0x2d0], -R2 ;  /* 0x0000b4003e467a23 */ /* 0x000fe40000010802 */
[----:B-1----:R-:W-:Y:S01]  /*10530*/  FFMA.FTZ R0, R14, c[0x0][0x2d0], -R4 ;  /* 0x0000b4000e007a23 */ /* 0x002fe20000010804 */
[----:B------:R-:W-:Y:S01]  /*10540*/  MUFU.EX2 R195, R5 ;  /* 0x0000000500c37308 */ /* 0x000fe20000000800 */
[--C-:B------:R-:W-:Y:S02]  /*10550*/  FFMA.FTZ R66, R61, c[0x0][0x2d0], -R2.reuse ;  /* 0x0000b4003d427a23 */ /* 0x100fe40000010802 */
[--C-:B------:R-:W-:Y:S02]  /*10560*/  FFMA.FTZ R158, R58, c[0x0][0x2d0], -R2.reuse ;  /* 0x0000b4003a9e7a23 */ /* 0x100fe40000010802 */
        /* <DEDUP_REMOVED lines=8> */
[----:B------:R-:W-:Y:S02]  /*105f0*/  FFMA.FTZ R179, R55, c[0x0][0x2d0], -R2 ;  /* 0x0000b40037b37a23 */ /* 0x000fe40000010802 */
[--C-:B------:R-:W-:Y:S02]  /*10600*/  FFMA.FTZ R84, R94, c[0x0][0x2d0], -R3.reuse ;  /* 0x0000b4005e547a23 */ /* 0x100fe40000010803 */
[----:B------:R-:W-:-:S02]  /*10610*/  FFMA.FTZ R104, R92, c[0x0][0x2d0], -R3 ;  /* 0x0000b4005c687a23 */ /* 0x000fc40000010803 */
[--C-:B------:R-:W-:Y:S01]  /*10620*/  FFMA.FTZ R94, R101, c[0x0][0x2d0], -R3.reuse ;  /* 0x0000b400655e7a23 */ /* 0x100fe20000010803 */
[----:B------:R-:W-:Y:S01]  /*10630*/  MUFU.EX2 R116, R116 ;  /* 0x0000007400747308 */ /* 0x000fe20000000800 */
[----:B-1----:R-:W-:Y:S02]  /*10640*/  FFMA.FTZ R0, R15, c[0x0][0x2d0], -R4 ;  /* 0x0000b4000f007a23 */ /* 0x002fe40000010804 */
[--C-:B------:R-:W-:Y:S02]  /*10650*/  FFMA.FTZ R92, R100, c[0x0][0x2d0], -R3.reuse ;  /* 0x0000b400645c7a23 */ /* 0x100fe40000010803 */
[--C-:B------:R-:W-:Y:S02]  /*10660*/  FFMA.FTZ R174, R63, c[0x0][0x2d0], -R3.reuse ;  /* 0x0000b4003fae7a23 */ /* 0x100fe40000010803 */
[--C-:B------:R-:W-:Y:S01]  /*10670*/  FFMA.FTZ R93, R93, c[0x0][0x2d0], -R3.reuse ;  /* 0x0000b4005d5d7a23 */ /* 0x100fe20000010803 */
[----:B------:R1:W-:Y:S01]  /*10680*/  MUFU.EX2 R163, R0 ;  /* 0x0000000000a37308 */ /* 0x0003e20000000800 */
[----:B------:R-:W-:-:S02]  /*10690*/  FFMA.FTZ R91, R91, c[0x0][0x2d0], -R3 ;  /* 0x0000b4005b5b7a23 */ /* 0x000fc40000010803 */
[--C-:B------:R-:W-:Y:S02]  /*106a0*/  FFMA.FTZ R118, R81, c[0x0][0x2d0], -R3.reuse ;  /* 0x0000b40051767a23 */ /* 0x100fe40000010803 */
[--C-:B------:R-:W-:Y:S02]  /*106b0*/  FFMA.FTZ R147, R78, c[0x0][0x2d0], -R3.reuse ;  /* 0x0000b4004e937a23 */ /* 0x100fe40000010803 */
[----:B------:R-:W-:Y:S01]  /*106c0*/  FFMA.FTZ R165, R73, c[0x0][0x2d0], -R3 ;  /* 0x0000b40049a57a23 */ /* 0x000fe20000010803 */
[----:B------:R-:W-:Y:S01]  /*106d0*/  MUFU.EX2 R185, R144 ;  /* 0x0000009000b97308 */ /* 0x000fe20000000800 */
[----:B-1----:R-:W-:-:S07]  /*106e0*/  FFMA.FTZ R0, R16, c[0x0][0x2d0], -R4 ;  /* 0x0000b40010007a23 */ /* 0x002fce0000010804 */
[----:B------:R-:W-:Y:S08]  /*106f0*/  MUFU.EX2 R186, R119 ;  /* 0x0000007700ba7308 */ /* 0x000ff00000000800 */
[----:B------:R1:W-:Y:S02]  /*10700*/  MUFU.EX2 R166, R0 ;  /* 0x0000000000a67308 */ /* 0x0003e40000000800 */
[----:B-1----:R-:W-:-:S06]  /*10710*/  FFMA.FTZ R0, R18, c[0x0][0x2d0], -R4 ;  /* 0x0000b40012007a23 */ /* 0x002fcc0000010804 */
[----:B------:R1:W4:Y:S02]  /*10720*/  MUFU.EX2 R184, R0 ;  /* 0x0000000000b87308 */ /* 0x0003240000000800 */
[----:B-1----:R-:W-:-:S06]  /*10730*/  FFMA.FTZ R0, R28, c[0x0][0x2d0], -R4 ;  /* 0x0000b4001c007a23 */ /* 0x002fcc0000010804 */
[----:B------:R1:W1:Y:S02]  /*10740*/  MUFU.EX2 R219, R0 ;  /* 0x0000000000db7308 */ /* 0x0002640000000800 */
[----:B-1----:R-:W-:Y:S01]  /*10750*/  FFMA.FTZ R0, R12, c[0x0][0x2d0], -R3 ;  /* 0x0000b4000c007a23 */ /* 0x002fe20000010803 */
[----:B----4-:R-:W-:Y:S02]  /*10760*/  F2FP.PACK_AB R12, R184, R166 ;  /* 0x000000a6b80c723e */ /* 0x010fe400000000ff */
[----:B------:R-:W-:-:S03]  /*10770*/  F2FP.PACK_AB R14, R219, R218 ;  /* 0x000000dadb0e723e */ /* 0x000fc600000000ff */
[----:B------:R1:W-:Y:S02]  /*10780*/  MUFU.EX2 R7, R0 ;  /* 0x0000000000077308 */ /* 0x0003e40000000800 */
[----:B-1----:R-:W-:-:S06]  /*10790*/  FFMA.FTZ R0, R13, c[0x0][0x2d0], -R3 ;  /* 0x0000b4000d007a23 */ /* 0x002fcc0000010803 */
[----:B------:R1:W-:Y:S02]  /*107a0*/  MUFU.EX2 R6, R0 ;  /* 0x0000000000067308 */ /* 0x0003e40000000800 */
[----:B-1----:R-:W-:-:S06]  /*107b0*/  FFMA.FTZ R0, R17, c[0x0][0x2d0], -R3 ;  /* 0x0000b40011007a23 */ /* 0x002fcc0000010803 */
[----:B------:R1:W-:Y:S02]  /*107c0*/  MUFU.EX2 R159, R0 ;  /* 0x00000000009f7308 */ /* 0x0003e40000000800 */
[----:B-1----:R-:W-:-:S06]  /*107d0*/  FFMA.FTZ R0, R19, c[0x0][0x2d0], -R3 ;  /* 0x0000b40013007a23 */ /* 0x002fcc0000010803 */
[----:B------:R1:W-:Y:S02]  /*107e0*/  MUFU.EX2 R160, R0 ;  /* 0x0000000000a07308 */ /* 0x0003e40000000800 */
[----:B-1----:R-:W-:Y:S01]  /*107f0*/  FFMA.FTZ R0, R20, c[0x0][0x2d0], -R3 ;  /* 0x0000b40014007a23 */ /* 0x002fe20000010803 */
[----:B------:R-:W-:-:S05]  /*10800*/  F2FP.PACK_AB R20, R124, R125 ;  /* 0x0000007d7c14723e */ /* 0x000fca00000000ff */
[----:B------:R1:W-:Y:S02]  /*10810*/  MUFU.EX2 R161, R0 ;  /* 0x0000000000a17308 */ /* 0x0003e40000000800 */
[----:B-1----:R-:W-:-:S06]  /*10820*/  FFMA.FTZ R0, R24, c[0x0][0x2d0], -R3 ;  /* 0x0000b40018007a23 */ /* 0x002fcc0000010803 */
[----:B------:R1:W4:Y:S02]  /*10830*/  MUFU.EX2 R183, R0 ;  /* 0x0000000000b77308 */ /* 0x0003240000000800 */
[----:B-1----:R-:W-:Y:S01]  /*10840*/  FFMA.FTZ R0, R30, c[0x0][0x2d0], -R3 ;  /* 0x0000b4001e007a23 */ /* 0x002fe20000010803 */
[----:B----4-:R-:W-:-:S05]  /*10850*/  F2FP.PACK_AB R13, R183, R161 ;  /* 0x000000a1b70d723e */ /* 0x010fca00000000ff */
[----:B------:R1:W4:Y:S02]  /*10860*/  MUFU.EX2 R217, R0 ;  /* 0x0000000000d97308 */ /* 0x0003240000000800 */
[----:B-1----:R-:W-:Y:S01]  /*10870*/  FFMA.FTZ R0, R21, c[0x0][0x2d0], -R2 ;  /* 0x0000b40015007a23 */ /* 0x002fe20000010802 */
[----:B------:R-:W-:Y:S02]  /*10880*/  F2FP.PACK_AB R21, R6, R7 ;  /* 0x000000070615723e */ /* 0x000fe400000000ff */
[----:B----4-:R-:W-:-:S03]  /*10890*/  F2FP.PACK_AB R15, R217, R214 ;  /* 0x000000d6d90f723e */ /* 0x010fc600000000ff */
[----:B------:R1:W-:Y:S02]  /*108a0*/  MUFU.EX2 R152, R0 ;  /* 0x0000000000987308 */ /* 0x0003e40000000800 */
[----:B-1----:R-:W-:Y:S01]  /*108b0*/  FFMA.FTZ R0, R22, c[0x0][0x2d0], -R2 ;  /* 0x0000b40016007a23 */ /* 0x002fe20000010802 */
[----:B------:R-:W-:-:S05]  /*108c0*/  F2FP.PACK_AB R22, R163, R162 ;  /* 0x000000a2a316723e */ /* 0x000fca00000000ff */
[----:B------:R1:W4:Y:S02]  /*108d0*/  MUFU.EX2 R151, R0 ;  /* 0x0000000000977308 */ /* 0x0003240000000800 */
[----:B-1----:R-:W-:Y:S01]  /*108e0*/  FFMA.FTZ R0, R29, c[0x0][0x2d0], -R2 ;  /* 0x0000b4001d007a23 */ /* 0x002fe20000010802 */
[----:B----4-:R-:W-:Y:S01]  /*108f0*/  F2FP.PACK_AB R16, R151, R152 ;  /* 0x000000989710723e */ /* 0x010fe200000000ff */
[----:B------:R-:W-:-:S04]  /*10900*/  FADD.FTZ R3, R152, R151 ;  /* 0x0000009798037221 */ /* 0x000fc80000010000 */
[----:B------:R1:W4:Y:S08]  /*10910*/  MUFU.EX2 R153, R0 ;  /* 0x0000000000997308 */ /* 0x0003300000000800 */
[----:B------:R-:W-:Y:S01]  /*10920*/  MUFU.EX2 R151, R66 ;  /* 0x0000004200977308 */ /* 0x000fe20000000800 */
[----:B-1----:R-:W-:Y:S02]  /*10930*/  FFMA.FTZ R0, R31, c[0x0][0x2d0], -R2 ;  /* 0x0000b4001f007a23 */ /* 0x002fe40000010802 */
[----:B----4-:R-:W-:-:S05]  /*10940*/  FADD.FTZ R3, R153, R3 ;  /* 0x0000000399037221 */ /* 0x010fca0000010000 */
[----:B------:R1:W4:Y:S02]  /*10950*/  MUFU.EX2 R155, R0 ;  /* 0x00000000009b7308 */ /* 0x0003240000000800 */
[----:B-1----:R-:W-:Y:S01]  /*10960*/  FFMA.FTZ R0, R32, c[0x0][0x2d0], -R2 ;  /* 0x0000b40020007a23 */ /* 0x002fe20000010802 */
[C---:B----4-:R-:W-:Y:S01]  /*10970*/  F2FP.PACK_AB R18, R155.reuse, R153 ;  /* 0x000000999b12723e */ /* 0x050fe200000000ff */
[----:B------:R-:W-:-:S04]  /*10980*/  FADD.FTZ R3, R155, R3 ;  /* 0x000000039b037221 */ /* 0x000fc80000010000 */
[----:B------:R1:W4:Y:S08]  /*10990*/  MUFU.EX2 R173, R0 ;  /* 0x0000000000ad7308 */ /* 0x0003300000000800 */
[----:B------:R-:W-:Y:S01]  /*109a0*/  MUFU.EX2 R155, R94 ;  /* 0x0000005e009b7308 */ /* 0x000fe20000000800 */
[----:B-1----:R-:W-:-:S07]  /*109b0*/  FFMA.FTZ R0, R33, c[0x0][0x2d0], -R2 ;  /* 0x0000b40021007a23 */ /* 0x002fce0000010802 */
[----:B------:R-:W-:Y:S01]  /*109c0*/  MUFU.EX2 R94, R156 ;  /* 0x0000009c005e7308 */ /* 0x000fe20000000800 */
[----:B----4-:R-:W-:-:S07]  /*109d0*/  FADD.FTZ R3, R173, R3 ;  /* 0x00000003ad037221 */ /* 0x010fce0000010000 */
[----:B------:R1:W4:Y:S02]  /*109e0*/  MUFU.EX2 R192, R0 ;  /* 0x0000000000c07308 */ /* 0x0003240000000800 */
[----:B-1----:R-:W-:Y:S02]  /*109f0*/  FFMA.FTZ R0, R34, c[0x0][0x2d0], -R2 ;  /* 0x0000b40022007a23 */ /* 0x002fe40000010802 */
[----:B----4-:R-:W-:-:S04]  /*10a00*/  FADD.FTZ R3, R192, R3 ;  /* 0x00000003c0037221 */ /* 0x010fc80000010000 */
[----:B------:R1:W-:Y:S02]  /*10a10*/  MUFU.EX2 R194, R0 ;  /* 0x0000000000c27308 */ /* 0x0003e40000000800 */
[----:B-1----:R-:W-:-:S05]  /*10a20*/  FMUL.FTZ R0, R68, c[0x0][0x2d0] ;  /* 0x0000b40044007a20 */ /* 0x002fca0000410000 */
[----:B------:R-:W-:-:S05]  /*10a30*/  FSEL R0, R0, RZ, P0 ;  /* 0x000000ff00007208 */ /* 0x000fca0000000000 */
[--C-:B------:R-:W-:Y:S01]  /*10a40*/  FFMA.FTZ R5, R23, c[0x0][0x2d0], -R0.reuse ;  /* 0x0000b40017057a23 */ /* 0x100fe20000010800 */
[----:B------:R-:W-:Y:S01]  /*10a50*/  F2FP.PACK_AB R23, R160, R159 ;  /* 0x0000009fa017723e */ /* 0x000fe200000000ff */
[--C-:B------:R-:W-:Y:S02]  /*10a60*/  FFMA.FTZ R175, R52, c[0x0][0x2d0], -R0.reuse ;  /* 0x0000b40034af7a23 */ /* 0x100fe40000010800 */
[----:B------:R1:W-:Y:S01]  /*10a70*/  MUFU.EX2 R115, R5 ;  /* 0x0000000500737308 */ /* 0x0003e20000000800 */
[--C-:B------:R-:W-:Y:S02]  /*10a80*/  FFMA.FTZ R176, R56, c[0x0][0x2d0], -R0.reuse ;  /* 0x0000b40038b07a23 */ /* 0x100fe40000010800 */
[--C-:B------:R-:W-:Y:S01]  /*10a90*/  FFMA.FTZ R150, R90, c[0x0][0x2d0], -R0.reuse ;  /* 0x0000b4005a967a23 */ /* 0x100fe20000010800 */
[----:B------:R-:W-:Y:S01]  /*10aa0*/  HMMA.16816.F32 R8, R20, R48, RZ ;  /* 0x000000301408723c */ /* 0x000fe200000018ff */
[--C-:B------:R-:W-:Y:S02]  /*10ab0*/  FFMA.FTZ R149, R83, c[0x0][0x2d0], -R0.reuse ;  /* 0x0000b40053957a23 */ /* 0x100fe40000010800 */
[----:B------:R-:W-:-:S02]  /*10ac0*/  FFMA.FTZ R90, R82, c[0x0][0x2d0], -R0 ;  /* 0x0000b400525a7a23 */ /* 0x000fc40000010800 */
[--C-:B------:R-:W-:Y:S02]  /*10ad0*/  FFMA.FTZ R178, R74, c[0x0][0x2d0], -R0.reuse ;  /* 0x0000b4004ab27a23 */ /* 0x100fe40000010800 */
[--C-:B------:R-:W-:Y:S02]  /*10ae0*/  FFMA.FTZ R177, R67, c[0x0][0x2d0], -R0.reuse ;  /* 0x0000b40043b17a23 */ /* 0x100fe40000010800 */
[--C-:B-1----:R-:W-:Y:S02]  /*10af0*/  FFMA.FTZ R5, R26, c[0x0][0x2d0], -R0.reuse ;  /* 0x0000b4001a057a23 */ /* 0x102fe40000010800 */
[----:B------:R-:W1:Y:S02]  /*10b00*/  LDSM.16.MT88.4 R24, [R201] ;  /* 0x00000000c918783b */ /* 0x000e640000004200 */
[----:B------:R4:W2:Y:S11]  /*10b10*/  MUFU.EX2 R114, R5 ;  /* 0x0000000500727308 */ /* 0x0008b60000000800 */
[----:B-----5:R-:W-:Y:S07]  /*10b20*/  HMMA.16816.F32 R120, R12, R44, R8 ;  /* 0x0000002c0c78723c */ /* 0x020fee0000001808 */
[----:B------:R-:W-:Y:S01]  /*10b30*/  F2FP.PACK_AB R8, R192, R173 ;  /* 0x000000adc008723e */ /* 0x000fe200000000ff */
[----:B----4-:R-:W-:Y:S01]  /*10b40*/  FFMA.FTZ R5, R35, c[0x0][0x2d0], -R0 ;  /* 0x0000b40023057a23 */ /* 0x010fe20000010800 */
[----:B--2---:R-:W-:-:S02]  /*10b50*/  F2FP.PACK_AB R17, R114, R115 ;  /* 0x000000737211723e */ /* 0x004fc400000000ff */
[----:B------:R-:W-:Y:S01]  /*10b60*/  F2FP.PACK_AB R10, R195, R194 ;  /* 0x000000c2c30a723e */ /* 0x000fe200000000ff */
[----:B------:R2:W-:Y:S02]  /*10b70*/  MUFU.EX2 R148, R5 ;  /* 0x0000000500947308 */ /* 0x0005e40000000800 */
[--C-:B--2---:R-:W-:Y:S01]  /*10b80*/  FFMA.FTZ R5, R37, c[0x0][0x2d0], -R0.reuse ;  /* 0x0000b40025057a23 */ /* 0x104fe20000010800 */
[----:B-1----:R-:W-:Y:S05]  /*10b90*/  HMMA.16816.F32 R32, R20, R24, RZ ;  /* 0x000000181420723c */ /* 0x002fea00000018ff */
[----:B------:R1:W2:Y:S02]  /*10ba0*/  MUFU.EX2 R172, R5 ;  /* 0x0000000500ac7308 */ /* 0x0002a40000000800 */
[----:B-1----:R-:W-:Y:S01]  /*10bb0*/  FFMA.FTZ R5, R38, c[0x0][0x2d0], -R0 ;  /* 0x0000b40026057a23 */ /* 0x002fe20000010800 */
[----:B--2---:R-:W-:-:S05]  /*10bc0*/  F2FP.PACK_AB R19, R172, R148 ;  /* 0x00000094ac13723e */ /* 0x004fca00000000ff */
[----:B------:R1:W-:Y:S11]  /*10bd0*/  MUFU.EX2 R190, R5 ;  /* 0x0000000500be7308 */ /* 0x0003f60000000800 */
[----:B------:R-:W-:Y:S08]  /*10be0*/  HMMA.16816.F32 R140, R12, R40, R32 ;  /* 0x000000280c8c723c */ /* 0x000ff00000001820 */
[----:B------:R-:W-:Y:S01]  /*10bf0*/  HMMA.16816.F32 R28, R16, R24, RZ ;  /* 0x00000018101c723c */ /* 0x000fe200000018ff */
[----:B-1----:R-:W-:-:S07]  /*10c00*/  FFMA.FTZ R5, R39, c[0x0][0x2d0], -R0 ;  /* 0x0000b40027057a23 */ /* 0x002fce0000010800 */
[----:B------:R-:W-:Y:S01]  /*10c10*/  HMMA.16816.F32 R36, R16, R48, RZ ;  /* 0x000000301024723c */ /* 0x000fe200000018ff */
[----:B------:R-:W-:Y:S01]  /*10c20*/  FADD.FTZ R24, R7, R6 ;  /* 0x0000000607187221 */ /* 0x000fe20000010000 */
        /* <DEDUP_REMOVED lines=11> */
[----:B------:R-:W2:Y:S01]  /*10ce0*/  LDSM.16.MT88.4 R28, [R198+0x800] ;  /* 0x00080000c61c783b */ /* 0x000ea20000004200 */
[----:B------:R-:W-:Y:S01]  /*10cf0*/  FFMA.FTZ R44, R59, c[0x0][0x2d0], -R2 ;  /* 0x0000b4003b2c7a23 */ /* 0x000fe20000010802 */
[----:B------:R-:W-:Y:S01]  /*10d00*/  MUFU.EX2 R153, R45 ;  /* 0x0000002d00997308 */ /* 0x000fe20000000800 */
[----:B------:R-:W-:-:S03]  /*10d10*/  FADD.FTZ R2, R125, R124 ;  /* 0x0000007c7d027221 */ /* 0x000fc60000010000 */
[--C-:B------:R-:W-:Y:S02]  /*10d20*/  FFMA.FTZ R40, R71, c[0x0][0x2d0], -R0.reuse ;  /* 0x0000b40047287a23 */ /* 0x100fe40000010800 */
[--C-:B------:R-:W-:Y:S02]  /*10d30*/  FFMA.FTZ R41, R69, c[0x0][0x2d0], -R0.reuse ;  /* 0x0000b40045297a23 */ /* 0x100fe40000010800 */
[----:B------:R-:W-:Y:S01]  /*10d40*/  FFMA.FTZ R71, R79, c[0x0][0x2d0], -R0 ;  /* 0x0000b4004f477a23 */ /* 0x000fe20000010800 */
[----:B------:R-:W4:Y:S01]  /*10d50*/  MUFU.EX2 R69, R84 ;  /* 0x0000005400457308 */ /* 0x000f220000000800 */
[----:B------:R-:W-:-:S04]  /*10d60*/  FADD.FTZ R2, R162, R2 ;  /* 0x00000002a2027221 */ /* 0x000fc80000010000 */
        /* <DEDUP_REMOVED lines=8> */
[----:B------:R-:W1:Y:S01]  /*10df0*/  MUFU.EX2 R84, R104 ;  /* 0x0000006800547308 */ /* 0x000e620000000800 */
[----:B------:R-:W-:Y:S01]  /*10e00*/  FADD.FTZ R2, R117, R2 ;  /* 0x0000000275027221 */ /* 0x000fe20000010000 */
[----:B------:R-:W-:Y:S03]  /*10e10*/  HMMA.16816.F32 R4, R16, R36, RZ ;  /* 0x000000241004723c */ /* 0x000fe600000018ff */
[----:B------:R-:W-:-:S03]  /*10e20*/  FADD.FTZ R2, R116, R2 ;  /* 0x0000000274027221 */ /* 0x000fc60000010000 */
[----:B------:R-:W-:Y:S08]  /*10e30*/  MUFU.EX2 R184, R147 ;  /* 0x0000009300b87308 */ /* 0x000ff00000000800 */
[----:B------:R-:W-:Y:S02]  /*10e40*/  MUFU.EX2 R166, R90 ;  /* 0x0000005a00a67308 */ /* 0x000fe40000000800 */
[-C--:B--2---:R-:W-:Y:S01]  /*10e50*/  HMMA.16816.F32 R132, R12, R28.reuse, R32 ;  /* 0x0000001c0c84723c */ /* 0x084fe20000001820 */
[----:B------:R-:W2:Y:S05]  /*10e60*/  LDSM.16.MT88.4 R32, [R200] ;  /* 0x00000000c820783b */ /* 0x000eaa0000004200 */
[----:B------:R-:W-:Y:S02]  /*10e70*/  MUFU.EX2 R173, R71 ;  /* 0x0000004700ad7308 */ /* 0x000fe40000000800 */
[----:B------:R-:W-:Y:S01]  /*10e80*/  HMMA.16816.F32 R124, R8, R28, R4 ;  /* 0x0000001c087c723c */ /* 0x000fe20000001804 */
[----:B------:R-:W5:Y:S05]  /*10e90*/  LDSM.16.MT88.4 R4, [R200+0x800] ;  /* 0x00080000c804783b */ /* 0x000f6a0000004200 */
[----:B------:R-:W-:Y:S01]  /*10ea0*/  MUFU.EX2 R90, R169 ;  /* 0x000000a9005a7308 */ /* 0x000fe20000000800 */
[----:B------:R-:W-:-:S02]  /*10eb0*/  FFMA.FTZ R29, R75, c[0x0][0x2d0], -R0 ;  /* 0x0000b4004b1d7a23 */ /* 0x000fc40000010800 */
[----:B------:R-:W-:Y:S02]  /*10ec0*/  FFMA.FTZ R28, R80, c[0x0][0x2d0], -R0 ;  /* 0x0000b400501c7a23 */ /* 0x000fe40000010800 */
[----:B------:R-:W-:-:S03]  /*10ed0*/  FADD.FTZ R0, R159, R24 ;  /* 0x000000189f007221 */ /* 0x000fc60000010000 */
[----:B------:R-:W-:Y:S01]  /*10ee0*/  MUFU.EX2 R187, R29 ;  /* 0x0000001d00bb7308 */ /* 0x000fe20000000800 */
[----:B------:R-:W-:Y:S02]  /*10ef0*/  FADD.FTZ R24, R115, R114 ;  /* 0x0000007273187221 */ /* 0x000fe40000010000 */
[----:B------:R-:W-:Y:S02]  /*10f00*/  FADD.FTZ R0, R160, R0 ;  /* 0x00000000a0007221 */ /* 0x000fe40000010000 */
[----:B------:R-:W-:Y:S02]  /*10f10*/  FADD.FTZ R64, R148, R24 ;  /* 0x0000001894407221 */ /* 0x000fe40000010000 */
[----:B------:R-:W-:Y:S01]  /*10f20*/  FADD.FTZ R0, R161, R0 ;  /* 0x00000000a1007221 */ /* 0x000fe20000010000 */
[----:B------:R-:W-:Y:S03]  /*10f30*/  MUFU.EX2 R148, R41 ;  /* 0x0000002900947308 */ /* 0x000fe60000000800 */
[----:B------:R-:W-:-:S04]  /*10f40*/  FADD.FTZ R0, R183, R0 ;  /* 0x00000000b7007221 */ /* 0x000fc80000010000 */
[----:B------:R-:W-:Y:S01]  /*10f50*/  FADD.FTZ R0, R214, R0 ;  /* 0x00000000d6007221 */ /* 0x000fe20000010000 */
[----:B------:R-:W-:Y:S03]  /*10f60*/  MUFU.EX2 R189, R28 ;  /* 0x0000001c00bd7308 */ /* 0x000fe60000000800 */
[----:B------:R-:W-:Y:S01]  /*10f70*/  FADD.FTZ R0, R217, R0 ;  /* 0x00000000d9007221 */ /* 0x000fe20000010000 */
[-C--:B--2---:R-:W-:Y:S03]  /*10f80*/  HMMA.16816.F32 R52, R16, R32.reuse, RZ ;  /* 0x000000201034723c */ /* 0x084fe600000018ff */
[----:B----4-:R-:W-:Y:S01]  /*10f90*/  FADD.FTZ R0, R69, R0 ;  /* 0x0000000045007221 */ /* 0x010fe20000010000 */
[----:B------:R-:W2:Y:S03]  /*10fa0*/  MUFU.EX2 R160, R111 ;  /* 0x0000006f00a07308 */ /* 0x000ea60000000800 */
[----:B-1----:R-:W-:Y:S01]  /*10fb0*/  FADD.FTZ R0, R84, R0 ;  /* 0x0000000054007221 */ /* 0x002fe20000010000 */
[----:B------:R-:W-:Y:S03]  /*10fc0*/  HMMA.16816.F32 R56, R20, R32, RZ ;  /* 0x000000201438723c */ /* 0x000fe600000018ff */
[----:B------:R-:W-:Y:S01]  /*10fd0*/  FADD.FTZ R0, R155, R0 ;  /* 0x000000009b007221 */ /* 0x000fe20000010000 */
[----:B------:R-:W1:Y:S08]  /*10fe0*/  MUFU.EX2 R161, R110 ;  /* 0x0000006e00a17308 */ /* 0x000e700000000800 */
[----:B------:R-:W4:Y:S01]  /*10ff0*/  MUFU.EX2 R159, R92 ;  /* 0x0000005c009f7308 */ /* 0x000f220000000800 */
[----:B--2---:R-:W-:-:S03]  /*11000*/  FADD.FTZ R2, R160, R2 ;  /* 0x00000002a0027221 */ /* 0x004fc60000010000 */
[----:B-----5:R-:W-:Y:S04]  /*11010*/  HMMA.16816.F32 R100, R8, R4, R52 ;  /* 0x000000040864723c */ /* 0x020fe80000001834 */
[----:B------:R2:W-:Y:S01]  /*11020*/  MUFU.EX2 R183, R118 ;  /* 0x0000007600b77308 */ /* 0x0005e20000000800 */
[----:B-1----:R-:W-:-:S03]  /*11030*/  FADD.FTZ R2, R161, R2 ;  /* 0x00000002a1027221 */ /* 0x002fc60000010000 */
[----:B------:R-:W-:Y:S04]  /*11040*/  HMMA.16816.F32 R52, R16, R50, RZ ;  /* 0x000000321034723c */ /* 0x000fe800000018ff */
[----:B------:R-:W-:Y:S01]  /*11050*/  MUFU.EX2 R92, R157 ;  /* 0x0000009d005c7308 */ /* 0x000fe20000000800 */
[----:B----4-:R-:W-:-:S03]  /*11060*/  FADD.FTZ R0, R159, R0 ;  /* 0x000000009f007221 */ /* 0x010fc60000010000 */
[----:B------:R-:W-:Y:S04]  /*11070*/  HMMA.16816.F32 R112, R12, R4, R56 ;  /* 0x000000040c70723c */ /* 0x000fe80000001838 */
[----:B------:R-:W-:Y:S03]  /*11080*/  MUFU.EX2 R71, R168 ;  /* 0x000000a800477308 */ /* 0x000fe60000000800 */
[----:B------:R-:W-:Y:S01]  /*11090*/  F2FP.PACK_AB R4, R151, R70 ;  /* 0x000000469704723e */ /* 0x000fe200000000ff */
[----:B------:R-:W-:Y:S01]  /*110a0*/  HMMA.16816.F32 R48, R20, R50, RZ ;  /* 0x000000321430723c */ /* 0x000fe200000018ff */
[----:B------:R-:W-:-:S07]  /*110b0*/  F2FP.PACK_AB R5, R152, R148 ;  /* 0x000000949805723e */ /* 0x000fce00000000ff */
        /* <DEDUP_REMOVED lines=13> */
[C---:B------:R-:W-:Y:S11]  /*11190*/  HMMA.16816.F32 R72, R8.reuse, R30, R52 ;  /* 0x0000001e0848723c */ /* 0x040ff60000001834 */
[----:B------:R-:W-:Y:S05]  /*111a0*/  @!UPT UIADD3 URZ, URZ, URZ, URZ ;  /* 0x0000003f3f3ff290 */ /* 0x000fea000fffe03f */
[----:B------:R-:W-:Y:S07]  /*111b0*/  HMMA.16816.F32 R76, R8, R6, R16 ;  /* 0x00000006084c723c */ /* 0x000fee0000001810 */
[----:B------:R-:W-:Y:S01]  /*111c0*/  F2FP.PACK_AB R6, R188, R153 ;  /* 0x00000099bc06723e */ /* 0x000fe200000000ff */
[----:B------:R-:W-:Y:S01]  /*111d0*/  FADD.FTZ R16, R172, R64 ;  /* 0x00000040ac107221 */ /* 0x000fe20000010000 */
[----:B------:R-:W-:Y:S01]  /*111e0*/  F2FP.PACK_AB R7, R189, R187 ;  /* 0x000000bbbd07723e */ /* 0x000fe200000000ff */
[----:B------:R-:W-:Y:S01]  /*111f0*/  MUFU.EX2 R172, R154 ;  /* 0x0000009a00ac7308 */ /* 0x000fe20000000800 */
[----:B------:R-:W-:-:S02]  /*11200*/  F2FP.PACK_AB R8, R116, R117 ;  /* 0x000000757408723e */ /* 0x000fc400000000ff */
[----:B------:R-:W-:Y:S01]  /*11210*/  F2FP.PACK_AB R9, R84, R69 ;  /* 0x000000455409723e */ /* 0x000fe200000000ff */
[----:B--2---:R-:W-:Y:S01]  /*11220*/  LDSM.16.MT88.4 R116, [R201+0x2000] ;  /* 0x00200000c974783b */ /* 0x004fe20000004200 */
[----:B------:R-:W-:Y:S01]  /*11230*/  F2FP.PACK_AB R10, R161, R160 ;  /* 0x000000a0a10a723e */ /* 0x000fe200000000ff */
[----:B-1----:R-:W-:Y:S01]  /*11240*/  HMMA.16816.F32 R108, R4, R14, R56 ;  /* 0x0000000e046c723c */ /* 0x002fe20000001838 */
[----:B------:R-:W-:Y:S01]  /*11250*/  F2FP.PACK_AB R11, R159, R155 ;  /* 0x0000009b9f0b723e */ /* 0x000fe200000000ff */
[----:B------:R-:W-:Y:S06]  /*11260*/  MUFU.EX2 R69, R158 ;  /* 0x0000009e00457308 */ /* 0x000fec0000000800 */
[-C--:B------:R-:W-:Y:S02]  /*11270*/  HMMA.16816.F32 R64, R8, R12.reuse, R120 ;  /* 0x0000000c0840723c */ /* 0x080fe40000001878 */
[----:B------:R-:W1:Y:S06]  /*11280*/  MUFU.EX2 R84, R170 ;  /* 0x000000aa00547308 */ /* 0x000e6c0000000800 */
[----:B------:R-:W-:Y:S08]  /*11290*/  HMMA.16816.F32 R128, R4, R12, R128 ;  /* 0x0000000c0480723c */ /* 0x000ff00000001880 */
[----:B------:R-:W-:Y:S01]  /*112a0*/  HMMA.16816.F32 R56, R8, R14, R48 ;  /* 0x0000000e0838723c */ /* 0x000fe20000001830 */
[----:B------:R-:W2:Y:S01]  /*112b0*/  LDSM.16.MT88.4 R12, [R201+0x1000] ;  /* 0x00100000c90c783b */ /* 0x000ea20000004200 */
[----:B-1----:R-:W-:-:S06]  /*112c0*/  F2FP.PACK_AB R162, R90, R84 ;  /* 0x000000545aa2723e */ /* 0x002fcc00000000ff */
[-C--:B--2---:R-:W-:Y:S08]  /*112d0*/  HMMA.16816.F32 R52, R8, R12.reuse, R140 ;  /* 0x0000000c0834723c */ /* 0x084ff0000000188c */
[C---:B------:R-:W-:Y:S08]  /*112e0*/  HMMA.16816.F32 R120, R4.reuse, R12, R136 ;  /* 0x0000000c0478723c */ /* 0x040ff00000001888 */
[-C--:B------:R-:W-:Y:S08]  /*112f0*/  HMMA.16816.F32 R104, R4, R14.reuse, R60 ;  /* 0x0000000e0468723c */ /* 0x080ff0000000183c */
[C---:B------:R-:W-:Y:S01]  /*11300*/  HMMA.16816.F32 R48, R8.reuse, R14, R24 ;  /* 0x0000000e0830723c */ /* 0x040fe20000001818 */
[----:B------:R-:W1:Y:S01]  /*11310*/  LDSM.16.MT88.4 R12, [R198+0x1000] ;  /* 0x00100000c60c783b */ /* 0x000e620000004200 */
[----:B------:R-:W-:Y:S08]  /*11320*/  MUFU.EX2 R26, R179 ;  /* 0x000000b3001a7308 */ /* 0x000ff00000000800 */
[----:B------:R-:W-:Y:S01]  /*11330*/  MUFU.EX2 R27, R175 ;  /* 0x000000af001b7308 */ /* 0x000fe20000000800 */
        /* <DEDUP_REMOVED lines=12> */
[----:B------:R-:W2:Y:S01]  /*11400*/  LDSM.16.MT88.4 R16, [R201+0x1800] ;  /* 0x00180000c910783b */ /* 0x000ea20000004200 */
[----:B------:R-:W4:Y:S01]  /*11410*/  MUFU.EX2 R101, R93 ;  /* 0x0000005d00657308 */ /* 0x000f220000000800 */
[----:B------:R-:W-:Y:S01]  /*11420*/  FADD.FTZ R5, R194, R3 ;  /* 0x00000003c2057221 */ /* 0x000fe20000010000 */
[----:B------:R-:W-:Y:S01]  /*11430*/  F2FP.PACK_AB R6, R186, R185 ;  /* 0x000000b9ba06723e */ /* 0x000fe200000000ff */
[----:B------:R-:W-:Y:S01]  /*11440*/  FADD.FTZ R3, R191, R4 ;  /* 0x00000004bf037221 */ /* 0x000fe20000010000 */
[----:B------:R-:W-:Y:S01]  /*11450*/  F2FP.PACK_AB R7, R184, R183 ;  /* 0x000000b7b807723e */ /* 0x000fe200000000ff */
[----:B------:R-:W-:Y:S01]  /*11460*/  FADD.FTZ R24, R195, R5 ;  /* 0x00000005c3187221 */ /* 0x000fe20000010000 */
[----:B------:R-:W-:Y:S01]  /*11470*/  HMMA.16816.F32 R28, R8, R14, R20 ;  /* 0x0000000e081c723c */ /* 0x000fe20000001814 */
[----:B------:R-:W5:Y:S01]  /*11480*/  LDSM.16.MT88.4 R20, [R197+0x1800] ;  /* 0x00180000c514783b */ /* 0x000f620000004200 */
[----:B------:R-:W3:Y:S01]  /*11490*/  MUFU.EX2 R100, R91 ;  /* 0x0000005b00647308 */ /* 0x000ee20000000800 */
[----:B-1----:R-:W-:Y:S01]  /*114a0*/  F2FP.PACK_AB R4, R103, R102 ;  /* 0x000000666704723e */ /* 0x002fe200000000ff */
[----:B------:R-:W-:Y:S01]  /*114b0*/  FADD.FTZ R24, R70, R24 ;  /* 0x0000001846187221 */ /* 0x000fe20000010000 */
[----:B------:R-:W1:Y:S01]  /*114c0*/  LDSM.16.MT88.4 R12, [R198+0x1800] ;  /* 0x00180000c60c783b */ /* 0x000e620000004200 */
[----:B------:R-:W-:-:S02]  /*114d0*/  FADD.FTZ R3, R193, R3 ;  /* 0x00000003c1037221 */ /* 0x000fc40000010000 */
[----:B------:R-:W-:Y:S01]  /*114e0*/  FADD.FTZ R2, R102, R2 ;  /* 0x0000000266027221 */ /* 0x000fe20000010000 */
[----:B------:R-:W1:Y:S01]  /*114f0*/  LDSM.16.MT88.4 R8, [R200+0x1800] ;  /* 0x00180000c808783b */ /* 0x000e620000004200 */
[----:B------:R-:W-:Y:S01]  /*11500*/  MUFU.EX2 R91, R150 ;  /* 0x00000096005b7308 */ /* 0x000fe20000000800 */
[----:B------:R-:W-:Y:S02]  /*11510*/  FADD.FTZ R25, R220, R3 ;  /* 0x00000003dc197221 */ /* 0x000fe40000010000 */
[----:B------:R-:W-:Y:S02]  /*11520*/  FADD.FTZ R3, R151, R24 ;  /* 0x0000001897037221 */ /* 0x000fe40000010000 */
[----:B----4-:R-:W-:Y:S02]  /*11530*/  FADD.FTZ R0, R101, R0 ;  /* 0x0000000065007221 */ /* 0x010fe40000010000 */
[----:B------:R-:W-:Y:S01]  /*11540*/  FADD.FTZ R3, R153, R3 ;  /* 0x0000000399037221 */ /* 0x000fe20000010000 */
[----:B------:R-:W-:Y:S01]  /*11550*/  MUFU.EX2 R93, R149 ;  /* 0x00000095005d7308 */ /* 0x000fe20000000800 */
[----:B---3--:R-:W-:-:S02]  /*11560*/  F2FP.PACK_AB R5, R100, R101 ;  /* 0x000000656405723e */ /* 0x008fc400000000ff */
[----:B------:R-:W-:-:S04]  /*11570*/  FADD.FTZ R3, R188, R3 ;  /* 0x00000003bc037221 */ /* 0x000fc80000010000 */
[----:B------:R-:W-:Y:S01]  /*11580*/  FADD.FTZ R3, R69, R3 ;  /* 0x0000000345037221 */ /* 0x000fe20000010000 */
[----:B------:R-:W-:Y:S01]  /*11590*/  MUFU.EX2 R79, R167 ;  /* 0x000000a7004f7308 */ /* 0x000fe20000000800 */
[C---:B--2---:R-:W-:Y:S07]  /*115a0*/  HMMA.16816.F32 R52, R4.reuse, R16, R52 ;  /* 0x000000100434723c */ /* 0x044fee0000001834 */
[----:B------:R-:W2:Y:S01]  /*115b0*/  MUFU.EX2 R76, R171 ;  /* 0x000000ab004c7308 */ /* 0x000ea20000000800 */
[C---:B-----5:R-:W-:Y:S07]  /*115c0*/  HMMA.16816.F32 R64, R4.reuse, R20, R64 ;  /* 0x000000140440723c */ /* 0x060fee0000001840 */
[----:B------:R-:W-:Y:S01]  /*115d0*/  MUFU.EX2 R70, R165 ;  /* 0x000000a500467308 */ /* 0x000fe20000000800 */
[C---:B------:R-:W-:Y:S07]  /*115e0*/  HMMA.16816.F32 R56, R4.reuse, R22, R56 ;  /* 0x000000160438723c */ /* 0x040fee0000001838 */
[----:B------:R-:W3:Y:S01]  /*115f0*/  MUFU.EX2 R77, R164 ;  /* 0x000000a4004d7308 */ /* 0x000ee20000000800 */
[----:B--2---:R-:W-:Y:S01]  /*11600*/  F2FP.PACK_AB R160, R76, R79 ;  /* 0x0000004f4ca0723e */ /* 0x004fe200000000ff */
[C---:B------:R-:W-:Y:S06]  /*11610*/  HMMA.16816.F32 R48, R4.reuse, R18, R48 ;  /* 0x000000120430723c */ /* 0x040fec0000001830 */
[----:B------:R-:W2:Y:S02]  /*11620*/  MUFU.EX2 R78, R174 ;  /* 0x000000ae004e7308 */ /* 0x000ea40000000800 */
[----:B-1----:R-:W-:Y:S01]  /*11630*/  HMMA.16816.F32 R44, R4, R12, R44 ;  /* 0x0000000c042c723c */ /* 0x002fe2000000182c */
[----:B---3--:R-:W-:-:S05]  /*11640*/  F2FP.PACK_AB R161, R77, R70 ;  /* 0x000000464da1723e */ /* 0x008fca00000000ff */
[----:B------:R-:W1:Y:S02]  /*11650*/  MUFU.EX2 R24, R180 ;  /* 0x000000b400187308 */ /* 0x000e640000000800 */
[----:B------:R-:W-:Y:S01]  /*11660*/  HMMA.16816.F32 R36, R4, R14, R36 ;  /* 0x0000000e0424723c */ /* 0x000fe20000001824 */
[----:B--2---:R-:W-:-:S07]  /*11670*/  F2FP.PACK_AB R163, R78, R71 ;  /* 0x000000474ea3723e */ /* 0x004fce00000000ff */
[----:B------:R-:W-:Y:S01]  /*11680*/  HMMA.16816.F32 R32, R4, R8, R32 ;  /* 0x000000080420723c */ /* 0x000fe20000001820 */
[----:B------:R-:W-:Y:S02]  /*11690*/  IADD3 R214, R221, -0x2, RZ ;  /* 0xfffffffeddd67810 */ /* 0x000fe40007ffe0ff */
[----:B-1----:R-:W-:-:S05]  /*116a0*/  F2FP.PACK_AB R102, R26, R24 ;  /* 0x000000181a66723e */ /* 0x002fca00000000ff */
[----:B------:R-:W-:Y:S07]  /*116b0*/  HMMA.16816.F32 R28, R4, R10, R28 ;  /* 0x0000000a041c723c */ /* 0x000fee000000181c */
[----:B------:R-:W-:Y:S01]  /*116c0*/  F2FP.PACK_AB R4, R92, R69 ;  /* 0x000000455c04723e */ /* 0x000fe200000000ff */
[----:B------:R-:W-:Y:S01]  /*116d0*/  HMMA.16816.F32 R132, R160, R124, R64 ;  /* 0x0000007ca084723c */ /* 0x000fe20000001840 */
[----:B------:R-:W-:Y:S02]  /*116e0*/  F2FP.PACK_AB R6, R172, R94 ;  /* 0x0000005eac06723e */ /* 0x000fe400000000ff */
[----:B------:R-:W-:-:S02]  /*116f0*/  F2FP.PACK_AB R5, R93, R91 ;  /* 0x0000005b5d05723e */ /* 0x000fc400000000ff */
[----:B------:R-:W-:-:S03]  /*11700*/  F2FP.PACK_AB R7, R173, R166 ;  /* 0x000000a6ad07723e */ /* 0x000fc600000000ff */
[----:B------:R-:W-:Y:S08]  /*11710*/  HMMA.16816.F32 R136, R160, R126, R56 ;  /* 0x0000007ea088723c */ /* 0x000ff00000001838 */
[C---:B------:R-:W-:Y:S08]  /*11720*/  HMMA.16816.F32 R128, R4.reuse, R20, R128 ;  /* 0x000000140480723c */ /* 0x040ff00000001880 */
[C---:B------:R-:W-:Y:S01]  /*11730*/  HMMA.16816.F32 R20, R4.reuse, R22, R108 ;  /* 0x000000160414723c */ /* 0x040fe2000000186c */
[----:B------:R-:W1:Y:S07]  /*11740*/  LDSM.16.MT88.4 R108, [R198+0x2000] ;  /* 0x00200000c66c783b */ /* 0x000e6e0000004200 */
[C---:B------:R-:W-:Y:S08]  /*11750*/  HMMA.16816.F32 R60, R4.reuse, R8, R60 ;  /* 0x00000008043c723c */ /* 0x040ff0000000183c */
[C---:B------:R-:W-:Y:S01]  /*11760*/  HMMA.16816.F32 R40, R4.reuse, R10, R40 ;  /* 0x0000000a0428723c */ /* 0x040fe20000001828 */
[----:B------:R-:W2:Y:S07]  /*11770*/  LDSM.16.MT88.4 R8, [R200+0x2000] ;  /* 0x00200000c808783b */ /* 0x000eae0000004200 */
[C---:B------:R-:W-:Y:S08]  /*11780*/  HMMA.16816.F32 R120, R4.reuse, R16, R120 ;  /* 0x000000100478723c */ /* 0x040ff00000001878 */
[C---:B------:R-:W-:Y:S08]  /*11790*/  HMMA.16816.F32 R16, R4.reuse, R18, R104 ;  /* 0x000000120410723c */ /* 0x040ff00000001868 */
[C---:B------:R-:W-:Y:S01]  /*117a0*/  HMMA.16816.F32 R80, R4.reuse, R12, R80 ;  /* 0x0000000c0450723c */ /* 0x040fe20000001850 */
[----:B------:R-:W-:Y:S07]  /*117b0*/  MUFU.EX2 R12, R182 ;  /* 0x000000b6000c7308 */ /* 0x000fee0000000800 */
[----:B------:R-:W-:Y:S01]  /*117c0*/  HMMA.16816.F32 R72, R4, R14, R72 ;  /* 0x0000000e0448723c */ /* 0x000fe20000001848 */
[----:B------:R-:W3:Y:S06]  /*117d0*/  MUFU.EX2 R13, R181 ;  /* 0x000000b5000d7308 */ /* 0x000eec0000000800 */
[----:B------:R-:W-:Y:S01]  /*117e0*/  FADD.FTZ R4, R148, R25 ;  /* 0x0000001994047221 */ /* 0x000fe20000010000 */
[----:B------:R-:W-:Y:S01]  /*117f0*/  HMMA.16816.F32 R140, R160, R116, R52 ;  /* 0x00000074a08c723c */ /* 0x000fe20000001834 */
[----:B------:R-:W-:Y:S01]  /*11800*/  FADD.FTZ R5, R100, R0 ;  /* 0x0000000064057221 */ /* 0x000fe20000010000 */
[----:B------:R-:W-:Y:S01]  /*11810*/  MUFU.EX2 R14, R178 ;  /* 0x000000b2000e7308 */ /* 0x000fe20000000800 */
[----:B------:R-:W-:-:S04]  /*11820*/  FADD.FTZ R4, R152, R4 ;  /* 0x0000000498047221 */ /* 0x000fc80000010000 */
[----:B------:R-:W-:Y:S01]  /*11830*/  FADD.FTZ R4, R187, R4 ;  /* 0x00000004bb047221 */ /* 0x000fe20000010000 */
[----:B------:R-:W-:Y:S01]  /*11840*/  HMMA.16816.F32 R144, R160, R118, R48 ;  /* 0x00000076a090723c */ /* 0x000fe20000001830 */
[----:B---3--:R-:W-:Y:S01]  /*11850*/  F2FP.PACK_AB R100, R13, R12 ;  /* 0x0000000c0d64723e */ /* 0x008fe200000000ff */
[----:B------:R-:W3:Y:S01]  /*11860*/  MUFU.EX2 R15, R177 ;  /* 0x000000b1000f7308 */ /* 0x000ee20000000800 */
[----:B------:R-:W-:Y:S02]  /*11870*/  FADD.FTZ R6, R189, R4 ;  /* 0x00000004bd067221 */ /* 0x000fe40000010000 */
[----:B------:R-:W-:-:S03]  /*11880*/  FADD.FTZ R4, R103, R2 ;  /* 0x0000000267047221 */ /* 0x000fc60000010000 */
[C---:B-1----:R-:W-:Y:S02]  /*11890*/  HMMA.16816.F32 R148, R160.reuse, R108, R44 ;  /* 0x0000006ca094723c */ /* 0x042fe4000000182c */
[----:B------:R-:W1:Y:S06]  /*118a0*/  MUFU.EX2 R25, R176 ;  /* 0x000000b000197308 */ /* 0x000e6c0000000800 */
[C---:B------:R-:W-:Y:S08]  /*118b0*/  HMMA.16816.F32 R152, R160.reuse, R110, R36 ;  /* 0x0000006ea098723c */ /* 0x040ff00000001824 */
[----:B--2---:R-:W-:Y:S01]  /*118c0*/  HMMA.16816.F32 R156, R160, R8, R32 ;  /* 0x00000008a09c723c */ /* 0x004fe20000001820 */
[----:B------:R-:W-:Y:S01]  /*118d0*/  @P1 IMAD.HI.U32 R2, R223, c[0x0][0x2c8], RZ ;  /* 0x0000b200df021a27 */ /* 0x000fe200078e00ff */
[----:B------:R-:W-:-:S02]  /*118e0*/  MOV R0, R223 ;  /* 0x000000df00007202 */ /* 0x000fc40000000f00 */
[----:B---3--:R-:W-:Y:S01]  /*118f0*/  F2FP.PACK_AB R101, R15, R14 ;  /* 0x0000000e0f65723e */ /* 0x008fe200000000ff */
[----:B------:R-:W-:Y:S01]  /*11900*/  FADD.FTZ R5, R183, R5 ;  /* 0x00000005b7057221 */ /* 0x000fe20000010000 */
[----:B-1----:R-:W-:Y:S02]  /*11910*/  F2FP.PACK_AB R103, R27, R25 ;  /* 0x000000191b67723e */ /* 0x002fe400000000ff */
[----:B------:R-:W-:Y:S01]  /*11920*/  HMMA.16816.F32 R160, R160, R10, R28 ;  /* 0x0000000aa0a0723c */ /* 0x000fe2000000181c */
[----:B------:R-:W2:Y:S01]  /*11930*/  LDL R28, [R1+0x4] ;  /* 0x00000400011c7983 */ /* 0x000ea20000100800 */
[----:B------:R-:W-:-:S04]  /*11940*/  @P1 SHF.R.U32.HI R0, RZ, c[0x0][0x2cc], R2 ;  /* 0x0000b300ff001a19 */ /* 0x000fc80000011602 */
[----:B------:R-:W-:Y:S02]  /*11950*/  IADD3 R0, R0, R222, -R249 ;  /* 0x000000de00007210 */ /* 0x000fe40007ffe8f9 */
[----:B------:R-:W-:Y:S03]  /*11960*/  HMMA.16816.F32 R128, R100, R124, R128 ;  /* 0x0000007c6480723c */ /* 0x000fe60000001880 */
[----:B------:R-:W-:-:S05]  /*11970*/  IMAD.HI R0, R0, 0x66666667, RZ ;  /* 0x6666666700007827 */ /* 0x000fca00078e02ff */
        /* <DEDUP_REMOVED lines=27> */
[----:B------:R-:W-:-:S05]  /*11b30*/  FADD.FTZ R226, R78, R2 ;  /* 0x000000024ee27221 */ /* 0x000fca0000010000 */
[----:B------:R-:W-:Y:S01]  /*11b40*/  HMMA.16816.F32 R124, R100, R126, R20 ;  /* 0x0000007e647c723c */ /* 0x000fe20000001814 */
[----:B------:R-:W-:Y:S02]  /*11b50*/  FADD.FTZ R246, R26, R4 ;  /* 0x000000041af67221 */ /* 0x000fe40000010000 */
[----:B------:R-:W-:-:S05]  /*11b60*/  FADD.FTZ R247, R27, R0 ;  /* 0x000000001bf77221 */ /* 0x000fca0000010000 */
[C---:B------:R-:W-:Y:S08]  /*11b70*/  HMMA.16816.F32 R116, R100.reuse, R118, R16 ;  /* 0x000000766474723c */ /* 0x040ff00000001810 */
[C---:B------:R-:W-:Y:S08]  /*11b80*/  HMMA.16816.F32 R108, R100.reuse, R110, R72 ;  /* 0x0000006e646c723c */ /* 0x040ff00000001848 */
[C---:B------:R-:W-:Y:S08]  /*11b90*/  HMMA.16816.F32 R104, R100.reuse, R8, R60 ;  /* 0x000000086468723c */ /* 0x040ff0000000183c */
[----:B------:R-:W-:Y:S01]  /*11ba0*/  HMMA.16816.F32 R100, R100, R10, R40 ;  /* 0x0000000a6464723c */ /* 0x000fe20000001828 */
[----:B--2---:R-:W-:-:S04]  /*11bb0*/  IMNMX R248, R28, R7, !PT ;  /* 0x000000071cf87217 */ /* 0x004fc80007800200 */
[----:B------:R-:W-:Y:S11]  /*11bc0*/  ISETP.GE.AND P0, PT, R214, R248, PT ;  /* 0x000000f8d600720c */ /* 0x000ff60003f06270 */
[----:B------:R-:W-:Y:S02]  /*11bd0*/  @!UPT UIADD3 URZ, URZ, URZ, URZ ;  /* 0x0000003f3f3ff290 */ /* 0x000fe4000fffe03f */
[----:B------:R-:W-:Y:S05]  /*11be0*/  @!P0 BRA `(.L_x_3657) ;  /* 0x00003f8000008947 */ /* 0x000fea0003800000 */
[----:B------:R-:W-:Y:S01]  /*11bf0*/  IMAD.MOV.U32 R91, RZ, RZ, R88 ;  /* 0x000000ffff5b7224 */ /* 0x000fe200078e0058 */
[----:B------:R-:W-:Y:S01]  /*11c00*/  MOV R93, R68 ;  /* 0x00000044005d7202 */ /* 0x000fe20000000f00 */
[----:B------:R-:W-:Y:S01]  /*11c10*/  IMAD.MOV.U32 R90, RZ, RZ, R89 ;  /* 0x000000ffff5a7224 */ /* 0x000fe200078e0059 */
[----:B------:R-:W-:Y:S02]  /*11c20*/  MOV R92, R85 ;  /* 0x00000055005c7202 */ /* 0x000fe40000000f00 */
.L_x_3668:
        /* <DEDUP_REMOVED lines=41> */
.L_x_3767:
[----:B------:R-:W-:-:S05]  /*11ec0*/  BRA.DIV ~URZ, `(.L_x_3661) ;  /* 0x0000da327f007947 */ /* 0x000fca000b800000 */
[----:B------:R-:W3:Y:S01]  /*11ed0*/  SHFL.IDX PT, R2, R0, RZ, 0x181f ;  /* 0x00181fff00027589 */ /* 0x000ee200000e0000 */
[----:B------:R-:W-:Y:S02]  /*11ee0*/  ISETP.GE.AND P1, PT, R238, c[0x0][0x1d4], PT ;  /* 0x00007500ee007a0c */ /* 0x000fe40003f26270 */
[-C--:B---3--:R-:W-:Y:S05]  /*11ef0*/  IADD3 R2, P0, R2, R5.reuse, RZ ;  /* 0x0000000502027210 */ /* 0x088fea0007f1e0ff */
[--C-:B--2---:R-:W-:Y:S01]  /*11f00*/  IMAD.X R3, R7, 0x1, R6.reuse, P0 ;  /* 0x0000000107037824 */ /* 0x104fe200000e0606 */
[----:B------:R-:W-:Y:S05]  /*11f10*/  SEL R7, RZ, 0x10, P1 ;  /* 0x00000010ff077807 */ /* 0x000fea0000800000 */
        /* <DEDUP_REMOVED lines=20> */
.L_x_3768:
[C---:B--2-4-:R-:W-:Y:S02]  /*12060*/  IADD3 R2, -R7.reuse, 0x10, RZ ;  /* 0x0000001007027810 */ /* 0x054fe40007ffe1ff */
        /* <DEDUP_REMOVED lines=8> */
.L_x_3659:
[----:B-1-34-:R-:W-:Y:S05]  /*120f0*/  BSYNC B0 ;  /* 0x0000000000007941 */ /* 0x01afea0003800000 */
.L_x_3658:
        /* <DEDUP_REMOVED lines=103> */
[----:B------:R-:W-:Y:S01]  /*12770*/  MOV R213, RZ ;  /* 0x000000ff00d57202 */ /* 0x000fe20000000f00 */
[----:B------:R-:W-:Y:S01]  /*12780*/  IMAD.MOV.U32 R3, RZ, RZ, c[0x0][0x2b8] ;  /* 0x0000ae00ff037624 */ /* 0x000fe200078e00ff */
[----:B------:R-:W2:Y:S04]  /*12790*/  LDL R2, [R1+0x2c] ;  /* 0x00002c0001027983 */ /* 0x000ea80000100800 */
[----:B------:R-:W-:Y:S01]  /*127a0*/  ISETP.NE.AND P1, PT, R3, 0x1, PT ;  /* 0x000000010300780c */ /* 0x000fe20003f25270 */
[----:B------:R-:W3:Y:S04]  /*127b0*/  LDL R0, [R1] ;  /* 0x0000000001007983 */ /* 0x000ee80000100800 */
        /* <DEDUP_REMOVED lines=24> */
[----:B------:R-:W-:Y:S02]  /*12940*/  IADD3 R2, P0, R88, R2, RZ ;  /* 0x0000000258027210 */ /* 0x000fe40007f1e0ff */
[----:B------:R-:W-:Y:S01]  /*12950*/  SHF.L.U64.HI R88, R238, 0x1, R239 ;  /* 0x00000001ee587819 */ /* 0x000fe200000102ef */
[----:B------:R-:W-:Y:S05]  /*12960*/  IMAD R0, R213, c[0x0][0x1f4], R0 ;  /* 0x00007d00d5007a24 */ /* 0x000fea00078e0200 */
[----:B------:R-:W-:Y:S02]  /*12970*/  IADD3.X R3, R85, R3, R0, P0, !PT ;  /* 0x0000000355037210 */ /* 0x000fe400007fe400 */
[----:B------:R-:W-:Y:S02]  /*12980*/  LEA R0, P0, R2, c[0x0][0x1c8], 0x1 ;  /* 0x0000720002007a11 */ /* 0x000fe400078008ff */
[----:B------:R-:W-:Y:S02]  /*12990*/  SHF.L.U32 R85, R238, 0x1, RZ ;  /* 0x00000001ee557819 */ /* 0x000fe400000006ff */
[----:B------:R-:W-:Y:S01]  /*129a0*/  LEA.HI.X R84, R2, c[0x0][0x1cc], R3, 0x1, P0 ;  /* 0x0000730002547a11 */ /* 0x000fe200000f0c03 */
[----:B------:R-:W-:-:S06]  /*129b0*/  BRA.DIV ~URZ, `(.L_x_3664) ;  /* 0x0000d4a27f007947 */ /* 0x000fcc000b800000 */
[----:B------:R1:W2:Y:S02]  /*129c0*/  SHFL.IDX PT, R89, R84, RZ, 0x181f ;  /* 0x00181fff54597589 */ /* 0x0002a400000e0000 */
.L_x_3769:
        /* <DEDUP_REMOVED lines=25> */
.L_x_3770:
        /* <DEDUP_REMOVED lines=9> */
.L_x_3663:
[----:B------:R-:W-:Y:S05]  /*12bf0*/  BSYNC B0 ;  /* 0x0000000000007941 */ /* 0x000fea0003800000 */
.L_x_3662:
[----:B------:R-:W2:Y:S01]  /*12c00*/  LDL R84, [R1+0x30] ;  /* 0x0000300001547983 */ /* 0x000ea20000100800 */
[----:B------:R-:W-:Y:S03]  /*12c10*/  IMAD.MOV.U32 R85, RZ, RZ, c[0x0][0x2c4] ;  /* 0x0000b100ff557624 */ /* 0x000fe600078e00ff */
[----:B------:R-:W2:Y:S02]  /*12c20*/  LDL R0, [R1+0x60] ;  /* 0x0000600001007983 */ /* 0x000ea40000100800 */
[----:B------:R-:W-:Y:S02]  /*12c30*/  ISETP.NE.AND P0, PT, R85, 0x1, PT ;  /* 0x000000015500780c */ /* 0x000fe40003f05270 */
[----:B-1----:R-:W3:Y:S04]  /*12c40*/  LDL R3, [R1+0x34] ;  /* 0x0000340001037983 */ /* 0x002ee80000100800 */
        /* <DEDUP_REMOVED lines=10> */
.L_x_3771:
        /* <DEDUP_REMOVED lines=47> */
[----:B------:R-:W-:Y:S01]  /*12fe0*/  IMAD.IADD R2, R85, 0x1, R2 ;  /* 0x0000000155027824 */ /* 0x000fe200078e0202 */
[----:B------:R-:W-:Y:S02]  /*12ff0*/  ISETP.GT.AND P4, PT, R0, 0x40, PT ;  /* 0x000000400000780c */ /* 0x000fe40003f84270 */
[C---:B------:R-:W-:Y:S02]  /*13000*/  ISETP.GT.AND P3, PT, R3.reuse, RZ, PT ;  /* 0x000000ff0300720c */ /* 0x040fe40003f64270 */
[C---:B------:R-:W-:Y:S02]  /*13010*/  ISETP.GT.AND P1, PT, R3.reuse, 0x8, PT ;  /* 0x000000080300780c */ /* 0x040fe40003f24270 */
[C---:B------:R-:W-:Y:S02]  /*13020*/  ISETP.GT.AND P0, PT, R3.reuse, 0x9, PT ;  /* 0x000000090300780c */ /* 0x040fe40003f04270 */
[----:B------:R-:W-:Y:S02]  /*13030*/  ISETP.GT.AND P2, PT, R3, 0x1, PT ;  /* 0x000000010300780c */ /* 0x000fe40003f44270 */
[----:B------:R-:W-:Y:S02]  /*13040*/  FSEL R94, R6, -INF , P3 ;  /* 0xff800000065e7808 */ /* 0x000fe40001800000 */
[----:B------:R-:W-:Y:S02]  /*13050*/  FSEL R175, R18, -INF , P1 ;  /* 0xff80000012af7808 */ /* 0x000fe40000800000 */
[----:B------:R-:W-:Y:S02]  /*13060*/  FSEL R174, R19, -INF , P0 ;  /* 0xff80000013ae7808 */ /* 0x000fe40000000000 */
[C---:B------:R-:W-:Y:S02]  /*13070*/  ISETP.GT.AND P3, PT, R3.reuse, 0x10, PT ;  /* 0x000000100300780c */ /* 0x040fe40003f64270 */
[C---:B------:R-:W-:Y:S02]  /*13080*/  ISETP.GT.AND P1, PT, R3.reuse, 0x18, PT ;  /* 0x000000180300780c */ /* 0x040fe40003f24270 */
[----:B------:R-:W-:Y:S02]  /*13090*/  ISETP.GT.AND P0, PT, R3, 0x19, PT ;  /* 0x000000190300780c */ /* 0x000fe40003f04270 */
[----:B------:R-:W-:Y:S02]  /*130a0*/  FSEL R176, R7, -INF , P2 ;  /* 0xff80000007b07808 */ /* 0x000fe40001000000 */
        /* <DEDUP_REMOVED lines=28> */
[----:B------:R-:W-:Y:S02]  /*13270*/  ISETP.GT.AND P3, PT, R2, RZ, PT ;  /* 0x000000ff0200720c */ /* 0x000fe40003f64270 */
[C---:B------:R-:W-:Y:S02]  /*13280*/  ISETP.GT.AND P1, PT, R0.reuse, RZ, PT ;  /* 0x000000ff0000720c */ /* 0x040fe40003f24270 */
[----:B------:R-:W-:Y:S02]  /*13290*/  ISETP.GT.AND P0, PT, R0, 0x1, PT ;  /* 0x000000010000780c */ /* 0x000fe40003f04270 */
[----:B------:R-:W-:Y:S02]  /*132a0*/  FSEL R33, R71, -INF , P2 ;  /* 0xff80000047217808 */ /* 0x000fe40001000000 */
[----:B------:R-:W-:Y:S02]  /*132b0*/  ISETP.GT.AND P2, PT, R2, 0x1, PT ;  /* 0x000000010200780c */ /* 0x000fe40003f44270 */
[----:B------:R-:W-:Y:S02]  /*132c0*/  FSEL R36, R8, -INF , P3 ;  /* 0xff80000008247808 */ /* 0x000fe40001800000 */
[----:B------:R-:W-:Y:S02]  /*132d0*/  FSEL R48, R10, -INF , P1 ;  /* 0xff8000000a307808 */ /* 0x000fe40000800000 */
[----:B------:R-:W-:Y:S02]  /*132e0*/  FSEL R82, R11, -INF , P0 ;  /* 0xff8000000b527808 */ /* 0x000fe40000000000 */
[----:B------:R-:W-:Y:S02]  /*132f0*/  ISETP.GT.AND P3, PT, R2, 0x8, PT ;  /* 0x000000080200780c */ /* 0x000fe40003f64270 */
[C---:B------:R-:W-:Y:S02]  /*13300*/  ISETP.GT.AND P1, PT, R0.reuse, 0x8, PT ;  /* 0x000000080000780c */ /* 0x040fe40003f24270 */
        /* <DEDUP_REMOVED lines=65> */
[----:B------:R-:W-:Y:S02]  /*13720*/  ISETP.GT.AND P2, PT, R0, 0x41, PT ;  /* 0x000000410000780c */ /* 0x000fe40003f44270 */
[----:B------:R-:W-:Y:S02]  /*13730*/  FMNMX.FTZ R2, R188, R2, !PT ;  /* 0x00000002bc027209 */ /* 0x000fe40007810000 */
[C---:B------:R-:W-:Y:S02]  /*13740*/  ISETP.GT.AND P1, PT, R0.reuse, 0x48, PT ;  /* 0x000000480000780c */ /* 0x040fe40003f24270 */
[----:B------:R-:W-:Y:S02]  /*13750*/  FMNMX.FTZ R2, R187, R2, !PT ;  /* 0x00000002bb027209 */ /* 0x000fe40007810000 */
        /* <DEDUP_REMOVED lines=96> */
.L_x_3772:
        /* <DEDUP_REMOVED lines=31> */
[----:B------:R-:W-:Y:S03]  /*13f50*/  FFMA.FTZ R225, R170, c[0x0][0x2d0], -R2 ;  /* 0x0000b400aae17a23 */ /* 0x000fe60000010802 */
[----:B------:R-:W-:Y:S10]  /*13f60*/  MUFU.EX2 R2, R4 ;  /* 0x0000000400027308 */ /* 0x000ff40000000800 */
[----:B------:R-:W2:Y:S02]  /*13f70*/  MUFU.EX2 R10, R10 ;  /* 0x0000000a000a7308 */ /* 0x000ea40000000800 */
[----:B--2---:R-:W-:Y:S01]  /*13f80*/  F2FP.PACK_AB R74, R10, R11 ;  /* 0x0000000b0a4a723e */ /* 0x004fe200000000ff */
[----:B------:R-:W-:Y:S01]  /*13f90*/  FFMA.FTZ R0, R65, R217, R3 ;  /* 0x000000d941007223 */ /* 0x000fe20000010003 */
[C---:B------:R-:W-:Y:S03]  /*13fa0*/  F2FP.PACK_AB R72, R2.reuse, R3 ;  /* 0x000000030248723e */ /* 0x040fe600000000ff */
        /* <DEDUP_REMOVED lines=30> */
[C---:B--2---:R-:W-:Y:S02]  /*14190*/  FFMA.FTZ R0, R3.reuse, R226, R19 ;  /* 0x000000e203007223 */ /* 0x044fe40000010013 */
[----:B------:R-:W-:Y:S07]  /*141a0*/  FMUL.FTZ R50, R3, R154 ;  /* 0x0000009a03327220 */ /* 0x000fee0000410000 */
[----:B------:R-:W-:Y:S10]  /*141b0*/  MUFU.EX2 R64, R188 ;  /* 0x000000bc00407308 */ /* 0x000ff40000000800 */
[----:B------:R-:W-:Y:S01]  /*141c0*/  MUFU.EX2 R188, R168 ;  /* 0x000000a800bc7308 */ /* 0x000fe20000000800 */
[C---:B---3--:R-:W-:Y:S01]  /*141d0*/  FADD.FTZ R33, R2.reuse, R0 ;  /* 0x0000000002217221 */ /* 0x048fe20000010000 */
        /* <DEDUP_REMOVED lines=29> */
[--C-:B------:R-:W-:Y:S01]  /*143b0*/  FFMA.FTZ R241, R16, c[0x0][0x2d0], -R2.reuse ;  /* 0x0000b40010f17a23 */ /* 0x100fe20000010802 */
[----:B--2---:R-:W-:Y:S01]  /*143c0*/  F2FP.PACK_AB R76, R35, R36 ;  /* 0x00000024234c723e */ /* 0x004fe200000000ff */
[----:B------:R-:W-:Y:S01]  /*143d0*/  FFMA.FTZ R243, R13, c[0x0][0x2d0], -R2 ;  /* 0x0000b4000df37a23 */ /* 0x000fe20000010802 */
[C---:B------:R-:W-:Y:S01]  /*143e0*/  FSEL R2, R68.reuse, RZ, P0 ;  /* 0x000000ff44027208 */ /* 0x040fe20000000000 */
[----:B------:R-:W-:Y:S02]  /*143f0*/  FMUL.FTZ R4, R68, c[0x0][0x2d0] ;  /* 0x0000b40044047a20 */ /* 0x000fe40000410000 */
[----:B------:R-:W-:Y:S01]  /*14400*/  FMUL.FTZ R0, R0, c[0x0][0x2d0] ;  /* 0x0000b40000007a20 */ /* 0x000fe20000410000 */
[----:B------:R-:W-:Y:S01]  /*14410*/  MUFU.EX2 R185, R174 ;  /* 0x000000ae00b97308 */ /* 0x000fe20000000800 */
[----:B------:R-:W-:Y:S01]  /*14420*/  FADD.FTZ R2, -R2, R93 ;  /* 0x0000005d02027221 */ /* 0x000fe20000010100 */
[----:B------:R-:W-:Y:S01]  /*14430*/  FSEL R4, R4, RZ, P0 ;  /* 0x000000ff04047208 */ /* 0x000fe20000000000 */
[----:B------:R-:W-:Y:S01]  /*14440*/  FMUL.FTZ R49, R65, R153 ;  /* 0x0000009941317220 */ /* 0x000fe20000410000 */
[----:B------:R-:W-:Y:S01]  /*14450*/  ISETP.GT.AND P0, PT, R214, R248, PT ;  /* 0x000000f8d600720c */ /* 0x000fe20003f04270 */
[----:B------:R-:W-:Y:S01]  /*14460*/  FMUL.FTZ R2, R2, c[0x0][0x2d0] ;  /* 0x0000b40002027a20 */ /* 0x000fe20000410000 */
[----:B------:R-:W-:Y:S01]  /*14470*/  IADD3 R214, R214, -0x1, RZ ;  /* 0xffffffffd6d67810 */ /* 0x000fe20007ffe0ff */
[--C-:B------:R-:W-:Y:S02]  /*14480*/  FFMA.FTZ R9, R48, c[0x0][0x2d0], -R4.reuse ;  /* 0x0000b40030097a23 */ /* 0x100fe40000010804 */
[--C-:B------:R-:W-:Y:S01]  /*14490*/  FFMA.FTZ R194, R23, c[0x0][0x2d0], -R4.reuse ;  /* 0x0000b40017c27a23 */ /* 0x100fe20000010804 */
[----:B------:R-:W2:Y:S01]  /*144a0*/  MUFU.EX2 R0, R0 ;  /* 0x0000000000007308 */ /* 0x000ea20000000800 */
[--C-:B------:R-:W-:Y:S02]  /*144b0*/  FFMA.FTZ R226, R22, c[0x0][0x2d0], -R4.reuse ;  /* 0x0000b40016e27a23 */ /* 0x100fe40000010804 */
[--C-:B------:R-:W-:Y:S02]  /*144c0*/  FFMA.FTZ R227, R21, c[0x0][0x2d0], -R4.reuse ;  /* 0x0000b40015e37a23 */ /* 0x100fe40000010804 */
[--C-:B------:R-:W-:Y:S02]  /*144d0*/  FFMA.FTZ R228, R20, c[0x0][0x2d0], -R4.reuse ;  /* 0x0000b40014e47a23 */ /* 0x100fe40000010804 */
[----:B------:R-:W3:Y:S01]  /*144e0*/  LDSM.16.MT88.4 R20, [R197] ;  /* 0x00000000c514783b */ /* 0x000ee20000004200 */
[--C-:B------:R-:W-:Y:S02]  /*144f0*/  FFMA.FTZ R18, R82, c[0x0][0x2d0], -R4.reuse ;  /* 0x0000b40052127a23 */ /* 0x100fe40000010804 */
[----:B------:R-:W4:Y:S01]  /*14500*/  MUFU.EX2 R2, R2 ;  /* 0x0000000200027308 */ /* 0x000f220000000800 */
[--C-:B------:R-:W-:Y:S02]  /*14510*/  FFMA.FTZ R93, R54, c[0x0][0x2d0], -R4.reuse ;  /* 0x0000b400365d7a23 */ /* 0x100fe40000010804 */
[----:B------:R-:W-:Y:S02]  /*14520*/  FMUL.FTZ R48, R65, R152 ;  /* 0x0000009841307220 */ /* 0x000fe40000410000 */
[----:B------:R-:W-:Y:S01]  /*14530*/  LDSM.16.MT88.4 R52, [R198] ;  /* 0x00000000c634783b */ /* 0x000fe20000004200 */
[--C-:B------:R-:W-:Y:S02]  /*14540*/  FFMA.FTZ R240, R8, c[0x0][0x2d0], -R4.reuse ;  /* 0x0000b40008f07a23 */ /* 0x100fe40000010804 */
[----:B------:R-:W-:Y:S02]  /*14550*/  FFMA.FTZ R17, R66, c[0x0][0x2d0], -R4 ;  /* 0x0000b40042117a23 */ /* 0x000fe40000010804 */
[----:B------:R5:W-:Y:S01]  /*14560*/  MUFU.EX2 R34, R9 ;  /* 0x0000000900227308 */ /* 0x000be20000000800 */
[----:B------:R-:W-:Y:S02]  /*14570*/  FADD.FTZ R8, R11, R12 ;  /* 0x0000000c0b087221 */ /* 0x000fe40000010000 */
[--C-:B------:R-:W-:Y:S01]  /*14580*/  FFMA.FTZ R16, R71, c[0x0][0x2d0], -R4.reuse ;  /* 0x0000b40047107a23 */ /* 0x100fe20000010804 */
[----:B------:R-:W-:Y:S01]  /*14590*/  LDSM.16.MT88.4 R80, [R200] ;  /* 0x00000000c850783b */ /* 0x000fe20000004200 */
[C---:B--2---:R-:W-:Y:S02]  /*145a0*/  FMUL.FTZ R44, R0.reuse, R108 ;  /* 0x0000006c002c7220 */ /* 0x044fe40000410000 */
        /* <DEDUP_REMOVED lines=17> */
[C---:B------:R-:W-:Y:S01]  /*146c0*/  FMUL.FTZ R40, R0.reuse, R112 ;  /* 0x0000007000287220 */ /* 0x040fe20000410000 */
[----:B------:R-:W2:Y:S01]  /*146d0*/  LDSM.16.MT88.4 R36, [R201] ;  /* 0x00000000c924783b */ /* 0x000ea20000004200 */
[C---:B------:R-:W-:Y:S02]  /*146e0*/  FMUL.FTZ R41, R0.reuse, R113 ;  /* 0x0000007100297220 */ /* 0x040fe40000410000 */
[C---:B------:R-:W-:Y:S01]  /*146f0*/  FMUL.FTZ R56, R0.reuse, R104 ;  /* 0x0000006800387220 */ /* 0x040fe20000410000 */
[----:B------:R-:W-:Y:S01]  /*14700*/  MUFU.EX2 R112, R183 ;  /* 0x000000b700707308 */ /* 0x000fe20000000800 */
[----:B------:R-:W-:Y:S02]  /*14710*/  FMUL.FTZ R57, R0, R105 ;  /* 0x0000006900397220 */ /* 0x000fe40000410000 */
[----:B----4-:R-:W-:Y:S02]  /*14720*/  FMUL.FTZ R59, R2, R107 ;  /* 0x0000006b023b7220 */ /* 0x010fe40000410000 */
[----:B------:R-:W-:Y:S02]  /*14730*/  FADD.FTZ R66, R10, R8 ;  /* 0x000000080a427221 */ /* 0x000fe40000010000 */
[C---:B------:R-:W-:Y:S02]  /*14740*/  FMUL.FTZ R8, R0.reuse, R128 ;  /* 0x0000008000087220 */ /* 0x040fe40000410000 */
[C---:B-----5:R-:W-:Y:S01]  /*14750*/  FMUL.FTZ R9, R0.reuse, R129 ;  /* 0x0000008100097220 */ /* 0x060fe20000410000 */
[----:B------:R-:W-:Y:S01]  /*14760*/  MUFU.EX2 R107, R75 ;  /* 0x0000004b006b7308 */ /* 0x000fe20000000800 */
[C---:B------:R-:W-:Y:S02]  /*14770*/  FMUL.FTZ R12, R0.reuse, R124 ;  /* 0x0000007c000c7220 */ /* 0x040fe40000410000 */
[C---:B------:R-:W-:Y:S02]  /*14780*/  FMUL.FTZ R13, R0.reuse, R125 ;  /* 0x0000007d000d7220 */ /* 0x040fe40000410000 */
[C---:B------:R-:W-:Y:S02]  /*14790*/  FMUL.FTZ R24, R0.reuse, R120 ;  /* 0x0000007800187220 */ /* 0x040fe40000410000 */
[C---:B------:R-:W-:Y:S02]  /*147a0*/  FMUL.FTZ R25, R0.reuse, R121 ;  /* 0x0000007900197220 */ /* 0x040fe40000410000 */
[C---:B------:R-:W-:Y:S01]  /*147b0*/  FMUL.FTZ R28, R0.reuse, R116 ;  /* 0x00000074001c7220 */ /* 0x040fe20000410000 */
[----:B------:R-:W4:Y:S01]  /*147c0*/  MUFU.EX2 R104, R18 ;  /* 0x0000001200687308 */ /* 0x000f220000000800 */
[----:B------:R-:W-:Y:S02]  /*147d0*/  FMUL.FTZ R29, R0, R117 ;  /* 0x00000075001d7220 */ /* 0x000fe40000410000 */
[C---:B------:R-:W-:Y:S02]  /*147e0*/  FMUL.FTZ R58, R2.reuse, R106 ;  /* 0x0000006a023a7220 */ /* 0x040fe40000410000 */
[----:B------:R-:W-:Y:S02]  /*147f0*/  FADD.FTZ R90, R35, R4 ;  /* 0x00000004235a7221 */ /* 0x000fe40000010000 */
[C---:B------:R-:W-:Y:S02]  /*14800*/  FMUL.FTZ R6, R3.reuse, R134 ;  /* 0x0000008603067220 */ /* 0x040fe40000410000 */
[----:B------:R-:W-:Y:S01]  /*14810*/  FMUL.FTZ R7, R3, R135 ;  /* 0x0000008703077220 */ /* 0x000fe20000410000 */
[----:B------:R-:W5:Y:S01]  /*14820*/  MUFU.EX2 R0, R14 ;  /* 0x0000000e00007308 */ /* 0x000f620000000800 */
[C---:B------:R-:W-:Y:S02]  /*14830*/  FMUL.FTZ R4, R65.reuse, R132 ;  /* 0x0000008441047220 */ /* 0x040fe40000410000 */
[----:B------:R-:W-:Y:S02]  /*14840*/  FMUL.FTZ R5, R65, R133 ;  /* 0x0000008541057220 */ /* 0x000fe40000410000 */
[C---:B------:R-:W-:Y:S02]  /*14850*/  FMUL.FTZ R10, R2.reuse, R130 ;  /* 0x00000082020a7220 */ /* 0x040fe40000410000 */
[C---:B------:R-:W-:Y:S02]  /*14860*/  FMUL.FTZ R11, R2.reuse, R131 ;  /* 0x00000083020b7220 */ /* 0x040fe40000410000 */
[C---:B------:R-:W-:Y:S01]  /*14870*/  FMUL.FTZ R15, R2.reuse, R127 ;  /* 0x0000007f020f7220 */ /* 0x040fe20000410000 */
[----:B------:R-:W-:Y:S01]  /*14880*/  MUFU.EX2 R106, R32 ;  /* 0x00000020006a7308 */ /* 0x000fe20000000800 */
[C---:B------:R-:W-:Y:S02]  /*14890*/  FMUL.FTZ R35, R3.reuse, R147 ;  /* 0x0000009303237220 */ /* 0x040fe40000410000 */
[----:B------:R-:W-:Y:S01]  /*148a0*/  FMUL.FTZ R46, R2, R110 ;  /* 0x0000006e022e7220 */ /* 0x000fe20000410000 */
[----:B----4-:R-:W-:Y:S01]  /*148b0*/  F2FP.PACK_AB R77, R104, R34 ;  /* 0x00000022684d723e */ /* 0x010fe200000000ff */
[C---:B------:R-:W-:Y:S02]  /*148c0*/  FMUL.FTZ R18, R3.reuse, R138 ;  /* 0x0000008a03127220 */ /* 0x040fe40000410000 */
[C---:B------:R-:W-:Y:S02]  /*148d0*/  FMUL.FTZ R47, R2.reuse, R111 ;  /* 0x0000006f022f7220 */ /* 0x040fe40000410000 */
[----:B------:R-:W-:Y:S01]  /*148e0*/  LDSM.16.MT88.4 R108, [R198+0x1000] ;  /* 0x00100000c66c783b */ /* 0x000fe20000004200 */
[----:B------:R4:W-:Y:S01]  /*148f0*/  MUFU.EX2 R105, R17 ;  /* 0x0000001100697308 */ /* 0x0009e20000000800 */
[----:B------:R-:W-:Y:S02]  /*14900*/  FMUL.FTZ R51, R3, R155 ;  /* 0x0000009b03337220 */ /* 0x000fe40000410000 */
[C---:B------:R-:W-:Y:S01]  /*14910*/  FMUL.FTZ R62, R2.reuse, R102 ;  /* 0x00000066023e7220 */ /* 0x040fe20000410000 */
[----:B-----5:R-:W-:Y:S01]  /*14920*/  F2FP.PACK_AB R75, R107, R0 ;  /* 0x000000006b4b723e */ /* 0x020fe200000000ff */
[C---:B------:R-:W-:Y:S02]  /*14930*/  FMUL.FTZ R63, R2.reuse, R103 ;  /* 0x00000067023f7220 */ /* 0x040fe40000410000 */
[----:B------:R-:W5:Y:S01]  /*14940*/  LDSM.16.MT88.4 R100, [R197+0x800] ;  /* 0x00080000c564783b */ /* 0x000f620000004200 */
[C---:B-1----:R-:W-:Y:S02]  /*14950*/  FFMA.FTZ R84, R2.reuse, R247, R34 ;  /* 0x000000f702547223 */ /* 0x042fe40000010022 */
[----:B------:R-:W1:Y:S01]  /*14960*/  MUFU.EX2 R121, R19 ;  /* 0x0000001300797308 */ /* 0x000e620000000800 */
[-C--:B---3--:R-:W-:Y:S04]  /*14970*/  HMMA.16816.F32 R4, R72, R20.reuse, R4 ;  /* 0x000000144804723c */ /* 0x088fe80000001804 */
[----:B------:R-:W-:Y:S01]  /*14980*/  LDSM.16.MT88.4 R152, [R198+0x2000] ;  /* 0x00200000c698783b */ /* 0x000fe20000004200 */
[C---:B------:R-:W-:Y:S02]  /*14990*/  FMUL.FTZ R14, R2.reuse, R126 ;  /* 0x0000007e020e7220 */ /* 0x040fe40000410000 */
[C---:B------:R-:W-:Y:S02]  /*149a0*/  FMUL.FTZ R26, R2.reuse, R122 ;  /* 0x0000007a021a7220 */ /* 0x040fe40000410000 */
[----:B------:R-:W3:Y:S03]  /*149b0*/  MUFU.EX2 R120, R16 ;  /* 0x0000001000787308 */ /* 0x000ee60000000800 */
[----:B------:R-:W-:Y:S02]  /*149c0*/  FMUL.FTZ R27, R2, R123 ;  /* 0x0000007b021b7220 */ /* 0x000fe40000410000 */
[C---:B----4-:R-:W-:Y:S02]  /*149d0*/  FMUL.FTZ R17, R65.reuse, R137 ;  /* 0x0000008941117220 */ /* 0x050fe40000410000 */
[----:B------:R-:W-:Y:S02]  /*149e0*/  FMUL.FTZ R32, R65, R144 ;  /* 0x0000009041207220 */ /* 0x000fe40000410000 */
[----:B------:R-:W-:Y:S01]  /*149f0*/  FMUL.FTZ R34, R3, R146 ;  /* 0x0000009203227220 */ /* 0x000fe20000410000 */
[----:B------:R-:W-:Y:S01]  /*14a00*/  MUFU.EX2 R113, R182 ;  /* 0x000000b600717308 */ /* 0x000fe20000000800 */
[----:B------:R-:W-:Y:S02]  /*14a10*/  FADD.FTZ R71, R0, R33 ;  /* 0x0000002100477221 */ /* 0x000fe40000010000 */
[----:B------:R-:W-:Y:S01]  /*14a20*/  FMUL.FTZ R33, R65, R145 ;  /* 0x0000009141217220 */ /* 0x000fe20000410000 */
[----:B-1----:R-:W-:Y:S01]  /*14a30*/  F2FP.PACK_AB R78, R121, R106 ;  /* 0x0000006a794e723e */ /* 0x002fe200000000ff */
[----:B------:R-:W-:Y:S01]  /*14a40*/  FMUL.FTZ R19, R3, R139 ;  /* 0x0000008b03137220 */ /* 0x000fe20000410000 */
[----:B------:R-:W-:Y:S01]  /*14a50*/  LDSM.16.MT88.4 R144, [R201+0x2000] ;  /* 0x00200000c990783b */ /* 0x000fe20000004200 */
[C---:B------:R-:W-:Y:S02]  /*14a60*/  FMUL.FTZ R42, R2.reuse, R114 ;  /* 0x00000072022a7220 */ /* 0x040fe40000410000 */
[C---:B------:R-:W-:Y:S01]  /*14a70*/  FMUL.FTZ R43, R2.reuse, R115 ;  /* 0x00000073022b7220 */ /* 0x040fe20000410000 */
[----:B------:R-:W-:Y:S01]  /*14a80*/  MUFU.EX2 R114, R184 ;  /* 0x000000b800727308 */ /* 0x000fe20000000800 */
[C---:B------:R-:W-:Y:S02]  /*14a90*/  FMUL.FTZ R30, R2.reuse, R118 ;  /* 0x00000076021e7220 */ /* 0x040fe40000410000 */
[----:B------:R-:W-:Y:S01]  /*14aa0*/  FMUL.FTZ R31, R2, R119 ;  /* 0x00000077021f7220 */ /* 0x000fe20000410000 */
[----:B---3--:R-:W-:Y:S01]  /*14ab0*/  F2FP.PACK_AB R79, R120, R105 ;  /* 0x00000069784f723e */ /* 0x008fe200000000ff */
[----:B------:R-:W-:Y:S02]  /*14ac0*/  FMUL.FTZ R16, R65, R136 ;  /* 0x0000008841107220 */ /* 0x000fe40000410000 */
[----:B------:R-:W-:Y:S01]  /*14ad0*/  LDSM.16.MT88.4 R136, [R197+0x2000] ;  /* 0x00200000c588783b */ /* 0x000fe20000004200 */
[----:B------:R-:W-:Y:S02]  /*14ae0*/  FADD.FTZ R0, R64, R66 ;  /* 0x0000004240007221 */ /* 0x000fe40000010000 */
[----:B------:R-:W-:Y:S01]  /*14af0*/  MUFU.EX2 R115, R166 ;  /* 0x000000a600737308 */ /* 0x000fe20000000800 */
[C---:B------:R-:W-:Y:S04]  /*14b00*/  HMMA.16816.F32 R8, R76.reuse, R20, R8 ;  /* 0x000000144c08723c */ /* 0x040fe80000001808 */
[----:B------:R-:W-:Y:S03]  /*14b10*/  FMUL.FTZ R66, R3, R162 ;  /* 0x000000a203427220 */ /* 0x000fe60000410000 */
[C---:B------:R-:W-:Y:S01]  /*14b20*/  FMUL.FTZ R20, R65.reuse, R140 ;  /* 0x0000008c41147220 */ /* 0x040fe20000410000 */
[-C--:B------:R-:W-:Y:S01]  /*14b30*/  HMMA.16816.F32 R12, R76, R22.reuse, R12 ;  /* 0x000000164c0c723c */ /* 0x080fe2000000180c */
[----:B------:R-:W1:Y:S03]  /*14b40*/  MUFU.EX2 R2, R187 ;  /* 0x000000bb00027308 */ /* 0x000e660000000800 */
[----:B------:R-:W-:Y:S04]  /*14b50*/  FMUL.FTZ R21, R65, R141 ;  /* 0x0000008d41157220 */ /* 0x000fe80000410000 */
[C---:B------:R-:W-:Y:S03]  /*14b60*/  HMMA.16816.F32 R16, R72.reuse, R22, R16 ;  /* 0x000000164810723c */ /* 0x040fe60000001810 */
[----:B------:R-:W-:Y:S04]  /*14b70*/  MUFU.EX2 R124, R165 ;  /* 0x000000a5007c7308 */ /* 0x000fe80000000800 */
[C---:B------:R-:W-:Y:S02]  /*14b80*/  FMUL.FTZ R22, R3.reuse, R142 ;  /* 0x0000008e03167220 */ /* 0x040fe40000410000 */
[----:B------:R-:W-:Y:S04]  /*14b90*/  FMUL.FTZ R23, R3, R143 ;  /* 0x0000008f03177220 */ /* 0x000fe80000410000 */
[----:B------:R-:W-:Y:S03]  /*14ba0*/  MUFU.EX2 R166, R227 ;  /* 0x000000e300a67308 */ /* 0x000fe60000000800 */
[-C--:B--2---:R-:W-:Y:S03]  /*14bb0*/  HMMA.16816.F32 R20, R72, R36.reuse, R20 ;  /* 0x000000244814723c */ /* 0x084fe60000001814 */
[----:B-1----:R-:W-:Y:S04]  /*14bc0*/  FADD.FTZ R0, R2, R0 ;  /* 0x0000000002007221 */ /* 0x002fe80000010000 */
[----:B------:R-:W-:Y:S01]  /*14bd0*/  FADD.FTZ R0, R70, R0 ;  /* 0x0000000046007221 */ /* 0x000fe20000010000 */
[C---:B------:R-:W-:Y:S01]  /*14be0*/  HMMA.16816.F32 R24, R76.reuse, R36, R24 ;  /* 0x000000244c18723c */ /* 0x040fe20000001818 */
[----:B------:R-:W-:Y:S03]  /*14bf0*/  MUFU.EX2 R165, R228 ;  /* 0x000000e400a57308 */ /* 0x000fe60000000800 */
[----:B------:R-:W-:Y:S03]  /*14c00*/  FADD.FTZ R0, R69, R0 ;  /* 0x0000000045007221 */ /* 0x000fe60000010000 */
[C---:B------:R-:W-:Y:S01]  /*14c10*/  FMUL.FTZ R36, R65.reuse, R148 ;  /* 0x0000009441247220 */ /* 0x040fe20000410000 */
[-C--:B------:R-:W-:Y:S03]  /*14c20*/  HMMA.16816.F32 R28, R76, R38.reuse, R28 ;  /* 0x000000264c1c723c */ /* 0x080fe6000000181c */
[----:B------:R1:W-:Y:S01]  /*14c30*/  MUFU.EX2 R184, R67 ;  /* 0x0000004300b87308 */ /* 0x0003e20000000800 */
        /* <DEDUP_REMOVED lines=9> */
[-C--:B------:R-:W-:Y:S03]  /*14cd0*/  HMMA.16816.F32 R36, R72, R52.reuse, R36 ;  /* 0x000000344824723c */ /* 0x080fe60000001824 */
[----:B-1----:R-:W-:Y:S05]  /*14ce0*/  FMUL.FTZ R67, R3, R163 ;  /* 0x000000a303437220 */ /* 0x002fea0000410000 */
[C---:B------:R-:W-:Y:S01]  /*14cf0*/  HMMA.16816.F32 R40, R76.reuse, R52, R40 ;  /* 0x000000344c28723c */ /* 0x040fe20000001828 */
[----:B------:R-:W-:Y:S06]  /*14d00*/  MUFU.EX2 R172, R191 ;  /* 0x000000bf00ac7308 */ /* 0x000fec0000000800 */
[C---:B------:R-:W-:Y:S01]  /*14d10*/  FMUL.FTZ R52, R65.reuse, R156 ;  /* 0x0000009c41347220 */ /* 0x040fe20000410000 */
[-C--:B------:R-:W-:Y:S03]  /*14d20*/  HMMA.16816.F32 R44, R76, R54.reuse, R44 ;  /* 0x000000364c2c723c */ /* 0x080fe6000000182c */
[----:B------:R-:W-:Y:S01]  /*14d30*/  MUFU.EX2 R126, R171 ;  /* 0x000000ab007e7308 */ /* 0x000fe20000000800 */
[----:B------:R-:W-:Y:S04]  /*14d40*/  FMUL.FTZ R53, R65, R157 ;  /* 0x0000009d41357220 */ /* 0x000fe80000410000 */
[C---:B------:R-:W-:Y:S05]  /*14d50*/  HMMA.16816.F32 R48, R72.reuse, R54, R48 ;  /* 0x000000364830723c */ /* 0x040fea0000001830 */
[----:B------:R-:W1:Y:S02]  /*14d60*/  MUFU.EX2 R128, R170 ;  /* 0x000000aa00807308 */ /* 0x000e640000000800 */
[C---:B------:R-:W-:Y:S02]  /*14d70*/  FMUL.FTZ R54, R3.reuse, R158 ;  /* 0x0000009e03367220 */ /* 0x040fe40000410000 */
[----:B------:R-:W-:Y:S03]  /*14d80*/  FMUL.FTZ R55, R3, R159 ;  /* 0x0000009f03377220 */ /* 0x000fe60000410000 */
[----:B------:R-:W-:Y:S03]  /*14d90*/  FADD.FTZ R3, R106, R90 ;  /* 0x0000005a6a037221 */ /* 0x000fe60000010000 */
[----:B------:R-:W-:Y:S01]  /*14da0*/  MUFU.EX2 R127, R164 ;  /* 0x000000a4007f7308 */ /* 0x000fe20000000800 */
[-C--:B------:R-:W-:Y:S08]  /*14db0*/  HMMA.16816.F32 R52, R72, R80.reuse, R52 ;  /* 0x000000504834723c */ /* 0x080ff00000001834 */
[C---:B------:R-:W-:Y:S01]  /*14dc0*/  HMMA.16816.F32 R56, R76.reuse, R80, R56 ;  /* 0x000000504c38723c */ /* 0x040fe20000001838 */
[----:B------:R-:W3:Y:S07]  /*14dd0*/  MUFU.EX2 R246, R94 ;  /* 0x0000005e00f67308 */ /* 0x000eee0000000800 */
[-C--:B------:R-:W-:Y:S03]  /*14de0*/  HMMA.16816.F32 R60, R76, R82.reuse, R60 ;  /* 0x000000524c3c723c */ /* 0x080fe6000000183c */
[----:B------:R-:W-:Y:S04]  /*14df0*/  MUFU.EX2 R117, R93 ;  /* 0x0000005d00757308 */ /* 0x000fe80000000800 */
[----:B------:R-:W-:Y:S01]  /*14e00*/  F2FP.PACK_AB R76, R2, R64 ;  /* 0x00000040024c723e */ /* 0x000fe200000000ff */
[----:B------:R-:W-:Y:S01]  /*14e10*/  FMUL.FTZ R64, R65, R160 ;  /* 0x000000a041407220 */ /* 0x000fe20000410000 */
[----:B------:R-:W-:Y:S03]  /*14e20*/  F2FP.PACK_AB R78, R69, R70 ;  /* 0x00000046454e723e */ /* 0x000fe600000000ff */
[----:B------:R-:W-:Y:S01]  /*14e30*/  FMUL.FTZ R65, R65, R161 ;  /* 0x000000a141417220 */ /* 0x000fe20000410000 */
[----:B------:R-:W4:Y:S01]  /*14e40*/  MUFU.EX2 R118, R92 ;  /* 0x0000005c00767308 */ /* 0x000f220000000800 */
[----:B------:R-:W-:Y:S01]  /*14e50*/  FADD.FTZ R2, R104, R84 ;  /* 0x0000005468027221 */ /* 0x000fe20000010000 */
[----:B--2---:R-:W-:Y:S01]  /*14e60*/  F2FP.PACK_AB R77, R123, R116 ;  /* 0x000000747b4d723e */ /* 0x004fe200000000ff */
[----:B------:R-:W-:Y:S01]  /*14e70*/  FADD.FTZ R70, R107, R71 ;  /* 0x000000476b467221 */ /* 0x000fe20000010000 */
[----:B-1----:R-:W-:Y:S01]  /*14e80*/  F2FP.PACK_AB R79, R128, R126 ;  /* 0x0000007e804f723e */ /* 0x002fe200000000ff */
[----:B------:R-:W-:Y:S01]  /*14e90*/  FADD.FTZ R69, R105, R2 ;  /* 0x0000000269457221 */ /* 0x000fe20000010000 */
[----:B------:R-:W-:Y:S01]  /*14ea0*/  HMMA.16816.F32 R64, R72, R82, R64 ;  /* 0x000000524840723c */ /* 0x000fe20000001840 */
[----:B------:R-:W1:Y:S03]  /*14eb0*/  LDSM.16.MT88.4 R80, [R201+0x800] ;  /* 0x00080000c950783b */ /* 0x000e660000004200 */
[----:B------:R-:W2:Y:S01]  /*14ec0*/  MUFU.EX2 R125, R91 ;  /* 0x0000005b007d7308 */ /* 0x000ea20000000800 */
[----:B------:R-:W-:Y:S02]  /*14ed0*/  FADD.FTZ R69, R120, R69 ;  /* 0x0000004578457221 */ /* 0x000fe40000010000 */
[----:B------:R-:W-:Y:S01]  /*14ee0*/  F2FP.PACK_AB R72, R124, R115 ;  /* 0x000000737c48723e */ /* 0x000fe200000000ff */
[-C--:B-----5:R-:W-:Y:S01]  /*14ef0*/  HMMA.16816.F32 R4, R76, R100.reuse, R4 ;  /* 0x000000644c04723c */ /* 0x0a0fe20000001804 */
[----:B------:R-:W5:Y:S04]  /*14f00*/  LDSM.16.MT88.4 R104, [R198+0x800] ;  /* 0x00080000c668783b */ /* 0x000f680000004200 */
[----:B---3--:R-:W-:Y:S01]  /*14f10*/  F2FP.PACK_AB R74, R246, R127 ;  /* 0x0000007ff64a723e */ /* 0x008fe200000000ff */
[----:B------:R-:W3:Y:S01]  /*14f20*/  MUFU.EX2 R94, R181 ;  /* 0x000000b5005e7308 */ /* 0x000ee20000000800 */
[----:B----4-:R-:W-:Y:S09]  /*14f30*/  F2FP.PACK_AB R73, R118, R117 ;  /* 0x000000757649723e */ /* 0x010ff200000000ff */
[----:B------:R-:W4:Y:S01]  /*14f40*/  MUFU.EX2 R187, R169 ;  /* 0x000000a900bb7308 */ /* 0x000f220000000800 */
[----:B--2---:R-:W-:Y:S09]  /*14f50*/  F2FP.PACK_AB R75, R184, R125 ;  /* 0x0000007db84b723e */ /* 0x004ff200000000ff */
[----:B------:R-:W-:Y:S01]  /*14f60*/  MUFU.EX2 R183, R167 ;  /* 0x000000a700b77308 */ /* 0x000fe20000000800 */
[C---:B------:R-:W-:Y:S04]  /*14f70*/  HMMA.16816.F32 R8, R72.reuse, R100, R8 ;  /* 0x000000644808723c */ /* 0x040fe80000001808 */
[----:B---3--:R-:W-:Y:S02]  /*14f80*/  FADD.FTZ R2, R94, R0 ;  /* 0x000000005e027221 */ /* 0x008fe40000010000 */
[----:B------:R-:W-:Y:S02]  /*14f90*/  FADD.FTZ R0, R121, R3 ;  /* 0x0000000379007221 */ /* 0x000fe40000010000 */
[-C--:B------:R-:W-:Y:S01]  /*14fa0*/  HMMA.16816.F32 R12, R72, R102.reuse, R12 ;  /* 0x00000066480c723c */ /* 0x080fe2000000180c */
[----:B------:R-:W-:Y:S03]  /*14fb0*/  MUFU.EX2 R167, R226 ;  /* 0x000000e200a77308 */ /* 0x000fe60000000800 */
[----:B------:R-:W-:Y:S02]  /*14fc0*/  FADD.FTZ R3, R116, R70 ;  /* 0x0000004674037221 */ /* 0x000fe40000010000 */
[----:B------:R-:W-:Y:S02]  /*14fd0*/  FADD.FTZ R70, R115, R0 ;  /* 0x0000000073467221 */ /* 0x000fe40000010000 */
[C---:B------:R-:W-:Y:S01]  /*14fe0*/  HMMA.16816.F32 R16, R76.reuse, R102, R16 ;  /* 0x000000664c10723c */ /* 0x040fe20000001810 */
[----:B------:R-:W2:Y:S02]  /*14ff0*/  LDSM.16.MT88.4 R100, [R200+0x800] ;  /* 0x00080000c864783b */ /* 0x000ea40000004200 */
[----:B------:R-:W3:Y:S01]  /*15000*/  MUFU.EX2 R182, R175 ;  /* 0x000000af00b67308 */ /* 0x000ee20000000800 */
[----:B------:R-:W-:Y:S02]  /*15010*/  FADD.FTZ R3, R123, R3 ;  /* 0x000000037b037221 */ /* 0x000fe40000010000 */
[----:B------:R-:W-:Y:S02]  /*15020*/  FADD.FTZ R70, R124, R70 ;  /* 0x000000467c467221 */ /* 0x000fe40000010000 */
        /* <DEDUP_REMOVED lines=8> */
[-C--:B-----5:R-:W-:Y:S04]  /*150b0*/  HMMA.16816.F32 R36, R76, R104.reuse, R36 ;  /* 0x000000684c24723c */ /* 0x0a0fe80000001824 */
[----:B------:R-:W-:Y:S04]  /*150c0*/  MUFU.EX2 R158, R178 ;  /* 0x000000b2009e7308 */ /* 0x000fe80000000800 */
[C---:B------:R-:W-:Y:S06]  /*150d0*/  HMMA.16816.F32 R40, R72.reuse, R104, R40 ;  /* 0x000000684828723c */ /* 0x040fec0000001828 */
[----:B------:R-:W5:Y:S02]  /*150e0*/  MUFU.EX2 R157, R192 ;  /* 0x000000c0009d7308 */ /* 0x000f640000000800 */
[-C--:B------:R-:W-:Y:S08]  /*150f0*/  HMMA.16816.F32 R44, R72, R106.reuse, R44 ;  /* 0x0000006a482c723c */ /* 0x080ff0000000182c */
[C---:B------:R-:W-:Y:S01]  /*15100*/  HMMA.16816.F32 R48, R76.reuse, R106, R48 ;  /* 0x0000006a4c30723c */ /* 0x040fe20000001830 */
[----:B------:R-:W1:Y:S01]  /*15110*/  LDSM.16.MT88.4 R104, [R201+0x1000] ;  /* 0x00100000c968783b */ /* 0x000e620000004200 */
[----:B------:R-:W-:Y:S06]  /*15120*/  MUFU.EX2 R156, R193 ;  /* 0x000000c1009c7308 */ /* 0x000fec0000000800 */
[-C--:B--2---:R-:W-:Y:S04]  /*15130*/  HMMA.16816.F32 R52, R76, R100.reuse, R52 ;  /* 0x000000644c34723c */ /* 0x084fe80000001834 */
[----:B------:R-:W-:Y:S04]  /*15140*/  MUFU.EX2 R171, R194 ;  /* 0x000000c200ab7308 */ /* 0x000fe80000000800 */
[C---:B------:R-:W-:Y:S06]  /*15150*/  HMMA.16816.F32 R56, R72.reuse, R100, R56 ;  /* 0x000000644838723c */ /* 0x040fec0000001838 */
[----:B------:R-:W2:Y:S02]  /*15160*/  MUFU.EX2 R84, R224 ;  /* 0x000000e000547308 */ /* 0x000ea40000000800 */
[-C--:B------:R-:W-:Y:S07]  /*15170*/  HMMA.16816.F32 R60, R72, R102.reuse, R60 ;  /* 0x00000066483c723c */ /* 0x080fee000000183c */
[----:B------:R-:W-:Y:S01]  /*15180*/  F2FP.PACK_AB R72, R112, R114 ;  /* 0x000000727048723e */ /* 0x000fe200000000ff */
[----:B------:R-:W-:Y:S01]  /*15190*/  HMMA.16816.F32 R64, R76, R102, R64 ;  /* 0x000000664c40723c */ /* 0x000fe20000001840 */
[----:B------:R-:W2:Y:S01]  /*151a0*/  LDSM.16.MT88.4 R100, [R200+0x1000] ;  /* 0x00100000c864783b */ /* 0x000ea20000004200 */
[----:B------:R-:W2:Y:S02]  /*151b0*/  MUFU.EX2 R71, R223 ;  /* 0x000000df00477308 */ /* 0x000ea40000000800 */
[----:B------:R-:W-:Y:S02]  /*151c0*/  F2FP.PACK_AB R74, R94, R113 ;  /* 0x000000715e4a723e */ /* 0x000fe400000000ff */
[----:B----4-:R-:W-:Y:S02]  /*151d0*/  F2FP.PACK_AB R73, R188, R187 ;  /* 0x000000bbbc49723e */ /* 0x010fe400000000ff */
[----:B------:R-:W-:Y:S01]  /*151e0*/  F2FP.PACK_AB R75, R186, R185 ;  /* 0x000000b9ba4b723e */ /* 0x000fe200000000ff */
[----:B------:R-:W-:Y:S03]  /*151f0*/  LDSM.16.MT88.4 R112, [R200+0x1800] ;  /* 0x00180000c870783b */ /* 0x000fe60000004200 */
[----:B---3--:R-:W-:Y:S01]  /*15200*/  F2FP.PACK_AB R76, R182, R183 ;  /* 0x000000b7b64c723e */ /* 0x008fe200000000ff */
[----:B------:R-:W-:Y:S01]  /*15210*/  MUFU.EX2 R94, R229 ;  /* 0x000000e5005e7308 */ /* 0x000fe20000000800 */
[----:B-1----:R-:W-:Y:S01]  /*15220*/  F2FP.PACK_AB R78, R176, R159 ;  /* 0x0000009fb04e723e */ /* 0x002fe200000000ff */
[-C--:B------:R-:W-:Y:S05]  /*15230*/  HMMA.16816.F32 R4, R72, R80.reuse, R4 ;  /* 0x000000504804723c */ /* 0x080fea0000001804 */
[----:B-----5:R-:W-:Y:S01]  /*15240*/  F2FP.PACK_AB R77, R157, R158 ;  /* 0x0000009e9d4d723e */ /* 0x020fe200000000ff */
[----:B--2---:R-:W-:Y:S01]  /*15250*/  FADD.FTZ R0, R84, R2 ;  /* 0x0000000254007221 */ /* 0x004fe20000010000 */
[----:B------:R-:W-:Y:S01]  /*15260*/  F2FP.PACK_AB R79, R171, R156 ;  /* 0x0000009cab4f723e */ /* 0x000fe200000000ff */
[----:B------:R-:W1:Y:S04]  /*15270*/  MUFU.EX2 R91, R222 ;  /* 0x000000de005b7308 */ /* 0x000e680000000800 */
[----:B------:R-:W-:Y:S02]  /*15280*/  FADD.FTZ R0, R71, R0 ;  /* 0x0000000047007221 */ /* 0x000fe40000010000 */
[C---:B------:R-:W-:Y:S04]  /*15290*/  HMMA.16816.F32 R8, R76.reuse, R80, R8 ;  /* 0x000000504c08723c */ /* 0x040fe80000001808 */
[----:B------:R-:W2:Y:S04]  /*152a0*/  MUFU.EX2 R90, R221 ;  /* 0x000000dd005a7308 */ /* 0x000ea80000000800 */
[-C--:B------:R-:W-:Y:S06]  /*152b0*/  HMMA.16816.F32 R12, R76, R82.reuse, R12 ;  /* 0x000000524c0c723c */ /* 0x080fec000000180c */
[----:B------:R-:W-:Y:S02]  /*152c0*/  MUFU.EX2 R173, R219 ;  /* 0x000000db00ad7308 */ /* 0x000fe40000000800 */
[C---:B------:R-:W-:Y:S01]  /*152d0*/  HMMA.16816.F32 R16, R72.reuse, R82, R16 ;  /* 0x000000524810723c */ /* 0x040fe20000001810 */
[----:B------:R-:W3:Y:S03]  /*152e0*/  LDSM.16.MT88.4 R80, [R197+0x1800] ;  /* 0x00180000c550783b */ /* 0x000ee60000004200 */
[----:B-1----:R-:W-:Y:S04]  /*152f0*/  FADD.FTZ R0, R91, R0 ;  /* 0x000000005b007221 */ /* 0x002fe80000010000 */
[-C--:B------:R-:W-:Y:S01]  /*15300*/  HMMA.16816.F32 R20, R72, R104.reuse, R20 ;  /* 0x000000684814723c */ /* 0x080fe20000001814 */
[----:B------:R-:W-:Y:S03]  /*15310*/  MUFU.EX2 R174, R218 ;  /* 0x000000da00ae7308 */ /* 0x000fe60000000800 */
[----:B--2---:R-:W-:Y:S02]  /*15320*/  FADD.FTZ R2, R90, R0 ;  /* 0x000000005a027221 */ /* 0x004fe40000010000 */
        /* <DEDUP_REMOVED lines=8> */
[----:B------:R-:W2:Y:S01]  /*153b0*/  MUFU.EX2 R122, R220 ;  /* 0x000000dc007a7308 */ /* 0x000ea20000000800 */
[-C--:B------:R-:W-:Y:S08]  /*153c0*/  HMMA.16816.F32 R36, R72, R108.reuse, R36 ;  /* 0x0000006c4824723c */ /* 0x080ff00000001824 */
[C---:B------:R-:W-:Y:S01]  /*153d0*/  HMMA.16816.F32 R40, R76.reuse, R108, R40 ;  /* 0x0000006c4c28723c */ /* 0x040fe20000001828 */
[----:B------:R-:W4:Y:S07]  /*153e0*/  MUFU.EX2 R119, R225 ;  /* 0x000000e100777308 */ /* 0x000f2e0000000800 */
[-C--:B------:R-:W-:Y:S03]  /*153f0*/  HMMA.16816.F32 R44, R76, R110.reuse, R44 ;  /* 0x0000006e4c2c723c */ /* 0x080fe6000000182c */
[----:B------:R-:W5:Y:S01]  /*15400*/  MUFU.EX2 R93, R230 ;  /* 0x000000e6005d7308 */ /* 0x000f620000000800 */
[----:B--2---:R-:W-:Y:S04]  /*15410*/  FADD.FTZ R0, R122, R2 ;  /* 0x000000027a007221 */ /* 0x004fe80000010000 */
[C---:B------:R-:W-:Y:S01]  /*15420*/  HMMA.16816.F32 R48, R72.reuse, R110, R48 ;  /* 0x0000006e4830723c */ /* 0x040fe20000001830 */
[----:B------:R-:W2:Y:S03]  /*15430*/  LDSM.16.MT88.4 R108, [R198+0x1800] ;  /* 0x00180000c66c783b */ /* 0x000ea60000004200 */
[----:B------:R-:W-:Y:S01]  /*15440*/  FADD.FTZ R2, R125, R69 ;  /* 0x000000457d027221 */ /* 0x000fe20000010000 */
[----:B------:R-:W1:Y:S03]  /*15450*/  MUFU.EX2 R92, R234 ;  /* 0x000000ea005c7308 */ /* 0x000e660000000800 */
[-C--:B------:R-:W-:Y:S04]  /*15460*/  HMMA.16816.F32 R52, R72, R100.reuse, R52 ;  /* 0x000000644834723c */ /* 0x080fe80000001834 */
[C---:B----4-:R-:W-:Y:S01]  /*15470*/  F2FP.PACK_AB R160, R119.reuse, R122 ;  /* 0x0000007a77a0723e */ /* 0x050fe200000000ff */
[----:B------:R-:W-:Y:S02]  /*15480*/  FADD.FTZ R0, R119, R0 ;  /* 0x0000000077007221 */ /* 0x000fe40000010000 */
[----:B------:R-:W-:Y:S01]  /*15490*/  MUFU.EX2 R170, R231 ;  /* 0x000000e700aa7308 */ /* 0x000fe20000000800 */
[C---:B------:R-:W-:Y:S04]  /*154a0*/  HMMA.16816.F32 R56, R76.reuse, R100, R56 ;  /* 0x000000644c38723c */ /* 0x040fe80000001838 */
[----:B-----5:R-:W-:Y:S02]  /*154b0*/  FADD.FTZ R0, R93, R0 ;  /* 0x000000005d007221 */ /* 0x020fe40000010000 */
[----:B------:R-:W-:Y:S02]  /*154c0*/  FADD.FTZ R2, R184, R2 ;  /* 0x00000002b8027221 */ /* 0x000fe40000010000 */
[-C--:B------:R-:W-:Y:S01]  /*154d0*/  HMMA.16816.F32 R60, R76, R102.reuse, R60 ;  /* 0x000000664c3c723c */ /* 0x080fe2000000183c */
[----:B------:R-:W4:Y:S03]  /*154e0*/  MUFU.EX2 R169, R232 ;  /* 0x000000e800a97308 */ /* 0x000f260000000800 */
[----:B------:R-:W-:Y:S01]  /*154f0*/  FADD.FTZ R2, R158, R2 ;  /* 0x000000029e027221 */ /* 0x000fe20000010000 */
[C---:B-1----:R-:W-:Y:S01]  /*15500*/  F2FP.PACK_AB R162, R92.reuse, R93 ;  /* 0x0000005d5ca2723e */ /* 0x042fe200000000ff */
[----:B------:R-:W-:Y:S01]  /*15510*/  FADD.FTZ R217, R92, R0 ;  /* 0x000000005cd97221 */ /* 0x000fe20000010000 */
[----:B------:R-:W-:Y:S01]  /*15520*/  F2FP.PACK_AB R76, R71, R84 ;  /* 0x00000054474c723e */ /* 0x000fe200000000ff */
[----:B------:R-:W-:Y:S03]  /*15530*/  HMMA.16816.F32 R64, R72, R102, R64 ;  /* 0x000000664840723c */ /* 0x000fe60000001840 */
[----:B------:R-:W1:Y:S01]  /*15540*/  MUFU.EX2 R164, R237 ;  /* 0x000000ed00a47308 */ /* 0x000e620000000800 */
        /* <DEDUP_REMOVED lines=9> */
[-C--:B---3--:R-:W-:Y:S05]  /*155e0*/  HMMA.16816.F32 R4, R76, R80.reuse, R4 ;  /* 0x000000504c04723c */ /* 0x088fea0000001804 */
[----:B------:R-:W-:Y:S01]  /*155f0*/  F2FP.PACK_AB R73, R166, R167 ;  /* 0x000000a7a649723e */ /* 0x000fe200000000ff */
[----:B------:R-:W-:Y:S01]  /*15600*/  FADD.FTZ R3, R246, R3 ;  /* 0x00000003f6037221 */ /* 0x000fe20000010000 */
[----:B------:R-:W-:Y:S01]  /*15610*/  F2FP.PACK_AB R75, R94, R165 ;  /* 0x000000a55e4b723e */ /* 0x000fe200000000ff */
[----:B------:R-:W3:Y:S01]  /*15620*/  MUFU.EX2 R90, R236 ;  /* 0x000000ec005a7308 */ /* 0x000ee20000000800 */
[----:B----4-:R-:W-:Y:S03]  /*15630*/  F2FP.PACK_AB R161, R169, R170 ;  /* 0x000000aaa9a1723e */ /* 0x010fe600000000ff */
[----:B-1----:R-:W-:Y:S01]  /*15640*/  F2FP.PACK_AB R163, R164, R168 ;  /* 0x000000a8a4a3723e */ /* 0x002fe200000000ff */
[----:B------:R-:W-:Y:S01]  /*15650*/  FADD.FTZ R3, R183, R3 ;  /* 0x00000003b7037221 */ /* 0x000fe20000010000 */
[C---:B------:R-:W-:Y:S04]  /*15660*/  HMMA.16816.F32 R8, R72.reuse, R80, R8 ;  /* 0x000000504808723c */ /* 0x040fe80000001808 */
[----:B------:R-:W-:Y:S01]  /*15670*/  MUFU.EX2 R84, R241 ;  /* 0x000000f100547308 */ /* 0x000fe20000000800 */
[----:B------:R-:W-:Y:S01]  /*15680*/  FADD.FTZ R3, R182, R3 ;  /* 0x00000003b6037221 */ /* 0x000fe20000010000 */
[----:B------:R-:W-:Y:S01]  /*15690*/  MOV R92, R85 ;  /* 0x00000055005c7202 */ /* 0x000fe20000000f00 */
[----:B------:R-:W-:Y:S01]  /*156a0*/  FADD.FTZ R2, R157, R2 ;  /* 0x000000029d027221 */ /* 0x000fe20000010000 */
[-C--:B------:R-:W-:Y:S04]  /*156b0*/  HMMA.16816.F32 R12, R72, R82.reuse, R12 ;  /* 0x00000052480c723c */ /* 0x080fe8000000180c */
[----:B------:R-:W-:Y:S01]  /*156c0*/  FADD.FTZ R0, R187, R0 ;  /* 0x00000000bb007221 */ /* 0x000fe20000010000 */
[----:B------:R-:W-:Y:S01]  /*156d0*/  MOV R93, R68 ;  /* 0x00000044005d7202 */ /* 0x000fe20000000f00 */
[----:B------:R-:W-:Y:S01]  /*156e0*/  MUFU.EX2 R81, R240 ;  /* 0x000000f000517308 */ /* 0x000fe20000000800 */
[----:B------:R-:W-:Y:S01]  /*156f0*/  FADD.FTZ R3, R159, R3 ;  /* 0x000000039f037221 */ /* 0x000fe20000010000 */
[C---:B------:R-:W-:Y:S04]  /*15700*/  HMMA.16816.F32 R16, R76.reuse, R82, R16 ;  /* 0x000000524c10723c */ /* 0x040fe80000001810 */
[----:B---3--:R-:W-:Y:S01]  /*15710*/  F2FP.PACK_AB R100, R90, R91 ;  /* 0x0000005b5a64723e */ /* 0x008fe200000000ff */
[----:B------:R-:W-:Y:S02]  /*15720*/  FADD.FTZ R2, R156, R2 ;  /* 0x000000029c027221 */ /* 0x000fe40000010000 */
[----:B------:R-:W-:Y:S01]  /*15730*/  FADD.FTZ R0, R188, R0 ;  /* 0x00000000bc007221 */ /* 0x000fe20000010000 */
[-C--:B------:R-:W-:Y:S01]  /*15740*/  HMMA.16816.F32 R20, R76, R104.reuse, R20 ;  /* 0x000000684c14723c */ /* 0x080fe20000001814 */
[----:B------:R-:W1:Y:S03]  /*15750*/  MUFU.EX2 R83, R243 ;  /* 0x000000f300537308 */ /* 0x000e660000000800 */
[----:B------:R-:W-:Y:S02]  /*15760*/  FADD.FTZ R0, R185, R0 ;  /* 0x00000000b9007221 */ /* 0x000fe40000010000 */
[----:B------:R-:W-:Y:S02]  /*15770*/  FADD.FTZ R3, R176, R3 ;  /* 0x00000003b0037221 */ /* 0x000fe40000010000 */
[C---:B------:R-:W-:Y:S03]  /*15780*/  HMMA.16816.F32 R24, R72.reuse, R104, R24 ;  /* 0x000000684818723c */ /* 0x040fe60000001818 */
[----:B------:R-:W3:Y:S01]  /*15790*/  MUFU.EX2 R82, R242 ;  /* 0x000000f200527308 */ /* 0x000ee20000000800 */
[----:B------:R-:W-:Y:S02]  /*157a0*/  FADD.FTZ R0, R186, R0 ;  /* 0x00000000ba007221 */ /* 0x000fe40000010000 */
[----:B------:R-:W-:Y:S02]  /*157b0*/  FADD.FTZ R2, R171, R2 ;  /* 0x00000002ab027221 */ /* 0x000fe40000010000 */
[-C--:B------:R-:W-:Y:S04]  /*157c0*/  HMMA.16816.F32 R28, R72, R106.reuse, R28 ;  /* 0x0000006a481c723c */ /* 0x080fe8000000181c */
[----:B------:R-:W-:Y:S01]  /*157d0*/  FADD.FTZ R0, R173, R0 ;  /* 0x00000000ad007221 */ /* 0x000fe20000010000 */
[----:B------:R-:W-:Y:S01]  /*157e0*/  MUFU.EX2 R80, R244 ;  /* 0x000000f400507308 */ /* 0x000fe20000000800 */
[----:B------:R-:W-:Y:S02]  /*157f0*/  FADD.FTZ R3, R172, R3 ;  /* 0x00000003ac037221 */ /* 0x000fe40000010000 */
[C---:B------:R-:W-:Y:S04]  /*15800*/  HMMA.16816.F32 R32, R76.reuse, R106, R32 ;  /* 0x0000006a4c20723c */ /* 0x040fe80000001820 */
[----:B-1----:R-:W-:Y:S01]  /*15810*/  F2FP.PACK_AB R102, R83, R84 ;  /* 0x000000545366723e */ /* 0x002fe200000000ff */
[----:B------:R-:W-:Y:S02]  /*15820*/  FADD.FTZ R2, R167, R2 ;  /* 0x00000002a7027221 */ /* 0x000fe40000010000 */
[----:B------:R-:W1:Y:S01]  /*15830*/  MUFU.EX2 R71, R245 ;  /* 0x000000f500477308 */ /* 0x000e620000000800 */
[-C--:B--2---:R-:W-:Y:S04]  /*15840*/  HMMA.16816.F32 R36, R76, R108.reuse, R36 ;  /* 0x0000006c4c24723c */ /* 0x084fe80000001824 */
[----:B---3--:R-:W-:Y:S01]  /*15850*/  F2FP.PACK_AB R101, R82, R81 ;  /* 0x000000515265723e */ /* 0x008fe200000000ff */
        /* <DEDUP_REMOVED lines=15> */
[C---:B------:R-:W-:Y:S08]  /*15950*/  HMMA.16816.F32 R56, R72.reuse, R112, R56 ;  /* 0x000000704838723c */ /* 0x040ff00000001838 */
[-C--:B------:R-:W-:Y:S01]  /*15960*/  HMMA.16816.F32 R60, R72, R114.reuse, R60 ;  /* 0x00000072483c723c */ /* 0x080fe2000000183c */
[----:B------:R-:W1:Y:S07]  /*15970*/  LDSM.16.MT88.4 R72, [R200+0x2000] ;  /* 0x00200000c848783b */ /* 0x000e6e0000004200 */
        /* <DEDUP_REMOVED lines=31> */
.L_x_3657:
[----:B------:R-:W2:Y:S02]  /*15b70*/  LDL R0, [R1+0x4] ;  /* 0x0000040001007983 */ /* 0x000ea40000100800 */
[----:B--2---:R-:W-:-:S13]  /*15b80*/  ISETP.GE.AND P0, PT, R214, R0, PT ;  /* 0x00000000d600720c */ /* 0x004fda0003f06270 */
[----:B------:R-:W-:Y:S05]  /*15b90*/  @!P0 BRA `(.L_x_3669) ;  /* 0x000032e000008947 */ /* 0x000fea0003800000 */
[----:B------:R-:W-:Y:S01]  /*15ba0*/  IMAD.MOV.U32 R92, RZ, RZ, R88 ;  /* 0x000000ffff5c7224 */ /* 0x000fe200078e0058 */
[----:B------:R-:W-:Y:S01]  /*15bb0*/  MOV R94, R68 ;  /* 0x00000044005e7202 */ /* 0x000fe20000000f00 */
[----:B------:R-:W-:Y:S01]  /*15bc0*/  IMAD.MOV.U32 R91, RZ, RZ, R89 ;  /* 0x000000ffff5b7224 */ /* 0x000fe200078e0059 */
[----:B------:R-:W-:Y:S02]  /*15bd0*/  MOV R93, R85 ;  /* 0x00000055005d7202 */ /* 0x000fe40000000f00 */
.L_x_3676:
[----:B------:R-:W2:Y:S01]  /*15be0*/  LDL.64 R6, [R1+0x8] ;  /* 0x0000080001067983 */ /* 0x000ea20000100a00 */
        /* <DEDUP_REMOVED lines=35> */
.L_x_3773:
        /* <DEDUP_REMOVED lines=164> */
[----:B------:R-:W-:Y:S02]  /*16860*/  LEA R0, P0, R2, c[0x0][0x1c8], 0x1 ;  /* 0x0000720002007a11 */ /* 0x000fe400078008ff */
[----:B------:R-:W-:Y:S02]  /*16870*/  SHF.L.U32 R85, R238, 0x1, RZ ;  /* 0x00000001ee557819 */ /* 0x000fe400000006ff */
[----:B------:R-:W-:Y:S01]  /*16880*/  LEA.HI.X R84, R2, c[0x0][0x1cc], R3, 0x1, P0 ;  /* 0x0000730002547a11 */ /* 0x000fe200000f0c03 */
[----:B------:R-:W-:-:S06]  /*16890*/  BRA.DIV ~URZ, `(.L_x_3673) ;  /* 0x0000ac427f007947 */ /* 0x000fcc000b800000 */
[----:B------:R1:W2:Y:S02]  /*168a0*/  SHFL.IDX PT, R90, R84, RZ, 0x181f ;  /* 0x00181fff545a7589 */ /* 0x0002a400000e0000 */
.L_x_3774:
        /* <DEDUP_REMOVED lines=25> */
.L_x_3775:
        /* <DEDUP_REMOVED lines=9> */
.L_x_3672:
[----:B------:R-:W-:Y:S05]  /*16ad0*/  BSYNC B0 ;  /* 0x0000000000007941 */ /* 0x000fea0003800000 */
.L_x_3671:
        /* <DEDUP_REMOVED lines=97> */
.L_x_3776:
        /* <DEDUP_REMOVED lines=328> */
[----:B----4-:R-:W-:Y:S02]  /*18570*/  FADD.FTZ R2, R93, R0 ;  /* 0x000000005d027221 */ /* 0x010fe40000010000 */
        /* <DEDUP_REMOVED lines=27> */
[----:B------:R-:W4:Y:S04]  /*18730*/  LDSM.16.MT88.4 R104, [R201+0x1800] ;  /* 0x00180000c968783b */ /* 0x000f280000004200 */
[----:B------:R-:W-:Y:S03]  /*18740*/  MUFU.EX2 R169, R233 ;  /* 0x000000e900a97308 */ /* 0x000fe60000000800 */
[-C--:B-----5:R-:W-:Y:S07]  /*18750*/  HMMA.16816.F32 R52, R68, R80.reuse, R52 ;  /* 0x000000504434723c */ /* 0x0a0fee0000001834 */
[----:B------:R-:W5:Y:S01]  /*18760*/  MUFU.EX2 R165, R235 ;  /* 0x000000eb00a57308 */ /* 0x000f620000000800 */
        /* <DEDUP_REMOVED lines=9> */
[----:B------:R-:W4:Y:S01]  /*18800*/  MUFU.EX2 R93, R236 ;  /* 0x000000ec005d7308 */ /* 0x000f220000000800 */
        /* <DEDUP_REMOVED lines=12> */
[----:B------:R-:W2:Y:S03]  /*188d0*/  MUFU.EX2 R91, R242 ;  /* 0x000000f2005b7308 */ /* 0x000ea60000000800 */
        /* <DEDUP_REMOVED lines=14> */
[----:B--2---:R-:W-:Y:S01]  /*189c0*/  F2FP.PACK_AB R102, R91, R92 ;  /* 0x0000005c5b66723e */ /* 0x004fe200000000ff */
        /* <DEDUP_REMOVED lines=69> */
[C---:B------:R-:W-:Y:S07]  /*18e20*/  HMMA.16816.F32 R104, R100.reuse, R68, R56 ;  /* 0x000000446468723c */ /* 0x040fee0000001838 */
[----:B------:R-:W-:Y:S01]  /*18e30*/  MOV R68, R90 ;  /* 0x0000005a00447202 */ /* 0x000fe20000000f00 */
[-C--:B------:R-:W-:Y:S08]  /*18e40*/  HMMA.16816.F32 R100, R100, R70.reuse, R60 ;  /* 0x000000466464723c */ /* 0x080ff0000000183c */
[----:B------:R-:W-:Y:S01]  /*18e50*/  HMMA.16816.F32 R160, R160, R70, R64 ;  /* 0x00000046a0a0723c */ /* 0x000fe20000001840 */
[----:B------:R-:W-:Y:S07]  /*18e60*/  @!UPT UIADD3 URZ, URZ, URZ, URZ ;  /* 0x0000003f3f3ff290 */ /* 0x000fee000fffe03f */
[----:B------:R-:W-:-:S11]  /*18e70*/  @P0 BRA `(.L_x_3676) ;  /* 0xffffcd6000000947 */ /* 0x000fd6000383ffff */
.L_x_3669:
[----:B------:R-:W-:Y:S05]  /*18e80*/  BRA.DIV ~URZ, `(.L_x_3677) ;  /* 0x00008e627f007947 */ /* 0x000fea000b800000 */
[----:B------:R1:W2:Y:S02]  /*18e90*/  SHFL.BFLY PT, R0, R217, 0x2, 0x1f ;  /* 0x0c401f00d9007f89 */ /* 0x0002a400000e0000 */
.L_x_3777:
        /* <DEDUP_REMOVED lines=15> */
.L_x_3778:
        /* <DEDUP_REMOVED lines=102> */
.L_x_3588:
[----:B------:R4:W5:Y:S04]  /*195f0*/  LDL R6, [R1+0x40] ;  /* 0x0000400001067983 */ /* 0x0009680000100800 */
[----:B------:R-:W1:Y:S01]  /*19600*/  S2R R2, SR_TID.X ;  /* 0x0000000000027919 */ /* 0x000e620000002100 */
[----:B------:R-:W-:Y:S01]  /*19610*/  BSSY B0, `(.L_x_3679) ;  /* 0x0000011000007945 */ /* 0x000fe20003800000 */
[----:B-1----:R-:W-:-:S13]  /*19620*/  LOP3.LUT P0, RZ, R2, 0x7f, RZ, 0xc0, !PT ;  /* 0x0000007f02ff7812 */ /* 0x002fda000780c0ff */
[----:B------:R-:W-:Y:S05]  /*19630*/  @P0 BRA `(.L_x_3680) ;  /* 0x000000e000000947 */ /* 0x000fea0003800000 */
[----:B----4-:R-:W1:Y:S01]  /*19640*/  S2R R4, SR_LANEID ;  /* 0x0000000000047919 */ /* 0x010e620000000000 */
[----:B------:R-:W-:Y:S01]  /*19650*/  VOTEU.ANY UR4, UPT, PT ;  /* 0x0000000000047886 */ /* 0x000fe200038e0100 */
[----:B------:R-:W-:Y:S01]  /*19660*/  IMAD.MOV.U32 R5, RZ, RZ, c[0x0][0x564] ;  /* 0x00015900ff057624 */ /* 0x000fe200078e00ff */
[----:B---3--:R-:W1:Y:S08]  /*19670*/  FLO.U32 R3, UR4 ;  /* 0x0000000400037d00 */ /* 0x008e7000080e0000 */
[----:B------:R-:W3:Y:S01]  /*19680*/  POPC R2, UR4 ;  /* 0x0000000400027d09 */ /* 0x000ee20008000000 */
[----:B-1----:R-:W-:Y:S01]  /*19690*/  ISETP.EQ.U32.AND P0, PT, R3, R4, PT ;  /* 0x000000040300720c */ /* 0x002fe20003f02070 */
[----:B------:R-:W-:-:S12]  /*196a0*/  IMAD.MOV.U32 R4, RZ, RZ, c[0x0][0x560] ;  /* 0x00015800ff047624 */ /* 0x000fd800078e00ff */
[----:B---3--:R1:W3:Y:S04]  /*196b0*/  @P0 ATOMG.E.ADD.STRONG.GPU PT, R2, [R4.64], R2 ;  /* 0x00000002040209a8 */ /* 0x0082e800081ee1c8 */
[----:B-1----:R-:W1:Y:S04]  /*196c0*/  S2R R4, SR_LTMASK ;  /* 0x0000000000047919 */ /* 0x002e680000003900 */
[----:B---3--:R1:W3:Y:S02]  /*196d0*/  SHFL.IDX PT, R3, R2, R3, 0x1f ;  /* 0x00001f0302037589 */ /* 0x0082e400000e0000 */
[----:B-1----:R-:W-:-:S06]  /*196e0*/  LOP3.LUT R2, R4, UR4, RZ, 0xc0, !PT ;  /* 0x0000000404027c12 */ /* 0x002fcc000f8ec0ff */
[----:B------:R-:W3:Y:S02]  /*196f0*/  POPC R2, R2 ;  /* 0x0000000200027309 */ /* 0x000ee40000000000 */
[----:B---3-5:R-:W-:-:S05]  /*19700*/  IADD3 R6, R3, c[0x0][0xc], R2 ;  /* 0x0000030003067a10 */ /* 0x028fca0007ffe002 */
[----:B------:R1:W-:Y:S02]  /*19710*/  STL [R1+0x40], R6 ;  /* 0x0000400601007387 */ /* 0x0003e40000100800 */
.L_x_3680:
[----:B----4-:R-:W-:Y:S05]  /*19720*/  BSYNC B0 ;  /* 0x0000000000007941 */ /* 0x010fea0003800000 */
.L_x_3679:
[----:B------:R-:W-:Y:S01]  /*19730*/  PRMT R0, R0, 0x9910, RZ ;  /* 0x0000991000007816 */ /* 0x000fe200000000ff */
[----:B------:R-:W-:Y:S01]  /*19740*/  BSSY B1, `(.L_x_3681) ;  /* 0x00002f4000017945 */ /* 0x000fe20003800000 */
[----:B-----5:R-:W-:Y:S02]  /*19750*/  IMAD.MOV.U32 R68, RZ, RZ, R6 ;  /* 0x000000ffff447224 */ /* 0x020fe400078e0006 */
[----:B------:R-:W-:-:S13]  /*19760*/  ISETP.NE.AND P0, PT, R0, RZ, PT ;  /* 0x000000ff0000720c */ /* 0x000fda0003f05270 */
[----:B------:R-:W-:Y:S05]  /*19770*/  @!P0 BRA `(.L_x_3682) ;  /* 0x0000230000008947 */ /* 0x000fea0003800000 */
[----:B-1----:R-:W4:Y:S04]  /*19780*/  LDL R6, [R1+0x9c] ;  /* 0x00009c0001067983 */ /* 0x002f280000100800 */
[----:B--2---:R-:W2:Y:S04]  /*19790*/  LDL R5, [R1+0xac] ;  /* 0x0000ac0001057983 */ /* 0x004ea80000100800 */
[----:B---3--:R-:W3:Y:S04]  /*197a0*/  LDL R9, [R1+0xb4] ;  /* 0x0000b40001097983 */ /* 0x008ee80000100800 */
[----:B------:R-:W3:Y:S01]  /*197b0*/  LDL R8, [R1+0xb0] ;  /* 0x0000b00001087983 */ /* 0x000ee20000100800 */
[----:B------:R-:W-:Y:S01]  /*197c0*/  WARPSYNC 0xffffffff ;  /* 0xffffffff00007948 */ /* 0x000fe20003800000 */
[----:B------:R-:W-:-:S02]  /*197d0*/  F2FP.PACK_AB R0, R65, R64 ;  /* 0x000000404100723e */ /* 0x000fc400000000ff */
[----:B------:R-:W-:Y:S01]  /*197e0*/  BAR.SYNC.DEFER_BLOCKING 0x1, 0x80 ;  /* 0x0042000000007b1d */ /* 0x000fe20000010000 */
[----:B------:R-:W-:Y:S02]  /*197f0*/  F2FP.PACK_AB R3, R79, R78 ;  /* 0x0000004e4f03723e */ /* 0x000fe400000000ff */
[----:B------:R-:W-:-:S03]  /*19800*/  F2FP.PACK_AB R2, R67, R66 ;  /* 0x000000424302723e */ /* 0x000fc600000000ff */
[----:B------:R-:W3:Y:S01]  /*19810*/  LDL R7, [R1+0xa0] ;  /* 0x0000a00001077983 */ /* 0x000ee20000100800 */
[----:B------:R-:W-:-:S03]  /*19820*/  F2FP.PACK_AB R4, R37, R36 ;  /* 0x000000242504723e */ /* 0x000fc600000000ff */
[----:B------:R-:W3:Y:S04]  /*19830*/  LDL R13, [R1+0xa4] ;  /* 0x0000a400010d7983 */ /* 0x000ee80000100800 */
[----:B------:R-:W3:Y:S04]  /*19840*/  LDL R12, [R1+0xd8] ;  /* 0x0000d800010c7983 */ /* 0x000ee80000100800 */
[----:B------:R-:W3:Y:S04]  /*19850*/  LDL R10, [R1+0xdc] ;  /* 0x0000dc00010a7983 */ /* 0x000ee80000100800 */
[----:B----4-:R1:W-:Y:S04]  /*19860*/  STS [R6], R0 ;  /* 0x0000000006007388 */ /* 0x0103e80000000800 */
[----:B------:R4:W-:Y:S04]  /*19870*/  STS [R6+0x400], R3 ;  /* 0x0004000306007388 */ /* 0x0009e80000000800 */
[----:B--2---:R2:W-:Y:S01]  /*19880*/  STS [R5], R2 ;  /* 0x0000000205007388 */ /* 0x0045e20000000800 */
[----:B-1----:R-:W-:-:S02]  /*19890*/  F2FP.PACK_AB R0, R81, R80 ;  /* 0x000000505100723e */ /* 0x002fc400000000ff */
[----:B----4-:R-:W-:-:S03]  /*198a0*/  F2FP.PACK_AB R3, R49, R48 ;  /* 0x000000303103723e */ /* 0x010fc600000000ff */
[----:B------:R1:W-:Y:S01]  /*198b0*/  STS [R5+0x400], R0 ;  /* 0x0004000005007388 */ /* 0x0003e20000000800 */
[----:B--2---:R-:W-:-:S03]  /*198c0*/  F2FP.PACK_AB R2, R31, R30 ;  /* 0x0000001e1f02723e */ /* 0x004fc600000000ff */
        /* <DEDUP_REMOVED lines=8> */
[----:B---3--:R3:W-:Y:S04]  /*19950*/  STS [R9], R3 ;  /* 0x0000000309007388 */ /* 0x0087e80000000800 */
[----:B------:R3:W-:Y:S04]  /*19960*/  STS [R9+0x400], R2 ;  /* 0x0004000209007388 */ /* 0x0007e80000000800 */
[----:B------:R-:W2:Y:S01]  /*19970*/  LDL.LU R11, [R1+0x68] ;  /* 0x00006800010b7983 */ /* 0x000ea20000300800 */
[----:B-1----:R-:W-:-:S02]  /*19980*/  F2FP.PACK_AB R0, R73, R72 ;  /* 0x000000484900723e */ /* 0x002fc400000000ff */
[----:B----4-:R-:W-:-:S03]  /*19990*/  F2FP.PACK_AB R4, R39, R38 ;  /* 0x000000262704723e */ /* 0x010fc600000000ff */
[----:B------:R1:W-:Y:S01]  /*199a0*/  STS [R8], R0 ;  /* 0x0000000008007388 */ /* 0x0003e20000000800 */
[----:B------:R-:W-:Y:S02]  /*199b0*/  F2FP.PACK_AB R5, R57, R56 ;  /* 0x000000383905723e */ /* 0x000fe400000000ff */
[----:B---3--:R-:W-:Y:S02]  /*199c0*/  F2FP.PACK_AB R3, R91, R90 ;  /* 0x0000005a5b03723e */ /* 0x008fe400000000ff */
        /* <DEDUP_REMOVED lines=61> */
.L_x_3683:
        /* <DEDUP_REMOVED lines=140> */
.L_x_3779:
[----:B------:R-:W-:Y:S05]  /*1a660*/  BRA.DIV ~URZ, `(.L_x_3686) ;  /* 0x000079827f007947 */ /* 0x000fea000b800000 */
[----:B------:R3:W4:Y:S02]  /*1a670*/  SHFL.IDX PT, R2, R6, RZ, 0x181f ;  /* 0x00181fff06027589 */ /* 0x00072400000e0000 */
.L_x_3780:
[----:B------:R-:W-:-:S13]  /*1a680*/  ISETP.GE.OR P0, PT, R4, R0, P2 ;  /* 0x000000000400720c */ /* 0x000fda0001706670 */
[----:B----4-:R-:W-:-:S04]  /*1a690*/  @!P0 LEA R2, P1, R238, R2, 0x1 ;  /* 0x00000002ee028211 */ /* 0x010fc800078208ff */
[----:B--2---:R-:W-:-:S05]  /*1a6a0*/  @!P0 LEA.HI.X R3, R238, R7, R239, 0x1, P1 ;  /* 0x00000007ee038211 */ /* 0x004fca00008f0cef */
[----:B------:R2:W-:Y:S01]  /*1a6b0*/  @!P0 ST.E.128 [R2.64], R12 ;  /* 0x0000000c02008985 */ /* 0x0005e2000c101d08 */
[----:B------:R-:W-:Y:S05]  /*1a6c0*/  BRA.DIV ~URZ, `(.L_x_3687) ;  /* 0x000079927f007947 */ /* 0x000fea000b800000 */
[----:B------:R4:W1:Y:S04]  /*1a6d0*/  SHFL.IDX PT, R7, R5, 0x1, 0x181f ;  /* 0x00381f0005077f89 */ /* 0x00086800000e0000 */
[----:B--2---:R4:W2:Y:S02]  /*1a6e0*/  SHFL.IDX PT, R2, R6, 0x1, 0x181f ;  /* 0x00381f0006027f89 */ /* 0x0048a400000e0000 */
.L_x_3781:
[----:B------:R-:W-:-:S04]  /*1a6f0*/  IADD3 R3, R4, 0x10, RZ ;  /* 0x0000001004037810 */ /* 0x000fc80007ffe0ff */
[----:B------:R-:W-:-:S13]  /*1a700*/  ISETP.GE.OR P0, PT, R3, R0, P2 ;  /* 0x000000000300720c */ /* 0x000fda0001706670 */
[----:B--2---:R-:W-:-:S04]  /*1a710*/  @!P0 LEA R2, P1, R238, R2, 0x1 ;  /* 0x00000002ee028211 */ /* 0x004fc800078208ff */
[----:B-1----:R-:W-:-:S05]  /*1a720*/  @!P0 LEA.HI.X R3, R238, R7, R239, 0x1, P1 ;  /* 0x00000007ee038211 */ /* 0x002fca00008f0cef */
[----:B------:R1:W-:Y:S01]  /*1a730*/  @!P0 ST.E.128 [R2.64], R16 ;  /* 0x0000001002008985 */ /* 0x0003e2000c101d08 */
[----:B------:R-:W-:Y:S05]  /*1a740*/  BRA.DIV ~URZ, `(.L_x_3688) ;  /* 0x000079e27f007947 */ /* 0x000fea000b800000 */
[----:B------:R2:W1:Y:S02]  /*1a750*/  SHFL.IDX PT, R7, R5, 0x2, 0x181f ;  /* 0x00581f0005077f89 */ /* 0x00046400000e0000 */
.L_x_3782:
[----:B------:R-:W-:Y:S05]  /*1a760*/  BRA.DIV ~URZ, `(.L_x_3689) ;  /* 0x00007a327f007947 */ /* 0x000fea000b800000 */
[----:B-1----:R1:W2:Y:S02]  /*1a770*/  SHFL.IDX PT, R2, R6, 0x2, 0x181f ;  /* 0x00581f0006027f89 */ /* 0x0022a400000e0000 */
.L_x_3783:
        /* <DEDUP_REMOVED lines=8> */
.L_x_3784:
[----:B------:R-:W-:-:S04]  /*1a800*/  IADD3 R3, R4, 0x30, RZ ;  /* 0x0000003004037810 */ /* 0x000fc80007ffe0ff */
[----:B------:R-:W-:-:S13]  /*1a810*/  ISETP.GE.OR P0, PT, R3, R0, P2 ;  /* 0x000000000300720c */ /* 0x000fda0001706670 */
[----:B--2---:R-:W-:-:S04]  /*1a820*/  @!P0 LEA R2, P1, R238, R2, 0x1 ;  /* 0x00000002ee028211 */ /* 0x004fc800078208ff */
[----:B------:R-:W-:-:S05]  /*1a830*/  @!P0 LEA.HI.X R3, R238, R7, R239, 0x1, P1 ;  /* 0x00000007ee038211 */ /* 0x000fca00008f0cef */
[----:B------:R2:W-:Y:S01]  /*1a840*/  @!P0 ST.E.128 [R2.64], R24 ;  /* 0x0000001802008985 */ /* 0x0005e2000c101d08 */
[----:B------:R-:W-:Y:S05]  /*1a850*/  BRA.DIV ~URZ, `(.L_x_3691) ;  /* 0x00007a827f007947 */ /* 0x000fea000b800000 */
[----:B------:R1:W2:Y:S02]  /*1a860*/  SHFL.IDX PT, R7, R5, 0x4, 0x181f ;  /* 0x00981f0005077f89 */ /* 0x0002a400000e0000 */
.L_x_3785:
[----:B------:R-:W-:Y:S05]  /*1a870*/  BRA.DIV ~URZ, `(.L_x_3692) ;  /* 0x00007ad27f007947 */ /* 0x000fea000b800000 */
[----:B--2---:R2:W1:Y:S02]  /*1a880*/  SHFL.IDX PT, R2, R6, 0x4, 0x181f ;  /* 0x00981f0006027f89 */ /* 0x00446400000e0000 */
.L_x_3786:
        /* <DEDUP_REMOVED lines=8> */
.L_x_3787:
[----:B------:R-:W-:-:S04]  /*1a910*/  IADD3 R3, R4, 0x50, RZ ;  /* 0x0000005004037810 */ /* 0x000fc80007ffe0ff */
[----:B------:R-:W-:-:S13]  /*1a920*/  ISETP.GE.OR P0, PT, R3, R0, P2 ;  /* 0x000000000300720c */ /* 0x000fda0001706670 */
[----:B---3--:R-:W-:-:S04]  /*1a930*/  @!P0 LEA R2, P1, R238, R2, 0x1 ;  /* 0x00000002ee028211 */ /* 0x008fc800078208ff */
[----:B--2---:R-:W-:-:S05]  /*1a940*/  @!P0 LEA.HI.X R3, R238, R7, R239, 0x1, P1 ;  /* 0x00000007ee038211 */ /* 0x004fca00008f0cef */
[----:B------:R2:W-:Y:S01]  /*1a950*/  @!P0 ST.E.128 [R2.64], R32 ;  /* 0x0000002002008985 */ /* 0x0005e2000c101d08 */
[----:B------:R-:W-:Y:S05]  /*1a960*/  BRA.DIV ~URZ, `(.L_x_3694) ;  /* 0x00007b227f007947 */ /* 0x000fea000b800000 */
[----:B------:R3:W1:Y:S02]  /*1a970*/  SHFL.IDX PT, R7, R5, 0x6, 0x181f ;  /* 0x00d81f0005077f89 */ /* 0x00066400000e0000 */
.L_x_3788:
[----:B------:R-:W-:Y:S05]  /*1a980*/  BRA.DIV ~URZ, `(.L_x_3695) ;  /* 0x00007b727f007947 */ /* 0x000fea000b800000 */
[----:B--2---:R2:W3:Y:S02]  /*1a990*/  SHFL.IDX PT, R2, R6, 0x6, 0x181f ;  /* 0x00d81f0006027f89 */ /* 0x0044e400000e0000 */
.L_x_3789:
        /* <DEDUP_REMOVED lines=8> */
.L_x_3790:
[----:B------:R-:W-:-:S04]  /*1aa20*/  IADD3 R2, R4, 0x70, RZ ;  /* 0x0000007004027810 */ /* 0x000fc80007ffe0ff */
[----:B------:R-:W-:-:S13]  /*1aa30*/  ISETP.GE.OR P0, PT, R2, R0, P2 ;  /* 0x000000000200720c */ /* 0x000fda0001706670 */
[----:B------:R-:W-:Y:S05]  /*1aa40*/  @P0 BRA `(.L_x_3697) ;  /* 0x00001c3000000947 */ /* 0x000fea0003800000 */
[----:B----4-:R-:W-:-:S04]  /*1aa50*/  LEA R2, P0, R238, R3, 0x1 ;  /* 0x00000003ee027211 */ /* 0x010fc800078008ff */
[----:B---3--:R-:W-:-:S05]  /*1aa60*/  LEA.HI.X R3, R238, R5, R239, 0x1, P0 ;  /* 0x00000005ee037211 */ /* 0x008fca00000f0cef */
[----:B------:R3:W-:Y:S01]  /*1aa70*/  ST.E.128 [R2.64], R40 ;  /* 0x0000002802007985 */ /* 0x0007e2000c101d08 */
[----:B------:R-:W-:Y:S05]  /*1aa80*/  BRA `(.L_x_3697) ;  /* 0x00001bf000007947 */ /* 0x000fea0003800000 */
.L_x_3684:
        /* <DEDUP_REMOVED lines=33> */
.L_x_3791:
[----:B------:R-:W-:Y:S05]  /*1aca0*/  BRA.DIV ~URZ, `(.L_x_3699) ;  /* 0x00007a027f007947 */ /* 0x000fea000b800000 */
[----:B------:R3:W4:Y:S02]  /*1acb0*/  SHFL.IDX PT, R0, R12, RZ, 0x1c1f ;  /* 0x001c1fff0c007589 */ /* 0x00072400000e0000 */
.L_x_3792:
        /* <DEDUP_REMOVED lines=50> */
.L_x_3701:
[----:B------:R-:W-:Y:S05]  /*1afe0*/  BSYNC B0 ;  /* 0x0000000000007941 */ /* 0x000fea0003800000 */
.L_x_3700:
[----:B------:R-:W-:Y:S05]  /*1aff0*/  BRA.DIV ~URZ, `(.L_x_3702) ;  /* 0x000077227f007947 */ /* 0x000fea000b800000 */
[----:B--2---:R2:W1:Y:S04]  /*1b000*/  SHFL.IDX PT, R4, R5, 0x1, 0x1c1f ;  /* 0x003c1f0005047f89 */ /* 0x00446800000e0000 */
[----:B----4-:R2:W4:Y:S02]  /*1b010*/  SHFL.IDX PT, R0, R12, 0x1, 0x1c1f ;  /* 0x003c1f000c007f89 */ /* 0x01052400000e0000 */
.L_x_3793:
        /* <DEDUP_REMOVED lines=50> */
.L_x_3704:
[----:B------:R-:W-:Y:S05]  /*1b340*/  BSYNC B0 ;  /* 0x0000000000007941 */ /* 0x000fea0003800000 */
.L_x_3703:
[----:B------:R-:W-:Y:S05]  /*1b350*/  BRA.DIV ~URZ, `(.L_x_3705) ;  /* 0x000074927f007947 */ /* 0x000fea000b800000 */
[----:B-1----:R1:W2:Y:S02]  /*1b360*/  SHFL.IDX PT, R4, R5, 0x2, 0x1c1f ;  /* 0x005c1f0005047f89 */ /* 0x0022a400000e0000 */
.L_x_3794:
[----:B------:R-:W-:Y:S05]  /*1b370*/  BRA.DIV ~URZ, `(.L_x_3706) ;  /* 0x000074e27f007947 */ /* 0x000fea000b800000 */
[----:B----4-:R4:W1:Y:S02]  /*1b380*/  SHFL.IDX PT, R0, R12, 0x2, 0x1c1f ;  /* 0x005c1f000c007f89 */ /* 0x01086400000e0000 */
.L_x_3795:
        /* <DEDUP_REMOVED lines=52> */
.L_x_3708:
[----:B------:R-:W-:Y:S05]  /*1b6d0*/  BSYNC B0 ;  /* 0x0000000000007941 */ /* 0x000fea0003800000 */
.L_x_3707:
[----:B------:R-:W-:Y:S05]  /*1b6e0*/  BRA.DIV ~URZ, `(.L_x_3709) ;  /* 0x000071e27f007947 */ /* 0x000fea000b800000 */
[----:B------:R3:W2:Y:S04]  /*1b6f0*/  SHFL.IDX PT, R4, R5, 0x3, 0x1c1f ;  /* 0x007c1f0005047f89 */ /* 0x0006a800000e0000 */
[----:B-1----:R3:W1:Y:S02]  /*1b700*/  SHFL.IDX PT, R0, R12, 0x3, 0x1c1f ;  /* 0x007c1f000c007f89 */ /* 0x00266400000e0000 */
.L_x_3796:
        /* <DEDUP_REMOVED lines=55> */
.L_x_3682:
[----:B------:R-:W4:Y:S04]  /*1ba80*/  LDL.LU R0, [R1+0x68] ;  /* 0x0000680001007983 */ /* 0x000f280000300800 */
[----:B--2---:R-:W2:Y:S01]  /*1ba90*/  LDL.LU R7, [R1+0x6c] ;  /* 0x00006c0001077983 */ /* 0x004ea20000300800 */
[----:B------:R-:W-:Y:S02]  /*1baa0*/  ISETP.NE.U32.AND P0, PT, RZ, c[0x0][0x508], PT ;  /* 0x00014200ff007a0c */ /* 0x000fe40003f05070 */
[----:B------:R-:W-:Y:S01]  /*1bab0*/  ISETP.NE.U32.AND P3, PT, RZ, c[0x0][0x500], PT ;  /* 0x00014000ff007a0c */ /* 0x000fe20003f65070 */
[----:B-1-3--:R-:W3:Y:S01]  /*1bac0*/  LDL.LU R6, [R1+0x44] ;  /* 0x0000440001067983 */ /* 0x00aee20000300800 */
[----:B------:R-:W-:Y:S01]  /*1bad0*/  ISETP.NE.AND.EX P2, PT, RZ, c[0x0][0x50c], PT, P0 ;  /* 0x00014300ff007a0c */ /* 0x000fe20003f45300 */
[----:B------:R-:W-:Y:S01]  /*1bae0*/  IMAD.MOV.U32 R18, RZ, RZ, c[0x0][0x388] ;  /* 0x0000e200ff127624 */ /* 0x000fe200078e00ff */
[----:B------:R-:W-:-:S02]  /*1baf0*/  ISETP.NE.AND.EX P3, PT, RZ, c[0x0][0x504], PT, P3 ;  /* 0x00014100ff007a0c */ /* 0x000fc40003f65330 */
[----:B----4-:R-:W-:-:S09]  /*1bb00*/  IADD3 R2, P1, R0, c[0x0][0x500], RZ ;  /* 0x0001400000027a10 */ /* 0x010fd20007f3e0ff */
[----:B------:R-:W-:Y:S01]  /*1bb10*/  @P2 IADD3 R4, P0, R0, c[0x0][0x508], RZ ;  /* 0x0001420000042a10 */ /* 0x000fe20007f1e0ff */
[----:B------:R-:W-:Y:S01]  /*1bb20*/  IMAD.MOV.U32 R0, RZ, RZ, RZ ;  /* 0x000000ffff007224 */ /* 0x000fe200078e00ff */
[C---:B--2---:R-:W-:Y:S02]  /*1bb30*/  IADD3.X R3, R7.reuse, c[0x0][0x504], RZ, P1, !PT ;  /* 0x0001410007037a10 */ /* 0x044fe40000ffe4ff */
[----:B------:R-:W-:-:S03]  /*1bb40*/  @P2 IADD3.X R5, R7, c[0x0][0x50c], RZ, P0, !PT ;  /* 0x0001430007052a10 */ /* 0x000fc600007fe4ff */
        /* <DEDUP_REMOVED lines=9> */
.L_x_3710:
        /* <DEDUP_REMOVED lines=60> */
.L_x_3712:
[----:B------:R-:W-:Y:S05]  /*1bfa0*/  BSYNC B0 ;  /* 0x0000000000007941 */ /* 0x000fea0003800000 */
.L_x_3711:
        /* <DEDUP_REMOVED lines=43> */
.L_x_3797:
[----:B------:R-:W-:Y:S05]  /*1c260*/  BRA.DIV ~URZ, `(.L_x_3714) ;  /* 0x000067a27f007947 */ /* 0x000fea000b800000 */
[----:B------:R3:W4:Y:S02]  /*1c270*/  SHFL.IDX PT, R2, R6, RZ, 0x181f ;  /* 0x00181fff06027589 */ /* 0x00072400000e0000 */
.L_x_3798:
        /* <DEDUP_REMOVED lines=8> */
.L_x_3799:
[----:B------:R-:W-:-:S04]  /*1c300*/  IADD3 R3, R0, 0x10, RZ ;  /* 0x0000001000037810 */ /* 0x000fc80007ffe0ff */
[----:B------:R-:W-:-:S13]  /*1c310*/  ISETP.GE.OR P0, PT, R3, R4, P2 ;  /* 0x000000040300720c */ /* 0x000fda0001706670 */
[----:B--2---:R-:W-:-:S04]  /*1c320*/  @!P0 LEA R2, P1, R238, R2, 0x1 ;  /* 0x00000002ee028211 */ /* 0x004fc800078208ff */
[----:B-1----:R-:W-:-:S05]  /*1c330*/  @!P0 LEA.HI.X R3, R238, R7, R239, 0x1, P1 ;  /* 0x00000007ee038211 */ /* 0x002fca00008f0cef */
[----:B------:R1:W-:Y:S01]  /*1c340*/  @!P0 ST.E.128 [R2.64], RZ ;  /* 0x000000ff02008985 */ /* 0x0003e2000c101d08 */
[----:B------:R-:W-:Y:S05]  /*1c350*/  BRA.DIV ~URZ, `(.L_x_3716) ;  /* 0x000067f27f007947 */ /* 0x000fea000b800000 */
[----:B------:R2:W1:Y:S02]  /*1c360*/  SHFL.IDX PT, R7, R5, 0x2, 0x181f ;  /* 0x00581f0005077f89 */ /* 0x00046400000e0000 */
.L_x_3800:
[----:B------:R-:W-:Y:S05]  /*1c370*/  BRA.DIV ~URZ, `(.L_x_3717) ;  /* 0x000068427f007947 */ /* 0x000fea000b800000 */
[----:B-1----:R1:W2:Y:S02]  /*1c380*/  SHFL.IDX PT, R2, R6, 0x2, 0x181f ;  /* 0x00581f0006027f89 */ /* 0x0022a400000e0000 */
.L_x_3801:
        /* <DEDUP_REMOVED lines=8> */
.L_x_3802:
[----:B------:R-:W-:-:S04]  /*1c410*/  IADD3 R3, R0, 0x30, RZ ;  /* 0x0000003000037810 */ /* 0x000fc80007ffe0ff */
[----:B------:R-:W-:-:S13]  /*1c420*/  ISETP.GE.OR P0, PT, R3, R4, P2 ;  /* 0x000000040300720c */ /* 0x000fda0001706670 */
[----:B--2---:R-:W-:-:S04]  /*1c430*/  @!P0 LEA R2, P1, R238, R2, 0x1 ;  /* 0x00000002ee028211 */ /* 0x004fc800078208ff */
[----:B------:R-:W-:-:S05]  /*1c440*/  @!P0 LEA.HI.X R3, R238, R7, R239, 0x1, P1 ;  /* 0x00000007ee038211 */ /* 0x000fca00008f0cef */
[----:B------:R2:W-:Y:S01]  /*1c450*/  @!P0 ST.E.128 [R2.64], RZ ;  /* 0x000000ff02008985 */ /* 0x0005e2000c101d08 */
[----:B------:R-:W-:Y:S05]  /*1c460*/  BRA.DIV ~URZ, `(.L_x_3719) ;  /* 0x000068927f007947 */ /* 0x000fea000b800000 */
[----:B------:R1:W2:Y:S02]  /*1c470*/  SHFL.IDX PT, R7, R5, 0x4, 0x181f ;  /* 0x00981f0005077f89 */ /* 0x0002a400000e0000 */
.L_x_3803:
[----:B------:R-:W-:Y:S05]  /*1c480*/  BRA.DIV ~URZ, `(.L_x_3720) ;  /* 0x000068e27f007947 */ /* 0x000fea000b800000 */
[----:B--2---:R2:W1:Y:S02]  /*1c490*/  SHFL.IDX PT, R2, R6, 0x4, 0x181f ;  /* 0x00981f0006027f89 */ /* 0x00446400000e0000 */
.L_x_3804:
        /* <DEDUP_REMOVED lines=8> */
.L_x_3805:
[----:B------:R-:W-:-:S04]  /*1c520*/  IADD3 R3, R0, 0x50, RZ ;  /* 0x0000005000037810 */ /* 0x000fc80007ffe0ff */
[----:B------:R-:W-:-:S13]  /*1c530*/  ISETP.GE.OR P0, PT, R3, R4, P2 ;  /* 0x000000040300720c */ /* 0x000fda0001706670 */
[----:B---3--:R-:W-:-:S04]  /*1c540*/  @!P0 LEA R2, P1, R238, R2, 0x1 ;  /* 0x00000002ee028211 */ /* 0x008fc800078208ff */
[----:B--2---:R-:W-:-:S05]  /*1c550*/  @!P0 LEA.HI.X R3, R238, R7, R239, 0x1, P1 ;  /* 0x00000007ee038211 */ /* 0x004fca00008f0cef */
[----:B------:R2:W-:Y:S01]  /*1c560*/  @!P0 ST.E.128 [R2.64], RZ ;  /* 0x000000ff02008985 */ /* 0x0005e2000c101d08 */
[----:B------:R-:W-:Y:S05]  /*1c570*/  BRA.DIV ~URZ, `(.L_x_3722) ;  /* 0x000069327f007947 */ /* 0x000fea000b800000 */
[----:B------:R3:W1:Y:S02]  /*1c580*/  SHFL.IDX PT, R7, R5, 0x6, 0x181f ;  /* 0x00d81f0005077f89 */ /* 0x00066400000e0000 */
.L_x_3806:
[----:B------:R-:W-:Y:S05]  /*1c590*/  BRA.DIV ~URZ, `(.L_x_3723) ;  /* 0x000069827f007947 */ /* 0x000fea000b800000 */
[----:B--2---:R2:W3:Y:S02]  /*1c5a0*/  SHFL.IDX PT, R2, R6, 0x6, 0x181f ;  /* 0x00d81f0006027f89 */ /* 0x0044e400000e0000 */
.L_x_3807:
        /* <DEDUP_REMOVED lines=8> */
.L_x_3808:
[----:B------:R-:W-:-:S04]  /*1c630*/  IADD3 R0, R0, 0x70, RZ ;  /* 0x0000007000007810 */ /* 0x000fc80007ffe0ff */
[----:B------:R-:W-:-:S13]  /*1c640*/  ISETP.GE.OR P0, PT, R0, R4, P2 ;  /* 0x000000040000720c */ /* 0x000fda0001706670 */
[----:B----4-:R-:W-:-:S04]  /*1c650*/  @!P0 LEA R2, P1, R238, R2, 0x1 ;  /* 0x00000002ee028211 */ /* 0x010fc800078208ff */
[----:B---3--:R-:W-:-:S05]  /*1c660*/  @!P0 LEA.HI.X R3, R238, R5, R239, 0x1, P1 ;  /* 0x00000005ee038211 */ /* 0x008fca00008f0cef */
[----:B------:R3:W-:Y:S04]  /*1c670*/  @!P0 ST.E.128 [R2.64], RZ ;  /* 0x000000ff02008985 */ /* 0x0007e8000c101d08 */
.L_x_3697:
[----:B------:R-:W-:Y:S05]  /*1c680*/  BSYNC B1 ;  /* 0x0000000000017941 */ /* 0x000fea0003800000 */
.L_x_3681:
        /* <DEDUP_REMOVED lines=15> */
.L_x_3809:
[----:B------:R-:W-:Y:S05]  /*1c780*/  BRA.DIV ~URZ, `(.L_x_3727) ;  /* 0x000069427f007947 */ /* 0x000fea000b800000 */
[----:B------:R3:W4:Y:S02]  /*1c790*/  SHFL.IDX PT, R8, R68, 0x1, 0x1f ;  /* 0x00201f0044087f89 */ /* 0x00072400000e0000 */
.L_x_3810:
        /* <DEDUP_REMOVED lines=19> */
.L_x_3811:
        /* <DEDUP_REMOVED lines=16> */
.L_x_3812:
[----:B---3--:R-:W-:Y:S01]  /*1c9d0*/  IMAD R0, R0, c[0x0][0x538], RZ ;  /* 0x00014e0000007a24 */ /* 0x008fe200078e02ff */
[----:B------:R-:W-:Y:S04]  /*1c9e0*/  BSSY B1, `(.L_x_3730) ;  /* 0x00000ce000017945 */ /* 0x000fe80003800000 */
[----:B----4-:R-:W-:-:S04]  /*1c9f0*/  IADD3 R8, R0, R8, RZ ;  /* 0x0000000800087210 */ /* 0x010fc80007ffe0ff */
[----:B--2---:R-:W-:-:S13]  /*1ca00*/  ISETP.GT.AND P0, PT, R8, R9, PT ;  /* 0x000000090800720c */ /* 0x004fda0003f04270 */
[----:B------:R-:W-:Y:S05]  /*1ca10*/  @P0 BRA `(.L_x_3731) ;  /* 0x0000025000000947 */ /* 0x000fea0003800000 */
.L_x_3735:
        /* <DEDUP_REMOVED lines=17> */
.L_x_3813:
        /* <DEDUP_REMOVED lines=16> */
.L_x_3814:
[----:B--2---:R-:W-:-:S05]  /*1cc30*/  IMAD R0, R0, c[0x0][0x538], RZ ;  /* 0x00014e0000007a24 */ /* 0x004fca00078e02ff */
[----:B------:R-:W-:-:S04]  /*1cc40*/  IADD3 R8, R0, R8, RZ ;  /* 0x0000000800087210 */ /* 0x000fc80007ffe0ff */
[----:B------:R-:W-:-:S13]  /*1cc50*/  ISETP.GT.AND P0, PT, R8, R9, PT ;  /* 0x000000090800720c */ /* 0x000fda0003f04270 */
[----:B-1----:R-:W-:Y:S05]  /*1cc60*/  @!P0 BRA `(.L_x_3735) ;  /* 0xfffffdb000008947 */ /* 0x002fea000383ffff */
.L_x_3731:
[----:B------:R-:W-:-:S05]  /*1cc70*/  IADD3 R8, -R0, R8, RZ ;  /* 0x0000000800087210 */ /* 0x000fca0007ffe1ff */
[----:B------:R-:W-:-:S05]  /*1cc80*/  IMAD R0, R4, c[0x0][0x538], R8 ;  /* 0x00014e0004007a24 */ /* 0x000fca00078e0208 */
[----:B------:R-:W-:Y:S01]  /*1cc90*/  ISETP.GT.AND P0, PT, R0, R9, PT ;  /* 0x000000090000720c */ /* 0x000fe20003f04270 */
[----:B------:R-:W-:-:S12]  /*1cca0*/  BRA.DIV ~URZ, `(.L_x_3736) ;  /* 0x000068827f007947 */ /* 0x000fd8000b800000 */
[----:B------:R-:W-:-:S03]  /*1ccb0*/  VOTE.ANY R5, PT, !P0 ;  /* 0x0000000000057806 */ /* 0x000fc600040e0100 */
.L_x_3815:
[----:B------:R-:W2:Y:S01]  /*1ccc0*/  LDL.LU R2, [R1+0x4c] ;  /* 0x00004c0001027983 */ /* 0x000ea20000300800 */
[----:B------:R-:W2:Y:S02]  /*1ccd0*/  POPC R0, R5 ;  /* 0x0000000500007309 */ /* 0x000ea40000000000 */
[----:B--2---:R-:W-:-:S05]  /*1cce0*/  IADD3 R2, R0, R2, RZ ;  /* 0x0000000200027210 */ /* 0x004fca0007ffe0ff */
[----:B------:R2:W-:Y:S01]  /*1ccf0*/  STL [R1+0x4c], R2 ;  /* 0x00004c0201007387 */ /* 0x0005e20000100800 */
[----:B------:R-:W-:Y:S05]  /*1cd00*/  BRA.DIV ~URZ, `(.L_x_3737) ;  /* 0x000068727f007947 */ /* 0x000fea000b800000 */
[----:B------:R3:W4:Y:S04]  /*1cd10*/  SHFL.IDX PT, R6, R6, R0, 0x1f ;  /* 0x00001f0006067589 */ /* 0x00072800000e0000 */
[----:B------:R3:W1:Y:S02]  /*1cd20*/  SHFL.IDX PT, R7, R7, R0, 0x1f ;  /* 0x00001f0007077589 */ /* 0x00066400000e0000 */
.L_x_3816:
[----:B------:R-:W-:Y:S01]  /*1cd30*/  ISETP.NE.AND P0, PT, R5, RZ, PT ;  /* 0x000000ff0500720c */ /* 0x000fe20003f05270 */
[----:B------:R-:W-:-:S12]  /*1cd40*/  BSSY B0, `(.L_x_3738) ;  /* 0x0000005000007945 */ /* 0x000fd80003800000 */
[----:B------:R-:W-:Y:S05]  /*1cd50*/  @!P0 BRA `(.L_x_3739) ;  /* 0x0000003000008947 */ /* 0x000fea0003800000 */
[----:B---3--:R-:W-:Y:S01]  /*1cd60*/  IADD3 R0, R0, -0x1, RZ ;  /* 0xffffffff00007810 */ /* 0x008fe20007ffe0ff */
[----:B------:R-:W-:Y:S05]  /*1cd70*/  BRA.DIV ~URZ, `(.L_x_3740) ;  /* 0x000068d27f007947 */ /* 0x000fea000b800000 */
[----:B------:R3:W2:Y:S02]  /*1cd80*/  SHFL.IDX PT, R10, R4, R0, 0x1f ;  /* 0x00001f00040a7589 */ /* 0x0006a400000e0000 */
.L_x_3739:
[----:B------:R-:W-:Y:S05]  /*1cd90*/  BSYNC B0 ;  /* 0x0000000000007941 */ /* 0x000fea0003800000 */
.L_x_3738:
        /* <DEDUP_REMOVED lines=68> */
.L_x_3742:
        /* <DEDUP_REMOVED lines=68> */
.L_x_3743:
[----:B------:R-:W-:Y:S05]  /*1d620*/  BSYNC B0 ;  /* 0x0000000000007941 */ /* 0x000fea0003800000 */
.L_x_3741:
[----:B------:R-:W-:-:S04]  /*1d630*/  LOP3.LUT R2, RZ, R2, RZ, 0x33, !PT ;  /* 0x00000002ff027212 */ /* 0x000fc800078e33ff */
[----:B-1----:R-:W-:-:S05]  /*1d640*/  IADD3 R0, R2, R6, RZ ;  /* 0x0000000602007210 */ /* 0x002fca0007ffe0ff */
[----:B------:R1:W-:Y:S01]  /*1d650*/  STL [R1+0x44], R0 ;  /* 0x0000440001007387 */ /* 0x0003e20000100800 */
[----:B------:R-:W-:Y:S05]  /*1d660*/  BRA `(.L_x_3744) ;  /* 0x0000005000007947 */ /* 0x000fea0003800000 */
.L_x_3732:
[----:B------:R-:W-:Y:S01]  /*1d670*/  MOV R0, c[0x0][0x53c] ;  /* 0x00014f0000007a02 */ /* 0x000fe20000000f00 */
[----:B------:R2:W-:Y:S04]  /*1d680*/  STL [R1+0x40], R9 ;  /* 0x0000400901007387 */ /* 0x0005e80000100800 */
[----:B------:R2:W-:Y:S04]  /*1d690*/  STL [R1+0x44], RZ ;  /* 0x000044ff01007387 */ /* 0x0005e80000100800 */
[----:B------:R2:W-:Y:S04]  /*1d6a0*/  STL [R1+0x48], RZ ;  /* 0x000048ff01007387 */ /* 0x0005e80000100800 */
[----:B------:R2:W-:Y:S02]  /*1d6b0*/  STL [R1+0x4c], R0 ;  /* 0x00004c0001007387 */ /* 0x0005e40000100800 */
.L_x_3744:
[----:B------:R-:W-:Y:S05]  /*1d6c0*/  BSYNC B1 ;  /* 0x0000000000017941 */ /* 0x000fea0003800000 */
.L_x_3730:
        /* <DEDUP_REMOVED lines=9> */
.L_x_3725:
[----:B--2---:R-:W2:Y:S02]  /*1d760*/  LDL R0, [R1+0x4c] ;  /* 0x00004c0001007983 */ /* 0x004ea40000100800 */
[----:B--2---:R-:W-:-:S13]  /*1d770*/  ISETP.GE.AND P0, PT, R0, c[0x0][0x53c], PT ;  /* 0x00014f0000007a0c */ /* 0x004fda0003f06270 */
[----:B-1--4-:R-:W-:Y:S01]  /*1d780*/  @P0 CALL.REL.NOINC `(.L_x_3745) ;  /* 0x0000001000000944 */ /* 0x012fe20003c00000 */
[----:B------:R-:W-:Y:S05]  /*1d790*/  BRA `(.L_x_3746) ;  /* 0xfffe47a000007947 */ /* 0x000fea000383ffff */
.L_x_3745:
[----:B------:R-:W-:Y:S05]  /*1d7a0*/  EXIT ;  /* 0x000000000000794d */ /* 0x000fea0003800000 */
.L_x_3533:
[----:B------:R-:W-:Y:S01]  /*1d7b0*/  IMAD.MOV.U32 R0, RZ, RZ, R5 ;  /* 0x000000ffff007224 */ /* 0x000fe200078e0005 */
[----:B------:R-:W-:Y:S02]  /*1d7c0*/  MOV R2, 0x1 ;  /* 0x0000000100027802 */ /* 0x000fe40000000f00 */
[----:B------:R-:W-:Y:S02]  /*1d7d0*/  MOV R3, 0x1d7f0 ;  /* 0x0001d7f000037802 */ /* 0x000fe40000000f00 */
[----:B------:R-:W-:Y:S05]  /*1d7e0*/  CALL.REL.NOINC `($__internal_50_$__cuda_sm70_shflsync_up_p) ;  /* 0x00005f9000007944 */ /* 0x000fea0003c00000 */
[----:B------:R-:W-:Y:S01]  /*1d7f0*/  MOV R0, R4 ;  /* 0x0000000400007202 */ /* 0x000fe20000000f00 */
[----:B------:R-:W-:Y:S05]  /*1d800*/  BRA `(.L_x_3747) ;  /* 0xfffe2c5000007947 */ /* 0x000fea000383ffff */
.L_x_3534:
[----:B------:R-:W-:Y:S01]  /*1d810*/  IMAD.MOV.U32 R0, RZ, RZ, R5 ;  /* 0x000000ffff007224 */ /* 0x000fe200078e0005 */
[----:B------:R-:W-:Y:S02]  /*1d820*/  MOV R2, 0x2 ;  /* 0x0000000200027802 */ /* 0x000fe40000000f00 */
[----:B------:R-:W-:Y:S02]  /*1d830*/  MOV R3, 0x1d850 ;  /* 0x0001d85000037802 */ /* 0x000fe40000000f00 */
[----:B------:R-:W-:Y:S05]  /*1d840*/  CALL.REL.NOINC `($__internal_50_$__cuda_sm70_shflsync_up_p) ;  /* 0x00005f3000007944 */ /* 0x000fea0003c00000 */
[----:B------:R-:W-:Y:S01]  /*1d850*/  SEL R0, R4, RZ, P4 ;  /* 0x000000ff04007207 */ /* 0x000fe20002000000 */
[----:B------:R-:W-:Y:S01]  /*1d860*/  IMAD.MOV.U32 R2, RZ, RZ, 0x4 ;  /* 0x00000004ff027424 */ /* 0x000fe200078e00ff */
[----:B------:R-:W-:-:S03]  /*1d870*/  MOV R3, 0x1d8a0 ;  /* 0x0001d8a000037802 */ /* 0x000fc60000000f00 */
[----:B------:R-:W-:Y:S02]  /*1d880*/  IMAD.IADD R0, R5, 0x1, R0 ;  /* 0x0000000105007824 */ /* 0x000fe400078e0200 */
        /* <DEDUP_REMOVED lines=13> */
[----:B------:R-:W-:Y:S02]  /*1d960*/  MOV R218, 0x1f ;  /* 0x0000001f00da7802 */ /* 0x000fe40000000f00 */
[----:B------:R-:W-:Y:S01]  /*1d970*/  MOV R3, 0x1d9b0 ;  /* 0x0001d9b000037802 */ /* 0x000fe20000000f00 */
[----:B------:R-:W-:-:S04]  /*1d980*/  IMAD.IADD R4, R0, 0x1, R4 ;  /* 0x0000000100047824 */ /* 0x000fc800078e0204 */
[----:B------:R-:W-:Y:S02]  /*1d990*/  IMAD.MOV.U32 R219, RZ, RZ, R4 ;  /* 0x000000ffffdb7224 */ /* 0x000fe400078e0004 */
[----:B------:R-:W-:Y:S05]  /*1d9a0*/  CALL.REL.NOINC `($__internal_49_$__cuda_sm70_shflsync_idx_p) ;  /* 0x00005d7000007944 */ /* 0x000fea0003c00000 */
[----:B------:R-:W-:Y:S01]  /*1d9b0*/  MOV R0, R218 ;  /* 0x000000da00007202 */ /* 0x000fe20000000f00 */
[----:B------:R-:W-:Y:S05]  /*1d9c0*/  BRA `(.L_x_3748) ;  /* 0xfffe2b9000007947 */ /* 0x000fea000383ffff */
.L_x_3536:
[----:B------:R-:W-:Y:S02]  /*1d9d0*/  SEL R0, RZ, 0x1, P0 ;  /* 0x00000001ff007807 */ /* 0x000fe40000000000 */
[----:B------:R-:W-:Y:S02]  /*1d9e0*/  MOV R2, 0x1da00 ;  /* 0x0001da0000027802 */ /* 0x000fe40000000f00 */
[----:B------:R-:W-:Y:S05]  /*1d9f0*/  CALL.REL.NOINC `($__internal_51_$__cuda_sm70_votesync_ballot) ;  /* 0x00005df000007944 */ /* 0x000fea0003c00000 */
[----:B------:R-:W-:Y:S01]  /*1da00*/  MOV R7, R0 ;  /* 0x0000000000077202 */ /* 0x000fe20000000f00 */
[----:B------:R-:W-:Y:S05]  /*1da10*/  BRA `(.L_x_3749) ;  /* 0xfffe2bd000007947 */ /* 0x000fea000383ffff */
.L_x_3537:
[----:B------:R-:W-:Y:S01]  /*1da20*/  IMAD.MOV.U32 R219, RZ, RZ, R9 ;  /* 0x000000ffffdb7224 */ /* 0x000fe200078e0009 */
[----:B-1----:R-:W-:Y:S01]  /*1da30*/  MOV R2, R0 ;  /* 0x0000000000027202 */ /* 0x002fe20000000f00 */
[----:B------:R-:W-:Y:S01]  /*1da40*/  IMAD.MOV.U32 R218, RZ, RZ, 0x1f ;  /* 0x0000001fffda7424 */ /* 0x000fe200078e00ff */
[----:B------:R-:W-:Y:S02]  /*1da50*/  MOV R3, 0x1da70 ;  /* 0x0001da7000037802 */ /* 0x000fe40000000f00 */
[----:B------:R-:W-:Y:S05]  /*1da60*/  CALL.REL.NOINC `($__internal_49_$__cuda_sm70_shflsync_idx_p) ;  /* 0x00005cb000007944 */ /* 0x000fea0003c00000 */
[----:B------:R-:W-:Y:S01]  /*1da70*/  IMAD.MOV.U32 R12, RZ, RZ, R218 ;  /* 0x000000ffff0c7224 */ /* 0x000fe200078e00da */
[----:B------:R-:W-:Y:S01]  /*1da80*/  MOV R219, R8 ;  /* 0x0000000800db7202 */ /* 0x000fe20000000f00 */
[----:B------:R-:W-:Y:S01]  /*1da90*/  IMAD.MOV.U32 R5, RZ, RZ, RZ ;  /* 0x000000ffff057224 */ /* 0x000fe200078e00ff */
[----:B------:R-:W-:Y:S01]  /*1daa0*/  MOV R2, R0 ;  /* 0x0000000000027202 */ /* 0x000fe20000000f00 */
[----:B------:R-:W-:Y:S01]  /*1dab0*/  IMAD.MOV.U32 R218, RZ, RZ, 0x1f ;  /* 0x0000001fffda7424 */ /* 0x000fe200078e00ff */
[----:B------:R-:W-:-:S02]  /*1dac0*/  MOV R3, 0x1dae0 ;  /* 0x0001dae000037802 */ /* 0x000fc40000000f00 */
[----:B------:R-:W-:Y:S05]  /*1dad0*/  CALL.REL.NOINC `($__internal_49_$__cuda_sm70_shflsync_idx_p) ;  /* 0x00005c4000007944 */ /* 0x000fea0003c00000 */
[----:B------:R-:W-:Y:S01]  /*1dae0*/  MOV R9, R218 ;  /* 0x000000da00097202 */ /* 0x000fe20000000f00 */
[----:B------:R-:W-:Y:S05]  /*1daf0*/  BRA `(.L_x_3750) ;  /* 0xfffe2b6000007947 */ /* 0x000fea000383ffff */
.L_x_3540:
[----:B------:R-:W-:Y:S01]  /*1db00*/  IMAD.MOV.U32 R219, RZ, RZ, R4 ;  /* 0x000000ffffdb7224 */ /* 0x000fe200078e0004 */
[----:B-1----:R-:W-:Y:S01]  /*1db10*/  MOV R2, R0 ;  /* 0x0000000000027202 */ /* 0x002fe20000000f00 */
[----:B------:R-:W-:Y:S01]  /*1db20*/  IMAD.MOV.U32 R218, RZ, RZ, 0x1f ;  /* 0x0000001fffda7424 */ /* 0x000fe200078e00ff */
[----:B------:R-:W-:-:S02]  /*1db30*/  MOV R3, 0x1db50 ;  /* 0x0001db5000037802 */ /* 0x000fc40000000f00 */
[----:B---34-:R-:W-:Y:S05]  /*1db40*/  CALL.REL.NOINC `($__internal_49_$__cuda_sm70_shflsync_idx_p) ;  /* 0x00005bd000007944 */ /* 0x018fea0003c00000 */
[----:B------:R-:W-:Y:S01]  /*1db50*/  MOV R5, R218 ;  /* 0x000000da00057202 */ /* 0x000fe20000000f00 */
[----:B------:R-:W-:Y:S05]  /*1db60*/  BRA `(.L_x_3539) ;  /* 0xfffe2b5000007947 */ /* 0x000fea000383ffff */
.L_x_3589:
[----:B------:R-:W-:Y:S01]  /*1db70*/  IMAD.MOV.U32 R219, RZ, RZ, R5 ;  /* 0x000000ffffdb7224 */ /* 0x000fe200078e0005 */
[----:B------:R-:W-:Y:S01]  /*1db80*/  MOV R2, RZ ;  /* 0x000000ff00027202 */ /* 0x000fe20000000f00 */
[----:B------:R-:W-:Y:S01]  /*1db90*/  IMAD.MOV.U32 R218, RZ, RZ, 0x181f ;  /* 0x0000181fffda7424 */ /* 0x000fe200078e00ff */
[----:B------:R-:W-:-:S02]  /*1dba0*/  MOV R3, 0x1dbc0 ;  /* 0x0001dbc000037802 */ /* 0x000fc40000000f00 */
[----:B-----5:R-:W-:Y:S05]  /*1dbb0*/  CALL.REL.NOINC `($__internal_49_$__cuda_sm70_shflsync_idx_p) ;  /* 0x00005b6000007944 */ /* 0x020fea0003c00000 */
[----:B------:R-:W-:Y:S01]  /*1dbc0*/  MOV R7, R218 ;  /* 0x000000da00077202 */ /* 0x000fe20000000f00 */
[----:B------:R-:W-:Y:S05]  /*1dbd0*/  BRA `(.L_x_3751) ;  /* 0xfffeaf4000007947 */ /* 0x000fea000383ffff */
.L_x_3590:
[----:B------:R-:W-:Y:S01]  /*1dbe0*/  IMAD.MOV.U32 R219, RZ, RZ, R6 ;  /* 0x000000ffffdb7224 */ /* 0x000fe200078e0006 */
[----:B------:R-:W-:Y:S01]  /*1dbf0*/  MOV R2, RZ ;  /* 0x000000ff00027202 */ /* 0x000fe20000000f00 */
[----:B------:R-:W-:Y:S01]  /*1dc00*/  IMAD.MOV.U32 R218, RZ, RZ, 0x181f ;  /* 0x0000181fffda7424 */ /* 0x000fe200078e00ff */
[----:B------:R-:W-:-:S02]  /*1dc10*/  MOV R3, 0x1dc30 ;  /* 0x0001dc3000037802 */ /* 0x000fc40000000f00 */
[----:B-12--5:R-:W-:Y:S05]  /*1dc20*/  CALL.REL.NOINC `($__internal_49_$__cuda_sm70_shflsync_idx_p) ;  /* 0x00005af000007944 */ /* 0x026fea0003c00000 */
[----:B------:R-:W-:Y:S01]  /*1dc30*/  MOV R2, R218 ;  /* 0x000000da00027202 */ /* 0x000fe20000000f00 */
[----:B------:R-:W-:Y:S05]  /*1dc40*/  BRA `(.L_x_3752) ;  /* 0xfffeaef000007947 */ /* 0x000fea000383ffff */
.L_x_3593:
[----:B------:R-:W-:Y:S01]  /*1dc50*/  IMAD.MOV.U32 R219, RZ, RZ, R5 ;  /* 0x000000ffffdb7224 */ /* 0x000fe200078e0005 */
[----:B--2-4-:R-:W-:Y:S01]  /*1dc60*/  MOV R2, 0x1 ;  /* 0x0000000100027802 */ /* 0x014fe20000000f00 */
[----:B------:R-:W-:Y:S01]  /*1dc70*/  IMAD.MOV.U32 R218, RZ, RZ, 0x181f ;  /* 0x0000181fffda7424 */ /* 0x000fe200078e00ff */
[----:B------:R-:W-:-:S02]  /*1dc80*/  MOV R3, 0x1dca0 ;  /* 0x0001dca000037802 */ /* 0x000fc40000000f00 */
[----:B-1-3-5:R-:W-:Y:S05]  /*1dc90*/  CALL.REL.NOINC `($__internal_49_$__cuda_sm70_shflsync_idx_p) ;  /* 0x00005a8000007944 */ /* 0x02afea0003c00000 */
[----:B------:R-:W-:Y:S01]  /*1dca0*/  IMAD.MOV.U32 R7, RZ, RZ, R218 ;  /* 0x000000ffff077224 */ /* 0x000fe200078e00da */
[----:B------:R-:W-:Y:S01]  /*1dcb0*/  MOV R2, 0x1 ;  /* 0x0000000100027802 */ /* 0x000fe20000000f00 */
[----:B------:R-:W-:Y:S01]  /*1dcc0*/  IMAD.MOV.U32 R219, RZ, RZ, R6 ;  /* 0x000000ffffdb7224 */ /* 0x000fe200078e0006 */
[----:B------:R-:W-:-:S02]  /*1dcd0*/  MOV R218, 0x181f ;  /* 0x0000181f00da7802 */ /* 0x000fc40000000f00 */
[----:B------:R-:W-:Y:S02]  /*1dce0*/  MOV R3, 0x1dd00 ;  /* 0x0001dd0000037802 */ /* 0x000fe40000000f00 */
[----:B------:R-:W-:Y:S05]  /*1dcf0*/  CALL.REL.NOINC `($__internal_49_$__cuda_sm70_shflsync_idx_p) ;  /* 0x00005a2000007944 */ /* 0x000fea0003c00000 */
[----:B------:R-:W-:Y:S01]  /*1dd00*/  MOV R2, R218 ;  /* 0x000000da00027202 */ /* 0x000fe20000000f00 */
[----:B------:R-:W-:Y:S05]  /*1dd10*/  BRA `(.L_x_3753) ;  /* 0xfffeaf0000007947 */ /* 0x000fea000383ffff */
.L_x_3596:
[----:B------:R-:W-:Y:S01]  /*1dd20*/  IMAD.MOV.U32 R219, RZ, RZ, R5 ;  /* 0x000000ffffdb7224 */ /* 0x000fe200078e0005 */
[----:B-1--4-:R-:W-:Y:S01]  /*1dd30*/  MOV R2, 0x2 ;  /* 0x0000000200027802 */ /* 0x012fe20000000f00 */
[----:B------:R-:W-:Y:S01]  /*1dd40*/  IMAD.MOV.U32 R218, RZ, RZ, 0x181f ;  /* 0x0000181fffda7424 */ /* 0x000fe200078e00ff */
[----:B------:R-:W-:Y:S02]  /*1dd50*/  MOV R3, 0x1dd70 ;  /* 0x0001dd7000037802 */ /* 0x000fe40000000f00 */
[----:B--23-5:R-:W-:Y:S05]  /*1dd60*/  CALL.REL.NOINC `($__internal_49_$__cuda_sm70_shflsync_idx_p) ;  /* 0x000059b000007944 */ /* 0x02cfea0003c00000 */
[----:B------:R-:W-:Y:S01]  /*1dd70*/  MOV R7, R218 ;  /* 0x000000da00077202 */ /* 0x000fe20000000f00 */
[----:B------:R-:W-:Y:S05]  /*1dd80*/  BRA `(.L_x_3754) ;  /* 0xfffeaf6000007947 */ /* 0x000fea000383ffff */
.L_x_3597:
[----:B------:R-:W-:Y:S01]  /*1dd90*/  IMAD.MOV.U32 R219, RZ, RZ, R6 ;  /* 0x000000ffffdb7224 */ /* 0x000fe200078e0006 */
[----:B----4-:R-:W-:Y:S01]  /*1dda0*/  MOV R2, 0x2 ;  /* 0x0000000200027802 */ /* 0x010fe20000000f00 */
[----:B------:R-:W-:Y:S01]  /*1ddb0*/  IMAD.MOV.U32 R218, RZ, RZ, 0x181f ;  /* 0x0000181fffda7424 */ /* 0x000fe200078e00ff */
[----:B------:R-:W-:Y:S02]  /*1ddc0*/  MOV R3, 0x1dde0 ;  /* 0x0001dde000037802 */ /* 0x000fe40000000f00 */
[----:B-123-5:R-:W-:Y:S05]  /*1ddd0*/  CALL.REL.NOINC `($__internal_49_$__cuda_sm70_shflsync_idx_p) ;  /* 0x0000594000007944 */ /* 0x02efea0003c00000 */
[----:B------:R-:W-:Y:S01]  /*1dde0*/  MOV R2, R218 ;  /* 0x000000da00027202 */ /* 0x000fe20000000f00 */
[----:B------:R-:W-:Y:S05]  /*1ddf0*/  BRA `(.L_x_3755) ;  /* 0xfffeaf1000007947 */ /* 0x000fea000383ffff */
.L_x_3600:
[----:B------:R-:W-:Y:S01]  /*1de00*/  IMAD.MOV.U32 R219, RZ, RZ, R5 ;  /* 0x000000ffffdb7224 */ /* 0x000fe200078e0005 */
[----:B-1----:R-:W-:Y:S01]  /*1de10*/  MOV R2, 0x3 ;  /* 0x0000000300027802 */ /* 0x002fe20000000f00 */
[----:B------:R-:W-:Y:S01]  /*1de20*/  IMAD.MOV.U32 R218, RZ, RZ, 0x181f ;  /* 0x0000181fffda7424 */ /* 0x000fe200078e00ff */
[----:B------:R-:W-:-:S02]  /*1de30*/  MOV R3, 0x1de50 ;  /* 0x0001de5000037802 */ /* 0x000fc40000000f00 */
[----:B--2345:R-:W-:Y:S05]  /*1de40*/  CALL.REL.NOINC `($__internal_49_$__cuda_sm70_shflsync_idx_p) ;  /* 0x000058d000007944 */ /* 0x03cfea0003c00000 */
        /* <DEDUP_REMOVED lines=8> */
.L_x_3603:
[----:B------:R-:W-:Y:S01]  /*1ded0*/  IMAD.MOV.U32 R219, RZ, RZ, R5 ;  /* 0x000000ffffdb7224 */ /* 0x000fe200078e0005 */
[----:B-1----:R-:W-:Y:S01]  /*1dee0*/  MOV R2, 0x4 ;  /* 0x0000000400027802 */ /* 0x002fe20000000f00 */
[----:B------:R-:W-:Y:S01]  /*1def0*/  IMAD.MOV.U32 R218, RZ, RZ, 0x181f ;  /* 0x0000181fffda7424 */ /* 0x000fe200078e00ff */
[----:B------:R-:W-:Y:S02]  /*1df00*/  MOV R3, 0x1df20 ;  /* 0x0001df2000037802 */ /* 0x000fe40000000f00 */
[----:B--2345:R-:W-:Y:S05]  /*1df10*/  CALL.REL.NOINC `($__internal_49_$__cuda_sm70_shflsync_idx_p) ;  /* 0x0000580000007944 */ /* 0x03cfea0003c00000 */
[----:B------:R-:W-:Y:S01]  /*1df20*/  MOV R7, R218 ;  /* 0x000000da00077202 */ /* 0x000fe20000000f00 */
[----:B------:R-:W-:Y:S05]  /*1df30*/  BRA `(.L_x_3757) ;  /* 0xfffeaf8000007947 */ /* 0x000fea000383ffff */
.L_x_3604:
[----:B------:R-:W-:Y:S01]  /*1df40*/  IMAD.MOV.U32 R219, RZ, RZ, R6 ;  /* 0x000000ffffdb7224 */ /* 0x000fe200078e0006 */
[----:B-1----:R-:W-:Y:S01]  /*1df50*/  MOV R2, 0x4 ;  /* 0x0000000400027802 */ /* 0x002fe20000000f00 */
[----:B------:R-:W-:Y:S01]  /*1df60*/  IMAD.MOV.U32 R218, RZ, RZ, 0x181f ;  /* 0x0000181fffda7424 */ /* 0x000fe200078e00ff */
[----:B------:R-:W-:Y:S02]  /*1df70*/  MOV R3, 0x1df90 ;  /* 0x0001df9000037802 */ /* 0x000fe40000000f00 */
[----:B--2345:R-:W-:Y:S05]  /*1df80*/  CALL.REL.NOINC `($__internal_49_$__cuda_sm70_shflsync_idx_p) ;  /* 0x0000579000007944 */ /* 0x03cfea0003c00000 */
[----:B------:R-:W-:Y:S01]  /*1df90*/  MOV R2, R218 ;  /* 0x000000da00027202 */ /* 0x000fe20000000f00 */
[----:B------:R-:W-:Y:S05]  /*1dfa0*/  BRA `(.L_x_3758) ;  /* 0xfffeaf3000007947 */ /* 0x000fea000383ffff */
.L_x_3607:
[----:B------:R-:W-:Y:S01]  /*1dfb0*/  IMAD.MOV.U32 R219, RZ, RZ, R5 ;  /* 0x000000ffffdb7224 */ /* 0x000fe200078e0005 */
[----:B--23--:R-:W-:Y:S01]  /*1dfc0*/  MOV R2, 0x5 ;  /* 0x0000000500027802 */ /* 0x00cfe20000000f00 */
[----:B------:R-:W-:Y:S01]  /*1dfd0*/  IMAD.MOV.U32 R218, RZ, RZ, 0x181f ;  /* 0x0000181fffda7424 */ /* 0x000fe200078e00ff */
[----:B------:R-:W-:-:S02]  /*1dfe0*/  MOV R3, 0x1e000 ;  /* 0x0001e00000037802 */ /* 0x000fc40000000f00 */
[----:B-1--45:R-:W-:Y:S05]  /*1dff0*/  CALL.REL.NOINC `($__internal_49_$__cuda_sm70_shflsync_idx_p) ;  /* 0x0000572000007944 */ /* 0x032fea0003c00000 */
        /* <DEDUP_REMOVED lines=8> */
.L_x_3610:
[----:B------:R-:W-:Y:S01]  /*1e080*/  IMAD.MOV.U32 R219, RZ, RZ, R5 ;  /* 0x000000ffffdb7224 */ /* 0x000fe200078e0005 */
[----:B-1-3--:R-:W-:Y:S01]  /*1e090*/  MOV R2, 0x6 ;  /* 0x0000000600027802 */ /* 0x00afe20000000f00 */
[----:B------:R-:W-:Y:S01]  /*1e0a0*/  IMAD.MOV.U32 R218, RZ, RZ, 0x181f ;  /* 0x0000181fffda7424 */ /* 0x000fe200078e00ff */
[----:B------:R-:W-:Y:S02]  /*1e0b0*/  MOV R3, 0x1e0d0 ;  /* 0x0001e0d000037802 */ /* 0x000fe40000000f00 */
[----:B--2-45:R-:W-:Y:S05]  /*1e0c0*/  CALL.REL.NOINC `($__internal_49_$__cuda_sm70_shflsync_idx_p) ;  /* 0x0000565000007944 */ /* 0x034fea0003c00000 */
[----:B------:R-:W-:Y:S01]  /*1e0d0*/  MOV R7, R218 ;  /* 0x000000da00077202 */ /* 0x000fe20000000f00 */
[----:B------:R-:W-:Y:S05]  /*1e0e0*/  BRA `(.L_x_3760) ;  /* 0xfffeafa000007947 */ /* 0x000fea000383ffff */
.L_x_3611:
[----:B------:R-:W-:Y:S01]  /*1e0f0*/  IMAD.MOV.U32 R219, RZ, RZ, R6 ;  /* 0x000000ffffdb7224 */ /* 0x000fe200078e0006 */
[----:B---3--:R-:W-:Y:S01]  /*1e100*/  MOV R2, 0x6 ;  /* 0x0000000600027802 */ /* 0x008fe20000000f00 */
[----:B------:R-:W-:Y:S01]  /*1e110*/  IMAD.MOV.U32 R218, RZ, RZ, 0x181f ;  /* 0x0000181fffda7424 */ /* 0x000fe200078e00ff */
[----:B------:R-:W-:Y:S02]  /*1e120*/  MOV R3, 0x1e140 ;  /* 0x0001e14000037802 */ /* 0x000fe40000000f00 */
[----:B-12-45:R-:W-:Y:S05]  /*1e130*/  CALL.REL.NOINC `($__internal_49_$__cuda_sm70_shflsync_idx_p) ;  /* 0x000055e000007944 */ /* 0x036fea0003c00000 */
[----:B------:R-:W-:Y:S01]  /*1e140*/  MOV R2, R218 ;  /* 0x000000da00027202 */ /* 0x000fe20000000f00 */
[----:B------:R-:W-:Y:S05]  /*1e150*/  BRA `(.L_x_3761) ;  /* 0xfffeaf5000007947 */ /* 0x000fea000383ffff */
.L_x_3614:
        /* <DEDUP_REMOVED lines=13> */
.L_x_3653:
[----:B------:R-:W-:Y:S01]  /*1e230*/  IMAD.MOV.U32 R219, RZ, RZ, R5 ;  /* 0x000000ffffdb7224 */ /* 0x000fe200078e0005 */
[----:B------:R-:W-:Y:S01]  /*1e240*/  MOV R2, RZ ;  /* 0x000000ff00027202 */ /* 0x000fe20000000f00 */
[----:B------:R-:W-:Y:S01]  /*1e250*/  IMAD.MOV.U32 R218, RZ, RZ, 0x181f ;  /* 0x0000181fffda7424 */ /* 0x000fe200078e00ff */
[----:B------:R-:W-:Y:S02]  /*1e260*/  MOV R3, 0x1e280 ;  /* 0x0001e28000037802 */ /* 0x000fe40000000f00 */
[----:B------:R-:W-:Y:S05]  /*1e270*/  CALL.REL.NOINC `($__internal_49_$__cuda_sm70_shflsync_idx_p) ;  /* 0x000054a000007944 */ /* 0x000fea0003c00000 */
[----:B------:R-:W-:Y:S01]  /*1e280*/  MOV R9, R218 ;  /* 0x000000da00097202 */ /* 0x000fe20000000f00 */
[----:B------:R-:W-:Y:S05]  /*1e290*/  BRA `(.L_x_3763) ;  /* 0xffff0c6000007947 */ /* 0x000fea000383ffff */
.L_x_3654:
[----:B------:R-:W-:Y:S01]  /*1e2a0*/  IMAD.MOV.U32 R219, RZ, RZ, R4 ;  /* 0x000000ffffdb7224 */ /* 0x000fe200078e0004 */
[----:B------:R-:W-:Y:S01]  /*1e2b0*/  MOV R2, RZ ;  /* 0x000000ff00027202 */ /* 0x000fe20000000f00 */
[----:B------:R-:W-:Y:S01]  /*1e2c0*/  IMAD.MOV.U32 R218, RZ, RZ, 0x181f ;  /* 0x0000181fffda7424 */ /* 0x000fe200078e00ff */
[----:B------:R-:W-:Y:S02]  /*1e2d0*/  MOV R3, 0x1e2f0 ;  /* 0x0001e2f000037802 */ /* 0x000fe40000000f00 */
[----:B-12---:R-:W-:Y:S05]  /*1e2e0*/  CALL.REL.NOINC `($__internal_49_$__cuda_sm70_shflsync_idx_p) ;  /* 0x0000543000007944 */ /* 0x006fea0003c00000 */
        /* <DEDUP_REMOVED lines=12> */
[----:B------:R-:W-:Y:S05]  /*1e3b0*/  CALL.REL.NOINC `($__internal_49_$__cuda_sm70_shflsync_idx_p) ;  /* 0x0000536000007944 */ /* 0x000fea0003c00000 */
[----:B------:R-:W-:Y:S01]  /*1e3c0*/  IMAD.MOV.U32 R7, RZ, RZ, R218 ;  /* 0x000000ffff077224 */ /* 0x000fe200078e00da */
[----:B------:R-:W-:Y:S01]  /*1e3d0*/  MOV R2, 0x1 ;  /* 0x0000000100027802 */ /* 0x000fe20000000f00 */
[----:B------:R-:W-:Y:S01]  /*1e3e0*/  IMAD.MOV.U32 R219, RZ, RZ, R4 ;  /* 0x000000ffffdb7224 */ /* 0x000fe200078e0004 */
[----:B------:R-:W-:Y:S02]  /*1e3f0*/  MOV R218, 0x181f ;  /* 0x0000181f00da7802 */ /* 0x000fe40000000f00 */
[----:B------:R-:W-:Y:S02]  /*1e400*/  MOV R3, 0x1e420 ;  /* 0x0001e42000037802 */ /* 0x000fe40000000f00 */
[----:B------:R-:W-:Y:S05]  /*1e410*/  CALL.REL.NOINC `($__internal_49_$__cuda_sm70_shflsync_idx_p) ;  /* 0x0000530000007944 */ /* 0x000fea0003c00000 */
        /* <DEDUP_REMOVED lines=60> */
[----:B------:R-:W-:Y:S01]  /*1e7e0*/  MOV R4, R218 ;  /* 0x000000da00047202 */ /* 0x000fe20000000f00 */
[----:B------:R-:W-:Y:S05]  /*1e7f0*/  BRA `(.L_x_3764) ;  /* 0xffff088000007947 */ /* 0x000fea000383ffff */
.L_x_3655:
[----:B------:R-:W-:Y:S01]  /*1e800*/  IMAD.MOV.U32 R219, RZ, RZ, R0 ;  /* 0x000000ffffdb7224 */ /* 0x000fe200078e0000 */
[----:B------:R-:W-:Y:S01]  /*1e810*/  MOV R2, RZ ;  /* 0x000000ff00027202 */ /* 0x000fe20000000f00 */
[----:B------:R-:W-:Y:S01]  /*1e820*/  IMAD.MOV.U32 R218, RZ, RZ, 0x1c1f ;  /* 0x00001c1fffda7424 */ /* 0x000fe200078e00ff */
[----:B------:R-:W-:-:S02]  /*1e830*/  MOV R3, 0x1e850 ;  /* 0x0001e85000037802 */ /* 0x000fc40000000f00 */
[----:B------:R-:W-:Y:S05]  /*1e840*/  CALL.REL.NOINC `($__internal_49_$__cuda_sm70_shflsync_idx_p) ;  /* 0x00004ed000007944 */ /* 0x000fea0003c00000 */
[----:B------:R-:W-:Y:S01]  /*1e850*/  MOV R2, R218 ;  /* 0x000000da00027202 */ /* 0x000fe20000000f00 */
[----:B------:R-:W-:Y:S05]  /*1e860*/  BRA `(.L_x_3765) ;  /* 0xffff099000007947 */ /* 0x000fea000383ffff */
.L_x_3656:
[----:B------:R-:W-:Y:S01]  /*1e870*/  IMAD.MOV.U32 R219, RZ, RZ, R0 ;  /* 0x000000ffffdb7224 */ /* 0x000fe200078e0000 */
[----:B------:R-:W-:Y:S01]  /*1e880*/  MOV R2, 0x1 ;  /* 0x0000000100027802 */ /* 0x000fe20000000f00 */
[----:B------:R-:W-:Y:S01]  /*1e890*/  IMAD.MOV.U32 R218, RZ, RZ, 0x1c1f ;  /* 0x00001c1fffda7424 */ /* 0x000fe200078e00ff */
[----:B------:R-:W-:-:S02]  /*1e8a0*/  MOV R3, 0x1e8c0 ;  /* 0x0001e8c000037802 */ /* 0x000fc40000000f00 */
[----:B-1----:R-:W-:Y:S05]  /*1e8b0*/  CALL.REL.NOINC `($__internal_49_$__cuda_sm70_shflsync_idx_p) ;  /* 0x00004e6000007944 */ /* 0x002fea0003c00000 */
        /* <DEDUP_REMOVED lines=46> */
[----:B------:R-:W-:Y:S05]  /*1eba0*/  CALL.REL.NOINC `($__internal_49_$__cuda_sm70_shflsync_idx_p) ;  /* 0x00004b7000007944 */ /* 0x000fea0003c00000 */
        /* <DEDUP_REMOVED lines=46> */
[----:B------:R-:W-:Y:S05]  /*1ee90*/  CALL.REL.NOINC `($__internal_49_$__cuda_sm70_shflsync_idx_p) ;  /* 0x0000488000007944 */ /* 0x000fea0003c00000 */
[----:B------:R-:W-:Y:S01]  /*1eea0*/  IMAD.IADD R4, R4, 0x1, R218 ;  /* 0x0000000104047824 */ /* 0x000fe200078e02da */
[----:B------:R-:W-:Y:S01]  /*1eeb0*/  FMNMX.FTZ R89, R10, R11, !PT ;  /* 0x0000000b0a597209 */ /* 0x000fe20007810000 */
[----:B------:R-:W-:Y:S01]  /*1eec0*/  IMAD.MOV.U32 R0, RZ, RZ, 0x2 ;  /* 0x00000002ff007424 */ /* 0x000fe200078e00ff */
        /* <DEDUP_REMOVED lines=8> */
[----:B------:R-:W-:Y:S02]  /*1ef50*/  ISETP.GT.AND P0, PT, R5, 0x9, PT ;  /* 0x000000090500780c */ /* 0x000fe40003f04270 */
[----:B------:R-:W-:Y:S02]  /*1ef60*/  FSEL R35, R142, -INF , P1 ;  /* 0xff8000008e237808 */ /* 0x000fe40000800000 */
        /* <DEDUP_REMOVED lines=107> */
[----:B------:R-:W-:Y:S02]  /*1f620*/  MOV R2, 0x1f640 ;  /* 0x0001f64000027802 */ /* 0x000fe40000000f00 */
[----:B------:R-:W-:Y:S05]  /*1f630*/  CALL.REL.NOINC `($__internal_48_$__cuda_sm70_shflsync_bfly_p) ;  /* 0x0000408000007944 */ /* 0x000fea0003c00000 */
[----:B------:R-:W-:Y:S01]  /*1f640*/  FMNMX.FTZ R89, R89, R0, !PT ;  /* 0x0000000059597209 */ /* 0x000fe20007810000 */
[----:B------:R-:W-:Y:S01]  /*1f650*/  IMAD.MOV.U32 R0, RZ, RZ, 0x1 ;  /* 0x00000001ff007424 */ /* 0x000fe200078e00ff */
[----:B------:R-:W-:-:S03]  /*1f660*/  MOV R2, 0x1f690 ;  /* 0x0001f69000027802 */ /* 0x000fc60000000f00 */
[----:B------:R-:W-:Y:S02]  /*1f670*/  IMAD.MOV.U32 R84, RZ, RZ, R89 ;  /* 0x000000ffff547224 */ /* 0x000fe400078e0059 */
[----:B------:R-:W-:Y:S05]  /*1f680*/  CALL.REL.NOINC `($__internal_48_$__cuda_sm70_shflsync_bfly_p) ;  /* 0x0000403000007944 */ /* 0x000fea0003c00000 */
[----:B------:R-:W-:Y:S01]  /*1f690*/  FMNMX.FTZ R89, R89, R0, !PT ;  /* 0x0000000059597209 */ /* 0x000fe20007810000 */
[----:B------:R-:W-:Y:S01]  /*1f6a0*/  IMAD.MOV.U32 R84, RZ, RZ, R88 ;  /* 0x000000ffff547224 */ /* 0x000fe200078e0058 */
[----:B------:R-:W-:Y:S01]  /*1f6b0*/  MOV R2, 0x1f6e0 ;  /* 0x0001f6e000027802 */ /* 0x000fe20000000f00 */
[----:B------:R-:W-:Y:S02]  /*1f6c0*/  IMAD.MOV.U32 R0, RZ, RZ, 0x2 ;  /* 0x00000002ff007424 */ /* 0x000fe400078e00ff */
        /* <DEDUP_REMOVED lines=26> */
[----:B------:R-:W-:Y:S01]  /*1f870*/  MOV R9, R0 ;  /* 0x0000000000097202 */ /* 0x000fe20000000f00 */
[----:B------:R-:W-:Y:S05]  /*1f880*/  BRA `(.L_x_3766) ;  /* 0xffff09e000007947 */ /* 0x000fea000383ffff */
.L_x_3660:
[----:B------:R-:W-:Y:S01]  /*1f890*/  MOV R2, RZ ;  /* 0x000000ff00027202 */ /* 0x000fe20000000f00 */
[----:B------:R-:W-:Y:S01]  /*1f8a0*/  IMAD.MOV.U32 R219, RZ, RZ, R4 ;  /* 0x000000ffffdb7224 */ /* 0x000fe200078e0004 */
[----:B------:R-:W-:Y:S01]  /*1f8b0*/  MOV R3, 0x1f8e0 ;  /* 0x0001f8e000037802 */ /* 0x000fe20000000f00 */
[----:B------:R-:W-:Y:S02]  /*1f8c0*/  IMAD.MOV.U32 R218, RZ, RZ, 0x181f ;  /* 0x0000181fffda7424 */ /* 0x000fe400078e00ff */
[----:B------:R-:W-:Y:S05]  /*1f8d0*/  CALL.REL.NOINC `($__internal_49_$__cuda_sm70_shflsync_idx_p) ;  /* 0x00003e4000007944 */ /* 0x000fea0003c00000 */
[----:B------:R-:W-:Y:S01]  /*1f8e0*/  MOV R7, R218 ;  /* 0x000000da00077202 */ /* 0x000fe20000000f00 */
[----:B------:R-:W-:-:S05]  /*1f8f0*/  BRA `(.L_x_3767) ;  /* 0xffff25c000007947 */ /* 0x000fca000383ffff */
.L_x_3661:
[----:B------:R-:W-:Y:S01]  /*1f900*/  MOV R2, RZ ;  /* 0x000000ff00027202 */ /* 0x000fe20000000f00 */
[----:B------:R-:W-:Y:S01]  /*1f910*/  IMAD.MOV.U32 R219, RZ, RZ, R0 ;  /* 0x000000ffffdb7224 */ /* 0x000fe200078e0000 */
[----:B------:R-:W-:Y:S01]  /*1f920*/  MOV R3, 0x1f950 ;  /* 0x0001f95000037802 */ /* 0x000fe20000000f00 */
[----:B------:R-:W-:Y:S02]  /*1f930*/  IMAD.MOV.U32 R218, RZ, RZ, 0x181f ;  /* 0x0000181fffda7424 */ /* 0x000fe400078e00ff */
[----:B-12---:R-:W-:Y:S05]  /*1f940*/  CALL.REL.NOINC `($__internal_49_$__cuda_sm70_shflsync_idx_p) ;  /* 0x00003dd000007944 */ /* 0x006fea0003c00000 */
[----:B------:R-:W-:Y:S01]  /*1f950*/  IMAD.MOV.U32 R219, RZ, RZ, R4 ;  /* 0x000000ffffdb7224 */ /* 0x000fe200078e0004 */
[----:B------:R-:W-:Y:S02]  /*1f960*/  ISETP.GE.AND P0, PT, R238, c[0x0][0x1d4], PT ;  /* 0x00007500ee007a0c */ /* 0x000fe40003f06270 */
[----:B------:R-:W-:Y:S01]  /*1f970*/  IADD3 R2, P1, R218, R5, RZ ;  /* 0x00000005da027210 */ /* 0x000fe20007f3e0ff */
[----:B------:R-:W-:Y:S04]  /*1f980*/  IMAD.MOV.U32 R218, RZ, RZ, 0x181f ;  /* 0x0000181fffda7424 */ /* 0x000fe800078e00ff */
        /* <DEDUP_REMOVED lines=8> */
[----:B------:R-:W-:Y:S05]  /*1fa10*/  CALL.REL.NOINC `($__internal_49_$__cuda_sm70_shflsync_idx_p) ;  /* 0x00003d0000007944 */ /* 0x000fea0003c00000 */
[----:B------:R-:W-:Y:S01]  /*1fa20*/  MOV R2, 0x1 ;  /* 0x0000000100027802 */ /* 0x000fe20000000f00 */
[----:B------:R-:W-:Y:S01]  /*1fa30*/  IMAD.MOV.U32 R8, RZ, RZ, R218 ;  /* 0x000000ffff087224 */ /* 0x000fe200078e00da */
[----:B------:R-:W-:Y:S01]  /*1fa40*/  MOV R218, 0x181f ;  /* 0x0000181f00da7802 */ /* 0x000fe20000000f00 */
[----:B------:R-:W-:Y:S01]  /*1fa50*/  IMAD.MOV.U32 R219, RZ, RZ, R0 ;  /* 0x000000ffffdb7224 */ /* 0x000fe200078e0000 */
[----:B------:R-:W-:Y:S02]  /*1fa60*/  MOV R3, 0x1fa80 ;  /* 0x0001fa8000037802 */ /* 0x000fe40000000f00 */
[----:B------:R-:W-:Y:S05]  /*1fa70*/  CALL.REL.NOINC `($__internal_49_$__cuda_sm70_shflsync_idx_p) ;  /* 0x00003ca000007944 */ /* 0x000fea0003c00000 */
        /* <DEDUP_REMOVED lines=60> */
[----:B------:R-:W-:Y:S01]  /*1fe40*/  MOV R0, R218 ;  /* 0x000000da00007202 */ /* 0x000fe20000000f00 */
[----:B------:R-:W-:-:S05]  /*1fe50*/  BRA `(.L_x_3768) ;  /* 0xffff220000007947 */ /* 0x000fca000383ffff */
.L_x_3664:
[----:B------:R-:W-:Y:S01]  /*1fe60*/  MOV R2, RZ ;  /* 0x000000ff00027202 */ /* 0x000fe20000000f00 */
[----:B------:R-:W-:Y:S01]  /*1fe70*/  IMAD.MOV.U32 R219, RZ, RZ, R84 ;  /* 0x000000ffffdb7224 */ /* 0x000fe200078e0054 */
[----:B------:R-:W-:Y:S01]  /*1fe80*/  MOV R3, 0x1feb0 ;  /* 0x0001feb000037802 */ /* 0x000fe20000000f00 */
[----:B------:R-:W-:Y:S02]  /*1fe90*/  IMAD.MOV.U32 R218, RZ, RZ, 0x181f ;  /* 0x0000181fffda7424 */ /* 0x000fe400078e00ff */
[----:B------:R-:W-:Y:S05]  /*1fea0*/  CALL.REL.NOINC `($__internal_49_$__cuda_sm70_shflsync_idx_p) ;  /* 0x0000387000007944 */ /* 0x000fea0003c00000 */
[----:B------:R-:W-:Y:S01]  /*1feb0*/  MOV R89, R218 ;  /* 0x000000da00597202 */ /* 0x000fe20000000f00 */
[----:B------:R-:W-:-:S05]  /*1fec0*/  BRA `(.L_x_3769) ;  /* 0xffff2b0000007947 */ /* 0x000fca000383ffff */
.L_x_3665:
        /* <DEDUP_REMOVED lines=86> */
.L_x_3666:
[----:B------:R-:W-:Y:S01]  /*20430*/  MOV R2, RZ ;  /* 0x000000ff00027202 */ /* 0x000fe20000000f00 */
[----:B------:R-:W-:Y:S01]  /*20440*/  IMAD.MOV.U32 R219, RZ, RZ, R84 ;  /* 0x000000ffffdb7224 */ /* 0x000fe200078e0054 */
[----:B------:R-:W-:Y:S01]  /*20450*/  MOV R3, 0x20480 ;  /* 0x0002048000037802 */ /* 0x000fe20000000f00 */
[----:B------:R-:W-:Y:S02]  /*20460*/  IMAD.MOV.U32 R218, RZ, RZ, 0x1c1f ;  /* 0x00001c1fffda7424 */ /* 0x000fe400078e00ff */
[----:B------:R-:W-:Y:S05]  /*20470*/  CALL.REL.NOINC `($__internal_49_$__cuda_sm70_shflsync_idx_p) ;  /* 0x000032a000007944 */ /* 0x000fea0003c00000 */
[----:B------:R-:W-:Y:S01]  /*20480*/  MOV R0, R218 ;  /* 0x000000da00007202 */ /* 0x000fe20000000f00 */
[----:B------:R-:W-:-:S05]  /*20490*/  BRA `(.L_x_3771) ;  /* 0xffff285000007947 */ /* 0x000fca000383ffff */
.L_x_3667:
[----:B------:R-:W-:Y:S01]  /*204a0*/  MOV R2, 0x1 ;  /* 0x0000000100027802 */ /* 0x000fe20000000f00 */
[----:B------:R-:W-:Y:S01]  /*204b0*/  IMAD.MOV.U32 R219, RZ, RZ, R84 ;  /* 0x000000ffffdb7224 */ /* 0x000fe200078e0054 */
[----:B------:R-:W-:Y:S01]  /*204c0*/  MOV R3, 0x204f0 ;  /* 0x000204f000037802 */ /* 0x000fe20000000f00 */
[----:B------:R-:W-:Y:S02]  /*204d0*/  IMAD.MOV.U32 R218, RZ, RZ, 0x1c1f ;  /* 0x00001c1fffda7424 */ /* 0x000fe400078e00ff */
[----:B-1----:R-:W-:Y:S05]  /*204e0*/  CALL.REL.NOINC `($__internal_49_$__cuda_sm70_shflsync_idx_p) ;  /* 0x0000323000007944 */ /* 0x002fea0003c00000 */
        /* <DEDUP_REMOVED lines=40> */
[----:B------:R-:W-:Y:S01]  /*20770*/  IMAD.MOV.U32 R218, RZ, RZ, 0x1c1f ;  /* 0x00001c1fffda7424 */ /* 0x000fe200078e00ff */
[----:B------:R-:W-:Y:S02]  /*20780*/  FSEL R39, R70, -INF , P3 ;  /* 0xff80000046277808 */ /* 0x000fe40001800000 */
[----:B------:R-:W-:Y:S02]  /*20790*/  FSEL R33, R71, -INF , P2 ;  /* 0xff80000047217808 */ /* 0x000fe40001000000 */
[----:B------:R-:W-:Y:S02]  /*207a0*/  FSEL R32, R82, -INF , P1 ;  /* 0xff80000052207808 */ /* 0x000fe40000800000 */
[----:B------:R-:W-:Y:S02]  /*207b0*/  FSEL R19, R83, -INF , P0 ;  /* 0xff80000053137808 */ /* 0x000fe40000000000 */
[----:B------:R-:W-:Y:S05]  /*207c0*/  CALL.REL.NOINC `($__internal_49_$__cuda_sm70_shflsync_idx_p) ;  /* 0x00002f5000007944 */ /* 0x000fea0003c00000 */
        /* <DEDUP_REMOVED lines=38> */
[----:B------:R-:W-:Y:S01]  /*20a30*/  ISETP.GT.AND P0, PT, R218, 0x49, PT ;  /* 0x00000049da00780c */ /* 0x000fe20003f04270 */
[----:B------:R-:W-:Y:S01]  /*20a40*/  IMAD.MOV.U32 R218, RZ, RZ, 0x1c1f ;  /* 0x00001c1fffda7424 */ /* 0x000fe200078e00ff */
[----:B------:R-:W-:Y:S02]  /*20a50*/  FSEL R25, R61, -INF , P4 ;  /* 0xff8000003d197808 */ /* 0x000fe40002000000 */
[----:B------:R-:W-:Y:S02]  /*20a60*/  FSEL R18, R72, -INF , P3 ;  /* 0xff80000048127808 */ /* 0x000fe40001800000 */
[----:B------:R-:W-:Y:S02]  /*20a70*/  FSEL R17, R73, -INF , P2 ;  /* 0xff80000049117808 */ /* 0x000fe40001000000 */
[----:B------:R-:W-:Y:S02]  /*20a80*/  FSEL R16, R76, -INF , P1 ;  /* 0xff8000004c107808 */ /* 0x000fe40000800000 */
[----:B------:R-:W-:Y:S02]  /*20a90*/  FSEL R13, R77, -INF , P0 ;  /* 0xff8000004d0d7808 */ /* 0x000fe40000000000 */
[----:B------:R-:W-:Y:S05]  /*20aa0*/  CALL.REL.NOINC `($__internal_49_$__cuda_sm70_shflsync_idx_p) ;  /* 0x00002c7000007944 */ /* 0x000fea0003c00000 */
[----:B------:R-:W-:Y:S01]  /*20ab0*/  FMNMX.FTZ R84, R4, R90, !PT ;  /* 0x0000005a04547209 */ /* 0x000fe20007810000 */
[----:B------:R-:W-:Y:S01]  /*20ac0*/  IMAD.IADD R85, R85, 0x1, R218 ;  /* 0x0000000155557824 */ /* 0x000fe200078e02da */
[----:B------:R-:W-:Y:S01]  /*20ad0*/  MOV R2, 0x21270 ;  /* 0x0002127000027802 */ /* 0x000fe20000000f00 */
        /* <DEDUP_REMOVED lines=120> */
[----:B------:R-:W-:Y:S05]  /*21260*/  CALL.REL.NOINC `($__internal_48_$__cuda_sm70_shflsync_bfly_p) ;  /* 0x0000245000007944 */ /* 0x000fea0003c00000 */
[----:B------:R-:W-:Y:S01]  /*21270*/  FMNMX.FTZ R84, R84, R0, !PT ;  /* 0x0000000054547209 */ /* 0x000fe20007810000 */
[----:B------:R-:W-:Y:S01]  /*21280*/  IMAD.MOV.U32 R0, RZ, RZ, 0x1 ;  /* 0x00000001ff007424 */ /* 0x000fe200078e00ff */
[----:B------:R-:W-:Y:S02]  /*21290*/  MOV R2, 0x212b0 ;  /* 0x000212b000027802 */ /* 0x000fe40000000f00 */
        /* <DEDUP_REMOVED lines=28> */
[----:B------:R-:W-:-:S05]  /*21460*/  BRA `(.L_x_3772) ;  /* 0xffff28f000007947 */ /* 0x000fca000383ffff */
.L_x_3670:
[----:B-1--4-:R-:W-:Y:S01]  /*21470*/  MOV R2, RZ ;  /* 0x000000ff00027202 */ /* 0x012fe20000000f00 */
[----:B------:R-:W-:Y:S01]  /*21480*/  IMAD.MOV.U32 R219, RZ, RZ, R56 ;  /* 0x000000ffffdb7224 */ /* 0x000fe200078e0038 */
[----:B------:R-:W-:Y:S01]  /*21490*/  MOV R3, 0x214c0 ;  /* 0x000214c000037802 */ /* 0x000fe20000000f00 */
[----:B------:R-:W-:Y:S02]  /*214a0*/  IMAD.MOV.U32 R218, RZ, RZ, 0x181f ;  /* 0x0000181fffda7424 */ /* 0x000fe400078e00ff */
[----:B------:R-:W-:Y:S05]  /*214b0*/  CALL.REL.NOINC `($__internal_49_$__cuda_sm70_shflsync_idx_p) ;  /* 0x0000226000007944 */ /* 0x000fea0003c00000 */
[----:B------:R-:W-:Y:S01]  /*214c0*/  MOV R58, R218 ;  /* 0x000000da003a7202 */ /* 0x000fe20000000f00 */
[----:B------:R-:W-:-:S05]  /*214d0*/  BRA `(.L_x_3773) ;  /* 0xffff494000007947 */ /* 0x000fca000383ffff */
.L_x_3673:
[----:B------:R-:W-:Y:S01]  /*214e0*/  MOV R2, RZ ;  /* 0x000000ff00027202 */ /* 0x000fe20000000f00 */
[----:B------:R-:W-:Y:S01]  /*214f0*/  IMAD.MOV.U32 R219, RZ, RZ, R84 ;  /* 0x000000ffffdb7224 */ /* 0x000fe200078e0054 */
[----:B------:R-:W-:Y:S01]  /*21500*/  MOV R3, 0x21530 ;  /* 0x0002153000037802 */ /* 0x000fe20000000f00 */
[----:B------:R-:W-:Y:S02]  /*21510*/  IMAD.MOV.U32 R218, RZ, RZ, 0x181f ;  /* 0x0000181fffda7424 */ /* 0x000fe400078e00ff */
[----:B------:R-:W-:Y:S05]  /*21520*/  CALL.REL.NOINC `($__internal_49_$__cuda_sm70_shflsync_idx_p) ;  /* 0x000021f000007944 */ /* 0x000fea0003c00000 */
[----:B------:R-:W-:Y:S01]  /*21530*/  MOV R90, R218 ;  /* 0x000000da005a7202 */ /* 0x000fe20000000f00 */
[----:B------:R-:W-:-:S05]  /*21540*/  BRA `(.L_x_3774) ;  /* 0xffff536000007947 */ /* 0x000fca000383ffff */
.L_x_3674:
[----:B------:R-:W-:Y:S01]  /*21550*/  MOV R2, RZ ;  /* 0x000000ff00027202 */ /* 0x000fe20000000f00 */
[----:B------:R-:W-:Y:S01]  /*21560*/  IMAD.MOV.U32 R219, RZ, RZ, R0 ;  /* 0x000000ffffdb7224 */ /* 0x000fe200078e0000 */
[----:B------:R-:W-:Y:S01]  /*21570*/  MOV R3, 0x215a0 ;  /* 0x000215a000037802 */ /* 0x000fe20000000f00 */
[----:B------:R-:W-:Y:S02]  /*21580*/  IMAD.MOV.U32 R218, RZ, RZ, 0x181f ;  /* 0x0000181fffda7424 */ /* 0x000fe400078e00ff */
[----:B-12---:R-:W-:Y:S05]  /*21590*/  CALL.REL.NOINC `($__internal_49_$__cuda_sm70_shflsync_idx_p) ;  /* 0x0000218000007944 */ /* 0x006fea0003c00000 */
        /* <DEDUP_REMOVED lines=82> */
.L_x_3675:
[----:B------:R-:W-:Y:S02]  /*21ac0*/  MOV R0, 0x2 ;  /* 0x0000000200007802 */ /* 0x000fe40000000f00 */
[----:B------:R-:W-:Y:S02]  /*21ad0*/  MOV R2, 0x21af0 ;  /* 0x00021af000027802 */ /* 0x000fe40000000f00 */
        /* <DEDUP_REMOVED lines=33> */
.L_x_3677:
[----:B------:R-:W-:Y:S01]  /*21cf0*/  IMAD.MOV.U32 R84, RZ, RZ, R217 ;  /* 0x000000ffff547224 */ /* 0x000fe200078e00d9 */
[----:B------:R-:W-:-:S02]  /*21d00*/  MOV R0, 0x2 ;  /* 0x0000000200007802 */ /* 0x000fc40000000f00 */
[----:B------:R-:W-:Y:S02]  /*21d10*/  MOV R2, 0x21d30 ;  /* 0x00021d3000027802 */ /* 0x000fe40000000f00 */
[----:B------:R-:W-:Y:S05]  /*21d20*/  CALL.REL.NOINC `($__internal_48_$__cuda_sm70_shflsync_bfly_p) ;  /* 0x0000199000007944 */ /* 0x000fea0003c00000 */
[----:B------:R-:W-:Y:S05]  /*21d30*/  BRA `(.L_x_3777) ;  /* 0xffff716000007947 */ /* 0x000fea000383ffff */
.L_x_3678:
[----:B------:R-:W-:Y:S01]  /*21d40*/  IMAD.MOV.U32 R84, RZ, RZ, R4 ;  /* 0x000000ffff547224 */ /* 0x000fe200078e0004 */
[----:B------:R-:W-:Y:S02]  /*21d50*/  MOV R0, 0x1 ;  /* 0x0000000100007802 */ /* 0x000fe40000000f00 */
[----:B------:R-:W-:Y:S02]  /*21d60*/  MOV R2, 0x21d80 ;  /* 0x00021d8000027802 */ /* 0x000fe40000000f00 */
[----:B-1----:R-:W-:Y:S05]  /*21d70*/  CALL.REL.NOINC `($__internal_48_$__cuda_sm70_shflsync_bfly_p) ;  /* 0x0000194000007944 */ /* 0x002fea0003c00000 */
[----:B------:R-:W-:Y:S01]  /*21d80*/  FADD.FTZ R4, R4, R0 ;  /* 0x0000000004047221 */ /* 0x000fe20000010000 */
[----:B------:R-:W-:Y:S02]  /*21d90*/  MOV R84, R226 ;  /* 0x000000e200547202 */ /* 0x000fe40000000f00 */
[----:B------:R-:W-:Y:S02]  /*21da0*/  MOV R0, 0x2 ;  /* 0x0000000200007802 */ /* 0x000fe40000000f00 */
[----:B------:R-:W-:Y:S02]  /*21db0*/  MOV R2, 0x21dd0 ;  /* 0x00021dd000027802 */ /* 0x000fe40000000f00 */
[----:B------:R-:W-:Y:S05]  /*21dc0*/  CALL.REL.NOINC `($__internal_48_$__cuda_sm70_shflsync_bfly_p) ;  /* 0x000018f000007944 */ /* 0x000fea0003c00000 */
[----:B------:R-:W-:Y:S01]  /*21dd0*/  FADD.FTZ R6, R226, R0 ;  /* 0x00000000e2067221 */ /* 0x000fe20000010000 */
[----:B------:R-:W-:Y:S02]  /*21de0*/  MOV R0, 0x1 ;  /* 0x0000000100007802 */ /* 0x000fe40000000f00 */
[----:B------:R-:W-:-:S02]  /*21df0*/  MOV R2, 0x21e20 ;  /* 0x00021e2000027802 */ /* 0x000fc40000000f00 */
[----:B------:R-:W-:Y:S02]  /*21e00*/  MOV R84, R6 ;  /* 0x0000000600547202 */ /* 0x000fe40000000f00 */
[----:B------:R-:W-:Y:S05]  /*21e10*/  CALL.REL.NOINC `($__internal_48_$__cuda_sm70_shflsync_bfly_p) ;  /* 0x000018a000007944 */ /* 0x000fea0003c00000 */
[----:B------:R-:W-:Y:S01]  /*21e20*/  FADD.FTZ R6, R6, R0 ;  /* 0x0000000006067221 */ /* 0x000fe20000010000 */
[----:B------:R-:W-:Y:S02]  /*21e30*/  MOV R84, R246 ;  /* 0x000000f600547202 */ /* 0x000fe40000000f00 */
[----:B------:R-:W-:Y:S02]  /*21e40*/  MOV R0, 0x2 ;  /* 0x0000000200007802 */ /* 0x000fe40000000f00 */
[----:B------:R-:W-:Y:S02]  /*21e50*/  MOV R2, 0x21e70 ;  /* 0x00021e7000027802 */ /* 0x000fe40000000f00 */
[----:B------:R-:W-:Y:S05]  /*21e60*/  CALL.REL.NOINC `($__internal_48_$__cuda_sm70_shflsync_bfly_p) ;  /* 0x0000185000007944 */ /* 0x000fea0003c00000 */
[----:B------:R-:W-:Y:S01]  /*21e70*/  FADD.FTZ R5, R246, R0 ;  /* 0x00000000f6057221 */ /* 0x000fe20000010000 */
[----:B------:R-:W-:Y:S02]  /*21e80*/  MOV R0, 0x1 ;  /* 0x0000000100007802 */ /* 0x000fe40000000f00 */
[----:B------:R-:W-:Y:S02]  /*21e90*/  MOV R2, 0x21ec0 ;  /* 0x00021ec000027802 */ /* 0x000fe40000000f00 */
[----:B------:R-:W-:-:S02]  /*21ea0*/  MOV R84, R5 ;  /* 0x0000000500547202 */ /* 0x000fc40000000f00 */
[----:B------:R-:W-:Y:S05]  /*21eb0*/  CALL.REL.NOINC `($__internal_48_$__cuda_sm70_shflsync_bfly_p) ;  /* 0x0000180000007944 */ /* 0x000fea0003c00000 */
[----:B------:R-:W-:Y:S01]  /*21ec0*/  FADD.FTZ R5, R5, R0 ;  /* 0x0000000005057221 */ /* 0x000fe20000010000 */
[----:B------:R-:W-:-:S02]  /*21ed0*/  MOV R84, R247 ;  /* 0x000000f700547202 */ /* 0x000fc40000000f00 */
[----:B------:R-:W-:Y:S02]  /*21ee0*/  MOV R0, 0x2 ;  /* 0x0000000200007802 */ /* 0x000fe40000000f00 */
[----:B------:R-:W-:Y:S02]  /*21ef0*/  MOV R2, 0x21f10 ;  /* 0x00021f1000027802 */ /* 0x000fe40000000f00 */
[----:B------:R-:W-:Y:S05]  /*21f00*/  CALL.REL.NOINC `($__internal_48_$__cuda_sm70_shflsync_bfly_p) ;  /* 0x000017b000007944 */ /* 0x000fea0003c00000 */
[----:B------:R-:W-:Y:S01]  /*21f10*/  FADD.FTZ R7, R247, R0 ;  /* 0x00000000f7077221 */ /* 0x000fe20000010000 */
[----:B------:R-:W-:Y:S02]  /*21f20*/  MOV R0, 0x1 ;  /* 0x0000000100007802 */ /* 0x000fe40000000f00 */
[----:B------:R-:W-:Y:S02]  /*21f30*/  MOV R2, 0x21f60 ;  /* 0x00021f6000027802 */ /* 0x000fe40000000f00 */
[----:B------:R-:W-:Y:S02]  /*21f40*/  MOV R84, R7 ;  /* 0x0000000700547202 */ /* 0x000fe40000000f00 */
[----:B------:R-:W-:Y:S05]  /*21f50*/  CALL.REL.NOINC `($__internal_48_$__cuda_sm70_shflsync_bfly_p) ;  /* 0x0000176000007944 */ /* 0x000fea0003c00000 */
[----:B------:R-:W-:Y:S01]  /*21f60*/  MOV R8, R0 ;  /* 0x0000000000087202 */ /* 0x000fe20000000f00 */
[----:B------:R-:W-:Y:S05]  /*21f70*/  BRA `(.L_x_3778) ;  /* 0xffff701000007947 */ /* 0x000fea000383ffff */
.L_x_3685:
[----:B-1-34-:R-:W-:Y:S01]  /*21f80*/  IMAD.MOV.U32 R219, RZ, RZ, R5 ;  /* 0x000000ffffdb7224 */ /* 0x01afe200078e0005 */
[----:B------:R-:W-:Y:S01]  /*21f90*/  MOV R2, RZ ;  /* 0x000000ff00027202 */ /* 0x000fe20000000f00 */
[----:B------:R-:W-:Y:S01]  /*21fa0*/  IMAD.MOV.U32 R218, RZ, RZ, 0x181f ;  /* 0x0000181fffda7424 */ /* 0x000fe200078e00ff */
[----:B------:R-:W-:-:S02]  /*21fb0*/  MOV R3, 0x21fd0 ;  /* 0x00021fd000037802 */ /* 0x000fc40000000f00 */
[----:B------:R-:W-:Y:S05]  /*21fc0*/  CALL.REL.NOINC `($__internal_49_$__cuda_sm70_shflsync_idx_p) ;  /* 0x0000175000007944 */ /* 0x000fea0003c00000 */
[----:B------:R-:W-:Y:S01]  /*21fd0*/  MOV R7, R218 ;  /* 0x000000da00077202 */ /* 0x000fe20000000f00 */
[----:B------:R-:W-:Y:S05]  /*21fe0*/  BRA `(.L_x_3779) ;  /* 0xffff867000007947 */ /* 0x000fea000383ffff */
.L_x_3686:
[----:B------:R-:W-:Y:S01]  /*21ff0*/  IMAD.MOV.U32 R219, RZ, RZ, R6 ;  /* 0x000000ffffdb7224 */ /* 0x000fe200078e0006 */
[----:B------:R-:W-:Y:S01]  /*22000*/  MOV R2, RZ ;  /* 0x000000ff00027202 */ /* 0x000fe20000000f00 */
[----:B------:R-:W-:Y:S01]  /*22010*/  IMAD.MOV.U32 R218, RZ, RZ, 0x181f ;  /* 0x0000181fffda7424 */ /* 0x000fe200078e00ff */
[----:B------:R-:W-:-:S02]  /*22020*/  MOV R3, 0x22040 ;  /* 0x0002204000037802 */ /* 0x000fc40000000f00 */
[----:B-12---:R-:W-:Y:S05]  /*22030*/  CALL.REL.NOINC `($__internal_49_$__cuda_sm70_shflsync_idx_p) ;  /* 0x000016e000007944 */ /* 0x006fea0003c00000 */
[----:B------:R-:W-:Y:S01]  /*22040*/  MOV R2, R218 ;  /* 0x000000da00027202 */ /* 0x000fe20000000f00 */
[----:B------:R-:W-:Y:S05]  /*22050*/  BRA `(.L_x_3780) ;  /* 0xffff862000007947 */ /* 0x000fea000383ffff */
.L_x_3687:
[----:B------:R-:W-:Y:S01]  /*22060*/  IMAD.MOV.U32 R219, RZ, RZ, R5 ;  /* 0x000000ffffdb7224 */ /* 0x000fe200078e0005 */
[----:B--2---:R-:W-:Y:S01]  /*22070*/  MOV R2, 0x1 ;  /* 0x0000000100027802 */ /* 0x004fe20000000f00 */
[----:B------:R-:W-:Y:S01]  /*22080*/  IMAD.MOV.U32 R218, RZ, RZ, 0x181f ;  /* 0x0000181fffda7424 */ /* 0x000fe200078e00ff */
[----:B------:R-:W-:-:S02]  /*22090*/  MOV R3, 0x220b0 ;  /* 0x000220b000037802 */ /* 0x000fc40000000f00 */
[----:B-1-3--:R-:W-:Y:S05]  /*220a0*/  CALL.REL.NOINC `($__internal_49_$__cuda_sm70_shflsync_idx_p) ;  /* 0x0000167000007944 */ /* 0x00afea0003c00000 */
        /* <DEDUP_REMOVED lines=8> */
.L_x_3688:
[----:B------:R-:W-:Y:S01]  /*22130*/  IMAD.MOV.U32 R219, RZ, RZ, R5 ;  /* 0x000000ffffdb7224 */ /* 0x000fe200078e0005 */
[----:B-1----:R-:W-:Y:S01]  /*22140*/  MOV R2, 0x2 ;  /* 0x0000000200027802 */ /* 0x002fe20000000f00 */
[----:B------:R-:W-:Y:S01]  /*22150*/  IMAD.MOV.U32 R218, RZ, RZ, 0x181f ;  /* 0x0000181fffda7424 */ /* 0x000fe200078e00ff */
[----:B------:R-:W-:Y:S02]  /*22160*/  MOV R3, 0x22180 ;  /* 0x0002218000037802 */ /* 0x000fe40000000f00 */
[----:B---34-:R-:W-:Y:S05]  /*22170*/  CALL.REL.NOINC `($__internal_49_$__cuda_sm70_shflsync_idx_p) ;  /* 0x000015a000007944 */ /* 0x018fea0003c00000 */
[----:B------:R-:W-:Y:S01]  /*22180*/  MOV R7, R218 ;  /* 0x000000da00077202 */ /* 0x000fe20000000f00 */
[----:B------:R-:W-:Y:S05]  /*22190*/  BRA `(.L_x_3782) ;  /* 0xffff85c000007947 */ /* 0x000fea000383ffff */
.L_x_3689:
[----:B------:R-:W-:Y:S01]  /*221a0*/  IMAD.MOV.U32 R219, RZ, RZ, R6 ;  /* 0x000000ffffdb7224 */ /* 0x000fe200078e0006 */
[----:B-1----:R-:W-:Y:S01]  /*221b0*/  MOV R2, 0x2 ;  /* 0x0000000200027802 */ /* 0x002fe20000000f00 */
[----:B------:R-:W-:Y:S01]  /*221c0*/  IMAD.MOV.U32 R218, RZ, RZ, 0x181f ;  /* 0x0000181fffda7424 */ /* 0x000fe200078e00ff */
[----:B------:R-:W-:Y:S02]  /*221d0*/  MOV R3, 0x221f0 ;  /* 0x000221f000037802 */ /* 0x000fe40000000f00 */
[----:B--234-:R-:W-:Y:S05]  /*221e0*/  CALL.REL.NOINC `($__internal_49_$__cuda_sm70_shflsync_idx_p) ;  /* 0x0000153000007944 */ /* 0x01cfea0003c00000 */
[----:B------:R-:W-:Y:S01]  /*221f0*/  MOV R2, R218 ;  /* 0x000000da00027202 */ /* 0x000fe20000000f00 */
[----:B------:R-:W-:Y:S05]  /*22200*/  BRA `(.L_x_3783) ;  /* 0xffff857000007947 */ /* 0x000fea000383ffff */
.L_x_3690:
[----:B------:R-:W-:Y:S01]  /*22210*/  IMAD.MOV.U32 R219, RZ, RZ, R5 ;  /* 0x000000ffffdb7224 */ /* 0x000fe200078e0005 */
[----:B--2---:R-:W-:Y:S01]  /*22220*/  MOV R2, 0x3 ;  /* 0x0000000300027802 */ /* 0x004fe20000000f00 */
[----:B------:R-:W-:Y:S01]  /*22230*/  IMAD.MOV.U32 R218, RZ, RZ, 0x181f ;  /* 0x0000181fffda7424 */ /* 0x000fe200078e00ff */
[----:B------:R-:W-:-:S02]  /*22240*/  MOV R3, 0x22260 ;  /* 0x0002226000037802 */ /* 0x000fc40000000f00 */
[----:B-1-34-:R-:W-:Y:S05]  /*22250*/  CALL.REL.NOINC `($__internal_49_$__cuda_sm70_shflsync_idx_p) ;  /* 0x000014c000007944 */ /* 0x01afea0003c00000 */
        /* <DEDUP_REMOVED lines=8> */
.L_x_3691:
[----:B------:R-:W-:Y:S01]  /*222e0*/  IMAD.MOV.U32 R219, RZ, RZ, R5 ;  /* 0x000000ffffdb7224 */ /* 0x000fe200078e0005 */
[----:B--2---:R-:W-:Y:S01]  /*222f0*/  MOV R2, 0x4 ;  /* 0x0000000400027802 */ /* 0x004fe20000000f00 */
[----:B------:R-:W-:Y:S01]  /*22300*/  IMAD.MOV.U32 R218, RZ, RZ, 0x181f ;  /* 0x0000181fffda7424 */ /* 0x000fe200078e00ff */
[----:B------:R-:W-:Y:S02]  /*22310*/  MOV R3, 0x22330 ;  /* 0x0002233000037802 */ /* 0x000fe40000000f00 */
[----:B-1-34-:R-:W-:Y:S05]  /*22320*/  CALL.REL.NOINC `($__internal_49_$__cuda_sm70_shflsync_idx_p) ;  /* 0x000013f000007944 */ /* 0x01afea0003c00000 */
[----:B------:R-:W-:Y:S01]  /*22330*/  MOV R7, R218 ;  /* 0x000000da00077202 */ /* 0x000fe20000000f00 */
[----:B------:R-:W-:Y:S05]  /*22340*/  BRA `(.L_x_3785) ;  /* 0xffff852000007947 */ /* 0x000fea000383ffff */
.L_x_3692:
[----:B------:R-:W-:Y:S01]  /*22350*/  IMAD.MOV.U32 R219, RZ, RZ, R6 ;  /* 0x000000ffffdb7224 */ /* 0x000fe200078e0006 */
[----:B--2---:R-:W-:Y:S01]  /*22360*/  MOV R2, 0x4 ;  /* 0x0000000400027802 */ /* 0x004fe20000000f00 */
[----:B------:R-:W-:Y:S01]  /*22370*/  IMAD.MOV.U32 R218, RZ, RZ, 0x181f ;  /* 0x0000181fffda7424 */ /* 0x000fe200078e00ff */
[----:B------:R-:W-:Y:S02]  /*22380*/  MOV R3, 0x223a0 ;  /* 0x000223a000037802 */ /* 0x000fe40000000f00 */
[----:B-1-34-:R-:W-:Y:S05]  /*22390*/  CALL.REL.NOINC `($__internal_49_$__cuda_sm70_shflsync_idx_p) ;  /* 0x0000138000007944 */ /* 0x01afea0003c00000 */
[----:B------:R-:W-:Y:S01]  /*223a0*/  MOV R2, R218 ;  /* 0x000000da00027202 */ /* 0x000fe20000000f00 */
[----:B------:R-:W-:Y:S05]  /*223b0*/  BRA `(.L_x_3786) ;  /* 0xffff84d000007947 */ /* 0x000fea000383ffff */
.L_x_3693:
[----:B------:R-:W-:Y:S01]  /*223c0*/  IMAD.MOV.U32 R219, RZ, RZ, R5 ;  /* 0x000000ffffdb7224 */ /* 0x000fe200078e0005 */
[----:B-1----:R-:W-:Y:S01]  /*223d0*/  MOV R2, 0x5 ;  /* 0x0000000500027802 */ /* 0x002fe20000000f00 */
[----:B------:R-:W-:Y:S01]  /*223e0*/  IMAD.MOV.U32 R218, RZ, RZ, 0x181f ;  /* 0x0000181fffda7424 */ /* 0x000fe200078e00ff */
[----:B------:R-:W-:-:S02]  /*223f0*/  MOV R3, 0x22410 ;  /* 0x0002241000037802 */ /* 0x000fc40000000f00 */
[----:B--234-:R-:W-:Y:S05]  /*22400*/  CALL.REL.NOINC `($__internal_49_$__cuda_sm70_shflsync_idx_p) ;  /* 0x0000131000007944 */ /* 0x01cfea0003c00000 */
        /* <DEDUP_REMOVED lines=8> */
.L_x_3694:
[----:B------:R-:W-:Y:S01]  /*22490*/  IMAD.MOV.U32 R219, RZ, RZ, R5 ;  /* 0x000000ffffdb7224 */ /* 0x000fe200078e0005 */
[----:B--2---:R-:W-:Y:S01]  /*224a0*/  MOV R2, 0x6 ;  /* 0x0000000600027802 */ /* 0x004fe20000000f00 */
[----:B------:R-:W-:Y:S01]  /*224b0*/  IMAD.MOV.U32 R218, RZ, RZ, 0x181f ;  /* 0x0000181fffda7424 */ /* 0x000fe200078e00ff */
[----:B------:R-:W-:Y:S02]  /*224c0*/  MOV R3, 0x224e0 ;  /* 0x000224e000037802 */ /* 0x000fe40000000f00 */
[----:B-1--4-:R-:W-:Y:S05]  /*224d0*/  CALL.REL.NOINC `($__internal_49_$__cuda_sm70_shflsync_idx_p) ;  /* 0x0000124000007944 */ /* 0x012fea0003c00000 */
[----:B------:R-:W-:Y:S01]  /*224e0*/  MOV R7, R218 ;  /* 0x000000da00077202 */ /* 0x000fe20000000f00 */
[----:B------:R-:W-:Y:S05]  /*224f0*/  BRA `(.L_x_3788) ;  /* 0xffff848000007947 */ /* 0x000fea000383ffff */
.L_x_3695:
[----:B------:R-:W-:Y:S01]  /*22500*/  IMAD.MOV.U32 R219, RZ, RZ, R6 ;  /* 0x000000ffffdb7224 */ /* 0x000fe200078e0006 */
[----:B--2---:R-:W-:Y:S01]  /*22510*/  MOV R2, 0x6 ;  /* 0x0000000600027802 */ /* 0x004fe20000000f00 */
[----:B------:R-:W-:Y:S01]  /*22520*/  IMAD.MOV.U32 R218, RZ, RZ, 0x181f ;  /* 0x0000181fffda7424 */ /* 0x000fe200078e00ff */
[----:B------:R-:W-:Y:S02]  /*22530*/  MOV R3, 0x22550 ;  /* 0x0002255000037802 */ /* 0x000fe40000000f00 */
[----:B-1-34-:R-:W-:Y:S05]  /*22540*/  CALL.REL.NOINC `($__internal_49_$__cuda_sm70_shflsync_idx_p) ;  /* 0x000011d000007944 */ /* 0x01afea0003c00000 */
[----:B------:R-:W-:Y:S01]  /*22550*/  MOV R2, R218 ;  /* 0x000000da00027202 */ /* 0x000fe20000000f00 */
[----:B------:R-:W-:Y:S05]  /*22560*/  BRA `(.L_x_3789) ;  /* 0xffff843000007947 */ /* 0x000fea000383ffff */
.L_x_3696:
[----:B------:R-:W-:Y:S01]  /*22570*/  IMAD.MOV.U32 R219, RZ, RZ, R5 ;  /* 0x000000ffffdb7224 */ /* 0x000fe200078e0005 */
[----:B-1----:R-:W-:Y:S01]  /*22580*/  MOV R2, 0x7 ;  /* 0x0000000700027802 */ /* 0x002fe20000000f00 */
[----:B------:R-:W-:Y:S01]  /*22590*/  IMAD.MOV.U32 R218, RZ, RZ, 0x181f ;  /* 0x0000181fffda7424 */ /* 0x000fe200078e00ff */
[----:B------:R-:W-:-:S02]  /*225a0*/  MOV R3, 0x225c0 ;  /* 0x000225c000037802 */ /* 0x000fc40000000f00 */
[----:B--2-4-:R-:W-:Y:S05]  /*225b0*/  CALL.REL.NOINC `($__internal_49_$__cuda_sm70_shflsync_idx_p) ;  /* 0x0000116000007944 */ /* 0x014fea0003c00000 */
        /* <DEDUP_REMOVED lines=8> */
.L_x_3698:
[----:B------:R-:W-:Y:S01]  /*22640*/  IMAD.MOV.U32 R219, RZ, RZ, R5 ;  /* 0x000000ffffdb7224 */ /* 0x000fe200078e0005 */
[----:B------:R-:W-:Y:S01]  /*22650*/  MOV R2, RZ ;  /* 0x000000ff00027202 */ /* 0x000fe20000000f00 */
[----:B------:R-:W-:Y:S01]  /*22660*/  IMAD.MOV.U32 R218, RZ, RZ, 0x1c1f ;  /* 0x00001c1fffda7424 */ /* 0x000fe200078e00ff */
[----:B------:R-:W-:Y:S02]  /*22670*/  MOV R3, 0x22690 ;  /* 0x0002269000037802 */ /* 0x000fe40000000f00 */
[----:B------:R-:W-:Y:S05]  /*22680*/  CALL.REL.NOINC `($__internal_49_$__cuda_sm70_shflsync_idx_p) ;  /* 0x0000109000007944 */ /* 0x000fea0003c00000 */
[----:B------:R-:W-:Y:S01]  /*22690*/  MOV R4, R218 ;  /* 0x000000da00047202 */ /* 0x000fe20000000f00 */
[----:B------:R-:W-:Y:S05]  /*226a0*/  BRA `(.L_x_3791) ;  /* 0xffff85f000007947 */ /* 0x000fea000383ffff */
.L_x_3699:
[----:B------:R-:W-:Y:S01]  /*226b0*/  IMAD.MOV.U32 R219, RZ, RZ, R12 ;  /* 0x000000ffffdb7224 */ /* 0x000fe200078e000c */
[----:B------:R-:W-:Y:S01]  /*226c0*/  MOV R2, RZ ;  /* 0x000000ff00027202 */ /* 0x000fe20000000f00 */
[----:B------:R-:W-:Y:S01]  /*226d0*/  IMAD.MOV.U32 R218, RZ, RZ, 0x1c1f ;  /* 0x00001c1fffda7424 */ /* 0x000fe200078e00ff */
[----:B------:R-:W-:Y:S02]  /*226e0*/  MOV R3, 0x22700 ;  /* 0x0002270000037802 */ /* 0x000fe40000000f00 */
[----:B-12---:R-:W-:Y:S05]  /*226f0*/  CALL.REL.NOINC `($__internal_49_$__cuda_sm70_shflsync_idx_p) ;  /* 0x0000102000007944 */ /* 0x006fea0003c00000 */
[----:B------:R-:W-:Y:S01]  /*22700*/  MOV R0, R218 ;  /* 0x000000da00007202 */ /* 0x000fe20000000f00 */
[----:B------:R-:W-:Y:S05]  /*22710*/  BRA `(.L_x_3792) ;  /* 0xffff85a000007947 */ /* 0x000fea000383ffff */
.L_x_3702:
[----:B------:R-:W-:Y:S01]  /*22720*/  IMAD.MOV.U32 R219, RZ, RZ, R5 ;  /* 0x000000ffffdb7224 */ /* 0x000fe200078e0005 */
[----:B---3--:R-:W-:Y:S01]  /*22730*/  MOV R2, 0x1 ;  /* 0x0000000100027802 */ /* 0x008fe20000000f00 */
        /* <DEDUP_REMOVED lines=11> */
.L_x_3705:
[----:B------:R-:W-:Y:S01]  /*227f0*/  IMAD.MOV.U32 R219, RZ, RZ, R5 ;  /* 0x000000ffffdb7224 */ /* 0x000fe200078e0005 */
[----:B--23--:R-:W-:Y:S01]  /*22800*/  MOV R2, 0x2 ;  /* 0x0000000200027802 */ /* 0x00cfe20000000f00 */
[----:B------:R-:W-:Y:S01]  /*22810*/  IMAD.MOV.U32 R218, RZ, RZ, 0x1c1f ;  /* 0x00001c1fffda7424 */ /* 0x000fe200078e00ff */
[----:B------:R-:W-:Y:S02]  /*22820*/  MOV R3, 0x22840 ;  /* 0x0002284000037802 */ /* 0x000fe40000000f00 */
[----:B-1--4-:R-:W-:Y:S05]  /*22830*/  CALL.REL.NOINC `($__internal_49_$__cuda_sm70_shflsync_idx_p) ;  /* 0x00000ee000007944 */ /* 0x012fea0003c00000 */
[----:B------:R-:W-:Y:S01]  /*22840*/  MOV R4, R218 ;  /* 0x000000da00047202 */ /* 0x000fe20000000f00 */
[----:B------:R-:W-:Y:S05]  /*22850*/  BRA `(.L_x_3794) ;  /* 0xffff8b1000007947 */ /* 0x000fea000383ffff */
.L_x_3706:
[----:B------:R-:W-:Y:S01]  /*22860*/  IMAD.MOV.U32 R219, RZ, RZ, R12 ;  /* 0x000000ffffdb7224 */ /* 0x000fe200078e000c */
[----:B--23--:R-:W-:Y:S01]  /*22870*/  MOV R2, 0x2 ;  /* 0x0000000200027802 */ /* 0x00cfe20000000f00 */
[----:B------:R-:W-:Y:S01]  /*22880*/  IMAD.MOV.U32 R218, RZ, RZ, 0x1c1f ;  /* 0x00001c1fffda7424 */ /* 0x000fe200078e00ff */
[----:B------:R-:W-:Y:S02]  /*22890*/  MOV R3, 0x228b0 ;  /* 0x000228b000037802 */ /* 0x000fe40000000f00 */
[----:B-1--4-:R-:W-:Y:S05]  /*228a0*/  CALL.REL.NOINC `($__internal_49_$__cuda_sm70_shflsync_idx_p) ;  /* 0x00000e7000007944 */ /* 0x012fea0003c00000 */
[----:B------:R-:W-:Y:S01]  /*228b0*/  MOV R0, R218 ;  /* 0x000000da00007202 */ /* 0x000fe20000000f00 */
[----:B------:R-:W-:Y:S05]  /*228c0*/  BRA `(.L_x_3795) ;  /* 0xffff8ac000007947 */ /* 0x000fea000383ffff */
.L_x_3709:
[----:B------:R-:W-:Y:S01]  /*228d0*/  IMAD.MOV.U32 R219, RZ, RZ, R5 ;  /* 0x000000ffffdb7224 */ /* 0x000fe200078e0005 */
[----:B--2---:R-:W-:Y:S01]  /*228e0*/  MOV R2, 0x3 ;  /* 0x0000000300027802 */ /* 0x004fe20000000f00 */
[----:B------:R-:W-:Y:S01]  /*228f0*/  IMAD.MOV.U32 R218, RZ, RZ, 0x1c1f ;  /* 0x00001c1fffda7424 */ /* 0x000fe200078e00ff */
[----:B------:R-:W-:-:S02]  /*22900*/  MOV R3, 0x22920 ;  /* 0x0002292000037802 */ /* 0x000fc40000000f00 */
[----:B-1--4-:R-:W-:Y:S05]  /*22910*/  CALL.REL.NOINC `($__internal_49_$__cuda_sm70_shflsync_idx_p) ;  /* 0x00000e0000007944 */ /* 0x012fea0003c00000 */
        /* <DEDUP_REMOVED lines=8> */
.L_x_3713:
[----:B------:R-:W-:Y:S01]  /*229a0*/  IMAD.MOV.U32 R219, RZ, RZ, R5 ;  /* 0x000000ffffdb7224 */ /* 0x000fe200078e0005 */
[----:B------:R-:W-:Y:S01]  /*229b0*/  MOV R2, RZ ;  /* 0x000000ff00027202 */ /* 0x000fe20000000f00 */
[----:B------:R-:W-:Y:S01]  /*229c0*/  IMAD.MOV.U32 R218, RZ, RZ, 0x181f ;  /* 0x0000181fffda7424 */ /* 0x000fe200078e00ff */
[----:B------:R-:W-:Y:S02]  /*229d0*/  MOV R3, 0x229f0 ;  /* 0x000229f000037802 */ /* 0x000fe40000000f00 */
[----:B------:R-:W-:Y:S05]  /*229e0*/  CALL.REL.NOINC `($__internal_49_$__cuda_sm70_shflsync_idx_p) ;  /* 0x00000d3000007944 */ /* 0x000fea0003c00000 */
[----:B------:R-:W-:Y:S01]  /*229f0*/  MOV R7, R218 ;  /* 0x000000da00077202 */ /* 0x000fe20000000f00 */
[----:B------:R-:W-:Y:S05]  /*22a00*/  BRA `(.L_x_3797) ;  /* 0xffff985000007947 */ /* 0x000fea000383ffff */
.L_x_3714:
[----:B------:R-:W-:Y:S01]  /*22a10*/  IMAD.MOV.U32 R219, RZ, RZ, R6 ;  /* 0x000000ffffdb7224 */ /* 0x000fe200078e0006 */
[----:B------:R-:W-:Y:S01]  /*22a20*/  MOV R2, RZ ;  /* 0x000000ff00027202 */ /* 0x000fe20000000f00 */
[----:B------:R-:W-:Y:S01]  /*22a30*/  IMAD.MOV.U32 R218, RZ, RZ, 0x181f ;  /* 0x0000181fffda7424 */ /* 0x000fe200078e00ff */
[----:B------:R-:W-:Y:S02]  /*22a40*/  MOV R3, 0x22a60 ;  /* 0x00022a6000037802 */ /* 0x000fe40000000f00 */
[----:B-12---:R-:W-:Y:S05]  /*22a50*/  CALL.REL.NOINC `($__internal_49_$__cuda_sm70_shflsync_idx_p) ;  /* 0x00000cc000007944 */ /* 0x006fea0003c00000 */
[----:B------:R-:W-:Y:S01]  /*22a60*/  MOV R2, R218 ;  /* 0x000000da00027202 */ /* 0x000fe20000000f00 */
[----:B------:R-:W-:Y:S05]  /*22a70*/  BRA `(.L_x_3798) ;  /* 0xffff980000007947 */ /* 0x000fea000383ffff */
.L_x_3715:
        /* <DEDUP_REMOVED lines=13> */
.L_x_3716:
[----:B------:R-:W-:Y:S01]  /*22b50*/  IMAD.MOV.U32 R219, RZ, RZ, R5 ;  /* 0x000000ffffdb7224 */ /* 0x000fe200078e0005 */
[----:B-1----:R-:W-:Y:S01]  /*22b60*/  MOV R2, 0x2 ;  /* 0x0000000200027802 */ /* 0x002fe20000000f00 */
[----:B------:R-:W-:Y:S01]  /*22b70*/  IMAD.MOV.U32 R218, RZ, RZ, 0x181f ;  /* 0x0000181fffda7424 */ /* 0x000fe200078e00ff */
[----:B------:R-:W-:Y:S02]  /*22b80*/  MOV R3, 0x22ba0 ;  /* 0x00022ba000037802 */ /* 0x000fe40000000f00 */
[----:B---34-:R-:W-:Y:S05]  /*22b90*/  CALL.REL.NOINC `($__internal_49_$__cuda_sm70_shflsync_idx_p) ;  /* 0x00000b8000007944 */ /* 0x018fea0003c00000 */
[----:B------:R-:W-:Y:S01]  /*22ba0*/  MOV R7, R218 ;  /* 0x000000da00077202 */ /* 0x000fe20000000f00 */
[----:B------:R-:W-:Y:S05]  /*22bb0*/  BRA `(.L_x_3800) ;  /* 0xffff97b000007947 */ /* 0x000fea000383ffff */
.L_x_3717:
[----:B------:R-:W-:Y:S01]  /*22bc0*/  IMAD.MOV.U32 R219, RZ, RZ, R6 ;  /* 0x000000ffffdb7224 */ /* 0x000fe200078e0006 */
[----:B-1----:R-:W-:Y:S01]  /*22bd0*/  MOV R2, 0x2 ;  /* 0x0000000200027802 */ /* 0x002fe20000000f00 */
[----:B------:R-:W-:Y:S01]  /*22be0*/  IMAD.MOV.U32 R218, RZ, RZ, 0x181f ;  /* 0x0000181fffda7424 */ /* 0x000fe200078e00ff */
[----:B------:R-:W-:Y:S02]  /*22bf0*/  MOV R3, 0x22c10 ;  /* 0x00022c1000037802 */ /* 0x000fe40000000f00 */
[----:B--234-:R-:W-:Y:S05]  /*22c00*/  CALL.REL.NOINC `($__internal_49_$__cuda_sm70_shflsync_idx_p) ;  /* 0x00000b1000007944 */ /* 0x01cfea0003c00000 */
[----:B------:R-:W-:Y:S01]  /*22c10*/  MOV R2, R218 ;  /* 0x000000da00027202 */ /* 0x000fe20000000f00 */
[----:B------:R-:W-:Y:S05]  /*22c20*/  BRA `(.L_x_3801) ;  /* 0xffff976000007947 */ /* 0x000fea000383ffff */
.L_x_3718:
        /* <DEDUP_REMOVED lines=13> */
.L_x_3719:
[----:B------:R-:W-:Y:S01]  /*22d00*/  IMAD.MOV.U32 R219, RZ, RZ, R5 ;  /* 0x000000ffffdb7224 */ /* 0x000fe200078e0005 */
[----:B--2---:R-:W-:Y:S01]  /*22d10*/  MOV R2, 0x4 ;  /* 0x0000000400027802 */ /* 0x004fe20000000f00 */
[----:B------:R-:W-:Y:S01]  /*22d20*/  IMAD.MOV.U32 R218, RZ, RZ, 0x181f ;  /* 0x0000181fffda7424 */ /* 0x000fe200078e00ff */
[----:B------:R-:W-:Y:S02]  /*22d30*/  MOV R3, 0x22d50 ;  /* 0x00022d5000037802 */ /* 0x000fe40000000f00 */
[----:B-1-34-:R-:W-:Y:S05]  /*22d40*/  CALL.REL.NOINC `($__internal_49_$__cuda_sm70_shflsync_idx_p) ;  /* 0x000009d000007944 */ /* 0x01afea0003c00000 */
[----:B------:R-:W-:Y:S01]  /*22d50*/  MOV R7, R218 ;  /* 0x000000da00077202 */ /* 0x000fe20000000f00 */
[----:B------:R-:W-:Y:S05]  /*22d60*/  BRA `(.L_x_3803) ;  /* 0xffff971000007947 */ /* 0x000fea000383ffff */
.L_x_3720:
[----:B------:R-:W-:Y:S01]  /*22d70*/  IMAD.MOV.U32 R219, RZ, RZ, R6 ;  /* 0x000000ffffdb7224 */ /* 0x000fe200078e0006 */
[----:B--2---:R-:W-:Y:S01]  /*22d80*/  MOV R2, 0x4 ;  /* 0x0000000400027802 */ /* 0x004fe20000000f00 */
[----:B------:R-:W-:Y:S01]  /*22d90*/  IMAD.MOV.U32 R218, RZ, RZ, 0x181f ;  /* 0x0000181fffda7424 */ /* 0x000fe200078e00ff */
[----:B------:R-:W-:Y:S02]  /*22da0*/  MOV R3, 0x22dc0 ;  /* 0x00022dc000037802 */ /* 0x000fe40000000f00 */
[----:B-1-34-:R-:W-:Y:S05]  /*22db0*/  CALL.REL.NOINC `($__internal_49_$__cuda_sm70_shflsync_idx_p) ;  /* 0x0000096000007944 */ /* 0x01afea0003c00000 */
[----:B------:R-:W-:Y:S01]  /*22dc0*/  MOV R2, R218 ;  /* 0x000000da00027202 */ /* 0x000fe20000000f00 */
[----:B------:R-:W-:Y:S05]  /*22dd0*/  BRA `(.L_x_3804) ;  /* 0xffff96c000007947 */ /* 0x000fea000383ffff */
.L_x_3721:
        /* <DEDUP_REMOVED lines=13> */
.L_x_3722:
[----:B------:R-:W-:Y:S01]  /*22eb0*/  IMAD.MOV.U32 R219, RZ, RZ, R5 ;  /* 0x000000ffffdb7224 */ /* 0x000fe200078e0005 */
[----:B--2---:R-:W-:Y:S01]  /*22ec0*/  MOV R2, 0x6 ;  /* 0x0000000600027802 */ /* 0x004fe20000000f00 */
[----:B------:R-:W-:Y:S01]  /*22ed0*/  IMAD.MOV.U32 R218, RZ, RZ, 0x181f ;  /* 0x0000181fffda7424 */ /* 0x000fe200078e00ff */
[----:B------:R-:W-:Y:S02]  /*22ee0*/  MOV R3, 0x22f00 ;  /* 0x00022f0000037802 */ /* 0x000fe40000000f00 */
[----:B-1--4-:R-:W-:Y:S05]  /*22ef0*/  CALL.REL.NOINC `($__internal_49_$__cuda_sm70_shflsync_idx_p) ;  /* 0x0000082000007944 */ /* 0x012fea0003c00000 */
[----:B------:R-:W-:Y:S01]  /*22f00*/  MOV R7, R218 ;  /* 0x000000da00077202 */ /* 0x000fe20000000f00 */
[----:B------:R-:W-:Y:S05]  /*22f10*/  BRA `(.L_x_3806) ;  /* 0xffff967000007947 */ /* 0x000fea000383ffff */
.L_x_3723:
[----:B------:R-:W-:Y:S01]  /*22f20*/  IMAD.MOV.U32 R219, RZ, RZ, R6 ;  /* 0x000000ffffdb7224 */ /* 0x000fe200078e0006 */
[----:B--2---:R-:W-:Y:S01]  /*22f30*/  MOV R2, 0x6 ;  /* 0x0000000600027802 */ /* 0x004fe20000000f00 */
[----:B------:R-:W-:Y:S01]  /*22f40*/  IMAD.MOV.U32 R218, RZ, RZ, 0x181f ;  /* 0x0000181fffda7424 */ /* 0x000fe200078e00ff */
[----:B------:R-:W-:Y:S02]  /*22f50*/  MOV R3, 0x22f70 ;  /* 0x00022f7000037802 */ /* 0x000fe40000000f00 */
[----:B-1-34-:R-:W-:Y:S05]  /*22f60*/  CALL.REL.NOINC `($__internal_49_$__cuda_sm70_shflsync_idx_p) ;  /* 0x000007b000007944 */ /* 0x01afea0003c00000 */
[----:B------:R-:W-:Y:S01]  /*22f70*/  MOV R2, R218 ;  /* 0x000000da00027202 */ /* 0x000fe20000000f00 */
[----:B------:R-:W-:Y:S05]  /*22f80*/  BRA `(.L_x_3807) ;  /* 0xffff962000007947 */ /* 0x000fea000383ffff */
.L_x_3724:
        /* <DEDUP_REMOVED lines=13> */
.L_x_3726:
[----:B------:R-:W-:Y:S01]  /*23060*/  IMAD.MOV.U32 R219, RZ, RZ, R68 ;  /* 0x000000ffffdb7224 */ /* 0x000fe200078e0044 */
[----:B------:R-:W-:Y:S01]  /*23070*/  MOV R2, RZ ;  /* 0x000000ff00027202 */ /* 0x000fe20000000f00 */
[----:B------:R-:W-:Y:S01]  /*23080*/  IMAD.MOV.U32 R218, RZ, RZ, 0x1f ;  /* 0x0000001fffda7424 */ /* 0x000fe200078e00ff */
[----:B------:R-:W-:Y:S02]  /*23090*/  MOV R3, 0x230b0 ;  /* 0x000230b000037802 */ /* 0x000fe40000000f00 */
[----:B------:R-:W-:Y:S05]  /*230a0*/  CALL.REL.NOINC `($__internal_49_$__cuda_sm70_shflsync_idx_p) ;  /* 0x0000067000007944 */ /* 0x000fea0003c00000 */
[----:B------:R-:W-:Y:S01]  /*230b0*/  MOV R9, R218 ;  /* 0x000000da00097202 */ /* 0x000fe20000000f00 */
[----:B------:R-:W-:Y:S05]  /*230c0*/  BRA `(.L_x_3809) ;  /* 0xffff96b000007947 */ /* 0x000fea000383ffff */
.L_x_3727:
[----:B------:R-:W-:Y:S01]  /*230d0*/  IMAD.MOV.U32 R219, RZ, RZ, R68 ;  /* 0x000000ffffdb7224 */ /* 0x000fe200078e0044 */
[----:B------:R-:W-:Y:S01]  /*230e0*/  MOV R2, 0x1 ;  /* 0x0000000100027802 */ /* 0x000fe20000000f00 */
[----:B------:R-:W-:Y:S01]  /*230f0*/  IMAD.MOV.U32 R218, RZ, RZ, 0x1f ;  /* 0x0000001fffda7424 */ /* 0x000fe200078e00ff */
[----:B------:R-:W-:Y:S02]  /*23100*/  MOV R3, 0x23120 ;  /* 0x0002312000037802 */ /* 0x000fe40000000f00 */
[----:B-12---:R-:W-:Y:S05]  /*23110*/  CALL.REL.NOINC `($__internal_49_$__cuda_sm70_shflsync_idx_p) ;  /* 0x0000060000007944 */ /* 0x006fea0003c00000 */
[----:B------:R-:W-:Y:S01]  /*23120*/  MOV R8, R218 ;  /* 0x000000da00087202 */ /* 0x000fe20000000f00 */
[----:B------:R-:W-:Y:S05]  /*23130*/  BRA `(.L_x_3810) ;  /* 0xffff966000007947 */ /* 0x000fea000383ffff */
.L_x_3728:
[----:B------:R-:W-:Y:S02]  /*23140*/  MOV R2, 0x1 ;  /* 0x0000000100027802 */ /* 0x000fe40000000f00 */
[----:B------:R-:W-:-:S02]  /*23150*/  MOV R3, 0x23170 ;  /* 0x0002317000037802 */ /* 0x000fc40000000f00 */
[----:B-1234-:R-:W-:Y:S05]  /*23160*/  CALL.REL.NOINC `($__internal_50_$__cuda_sm70_shflsync_up_p) ;  /* 0x0000061000007944 */ /* 0x01efea0003c00000 */
[----:B------:R-:W-:Y:S05]  /*23170*/  BRA `(.L_x_3811) ;  /* 0xffff975000007947 */ /* 0x000fea000383ffff */
.L_x_3729:
[----:B------:R-:W-:Y:S02]  /*23180*/  MOV R2, 0x2 ;  /* 0x0000000200027802 */ /* 0x000fe40000000f00 */
[----:B------:R-:W-:-:S02]  /*23190*/  MOV R3, 0x231b0 ;  /* 0x000231b000037802 */ /* 0x000fc40000000f00 */
[----:B--2-4-:R-:W-:Y:S05]  /*231a0*/  CALL.REL.NOINC `($__internal_50_$__cuda_sm70_shflsync_up_p) ;  /* 0x000005d000007944 */ /* 0x014fea0003c00000 */
        /* <DEDUP_REMOVED lines=24> */
.L_x_3733:
[----:B------:R-:W-:Y:S02]  /*23330*/  MOV R2, 0x1 ;  /* 0x0000000100027802 */ /* 0x000fe40000000f00 */
[----:B------:R-:W-:Y:S02]  /*23340*/  MOV R3, 0x23360 ;  /* 0x0002336000037802 */ /* 0x000fe40000000f00 */
[----:B------:R-:W-:Y:S05]  /*23350*/  CALL.REL.NOINC `($__internal_50_$__cuda_sm70_shflsync_up_p) ;  /* 0x0000042000007944 */ /* 0x000fea0003c00000 */
[----:B------:R-:W-:Y:S01]  /*23360*/  MOV R2, R4 ;  /* 0x0000000400027202 */ /* 0x000fe20000000f00 */
[----:B------:R-:W-:Y:S05]  /*23370*/  BRA `(.L_x_3813) ;  /* 0xffff97b000007947 */ /* 0x000fea000383ffff */
.L_x_3734:
        /* <DEDUP_REMOVED lines=27> */
.L_x_3736:
[----:B------:R-:W-:Y:S02]  /*23530*/  SEL R0, RZ, 0x1, P0 ;  /* 0x00000001ff007807 */ /* 0x000fe40000000000 */
[----:B------:R-:W-:Y:S02]  /*23540*/  MOV R2, 0x23560 ;  /* 0x0002356000027802 */ /* 0x000fe40000000f00 */
[----:B-1----:R-:W-:Y:S05]  /*23550*/  CALL.REL.NOINC `($__internal_51_$__cuda_sm70_votesync_ballot) ;  /* 0x0000029000007944 */ /* 0x002fea0003c00000 */
[----:B------:R-:W-:Y:S01]  /*23560*/  MOV R5, R0 ;  /* 0x0000000000057202 */ /* 0x000fe20000000f00 */
[----:B------:R-:W-:Y:S05]  /*23570*/  BRA `(.L_x_3815) ;  /* 0xffff974000007947 */ /* 0x000fea000383ffff */
.L_x_3737:
[----:B------:R-:W-:Y:S01]  /*23580*/  IMAD.MOV.U32 R219, RZ, RZ, R6 ;  /* 0x000000ffffdb7224 */ /* 0x000fe200078e0006 */
[----:B--2---:R-:W-:Y:S01]  /*23590*/  MOV R2, R0 ;  /* 0x0000000000027202 */ /* 0x004fe20000000f00 */
[----:B------:R-:W-:Y:S01]  /*235a0*/  IMAD.MOV.U32 R218, RZ, RZ, 0x1f ;  /* 0x0000001fffda7424 */ /* 0x000fe200078e00ff */
[----:B------:R-:W-:Y:S02]  /*235b0*/  MOV R3, 0x235d0 ;  /* 0x000235d000037802 */ /* 0x000fe40000000f00 */
[----:B-1----:R-:W-:Y:S05]  /*235c0*/  CALL.REL.NOINC `($__internal_49_$__cuda_sm70_shflsync_idx_p) ;  /* 0x0000015000007944 */ /* 0x002fea0003c00000 */
[----:B------:R-:W-:Y:S01]  /*235d0*/  IMAD.MOV.U32 R6, RZ, RZ, R218 ;  /* 0x000000ffff067224 */ /* 0x000fe200078e00da */
[----:B------:R-:W-:Y:S01]  /*235e0*/  MOV R2, R0 ;  /* 0x0000000000027202 */ /* 0x000fe20000000f00 */
[----:B------:R-:W-:Y:S01]  /*235f0*/  IMAD.MOV.U32 R219, RZ, RZ, R7 ;  /* 0x000000ffffdb7224 */ /* 0x000fe200078e0007 */
[----:B------:R-:W-:-:S02]  /*23600*/  MOV R218, 0x1f ;  /* 0x0000001f00da7802 */ /* 0x000fc40000000f00 */
[----:B------:R-:W-:Y:S02]  /*23610*/  MOV R3, 0x23630 ;  /* 0x0002363000037802 */ /* 0x000fe40000000f00 */
[----:B------:R-:W-:Y:S05]  /*23620*/  CALL.REL.NOINC `($__internal_49_$__cuda_sm70_shflsync_idx_p) ;  /* 0x000000f000007944 */ /* 0x000fea0003c00000 */
[----:B------:R-:W-:Y:S01]  /*23630*/  MOV R7, R218 ;  /* 0x000000da00077202 */ /* 0x000fe20000000f00 */
[----:B------:R-:W-:Y:S05]  /*23640*/  BRA `(.L_x_3816) ;  /* 0xffff96e000007947 */ /* 0x000fea000383ffff */
.L_x_3740:
[----:B------:R-:W-:Y:S01]  /*23650*/  IMAD.MOV.U32 R219, RZ, RZ, R4 ;  /* 0x000000ffffdb7224 */ /* 0x000fe200078e0004 */
[----:B--2---:R-:W-:Y:S01]  /*23660*/  MOV R2, R0 ;  /* 0x0000000000027202 */ /* 0x004fe20000000f00 */
[----:B------:R-:W-:Y:S01]  /*23670*/  IMAD.MOV.U32 R218, RZ, RZ, 0x1f ;  /* 0x0000001fffda7424 */ /* 0x000fe200078e00ff */
[----:B------:R-:W-:Y:S02]  /*23680*/  MOV R3, 0x236a0 ;  /* 0x000236a000037802 */ /* 0x000fe40000000f00 */
[----:B-1--4-:R-:W-:Y:S05]  /*23690*/  CALL.REL.NOINC `($__internal_49_$__cuda_sm70_shflsync_idx_p) ;  /* 0x0000008000007944 */ /* 0x012fea0003c00000 */
[----:B------:R-:W-:Y:S01]  /*236a0*/  MOV R10, R218 ;  /* 0x000000da000a7202 */ /* 0x000fe20000000f00 */
[----:B------:R-:W-:Y:S05]  /*236b0*/  BRA `(.L_x_3739) ;  /* 0xffff96d000007947 */ /* 0x000fea000383ffff */
        .weak           $__internal_48_$__cuda_sm70_shflsync_bfly_p
        .type           $__internal_48_$__cuda_sm70_shflsync_bfly_p,@function
        .size           $__internal_48_$__cuda_sm70_shflsync_bfly_p,($__internal_49_$__cuda_sm70_shflsync_idx_p - $__internal_48_$__cuda_sm70_shflsync_bfly_p)
$__internal_48_$__cuda_sm70_shflsync_bfly_p:
[----:B------:R-:W-:Y:S02]  /*236c0*/  MOV R192, 0xffffffff ;  /* 0xffffffff00c07802 */ /* 0x000fe40000000f00 */
[----:B------:R-:W-:Y:S02]  /*236d0*/  MOV R3, 0x1f ;  /* 0x0000001f00037802 */ /* 0x000fe40000000f00 */
[----:B------:R-:W-:Y:S04]  /*236e0*/  WARPSYNC R192 ;  /* 0x000000c000007348 */ /* 0x000fe80003800000 */
[----:B------:R1:W2:Y:S02]  /*236f0*/  SHFL.BFLY PT, R0, R84, R0, R3 ;  /* 0x0c00000054007389 */ /* 0x0002a400000e0003 */
[----:B-1----:R-:W-:-:S04]  /*23700*/  MOV R3, 0x0 ;  /* 0x0000000000037802 */ /* 0x002fc80000000f00 */
[----:B--2---:R-:W-:Y:S05]  /*23710*/  RET.REL.NODEC R2 `(_ZN7cutlass13device_kernelIN5flash19enable_sm80_to_sm89INS1_16FlashAttnFwdSm80INS1_25CollectiveMainloopFwdSm80ILi4ELi1ELb0EN4cute5tupleIJNS5_1CILi128EEENS7_ILi80EEENS7_ILi64EEEEEELi64ENS_6half_tEfNS_4arch4Sm80ELb1ELb0ELb0ELb1ELb1ELb1ELb1ELb1EEENS1_21CollectiveEpilogueFwdINS6_IJS8_SA_S9_EEENS6_IJNS7_ILi1EEESI_SI_EEESC_SE_Li128ELb1ELb1ELb1ELb0EEENS1_36VarlenDynamicPersistentTileSchedulerILi128ELi80ELi128ELi128ELb1ELb1ELb0ELb1ELb1ELb1EEEEEEEEEvNT_6ParamsE) ;  /* 0xfffdc8e002007950 */ /* 0x004fea0003c3ffff */
        .weak           $__internal_49_$__cuda_sm70_shflsync_idx_p
        .type           $__internal_49_$__cuda_sm70_shflsync_idx_p,@function
        .size           $__internal_49_$__cuda_sm70_shflsync_idx_p,($__internal_50_$__cuda_sm70_shflsync_up_p - $__internal_49_$__cuda_sm70_shflsync_idx_p)
$__internal_49_$__cuda_sm70_shflsync_idx_p:
[----:B------:R-:W-:-:S04]  /*23720*/  MOV R220, 0xffffffff ;  /* 0xffffffff00dc7802 */ /* 0x000fc80000000f00 */
[----:B------:R-:W-:Y:S04]  /*23730*/  WARPSYNC R220 ;  /* 0x000000dc00007348 */ /* 0x000fe80003800000 */
[----:B------:R1:W2:Y:S02]  /*23740*/  SHFL.IDX PT, R218, R219, R2, R218 ;  /* 0x00000002dbda7389 */ /* 0x0002a400000e00da */
[----:B-1----:R-:W-:Y:S02]  /*23750*/  MOV R2, R3 ;  /* 0x0000000300027202 */ /* 0x002fe40000000f00 */
[----:B------:R-:W-:-:S04]  /*23760*/  MOV R3, 0x0 ;  /* 0x0000000000037802 */ /* 0x000fc80000000f00 */
[----:B--2---:R-:W-:Y:S05]  /*23770*/  RET.REL.NODEC R2 `(_ZN7cutlass13device_kernelIN5flash19enable_sm80_to_sm89INS1_16FlashAttnFwdSm80INS1_25CollectiveMainloopFwdSm80ILi4ELi1ELb0EN4cute5tupleIJNS5_1CILi128EEENS7_ILi80EEENS7_ILi64EEEEEELi64ENS_6half_tEfNS_4arch4Sm80ELb1ELb0ELb0ELb1ELb1ELb1ELb1ELb1EEENS1_21CollectiveEpilogueFwdINS6_IJS8_SA_S9_EEENS6_IJNS7_ILi1EEESI_SI_EEESC_SE_Li128ELb1ELb1ELb1ELb0EEENS1_36VarlenDynamicPersistentTileSchedulerILi128ELi80ELi128ELi128ELb1ELb1ELb0ELb1ELb1ELb1EEEEEEEEEvNT_6ParamsE) ;  /* 0xfffdc88002007950 */ /* 0x004fea0003c3ffff */
        .weak           $__internal_50_$__cuda_sm70_shflsync_up_p
        .type           $__internal_50_$__cuda_sm70_shflsync_up_p,@function
        .size           $__internal_50_$__cuda_sm70_shflsync_up_p,($__internal_51_$__cuda_sm70_votesync_ballot - $__internal_50_$__cuda_sm70_shflsync_up_p)
$__internal_50_$__cuda_sm70_shflsync_up_p:
[----:B------:R-:W-:Y:S02]  /*23780*/  IMAD.MOV.U32 R4, RZ, RZ, RZ ;  /* 0x000000ffff047224 */ /* 0x000fe400078e00ff */
[----:B------:R-:W-:-:S04]  /*23790*/  IMAD.MOV.U32 R11, RZ, RZ, -0x1 ;  /* 0xffffffffff0b7424 */ /* 0x000fc800078e00ff */
[----:B------:R-:W-:Y:S04]  /*237a0*/  WARPSYNC R11 ;  /* 0x0000000b00007348 */ /* 0x000fe80003800000 */
[----:B------:R1:W2:Y:S02]  /*237b0*/  SHFL.UP PT, R4, R0, R2, R4 ;  /* 0x0400000200047389 */ /* 0x0002a400000e0004 */
[----:B-1----:R-:W-:Y:S02]  /*237c0*/  MOV R2, R3 ;  /* 0x0000000300027202 */ /* 0x002fe40000000f00 */
[----:B------:R-:W-:-:S04]  /*237d0*/  MOV R3, 0x0 ;  /* 0x0000000000037802 */ /* 0x000fc80000000f00 */
[----:B--2---:R-:W-:Y:S05]  /*237e0*/  RET.REL.NODEC R2 `(_ZN7cutlass13device_kernelIN5flash19enable_sm80_to_sm89INS1_16FlashAttnFwdSm80INS1_25CollectiveMainloopFwdSm80ILi4ELi1ELb0EN4cute5tupleIJNS5_1CILi128EEENS7_ILi80EEENS7_ILi64EEEEEELi64ENS_6half_tEfNS_4arch4Sm80ELb1ELb0ELb0ELb1ELb1ELb1ELb1ELb1EEENS1_21CollectiveEpilogueFwdINS6_IJS8_SA_S9_EEENS6_IJNS7_ILi1EEESI_SI_EEESC_SE_Li128ELb1ELb1ELb1ELb0EEENS1_36VarlenDynamicPersistentTileSchedulerILi128ELi80ELi128ELi128ELb1ELb1ELb0ELb1ELb1ELb1EEEEEEEEEvNT_6ParamsE) ;  /* 0xfffdc81002007950 */ /* 0x004fea0003c3ffff */
        .weak           $__internal_51_$__cuda_sm70_votesync_ballot
        .type           $__internal_51_$__cuda_sm70_votesync_ballot,@function
        .size           $__internal_51_$__cuda_sm70_votesync_ballot,(.L_x_3883 - $__internal_51_$__cuda_sm70_votesync_ballot)
$__internal_51_$__cuda_sm70_votesync_ballot:
[----:B------:R-:W-:Y:S01]  /*237f0*/  ISETP.NE.U32.AND P0, PT, R0, 0x1, PT ;  /* 0x000000010000780c */ /* 0x000fe20003f05070 */
[----:B------:R-:W-:-:S04]  /*23800*/  IMAD.MOV.U32 R3, RZ, RZ, -0x1 ;  /* 0xffffffffff037424 */ /* 0x000fc800078e00ff */
[----:B------:R-:W-:Y:S08]  /*23810*/  WARPSYNC R3 ;  /* 0x0000000300007348 */ /* 0x000ff00003800000 */
[----:B------:R-:W-:-:S04]  /*23820*/  VOTE.ANY R0, PT, !P0 ;  /* 0x0000000000007806 */ /* 0x000fc800040e0100 */
[----:B------:R-:W-:Y:S01]  /*23830*/  LOP3.LUT R0, R0, R3, RZ, 0xc0, !PT ;  /* 0x0000000300007212 */ /* 0x000fe200078ec0ff */
[----:B------:R-:W-:-:S04]  /*23840*/  IMAD.MOV.U32 R3, RZ, RZ, 0x0 ;  /* 0x00000000ff037424 */ /* 0x000fc800078e00ff */
[----:B------:R-:W-:Y:S05]  /*23850*/  RET.REL.NODEC R2 `(_ZN7cutlass13device_kernelIN5flash19enable_sm80_to_sm89INS1_16FlashAttnFwdSm80INS1_25CollectiveMainloopFwdSm80ILi4ELi1ELb0EN4cute5tupleIJNS5_1CILi128EEENS7_ILi80EEENS7_ILi64EEEEEELi64ENS_6half_tEfNS_4arch4Sm80ELb1ELb0ELb0ELb1ELb1ELb1ELb1ELb1EEENS1_21CollectiveEpilogueFwdINS6_IJS8_SA_S9_EEENS6_IJNS7_ILi1EEESI_SI_EEESC_SE_Li128ELb1ELb1ELb1ELb0EEENS1_36VarlenDynamicPersistentTileSchedulerILi128ELi80ELi128ELi128ELb1ELb1ELb0ELb1ELb1ELb1EEEEEEEEEvNT_6ParamsE) ;  /* 0xfffdc7a002007950 */ /* 0x000fea0003c3ffff */
.L_x_3817:
        /* <DEDUP_REMOVED lines=10> */
.L_x_3883:


//--------------------- .nv.shared._ZN7cutlass13device_kernelIN5flash19enable_sm80_to_sm89INS1_16FlashAttnFwdSm80INS1_25CollectiveMainloopFwdSm80ILi4ELi1ELb0EN4cute5tupleIJNS5_1CILi128EEENS7_ILi112EEENS7_ILi64EEEEEELi64ENS_6half_tEfNS_4arch4Sm80ELb0ELb0ELb1ELb0ELb1ELb0ELb1ELb1EEENS1_21CollectiveEpilogueFwdINS6_IJS8_SA_S9_EEENS6_IJNS7_ILi1EEESI_SI_EEESC_SE_Li128ELb0ELb1ELb1ELb0EEENS1_19SingleTileSchedulerILb0ELb1ELb1ELi128EEEEEEEEEvNT_6ParamsE --------------------------
	.section	.nv.shared._ZN7cutlass13device_kernelIN5flash19enable_sm80_to_sm89INS1_16FlashAttnFwdSm80INS1_25CollectiveMainloopFwdSm80ILi4ELi1ELb0EN4cute5tupleIJNS5_1CILi128EEENS7_ILi112EEENS7_ILi64EEEEEELi64ENS_6half_tEfNS_4arch4Sm80ELb0ELb0ELb1ELb0ELb1ELb0ELb1ELb1EEENS1_21CollectiveEpilogueFwdINS6_IJS8_SA_S9_EEENS6_IJNS7_ILi1EEESI_SI_EEESC_SE_Li128ELb0ELb1ELb1ELb0EEENS1_19SingleTileSchedulerILb0ELb1ELb1ELi128EEEEEEEEEvNT_6ParamsE,"aw",@nobits
	.sectionflags	@""
	.align	16


//--------------------- .nv.global                --------------------------
	.section	.nv.global,"aw",@nobits
.nv.global:
	.type		_ZN88_INTERNAL_2b931cf9_52_flash_fwd_hdim64_fp16_paged_split_softcapall_sm80_cu_c784774a_36334cute1_E,@object
	.size		_ZN88_INTERNAL_2b931cf9_52_flash_fwd_hdim64_fp16_paged_split_softcapall_sm80_cu_c784774a_36334cute1_E,(_ZN88_INTERNAL_2b931cf9_52_flash_fwd_hdim64_fp16_paged_split_softcapall_sm80_cu_c784774a_36334cuda3std3__45__cpo6cbeginE - _ZN88_INTERNAL_2b931cf9_52_flash_fwd_hdim64_fp16_paged_split_softcapall_sm80_cu_c784774a_36334cute1_E)
_ZN88_INTERNAL_2b931cf9_52_flash_fwd_hdim64_fp16_paged_split_softcapall_sm80_cu_c784774a_36334cute1_E:
	.zero		1
	.type		_ZN88_INTERNAL_2b931cf9_52_flash_fwd_hdim64_fp16_paged_split_softcapall_sm80_cu_c784774a_36334cuda3std3__45__cpo6cbeginE,@object
	.size		_ZN88_INTERNAL_2b931cf9_52_flash_fwd_hdim64_fp16_paged_split_softcapall_sm80_cu_c784774a_36334cuda3std3__45__cpo6cbeginE,(_ZN88_INTERNAL_2b931cf9_52_flash_fwd_hdim64_fp16_paged_split_softcapall_sm80_cu_c784774a_36334cuda3std3__48in_placeE - _ZN88_INTERNAL_2b931cf9_52_flash_fwd_hdim64_fp16_paged_split_softcapall_sm80_cu_c784774a_36334cuda3std3__45__cpo6cbeginE)
_ZN88_INTERNAL_2b931cf9_52_flash_fwd_hdim64_fp16_paged_split_softcapall_sm80_cu_c784774a_36334cuda3std3__45__cpo6cbeginE:
	.zero		1
	.type		_ZN88_INTERNAL_2b931cf9_52_flash_fwd_hdim64_fp16_paged_split_softcapall_sm80_cu_c784774a_36334cuda3std3__48in_placeE,@object
	.size		_ZN88_INTERNAL_2b931cf9_52_flash_fwd_hdim64_fp16_paged_split_softcapall_sm80_cu_c784774a_36334cuda3std3__48in_placeE,(_ZN88_INTERNAL_2b931cf9_52_flash_fwd_hdim64_fp16_paged_split_softcapall_sm80_cu_c784774a_36334cuda3std6ranges3__45__cpo9iter_moveE - _ZN88_INTERNAL_2b931cf9_52_flash_fwd_hdim64_fp16_paged_split_softcapall_sm80_cu_c784774a_36334cuda3std3__48in_placeE)
_ZN88_INTERNAL_2b931cf9_52_flash_fwd_hdim64_fp16_paged_split_softcapall_sm80_cu_c784774a_36334cuda3std3__48in_placeE:
	.zero		1
	.type		_ZN88_INTERNAL_2b931cf9_52_flash_fwd_hdim64_fp16_paged_split_softcapall_sm80_cu_c784774a_36334cuda3std6ranges3__45__cpo9iter_moveE,@object
	.size		_ZN88_INTERNAL_2b931cf9_52_flash_fwd_hdim64_fp16_paged_split_softcapall_sm80_cu_c784774a_36334cuda3std6ranges3__45__cpo9iter_moveE,(_ZN88_INTERNAL_2b931cf9_52_flash_fwd_hdim64_fp16_paged_split_softcapall_sm80_cu_c784774a_36334cuda3std3__45__cpo5beginE - _ZN88_INTERNAL_2b931cf9_52_flash_fwd_hdim64_fp16_paged_split_softcapall_sm80_cu_c784774a_36334cuda3std6ranges3__45__cpo9iter_moveE)
_ZN88_INTERNAL_2b931cf9_52_flash_fwd_hdim64_fp16_paged_split_softcapall_sm80_cu_c784774a_36334cuda3std6ranges3__45__cpo9iter_moveE:
	.zero		1
	.type		_ZN88_INTERNAL_2b931cf9_52_flash_fwd_hdim64_fp16_paged_split_softcapall_sm80_cu_c784774a_36334cuda3std3__45__cpo5beginE,@object
	.size		_ZN88_INTERNAL_2b931cf9_52_flash_fwd_hdim64_fp16_paged_split_softcapall_sm80_cu_c784774a_36334cuda3std3__45__cpo5beginE,(_ZN88_INTERNAL_2b931cf9_52_flash_fwd_hdim64_fp16_paged_split_softcapall_sm80_cu_c784774a_36334cuda3std3__490_GLOBAL__N__2b931cf9_52_flash_fwd_hdim64_fp16_paged_split_softcapall_sm80_cu_c784774a_36336ignoreE - _ZN88_INTERNAL_2b931cf9_52_flash_fwd_hdim64_fp16_paged_split_softcapall_sm80_cu_c784774a_36334cuda3std3__45__cpo5beginE)
_ZN88_INTERNAL_2b931cf9_52_flash_fwd_hdim64_fp16_paged_split_softcapall_sm80_cu_c784774a_36334cuda3std3__45__cpo5beginE:
	.zero		1
	.type		_ZN88_INTERNAL_2b931cf9_52_flash_fwd_hdim64_fp16_paged_split_softcapall_sm80_cu_c784774a_36334cuda3std3__490_GLOBAL__N__2b931cf9_52_flash_fwd_hdim64_fp16_paged_split_softcapall_sm80_cu_c784774a_36336ignoreE,@object
	.size		_ZN88_INTERNAL_2b931cf9_52_flash_fwd_hdim64_fp16_paged_split_softcapall_sm80_cu_c784774a_36334cuda3std3__490_GLOBAL__N__2b931cf9_52_flash_fwd_hdim64_fp16_paged_split_softcapall_sm80_cu_c784774a_36336ignoreE,(_ZN88_INTERNAL_2b931cf9_52_flash_fwd_hdim64_fp16_paged_split_softcapall_sm80_cu_c784774a_36334cute7productE - _ZN88_INTERNAL_2b931cf9_52_flash_fwd_hdim64_fp16_paged_split_softcapall_sm80_cu_c784774a_36334cuda3std3__490_GLOBAL__N__2b931cf9_52_flash_fwd_hdim64_fp16_paged_split_softcapall_sm80_cu_c784774a_36336ignoreE)
_ZN88_INTERNAL_2b931cf9_52_flash_fwd_hdim64_fp16_paged_split_softcapall_sm80_cu_c784774a_36334cuda3std3__490_GLOBAL__N__2b931cf9_52_flash_fwd_hdim64_fp16_paged_split_softcapall_sm80_cu_c784774a_36336ignoreE:
	.zero		1
	.type		_ZN88_INTERNAL_2b931cf9_52_flash_fwd_hdim64_fp16_paged_split_softcapall_sm80_cu_c784774a_36334cute7productE,@object
	.size		_ZN88_INTERNAL_2b931cf9_52_flash_fwd_hdim64_fp16_paged_split_softcapall_sm80_cu_c784774a_36334cute7productE,(_ZN88_INTERNAL_2b931cf9_52_flash_fwd_hdim64_fp16_paged_split_softcapall_sm80_cu_c784774a_36334cuda3std3__45__cpo3endE - _ZN88_INTERNAL_2b931cf9_52_flash_fwd_hdim64_fp16_paged_split_softcapall_sm80_cu_c784774a_36334cute7productE)
_ZN88_INTERNAL_2b931cf9_52_flash_fwd_hdim64_fp16_paged_split_softcapall_sm80_cu_c784774a_36334cute7productE:
	.zero		1
	.type		_ZN88_INTERNAL_2b931cf9_52_flash_fwd_hdim64_fp16_paged_split_softcapall_sm80_cu_c784774a_36334cuda3std3__45__cpo3endE,@object
	.size		_ZN88_INTERNAL_2b931cf9_52_flash_fwd_hdim64_fp16_paged_split_softcapall_sm80_cu_c784774a_36334cuda3std3__45__cpo3endE,(_ZN88_INTERNAL_2b931cf9_52_flash_fwd_hdim64_fp16_paged_split_softcapall_sm80_cu_c784774a_36334cuda3std3__419piecewise_constructE - _ZN88_INTERNAL_2b931cf9_52_flash_fwd_hdim64_fp16_paged_split_softcapall_sm80_cu_c784774a_36334cuda3std3__45__cpo3endE)
_ZN88_INTERNAL_2b931cf9_52_flash_fwd_hdim64_fp16_paged_split_softcapall_sm80_cu_c784774a_36334cuda3std3__45__cpo3endE:
	.zero		1
	.type		_ZN88_INTERNAL_2b931cf9_52_flash_fwd_hdim64_fp16_paged_split_softcapall_sm80_cu_c784774a_36334cuda3std3__419piecewise_constructE,@object
	.size		_ZN88_INTERNAL_2b931cf9_52_flash_fwd_hdim64_fp16_paged_split_softcapall_sm80_cu_c784774a_36334cuda3std3__419piecewise_constructE,(_ZN88_INTERNAL_2b931cf9_52_flash_fwd_hdim64_fp16_paged_split_softcapall_sm80_cu_c784774a_36334cuda3std3__45__cpo4cendE - _ZN88_INTERNAL_2b931cf9_52_flash_fwd_hdim64_fp16_paged_split_softcapall_sm80_cu_c784774a_36334cuda3std3__419piecewise_constructE)
_ZN88_INTERNAL_2b931cf9_52_flash_fwd_hdim64_fp16_paged_split_softcapall_sm80_cu_c784774a_36334cuda3std3__419piecewise_constructE:
	.zero		1
	.type		_ZN88_INTERNAL_2b931cf9_52_flash_fwd_hdim64_fp16_paged_split_softcapall_sm80_cu_c784774a_36334cuda3std3__45__cpo4cendE,@object
	.size		_ZN88_INTERNAL_2b931cf9_52_flash_fwd_hdim64_fp16_paged_split_softcapall_sm80_cu_c784774a_36334cuda3std3__45__cpo4cendE,(_ZN88_INTERNAL_2b931cf9_52_flash_fwd_hdim64_fp16_paged_split_softcapall_sm80_cu_c784774a_36334cuda3std6ranges3__45__cpo4swapE - _ZN88_INTERNAL_2b931cf9_52_flash_fwd_hdim64_fp16_paged_split_softcapall_sm80_cu_c784774a_36334cuda3std3__45__cpo4cendE)
_ZN88_INTERNAL_2b931cf9_52_flash_fwd_hdim64_fp16_paged_split_softcapall_sm80_cu_c784774a_36334cuda3std3__45__cpo4cendE:
	.zero		1
	.type		_ZN88_INTERNAL_2b931cf9_52_flash_fwd_hdim64_fp16_paged_split_softcapall_sm80_cu_c784774a_36334cuda3std6ranges3__45__cpo4swapE,@object
	.size		_ZN88_INTERNAL_2b931cf9_52_flash_fwd_hdim64_fp16_paged_split_softcapall_sm80_cu_c784774a_36334cuda3std6ranges3__45__cpo4swapE,(.L_7 - _ZN88_INTERNAL_2b931cf9_52_flash_fwd_hdim64_fp16_paged_split_softcapall_sm80_cu_c784774a_36334cuda3std6ranges3__45__cpo4swapE)
_ZN88_INTERNAL_2b931cf9_52_flash_fwd_hdim64_fp16_paged_split_softcapall_sm80_cu_c784774a_36334cuda3std6ranges3__45__cpo4swapE:
	.zero		1
.L_7:


//--------------------- .nv.shared._ZN7cutlass13device_kernelIN5flash19enable_sm80_to_sm89INS1_16FlashAttnFwdSm80INS1_25CollectiveMainloopFwdSm80ILi4ELi1ELb0EN4cute5tupleIJNS5_1CILi128EEENS7_ILi80EEENS7_ILi64EEEEEELi64ENS_6half_tEfNS_4arch4Sm80ELb0ELb0ELb1ELb1ELb1ELb0ELb1ELb1EEENS1_21CollectiveEpilogueFwdINS6_IJS8_SA_S9_EEENS6_IJNS7_ILi1EEESI_SI_EEESC_SE_Li128ELb1ELb1ELb1ELb0EEENS1_36VarlenDynamicPersistentTileSchedulerILi128ELi80ELi128ELi128ELb1ELb1ELb0ELb0ELb1ELb1EEEEEEEEEvNT_6ParamsE --------------------------
	.section	.nv.shared._ZN7cutlass13device_kernelIN5flash19enable_sm80_to_sm89INS1_16FlashAttnFwdSm80INS1_25CollectiveMainloopFwdSm80ILi4ELi1ELb0EN4cute5tupleIJNS5_1CILi128EEENS7_ILi80EEENS7_ILi64EEEEEELi64ENS_6half_tEfNS_4arch4Sm80ELb0ELb0ELb1ELb1ELb1ELb0ELb1ELb1EEENS1_21CollectiveEpilogueFwdINS6_IJS8_SA_S9_EEENS6_IJNS7_ILi1EEESI_SI_EEESC_SE_Li128ELb1ELb1ELb1ELb0EEENS1_36VarlenDynamicPersistentTileSchedulerILi128ELi80ELi128ELi128ELb1ELb1ELb0ELb0ELb1ELb1EEEEEEEEEvNT_6ParamsE,"aw",@nobits
	.sectionflags	@""
	.align	16


//--------------------- .nv.shared._ZN7cutlass13device_kernelIN5flash19enable_sm80_to_sm89INS1_16FlashAttnFwdSm80INS1_25CollectiveMainloopFwdSm80ILi4ELi1ELb0EN4cute5tupleIJNS5_1CILi128EEENS7_ILi80EEENS7_ILi64EEEEEELi64ENS_6half_tEfNS_4arch4Sm80ELb0ELb0ELb1ELb1ELb1ELb1ELb1ELb1EEENS1_21CollectiveEpilogueFwdINS6_IJS8_SA_S9_EEENS6_IJNS7_ILi1EEESI_SI_EEESC_SE_Li128ELb1ELb1ELb1ELb0EEENS1_36VarlenDynamicPersistentTileSchedulerILi128ELi80ELi128ELi128ELb1ELb1ELb0ELb0ELb1ELb1EEEEEEEEEvNT_6ParamsE --------------------------
	.section	.nv.shared._ZN7cutlass13device_kernelIN5flash19enable_sm80_to_sm89INS1_16FlashAttnFwdSm80INS1_25CollectiveMainloopFwdSm80ILi4ELi1ELb0EN4cute5tupleIJNS5_1CILi128EEENS7_ILi80EEENS7_ILi64EEEEEELi64ENS_6half_tEfNS_4arch4Sm80ELb0ELb0ELb1ELb1ELb1ELb1ELb1ELb1EEENS1_21CollectiveEpilogueFwdINS6_IJS8_SA_S9_EEENS6_IJNS7_ILi1EEESI_SI_EEESC_SE_Li128ELb1ELb1ELb1ELb0EEENS1_36VarlenDynamicPersistentTileSchedulerILi128ELi80ELi128ELi128ELb1ELb1ELb0ELb0ELb1ELb1EEEEEEEEEvNT_6ParamsE,"aw",@nobits
	.sectionflags	@""
	.align	16


//--------------------- .nv.shared._ZN7cutlass13device_kernelIN5flash19enable_sm80_to_sm89INS1_16FlashAttnFwdSm80INS1_25CollectiveMainloopFwdSm80ILi4ELi1ELb0EN4cute5tupleIJNS5_1CILi128EEENS7_ILi96EEENS7_ILi64EEEEEELi64ENS_6half_tEfNS_4arch4Sm80ELb0ELb1ELb1ELb0ELb1ELb0ELb1ELb1EEENS1_21CollectiveEpilogueFwdINS6_IJS8_SA_S9_EEENS6_IJNS7_ILi1EEESI_SI_EEESC_SE_Li128ELb0ELb1ELb1ELb0EEENS1_19SingleTileSchedulerILb0ELb1ELb1ELi128EEEEEEEEEvNT_6ParamsE --------------------------
	.section	.nv.shared._ZN7cutlass13device_kernelIN5flash19enable_sm80_to_sm89INS1_16FlashAttnFwdSm80INS1_25CollectiveMainloopFwdSm80ILi4ELi1ELb0EN4cute5tupleIJNS5_1CILi128EEENS7_ILi96EEENS7_ILi64EEEEEELi64ENS_6half_tEfNS_4arch4Sm80ELb0ELb1ELb1ELb0ELb1ELb0ELb1ELb1EEENS1_21CollectiveEpilogueFwdINS6_IJS8_SA_S9_EEENS6_IJNS7_ILi1EEESI_SI_EEESC_SE_Li128ELb0ELb1ELb1ELb0EEENS1_19SingleTileSchedulerILb0ELb1ELb1ELi128EEEEEEEEEvNT_6ParamsE,"aw",@nobits
	.sectionflags	@""
	.align	16


//--------------------- .nv.shared._ZN7cutlass13device_kernelIN5flash19enable_sm80_to_sm89INS1_16FlashAttnFwdSm80INS1_25CollectiveMainloopFwdSm80ILi4ELi1ELb0EN4cute5tupleIJNS5_1CILi128EEENS7_ILi80EEENS7_ILi64EEEEEELi64ENS_6half_tEfNS_4arch4Sm80ELb0ELb1ELb1ELb1ELb1ELb0ELb1ELb1EEENS1_21CollectiveEpilogueFwdINS6_IJS8_SA_S9_EEENS6_IJNS7_ILi1EEESI_SI_EEESC_SE_Li128ELb1ELb1ELb1ELb0EEENS1_36VarlenDynamicPersistentTileSchedulerILi128ELi80ELi128ELi128ELb1ELb1ELb0ELb1ELb0ELb1EEEEEEEEEvNT_6ParamsE --------------------------
	.section	.nv.shared._ZN7cutlass13device_kernelIN5flash19enable_sm80_to_sm89INS1_16FlashAttnFwdSm80INS1_25CollectiveMainloopFwdSm80ILi4ELi1ELb0EN4cute5tupleIJNS5_1CILi128EEENS7_ILi80EEENS7_ILi64EEEEEELi64ENS_6half_tEfNS_4arch4Sm80ELb0ELb1ELb1ELb1ELb1ELb0ELb1ELb1EEENS1_21CollectiveEpilogueFwdINS6_IJS8_SA_S9_EEENS6_IJNS7_ILi1EEESI_SI_EEESC_SE_Li128ELb1ELb1ELb1ELb0EEENS1_36VarlenDynamicPersistentTileSchedulerILi128ELi80ELi128ELi128ELb1ELb1ELb0ELb1ELb0ELb1EEEEEEEEEvNT_6ParamsE,"aw",@nobits
	.sectionflags	@""
	.align	16


//--------------------- .nv.shared._ZN7cutlass13device_kernelIN5flash19enable_sm80_to_sm89INS1_16FlashAttnFwdSm80INS1_25CollectiveMainloopFwdSm80ILi4ELi1ELb0EN4cute5tupleIJNS5_1CILi128EEENS7_ILi80EEENS7_ILi64EEEEEELi64ENS_6half_tEfNS_4arch4Sm80ELb0ELb1ELb1ELb1ELb1ELb1ELb1ELb1EEENS1_21CollectiveEpilogueFwdINS6_IJS8_SA_S9_EEENS6_IJNS7_ILi1EEESI_SI_EEESC_SE_Li128ELb1ELb1ELb1ELb0EEENS1_36VarlenDynamicPersistentTileSchedulerILi128ELi80ELi128ELi128ELb1ELb1ELb0ELb1ELb0ELb1EEEEEEEEEvNT_6ParamsE --------------------------
	.section	.nv.shared._ZN7cutlass13device_kernelIN5flash19enable_sm80_to_sm89INS1_16FlashAttnFwdSm80INS1_25CollectiveMainloopFwdSm80ILi4ELi1ELb0EN4cute5tupleIJNS5_1CILi128EEENS7_ILi80EEENS7_ILi64EEEEEELi64ENS_6half_tEfNS_4arch4Sm80ELb0ELb1ELb1ELb1ELb1ELb1ELb1ELb1EEENS1_21CollectiveEpilogueFwdINS6_IJS8_SA_S9_EEENS6_IJNS7_ILi1EEESI_SI_EEESC_SE_Li128ELb1ELb1ELb1ELb0EEENS1_36VarlenDynamicPersistentTileSchedulerILi128ELi80ELi128ELi128ELb1ELb1ELb0ELb1ELb0ELb1EEEEEEEEEvNT_6ParamsE,"aw",@nobits
	.sectionflags	@""
	.align	16


//--------------------- .nv.shared._ZN7cutlass13device_kernelIN5flash19enable_sm80_to_sm89INS1_16FlashAttnFwdSm80INS1_25CollectiveMainloopFwdSm80ILi4ELi1ELb0EN4cute5tupleIJNS5_1CILi128EEENS7_ILi112EEENS7_ILi64EEEEEELi64ENS_6half_tEfNS_4arch4Sm80ELb1ELb0ELb1ELb0ELb1ELb0ELb1ELb1EEENS1_21CollectiveEpilogueFwdINS6_IJS8_SA_S9_EEENS6_IJNS7_ILi1EEESI_SI_EEESC_SE_Li128ELb0ELb1ELb1ELb0EEENS1_30DynamicPersistentTileSchedulerILi128ELi128ELb1ELb1ELb0EEEEEEEEEvNT_6ParamsE --------------------------
	.section	.nv.shared._ZN7cutlass13device_kernelIN5flash19enable_sm80_to_sm89INS1_16FlashAttnFwdSm80INS1_25CollectiveMainloopFwdSm80ILi4ELi1ELb0EN4cute5tupleIJNS5_1CILi128EEENS7_ILi112EEENS7_ILi64EEEEEELi64ENS_6half_tEfNS_4arch4Sm80ELb1ELb0ELb1ELb0ELb1ELb0ELb1ELb1EEENS1_21CollectiveEpilogueFwdINS6_IJS8_SA_S9_EEENS6_IJNS7_ILi1EEESI_SI_EEESC_SE_Li128ELb0ELb1ELb1ELb0EEENS1_30DynamicPersistentTileSchedulerILi128ELi128ELb1ELb1ELb0EEEEEEEEEvNT_6ParamsE,"aw",@nobits
	.sectionflags	@""
	.align	16


//--------------------- .nv.shared._ZN7cutlass13device_kernelIN5flash19enable_sm80_to_sm89INS1_16FlashAttnFwdSm80INS1_25CollectiveMainloopFwdSm80ILi4ELi1ELb0EN4cute5tupleIJNS5_1CILi128EEENS7_ILi80EEENS7_ILi64EEEEEELi64ENS_6half_tEfNS_4arch4Sm80ELb1ELb0ELb1ELb1ELb1ELb0ELb1ELb1EEENS1_21CollectiveEpilogueFwdINS6_IJS8_SA_S9_EEENS6_IJNS7_ILi1EEESI_SI_EEESC_SE_Li128ELb1ELb1ELb1ELb0EEENS1_36VarlenDynamicPersistentTileSchedulerILi128ELi80ELi128ELi128ELb1ELb1ELb0ELb1ELb1ELb1EEEEEEEEEvNT_6ParamsE --------------------------
	.section	.nv.shared._ZN7cutlass13device_kernelIN5flash19enable_sm80_to_sm89INS1_16FlashAttnFwdSm80INS1_25CollectiveMainloopFwdSm80ILi4ELi1ELb0EN4cute5tupleIJNS5_1CILi128EEENS7_ILi80EEENS7_ILi64EEEEEELi64ENS_6half_tEfNS_4arch4Sm80ELb1ELb0ELb1ELb1ELb1ELb0ELb1ELb1EEENS1_21CollectiveEpilogueFwdINS6_IJS8_SA_S9_EEENS6_IJNS7_ILi1EEESI_SI_EEESC_SE_Li128ELb1ELb1ELb1ELb0EEENS1_36VarlenDynamicPersistentTileSchedulerILi128ELi80ELi128ELi128ELb1ELb1ELb0ELb1ELb1ELb1EEEEEEEEEvNT_6ParamsE,"aw",@nobits
	.sectionflags	@""
	.align	16


//--------------------- .nv.shared._ZN7cutlass13device_kernelIN5flash19enable_sm80_to_sm89INS1_16FlashAttnFwdSm80INS1_25CollectiveMainloopFwdSm80ILi4ELi1ELb0EN4cute5tupleIJNS5_1CILi128EEENS7_ILi80EEENS7_ILi64EEEEEELi64ENS_6half_tEfNS_4arch4Sm80ELb1ELb0ELb1ELb1ELb1ELb1ELb1ELb1EEENS1_21CollectiveEpilogueFwdINS6_IJS8_SA_S9_EEENS6_IJNS7_ILi1EEESI_SI_EEESC_SE_Li128ELb1ELb1ELb1ELb0EEENS1_36VarlenDynamicPersistentTileSchedulerILi128ELi80ELi128ELi128ELb1ELb1ELb0ELb1ELb1ELb1EEEEEEEEEvNT_6ParamsE --------------------------
	.section	.nv.shared._ZN7cutlass13device_kernelIN5flash19enable_sm80_to_sm89INS1_16FlashAttnFwdSm80INS1_25CollectiveMainloopFwdSm80ILi4ELi1ELb0EN4cute5tupleIJNS5_1CILi128EEENS7_ILi80EEENS7_ILi64EEEEEELi64ENS_6half_tEfNS_4arch4Sm80ELb1ELb0ELb1ELb1ELb1ELb1ELb1ELb1EEENS1_21CollectiveEpilogueFwdINS6_IJS8_SA_S9_EEENS6_IJNS7_ILi1EEESI_SI_EEESC_SE_Li128ELb1ELb1ELb1ELb0EEENS1_36VarlenDynamicPersistentTileSchedulerILi128ELi80ELi128ELi128ELb1ELb1ELb0ELb1ELb1ELb1EEEEEEEEEvNT_6ParamsE,"aw",@nobits
	.sectionflags	@""
	.align	16


//--------------------- .nv.shared._ZN7cutlass13device_kernelIN5flash19enable_sm80_to_sm89INS1_16FlashAttnFwdSm80INS1_25CollectiveMainloopFwdSm80ILi4ELi1ELb0EN4cute5tupleIJNS5_1CILi128EEENS7_ILi112EEENS7_ILi64EEEEEELi64ENS_6half_tEfNS_4arch4Sm80ELb0ELb0ELb0ELb0ELb1ELb0ELb1ELb1EEENS1_21CollectiveEpilogueFwdINS6_IJS8_SA_S9_EEENS6_IJNS7_ILi1EEESI_SI_EEESC_SE_Li128ELb0ELb1ELb1ELb0EEENS1_19SingleTileSchedulerILb0ELb1ELb1ELi128EEEEEEEEEvNT_6ParamsE --------------------------
	.section	.nv.shared._ZN7cutlass13device_kernelIN5flash19enable_sm80_to_sm89INS1_16FlashAttnFwdSm80INS1_25CollectiveMainloopFwdSm80ILi4ELi1ELb0EN4cute5tupleIJNS5_1CILi128EEENS7_ILi112EEENS7_ILi64EEEEEELi64ENS_6half_tEfNS_4arch4Sm80ELb0ELb0ELb0ELb0ELb1ELb0ELb1ELb1EEENS1_21CollectiveEpilogueFwdINS6_IJS8_SA_S9_EEENS6_IJNS7_ILi1EEESI_SI_EEESC_SE_Li128ELb0ELb1ELb1ELb0EEENS1_19SingleTileSchedulerILb0ELb1ELb1ELi128EEEEEEEEEvNT_6ParamsE,"aw",@nobits
	.sectionflags	@""
	.align	16


//--------------------- .nv.shared._ZN7cutlass13device_kernelIN5flash19enable_sm80_to_sm89INS1_16FlashAttnFwdSm80INS1_25CollectiveMainloopFwdSm80ILi4ELi1ELb0EN4cute5tupleIJNS5_1CILi128EEENS7_ILi80EEENS7_ILi64EEEEEELi64ENS_6half_tEfNS_4arch4Sm80ELb0ELb0ELb0ELb1ELb1ELb0ELb1ELb1EEENS1_21CollectiveEpilogueFwdINS6_IJS8_SA_S9_EEENS6_IJNS7_ILi1EEESI_SI_EEESC_SE_Li128ELb1ELb1ELb1ELb0EEENS1_36VarlenDynamicPersistentTileSchedulerILi128ELi80ELi128ELi128ELb1ELb1ELb0ELb0ELb1ELb1EEEEEEEEEvNT_6ParamsE --------------------------
	.section	.nv.shared._ZN7cutlass13device_kernelIN5flash19enable_sm80_to_sm89INS1_16FlashAttnFwdSm80INS1_25CollectiveMainloopFwdSm80ILi4ELi1ELb0EN4cute5tupleIJNS5_1CILi128EEENS7_ILi80EEENS7_ILi64EEEEEELi64ENS_6half_tEfNS_4arch4Sm80ELb0ELb0ELb0ELb1ELb1ELb0ELb1ELb1EEENS1_21CollectiveEpilogueFwdINS6_IJS8_SA_S9_EEENS6_IJNS7_ILi1EEESI_SI_EEESC_SE_Li128ELb1ELb1ELb1ELb0EEENS1_36VarlenDynamicPersistentTileSchedulerILi128ELi80ELi128ELi128ELb1ELb1ELb0ELb0ELb1ELb1EEEEEEEEEvNT_6ParamsE,"aw",@nobits
	.sectionflags	@""
	.align	16


//--------------------- .nv.shared._ZN7cutlass13device_kernelIN5flash19enable_sm80_to_sm89INS1_16FlashAttnFwdSm80INS1_25CollectiveMainloopFwdSm80ILi4ELi1ELb0EN4cute5tupleIJNS5_1CILi128EEENS7_ILi80EEENS7_ILi64EEEEEELi64ENS_6half_tEfNS_4arch4Sm80ELb0ELb0ELb0ELb1ELb1ELb1ELb1ELb1EEENS1_21CollectiveEpilogueFwdINS6_IJS8_SA_S9_EEENS6_IJNS7_ILi1EEESI_SI_EEESC_SE_Li128ELb1ELb1ELb1ELb0EEENS1_36VarlenDynamicPersistentTileSchedulerILi128ELi80ELi128ELi128ELb1ELb1ELb0ELb0ELb1ELb1EEEEEEEEEvNT_6ParamsE --------------------------
	.section	.nv.shared._ZN7cutlass13device_kernelIN5flash19enable_sm80_to_sm89INS1_16FlashAttnFwdSm80INS1_25CollectiveMainloopFwdSm80ILi4ELi1ELb0EN4cute5tupleIJNS5_1CILi128EEENS7_ILi80EEENS7_ILi64EEEEEELi64ENS_6half_tEfNS_4arch4Sm80ELb0ELb0ELb0ELb1ELb1ELb1ELb1ELb1EEENS1_21CollectiveEpilogueFwdINS6_IJS8_SA_S9_EEENS6_IJNS7_ILi1EEESI_SI_EEESC_SE_Li128ELb1ELb1ELb1ELb0EEENS1_36VarlenDynamicPersistentTileSchedulerILi128ELi80ELi128ELi128ELb1ELb1ELb0ELb0ELb1ELb1EEEEEEEEEvNT_6ParamsE,"aw",@nobits
	.sectionflags	@""
	.align	16


//--------------------- .nv.shared._ZN7cutlass13device_kernelIN5flash19enable_sm80_to_sm89INS1_16FlashAttnFwdSm80INS1_25CollectiveMainloopFwdSm80ILi4ELi1ELb0EN4cute5tupleIJNS5_1CILi128EEENS7_ILi96EEENS7_ILi64EEEEEELi64ENS_6half_tEfNS_4arch4Sm80ELb0ELb1ELb0ELb0ELb1ELb0ELb1ELb1EEENS1_21CollectiveEpilogueFwdINS6_IJS8_SA_S9_EEENS6_IJNS7_ILi1EEESI_SI_EEESC_SE_Li128ELb0ELb1ELb1ELb0EEENS1_19SingleTileSchedulerILb0ELb1ELb1ELi128EEEEEEEEEvNT_6ParamsE --------------------------
	.section	.nv.shared._ZN7cutlass13device_kernelIN5flash19enable_sm80_to_sm89INS1_16FlashAttnFwdSm80INS1_25CollectiveMainloopFwdSm80ILi4ELi1ELb0EN4cute5tupleIJNS5_1CILi128EEENS7_ILi96EEENS7_ILi64EEEEEELi64ENS_6half_tEfNS_4arch4Sm80ELb0ELb1ELb0ELb0ELb1ELb0ELb1ELb1EEENS1_21CollectiveEpilogueFwdINS6_IJS8_SA_S9_EEENS6_IJNS7_ILi1EEESI_SI_EEESC_SE_Li128ELb0ELb1ELb1ELb0EEENS1_19SingleTileSchedulerILb0ELb1ELb1ELi128EEEEEEEEEvNT_6ParamsE,"aw",@nobits
	.sectionflags	@""
	.align	16


//--------------------- .nv.shared._ZN7cutlass13device_kernelIN5flash19enable_sm80_to_sm89INS1_16FlashAttnFwdSm80INS1_25CollectiveMainloopFwdSm80ILi4ELi1ELb0EN4cute5tupleIJNS5_1CILi128EEENS7_ILi80EEENS7_ILi64EEEEEELi64ENS_6half_tEfNS_4arch4Sm80ELb0ELb1ELb0ELb1ELb1ELb0ELb1ELb1EEENS1_21CollectiveEpilogueFwdINS6_IJS8_SA_S9_EEENS6_IJNS7_ILi1EEESI_SI_EEESC_SE_Li128ELb1ELb1ELb1ELb0EEENS1_36VarlenDynamicPersistentTileSchedulerILi128ELi80ELi128ELi128ELb1ELb1ELb0ELb1ELb0ELb1EEEEEEEEEvNT_6ParamsE --------------------------
	.section	.nv.shared._ZN7cutlass13device_kernelIN5flash19enable_sm80_to_sm89INS1_16FlashAttnFwdSm80INS1_25CollectiveMainloopFwdSm80ILi4ELi1ELb0EN4cute5tupleIJNS5_1CILi128EEENS7_ILi80EEENS7_ILi64EEEEEELi64ENS_6half_tEfNS_4arch4Sm80ELb0ELb1ELb0ELb1ELb1ELb0ELb1ELb1EEENS1_21CollectiveEpilogueFwdINS6_IJS8_SA_S9_EEENS6_IJNS7_ILi1EEESI_SI_EEESC_SE_Li128ELb1ELb1ELb1ELb0EEENS1_36VarlenDynamicPersistentTileSchedulerILi128ELi80ELi128ELi128ELb1ELb1ELb0ELb1ELb0ELb1EEEEEEEEEvNT_6ParamsE,"aw",@nobits
	.sectionflags	@""
	.align	16


//--------------------- .nv.shared._ZN7cutlass13device_kernelIN5flash19enable_sm80_to_sm89INS1_16FlashAttnFwdSm80INS1_25CollectiveMainloopFwdSm80ILi4ELi1ELb0EN4cute5tupleIJNS5_1CILi128EEENS7_ILi80EEENS7_ILi64EEEEEELi64ENS_6half_tEfNS_4arch4Sm80ELb0ELb1ELb0ELb1ELb1ELb1ELb1ELb1EEENS1_21CollectiveEpilogueFwdINS6_IJS8_SA_S9_EEENS6_IJNS7_ILi1EEESI_SI_EEESC_SE_Li128ELb1ELb1ELb1ELb0EEENS1_36VarlenDynamicPersistentTileSchedulerILi128ELi80ELi128ELi128ELb1ELb1ELb0ELb1ELb0ELb1EEEEEEEEEvNT_6ParamsE --------------------------
	.section	.nv.shared._ZN7cutlass13device_kernelIN5flash19enable_sm80_to_sm89INS1_16FlashAttnFwdSm80INS1_25CollectiveMainloopFwdSm80ILi4ELi1ELb0EN4cute5tupleIJNS5_1CILi128EEENS7_ILi80EEENS7_ILi64EEEEEELi64ENS_6half_tEfNS_4arch4Sm80ELb0ELb1ELb0ELb1ELb1ELb1ELb1ELb1EEENS1_21CollectiveEpilogueFwdINS6_IJS8_SA_S9_EEENS6_IJNS7_ILi1EEESI_SI_EEESC_SE_Li128ELb1ELb1ELb1ELb0EEENS1_36VarlenDynamicPersistentTileSchedulerILi128ELi80ELi128ELi128ELb1ELb1ELb0ELb1ELb0ELb1EEEEEEEEEvNT_6ParamsE,"aw",@nobits
	.sectionflags	@""
	.align	16


//--------------------- .nv.shared._ZN7cutlass13device_kernelIN5flash19enable_sm80_to_sm89INS1_16FlashAttnFwdSm80INS1_25CollectiveMainloopFwdSm80ILi4ELi1ELb0EN4cute5tupleIJNS5_1CILi128EEENS7_ILi112EEENS7_ILi64EEEEEELi64ENS_6half_tEfNS_4arch4Sm80ELb1ELb0ELb0ELb0ELb1ELb0ELb1ELb1EEENS1_21CollectiveEpilogueFwdINS6_IJS8_SA_S9_EEENS6_IJNS7_ILi1EEESI_SI_EEESC_SE_Li128ELb0ELb1ELb1ELb0EEENS1_30DynamicPersistentTileSchedulerILi128ELi128ELb1ELb1ELb0EEEEEEEEEvNT_6ParamsE --------------------------
	.section	.nv.shared._ZN7cutlass13device_kernelIN5flash19enable_sm80_to_sm89INS1_16FlashAttnFwdSm80INS1_25CollectiveMainloopFwdSm80ILi4ELi1ELb0EN4cute5tupleIJNS5_1CILi128EEENS7_ILi112EEENS7_ILi64EEEEEELi64ENS_6half_tEfNS_4arch4Sm80ELb1ELb0ELb0ELb0ELb1ELb0ELb1ELb1EEENS1_21CollectiveEpilogueFwdINS6_IJS8_SA_S9_EEENS6_IJNS7_ILi1EEESI_SI_EEESC_SE_Li128ELb0ELb1ELb1ELb0EEENS1_30DynamicPersistentTileSchedulerILi128ELi128ELb1ELb1ELb0EEEEEEEEEvNT_6ParamsE,"aw",@nobits
	.sectionflags	@""
	.align	16


//--------------------- .nv.shared._ZN7cutlass13device_kernelIN5flash19enable_sm80_to_sm89INS1_16FlashAttnFwdSm80INS1_25CollectiveMainloopFwdSm80ILi4ELi1ELb0EN4cute5tupleIJNS5_1CILi128EEENS7_ILi80EEENS7_ILi64EEEEEELi64ENS_6half_tEfNS_4arch4Sm80ELb1ELb0ELb0ELb1ELb1ELb0ELb1ELb1EEENS1_21CollectiveEpilogueFwdINS6_IJS8_SA_S9_EEENS6_IJNS7_ILi1EEESI_SI_EEESC_SE_Li128ELb1ELb1ELb1ELb0EEENS1_36VarlenDynamicPersistentTileSchedulerILi128ELi80ELi128ELi128ELb1ELb1ELb0ELb1ELb1ELb1EEEEEEEEEvNT_6ParamsE --------------------------
	.section	.nv.shared._ZN7cutlass13device_kernelIN5flash19enable_sm80_to_sm89INS1_16FlashAttnFwdSm80INS1_25CollectiveMainloopFwdSm80ILi4ELi1ELb0EN4cute5tupleIJNS5_1CILi128EEENS7_ILi80EEENS7_ILi64EEEEEELi64ENS_6half_tEfNS_4arch4Sm80ELb1ELb0ELb0ELb1ELb1ELb0ELb1ELb1EEENS1_21CollectiveEpilogueFwdINS6_IJS8_SA_S9_EEENS6_IJNS7_ILi1EEESI_SI_EEESC_SE_Li128ELb1ELb1ELb1ELb0EEENS1_36VarlenDynamicPersistentTileSchedulerILi128ELi80ELi128ELi128ELb1ELb1ELb0ELb1ELb1ELb1EEEEEEEEEvNT_6ParamsE,"aw",@nobits
	.sectionflags	@""
	.align	16


//--------------------- .nv.shared._ZN7cutlass13device_kernelIN5flash19enable_sm80_to_sm89INS1_16FlashAttnFwdSm80INS1_25CollectiveMainloopFwdSm80ILi4ELi1ELb0EN4cute5tupleIJNS5_1CILi128EEENS7_ILi80EEENS7_ILi64EEEEEELi64ENS_6half_tEfNS_4arch4Sm80ELb1ELb0ELb0ELb1ELb1ELb1ELb1ELb1EEENS1_21CollectiveEpilogueFwdINS6_IJS8_SA_S9_EEENS6_IJNS7_ILi1EEESI_SI_EEESC_SE_Li128ELb1ELb1ELb1ELb0EEENS1_36VarlenDynamicPersistentTileSchedulerILi128ELi80ELi128ELi128ELb1ELb1ELb0ELb1ELb1ELb1EEEEEEEEEvNT_6ParamsE --------------------------
	.section	.nv.shared._ZN7cutlass13device_kernelIN5flash19enable_sm80_to_sm89INS1_16FlashAttnFwdSm80INS1_25CollectiveMainloopFwdSm80ILi4ELi1ELb0EN4cute5tupleIJNS5_1CILi128EEENS7_ILi80EEENS7_ILi64EEEEEELi64ENS_6half_tEfNS_4arch4Sm80ELb1ELb0ELb0ELb1ELb1ELb1ELb1ELb1EEENS1_21CollectiveEpilogueFwdINS6_IJS8_SA_S9_EEENS6_IJNS7_ILi1EEESI_SI_EEESC_SE_Li128ELb1ELb1ELb1ELb0EEENS1_36VarlenDynamicPersistentTileSchedulerILi128ELi80ELi128ELi128ELb1ELb1ELb0ELb1ELb1ELb1EEEEEEEEEvNT_6ParamsE,"aw",@nobits
	.sectionflags	@""
	.align	16
